	.target	sm_90a

	.elftype	@"ET_EXEC"


//--------------------- .note.nv.tkinfo           --------------------------
	.section	.note.nv.tkinfo,"",@"SHT_NOTE"
	.sectionflags	@"SHF_NOTE_NV_TKINFO"
	.tkinfo
        /*0018*/ 	.word	0x00000002
        /*0030*/ 	.string	""
        /*0030*/ 	.string	"ptxas"
        /*0030*/ 	.string	"Cuda compilation tools, release 13.0, V13.0.88"
        /*0030*/ 	.string	"Build cuda_13.0.r13.0/compiler.36424714_0"
        /*0030*/ 	.string	"-arch sm_90a -m 64 "



//--------------------- .note.nv.cuinfo           --------------------------
	.section	.note.nv.cuinfo,"",@"SHT_NOTE"
	.sectionflags	@"SHF_NOTE_NV_CUINFO"
        /*0018*/ 	.short	0x0002
        /*001a*/ 	.short	0x005a
        /*001c*/ 	.short	0x0082
	.zero		2


//--------------------- .nv.info                  --------------------------
	.section	.nv.info,"",@"SHT_CUDA_INFO"
	.align	4


	//----- nvinfo : EIATTR_REGCOUNT
	.align		4
        /*0000*/ 	.byte	0x04, 0x2f
        /*0002*/ 	.short	(.L_12 - .L_11)
	.align		4
.L_11:
        /*0004*/ 	.word	index@(_ZN5flash24flash_fwd_splitkv_kernelI23Flash_fwd_kernel_traitsILi256ELi64ELi64ELi4ELb0ELb0EN7cutlass10bfloat16_tE19Flash_kernel_traitsILi256ELi64ELi64ELi4ES3_EELb1ELb0ELb1ELb0ELb0ELb1ELb1ELb1EEEvNS_16Flash_fwd_paramsE)
        /*0008*/ 	.word	0x000000ff


	//----- nvinfo : EIATTR_FRAME_SIZE
	.align		4
.L_12:
        /*000c*/ 	.byte	0x04, 0x11
        /*000e*/ 	.short	(.L_14 - .L_13)
	.align		4
.L_13:
        /*0010*/ 	.word	index@($_ZN5flash24flash_fwd_splitkv_kernelI23Flash_fwd_kernel_traitsILi256ELi64ELi64ELi4ELb0ELb0EN7cutlass10bfloat16_tE19Flash_kernel_traitsILi256ELi64ELi64ELi4ES3_EELb1ELb0ELb1ELb0ELb0ELb1ELb1ELb1EEEvNS_16Flash_fwd_paramsE$_ZN5flash30compute_attn_1rowblock_splitkvI23Flash_fwd_kernel_traitsILi256ELi64ELi64ELi4ELb0ELb0EN7cutlass10bfloat16_tE19Flash_kernel_traitsILi256ELi64ELi64ELi4ES3_EELb1ELb0ELb1ELb0ELb0ELb1ELb1ELb1ENS_16Flash_fwd_paramsEEEvRKT8_iiiii)
        /*0014*/ 	.word	0x00000008


	//----- nvinfo : EIATTR_FRAME_SIZE
	.align		4
.L_14:
        /*0018*/ 	.byte	0x04, 0x11
        /*001a*/ 	.short	(.L_16 - .L_15)
	.align		4
.L_15:
        /*001c*/ 	.word	index@(_ZN5flash24flash_fwd_splitkv_kernelI23Flash_fwd_kernel_traitsILi256ELi64ELi64ELi4ELb0ELb0EN7cutlass10bfloat16_tE19Flash_kernel_traitsILi256ELi64ELi64ELi4ES3_EELb1ELb0ELb1ELb0ELb0ELb1ELb1ELb1EEEvNS_16Flash_fwd_paramsE)
        /*0020*/ 	.word	0x00000008


	//----- nvinfo : EIATTR_REGCOUNT
	.align		4
.L_16:
        /*0024*/ 	.byte	0x04, 0x2f
        /*0026*/ 	.short	(.L_18 - .L_17)
	.align		4
.L_17:
        /*0028*/ 	.word	index@(_ZN5flash24flash_fwd_splitkv_kernelI23Flash_fwd_kernel_traitsILi256ELi64ELi64ELi4ELb0ELb0EN7cutlass10bfloat16_tE19Flash_kernel_traitsILi256ELi64ELi64ELi4ES3_EELb1ELb0ELb1ELb0ELb0ELb0ELb1ELb1EEEvNS_16Flash_fwd_paramsE)
        /*002c*/ 	.word	0x000000ff


	//----- nvinfo : EIATTR_FRAME_SIZE
	.align		4
.L_18:
        /*0030*/ 	.byte	0x04, 0x11
        /*0032*/ 	.short	(.L_20 - .L_19)
	.align		4
.L_19:
        /*0034*/ 	.word	index@($_ZN5flash24flash_fwd_splitkv_kernelI23Flash_fwd_kernel_traitsILi256ELi64ELi64ELi4ELb0ELb0EN7cutlass10bfloat16_tE19Flash_kernel_traitsILi256ELi64ELi64ELi4ES3_EELb1ELb0ELb1ELb0ELb0ELb0ELb1ELb1EEEvNS_16Flash_fwd_paramsE$_ZN5flash30compute_attn_1rowblock_splitkvI23Flash_fwd_kernel_traitsILi256ELi64ELi64ELi4ELb0ELb0EN7cutlass10bfloat16_tE19Flash_kernel_traitsILi256ELi64ELi64ELi4ES3_EELb1ELb0ELb1ELb0ELb0ELb0ELb1ELb1ENS_16Flash_fwd_paramsEEEvRKT8_iiiii)
        /*0038*/ 	.word	0x00000000


	//----- nvinfo : EIATTR_FRAME_SIZE
	.align		4
.L_20:
        /*003c*/ 	.byte	0x04, 0x11
        /*003e*/ 	.short	(.L_22 - .L_21)
	.align		4
.L_21:
        /*0040*/ 	.word	index@(_ZN5flash24flash_fwd_splitkv_kernelI23Flash_fwd_kernel_traitsILi256ELi64ELi64ELi4ELb0ELb0EN7cutlass10bfloat16_tE19Flash_kernel_traitsILi256ELi64ELi64ELi4ES3_EELb1ELb0ELb1ELb0ELb0ELb0ELb1ELb1EEEvNS_16Flash_fwd_paramsE)
        /*0044*/ 	.word	0x00000000


	//----- nvinfo : EIATTR_REGCOUNT
	.align		4
.L_22:
        /*0048*/ 	.byte	0x04, 0x2f
        /*004a*/ 	.short	(.L_24 - .L_23)
	.align		4
.L_23:
        /*004c*/ 	.word	index@(_ZN5flash24flash_fwd_splitkv_kernelI23Flash_fwd_kernel_traitsILi256ELi64ELi64ELi4ELb0ELb0EN7cutlass10bfloat16_tE19Flash_kernel_traitsILi256ELi64ELi64ELi4ES3_EELb1ELb0ELb0ELb0ELb1ELb1ELb1ELb1EEEvNS_16Flash_fwd_paramsE)
        /*0050*/ 	.word	0x000000ff


	//----- nvinfo : EIATTR_FRAME_SIZE
	.align		4
.L_24:
        /*0054*/ 	.byte	0x04, 0x11
        /*0056*/ 	.short	(.L_26 - .L_25)
	.align		4
.L_25:
        /*0058*/ 	.word	index@($_ZN5flash24flash_fwd_splitkv_kernelI23Flash_fwd_kernel_traitsILi256ELi64ELi64ELi4ELb0ELb0EN7cutlass10bfloat16_tE19Flash_kernel_traitsILi256ELi64ELi64ELi4ES3_EELb1ELb0ELb0ELb0ELb1ELb1ELb1ELb1EEEvNS_16Flash_fwd_paramsE$_ZN5flash30compute_attn_1rowblock_splitkvI23Flash_fwd_kernel_traitsILi256ELi64ELi64ELi4ELb0ELb0EN7cutlass10bfloat16_tE19Flash_kernel_traitsILi256ELi64ELi64ELi4ES3_EELb1ELb0ELb0ELb0ELb1ELb1ELb1ELb1ENS_16Flash_fwd_paramsEEEvRKT8_iiiii)
        /*005c*/ 	.word	0x00000000


	//----- nvinfo : EIATTR_FRAME_SIZE
	.align		4
.L_26:
        /*0060*/ 	.byte	0x04, 0x11
        /*0062*/ 	.short	(.L_28 - .L_27)
	.align		4
.L_27:
        /*0064*/ 	.word	index@(_ZN5flash24flash_fwd_splitkv_kernelI23Flash_fwd_kernel_traitsILi256ELi64ELi64ELi4ELb0ELb0EN7cutlass10bfloat16_tE19Flash_kernel_traitsILi256ELi64ELi64ELi4ES3_EELb1ELb0ELb0ELb0ELb1ELb1ELb1ELb1EEEvNS_16Flash_fwd_paramsE)
        /*0068*/ 	.word	0x00000000


	//----- nvinfo : EIATTR_REGCOUNT
	.align		4
.L_28:
        /*006c*/ 	.byte	0x04, 0x2f
        /*006e*/ 	.short	(.L_30 - .L_29)
	.align		4
.L_29:
        /*0070*/ 	.word	index@(_ZN5flash24flash_fwd_splitkv_kernelI23Flash_fwd_kernel_traitsILi256ELi64ELi64ELi4ELb0ELb0EN7cutlass10bfloat16_tE19Flash_kernel_traitsILi256ELi64ELi64ELi4ES3_EELb1ELb0ELb0ELb0ELb1ELb0ELb1ELb1EEEvNS_16Flash_fwd_paramsE)
        /*0074*/ 	.word	0x000000fe


	//----- nvinfo : EIATTR_FRAME_SIZE
	.align		4
.L_30:
        /*0078*/ 	.byte	0x04, 0x11
        /*007a*/ 	.short	(.L_32 - .L_31)
	.align		4
.L_31:
        /*007c*/ 	.word	index@($_ZN5flash24flash_fwd_splitkv_kernelI23Flash_fwd_kernel_traitsILi256ELi64ELi64ELi4ELb0ELb0EN7cutlass10bfloat16_tE19Flash_kernel_traitsILi256ELi64ELi64ELi4ES3_EELb1ELb0ELb0ELb0ELb1ELb0ELb1ELb1EEEvNS_16Flash_fwd_paramsE$_ZN5flash30compute_attn_1rowblock_splitkvI23Flash_fwd_kernel_traitsILi256ELi64ELi64ELi4ELb0ELb0EN7cutlass10bfloat16_tE19Flash_kernel_traitsILi256ELi64ELi64ELi4ES3_EELb1ELb0ELb0ELb0ELb1ELb0ELb1ELb1ENS_16Flash_fwd_paramsEEEvRKT8_iiiii)
        /*0080*/ 	.word	0x00000000


	//----- nvinfo : EIATTR_FRAME_SIZE
	.align		4
.L_32:
        /*0084*/ 	.byte	0x04, 0x11
        /*0086*/ 	.short	(.L_34 - .L_33)
	.align		4
.L_33:
        /*0088*/ 	.word	index@(_ZN5flash24flash_fwd_splitkv_kernelI23Flash_fwd_kernel_traitsILi256ELi64ELi64ELi4ELb0ELb0EN7cutlass10bfloat16_tE19Flash_kernel_traitsILi256ELi64ELi64ELi4ES3_EELb1ELb0ELb0ELb0ELb1ELb0ELb1ELb1EEEvNS_16Flash_fwd_paramsE)
        /*008c*/ 	.word	0x00000000


	//----- nvinfo : EIATTR_REGCOUNT
	.align		4
.L_34:
        /*0090*/ 	.byte	0x04, 0x2f
        /*0092*/ 	.short	(.L_36 - .L_35)
	.align		4
.L_35:
        /*0094*/ 	.word	index@(_ZN5flash24flash_fwd_splitkv_kernelI23Flash_fwd_kernel_traitsILi256ELi64ELi64ELi4ELb0ELb0EN7cutlass10bfloat16_tE19Flash_kernel_traitsILi256ELi64ELi64ELi4ES3_EELb1ELb0ELb1ELb0ELb0ELb1ELb1ELb0EEEvNS_16Flash_fwd_paramsE)
        /*0098*/ 	.word	0x000000ff


	//----- nvinfo : EIATTR_FRAME_SIZE
	.align		4
.L_36:
        /*009c*/ 	.byte	0x04, 0x11
        /*009e*/ 	.short	(.L_38 - .L_37)
	.align		4
.L_37:
        /*00a0*/ 	.word	index@(_ZN5flash24flash_fwd_splitkv_kernelI23Flash_fwd_kernel_traitsILi256ELi64ELi64ELi4ELb0ELb0EN7cutlass10bfloat16_tE19Flash_kernel_traitsILi256ELi64ELi64ELi4ES3_EELb1ELb0ELb1ELb0ELb0ELb1ELb1ELb0EEEvNS_16Flash_fwd_paramsE)
        /*00a4*/ 	.word	0x00000000


	//----- nvinfo : EIATTR_REGCOUNT
	.align		4
.L_38:
        /*00a8*/ 	.byte	0x04, 0x2f
        /*00aa*/ 	.short	(.L_40 - .L_39)
	.align		4
.L_39:
        /*00ac*/ 	.word	index@(_ZN5flash24flash_fwd_splitkv_kernelI23Flash_fwd_kernel_traitsILi256ELi64ELi64ELi4ELb0ELb0EN7cutlass10bfloat16_tE19Flash_kernel_traitsILi256ELi64ELi64ELi4ES3_EELb1ELb0ELb1ELb0ELb0ELb0ELb1ELb0EEEvNS_16Flash_fwd_paramsE)
        /*00b0*/ 	.word	0x000000fe


	//----- nvinfo : EIATTR_FRAME_SIZE
	.align		4
.L_40:
        /*00b4*/ 	.byte	0x04, 0x11
        /*00b6*/ 	.short	(.L_42 - .L_41)
	.align		4
.L_41:
        /*00b8*/ 	.word	index@(_ZN5flash24flash_fwd_splitkv_kernelI23Flash_fwd_kernel_traitsILi256ELi64ELi64ELi4ELb0ELb0EN7cutlass10bfloat16_tE19Flash_kernel_traitsILi256ELi64ELi64ELi4ES3_EELb1ELb0ELb1ELb0ELb0ELb0ELb1ELb0EEEvNS_16Flash_fwd_paramsE)
        /*00bc*/ 	.word	0x00000000


	//----- nvinfo : EIATTR_REGCOUNT
	.align		4
.L_42:
        /*00c0*/ 	.byte	0x04, 0x2f
        /*00c2*/ 	.short	(.L_44 - .L_43)
	.align		4
.L_43:
        /*00c4*/ 	.word	index@(_ZN5flash24flash_fwd_splitkv_kernelI23Flash_fwd_kernel_traitsILi256ELi64ELi64ELi4ELb0ELb0EN7cutlass10bfloat16_tE19Flash_kernel_traitsILi256ELi64ELi64ELi4ES3_EELb1ELb0ELb0ELb0ELb1ELb1ELb1ELb0EEEvNS_16Flash_fwd_paramsE)
        /*00c8*/ 	.word	0x000000ff


	//----- nvinfo : EIATTR_FRAME_SIZE
	.align		4
.L_44:
        /*00cc*/ 	.byte	0x04, 0x11
        /*00ce*/ 	.short	(.L_46 - .L_45)
	.align		4
.L_45:
        /*00d0*/ 	.word	index@(_ZN5flash24flash_fwd_splitkv_kernelI23Flash_fwd_kernel_traitsILi256ELi64ELi64ELi4ELb0ELb0EN7cutlass10bfloat16_tE19Flash_kernel_traitsILi256ELi64ELi64ELi4ES3_EELb1ELb0ELb0ELb0ELb1ELb1ELb1ELb0EEEvNS_16Flash_fwd_paramsE)
        /*00d4*/ 	.word	0x00000000


	//----- nvinfo : EIATTR_REGCOUNT
	.align		4
.L_46:
        /*00d8*/ 	.byte	0x04, 0x2f
        /*00da*/ 	.short	(.L_48 - .L_47)
	.align		4
.L_47:
        /*00dc*/ 	.word	index@(_ZN5flash24flash_fwd_splitkv_kernelI23Flash_fwd_kernel_traitsILi256ELi64ELi64ELi4ELb0ELb0EN7cutlass10bfloat16_tE19Flash_kernel_traitsILi256ELi64ELi64ELi4ES3_EELb1ELb0ELb0ELb0ELb1ELb0ELb1ELb0EEEvNS_16Flash_fwd_paramsE)
        /*00e0*/ 	.word	0x000000fe


	//----- nvinfo : EIATTR_FRAME_SIZE
	.align		4
.L_48:
        /*00e4*/ 	.byte	0x04, 0x11
        /*00e6*/ 	.short	(.L_50 - .L_49)
	.align		4
.L_49:
        /*00e8*/ 	.word	index@(_ZN5flash24flash_fwd_splitkv_kernelI23Flash_fwd_kernel_traitsILi256ELi64ELi64ELi4ELb0ELb0EN7cutlass10bfloat16_tE19Flash_kernel_traitsILi256ELi64ELi64ELi4ES3_EELb1ELb0ELb0ELb0ELb1ELb0ELb1ELb0EEEvNS_16Flash_fwd_paramsE)
        /*00ec*/ 	.word	0x00000000


	//----- nvinfo : EIATTR_REGCOUNT
	.align		4
.L_50:
        /*00f0*/ 	.byte	0x04, 0x2f
        /*00f2*/ 	.short	(.L_52 - .L_51)
	.align		4
.L_51:
        /*00f4*/ 	.word	index@(_ZN5flash24flash_fwd_splitkv_kernelI23Flash_fwd_kernel_traitsILi256ELi64ELi64ELi4ELb0ELb0EN7cutlass10bfloat16_tE19Flash_kernel_traitsILi256ELi64ELi64ELi4ES3_EELb1ELb0ELb1ELb0ELb0ELb1ELb0ELb1EEEvNS_16Flash_fwd_paramsE)
        /*00f8*/ 	.word	0x000000ff


	//----- nvinfo : EIATTR_FRAME_SIZE
	.align		4
.L_52:
        /*00fc*/ 	.byte	0x04, 0x11
        /*00fe*/ 	.short	(.L_54 - .L_53)
	.align		4
.L_53:
        /*0100*/ 	.word	index@($_ZN5flash24flash_fwd_splitkv_kernelI23Flash_fwd_kernel_traitsILi256ELi64ELi64ELi4ELb0ELb0EN7cutlass10bfloat16_tE19Flash_kernel_traitsILi256ELi64ELi64ELi4ES3_EELb1ELb0ELb1ELb0ELb0ELb1ELb0ELb1EEEvNS_16Flash_fwd_paramsE$_ZN5flash30compute_attn_1rowblock_splitkvI23Flash_fwd_kernel_traitsILi256ELi64ELi64ELi4ELb0ELb0EN7cutlass10bfloat16_tE19Flash_kernel_traitsILi256ELi64ELi64ELi4ES3_EELb1ELb0ELb1ELb0ELb0ELb1ELb0ELb1ENS_16Flash_fwd_paramsEEEvRKT8_iiiii)
        /*0104*/ 	.word	0x00000008


	//----- nvinfo : EIATTR_FRAME_SIZE
	.align		4
.L_54:
        /*0108*/ 	.byte	0x04, 0x11
        /*010a*/ 	.short	(.L_56 - .L_55)
	.align		4
.L_55:
        /*010c*/ 	.word	index@(_ZN5flash24flash_fwd_splitkv_kernelI23Flash_fwd_kernel_traitsILi256ELi64ELi64ELi4ELb0ELb0EN7cutlass10bfloat16_tE19Flash_kernel_traitsILi256ELi64ELi64ELi4ES3_EELb1ELb0ELb1ELb0ELb0ELb1ELb0ELb1EEEvNS_16Flash_fwd_paramsE)
        /*0110*/ 	.word	0x00000008


	//----- nvinfo : EIATTR_REGCOUNT
	.align		4
.L_56:
        /*0114*/ 	.byte	0x04, 0x2f
        /*0116*/ 	.short	(.L_58 - .L_57)
	.align		4
.L_57:
        /*0118*/ 	.word	index@(_ZN5flash24flash_fwd_splitkv_kernelI23Flash_fwd_kernel_traitsILi256ELi64ELi64ELi4ELb0ELb0EN7cutlass10bfloat16_tE19Flash_kernel_traitsILi256ELi64ELi64ELi4ES3_EELb1ELb0ELb1ELb0ELb0ELb0ELb0ELb1EEEvNS_16Flash_fwd_paramsE)
        /*011c*/ 	.word	0x000000ff


	//----- nvinfo : EIATTR_FRAME_SIZE
	.align		4
.L_58:
        /*0120*/ 	.byte	0x04, 0x11
        /*0122*/ 	.short	(.L_60 - .L_59)
	.align		4
.L_59:
        /*0124*/ 	.word	index@($_ZN5flash24flash_fwd_splitkv_kernelI23Flash_fwd_kernel_traitsILi256ELi64ELi64ELi4ELb0ELb0EN7cutlass10bfloat16_tE19Flash_kernel_traitsILi256ELi64ELi64ELi4ES3_EELb1ELb0ELb1ELb0ELb0ELb0ELb0ELb1EEEvNS_16Flash_fwd_paramsE$_ZN5flash30compute_attn_1rowblock_splitkvI23Flash_fwd_kernel_traitsILi256ELi64ELi64ELi4ELb0ELb0EN7cutlass10bfloat16_tE19Flash_kernel_traitsILi256ELi64ELi64ELi4ES3_EELb1ELb0ELb1ELb0ELb0ELb0ELb0ELb1ENS_16Flash_fwd_paramsEEEvRKT8_iiiii)
        /*0128*/ 	.word	0x00000000


	//----- nvinfo : EIATTR_FRAME_SIZE
	.align		4
.L_60:
        /*012c*/ 	.byte	0x04, 0x11
        /*012e*/ 	.short	(.L_62 - .L_61)
	.align		4
.L_61:
        /*0130*/ 	.word	index@(_ZN5flash24flash_fwd_splitkv_kernelI23Flash_fwd_kernel_traitsILi256ELi64ELi64ELi4ELb0ELb0EN7cutlass10bfloat16_tE19Flash_kernel_traitsILi256ELi64ELi64ELi4ES3_EELb1ELb0ELb1ELb0ELb0ELb0ELb0ELb1EEEvNS_16Flash_fwd_paramsE)
        /*0134*/ 	.word	0x00000000


	//----- nvinfo : EIATTR_REGCOUNT
	.align		4
.L_62:
        /*0138*/ 	.byte	0x04, 0x2f
        /*013a*/ 	.short	(.L_64 - .L_63)
	.align		4
.L_63:
        /*013c*/ 	.word	index@(_ZN5flash24flash_fwd_splitkv_kernelI23Flash_fwd_kernel_traitsILi256ELi64ELi64ELi4ELb0ELb0EN7cutlass10bfloat16_tE19Flash_kernel_traitsILi256ELi64ELi64ELi4ES3_EELb1ELb0ELb0ELb0ELb1ELb1ELb0ELb1EEEvNS_16Flash_fwd_paramsE)
        /*0140*/ 	.word	0x000000ff


	//----- nvinfo : EIATTR_FRAME_SIZE
	.align		4
.L_64:
        /*0144*/ 	.byte	0x04, 0x11
        /*0146*/ 	.short	(.L_66 - .L_65)
	.align		4
.L_65:
        /*0148*/ 	.word	index@($_ZN5flash24flash_fwd_splitkv_kernelI23Flash_fwd_kernel_traitsILi256ELi64ELi64ELi4ELb0ELb0EN7cutlass10bfloat16_tE19Flash_kernel_traitsILi256ELi64ELi64ELi4ES3_EELb1ELb0ELb0ELb0ELb1ELb1ELb0ELb1EEEvNS_16Flash_fwd_paramsE$_ZN5flash30compute_attn_1rowblock_splitkvI23Flash_fwd_kernel_traitsILi256ELi64ELi64ELi4ELb0ELb0EN7cutlass10bfloat16_tE19Flash_kernel_traitsILi256ELi64ELi64ELi4ES3_EELb1ELb0ELb0ELb0ELb1ELb1ELb0ELb1ENS_16Flash_fwd_paramsEEEvRKT8_iiiii)
        /*014c*/ 	.word	0x00000000


	//----- nvinfo : EIATTR_FRAME_SIZE
	.align		4
.L_66:
        /*0150*/ 	.byte	0x04, 0x11
        /*0152*/ 	.short	(.L_68 - .L_67)
	.align		4
.L_67:
        /*0154*/ 	.word	index@(_ZN5flash24flash_fwd_splitkv_kernelI23Flash_fwd_kernel_traitsILi256ELi64ELi64ELi4ELb0ELb0EN7cutlass10bfloat16_tE19Flash_kernel_traitsILi256ELi64ELi64ELi4ES3_EELb1ELb0ELb0ELb0ELb1ELb1ELb0ELb1EEEvNS_16Flash_fwd_paramsE)
        /*0158*/ 	.word	0x00000000


	//----- nvinfo : EIATTR_REGCOUNT
	.align		4
.L_68:
        /*015c*/ 	.byte	0x04, 0x2f
        /*015e*/ 	.short	(.L_70 - .L_69)
	.align		4
.L_69:
        /*0160*/ 	.word	index@(_ZN5flash24flash_fwd_splitkv_kernelI23Flash_fwd_kernel_traitsILi256ELi64ELi64ELi4ELb0ELb0EN7cutlass10bfloat16_tE19Flash_kernel_traitsILi256ELi64ELi64ELi4ES3_EELb1ELb0ELb0ELb0ELb1ELb0ELb0ELb1EEEvNS_16Flash_fwd_paramsE)
        /*0164*/ 	.word	0x000000ff


	//----- nvinfo : EIATTR_FRAME_SIZE
	.align		4
.L_70:
        /*0168*/ 	.byte	0x04, 0x11
        /*016a*/ 	.short	(.L_72 - .L_71)
	.align		4
.L_71:
        /*016c*/ 	.word	index@($_ZN5flash24flash_fwd_splitkv_kernelI23Flash_fwd_kernel_traitsILi256ELi64ELi64ELi4ELb0ELb0EN7cutlass10bfloat16_tE19Flash_kernel_traitsILi256ELi64ELi64ELi4ES3_EELb1ELb0ELb0ELb0ELb1ELb0ELb0ELb1EEEvNS_16Flash_fwd_paramsE$_ZN5flash30compute_attn_1rowblock_splitkvI23Flash_fwd_kernel_traitsILi256ELi64ELi64ELi4ELb0ELb0EN7cutlass10bfloat16_tE19Flash_kernel_traitsILi256ELi64ELi64ELi4ES3_EELb1ELb0ELb0ELb0ELb1ELb0ELb0ELb1ENS_16Flash_fwd_paramsEEEvRKT8_iiiii)
        /*0170*/ 	.word	0x00000000


	//----- nvinfo : EIATTR_FRAME_SIZE
	.align		4
.L_72:
        /*0174*/ 	.byte	0x04, 0x11
        /*0176*/ 	.short	(.L_74 - .L_73)
	.align		4
.L_73:
        /*0178*/ 	.word	index@(_ZN5flash24flash_fwd_splitkv_kernelI23Flash_fwd_kernel_traitsILi256ELi64ELi64ELi4ELb0ELb0EN7cutlass10bfloat16_tE19Flash_kernel_traitsILi256ELi64ELi64ELi4ES3_EELb1ELb0ELb0ELb0ELb1ELb0ELb0ELb1EEEvNS_16Flash_fwd_paramsE)
        /*017c*/ 	.word	0x00000000


	//----- nvinfo : EIATTR_REGCOUNT
	.align		4
.L_74:
        /*0180*/ 	.byte	0x04, 0x2f
        /*0182*/ 	.short	(.L_76 - .L_75)
	.align		4
.L_75:
        /*0184*/ 	.word	index@(_ZN5flash24flash_fwd_splitkv_kernelI23Flash_fwd_kernel_traitsILi256ELi64ELi64ELi4ELb0ELb0EN7cutlass10bfloat16_tE19Flash_kernel_traitsILi256ELi64ELi64ELi4ES3_EELb1ELb0ELb1ELb0ELb0ELb1ELb0ELb0EEEvNS_16Flash_fwd_paramsE)
        /*0188*/ 	.word	0x000000ff


	//----- nvinfo : EIATTR_FRAME_SIZE
	.align		4
.L_76:
        /*018c*/ 	.byte	0x04, 0x11
        /*018e*/ 	.short	(.L_78 - .L_77)
	.align		4
.L_77:
        /*0190*/ 	.word	index@(_ZN5flash24flash_fwd_splitkv_kernelI23Flash_fwd_kernel_traitsILi256ELi64ELi64ELi4ELb0ELb0EN7cutlass10bfloat16_tE19Flash_kernel_traitsILi256ELi64ELi64ELi4ES3_EELb1ELb0ELb1ELb0ELb0ELb1ELb0ELb0EEEvNS_16Flash_fwd_paramsE)
        /*0194*/ 	.word	0x00000000


	//----- nvinfo : EIATTR_REGCOUNT
	.align		4
.L_78:
        /*0198*/ 	.byte	0x04, 0x2f
        /*019a*/ 	.short	(.L_80 - .L_79)
	.align		4
.L_79:
        /*019c*/ 	.word	index@(_ZN5flash24flash_fwd_splitkv_kernelI23Flash_fwd_kernel_traitsILi256ELi64ELi64ELi4ELb0ELb0EN7cutlass10bfloat16_tE19Flash_kernel_traitsILi256ELi64ELi64ELi4ES3_EELb1ELb0ELb1ELb0ELb0ELb0ELb0ELb0EEEvNS_16Flash_fwd_paramsE)
        /*01a0*/ 	.word	0x000000ff


	//----- nvinfo : EIATTR_FRAME_SIZE
	.align		4
.L_80:
        /*01a4*/ 	.byte	0x04, 0x11
        /*01a6*/ 	.short	(.L_82 - .L_81)
	.align		4
.L_81:
        /*01a8*/ 	.word	index@(_ZN5flash24flash_fwd_splitkv_kernelI23Flash_fwd_kernel_traitsILi256ELi64ELi64ELi4ELb0ELb0EN7cutlass10bfloat16_tE19Flash_kernel_traitsILi256ELi64ELi64ELi4ES3_EELb1ELb0ELb1ELb0ELb0ELb0ELb0ELb0EEEvNS_16Flash_fwd_paramsE)
        /*01ac*/ 	.word	0x00000000


	//----- nvinfo : EIATTR_REGCOUNT
	.align		4
.L_82:
        /*01b0*/ 	.byte	0x04, 0x2f
        /*01b2*/ 	.short	(.L_84 - .L_83)
	.align		4
.L_83:
        /*01b4*/ 	.word	index@(_ZN5flash24flash_fwd_splitkv_kernelI23Flash_fwd_kernel_traitsILi256ELi64ELi64ELi4ELb0ELb0EN7cutlass10bfloat16_tE19Flash_kernel_traitsILi256ELi64ELi64ELi4ES3_EELb1ELb0ELb0ELb0ELb1ELb1ELb0ELb0EEEvNS_16Flash_fwd_paramsE)
        /*01b8*/ 	.word	0x000000ff


	//----- nvinfo : EIATTR_FRAME_SIZE
	.align		4
.L_84:
        /*01bc*/ 	.byte	0x04, 0x11
        /*01be*/ 	.short	(.L_86 - .L_85)
	.align		4
.L_85:
        /*01c0*/ 	.word	index@(_ZN5flash24flash_fwd_splitkv_kernelI23Flash_fwd_kernel_traitsILi256ELi64ELi64ELi4ELb0ELb0EN7cutlass10bfloat16_tE19Flash_kernel_traitsILi256ELi64ELi64ELi4ES3_EELb1ELb0ELb0ELb0ELb1ELb1ELb0ELb0EEEvNS_16Flash_fwd_paramsE)
        /*01c4*/ 	.word	0x00000000


	//----- nvinfo : EIATTR_REGCOUNT
	.align		4
.L_86:
        /*01c8*/ 	.byte	0x04, 0x2f
        /*01ca*/ 	.short	(.L_88 - .L_87)
	.align		4
.L_87:
        /*01cc*/ 	.word	index@(_ZN5flash24flash_fwd_splitkv_kernelI23Flash_fwd_kernel_traitsILi256ELi64ELi64ELi4ELb0ELb0EN7cutlass10bfloat16_tE19Flash_kernel_traitsILi256ELi64ELi64ELi4ES3_EELb1ELb0ELb0ELb0ELb1ELb0ELb0ELb0EEEvNS_16Flash_fwd_paramsE)
        /*01d0*/ 	.word	0x000000fd


	//----- nvinfo : EIATTR_FRAME_SIZE
	.align		4
.L_88:
        /*01d4*/ 	.byte	0x04, 0x11
        /*01d6*/ 	.short	(.L_90 - .L_89)
	.align		4
.L_89:
        /*01d8*/ 	.word	index@(_ZN5flash24flash_fwd_splitkv_kernelI23Flash_fwd_kernel_traitsILi256ELi64ELi64ELi4ELb0ELb0EN7cutlass10bfloat16_tE19Flash_kernel_traitsILi256ELi64ELi64ELi4ES3_EELb1ELb0ELb0ELb0ELb1ELb0ELb0ELb0EEEvNS_16Flash_fwd_paramsE)
        /*01dc*/ 	.word	0x00000000


	//----- nvinfo : EIATTR_REGCOUNT
	.align		4
.L_90:
        /*01e0*/ 	.byte	0x04, 0x2f
        /*01e2*/ 	.short	(.L_92 - .L_91)
	.align		4
.L_91:
        /*01e4*/ 	.word	index@(_ZN5flash24flash_fwd_splitkv_kernelI23Flash_fwd_kernel_traitsILi256ELi64ELi64ELi4ELb0ELb0EN7cutlass10bfloat16_tE19Flash_kernel_traitsILi256ELi64ELi64ELi4ES3_EELb1ELb0ELb0ELb0ELb0ELb1ELb1ELb1EEEvNS_16Flash_fwd_paramsE)
        /*01e8*/ 	.word	0x000000ff


	//----- nvinfo : EIATTR_FRAME_SIZE
	.align		4
.L_92:
        /*01ec*/ 	.byte	0x04, 0x11
        /*01ee*/ 	.short	(.L_94 - .L_93)
	.align		4
.L_93:
        /*01f0*/ 	.word	index@($_ZN5flash24flash_fwd_splitkv_kernelI23Flash_fwd_kernel_traitsILi256ELi64ELi64ELi4ELb0ELb0EN7cutlass10bfloat16_tE19Flash_kernel_traitsILi256ELi64ELi64ELi4ES3_EELb1ELb0ELb0ELb0ELb0ELb1ELb1ELb1EEEvNS_16Flash_fwd_paramsE$_ZN5flash30compute_attn_1rowblock_splitkvI23Flash_fwd_kernel_traitsILi256ELi64ELi64ELi4ELb0ELb0EN7cutlass10bfloat16_tE19Flash_kernel_traitsILi256ELi64ELi64ELi4ES3_EELb1ELb0ELb0ELb0ELb0ELb1ELb1ELb1ENS_16Flash_fwd_paramsEEEvRKT8_iiiii)
        /*01f4*/ 	.word	0x00000008


	//----- nvinfo : EIATTR_FRAME_SIZE
	.align		4
.L_94:
        /*01f8*/ 	.byte	0x04, 0x11
        /*01fa*/ 	.short	(.L_96 - .L_95)
	.align		4
.L_95:
        /*01fc*/ 	.word	index@(_ZN5flash24flash_fwd_splitkv_kernelI23Flash_fwd_kernel_traitsILi256ELi64ELi64ELi4ELb0ELb0EN7cutlass10bfloat16_tE19Flash_kernel_traitsILi256ELi64ELi64ELi4ES3_EELb1ELb0ELb0ELb0ELb0ELb1ELb1ELb1EEEvNS_16Flash_fwd_paramsE)
        /*0200*/ 	.word	0x00000008


	//----- nvinfo : EIATTR_REGCOUNT
	.align		4
.L_96:
        /*0204*/ 	.byte	0x04, 0x2f
        /*0206*/ 	.short	(.L_98 - .L_97)
	.align		4
.L_97:
        /*0208*/ 	.word	index@(_ZN5flash24flash_fwd_splitkv_kernelI23Flash_fwd_kernel_traitsILi256ELi64ELi64ELi4ELb0ELb0EN7cutlass10bfloat16_tE19Flash_kernel_traitsILi256ELi64ELi64ELi4ES3_EELb1ELb0ELb0ELb0ELb0ELb0ELb1ELb1EEEvNS_16Flash_fwd_paramsE)
        /*020c*/ 	.word	0x000000fe


	//----- nvinfo : EIATTR_FRAME_SIZE
	.align		4
.L_98:
        /*0210*/ 	.byte	0x04, 0x11
        /*0212*/ 	.short	(.L_100 - .L_99)
	.align		4
.L_99:
        /*0214*/ 	.word	index@($_ZN5flash24flash_fwd_splitkv_kernelI23Flash_fwd_kernel_traitsILi256ELi64ELi64ELi4ELb0ELb0EN7cutlass10bfloat16_tE19Flash_kernel_traitsILi256ELi64ELi64ELi4ES3_EELb1ELb0ELb0ELb0ELb0ELb0ELb1ELb1EEEvNS_16Flash_fwd_paramsE$_ZN5flash30compute_attn_1rowblock_splitkvI23Flash_fwd_kernel_traitsILi256ELi64ELi64ELi4ELb0ELb0EN7cutlass10bfloat16_tE19Flash_kernel_traitsILi256ELi64ELi64ELi4ES3_EELb1ELb0ELb0ELb0ELb0ELb0ELb1ELb1ENS_16Flash_fwd_paramsEEEvRKT8_iiiii)
        /*0218*/ 	.word	0x00000000


	//----- nvinfo : EIATTR_FRAME_SIZE
	.align		4
.L_100:
        /*021c*/ 	.byte	0x04, 0x11
        /*021e*/ 	.short	(.L_102 - .L_101)
	.align		4
.L_101:
        /*0220*/ 	.word	index@(_ZN5flash24flash_fwd_splitkv_kernelI23Flash_fwd_kernel_traitsILi256ELi64ELi64ELi4ELb0ELb0EN7cutlass10bfloat16_tE19Flash_kernel_traitsILi256ELi64ELi64ELi4ES3_EELb1ELb0ELb0ELb0ELb0ELb0ELb1ELb1EEEvNS_16Flash_fwd_paramsE)
        /*0224*/ 	.word	0x00000000


	//----- nvinfo : EIATTR_REGCOUNT
	.align		4
.L_102:
        /*0228*/ 	.byte	0x04, 0x2f
        /*022a*/ 	.short	(.L_104 - .L_103)
	.align		4
.L_103:
        /*022c*/ 	.word	index@(_ZN5flash24flash_fwd_splitkv_kernelI23Flash_fwd_kernel_traitsILi256ELi64ELi64ELi4ELb0ELb0EN7cutlass10bfloat16_tE19Flash_kernel_traitsILi256ELi64ELi64ELi4ES3_EELb1ELb0ELb0ELb0ELb0ELb1ELb1ELb0EEEvNS_16Flash_fwd_paramsE)
        /*0230*/ 	.word	0x000000ff


	//----- nvinfo : EIATTR_FRAME_SIZE
	.align		4
.L_104:
        /*0234*/ 	.byte	0x04, 0x11
        /*0236*/ 	.short	(.L_106 - .L_105)
	.align		4
.L_105:
        /*0238*/ 	.word	index@(_ZN5flash24flash_fwd_splitkv_kernelI23Flash_fwd_kernel_traitsILi256ELi64ELi64ELi4ELb0ELb0EN7cutlass10bfloat16_tE19Flash_kernel_traitsILi256ELi64ELi64ELi4ES3_EELb1ELb0ELb0ELb0ELb0ELb1ELb1ELb0EEEvNS_16Flash_fwd_paramsE)
        /*023c*/ 	.word	0x00000000


	//----- nvinfo : EIATTR_REGCOUNT
	.align		4
.L_106:
        /*0240*/ 	.byte	0x04, 0x2f
        /*0242*/ 	.short	(.L_108 - .L_107)
	.align		4
.L_107:
        /*0244*/ 	.word	index@(_ZN5flash24flash_fwd_splitkv_kernelI23Flash_fwd_kernel_traitsILi256ELi64ELi64ELi4ELb0ELb0EN7cutlass10bfloat16_tE19Flash_kernel_traitsILi256ELi64ELi64ELi4ES3_EELb1ELb0ELb0ELb0ELb0ELb0ELb1ELb0EEEvNS_16Flash_fwd_paramsE)
        /*0248*/ 	.word	0x000000ff


	//----- nvinfo : EIATTR_FRAME_SIZE
	.align		4
.L_108:
        /*024c*/ 	.byte	0x04, 0x11
        /*024e*/ 	.short	(.L_110 - .L_109)
	.align		4
.L_109:
        /*0250*/ 	.word	index@(_ZN5flash24flash_fwd_splitkv_kernelI23Flash_fwd_kernel_traitsILi256ELi64ELi64ELi4ELb0ELb0EN7cutlass10bfloat16_tE19Flash_kernel_traitsILi256ELi64ELi64ELi4ES3_EELb1ELb0ELb0ELb0ELb0ELb0ELb1ELb0EEEvNS_16Flash_fwd_paramsE)
        /*0254*/ 	.word	0x00000000


	//----- nvinfo : EIATTR_REGCOUNT
	.align		4
.L_110:
        /*0258*/ 	.byte	0x04, 0x2f
        /*025a*/ 	.short	(.L_112 - .L_111)
	.align		4
.L_111:
        /*025c*/ 	.word	index@(_ZN5flash24flash_fwd_splitkv_kernelI23Flash_fwd_kernel_traitsILi256ELi64ELi64ELi4ELb0ELb0EN7cutlass10bfloat16_tE19Flash_kernel_traitsILi256ELi64ELi64ELi4ES3_EELb1ELb0ELb0ELb0ELb0ELb1ELb0ELb1EEEvNS_16Flash_fwd_paramsE)
        /*0260*/ 	.word	0x000000ff


	//----- nvinfo : EIATTR_FRAME_SIZE
	.align		4
.L_112:
        /*0264*/ 	.byte	0x04, 0x11
        /*0266*/ 	.short	(.L_114 - .L_113)
	.align		4
.L_113:
        /*0268*/ 	.word	index@($_ZN5flash24flash_fwd_splitkv_kernelI23Flash_fwd_kernel_traitsILi256ELi64ELi64ELi4ELb0ELb0EN7cutlass10bfloat16_tE19Flash_kernel_traitsILi256ELi64ELi64ELi4ES3_EELb1ELb0ELb0ELb0ELb0ELb1ELb0ELb1EEEvNS_16Flash_fwd_paramsE$_ZN5flash30compute_attn_1rowblock_splitkvI23Flash_fwd_kernel_traitsILi256ELi64ELi64ELi4ELb0ELb0EN7cutlass10bfloat16_tE19Flash_kernel_traitsILi256ELi64ELi64ELi4ES3_EELb1ELb0ELb0ELb0ELb0ELb1ELb0ELb1ENS_16Flash_fwd_paramsEEEvRKT8_iiiii)
        /*026c*/ 	.word	0x00000030


	//----- nvinfo : EIATTR_FRAME_SIZE
	.align		4
.L_114:
        /*0270*/ 	.byte	0x04, 0x11
        /*0272*/ 	.short	(.L_116 - .L_115)
	.align		4
.L_115:
        /*0274*/ 	.word	index@(_ZN5flash24flash_fwd_splitkv_kernelI23Flash_fwd_kernel_traitsILi256ELi64ELi64ELi4ELb0ELb0EN7cutlass10bfloat16_tE19Flash_kernel_traitsILi256ELi64ELi64ELi4ES3_EELb1ELb0ELb0ELb0ELb0ELb1ELb0ELb1EEEvNS_16Flash_fwd_paramsE)
        /*0278*/ 	.word	0x00000030


	//----- nvinfo : EIATTR_REGCOUNT
	.align		4
.L_116:
        /*027c*/ 	.byte	0x04, 0x2f
        /*027e*/ 	.short	(.L_118 - .L_117)
	.align		4
.L_117:
        /*0280*/ 	.word	index@(_ZN5flash24flash_fwd_splitkv_kernelI23Flash_fwd_kernel_traitsILi256ELi64ELi64ELi4ELb0ELb0EN7cutlass10bfloat16_tE19Flash_kernel_traitsILi256ELi64ELi64ELi4ES3_EELb1ELb0ELb0ELb0ELb0ELb0ELb0ELb1EEEvNS_16Flash_fwd_paramsE)
        /*0284*/ 	.word	0x000000ff


	//----- nvinfo : EIATTR_FRAME_SIZE
	.align		4
.L_118:
        /*0288*/ 	.byte	0x04, 0x11
        /*028a*/ 	.short	(.L_120 - .L_119)
	.align		4
.L_119:
        /*028c*/ 	.word	index@($_ZN5flash24flash_fwd_splitkv_kernelI23Flash_fwd_kernel_traitsILi256ELi64ELi64ELi4ELb0ELb0EN7cutlass10bfloat16_tE19Flash_kernel_traitsILi256ELi64ELi64ELi4ES3_EELb1ELb0ELb0ELb0ELb0ELb0ELb0ELb1EEEvNS_16Flash_fwd_paramsE$_ZN5flash30compute_attn_1rowblock_splitkvI23Flash_fwd_kernel_traitsILi256ELi64ELi64ELi4ELb0ELb0EN7cutlass10bfloat16_tE19Flash_kernel_traitsILi256ELi64ELi64ELi4ES3_EELb1ELb0ELb0ELb0ELb0ELb0ELb0ELb1ENS_16Flash_fwd_paramsEEEvRKT8_iiiii)
        /*0290*/ 	.word	0x00000000


	//----- nvinfo : EIATTR_FRAME_SIZE
	.align		4
.L_120:
        /*0294*/ 	.byte	0x04, 0x11
        /*0296*/ 	.short	(.L_122 - .L_121)
	.align		4
.L_121:
        /*0298*/ 	.word	index@(_ZN5flash24flash_fwd_splitkv_kernelI23Flash_fwd_kernel_traitsILi256ELi64ELi64ELi4ELb0ELb0EN7cutlass10bfloat16_tE19Flash_kernel_traitsILi256ELi64ELi64ELi4ES3_EELb1ELb0ELb0ELb0ELb0ELb0ELb0ELb1EEEvNS_16Flash_fwd_paramsE)
        /*029c*/ 	.word	0x00000000


	//----- nvinfo : EIATTR_REGCOUNT
	.align		4
.L_122:
        /*02a0*/ 	.byte	0x04, 0x2f
        /*02a2*/ 	.short	(.L_124 - .L_123)
	.align		4
.L_123:
        /*02a4*/ 	.word	index@(_ZN5flash24flash_fwd_splitkv_kernelI23Flash_fwd_kernel_traitsILi256ELi64ELi64ELi4ELb0ELb0EN7cutlass10bfloat16_tE19Flash_kernel_traitsILi256ELi64ELi64ELi4ES3_EELb1ELb0ELb0ELb0ELb0ELb1ELb0ELb0EEEvNS_16Flash_fwd_paramsE)
        /*02a8*/ 	.word	0x000000ff


	//----- nvinfo : EIATTR_FRAME_SIZE
	.align		4
.L_124:
        /*02ac*/ 	.byte	0x04, 0x11
        /*02ae*/ 	.short	(.L_126 - .L_125)
	.align		4
.L_125:
        /*02b0*/ 	.word	index@(_ZN5flash24flash_fwd_splitkv_kernelI23Flash_fwd_kernel_traitsILi256ELi64ELi64ELi4ELb0ELb0EN7cutlass10bfloat16_tE19Flash_kernel_traitsILi256ELi64ELi64ELi4ES3_EELb1ELb0ELb0ELb0ELb0ELb1ELb0ELb0EEEvNS_16Flash_fwd_paramsE)
        /*02b4*/ 	.word	0x00000008


	//----- nvinfo : EIATTR_REGCOUNT
	.align		4
.L_126:
        /*02b8*/ 	.byte	0x04, 0x2f
        /*02ba*/ 	.short	(.L_128 - .L_127)
	.align		4
.L_127:
        /*02bc*/ 	.word	index@(_ZN5flash24flash_fwd_splitkv_kernelI23Flash_fwd_kernel_traitsILi256ELi64ELi64ELi4ELb0ELb0EN7cutlass10bfloat16_tE19Flash_kernel_traitsILi256ELi64ELi64ELi4ES3_EELb1ELb0ELb0ELb0ELb0ELb0ELb0ELb0EEEvNS_16Flash_fwd_paramsE)
        /*02c0*/ 	.word	0x000000ff


	//----- nvinfo : EIATTR_FRAME_SIZE
	.align		4
.L_128:
        /*02c4*/ 	.byte	0x04, 0x11
        /*02c6*/ 	.short	(.L_130 - .L_129)
	.align		4
.L_129:
        /*02c8*/ 	.word	index@(_ZN5flash24flash_fwd_splitkv_kernelI23Flash_fwd_kernel_traitsILi256ELi64ELi64ELi4ELb0ELb0EN7cutlass10bfloat16_tE19Flash_kernel_traitsILi256ELi64ELi64ELi4ES3_EELb1ELb0ELb0ELb0ELb0ELb0ELb0ELb0EEEvNS_16Flash_fwd_paramsE)
        /*02cc*/ 	.word	0x00000000


	//----- nvinfo : EIATTR_REGCOUNT
	.align		4
.L_130:
        /*02d0*/ 	.byte	0x04, 0x2f
        /*02d2*/ 	.short	(.L_132 - .L_131)
	.align		4
.L_131:
        /*02d4*/ 	.word	index@(_ZN5flash32flash_fwd_splitkv_combine_kernelI23Flash_fwd_kernel_traitsILi256ELi64ELi64ELi4ELb0ELb0EN7cutlass10bfloat16_tE19Flash_kernel_traitsILi256ELi64ELi64ELi4ES3_EELi4ELi1ELb1EEEvNS_16Flash_fwd_paramsE)
        /*02d8*/ 	.word	0x00000038


	//----- nvinfo : EIATTR_FRAME_SIZE
	.align		4
.L_132:
        /*02dc*/ 	.byte	0x04, 0x11
        /*02de*/ 	.short	(.L_134 - .L_133)
	.align		4
.L_133:
        /*02e0*/ 	.word	index@($__internal_13_$__cuda_sm20_div_s64)
        /*02e4*/ 	.word	0x00000000


	//----- nvinfo : EIATTR_FRAME_SIZE
	.align		4
.L_134:
        /*02e8*/ 	.byte	0x04, 0x11
        /*02ea*/ 	.short	(.L_136 - .L_135)
	.align		4
.L_135:
        /*02ec*/ 	.word	index@(_ZN5flash32flash_fwd_splitkv_combine_kernelI23Flash_fwd_kernel_traitsILi256ELi64ELi64ELi4ELb0ELb0EN7cutlass10bfloat16_tE19Flash_kernel_traitsILi256ELi64ELi64ELi4ES3_EELi4ELi1ELb1EEEvNS_16Flash_fwd_paramsE)
        /*02f0*/ 	.word	0x00000000


	//----- nvinfo : EIATTR_REGCOUNT
	.align		4
.L_136:
        /*02f4*/ 	.byte	0x04, 0x2f
        /*02f6*/ 	.short	(.L_138 - .L_137)
	.align		4
.L_137:
        /*02f8*/ 	.word	index@(_ZN5flash32flash_fwd_splitkv_combine_kernelI23Flash_fwd_kernel_traitsILi256ELi64ELi64ELi4ELb0ELb0EN7cutlass10bfloat16_tE19Flash_kernel_traitsILi256ELi64ELi64ELi4ES3_EELi4ELi2ELb1EEEvNS_16Flash_fwd_paramsE)
        /*02fc*/ 	.word	0x00000036


	//----- nvinfo : EIATTR_FRAME_SIZE
	.align		4
.L_138:
        /*0300*/ 	.byte	0x04, 0x11
        /*0302*/ 	.short	(.L_140 - .L_139)
	.align		4
.L_139:
        /*0304*/ 	.word	index@($__internal_12_$__cuda_sm20_div_s64)
        /*0308*/ 	.word	0x00000000


	//----- nvinfo : EIATTR_FRAME_SIZE
	.align		4
.L_140:
        /*030c*/ 	.byte	0x04, 0x11
        /*030e*/ 	.short	(.L_142 - .L_141)
	.align		4
.L_141:
        /*0310*/ 	.word	index@(_ZN5flash32flash_fwd_splitkv_combine_kernelI23Flash_fwd_kernel_traitsILi256ELi64ELi64ELi4ELb0ELb0EN7cutlass10bfloat16_tE19Flash_kernel_traitsILi256ELi64ELi64ELi4ES3_EELi4ELi2ELb1EEEvNS_16Flash_fwd_paramsE)
        /*0314*/ 	.word	0x00000000


	//----- nvinfo : EIATTR_REGCOUNT
	.align		4
.L_142:
        /*0318*/ 	.byte	0x04, 0x2f
        /*031a*/ 	.short	(.L_144 - .L_143)
	.align		4
.L_143:
        /*031c*/ 	.word	index@(_ZN5flash32flash_fwd_splitkv_combine_kernelI23Flash_fwd_kernel_traitsILi256ELi64ELi64ELi4ELb0ELb0EN7cutlass10bfloat16_tE19Flash_kernel_traitsILi256ELi64ELi64ELi4ES3_EELi4ELi3ELb1EEEvNS_16Flash_fwd_paramsE)
        /*0320*/ 	.word	0x00000036


	//----- nvinfo : EIATTR_FRAME_SIZE
	.align		4
.L_144:
        /*0324*/ 	.byte	0x04, 0x11
        /*0326*/ 	.short	(.L_146 - .L_145)
	.align		4
.L_145:
        /*0328*/ 	.word	index@($__internal_11_$__cuda_sm20_div_s64)
        /*032c*/ 	.word	0x00000000


	//----- nvinfo : EIATTR_FRAME_SIZE
	.align		4
.L_146:
        /*0330*/ 	.byte	0x04, 0x11
        /*0332*/ 	.short	(.L_148 - .L_147)
	.align		4
.L_147:
        /*0334*/ 	.word	index@(_ZN5flash32flash_fwd_splitkv_combine_kernelI23Flash_fwd_kernel_traitsILi256ELi64ELi64ELi4ELb0ELb0EN7cutlass10bfloat16_tE19Flash_kernel_traitsILi256ELi64ELi64ELi4ES3_EELi4ELi3ELb1EEEvNS_16Flash_fwd_paramsE)
        /*0338*/ 	.word	0x00000000


	//----- nvinfo : EIATTR_REGCOUNT
	.align		4
.L_148:
        /*033c*/ 	.byte	0x04, 0x2f
        /*033e*/ 	.short	(.L_150 - .L_149)
	.align		4
.L_149:
        /*0340*/ 	.word	index@(_ZN5flash32flash_fwd_splitkv_combine_kernelI23Flash_fwd_kernel_traitsILi256ELi64ELi64ELi4ELb0ELb0EN7cutlass10bfloat16_tE19Flash_kernel_traitsILi256ELi64ELi64ELi4ES3_EELi4ELi4ELb1EEEvNS_16Flash_fwd_paramsE)
        /*0344*/ 	.word	0x00000036


	//----- nvinfo : EIATTR_FRAME_SIZE
	.align		4
.L_150:
        /*0348*/ 	.byte	0x04, 0x11
        /*034a*/ 	.short	(.L_152 - .L_151)
	.align		4
.L_151:
        /*034c*/ 	.word	index@($__internal_10_$__cuda_sm20_div_s64)
        /*0350*/ 	.word	0x00000000


	//----- nvinfo : EIATTR_FRAME_SIZE
	.align		4
.L_152:
        /*0354*/ 	.byte	0x04, 0x11
        /*0356*/ 	.short	(.L_154 - .L_153)
	.align		4
.L_153:
        /*0358*/ 	.word	index@(_ZN5flash32flash_fwd_splitkv_combine_kernelI23Flash_fwd_kernel_traitsILi256ELi64ELi64ELi4ELb0ELb0EN7cutlass10bfloat16_tE19Flash_kernel_traitsILi256ELi64ELi64ELi4ES3_EELi4ELi4ELb1EEEvNS_16Flash_fwd_paramsE)
        /*035c*/ 	.word	0x00000000


	//----- nvinfo : EIATTR_REGCOUNT
	.align		4
.L_154:
        /*0360*/ 	.byte	0x04, 0x2f
        /*0362*/ 	.short	(.L_156 - .L_155)
	.align		4
.L_155:
        /*0364*/ 	.word	index@(_ZN5flash32flash_fwd_splitkv_combine_kernelI23Flash_fwd_kernel_traitsILi256ELi64ELi64ELi4ELb0ELb0EN7cutlass10bfloat16_tE19Flash_kernel_traitsILi256ELi64ELi64ELi4ES3_EELi4ELi5ELb1EEEvNS_16Flash_fwd_paramsE)
        /*0368*/ 	.word	0x00000036


	//----- nvinfo : EIATTR_FRAME_SIZE
	.align		4
.L_156:
        /*036c*/ 	.byte	0x04, 0x11
        /*036e*/ 	.short	(.L_158 - .L_157)
	.align		4
.L_157:
        /*0370*/ 	.word	index@($__internal_9_$__cuda_sm20_div_s64)
        /*0374*/ 	.word	0x00000000


	//----- nvinfo : EIATTR_FRAME_SIZE
	.align		4
.L_158:
        /*0378*/ 	.byte	0x04, 0x11
        /*037a*/ 	.short	(.L_160 - .L_159)
	.align		4
.L_159:
        /*037c*/ 	.word	index@(_ZN5flash32flash_fwd_splitkv_combine_kernelI23Flash_fwd_kernel_traitsILi256ELi64ELi64ELi4ELb0ELb0EN7cutlass10bfloat16_tE19Flash_kernel_traitsILi256ELi64ELi64ELi4ES3_EELi4ELi5ELb1EEEvNS_16Flash_fwd_paramsE)
        /*0380*/ 	.word	0x00000000


	//----- nvinfo : EIATTR_REGCOUNT
	.align		4
.L_160:
        /*0384*/ 	.byte	0x04, 0x2f
        /*0386*/ 	.short	(.L_162 - .L_161)
	.align		4
.L_161:
        /*0388*/ 	.word	index@(_ZN5flash32flash_fwd_splitkv_combine_kernelI23Flash_fwd_kernel_traitsILi256ELi64ELi64ELi4ELb0ELb0EN7cutlass10bfloat16_tE19Flash_kernel_traitsILi256ELi64ELi64ELi4ES3_EELi4ELi6ELb1EEEvNS_16Flash_fwd_paramsE)
        /*038c*/ 	.word	0x0000003a


	//----- nvinfo : EIATTR_FRAME_SIZE
	.align		4
.L_162:
        /*0390*/ 	.byte	0x04, 0x11
        /*0392*/ 	.short	(.L_164 - .L_163)
	.align		4
.L_163:
        /*0394*/ 	.word	index@($__internal_8_$__cuda_sm20_div_s64)
        /*0398*/ 	.word	0x00000000


	//----- nvinfo : EIATTR_FRAME_SIZE
	.align		4
.L_164:
        /*039c*/ 	.byte	0x04, 0x11
        /*039e*/ 	.short	(.L_166 - .L_165)
	.align		4
.L_165:
        /*03a0*/ 	.word	index@(_ZN5flash32flash_fwd_splitkv_combine_kernelI23Flash_fwd_kernel_traitsILi256ELi64ELi64ELi4ELb0ELb0EN7cutlass10bfloat16_tE19Flash_kernel_traitsILi256ELi64ELi64ELi4ES3_EELi4ELi6ELb1EEEvNS_16Flash_fwd_paramsE)
        /*03a4*/ 	.word	0x00000000


	//----- nvinfo : EIATTR_REGCOUNT
	.align		4
.L_166:
        /*03a8*/ 	.byte	0x04, 0x2f
        /*03aa*/ 	.short	(.L_168 - .L_167)
	.align		4
.L_167:
        /*03ac*/ 	.word	index@(_ZN5flash32flash_fwd_splitkv_combine_kernelI23Flash_fwd_kernel_traitsILi256ELi64ELi64ELi4ELb0ELb0EN7cutlass10bfloat16_tE19Flash_kernel_traitsILi256ELi64ELi64ELi4ES3_EELi4ELi7ELb1EEEvNS_16Flash_fwd_paramsE)
        /*03b0*/ 	.word	0x0000003c


	//----- nvinfo : EIATTR_FRAME_SIZE
	.align		4
.L_168:
        /*03b4*/ 	.byte	0x04, 0x11
        /*03b6*/ 	.short	(.L_170 - .L_169)
	.align		4
.L_169:
        /*03b8*/ 	.word	index@($__internal_7_$__cuda_sm20_div_s64)
        /*03bc*/ 	.word	0x00000000


	//----- nvinfo : EIATTR_FRAME_SIZE
	.align		4
.L_170:
        /*03c0*/ 	.byte	0x04, 0x11
        /*03c2*/ 	.short	(.L_172 - .L_171)
	.align		4
.L_171:
        /*03c4*/ 	.word	index@(_ZN5flash32flash_fwd_splitkv_combine_kernelI23Flash_fwd_kernel_traitsILi256ELi64ELi64ELi4ELb0ELb0EN7cutlass10bfloat16_tE19Flash_kernel_traitsILi256ELi64ELi64ELi4ES3_EELi4ELi7ELb1EEEvNS_16Flash_fwd_paramsE)
        /*03c8*/ 	.word	0x00000000


	//----- nvinfo : EIATTR_REGCOUNT
	.align		4
.L_172:
        /*03cc*/ 	.byte	0x04, 0x2f
        /*03ce*/ 	.short	(.L_174 - .L_173)
	.align		4
.L_173:
        /*03d0*/ 	.word	index@(_ZN5flash32flash_fwd_splitkv_combine_kernelI23Flash_fwd_kernel_traitsILi256ELi64ELi64ELi4ELb0ELb0EN7cutlass10bfloat16_tE19Flash_kernel_traitsILi256ELi64ELi64ELi4ES3_EELi4ELi1ELb0EEEvNS_16Flash_fwd_paramsE)
        /*03d4*/ 	.word	0x00000036


	//----- nvinfo : EIATTR_FRAME_SIZE
	.align		4
.L_174:
        /*03d8*/ 	.byte	0x04, 0x11
        /*03da*/ 	.short	(.L_176 - .L_175)
	.align		4
.L_175:
        /*03dc*/ 	.word	index@($__internal_6_$__cuda_sm20_div_s64)
        /*03e0*/ 	.word	0x00000000


	//----- nvinfo : EIATTR_FRAME_SIZE
	.align		4
.L_176:
        /*03e4*/ 	.byte	0x04, 0x11
        /*03e6*/ 	.short	(.L_178 - .L_177)
	.align		4
.L_177:
        /*03e8*/ 	.word	index@(_ZN5flash32flash_fwd_splitkv_combine_kernelI23Flash_fwd_kernel_traitsILi256ELi64ELi64ELi4ELb0ELb0EN7cutlass10bfloat16_tE19Flash_kernel_traitsILi256ELi64ELi64ELi4ES3_EELi4ELi1ELb0EEEvNS_16Flash_fwd_paramsE)
        /*03ec*/ 	.word	0x00000000


	//----- nvinfo : EIATTR_REGCOUNT
	.align		4
.L_178:
        /*03f0*/ 	.byte	0x04, 0x2f
        /*03f2*/ 	.short	(.L_180 - .L_179)
	.align		4
.L_179:
        /*03f4*/ 	.word	index@(_ZN5flash32flash_fwd_splitkv_combine_kernelI23Flash_fwd_kernel_traitsILi256ELi64ELi64ELi4ELb0ELb0EN7cutlass10bfloat16_tE19Flash_kernel_traitsILi256ELi64ELi64ELi4ES3_EELi4ELi2ELb0EEEvNS_16Flash_fwd_paramsE)
        /*03f8*/ 	.word	0x00000036


	//----- nvinfo : EIATTR_FRAME_SIZE
	.align		4
.L_180:
        /*03fc*/ 	.byte	0x04, 0x11
        /*03fe*/ 	.short	(.L_182 - .L_181)
	.align		4
.L_181:
        /*0400*/ 	.word	index@($__internal_5_$__cuda_sm20_div_s64)
        /*0404*/ 	.word	0x00000000


	//----- nvinfo : EIATTR_FRAME_SIZE
	.align		4
.L_182:
        /*0408*/ 	.byte	0x04, 0x11
        /*040a*/ 	.short	(.L_184 - .L_183)
	.align		4
.L_183:
        /*040c*/ 	.word	index@(_ZN5flash32flash_fwd_splitkv_combine_kernelI23Flash_fwd_kernel_traitsILi256ELi64ELi64ELi4ELb0ELb0EN7cutlass10bfloat16_tE19Flash_kernel_traitsILi256ELi64ELi64ELi4ES3_EELi4ELi2ELb0EEEvNS_16Flash_fwd_paramsE)
        /*0410*/ 	.word	0x00000000


	//----- nvinfo : EIATTR_REGCOUNT
	.align		4
.L_184:
        /*0414*/ 	.byte	0x04, 0x2f
        /*0416*/ 	.short	(.L_186 - .L_185)
	.align		4
.L_185:
        /*0418*/ 	.word	index@(_ZN5flash32flash_fwd_splitkv_combine_kernelI23Flash_fwd_kernel_traitsILi256ELi64ELi64ELi4ELb0ELb0EN7cutlass10bfloat16_tE19Flash_kernel_traitsILi256ELi64ELi64ELi4ES3_EELi4ELi3ELb0EEEvNS_16Flash_fwd_paramsE)
        /*041c*/ 	.word	0x00000036


	//----- nvinfo : EIATTR_FRAME_SIZE
	.align		4
.L_186:
        /*0420*/ 	.byte	0x04, 0x11
        /*0422*/ 	.short	(.L_188 - .L_187)
	.align		4
.L_187:
        /*0424*/ 	.word	index@($__internal_4_$__cuda_sm20_div_s64)
        /*0428*/ 	.word	0x00000000


	//----- nvinfo : EIATTR_FRAME_SIZE
	.align		4
.L_188:
        /*042c*/ 	.byte	0x04, 0x11
        /*042e*/ 	.short	(.L_190 - .L_189)
	.align		4
.L_189:
        /*0430*/ 	.word	index@(_ZN5flash32flash_fwd_splitkv_combine_kernelI23Flash_fwd_kernel_traitsILi256ELi64ELi64ELi4ELb0ELb0EN7cutlass10bfloat16_tE19Flash_kernel_traitsILi256ELi64ELi64ELi4ES3_EELi4ELi3ELb0EEEvNS_16Flash_fwd_paramsE)
        /*0434*/ 	.word	0x00000000


	//----- nvinfo : EIATTR_REGCOUNT
	.align		4
.L_190:
        /*0438*/ 	.byte	0x04, 0x2f
        /*043a*/ 	.short	(.L_192 - .L_191)
	.align		4
.L_191:
        /*043c*/ 	.word	index@(_ZN5flash32flash_fwd_splitkv_combine_kernelI23Flash_fwd_kernel_traitsILi256ELi64ELi64ELi4ELb0ELb0EN7cutlass10bfloat16_tE19Flash_kernel_traitsILi256ELi64ELi64ELi4ES3_EELi4ELi4ELb0EEEvNS_16Flash_fwd_paramsE)
        /*0440*/ 	.word	0x00000036


	//----- nvinfo : EIATTR_FRAME_SIZE
	.align		4
.L_192:
        /*0444*/ 	.byte	0x04, 0x11
        /*0446*/ 	.short	(.L_194 - .L_193)
	.align		4
.L_193:
        /*0448*/ 	.word	index@($__internal_3_$__cuda_sm20_div_s64)
        /*044c*/ 	.word	0x00000000


	//----- nvinfo : EIATTR_FRAME_SIZE
	.align		4
.L_194:
        /*0450*/ 	.byte	0x04, 0x11
        /*0452*/ 	.short	(.L_196 - .L_195)
	.align		4
.L_195:
        /*0454*/ 	.word	index@(_ZN5flash32flash_fwd_splitkv_combine_kernelI23Flash_fwd_kernel_traitsILi256ELi64ELi64ELi4ELb0ELb0EN7cutlass10bfloat16_tE19Flash_kernel_traitsILi256ELi64ELi64ELi4ES3_EELi4ELi4ELb0EEEvNS_16Flash_fwd_paramsE)
        /*0458*/ 	.word	0x00000000


	//----- nvinfo : EIATTR_REGCOUNT
	.align		4
.L_196:
        /*045c*/ 	.byte	0x04, 0x2f
        /*045e*/ 	.short	(.L_198 - .L_197)
	.align		4
.L_197:
        /*0460*/ 	.word	index@(_ZN5flash32flash_fwd_splitkv_combine_kernelI23Flash_fwd_kernel_traitsILi256ELi64ELi64ELi4ELb0ELb0EN7cutlass10bfloat16_tE19Flash_kernel_traitsILi256ELi64ELi64ELi4ES3_EELi4ELi5ELb0EEEvNS_16Flash_fwd_paramsE)
        /*0464*/ 	.word	0x00000036


	//----- nvinfo : EIATTR_FRAME_SIZE
	.align		4
.L_198:
        /*0468*/ 	.byte	0x04, 0x11
        /*046a*/ 	.short	(.L_200 - .L_199)
	.align		4
.L_199:
        /*046c*/ 	.word	index@($__internal_2_$__cuda_sm20_div_s64)
        /*0470*/ 	.word	0x00000000


	//----- nvinfo : EIATTR_FRAME_SIZE
	.align		4
.L_200:
        /*0474*/ 	.byte	0x04, 0x11
        /*0476*/ 	.short	(.L_202 - .L_201)
	.align		4
.L_201:
        /*0478*/ 	.word	index@(_ZN5flash32flash_fwd_splitkv_combine_kernelI23Flash_fwd_kernel_traitsILi256ELi64ELi64ELi4ELb0ELb0EN7cutlass10bfloat16_tE19Flash_kernel_traitsILi256ELi64ELi64ELi4ES3_EELi4ELi5ELb0EEEvNS_16Flash_fwd_paramsE)
        /*047c*/ 	.word	0x00000000


	//----- nvinfo : EIATTR_REGCOUNT
	.align		4
.L_202:
        /*0480*/ 	.byte	0x04, 0x2f
        /*0482*/ 	.short	(.L_204 - .L_203)
	.align		4
.L_203:
        /*0484*/ 	.word	index@(_ZN5flash32flash_fwd_splitkv_combine_kernelI23Flash_fwd_kernel_traitsILi256ELi64ELi64ELi4ELb0ELb0EN7cutlass10bfloat16_tE19Flash_kernel_traitsILi256ELi64ELi64ELi4ES3_EELi4ELi6ELb0EEEvNS_16Flash_fwd_paramsE)
        /*0488*/ 	.word	0x0000003a


	//----- nvinfo : EIATTR_FRAME_SIZE
	.align		4
.L_204:
        /*048c*/ 	.byte	0x04, 0x11
        /*048e*/ 	.short	(.L_206 - .L_205)
	.align		4
.L_205:
        /*0490*/ 	.word	index@($__internal_1_$__cuda_sm20_div_s64)
        /*0494*/ 	.word	0x00000000


	//----- nvinfo : EIATTR_FRAME_SIZE
	.align		4
.L_206:
        /*0498*/ 	.byte	0x04, 0x11
        /*049a*/ 	.short	(.L_208 - .L_207)
	.align		4
.L_207:
        /*049c*/ 	.word	index@(_ZN5flash32flash_fwd_splitkv_combine_kernelI23Flash_fwd_kernel_traitsILi256ELi64ELi64ELi4ELb0ELb0EN7cutlass10bfloat16_tE19Flash_kernel_traitsILi256ELi64ELi64ELi4ES3_EELi4ELi6ELb0EEEvNS_16Flash_fwd_paramsE)
        /*04a0*/ 	.word	0x00000000


	//----- nvinfo : EIATTR_REGCOUNT
	.align		4
.L_208:
        /*04a4*/ 	.byte	0x04, 0x2f
        /*04a6*/ 	.short	(.L_210 - .L_209)
	.align		4
.L_209:
        /*04a8*/ 	.word	index@(_ZN5flash32flash_fwd_splitkv_combine_kernelI23Flash_fwd_kernel_traitsILi256ELi64ELi64ELi4ELb0ELb0EN7cutlass10bfloat16_tE19Flash_kernel_traitsILi256ELi64ELi64ELi4ES3_EELi4ELi7ELb0EEEvNS_16Flash_fwd_paramsE)
        /*04ac*/ 	.word	0x0000003c


	//----- nvinfo : EIATTR_FRAME_SIZE
	.align		4
.L_210:
        /*04b0*/ 	.byte	0x04, 0x11
        /*04b2*/ 	.short	(.L_212 - .L_211)
	.align		4
.L_211:
        /*04b4*/ 	.word	index@($__internal_0_$__cuda_sm20_div_s64)
        /*04b8*/ 	.word	0x00000000


	//----- nvinfo : EIATTR_FRAME_SIZE
	.align		4
.L_212:
        /*04bc*/ 	.byte	0x04, 0x11
        /*04be*/ 	.short	(.L_214 - .L_213)
	.align		4
.L_213:
        /*04c0*/ 	.word	index@(_ZN5flash32flash_fwd_splitkv_combine_kernelI23Flash_fwd_kernel_traitsILi256ELi64ELi64ELi4ELb0ELb0EN7cutlass10bfloat16_tE19Flash_kernel_traitsILi256ELi64ELi64ELi4ES3_EELi4ELi7ELb0EEEvNS_16Flash_fwd_paramsE)
        /*04c4*/ 	.word	0x00000000


	//----- nvinfo : EIATTR_MIN_STACK_SIZE
	.align		4
.L_214:
        /*04c8*/ 	.byte	0x04, 0x12
        /*04ca*/ 	.short	(.L_216 - .L_215)
	.align		4
.L_215:
        /*04cc*/ 	.word	index@(_ZN5flash32flash_fwd_splitkv_combine_kernelI23Flash_fwd_kernel_traitsILi256ELi64ELi64ELi4ELb0ELb0EN7cutlass10bfloat16_tE19Flash_kernel_traitsILi256ELi64ELi64ELi4ES3_EELi4ELi7ELb0EEEvNS_16Flash_fwd_paramsE)
        /*04d0*/ 	.word	0x00000000


	//----- nvinfo : EIATTR_MIN_STACK_SIZE
	.align		4
.L_216:
        /*04d4*/ 	.byte	0x04, 0x12
        /*04d6*/ 	.short	(.L_218 - .L_217)
	.align		4
.L_217:
        /*04d8*/ 	.word	index@(_ZN5flash32flash_fwd_splitkv_combine_kernelI23Flash_fwd_kernel_traitsILi256ELi64ELi64ELi4ELb0ELb0EN7cutlass10bfloat16_tE19Flash_kernel_traitsILi256ELi64ELi64ELi4ES3_EELi4ELi6ELb0EEEvNS_16Flash_fwd_paramsE)
        /*04dc*/ 	.word	0x00000000


	//----- nvinfo : EIATTR_MIN_STACK_SIZE
	.align		4
.L_218:
        /*04e0*/ 	.byte	0x04, 0x12
        /*04e2*/ 	.short	(.L_220 - .L_219)
	.align		4
.L_219:
        /*04e4*/ 	.word	index@(_ZN5flash32flash_fwd_splitkv_combine_kernelI23Flash_fwd_kernel_traitsILi256ELi64ELi64ELi4ELb0ELb0EN7cutlass10bfloat16_tE19Flash_kernel_traitsILi256ELi64ELi64ELi4ES3_EELi4ELi5ELb0EEEvNS_16Flash_fwd_paramsE)
        /*04e8*/ 	.word	0x00000000


	//----- nvinfo : EIATTR_MIN_STACK_SIZE
	.align		4
.L_220:
        /*04ec*/ 	.byte	0x04, 0x12
        /*04ee*/ 	.short	(.L_222 - .L_221)
	.align		4
.L_221:
        /*04f0*/ 	.word	index@(_ZN5flash32flash_fwd_splitkv_combine_kernelI23Flash_fwd_kernel_traitsILi256ELi64ELi64ELi4ELb0ELb0EN7cutlass10bfloat16_tE19Flash_kernel_traitsILi256ELi64ELi64ELi4ES3_EELi4ELi4ELb0EEEvNS_16Flash_fwd_paramsE)
        /*04f4*/ 	.word	0x00000000


	//----- nvinfo : EIATTR_MIN_STACK_SIZE
	.align		4
.L_222:
        /*04f8*/ 	.byte	0x04, 0x12
        /*04fa*/ 	.short	(.L_224 - .L_223)
	.align		4
.L_223:
        /*04fc*/ 	.word	index@(_ZN5flash32flash_fwd_splitkv_combine_kernelI23Flash_fwd_kernel_traitsILi256ELi64ELi64ELi4ELb0ELb0EN7cutlass10bfloat16_tE19Flash_kernel_traitsILi256ELi64ELi64ELi4ES3_EELi4ELi3ELb0EEEvNS_16Flash_fwd_paramsE)
        /*0500*/ 	.word	0x00000000


	//----- nvinfo : EIATTR_MIN_STACK_SIZE
	.align		4
.L_224:
        /*0504*/ 	.byte	0x04, 0x12
        /*0506*/ 	.short	(.L_226 - .L_225)
	.align		4
.L_225:
        /*0508*/ 	.word	index@(_ZN5flash32flash_fwd_splitkv_combine_kernelI23Flash_fwd_kernel_traitsILi256ELi64ELi64ELi4ELb0ELb0EN7cutlass10bfloat16_tE19Flash_kernel_traitsILi256ELi64ELi64ELi4ES3_EELi4ELi2ELb0EEEvNS_16Flash_fwd_paramsE)
        /*050c*/ 	.word	0x00000000


	//----- nvinfo : EIATTR_MIN_STACK_SIZE
	.align		4
.L_226:
        /*0510*/ 	.byte	0x04, 0x12
        /*0512*/ 	.short	(.L_228 - .L_227)
	.align		4
.L_227:
        /*0514*/ 	.word	index@(_ZN5flash32flash_fwd_splitkv_combine_kernelI23Flash_fwd_kernel_traitsILi256ELi64ELi64ELi4ELb0ELb0EN7cutlass10bfloat16_tE19Flash_kernel_traitsILi256ELi64ELi64ELi4ES3_EELi4ELi1ELb0EEEvNS_16Flash_fwd_paramsE)
        /*0518*/ 	.word	0x00000000


	//----- nvinfo : EIATTR_MIN_STACK_SIZE
	.align		4
.L_228:
        /*051c*/ 	.byte	0x04, 0x12
        /*051e*/ 	.short	(.L_230 - .L_229)
	.align		4
.L_229:
        /*0520*/ 	.word	index@(_ZN5flash32flash_fwd_splitkv_combine_kernelI23Flash_fwd_kernel_traitsILi256ELi64ELi64ELi4ELb0ELb0EN7cutlass10bfloat16_tE19Flash_kernel_traitsILi256ELi64ELi64ELi4ES3_EELi4ELi7ELb1EEEvNS_16Flash_fwd_paramsE)
        /*0524*/ 	.word	0x00000000


	//----- nvinfo : EIATTR_MIN_STACK_SIZE
	.align		4
.L_230:
        /*0528*/ 	.byte	0x04, 0x12
        /*052a*/ 	.short	(.L_232 - .L_231)
	.align		4
.L_231:
        /*052c*/ 	.word	index@(_ZN5flash32flash_fwd_splitkv_combine_kernelI23Flash_fwd_kernel_traitsILi256ELi64ELi64ELi4ELb0ELb0EN7cutlass10bfloat16_tE19Flash_kernel_traitsILi256ELi64ELi64ELi4ES3_EELi4ELi6ELb1EEEvNS_16Flash_fwd_paramsE)
        /*0530*/ 	.word	0x00000000


	//----- nvinfo : EIATTR_MIN_STACK_SIZE
	.align		4
.L_232:
        /*0534*/ 	.byte	0x04, 0x12
        /*0536*/ 	.short	(.L_234 - .L_233)
	.align		4
.L_233:
        /*0538*/ 	.word	index@(_ZN5flash32flash_fwd_splitkv_combine_kernelI23Flash_fwd_kernel_traitsILi256ELi64ELi64ELi4ELb0ELb0EN7cutlass10bfloat16_tE19Flash_kernel_traitsILi256ELi64ELi64ELi4ES3_EELi4ELi5ELb1EEEvNS_16Flash_fwd_paramsE)
        /*053c*/ 	.word	0x00000000


	//----- nvinfo : EIATTR_MIN_STACK_SIZE
	.align		4
.L_234:
        /*0540*/ 	.byte	0x04, 0x12
        /*0542*/ 	.short	(.L_236 - .L_235)
	.align		4
.L_235:
        /*0544*/ 	.word	index@(_ZN5flash32flash_fwd_splitkv_combine_kernelI23Flash_fwd_kernel_traitsILi256ELi64ELi64ELi4ELb0ELb0EN7cutlass10bfloat16_tE19Flash_kernel_traitsILi256ELi64ELi64ELi4ES3_EELi4ELi4ELb1EEEvNS_16Flash_fwd_paramsE)
        /*0548*/ 	.word	0x00000000


	//----- nvinfo : EIATTR_MIN_STACK_SIZE
	.align		4
.L_236:
        /*054c*/ 	.byte	0x04, 0x12
        /*054e*/ 	.short	(.L_238 - .L_237)
	.align		4
.L_237:
        /*0550*/ 	.word	index@(_ZN5flash32flash_fwd_splitkv_combine_kernelI23Flash_fwd_kernel_traitsILi256ELi64ELi64ELi4ELb0ELb0EN7cutlass10bfloat16_tE19Flash_kernel_traitsILi256ELi64ELi64ELi4ES3_EELi4ELi3ELb1EEEvNS_16Flash_fwd_paramsE)
        /*0554*/ 	.word	0x00000000


	//----- nvinfo : EIATTR_MIN_STACK_SIZE
	.align		4
.L_238:
        /*0558*/ 	.byte	0x04, 0x12
        /*055a*/ 	.short	(.L_240 - .L_239)
	.align		4
.L_239:
        /*055c*/ 	.word	index@(_ZN5flash32flash_fwd_splitkv_combine_kernelI23Flash_fwd_kernel_traitsILi256ELi64ELi64ELi4ELb0ELb0EN7cutlass10bfloat16_tE19Flash_kernel_traitsILi256ELi64ELi64ELi4ES3_EELi4ELi2ELb1EEEvNS_16Flash_fwd_paramsE)
        /*0560*/ 	.word	0x00000000


	//----- nvinfo : EIATTR_MIN_STACK_SIZE
	.align		4
.L_240:
        /*0564*/ 	.byte	0x04, 0x12
        /*0566*/ 	.short	(.L_242 - .L_241)
	.align		4
.L_241:
        /*0568*/ 	.word	index@(_ZN5flash32flash_fwd_splitkv_combine_kernelI23Flash_fwd_kernel_traitsILi256ELi64ELi64ELi4ELb0ELb0EN7cutlass10bfloat16_tE19Flash_kernel_traitsILi256ELi64ELi64ELi4ES3_EELi4ELi1ELb1EEEvNS_16Flash_fwd_paramsE)
        /*056c*/ 	.word	0x00000000


	//----- nvinfo : EIATTR_MIN_STACK_SIZE
	.align		4
.L_242:
        /*0570*/ 	.byte	0x04, 0x12
        /*0572*/ 	.short	(.L_244 - .L_243)
	.align		4
.L_243:
        /*0574*/ 	.word	index@(_ZN5flash24flash_fwd_splitkv_kernelI23Flash_fwd_kernel_traitsILi256ELi64ELi64ELi4ELb0ELb0EN7cutlass10bfloat16_tE19Flash_kernel_traitsILi256ELi64ELi64ELi4ES3_EELb1ELb0ELb0ELb0ELb0ELb0ELb0ELb0EEEvNS_16Flash_fwd_paramsE)
        /*0578*/ 	.word	0x00000000


	//----- nvinfo : EIATTR_MIN_STACK_SIZE
	.align		4
.L_244:
        /*057c*/ 	.byte	0x04, 0x12
        /*057e*/ 	.short	(.L_246 - .L_245)
	.align		4
.L_245:
        /*0580*/ 	.word	index@(_ZN5flash24flash_fwd_splitkv_kernelI23Flash_fwd_kernel_traitsILi256ELi64ELi64ELi4ELb0ELb0EN7cutlass10bfloat16_tE19Flash_kernel_traitsILi256ELi64ELi64ELi4ES3_EELb1ELb0ELb0ELb0ELb0ELb1ELb0ELb0EEEvNS_16Flash_fwd_paramsE)
        /*0584*/ 	.word	0x00000008


	//----- nvinfo : EIATTR_MIN_STACK_SIZE
	.align		4
.L_246:
        /*0588*/ 	.byte	0x04, 0x12
        /*058a*/ 	.short	(.L_248 - .L_247)
	.align		4
.L_247:
        /*058c*/ 	.word	index@(_ZN5flash24flash_fwd_splitkv_kernelI23Flash_fwd_kernel_traitsILi256ELi64ELi64ELi4ELb0ELb0EN7cutlass10bfloat16_tE19Flash_kernel_traitsILi256ELi64ELi64ELi4ES3_EELb1ELb0ELb0ELb0ELb0ELb0ELb0ELb1EEEvNS_16Flash_fwd_paramsE)
        /*0590*/ 	.word	0x00000000


	//----- nvinfo : EIATTR_MIN_STACK_SIZE
	.align		4
.L_248:
        /*0594*/ 	.byte	0x04, 0x12
        /*0596*/ 	.short	(.L_250 - .L_249)
	.align		4
.L_249:
        /*0598*/ 	.word	index@(_ZN5flash24flash_fwd_splitkv_kernelI23Flash_fwd_kernel_traitsILi256ELi64ELi64ELi4ELb0ELb0EN7cutlass10bfloat16_tE19Flash_kernel_traitsILi256ELi64ELi64ELi4ES3_EELb1ELb0ELb0ELb0ELb0ELb1ELb0ELb1EEEvNS_16Flash_fwd_paramsE)
        /*059c*/ 	.word	0x00000030


	//----- nvinfo : EIATTR_MIN_STACK_SIZE
	.align		4
.L_250:
        /*05a0*/ 	.byte	0x04, 0x12
        /*05a2*/ 	.short	(.L_252 - .L_251)
	.align		4
.L_251:
        /*05a4*/ 	.word	index@(_ZN5flash24flash_fwd_splitkv_kernelI23Flash_fwd_kernel_traitsILi256ELi64ELi64ELi4ELb0ELb0EN7cutlass10bfloat16_tE19Flash_kernel_traitsILi256ELi64ELi64ELi4ES3_EELb1ELb0ELb0ELb0ELb0ELb0ELb1ELb0EEEvNS_16Flash_fwd_paramsE)
        /*05a8*/ 	.word	0x00000000


	//----- nvinfo : EIATTR_MIN_STACK_SIZE
	.align		4
.L_252:
        /*05ac*/ 	.byte	0x04, 0x12
        /*05ae*/ 	.short	(.L_254 - .L_253)
	.align		4
.L_253:
        /*05b0*/ 	.word	index@(_ZN5flash24flash_fwd_splitkv_kernelI23Flash_fwd_kernel_traitsILi256ELi64ELi64ELi4ELb0ELb0EN7cutlass10bfloat16_tE19Flash_kernel_traitsILi256ELi64ELi64ELi4ES3_EELb1ELb0ELb0ELb0ELb0ELb1ELb1ELb0EEEvNS_16Flash_fwd_paramsE)
        /*05b4*/ 	.word	0x00000000


	//----- nvinfo : EIATTR_MIN_STACK_SIZE
	.align		4
.L_254:
        /*05b8*/ 	.byte	0x04, 0x12
        /*05ba*/ 	.short	(.L_256 - .L_255)
	.align		4
.L_255:
        /*05bc*/ 	.word	index@(_ZN5flash24flash_fwd_splitkv_kernelI23Flash_fwd_kernel_traitsILi256ELi64ELi64ELi4ELb0ELb0EN7cutlass10bfloat16_tE19Flash_kernel_traitsILi256ELi64ELi64ELi4ES3_EELb1ELb0ELb0ELb0ELb0ELb0ELb1ELb1EEEvNS_16Flash_fwd_paramsE)
        /*05c0*/ 	.word	0x00000000


	//----- nvinfo : EIATTR_MIN_STACK_SIZE
	.align		4
.L_256:
        /*05c4*/ 	.byte	0x04, 0x12
        /*05c6*/ 	.short	(.L_258 - .L_257)
	.align		4
.L_257:
        /*05c8*/ 	.word	index@(_ZN5flash24flash_fwd_splitkv_kernelI23Flash_fwd_kernel_traitsILi256ELi64ELi64ELi4ELb0ELb0EN7cutlass10bfloat16_tE19Flash_kernel_traitsILi256ELi64ELi64ELi4ES3_EELb1ELb0ELb0ELb0ELb0ELb1ELb1ELb1EEEvNS_16Flash_fwd_paramsE)
        /*05cc*/ 	.word	0x00000008


	//----- nvinfo : EIATTR_MIN_STACK_SIZE
	.align		4
.L_258:
        /*05d0*/ 	.byte	0x04, 0x12
        /*05d2*/ 	.short	(.L_260 - .L_259)
	.align		4
.L_259:
        /*05d4*/ 	.word	index@(_ZN5flash24flash_fwd_splitkv_kernelI23Flash_fwd_kernel_traitsILi256ELi64ELi64ELi4ELb0ELb0EN7cutlass10bfloat16_tE19Flash_kernel_traitsILi256ELi64ELi64ELi4ES3_EELb1ELb0ELb0ELb0ELb1ELb0ELb0ELb0EEEvNS_16Flash_fwd_paramsE)
        /*05d8*/ 	.word	0x00000000


	//----- nvinfo : EIATTR_MIN_STACK_SIZE
	.align		4
.L_260:
        /*05dc*/ 	.byte	0x04, 0x12
        /*05de*/ 	.short	(.L_262 - .L_261)
	.align		4
.L_261:
        /*05e0*/ 	.word	index@(_ZN5flash24flash_fwd_splitkv_kernelI23Flash_fwd_kernel_traitsILi256ELi64ELi64ELi4ELb0ELb0EN7cutlass10bfloat16_tE19Flash_kernel_traitsILi256ELi64ELi64ELi4ES3_EELb1ELb0ELb0ELb0ELb1ELb1ELb0ELb0EEEvNS_16Flash_fwd_paramsE)
        /*05e4*/ 	.word	0x00000000


	//----- nvinfo : EIATTR_MIN_STACK_SIZE
	.align		4
.L_262:
        /*05e8*/ 	.byte	0x04, 0x12
        /*05ea*/ 	.short	(.L_264 - .L_263)
	.align		4
.L_263:
        /*05ec*/ 	.word	index@(_ZN5flash24flash_fwd_splitkv_kernelI23Flash_fwd_kernel_traitsILi256ELi64ELi64ELi4ELb0ELb0EN7cutlass10bfloat16_tE19Flash_kernel_traitsILi256ELi64ELi64ELi4ES3_EELb1ELb0ELb1ELb0ELb0ELb0ELb0ELb0EEEvNS_16Flash_fwd_paramsE)
        /*05f0*/ 	.word	0x00000000


	//----- nvinfo : EIATTR_MIN_STACK_SIZE
	.align		4
.L_264:
        /*05f4*/ 	.byte	0x04, 0x12
        /*05f6*/ 	.short	(.L_266 - .L_265)
	.align		4
.L_265:
        /*05f8*/ 	.word	index@(_ZN5flash24flash_fwd_splitkv_kernelI23Flash_fwd_kernel_traitsILi256ELi64ELi64ELi4ELb0ELb0EN7cutlass10bfloat16_tE19Flash_kernel_traitsILi256ELi64ELi64ELi4ES3_EELb1ELb0ELb1ELb0ELb0ELb1ELb0ELb0EEEvNS_16Flash_fwd_paramsE)
        /*05fc*/ 	.word	0x00000000


	//----- nvinfo : EIATTR_MIN_STACK_SIZE
	.align		4
.L_266:
        /*0600*/ 	.byte	0x04, 0x12
        /*0602*/ 	.short	(.L_268 - .L_267)
	.align		4
.L_267:
        /*0604*/ 	.word	index@(_ZN5flash24flash_fwd_splitkv_kernelI23Flash_fwd_kernel_traitsILi256ELi64ELi64ELi4ELb0ELb0EN7cutlass10bfloat16_tE19Flash_kernel_traitsILi256ELi64ELi64ELi4ES3_EELb1ELb0ELb0ELb0ELb1ELb0ELb0ELb1EEEvNS_16Flash_fwd_paramsE)
        /*0608*/ 	.word	0x00000000


	//----- nvinfo : EIATTR_MIN_STACK_SIZE
	.align		4
.L_268:
        /*060c*/ 	.byte	0x04, 0x12
        /*060e*/ 	.short	(.L_270 - .L_269)
	.align		4
.L_269:
        /*0610*/ 	.word	index@(_ZN5flash24flash_fwd_splitkv_kernelI23Flash_fwd_kernel_traitsILi256ELi64ELi64ELi4ELb0ELb0EN7cutlass10bfloat16_tE19Flash_kernel_traitsILi256ELi64ELi64ELi4ES3_EELb1ELb0ELb0ELb0ELb1ELb1ELb0ELb1EEEvNS_16Flash_fwd_paramsE)
        /*0614*/ 	.word	0x00000000


	//----- nvinfo : EIATTR_MIN_STACK_SIZE
	.align		4
.L_270:
        /*0618*/ 	.byte	0x04, 0x12
        /*061a*/ 	.short	(.L_272 - .L_271)
	.align		4
.L_271:
        /*061c*/ 	.word	index@(_ZN5flash24flash_fwd_splitkv_kernelI23Flash_fwd_kernel_traitsILi256ELi64ELi64ELi4ELb0ELb0EN7cutlass10bfloat16_tE19Flash_kernel_traitsILi256ELi64ELi64ELi4ES3_EELb1ELb0ELb1ELb0ELb0ELb0ELb0ELb1EEEvNS_16Flash_fwd_paramsE)
        /*0620*/ 	.word	0x00000000


	//----- nvinfo : EIATTR_MIN_STACK_SIZE
	.align		4
.L_272:
        /*0624*/ 	.byte	0x04, 0x12
        /*0626*/ 	.short	(.L_274 - .L_273)
	.align		4
.L_273:
        /*0628*/ 	.word	index@(_ZN5flash24flash_fwd_splitkv_kernelI23Flash_fwd_kernel_traitsILi256ELi64ELi64ELi4ELb0ELb0EN7cutlass10bfloat16_tE19Flash_kernel_traitsILi256ELi64ELi64ELi4ES3_EELb1ELb0ELb1ELb0ELb0ELb1ELb0ELb1EEEvNS_16Flash_fwd_paramsE)
        /*062c*/ 	.word	0x00000008


	//----- nvinfo : EIATTR_MIN_STACK_SIZE
	.align		4
.L_274:
        /*0630*/ 	.byte	0x04, 0x12
        /*0632*/ 	.short	(.L_276 - .L_275)
	.align		4
.L_275:
        /*0634*/ 	.word	index@(_ZN5flash24flash_fwd_splitkv_kernelI23Flash_fwd_kernel_traitsILi256ELi64ELi64ELi4ELb0ELb0EN7cutlass10bfloat16_tE19Flash_kernel_traitsILi256ELi64ELi64ELi4ES3_EELb1ELb0ELb0ELb0ELb1ELb0ELb1ELb0EEEvNS_16Flash_fwd_paramsE)
        /*0638*/ 	.word	0x00000000


	//----- nvinfo : EIATTR_MIN_STACK_SIZE
	.align		4
.L_276:
        /*063c*/ 	.byte	0x04, 0x12
        /*063e*/ 	.short	(.L_278 - .L_277)
	.align		4
.L_277:
        /*0640*/ 	.word	index@(_ZN5flash24flash_fwd_splitkv_kernelI23Flash_fwd_kernel_traitsILi256ELi64ELi64ELi4ELb0ELb0EN7cutlass10bfloat16_tE19Flash_kernel_traitsILi256ELi64ELi64ELi4ES3_EELb1ELb0ELb0ELb0ELb1ELb1ELb1ELb0EEEvNS_16Flash_fwd_paramsE)
        /*0644*/ 	.word	0x00000000


	//----- nvinfo : EIATTR_MIN_STACK_SIZE
	.align		4
.L_278:
        /*0648*/ 	.byte	0x04, 0x12
        /*064a*/ 	.short	(.L_280 - .L_279)
	.align		4
.L_279:
        /*064c*/ 	.word	index@(_ZN5flash24flash_fwd_splitkv_kernelI23Flash_fwd_kernel_traitsILi256ELi64ELi64ELi4ELb0ELb0EN7cutlass10bfloat16_tE19Flash_kernel_traitsILi256ELi64ELi64ELi4ES3_EELb1ELb0ELb1ELb0ELb0ELb0ELb1ELb0EEEvNS_16Flash_fwd_paramsE)
        /*0650*/ 	.word	0x00000000


	//----- nvinfo : EIATTR_MIN_STACK_SIZE
	.align		4
.L_280:
        /*0654*/ 	.byte	0x04, 0x12
        /*0656*/ 	.short	(.L_282 - .L_281)
	.align		4
.L_281:
        /*0658*/ 	.word	index@(_ZN5flash24flash_fwd_splitkv_kernelI23Flash_fwd_kernel_traitsILi256ELi64ELi64ELi4ELb0ELb0EN7cutlass10bfloat16_tE19Flash_kernel_traitsILi256ELi64ELi64ELi4ES3_EELb1ELb0ELb1ELb0ELb0ELb1ELb1ELb0EEEvNS_16Flash_fwd_paramsE)
        /*065c*/ 	.word	0x00000000


	//----- nvinfo : EIATTR_MIN_STACK_SIZE
	.align		4
.L_282:
        /*0660*/ 	.byte	0x04, 0x12
        /*0662*/ 	.short	(.L_284 - .L_283)
	.align		4
.L_283:
        /*0664*/ 	.word	index@(_ZN5flash24flash_fwd_splitkv_kernelI23Flash_fwd_kernel_traitsILi256ELi64ELi64ELi4ELb0ELb0EN7cutlass10bfloat16_tE19Flash_kernel_traitsILi256ELi64ELi64ELi4ES3_EELb1ELb0ELb0ELb0ELb1ELb0ELb1ELb1EEEvNS_16Flash_fwd_paramsE)
        /*0668*/ 	.word	0x00000000


	//----- nvinfo : EIATTR_MIN_STACK_SIZE
	.align		4
.L_284:
        /*066c*/ 	.byte	0x04, 0x12
        /*066e*/ 	.short	(.L_286 - .L_285)
	.align		4
.L_285:
        /*0670*/ 	.word	index@(_ZN5flash24flash_fwd_splitkv_kernelI23Flash_fwd_kernel_traitsILi256ELi64ELi64ELi4ELb0ELb0EN7cutlass10bfloat16_tE19Flash_kernel_traitsILi256ELi64ELi64ELi4ES3_EELb1ELb0ELb0ELb0ELb1ELb1ELb1ELb1EEEvNS_16Flash_fwd_paramsE)
        /*0674*/ 	.word	0x00000000


	//----- nvinfo : EIATTR_MIN_STACK_SIZE
	.align		4
.L_286:
        /*0678*/ 	.byte	0x04, 0x12
        /*067a*/ 	.short	(.L_288 - .L_287)
	.align		4
.L_287:
        /*067c*/ 	.word	index@(_ZN5flash24flash_fwd_splitkv_kernelI23Flash_fwd_kernel_traitsILi256ELi64ELi64ELi4ELb0ELb0EN7cutlass10bfloat16_tE19Flash_kernel_traitsILi256ELi64ELi64ELi4ES3_EELb1ELb0ELb1ELb0ELb0ELb0ELb1ELb1EEEvNS_16Flash_fwd_paramsE)
        /*0680*/ 	.word	0x00000000


	//----- nvinfo : EIATTR_MIN_STACK_SIZE
	.align		4
.L_288:
        /*0684*/ 	.byte	0x04, 0x12
        /*0686*/ 	.short	(.L_290 - .L_289)
	.align		4
.L_289:
        /*0688*/ 	.word	index@(_ZN5flash24flash_fwd_splitkv_kernelI23Flash_fwd_kernel_traitsILi256ELi64ELi64ELi4ELb0ELb0EN7cutlass10bfloat16_tE19Flash_kernel_traitsILi256ELi64ELi64ELi4ES3_EELb1ELb0ELb1ELb0ELb0ELb1ELb1ELb1EEEvNS_16Flash_fwd_paramsE)
        /*068c*/ 	.word	0x00000008
.L_290:


//--------------------- .nv.compat                --------------------------
	.section	.nv.compat,"",@"SHT_CUDA_COMPAT_INFO"
	.align	4
        /*0000*/ 	.byte	0x02, 0x09, 0x01, 0x00, 0x02, 0x02, 0x01, 0x00, 0x02, 0x05, 0x05, 0x00, 0x03, 0x07, 0x01, 0x01
        /*0010*/ 	.byte	0x02, 0x03, 0x00, 0x00, 0x02, 0x06, 0x01, 0x00, 0x04, 0x0b, 0x08, 0x00, 0x00, 0x00, 0x00, 0x00
        /*0020*/ 	.byte	0x00, 0x00, 0x00, 0x00


//--------------------- .nv.info._ZN5flash32flash_fwd_splitkv_combine_kernelI23Flash_fwd_kernel_traitsILi256ELi64ELi64ELi4ELb0ELb0EN7cutlass10bfloat16_tE19Flash_kernel_traitsILi256ELi64ELi64ELi4ES3_EELi4ELi7ELb0EEEvNS_16Flash_fwd_paramsE --------------------------
	.section	.nv.info._ZN5flash32flash_fwd_splitkv_combine_kernelI23Flash_fwd_kernel_traitsILi256ELi64ELi64ELi4ELb0ELb0EN7cutlass10bfloat16_tE19Flash_kernel_traitsILi256ELi64ELi64ELi4ES3_EELi4ELi7ELb0EEEvNS_16Flash_fwd_paramsE,"",@"SHT_CUDA_INFO"
	.sectionflags	@""
	.align	4


	//----- nvinfo : EIATTR_CUDA_API_VERSION
	.align		4
        /*0000*/ 	.byte	0x04, 0x37
        /*0002*/ 	.short	(.L_292 - .L_291)
.L_291:
        /*0004*/ 	.word	0x00000082


	//----- nvinfo : EIATTR_KPARAM_INFO
	.align		4
.L_292:
        /*0008*/ 	.byte	0x04, 0x17
        /*000a*/ 	.short	(.L_294 - .L_293)
.L_293:
        /*000c*/ 	.word	0x00000000
        /*0010*/ 	.short	0x0000
        /*0012*/ 	.short	0x0000
        /*0014*/ 	.byte	0x00, 0xf0, 0x41, 0x07


	//----- nvinfo : EIATTR_SPARSE_MMA_MASK
	.align		4
.L_294:
        /*0018*/ 	.byte	0x03, 0x50
        /*001a*/ 	.short	0x0000


	//----- nvinfo : EIATTR_MAXREG_COUNT
	.align		4
        /*001c*/ 	.byte	0x03, 0x1b
        /*001e*/ 	.short	0x00ff


	//----- nvinfo : EIATTR_NUM_BARRIERS
	.align		4
        /*0020*/ 	.byte	0x02, 0x4c
        /*0022*/ 	.byte	0x01
	.zero		1


	//----- nvinfo : EIATTR_MERCURY_ISA_VERSION
	.align		4
        /*0024*/ 	.byte	0x03, 0x5f
        /*0026*/ 	.short	0x0101


	//----- nvinfo : EIATTR_COOP_GROUP_MASK_REGIDS
	.align		4
        /*0028*/ 	.byte	0x04, 0x29
        /*002a*/ 	.short	(.L_296 - .L_295)


	//   ....[0]....
.L_295:
        /*002c*/ 	.word	0xffffffff


	//   ....[1]....
        /*0030*/ 	.word	0xffffffff


	//   ....[2]....
        /*0034*/ 	.word	0xffffffff


	//   ....[3]....
        /*0038*/ 	.word	0xffffffff


	//   ....[4]....
        /*003c*/ 	.word	0xffffffff


	//   ....[5]....
        /*0040*/ 	.word	0xffffffff


	//   ....[6]....
        /*0044*/ 	.word	0xffffffff


	//   ....[7]....
        /*0048*/ 	.word	0xffffffff


	//   ....[8]....
        /*004c*/ 	.word	0xffffffff


	//   ....[9]....
        /*0050*/ 	.word	0xffffffff


	//----- nvinfo : EIATTR_COOP_GROUP_INSTR_OFFSETS
	.align		4
.L_296:
        /*0054*/ 	.byte	0x04, 0x28
        /*0056*/ 	.short	(.L_298 - .L_297)


	//   ....[0]....
.L_297:
        /*0058*/ 	.word	0x00001b70


	//   ....[1]....
        /*005c*/ 	.word	0x00001b90


	//   ....[2]....
        /*0060*/ 	.word	0x00001bb0


	//   ....[3]....
        /*0064*/ 	.word	0x00001bd0


	//   ....[4]....
        /*0068*/ 	.word	0x00001bf0


	//   ....[5]....
        /*006c*/ 	.word	0x00001d90


	//   ....[6]....
        /*0070*/ 	.word	0x00001df0


	//   ....[7]....
        /*0074*/ 	.word	0x00001ed0


	//   ....[8]....
        /*0078*/ 	.word	0x00001fb0


	//   ....[9]....
        /*007c*/ 	.word	0x000020b0


	//----- nvinfo : EIATTR_EXIT_INSTR_OFFSETS
	.align		4
.L_298:
        /*0080*/ 	.byte	0x04, 0x1c
        /*0082*/ 	.short	(.L_300 - .L_299)


	//   ....[0]....
.L_299:
        /*0084*/ 	.word	0x000044d0


	//   ....[1]....
        /*0088*/ 	.word	0x00004a50


	//   ....[2]....
        /*008c*/ 	.word	0x00004ae0


	//----- nvinfo : EIATTR_CRS_STACK_SIZE
	.align		4
.L_300:
        /*0090*/ 	.byte	0x04, 0x1e
        /*0092*/ 	.short	(.L_302 - .L_301)
.L_301:
        /*0094*/ 	.word	0x00000000


	//----- nvinfo : EIATTR_CBANK_PARAM_SIZE
	.align		4
.L_302:
        /*0098*/ 	.byte	0x03, 0x19
        /*009a*/ 	.short	0x01d0


	//----- nvinfo : EIATTR_PARAM_CBANK
	.align		4
        /*009c*/ 	.byte	0x04, 0x0a
        /*009e*/ 	.short	(.L_304 - .L_303)
	.align		4
.L_303:
        /*00a0*/ 	.word	index@(.nv.constant0._ZN5flash32flash_fwd_splitkv_combine_kernelI23Flash_fwd_kernel_traitsILi256ELi64ELi64ELi4ELb0ELb0EN7cutlass10bfloat16_tE19Flash_kernel_traitsILi256ELi64ELi64ELi4ES3_EELi4ELi7ELb0EEEvNS_16Flash_fwd_paramsE)
        /*00a4*/ 	.short	0x0210
        /*00a6*/ 	.short	0x01d0


	//----- nvinfo : EIATTR_SW_WAR
	.align		4
.L_304:
        /*00a8*/ 	.byte	0x04, 0x36
        /*00aa*/ 	.short	(.L_306 - .L_305)
.L_305:
        /*00ac*/ 	.word	0x00000008
.L_306:


//--------------------- .nv.info._ZN5flash32flash_fwd_splitkv_combine_kernelI23Flash_fwd_kernel_traitsILi256ELi64ELi64ELi4ELb0ELb0EN7cutlass10bfloat16_tE19Flash_kernel_traitsILi256ELi64ELi64ELi4ES3_EELi4ELi6ELb0EEEvNS_16Flash_fwd_paramsE --------------------------
	.section	.nv.info._ZN5flash32flash_fwd_splitkv_combine_kernelI23Flash_fwd_kernel_traitsILi256ELi64ELi64ELi4ELb0ELb0EN7cutlass10bfloat16_tE19Flash_kernel_traitsILi256ELi64ELi64ELi4ES3_EELi4ELi6ELb0EEEvNS_16Flash_fwd_paramsE,"",@"SHT_CUDA_INFO"
	.sectionflags	@""
	.align	4


	//----- nvinfo : EIATTR_CUDA_API_VERSION
	.align		4
        /*0000*/ 	.byte	0x04, 0x37
        /*0002*/ 	.short	(.L_308 - .L_307)
.L_307:
        /*0004*/ 	.word	0x00000082


	//----- nvinfo : EIATTR_KPARAM_INFO
	.align		4
.L_308:
        /*0008*/ 	.byte	0x04, 0x17
        /*000a*/ 	.short	(.L_310 - .L_309)
.L_309:
        /*000c*/ 	.word	0x00000000
        /*0010*/ 	.short	0x0000
        /*0012*/ 	.short	0x0000
        /*0014*/ 	.byte	0x00, 0xf0, 0x41, 0x07


	//----- nvinfo : EIATTR_SPARSE_MMA_MASK
	.align		4
.L_310:
        /*0018*/ 	.byte	0x03, 0x50
        /*001a*/ 	.short	0x0000


	//----- nvinfo : EIATTR_MAXREG_COUNT
	.align		4
        /*001c*/ 	.byte	0x03, 0x1b
        /*001e*/ 	.short	0x00ff


	//----- nvinfo : EIATTR_NUM_BARRIERS
	.align		4
        /*0020*/ 	.byte	0x02, 0x4c
        /*0022*/ 	.byte	0x01
	.zero		1


	//----- nvinfo : EIATTR_MERCURY_ISA_VERSION
	.align		4
        /*0024*/ 	.byte	0x03, 0x5f
        /*0026*/ 	.short	0x0101


	//----- nvinfo : EIATTR_COOP_GROUP_MASK_REGIDS
	.align		4
        /*0028*/ 	.byte	0x04, 0x29
        /*002a*/ 	.short	(.L_312 - .L_311)


	//   ....[0]....
.L_311:
        /*002c*/ 	.word	0xffffffff


	//   ....[1]....
        /*0030*/ 	.word	0xffffffff


	//   ....[2]....
        /*0034*/ 	.word	0xffffffff


	//   ....[3]....
        /*0038*/ 	.word	0xffffffff


	//   ....[4]....
        /*003c*/ 	.word	0xffffffff


	//   ....[5]....
        /*0040*/ 	.word	0xffffffff


	//   ....[6]....
        /*0044*/ 	.word	0xffffffff


	//   ....[7]....
        /*0048*/ 	.word	0xffffffff


	//   ....[8]....
        /*004c*/ 	.word	0xffffffff


	//   ....[9]....
        /*0050*/ 	.word	0xffffffff


	//----- nvinfo : EIATTR_COOP_GROUP_INSTR_OFFSETS
	.align		4
.L_312:
        /*0054*/ 	.byte	0x04, 0x28
        /*0056*/ 	.short	(.L_314 - .L_313)


	//   ....[0]....
.L_313:
        /*0058*/ 	.word	0x000016a0


	//   ....[1]....
        /*005c*/ 	.word	0x000016c0


	//   ....[2]....
        /*0060*/ 	.word	0x000016f0


	//   ....[3]....
        /*0064*/ 	.word	0x00001730


	//   ....[4]....
        /*0068*/ 	.word	0x00001770


	//   ....[5]....
        /*006c*/ 	.word	0x00001940


	//   ....[6]....
        /*0070*/ 	.word	0x00001a10


	//   ....[7]....
        /*0074*/ 	.word	0x00001a60


	//   ....[8]....
        /*0078*/ 	.word	0x00001b10


	//   ....[9]....
        /*007c*/ 	.word	0x00001c60


	//----- nvinfo : EIATTR_EXIT_INSTR_OFFSETS
	.align		4
.L_314:
        /*0080*/ 	.byte	0x04, 0x1c
        /*0082*/ 	.short	(.L_316 - .L_315)


	//   ....[0]....
.L_315:
        /*0084*/ 	.word	0x00004140


	//   ....[1]....
        /*0088*/ 	.word	0x000046c0


	//   ....[2]....
        /*008c*/ 	.word	0x00004750


	//----- nvinfo : EIATTR_CRS_STACK_SIZE
	.align		4
.L_316:
        /*0090*/ 	.byte	0x04, 0x1e
        /*0092*/ 	.short	(.L_318 - .L_317)
.L_317:
        /*0094*/ 	.word	0x00000000


	//----- nvinfo : EIATTR_CBANK_PARAM_SIZE
	.align		4
.L_318:
        /*0098*/ 	.byte	0x03, 0x19
        /*009a*/ 	.short	0x01d0


	//----- nvinfo : EIATTR_PARAM_CBANK
	.align		4
        /*009c*/ 	.byte	0x04, 0x0a
        /*009e*/ 	.short	(.L_320 - .L_319)
	.align		4
.L_319:
        /*00a0*/ 	.word	index@(.nv.constant0._ZN5flash32flash_fwd_splitkv_combine_kernelI23Flash_fwd_kernel_traitsILi256ELi64ELi64ELi4ELb0ELb0EN7cutlass10bfloat16_tE19Flash_kernel_traitsILi256ELi64ELi64ELi4ES3_EELi4ELi6ELb0EEEvNS_16Flash_fwd_paramsE)
        /*00a4*/ 	.short	0x0210
        /*00a6*/ 	.short	0x01d0


	//----- nvinfo : EIATTR_SW_WAR
	.align		4
.L_320:
        /*00a8*/ 	.byte	0x04, 0x36
        /*00aa*/ 	.short	(.L_322 - .L_321)
.L_321:
        /*00ac*/ 	.word	0x00000008
.L_322:


//--------------------- .nv.info._ZN5flash32flash_fwd_splitkv_combine_kernelI23Flash_fwd_kernel_traitsILi256ELi64ELi64ELi4ELb0ELb0EN7cutlass10bfloat16_tE19Flash_kernel_traitsILi256ELi64ELi64ELi4ES3_EELi4ELi5ELb0EEEvNS_16Flash_fwd_paramsE --------------------------
	.section	.nv.info._ZN5flash32flash_fwd_splitkv_combine_kernelI23Flash_fwd_kernel_traitsILi256ELi64ELi64ELi4ELb0ELb0EN7cutlass10bfloat16_tE19Flash_kernel_traitsILi256ELi64ELi64ELi4ES3_EELi4ELi5ELb0EEEvNS_16Flash_fwd_paramsE,"",@"SHT_CUDA_INFO"
	.sectionflags	@""
	.align	4


	//----- nvinfo : EIATTR_CUDA_API_VERSION
	.align		4
        /*0000*/ 	.byte	0x04, 0x37
        /*0002*/ 	.short	(.L_324 - .L_323)
.L_323:
        /*0004*/ 	.word	0x00000082


	//----- nvinfo : EIATTR_KPARAM_INFO
	.align		4
.L_324:
        /*0008*/ 	.byte	0x04, 0x17
        /*000a*/ 	.short	(.L_326 - .L_325)
.L_325:
        /*000c*/ 	.word	0x00000000
        /*0010*/ 	.short	0x0000
        /*0012*/ 	.short	0x0000
        /*0014*/ 	.byte	0x00, 0xf0, 0x41, 0x07


	//----- nvinfo : EIATTR_SPARSE_MMA_MASK
	.align		4
.L_326:
        /*0018*/ 	.byte	0x03, 0x50
        /*001a*/ 	.short	0x0000


	//----- nvinfo : EIATTR_MAXREG_COUNT
	.align		4
        /*001c*/ 	.byte	0x03, 0x1b
        /*001e*/ 	.short	0x00ff


	//----- nvinfo : EIATTR_NUM_BARRIERS
	.align		4
        /*0020*/ 	.byte	0x02, 0x4c
        /*0022*/ 	.byte	0x01
	.zero		1


	//----- nvinfo : EIATTR_MERCURY_ISA_VERSION
	.align		4
        /*0024*/ 	.byte	0x03, 0x5f
        /*0026*/ 	.short	0x0101


	//----- nvinfo : EIATTR_COOP_GROUP_MASK_REGIDS
	.align		4
        /*0028*/ 	.byte	0x04, 0x29
        /*002a*/ 	.short	(.L_328 - .L_327)


	//   ....[0]....
.L_327:
        /*002c*/ 	.word	0xffffffff


	//   ....[1]....
        /*0030*/ 	.word	0xffffffff


	//   ....[2]....
        /*0034*/ 	.word	0xffffffff


	//   ....[3]....
        /*0038*/ 	.word	0xffffffff


	//   ....[4]....
        /*003c*/ 	.word	0xffffffff


	//   ....[5]....
        /*0040*/ 	.word	0xffffffff


	//   ....[6]....
        /*0044*/ 	.word	0xffffffff


	//   ....[7]....
        /*0048*/ 	.word	0xffffffff


	//   ....[8]....
        /*004c*/ 	.word	0xffffffff


	//   ....[9]....
        /*0050*/ 	.word	0xffffffff


	//----- nvinfo : EIATTR_COOP_GROUP_INSTR_OFFSETS
	.align		4
.L_328:
        /*0054*/ 	.byte	0x04, 0x28
        /*0056*/ 	.short	(.L_330 - .L_329)


	//   ....[0]....
.L_329:
        /*0058*/ 	.word	0x00001810


	//   ....[1]....
        /*005c*/ 	.word	0x00001870


	//   ....[2]....
        /*0060*/ 	.word	0x000018a0


	//   ....[3]....
        /*0064*/ 	.word	0x000018c0


	//   ....[4]....
        /*0068*/ 	.word	0x000018f0


	//   ....[5]....
        /*006c*/ 	.word	0x00001a20


	//   ....[6]....
        /*0070*/ 	.word	0x00001a80


	//   ....[7]....
        /*0074*/ 	.word	0x00001b10


	//   ....[8]....
        /*0078*/ 	.word	0x00001bb0


	//   ....[9]....
        /*007c*/ 	.word	0x00001ca0


	//----- nvinfo : EIATTR_EXIT_INSTR_OFFSETS
	.align		4
.L_330:
        /*0080*/ 	.byte	0x04, 0x1c
        /*0082*/ 	.short	(.L_332 - .L_331)


	//   ....[0]....
.L_331:
        /*0084*/ 	.word	0x00004130


	//   ....[1]....
        /*0088*/ 	.word	0x000046a0


	//   ....[2]....
        /*008c*/ 	.word	0x00004730


	//----- nvinfo : EIATTR_CRS_STACK_SIZE
	.align		4
.L_332:
        /*0090*/ 	.byte	0x04, 0x1e
        /*0092*/ 	.short	(.L_334 - .L_333)
.L_333:
        /*0094*/ 	.word	0x00000000


	//----- nvinfo : EIATTR_CBANK_PARAM_SIZE
	.align		4
.L_334:
        /*0098*/ 	.byte	0x03, 0x19
        /*009a*/ 	.short	0x01d0


	//----- nvinfo : EIATTR_PARAM_CBANK
	.align		4
        /*009c*/ 	.byte	0x04, 0x0a
        /*009e*/ 	.short	(.L_336 - .L_335)
	.align		4
.L_335:
        /*00a0*/ 	.word	index@(.nv.constant0._ZN5flash32flash_fwd_splitkv_combine_kernelI23Flash_fwd_kernel_traitsILi256ELi64ELi64ELi4ELb0ELb0EN7cutlass10bfloat16_tE19Flash_kernel_traitsILi256ELi64ELi64ELi4ES3_EELi4ELi5ELb0EEEvNS_16Flash_fwd_paramsE)
        /*00a4*/ 	.short	0x0210
        /*00a6*/ 	.short	0x01d0


	//----- nvinfo : EIATTR_SW_WAR
	.align		4
.L_336:
        /*00a8*/ 	.byte	0x04, 0x36
        /*00aa*/ 	.short	(.L_338 - .L_337)
.L_337:
        /*00ac*/ 	.word	0x00000008
.L_338:


//--------------------- .nv.info._ZN5flash32flash_fwd_splitkv_combine_kernelI23Flash_fwd_kernel_traitsILi256ELi64ELi64ELi4ELb0ELb0EN7cutlass10bfloat16_tE19Flash_kernel_traitsILi256ELi64ELi64ELi4ES3_EELi4ELi4ELb0EEEvNS_16Flash_fwd_paramsE --------------------------
	.section	.nv.info._ZN5flash32flash_fwd_splitkv_combine_kernelI23Flash_fwd_kernel_traitsILi256ELi64ELi64ELi4ELb0ELb0EN7cutlass10bfloat16_tE19Flash_kernel_traitsILi256ELi64ELi64ELi4ES3_EELi4ELi4ELb0EEEvNS_16Flash_fwd_paramsE,"",@"SHT_CUDA_INFO"
	.sectionflags	@""
	.align	4


	//----- nvinfo : EIATTR_CUDA_API_VERSION
	.align		4
        /*0000*/ 	.byte	0x04, 0x37
        /*0002*/ 	.short	(.L_340 - .L_339)
.L_339:
        /*0004*/ 	.word	0x00000082


	//----- nvinfo : EIATTR_KPARAM_INFO
	.align		4
.L_340:
        /*0008*/ 	.byte	0x04, 0x17
        /*000a*/ 	.short	(.L_342 - .L_341)
.L_341:
        /*000c*/ 	.word	0x00000000
        /*0010*/ 	.short	0x0000
        /*0012*/ 	.short	0x0000
        /*0014*/ 	.byte	0x00, 0xf0, 0x41, 0x07


	//----- nvinfo : EIATTR_SPARSE_MMA_MASK
	.align		4
.L_342:
        /*0018*/ 	.byte	0x03, 0x50
        /*001a*/ 	.short	0x0000


	//----- nvinfo : EIATTR_MAXREG_COUNT
	.align		4
        /*001c*/ 	.byte	0x03, 0x1b
        /*001e*/ 	.short	0x00ff


	//----- nvinfo : EIATTR_NUM_BARRIERS
	.align		4
        /*0020*/ 	.byte	0x02, 0x4c
        /*0022*/ 	.byte	0x01
	.zero		1


	//----- nvinfo : EIATTR_MERCURY_ISA_VERSION
	.align		4
        /*0024*/ 	.byte	0x03, 0x5f
        /*0026*/ 	.short	0x0101


	//----- nvinfo : EIATTR_COOP_GROUP_MASK_REGIDS
	.align		4
        /*0028*/ 	.byte	0x04, 0x29
        /*002a*/ 	.short	(.L_344 - .L_343)


	//   ....[0]....
.L_343:
        /*002c*/ 	.word	0xffffffff


	//   ....[1]....
        /*0030*/ 	.word	0xffffffff


	//   ....[2]....
        /*0034*/ 	.word	0xffffffff


	//   ....[3]....
        /*0038*/ 	.word	0xffffffff


	//   ....[4]....
        /*003c*/ 	.word	0xffffffff


	//   ....[5]....
        /*0040*/ 	.word	0xffffffff


	//   ....[6]....
        /*0044*/ 	.word	0xffffffff


	//   ....[7]....
        /*0048*/ 	.word	0xffffffff


	//----- nvinfo : EIATTR_COOP_GROUP_INSTR_OFFSETS
	.align		4
.L_344:
        /*004c*/ 	.byte	0x04, 0x28
        /*004e*/ 	.short	(.L_346 - .L_345)


	//   ....[0]....
.L_345:
        /*0050*/ 	.word	0x00001810


	//   ....[1]....
        /*0054*/ 	.word	0x00001880


	//   ....[2]....
        /*0058*/ 	.word	0x000018c0


	//   ....[3]....
        /*005c*/ 	.word	0x000018f0


	//   ....[4]....
        /*0060*/ 	.word	0x00001a20


	//   ....[5]....
        /*0064*/ 	.word	0x00001ad0


	//   ....[6]....
        /*0068*/ 	.word	0x00001b70


	//   ....[7]....
        /*006c*/ 	.word	0x00001c60


	//----- nvinfo : EIATTR_EXIT_INSTR_OFFSETS
	.align		4
.L_346:
        /*0070*/ 	.byte	0x04, 0x1c
        /*0072*/ 	.short	(.L_348 - .L_347)


	//   ....[0]....
.L_347:
        /*0074*/ 	.word	0x00004140


	//   ....[1]....
        /*0078*/ 	.word	0x000046c0


	//   ....[2]....
        /*007c*/ 	.word	0x00004750


	//----- nvinfo : EIATTR_CRS_STACK_SIZE
	.align		4
.L_348:
        /*0080*/ 	.byte	0x04, 0x1e
        /*0082*/ 	.short	(.L_350 - .L_349)
.L_349:
        /*0084*/ 	.word	0x00000000


	//----- nvinfo : EIATTR_CBANK_PARAM_SIZE
	.align		4
.L_350:
        /*0088*/ 	.byte	0x03, 0x19
        /*008a*/ 	.short	0x01d0


	//----- nvinfo : EIATTR_PARAM_CBANK
	.align		4
        /*008c*/ 	.byte	0x04, 0x0a
        /*008e*/ 	.short	(.L_352 - .L_351)
	.align		4
.L_351:
        /*0090*/ 	.word	index@(.nv.constant0._ZN5flash32flash_fwd_splitkv_combine_kernelI23Flash_fwd_kernel_traitsILi256ELi64ELi64ELi4ELb0ELb0EN7cutlass10bfloat16_tE19Flash_kernel_traitsILi256ELi64ELi64ELi4ES3_EELi4ELi4ELb0EEEvNS_16Flash_fwd_paramsE)
        /*0094*/ 	.short	0x0210
        /*0096*/ 	.short	0x01d0


	//----- nvinfo : EIATTR_SW_WAR
	.align		4
.L_352:
        /*0098*/ 	.byte	0x04, 0x36
        /*009a*/ 	.short	(.L_354 - .L_353)
.L_353:
        /*009c*/ 	.word	0x00000008
.L_354:


//--------------------- .nv.info._ZN5flash32flash_fwd_splitkv_combine_kernelI23Flash_fwd_kernel_traitsILi256ELi64ELi64ELi4ELb0ELb0EN7cutlass10bfloat16_tE19Flash_kernel_traitsILi256ELi64ELi64ELi4ES3_EELi4ELi3ELb0EEEvNS_16Flash_fwd_paramsE --------------------------
	.section	.nv.info._ZN5flash32flash_fwd_splitkv_combine_kernelI23Flash_fwd_kernel_traitsILi256ELi64ELi64ELi4ELb0ELb0EN7cutlass10bfloat16_tE19Flash_kernel_traitsILi256ELi64ELi64ELi4ES3_EELi4ELi3ELb0EEEvNS_16Flash_fwd_paramsE,"",@"SHT_CUDA_INFO"
	.sectionflags	@""
	.align	4


	//----- nvinfo : EIATTR_CUDA_API_VERSION
	.align		4
        /*0000*/ 	.byte	0x04, 0x37
        /*0002*/ 	.short	(.L_356 - .L_355)
.L_355:
        /*0004*/ 	.word	0x00000082


	//----- nvinfo : EIATTR_KPARAM_INFO
	.align		4
.L_356:
        /*0008*/ 	.byte	0x04, 0x17
        /*000a*/ 	.short	(.L_358 - .L_357)
.L_357:
        /*000c*/ 	.word	0x00000000
        /*0010*/ 	.short	0x0000
        /*0012*/ 	.short	0x0000
        /*0014*/ 	.byte	0x00, 0xf0, 0x41, 0x07


	//----- nvinfo : EIATTR_SPARSE_MMA_MASK
	.align		4
.L_358:
        /*0018*/ 	.byte	0x03, 0x50
        /*001a*/ 	.short	0x0000


	//----- nvinfo : EIATTR_MAXREG_COUNT
	.align		4
        /*001c*/ 	.byte	0x03, 0x1b
        /*001e*/ 	.short	0x00ff


	//----- nvinfo : EIATTR_NUM_BARRIERS
	.align		4
        /*0020*/ 	.byte	0x02, 0x4c
        /*0022*/ 	.byte	0x01
	.zero		1


	//----- nvinfo : EIATTR_MERCURY_ISA_VERSION
	.align		4
        /*0024*/ 	.byte	0x03, 0x5f
        /*0026*/ 	.short	0x0101


	//----- nvinfo : EIATTR_COOP_GROUP_MASK_REGIDS
	.align		4
        /*0028*/ 	.byte	0x04, 0x29
        /*002a*/ 	.short	(.L_360 - .L_359)


	//   ....[0]....
.L_359:
        /*002c*/ 	.word	0xffffffff


	//   ....[1]....
        /*0030*/ 	.word	0xffffffff


	//   ....[2]....
        /*0034*/ 	.word	0xffffffff


	//   ....[3]....
        /*0038*/ 	.word	0xffffffff


	//   ....[4]....
        /*003c*/ 	.word	0xffffffff


	//   ....[5]....
        /*0040*/ 	.word	0xffffffff


	//----- nvinfo : EIATTR_COOP_GROUP_INSTR_OFFSETS
	.align		4
.L_360:
        /*0044*/ 	.byte	0x04, 0x28
        /*0046*/ 	.short	(.L_362 - .L_361)


	//   ....[0]....
.L_361:
        /*0048*/ 	.word	0x00001810


	//   ....[1]....
        /*004c*/ 	.word	0x000018b0


	//   ....[2]....
        /*0050*/ 	.word	0x00001910


	//   ....[3]....
        /*0054*/ 	.word	0x00001a70


	//   ....[4]....
        /*0058*/ 	.word	0x00001b20


	//   ....[5]....
        /*005c*/ 	.word	0x00001c20


	//----- nvinfo : EIATTR_EXIT_INSTR_OFFSETS
	.align		4
.L_362:
        /*0060*/ 	.byte	0x04, 0x1c
        /*0062*/ 	.short	(.L_364 - .L_363)


	//   ....[0]....
.L_363:
        /*0064*/ 	.word	0x00004100


	//   ....[1]....
        /*0068*/ 	.word	0x00004680


	//   ....[2]....
        /*006c*/ 	.word	0x00004710


	//----- nvinfo : EIATTR_CRS_STACK_SIZE
	.align		4
.L_364:
        /*0070*/ 	.byte	0x04, 0x1e
        /*0072*/ 	.short	(.L_366 - .L_365)
.L_365:
        /*0074*/ 	.word	0x00000000


	//----- nvinfo : EIATTR_CBANK_PARAM_SIZE
	.align		4
.L_366:
        /*0078*/ 	.byte	0x03, 0x19
        /*007a*/ 	.short	0x01d0


	//----- nvinfo : EIATTR_PARAM_CBANK
	.align		4
        /*007c*/ 	.byte	0x04, 0x0a
        /*007e*/ 	.short	(.L_368 - .L_367)
	.align		4
.L_367:
        /*0080*/ 	.word	index@(.nv.constant0._ZN5flash32flash_fwd_splitkv_combine_kernelI23Flash_fwd_kernel_traitsILi256ELi64ELi64ELi4ELb0ELb0EN7cutlass10bfloat16_tE19Flash_kernel_traitsILi256ELi64ELi64ELi4ES3_EELi4ELi3ELb0EEEvNS_16Flash_fwd_paramsE)
        /*0084*/ 	.short	0x0210
        /*0086*/ 	.short	0x01d0


	//----- nvinfo : EIATTR_SW_WAR
	.align		4
.L_368:
        /*0088*/ 	.byte	0x04, 0x36
        /*008a*/ 	.short	(.L_370 - .L_369)
.L_369:
        /*008c*/ 	.word	0x00000008
.L_370:


//--------------------- .nv.info._ZN5flash32flash_fwd_splitkv_combine_kernelI23Flash_fwd_kernel_traitsILi256ELi64ELi64ELi4ELb0ELb0EN7cutlass10bfloat16_tE19Flash_kernel_traitsILi256ELi64ELi64ELi4ES3_EELi4ELi2ELb0EEEvNS_16Flash_fwd_paramsE --------------------------
	.section	.nv.info._ZN5flash32flash_fwd_splitkv_combine_kernelI23Flash_fwd_kernel_traitsILi256ELi64ELi64ELi4ELb0ELb0EN7cutlass10bfloat16_tE19Flash_kernel_traitsILi256ELi64ELi64ELi4ES3_EELi4ELi2ELb0EEEvNS_16Flash_fwd_paramsE,"",@"SHT_CUDA_INFO"
	.sectionflags	@""
	.align	4


	//----- nvinfo : EIATTR_CUDA_API_VERSION
	.align		4
        /*0000*/ 	.byte	0x04, 0x37
        /*0002*/ 	.short	(.L_372 - .L_371)
.L_371:
        /*0004*/ 	.word	0x00000082


	//----- nvinfo : EIATTR_KPARAM_INFO
	.align		4
.L_372:
        /*0008*/ 	.byte	0x04, 0x17
        /*000a*/ 	.short	(.L_374 - .L_373)
.L_373:
        /*000c*/ 	.word	0x00000000
        /*0010*/ 	.short	0x0000
        /*0012*/ 	.short	0x0000
        /*0014*/ 	.byte	0x00, 0xf0, 0x41, 0x07


	//----- nvinfo : EIATTR_SPARSE_MMA_MASK
	.align		4
.L_374:
        /*0018*/ 	.byte	0x03, 0x50
        /*001a*/ 	.short	0x0000


	//----- nvinfo : EIATTR_MAXREG_COUNT
	.align		4
        /*001c*/ 	.byte	0x03, 0x1b
        /*001e*/ 	.short	0x00ff


	//----- nvinfo : EIATTR_NUM_BARRIERS
	.align		4
        /*0020*/ 	.byte	0x02, 0x4c
        /*0022*/ 	.byte	0x01
	.zero		1


	//----- nvinfo : EIATTR_MERCURY_ISA_VERSION
	.align		4
        /*0024*/ 	.byte	0x03, 0x5f
        /*0026*/ 	.short	0x0101


	//----- nvinfo : EIATTR_COOP_GROUP_MASK_REGIDS
	.align		4
        /*0028*/ 	.byte	0x04, 0x29
        /*002a*/ 	.short	(.L_376 - .L_375)


	//   ....[0]....
.L_375:
        /*002c*/ 	.word	0xffffffff


	//   ....[1]....
        /*0030*/ 	.word	0xffffffff


	//   ....[2]....
        /*0034*/ 	.word	0xffffffff


	//   ....[3]....
        /*0038*/ 	.word	0xffffffff


	//----- nvinfo : EIATTR_COOP_GROUP_INSTR_OFFSETS
	.align		4
.L_376:
        /*003c*/ 	.byte	0x04, 0x28
        /*003e*/ 	.short	(.L_378 - .L_377)


	//   ....[0]....
.L_377:
        /*0040*/ 	.word	0x000018a0


	//   ....[1]....
        /*0044*/ 	.word	0x000018d0


	//   ....[2]....
        /*0048*/ 	.word	0x00001a50


	//   ....[3]....
        /*004c*/ 	.word	0x00001b90


	//----- nvinfo : EIATTR_EXIT_INSTR_OFFSETS
	.align		4
.L_378:
        /*0050*/ 	.byte	0x04, 0x1c
        /*0052*/ 	.short	(.L_380 - .L_379)


	//   ....[0]....
.L_379:
        /*0054*/ 	.word	0x00004030


	//   ....[1]....
        /*0058*/ 	.word	0x000045b0


	//   ....[2]....
        /*005c*/ 	.word	0x00004640


	//----- nvinfo : EIATTR_CRS_STACK_SIZE
	.align		4
.L_380:
        /*0060*/ 	.byte	0x04, 0x1e
        /*0062*/ 	.short	(.L_382 - .L_381)
.L_381:
        /*0064*/ 	.word	0x00000000


	//----- nvinfo : EIATTR_CBANK_PARAM_SIZE
	.align		4
.L_382:
        /*0068*/ 	.byte	0x03, 0x19
        /*006a*/ 	.short	0x01d0


	//----- nvinfo : EIATTR_PARAM_CBANK
	.align		4
        /*006c*/ 	.byte	0x04, 0x0a
        /*006e*/ 	.short	(.L_384 - .L_383)
	.align		4
.L_383:
        /*0070*/ 	.word	index@(.nv.constant0._ZN5flash32flash_fwd_splitkv_combine_kernelI23Flash_fwd_kernel_traitsILi256ELi64ELi64ELi4ELb0ELb0EN7cutlass10bfloat16_tE19Flash_kernel_traitsILi256ELi64ELi64ELi4ES3_EELi4ELi2ELb0EEEvNS_16Flash_fwd_paramsE)
        /*0074*/ 	.short	0x0210
        /*0076*/ 	.short	0x01d0


	//----- nvinfo : EIATTR_SW_WAR
	.align		4
.L_384:
        /*0078*/ 	.byte	0x04, 0x36
        /*007a*/ 	.short	(.L_386 - .L_385)
.L_385:
        /*007c*/ 	.word	0x00000008
.L_386:


//--------------------- .nv.info._ZN5flash32flash_fwd_splitkv_combine_kernelI23Flash_fwd_kernel_traitsILi256ELi64ELi64ELi4ELb0ELb0EN7cutlass10bfloat16_tE19Flash_kernel_traitsILi256ELi64ELi64ELi4ES3_EELi4ELi1ELb0EEEvNS_16Flash_fwd_paramsE --------------------------
	.section	.nv.info._ZN5flash32flash_fwd_splitkv_combine_kernelI23Flash_fwd_kernel_traitsILi256ELi64ELi64ELi4ELb0ELb0EN7cutlass10bfloat16_tE19Flash_kernel_traitsILi256ELi64ELi64ELi4ES3_EELi4ELi1ELb0EEEvNS_16Flash_fwd_paramsE,"",@"SHT_CUDA_INFO"
	.sectionflags	@""
	.align	4


	//----- nvinfo : EIATTR_CUDA_API_VERSION
	.align		4
        /*0000*/ 	.byte	0x04, 0x37
        /*0002*/ 	.short	(.L_388 - .L_387)
.L_387:
        /*0004*/ 	.word	0x00000082


	//----- nvinfo : EIATTR_KPARAM_INFO
	.align		4
.L_388:
        /*0008*/ 	.byte	0x04, 0x17
        /*000a*/ 	.short	(.L_390 - .L_389)
.L_389:
        /*000c*/ 	.word	0x00000000
        /*0010*/ 	.short	0x0000
        /*0012*/ 	.short	0x0000
        /*0014*/ 	.byte	0x00, 0xf0, 0x41, 0x07


	//----- nvinfo : EIATTR_SPARSE_MMA_MASK
	.align		4
.L_390:
        /*0018*/ 	.byte	0x03, 0x50
        /*001a*/ 	.short	0x0000


	//----- nvinfo : EIATTR_MAXREG_COUNT
	.align		4
        /*001c*/ 	.byte	0x03, 0x1b
        /*001e*/ 	.short	0x00ff


	//----- nvinfo : EIATTR_NUM_BARRIERS
	.align		4
        /*0020*/ 	.byte	0x02, 0x4c
        /*0022*/ 	.byte	0x01
	.zero		1


	//----- nvinfo : EIATTR_MERCURY_ISA_VERSION
	.align		4
        /*0024*/ 	.byte	0x03, 0x5f
        /*0026*/ 	.short	0x0101


	//----- nvinfo : EIATTR_COOP_GROUP_MASK_REGIDS
	.align		4
        /*0028*/ 	.byte	0x04, 0x29
        /*002a*/ 	.short	(.L_392 - .L_391)


	//   ....[0]....
.L_391:
        /*002c*/ 	.word	0xffffffff


	//   ....[1]....
        /*0030*/ 	.word	0xffffffff


	//----- nvinfo : EIATTR_COOP_GROUP_INSTR_OFFSETS
	.align		4
.L_392:
        /*0034*/ 	.byte	0x04, 0x28
        /*0036*/ 	.short	(.L_394 - .L_393)


	//   ....[0]....
.L_393:
        /*0038*/ 	.word	0x000018a0


	//   ....[1]....
        /*003c*/ 	.word	0x00001b50


	//----- nvinfo : EIATTR_EXIT_INSTR_OFFSETS
	.align		4
.L_394:
        /*0040*/ 	.byte	0x04, 0x1c
        /*0042*/ 	.short	(.L_396 - .L_395)


	//   ....[0]....
.L_395:
        /*0044*/ 	.word	0x00004080


	//   ....[1]....
        /*0048*/ 	.word	0x000045d0


	//   ....[2]....
        /*004c*/ 	.word	0x00004660


	//----- nvinfo : EIATTR_CRS_STACK_SIZE
	.align		4
.L_396:
        /*0050*/ 	.byte	0x04, 0x1e
        /*0052*/ 	.short	(.L_398 - .L_397)
.L_397:
        /*0054*/ 	.word	0x00000000


	//----- nvinfo : EIATTR_CBANK_PARAM_SIZE
	.align		4
.L_398:
        /*0058*/ 	.byte	0x03, 0x19
        /*005a*/ 	.short	0x01d0


	//----- nvinfo : EIATTR_PARAM_CBANK
	.align		4
        /*005c*/ 	.byte	0x04, 0x0a
        /*005e*/ 	.short	(.L_400 - .L_399)
	.align		4
.L_399:
        /*0060*/ 	.word	index@(.nv.constant0._ZN5flash32flash_fwd_splitkv_combine_kernelI23Flash_fwd_kernel_traitsILi256ELi64ELi64ELi4ELb0ELb0EN7cutlass10bfloat16_tE19Flash_kernel_traitsILi256ELi64ELi64ELi4ES3_EELi4ELi1ELb0EEEvNS_16Flash_fwd_paramsE)
        /*0064*/ 	.short	0x0210
        /*0066*/ 	.short	0x01d0


	//----- nvinfo : EIATTR_SW_WAR
	.align		4
.L_400:
        /*0068*/ 	.byte	0x04, 0x36
        /*006a*/ 	.short	(.L_402 - .L_401)
.L_401:
        /*006c*/ 	.word	0x00000008
.L_402:


//--------------------- .nv.info._ZN5flash32flash_fwd_splitkv_combine_kernelI23Flash_fwd_kernel_traitsILi256ELi64ELi64ELi4ELb0ELb0EN7cutlass10bfloat16_tE19Flash_kernel_traitsILi256ELi64ELi64ELi4ES3_EELi4ELi7ELb1EEEvNS_16Flash_fwd_paramsE --------------------------
	.section	.nv.info._ZN5flash32flash_fwd_splitkv_combine_kernelI23Flash_fwd_kernel_traitsILi256ELi64ELi64ELi4ELb0ELb0EN7cutlass10bfloat16_tE19Flash_kernel_traitsILi256ELi64ELi64ELi4ES3_EELi4ELi7ELb1EEEvNS_16Flash_fwd_paramsE,"",@"SHT_CUDA_INFO"
	.sectionflags	@""
	.align	4


	//----- nvinfo : EIATTR_CUDA_API_VERSION
	.align		4
        /*0000*/ 	.byte	0x04, 0x37
        /*0002*/ 	.short	(.L_404 - .L_403)
.L_403:
        /*0004*/ 	.word	0x00000082


	//----- nvinfo : EIATTR_KPARAM_INFO
	.align		4
.L_404:
        /*0008*/ 	.byte	0x04, 0x17
        /*000a*/ 	.short	(.L_406 - .L_405)
.L_405:
        /*000c*/ 	.word	0x00000000
        /*0010*/ 	.short	0x0000
        /*0012*/ 	.short	0x0000
        /*0014*/ 	.byte	0x00, 0xf0, 0x41, 0x07


	//----- nvinfo : EIATTR_SPARSE_MMA_MASK
	.align		4
.L_406:
        /*0018*/ 	.byte	0x03, 0x50
        /*001a*/ 	.short	0x0000


	//----- nvinfo : EIATTR_MAXREG_COUNT
	.align		4
        /*001c*/ 	.byte	0x03, 0x1b
        /*001e*/ 	.short	0x00ff


	//----- nvinfo : EIATTR_NUM_BARRIERS
	.align		4
        /*0020*/ 	.byte	0x02, 0x4c
        /*0022*/ 	.byte	0x01
	.zero		1


	//----- nvinfo : EIATTR_MERCURY_ISA_VERSION
	.align		4
        /*0024*/ 	.byte	0x03, 0x5f
        /*0026*/ 	.short	0x0101


	//----- nvinfo : EIATTR_COOP_GROUP_MASK_REGIDS
	.align		4
        /*0028*/ 	.byte	0x04, 0x29
        /*002a*/ 	.short	(.L_408 - .L_407)


	//   ....[0]....
.L_407:
        /*002c*/ 	.word	0xffffffff


	//   ....[1]....
        /*0030*/ 	.word	0xffffffff


	//   ....[2]....
        /*0034*/ 	.word	0xffffffff


	//   ....[3]....
        /*0038*/ 	.word	0xffffffff


	//   ....[4]....
        /*003c*/ 	.word	0xffffffff


	//   ....[5]....
        /*0040*/ 	.word	0xffffffff


	//   ....[6]....
        /*0044*/ 	.word	0xffffffff


	//   ....[7]....
        /*0048*/ 	.word	0xffffffff


	//   ....[8]....
        /*004c*/ 	.word	0xffffffff


	//   ....[9]....
        /*0050*/ 	.word	0xffffffff


	//----- nvinfo : EIATTR_COOP_GROUP_INSTR_OFFSETS
	.align		4
.L_408:
        /*0054*/ 	.byte	0x04, 0x28
        /*0056*/ 	.short	(.L_410 - .L_409)


	//   ....[0]....
.L_409:
        /*0058*/ 	.word	0x00001b70


	//   ....[1]....
        /*005c*/ 	.word	0x00001b90


	//   ....[2]....
        /*0060*/ 	.word	0x00001bb0


	//   ....[3]....
        /*0064*/ 	.word	0x00001bd0


	//   ....[4]....
        /*0068*/ 	.word	0x00001bf0


	//   ....[5]....
        /*006c*/ 	.word	0x00001d90


	//   ....[6]....
        /*0070*/ 	.word	0x00001df0


	//   ....[7]....
        /*0074*/ 	.word	0x00001ed0


	//   ....[8]....
        /*0078*/ 	.word	0x00001fb0


	//   ....[9]....
        /*007c*/ 	.word	0x000020b0


	//----- nvinfo : EIATTR_EXIT_INSTR_OFFSETS
	.align		4
.L_410:
        /*0080*/ 	.byte	0x04, 0x1c
        /*0082*/ 	.short	(.L_412 - .L_411)


	//   ....[0]....
.L_411:
        /*0084*/ 	.word	0x00004a30


	//   ....[1]....
        /*0088*/ 	.word	0x00004fc0


	//----- nvinfo : EIATTR_CRS_STACK_SIZE
	.align		4
.L_412:
        /*008c*/ 	.byte	0x04, 0x1e
        /*008e*/ 	.short	(.L_414 - .L_413)
.L_413:
        /*0090*/ 	.word	0x00000000


	//----- nvinfo : EIATTR_CBANK_PARAM_SIZE
	.align		4
.L_414:
        /*0094*/ 	.byte	0x03, 0x19
        /*0096*/ 	.short	0x01d0


	//----- nvinfo : EIATTR_PARAM_CBANK
	.align		4
        /*0098*/ 	.byte	0x04, 0x0a
        /*009a*/ 	.short	(.L_416 - .L_415)
	.align		4
.L_415:
        /*009c*/ 	.word	index@(.nv.constant0._ZN5flash32flash_fwd_splitkv_combine_kernelI23Flash_fwd_kernel_traitsILi256ELi64ELi64ELi4ELb0ELb0EN7cutlass10bfloat16_tE19Flash_kernel_traitsILi256ELi64ELi64ELi4ES3_EELi4ELi7ELb1EEEvNS_16Flash_fwd_paramsE)
        /*00a0*/ 	.short	0x0210
        /*00a2*/ 	.short	0x01d0


	//----- nvinfo : EIATTR_SW_WAR
	.align		4
.L_416:
        /*00a4*/ 	.byte	0x04, 0x36
        /*00a6*/ 	.short	(.L_418 - .L_417)
.L_417:
        /*00a8*/ 	.word	0x00000008
.L_418:


//--------------------- .nv.info._ZN5flash32flash_fwd_splitkv_combine_kernelI23Flash_fwd_kernel_traitsILi256ELi64ELi64ELi4ELb0ELb0EN7cutlass10bfloat16_tE19Flash_kernel_traitsILi256ELi64ELi64ELi4ES3_EELi4ELi6ELb1EEEvNS_16Flash_fwd_paramsE --------------------------
	.section	.nv.info._ZN5flash32flash_fwd_splitkv_combine_kernelI23Flash_fwd_kernel_traitsILi256ELi64ELi64ELi4ELb0ELb0EN7cutlass10bfloat16_tE19Flash_kernel_traitsILi256ELi64ELi64ELi4ES3_EELi4ELi6ELb1EEEvNS_16Flash_fwd_paramsE,"",@"SHT_CUDA_INFO"
	.sectionflags	@""
	.align	4


	//----- nvinfo : EIATTR_CUDA_API_VERSION
	.align		4
        /*0000*/ 	.byte	0x04, 0x37
        /*0002*/ 	.short	(.L_420 - .L_419)
.L_419:
        /*0004*/ 	.word	0x00000082


	//----- nvinfo : EIATTR_KPARAM_INFO
	.align		4
.L_420:
        /*0008*/ 	.byte	0x04, 0x17
        /*000a*/ 	.short	(.L_422 - .L_421)
.L_421:
        /*000c*/ 	.word	0x00000000
        /*0010*/ 	.short	0x0000
        /*0012*/ 	.short	0x0000
        /*0014*/ 	.byte	0x00, 0xf0, 0x41, 0x07


	//----- nvinfo : EIATTR_SPARSE_MMA_MASK
	.align		4
.L_422:
        /*0018*/ 	.byte	0x03, 0x50
        /*001a*/ 	.short	0x0000


	//----- nvinfo : EIATTR_MAXREG_COUNT
	.align		4
        /*001c*/ 	.byte	0x03, 0x1b
        /*001e*/ 	.short	0x00ff


	//----- nvinfo : EIATTR_NUM_BARRIERS
	.align		4
        /*0020*/ 	.byte	0x02, 0x4c
        /*0022*/ 	.byte	0x01
	.zero		1


	//----- nvinfo : EIATTR_MERCURY_ISA_VERSION
	.align		4
        /*0024*/ 	.byte	0x03, 0x5f
        /*0026*/ 	.short	0x0101


	//----- nvinfo : EIATTR_COOP_GROUP_MASK_REGIDS
	.align		4
        /*0028*/ 	.byte	0x04, 0x29
        /*002a*/ 	.short	(.L_424 - .L_423)


	//   ....[0]....
.L_423:
        /*002c*/ 	.word	0xffffffff


	//   ....[1]....
        /*0030*/ 	.word	0xffffffff


	//   ....[2]....
        /*0034*/ 	.word	0xffffffff


	//   ....[3]....
        /*0038*/ 	.word	0xffffffff


	//   ....[4]....
        /*003c*/ 	.word	0xffffffff


	//   ....[5]....
        /*0040*/ 	.word	0xffffffff


	//   ....[6]....
        /*0044*/ 	.word	0xffffffff


	//   ....[7]....
        /*0048*/ 	.word	0xffffffff


	//   ....[8]....
        /*004c*/ 	.word	0xffffffff


	//   ....[9]....
        /*0050*/ 	.word	0xffffffff


	//----- nvinfo : EIATTR_COOP_GROUP_INSTR_OFFSETS
	.align		4
.L_424:
        /*0054*/ 	.byte	0x04, 0x28
        /*0056*/ 	.short	(.L_426 - .L_425)


	//   ....[0]....
.L_425:
        /*0058*/ 	.word	0x000016a0


	//   ....[1]....
        /*005c*/ 	.word	0x000016c0


	//   ....[2]....
        /*0060*/ 	.word	0x000016f0


	//   ....[3]....
        /*0064*/ 	.word	0x00001730


	//   ....[4]....
        /*0068*/ 	.word	0x00001770


	//   ....[5]....
        /*006c*/ 	.word	0x00001940


	//   ....[6]....
        /*0070*/ 	.word	0x00001a10


	//   ....[7]....
        /*0074*/ 	.word	0x00001a60


	//   ....[8]....
        /*0078*/ 	.word	0x00001b10


	//   ....[9]....
        /*007c*/ 	.word	0x00001c60


	//----- nvinfo : EIATTR_EXIT_INSTR_OFFSETS
	.align		4
.L_426:
        /*0080*/ 	.byte	0x04, 0x1c
        /*0082*/ 	.short	(.L_428 - .L_427)


	//   ....[0]....
.L_427:
        /*0084*/ 	.word	0x000046a0


	//   ....[1]....
        /*0088*/ 	.word	0x00004c30


	//----- nvinfo : EIATTR_CRS_STACK_SIZE
	.align		4
.L_428:
        /*008c*/ 	.byte	0x04, 0x1e
        /*008e*/ 	.short	(.L_430 - .L_429)
.L_429:
        /*0090*/ 	.word	0x00000000


	//----- nvinfo : EIATTR_CBANK_PARAM_SIZE
	.align		4
.L_430:
        /*0094*/ 	.byte	0x03, 0x19
        /*0096*/ 	.short	0x01d0


	//----- nvinfo : EIATTR_PARAM_CBANK
	.align		4
        /*0098*/ 	.byte	0x04, 0x0a
        /*009a*/ 	.short	(.L_432 - .L_431)
	.align		4
.L_431:
        /*009c*/ 	.word	index@(.nv.constant0._ZN5flash32flash_fwd_splitkv_combine_kernelI23Flash_fwd_kernel_traitsILi256ELi64ELi64ELi4ELb0ELb0EN7cutlass10bfloat16_tE19Flash_kernel_traitsILi256ELi64ELi64ELi4ES3_EELi4ELi6ELb1EEEvNS_16Flash_fwd_paramsE)
        /*00a0*/ 	.short	0x0210
        /*00a2*/ 	.short	0x01d0


	//----- nvinfo : EIATTR_SW_WAR
	.align		4
.L_432:
        /*00a4*/ 	.byte	0x04, 0x36
        /*00a6*/ 	.short	(.L_434 - .L_433)
.L_433:
        /*00a8*/ 	.word	0x00000008
.L_434:


//--------------------- .nv.info._ZN5flash32flash_fwd_splitkv_combine_kernelI23Flash_fwd_kernel_traitsILi256ELi64ELi64ELi4ELb0ELb0EN7cutlass10bfloat16_tE19Flash_kernel_traitsILi256ELi64ELi64ELi4ES3_EELi4ELi5ELb1EEEvNS_16Flash_fwd_paramsE --------------------------
	.section	.nv.info._ZN5flash32flash_fwd_splitkv_combine_kernelI23Flash_fwd_kernel_traitsILi256ELi64ELi64ELi4ELb0ELb0EN7cutlass10bfloat16_tE19Flash_kernel_traitsILi256ELi64ELi64ELi4ES3_EELi4ELi5ELb1EEEvNS_16Flash_fwd_paramsE,"",@"SHT_CUDA_INFO"
	.sectionflags	@""
	.align	4


	//----- nvinfo : EIATTR_CUDA_API_VERSION
	.align		4
        /*0000*/ 	.byte	0x04, 0x37
        /*0002*/ 	.short	(.L_436 - .L_435)
.L_435:
        /*0004*/ 	.word	0x00000082


	//----- nvinfo : EIATTR_KPARAM_INFO
	.align		4
.L_436:
        /*0008*/ 	.byte	0x04, 0x17
        /*000a*/ 	.short	(.L_438 - .L_437)
.L_437:
        /*000c*/ 	.word	0x00000000
        /*0010*/ 	.short	0x0000
        /*0012*/ 	.short	0x0000
        /*0014*/ 	.byte	0x00, 0xf0, 0x41, 0x07


	//----- nvinfo : EIATTR_SPARSE_MMA_MASK
	.align		4
.L_438:
        /*0018*/ 	.byte	0x03, 0x50
        /*001a*/ 	.short	0x0000


	//----- nvinfo : EIATTR_MAXREG_COUNT
	.align		4
        /*001c*/ 	.byte	0x03, 0x1b
        /*001e*/ 	.short	0x00ff


	//----- nvinfo : EIATTR_NUM_BARRIERS
	.align		4
        /*0020*/ 	.byte	0x02, 0x4c
        /*0022*/ 	.byte	0x01
	.zero		1


	//----- nvinfo : EIATTR_MERCURY_ISA_VERSION
	.align		4
        /*0024*/ 	.byte	0x03, 0x5f
        /*0026*/ 	.short	0x0101


	//----- nvinfo : EIATTR_COOP_GROUP_MASK_REGIDS
	.align		4
        /*0028*/ 	.byte	0x04, 0x29
        /*002a*/ 	.short	(.L_440 - .L_439)


	//   ....[0]....
.L_439:
        /*002c*/ 	.word	0xffffffff


	//   ....[1]....
        /*0030*/ 	.word	0xffffffff


	//   ....[2]....
        /*0034*/ 	.word	0xffffffff


	//   ....[3]....
        /*0038*/ 	.word	0xffffffff


	//   ....[4]....
        /*003c*/ 	.word	0xffffffff


	//   ....[5]....
        /*0040*/ 	.word	0xffffffff


	//   ....[6]....
        /*0044*/ 	.word	0xffffffff


	//   ....[7]....
        /*0048*/ 	.word	0xffffffff


	//   ....[8]....
        /*004c*/ 	.word	0xffffffff


	//   ....[9]....
        /*0050*/ 	.word	0xffffffff


	//----- nvinfo : EIATTR_COOP_GROUP_INSTR_OFFSETS
	.align		4
.L_440:
        /*0054*/ 	.byte	0x04, 0x28
        /*0056*/ 	.short	(.L_442 - .L_441)


	//   ....[0]....
.L_441:
        /*0058*/ 	.word	0x00001810


	//   ....[1]....
        /*005c*/ 	.word	0x00001870


	//   ....[2]....
        /*0060*/ 	.word	0x000018a0


	//   ....[3]....
        /*0064*/ 	.word	0x000018c0


	//   ....[4]....
        /*0068*/ 	.word	0x000018f0


	//   ....[5]....
        /*006c*/ 	.word	0x00001a20


	//   ....[6]....
        /*0070*/ 	.word	0x00001a80


	//   ....[7]....
        /*0074*/ 	.word	0x00001b10


	//   ....[8]....
        /*0078*/ 	.word	0x00001bb0


	//   ....[9]....
        /*007c*/ 	.word	0x00001ca0


	//----- nvinfo : EIATTR_EXIT_INSTR_OFFSETS
	.align		4
.L_442:
        /*0080*/ 	.byte	0x04, 0x1c
        /*0082*/ 	.short	(.L_444 - .L_443)


	//   ....[0]....
.L_443:
        /*0084*/ 	.word	0x00004690


	//   ....[1]....
        /*0088*/ 	.word	0x00004c20


	//----- nvinfo : EIATTR_CRS_STACK_SIZE
	.align		4
.L_444:
        /*008c*/ 	.byte	0x04, 0x1e
        /*008e*/ 	.short	(.L_446 - .L_445)
.L_445:
        /*0090*/ 	.word	0x00000000


	//----- nvinfo : EIATTR_CBANK_PARAM_SIZE
	.align		4
.L_446:
        /*0094*/ 	.byte	0x03, 0x19
        /*0096*/ 	.short	0x01d0


	//----- nvinfo : EIATTR_PARAM_CBANK
	.align		4
        /*0098*/ 	.byte	0x04, 0x0a
        /*009a*/ 	.short	(.L_448 - .L_447)
	.align		4
.L_447:
        /*009c*/ 	.word	index@(.nv.constant0._ZN5flash32flash_fwd_splitkv_combine_kernelI23Flash_fwd_kernel_traitsILi256ELi64ELi64ELi4ELb0ELb0EN7cutlass10bfloat16_tE19Flash_kernel_traitsILi256ELi64ELi64ELi4ES3_EELi4ELi5ELb1EEEvNS_16Flash_fwd_paramsE)
        /*00a0*/ 	.short	0x0210
        /*00a2*/ 	.short	0x01d0


	//----- nvinfo : EIATTR_SW_WAR
	.align		4
.L_448:
        /*00a4*/ 	.byte	0x04, 0x36
        /*00a6*/ 	.short	(.L_450 - .L_449)
.L_449:
        /*00a8*/ 	.word	0x00000008
.L_450:


//--------------------- .nv.info._ZN5flash32flash_fwd_splitkv_combine_kernelI23Flash_fwd_kernel_traitsILi256ELi64ELi64ELi4ELb0ELb0EN7cutlass10bfloat16_tE19Flash_kernel_traitsILi256ELi64ELi64ELi4ES3_EELi4ELi4ELb1EEEvNS_16Flash_fwd_paramsE --------------------------
	.section	.nv.info._ZN5flash32flash_fwd_splitkv_combine_kernelI23Flash_fwd_kernel_traitsILi256ELi64ELi64ELi4ELb0ELb0EN7cutlass10bfloat16_tE19Flash_kernel_traitsILi256ELi64ELi64ELi4ES3_EELi4ELi4ELb1EEEvNS_16Flash_fwd_paramsE,"",@"SHT_CUDA_INFO"
	.sectionflags	@""
	.align	4


	//----- nvinfo : EIATTR_CUDA_API_VERSION
	.align		4
        /*0000*/ 	.byte	0x04, 0x37
        /*0002*/ 	.short	(.L_452 - .L_451)
.L_451:
        /*0004*/ 	.word	0x00000082


	//----- nvinfo : EIATTR_KPARAM_INFO
	.align		4
.L_452:
        /*0008*/ 	.byte	0x04, 0x17
        /*000a*/ 	.short	(.L_454 - .L_453)
.L_453:
        /*000c*/ 	.word	0x00000000
        /*0010*/ 	.short	0x0000
        /*0012*/ 	.short	0x0000
        /*0014*/ 	.byte	0x00, 0xf0, 0x41, 0x07


	//----- nvinfo : EIATTR_SPARSE_MMA_MASK
	.align		4
.L_454:
        /*0018*/ 	.byte	0x03, 0x50
        /*001a*/ 	.short	0x0000


	//----- nvinfo : EIATTR_MAXREG_COUNT
	.align		4
        /*001c*/ 	.byte	0x03, 0x1b
        /*001e*/ 	.short	0x00ff


	//----- nvinfo : EIATTR_NUM_BARRIERS
	.align		4
        /*0020*/ 	.byte	0x02, 0x4c
        /*0022*/ 	.byte	0x01
	.zero		1


	//----- nvinfo : EIATTR_MERCURY_ISA_VERSION
	.align		4
        /*0024*/ 	.byte	0x03, 0x5f
        /*0026*/ 	.short	0x0101


	//----- nvinfo : EIATTR_COOP_GROUP_MASK_REGIDS
	.align		4
        /*0028*/ 	.byte	0x04, 0x29
        /*002a*/ 	.short	(.L_456 - .L_455)


	//   ....[0]....
.L_455:
        /*002c*/ 	.word	0xffffffff


	//   ....[1]....
        /*0030*/ 	.word	0xffffffff


	//   ....[2]....
        /*0034*/ 	.word	0xffffffff


	//   ....[3]....
        /*0038*/ 	.word	0xffffffff


	//   ....[4]....
        /*003c*/ 	.word	0xffffffff


	//   ....[5]....
        /*0040*/ 	.word	0xffffffff


	//   ....[6]....
        /*0044*/ 	.word	0xffffffff


	//   ....[7]....
        /*0048*/ 	.word	0xffffffff


	//----- nvinfo : EIATTR_COOP_GROUP_INSTR_OFFSETS
	.align		4
.L_456:
        /*004c*/ 	.byte	0x04, 0x28
        /*004e*/ 	.short	(.L_458 - .L_457)


	//   ....[0]....
.L_457:
        /*0050*/ 	.word	0x00001810


	//   ....[1]....
        /*0054*/ 	.word	0x00001880


	//   ....[2]....
        /*0058*/ 	.word	0x000018c0


	//   ....[3]....
        /*005c*/ 	.word	0x000018f0


	//   ....[4]....
        /*0060*/ 	.word	0x00001a20


	//   ....[5]....
        /*0064*/ 	.word	0x00001ad0


	//   ....[6]....
        /*0068*/ 	.word	0x00001b70


	//   ....[7]....
        /*006c*/ 	.word	0x00001c60


	//----- nvinfo : EIATTR_EXIT_INSTR_OFFSETS
	.align		4
.L_458:
        /*0070*/ 	.byte	0x04, 0x1c
        /*0072*/ 	.short	(.L_460 - .L_459)


	//   ....[0]....
.L_459:
        /*0074*/ 	.word	0x00004680


	//   ....[1]....
        /*0078*/ 	.word	0x00004c10


	//----- nvinfo : EIATTR_CRS_STACK_SIZE
	.align		4
.L_460:
        /*007c*/ 	.byte	0x04, 0x1e
        /*007e*/ 	.short	(.L_462 - .L_461)
.L_461:
        /*0080*/ 	.word	0x00000000


	//----- nvinfo : EIATTR_CBANK_PARAM_SIZE
	.align		4
.L_462:
        /*0084*/ 	.byte	0x03, 0x19
        /*0086*/ 	.short	0x01d0


	//----- nvinfo : EIATTR_PARAM_CBANK
	.align		4
        /*0088*/ 	.byte	0x04, 0x0a
        /*008a*/ 	.short	(.L_464 - .L_463)
	.align		4
.L_463:
        /*008c*/ 	.word	index@(.nv.constant0._ZN5flash32flash_fwd_splitkv_combine_kernelI23Flash_fwd_kernel_traitsILi256ELi64ELi64ELi4ELb0ELb0EN7cutlass10bfloat16_tE19Flash_kernel_traitsILi256ELi64ELi64ELi4ES3_EELi4ELi4ELb1EEEvNS_16Flash_fwd_paramsE)
        /*0090*/ 	.short	0x0210
        /*0092*/ 	.short	0x01d0


	//----- nvinfo : EIATTR_SW_WAR
	.align		4
.L_464:
        /*0094*/ 	.byte	0x04, 0x36
        /*0096*/ 	.short	(.L_466 - .L_465)
.L_465:
        /*0098*/ 	.word	0x00000008
.L_466:


//--------------------- .nv.info._ZN5flash32flash_fwd_splitkv_combine_kernelI23Flash_fwd_kernel_traitsILi256ELi64ELi64ELi4ELb0ELb0EN7cutlass10bfloat16_tE19Flash_kernel_traitsILi256ELi64ELi64ELi4ES3_EELi4ELi3ELb1EEEvNS_16Flash_fwd_paramsE --------------------------
	.section	.nv.info._ZN5flash32flash_fwd_splitkv_combine_kernelI23Flash_fwd_kernel_traitsILi256ELi64ELi64ELi4ELb0ELb0EN7cutlass10bfloat16_tE19Flash_kernel_traitsILi256ELi64ELi64ELi4ES3_EELi4ELi3ELb1EEEvNS_16Flash_fwd_paramsE,"",@"SHT_CUDA_INFO"
	.sectionflags	@""
	.align	4


	//----- nvinfo : EIATTR_CUDA_API_VERSION
	.align		4
        /*0000*/ 	.byte	0x04, 0x37
        /*0002*/ 	.short	(.L_468 - .L_467)
.L_467:
        /*0004*/ 	.word	0x00000082


	//----- nvinfo : EIATTR_KPARAM_INFO
	.align		4
.L_468:
        /*0008*/ 	.byte	0x04, 0x17
        /*000a*/ 	.short	(.L_470 - .L_469)
.L_469:
        /*000c*/ 	.word	0x00000000
        /*0010*/ 	.short	0x0000
        /*0012*/ 	.short	0x0000
        /*0014*/ 	.byte	0x00, 0xf0, 0x41, 0x07


	//----- nvinfo : EIATTR_SPARSE_MMA_MASK
	.align		4
.L_470:
        /*0018*/ 	.byte	0x03, 0x50
        /*001a*/ 	.short	0x0000


	//----- nvinfo : EIATTR_MAXREG_COUNT
	.align		4
        /*001c*/ 	.byte	0x03, 0x1b
        /*001e*/ 	.short	0x00ff


	//----- nvinfo : EIATTR_NUM_BARRIERS
	.align		4
        /*0020*/ 	.byte	0x02, 0x4c
        /*0022*/ 	.byte	0x01
	.zero		1


	//----- nvinfo : EIATTR_MERCURY_ISA_VERSION
	.align		4
        /*0024*/ 	.byte	0x03, 0x5f
        /*0026*/ 	.short	0x0101


	//----- nvinfo : EIATTR_COOP_GROUP_MASK_REGIDS
	.align		4
        /*0028*/ 	.byte	0x04, 0x29
        /*002a*/ 	.short	(.L_472 - .L_471)


	//   ....[0]....
.L_471:
        /*002c*/ 	.word	0xffffffff


	//   ....[1]....
        /*0030*/ 	.word	0xffffffff


	//   ....[2]....
        /*0034*/ 	.word	0xffffffff


	//   ....[3]....
        /*0038*/ 	.word	0xffffffff


	//   ....[4]....
        /*003c*/ 	.word	0xffffffff


	//   ....[5]....
        /*0040*/ 	.word	0xffffffff


	//----- nvinfo : EIATTR_COOP_GROUP_INSTR_OFFSETS
	.align		4
.L_472:
        /*0044*/ 	.byte	0x04, 0x28
        /*0046*/ 	.short	(.L_474 - .L_473)


	//   ....[0]....
.L_473:
        /*0048*/ 	.word	0x00001810


	//   ....[1]....
        /*004c*/ 	.word	0x000018b0


	//   ....[2]....
        /*0050*/ 	.word	0x00001910


	//   ....[3]....
        /*0054*/ 	.word	0x00001a70


	//   ....[4]....
        /*0058*/ 	.word	0x00001b20


	//   ....[5]....
        /*005c*/ 	.word	0x00001c20


	//----- nvinfo : EIATTR_EXIT_INSTR_OFFSETS
	.align		4
.L_474:
        /*0060*/ 	.byte	0x04, 0x1c
        /*0062*/ 	.short	(.L_476 - .L_475)


	//   ....[0]....
.L_475:
        /*0064*/ 	.word	0x00004640


	//   ....[1]....
        /*0068*/ 	.word	0x00004bd0


	//----- nvinfo : EIATTR_CRS_STACK_SIZE
	.align		4
.L_476:
        /*006c*/ 	.byte	0x04, 0x1e
        /*006e*/ 	.short	(.L_478 - .L_477)
.L_477:
        /*0070*/ 	.word	0x00000000


	//----- nvinfo : EIATTR_CBANK_PARAM_SIZE
	.align		4
.L_478:
        /*0074*/ 	.byte	0x03, 0x19
        /*0076*/ 	.short	0x01d0


	//----- nvinfo : EIATTR_PARAM_CBANK
	.align		4
        /*0078*/ 	.byte	0x04, 0x0a
        /*007a*/ 	.short	(.L_480 - .L_479)
	.align		4
.L_479:
        /*007c*/ 	.word	index@(.nv.constant0._ZN5flash32flash_fwd_splitkv_combine_kernelI23Flash_fwd_kernel_traitsILi256ELi64ELi64ELi4ELb0ELb0EN7cutlass10bfloat16_tE19Flash_kernel_traitsILi256ELi64ELi64ELi4ES3_EELi4ELi3ELb1EEEvNS_16Flash_fwd_paramsE)
        /*0080*/ 	.short	0x0210
        /*0082*/ 	.short	0x01d0


	//----- nvinfo : EIATTR_SW_WAR
	.align		4
.L_480:
        /*0084*/ 	.byte	0x04, 0x36
        /*0086*/ 	.short	(.L_482 - .L_481)
.L_481:
        /*0088*/ 	.word	0x00000008
.L_482:


//--------------------- .nv.info._ZN5flash32flash_fwd_splitkv_combine_kernelI23Flash_fwd_kernel_traitsILi256ELi64ELi64ELi4ELb0ELb0EN7cutlass10bfloat16_tE19Flash_kernel_traitsILi256ELi64ELi64ELi4ES3_EELi4ELi2ELb1EEEvNS_16Flash_fwd_paramsE --------------------------
	.section	.nv.info._ZN5flash32flash_fwd_splitkv_combine_kernelI23Flash_fwd_kernel_traitsILi256ELi64ELi64ELi4ELb0ELb0EN7cutlass10bfloat16_tE19Flash_kernel_traitsILi256ELi64ELi64ELi4ES3_EELi4ELi2ELb1EEEvNS_16Flash_fwd_paramsE,"",@"SHT_CUDA_INFO"
	.sectionflags	@""
	.align	4


	//----- nvinfo : EIATTR_CUDA_API_VERSION
	.align		4
        /*0000*/ 	.byte	0x04, 0x37
        /*0002*/ 	.short	(.L_484 - .L_483)
.L_483:
        /*0004*/ 	.word	0x00000082


	//----- nvinfo : EIATTR_KPARAM_INFO
	.align		4
.L_484:
        /*0008*/ 	.byte	0x04, 0x17
        /*000a*/ 	.short	(.L_486 - .L_485)
.L_485:
        /*000c*/ 	.word	0x00000000
        /*0010*/ 	.short	0x0000
        /*0012*/ 	.short	0x0000
        /*0014*/ 	.byte	0x00, 0xf0, 0x41, 0x07


	//----- nvinfo : EIATTR_SPARSE_MMA_MASK
	.align		4
.L_486:
        /*0018*/ 	.byte	0x03, 0x50
        /*001a*/ 	.short	0x0000


	//----- nvinfo : EIATTR_MAXREG_COUNT
	.align		4
        /*001c*/ 	.byte	0x03, 0x1b
        /*001e*/ 	.short	0x00ff


	//----- nvinfo : EIATTR_NUM_BARRIERS
	.align		4
        /*0020*/ 	.byte	0x02, 0x4c
        /*0022*/ 	.byte	0x01
	.zero		1


	//----- nvinfo : EIATTR_MERCURY_ISA_VERSION
	.align		4
        /*0024*/ 	.byte	0x03, 0x5f
        /*0026*/ 	.short	0x0101


	//----- nvinfo : EIATTR_COOP_GROUP_MASK_REGIDS
	.align		4
        /*0028*/ 	.byte	0x04, 0x29
        /*002a*/ 	.short	(.L_488 - .L_487)


	//   ....[0]....
.L_487:
        /*002c*/ 	.word	0xffffffff


	//   ....[1]....
        /*0030*/ 	.word	0xffffffff


	//   ....[2]....
        /*0034*/ 	.word	0xffffffff


	//   ....[3]....
        /*0038*/ 	.word	0xffffffff


	//----- nvinfo : EIATTR_COOP_GROUP_INSTR_OFFSETS
	.align		4
.L_488:
        /*003c*/ 	.byte	0x04, 0x28
        /*003e*/ 	.short	(.L_490 - .L_489)


	//   ....[0]....
.L_489:
        /*0040*/ 	.word	0x000018a0


	//   ....[1]....
        /*0044*/ 	.word	0x000018d0


	//   ....[2]....
        /*0048*/ 	.word	0x00001a50


	//   ....[3]....
        /*004c*/ 	.word	0x00001b90


	//----- nvinfo : EIATTR_EXIT_INSTR_OFFSETS
	.align		4
.L_490:
        /*0050*/ 	.byte	0x04, 0x1c
        /*0052*/ 	.short	(.L_492 - .L_491)


	//   ....[0]....
.L_491:
        /*0054*/ 	.word	0x00004570


	//   ....[1]....
        /*0058*/ 	.word	0x00004b00


	//----- nvinfo : EIATTR_CRS_STACK_SIZE
	.align		4
.L_492:
        /*005c*/ 	.byte	0x04, 0x1e
        /*005e*/ 	.short	(.L_494 - .L_493)
.L_493:
        /*0060*/ 	.word	0x00000000


	//----- nvinfo : EIATTR_CBANK_PARAM_SIZE
	.align		4
.L_494:
        /*0064*/ 	.byte	0x03, 0x19
        /*0066*/ 	.short	0x01d0


	//----- nvinfo : EIATTR_PARAM_CBANK
	.align		4
        /*0068*/ 	.byte	0x04, 0x0a
        /*006a*/ 	.short	(.L_496 - .L_495)
	.align		4
.L_495:
        /*006c*/ 	.word	index@(.nv.constant0._ZN5flash32flash_fwd_splitkv_combine_kernelI23Flash_fwd_kernel_traitsILi256ELi64ELi64ELi4ELb0ELb0EN7cutlass10bfloat16_tE19Flash_kernel_traitsILi256ELi64ELi64ELi4ES3_EELi4ELi2ELb1EEEvNS_16Flash_fwd_paramsE)
        /*0070*/ 	.short	0x0210
        /*0072*/ 	.short	0x01d0


	//----- nvinfo : EIATTR_SW_WAR
	.align		4
.L_496:
        /*0074*/ 	.byte	0x04, 0x36
        /*0076*/ 	.short	(.L_498 - .L_497)
.L_497:
        /*0078*/ 	.word	0x00000008
.L_498:


//--------------------- .nv.info._ZN5flash32flash_fwd_splitkv_combine_kernelI23Flash_fwd_kernel_traitsILi256ELi64ELi64ELi4ELb0ELb0EN7cutlass10bfloat16_tE19Flash_kernel_traitsILi256ELi64ELi64ELi4ES3_EELi4ELi1ELb1EEEvNS_16Flash_fwd_paramsE --------------------------
	.section	.nv.info._ZN5flash32flash_fwd_splitkv_combine_kernelI23Flash_fwd_kernel_traitsILi256ELi64ELi64ELi4ELb0ELb0EN7cutlass10bfloat16_tE19Flash_kernel_traitsILi256ELi64ELi64ELi4ES3_EELi4ELi1ELb1EEEvNS_16Flash_fwd_paramsE,"",@"SHT_CUDA_INFO"
	.sectionflags	@""
	.align	4


	//----- nvinfo : EIATTR_CUDA_API_VERSION
	.align		4
        /*0000*/ 	.byte	0x04, 0x37
        /*0002*/ 	.short	(.L_500 - .L_499)
.L_499:
        /*0004*/ 	.word	0x00000082


	//----- nvinfo : EIATTR_KPARAM_INFO
	.align		4
.L_500:
        /*0008*/ 	.byte	0x04, 0x17
        /*000a*/ 	.short	(.L_502 - .L_501)
.L_501:
        /*000c*/ 	.word	0x00000000
        /*0010*/ 	.short	0x0000
        /*0012*/ 	.short	0x0000
        /*0014*/ 	.byte	0x00, 0xf0, 0x41, 0x07


	//----- nvinfo : EIATTR_SPARSE_MMA_MASK
	.align		4
.L_502:
        /*0018*/ 	.byte	0x03, 0x50
        /*001a*/ 	.short	0x0000


	//----- nvinfo : EIATTR_MAXREG_COUNT
	.align		4
        /*001c*/ 	.byte	0x03, 0x1b
        /*001e*/ 	.short	0x00ff


	//----- nvinfo : EIATTR_NUM_BARRIERS
	.align		4
        /*0020*/ 	.byte	0x02, 0x4c
        /*0022*/ 	.byte	0x01
	.zero		1


	//----- nvinfo : EIATTR_MERCURY_ISA_VERSION
	.align		4
        /*0024*/ 	.byte	0x03, 0x5f
        /*0026*/ 	.short	0x0101


	//----- nvinfo : EIATTR_COOP_GROUP_MASK_REGIDS
	.align		4
        /*0028*/ 	.byte	0x04, 0x29
        /*002a*/ 	.short	(.L_504 - .L_503)


	//   ....[0]....
.L_503:
        /*002c*/ 	.word	0xffffffff


	//   ....[1]....
        /*0030*/ 	.word	0xffffffff


	//----- nvinfo : EIATTR_COOP_GROUP_INSTR_OFFSETS
	.align		4
.L_504:
        /*0034*/ 	.byte	0x04, 0x28
        /*0036*/ 	.short	(.L_506 - .L_505)


	//   ....[0]....
.L_505:
        /*0038*/ 	.word	0x000018a0


	//   ....[1]....
        /*003c*/ 	.word	0x00001b00


	//----- nvinfo : EIATTR_EXIT_INSTR_OFFSETS
	.align		4
.L_506:
        /*0040*/ 	.byte	0x04, 0x1c
        /*0042*/ 	.short	(.L_508 - .L_507)


	//   ....[0]....
.L_507:
        /*0044*/ 	.word	0x00004620


	//   ....[1]....
        /*0048*/ 	.word	0x00004b90


	//----- nvinfo : EIATTR_CRS_STACK_SIZE
	.align		4
.L_508:
        /*004c*/ 	.byte	0x04, 0x1e
        /*004e*/ 	.short	(.L_510 - .L_509)
.L_509:
        /*0050*/ 	.word	0x00000000


	//----- nvinfo : EIATTR_CBANK_PARAM_SIZE
	.align		4
.L_510:
        /*0054*/ 	.byte	0x03, 0x19
        /*0056*/ 	.short	0x01d0


	//----- nvinfo : EIATTR_PARAM_CBANK
	.align		4
        /*0058*/ 	.byte	0x04, 0x0a
        /*005a*/ 	.short	(.L_512 - .L_511)
	.align		4
.L_511:
        /*005c*/ 	.word	index@(.nv.constant0._ZN5flash32flash_fwd_splitkv_combine_kernelI23Flash_fwd_kernel_traitsILi256ELi64ELi64ELi4ELb0ELb0EN7cutlass10bfloat16_tE19Flash_kernel_traitsILi256ELi64ELi64ELi4ES3_EELi4ELi1ELb1EEEvNS_16Flash_fwd_paramsE)
        /*0060*/ 	.short	0x0210
        /*0062*/ 	.short	0x01d0


	//----- nvinfo : EIATTR_SW_WAR
	.align		4
.L_512:
        /*0064*/ 	.byte	0x04, 0x36
        /*0066*/ 	.short	(.L_514 - .L_513)
.L_513:
        /*0068*/ 	.word	0x00000008
.L_514:


//--------------------- .nv.info._ZN5flash24flash_fwd_splitkv_kernelI23Flash_fwd_kernel_traitsILi256ELi64ELi64ELi4ELb0ELb0EN7cutlass10bfloat16_tE19Flash_kernel_traitsILi256ELi64ELi64ELi4ES3_EELb1ELb0ELb0ELb0ELb0ELb0ELb0ELb0EEEvNS_16Flash_fwd_paramsE --------------------------
	.section	.nv.info._ZN5flash24flash_fwd_splitkv_kernelI23Flash_fwd_kernel_traitsILi256ELi64ELi64ELi4ELb0ELb0EN7cutlass10bfloat16_tE19Flash_kernel_traitsILi256ELi64ELi64ELi4ES3_EELb1ELb0ELb0ELb0ELb0ELb0ELb0ELb0EEEvNS_16Flash_fwd_paramsE,"",@"SHT_CUDA_INFO"
	.sectionflags	@""
	.align	4


	//----- nvinfo : EIATTR_CUDA_API_VERSION
	.align		4
        /*0000*/ 	.byte	0x04, 0x37
        /*0002*/ 	.short	(.L_516 - .L_515)
.L_515:
        /*0004*/ 	.word	0x00000082


	//----- nvinfo : EIATTR_KPARAM_INFO
	.align		4
.L_516:
        /*0008*/ 	.byte	0x04, 0x17
        /*000a*/ 	.short	(.L_518 - .L_517)
.L_517:
        /*000c*/ 	.word	0x00000000
        /*0010*/ 	.short	0x0000
        /*0012*/ 	.short	0x0000
        /*0014*/ 	.byte	0x00, 0xf0, 0x41, 0x07


	//----- nvinfo : EIATTR_SPARSE_MMA_MASK
	.align		4
.L_518:
        /*0018*/ 	.byte	0x03, 0x50
        /*001a*/ 	.short	0x0000


	//----- nvinfo : EIATTR_MAXREG_COUNT
	.align		4
        /*001c*/ 	.byte	0x03, 0x1b
        /*001e*/ 	.short	0x00ff


	//----- nvinfo : EIATTR_NUM_BARRIERS
	.align		4
        /*0020*/ 	.byte	0x02, 0x4c
        /*0022*/ 	.byte	0x01
	.zero		1


	//----- nvinfo : EIATTR_MERCURY_ISA_VERSION
	.align		4
        /*0024*/ 	.byte	0x03, 0x5f
        /*0026*/ 	.short	0x0101


	//----- nvinfo : EIATTR_INT_WARP_WIDE_INSTR_OFFSETS
	.align		4
        /*0028*/ 	.byte	0x04, 0x31
        /*002a*/ 	.short	(.L_520 - .L_519)


	//   ....[0]....
.L_519:
        /*002c*/ 	.word	0x00004530


	//   ....[1]....
        /*0030*/ 	.word	0x00004550


	//   ....[2]....
        /*0034*/ 	.word	0x00004570


	//   ....[3]....
        /*0038*/ 	.word	0x0000a990


	//----- nvinfo : EIATTR_COOP_GROUP_MASK_REGIDS
	.align		4
.L_520:
        /*003c*/ 	.byte	0x04, 0x29
        /*003e*/ 	.short	(.L_522 - .L_521)


	//   ....[0]....
.L_521:
        /*0040*/ 	.word	0xffffffff


	//   ....[1]....
        /*0044*/ 	.word	0xffffffff


	//   ....[2]....
        /*0048*/ 	.word	0xffffffff


	//   ....[3]....
        /*004c*/ 	.word	0xffffffff


	//   ....[4]....
        /*0050*/ 	.word	0xffffffff


	//   ....[5]....
        /*0054*/ 	.word	0xffffffff


	//   ....[6]....
        /*0058*/ 	.word	0xffffffff


	//   ....[7]....
        /*005c*/ 	.word	0xffffffff


	//   ....[8]....
        /*0060*/ 	.word	0xffffffff


	//   ....[9]....
        /*0064*/ 	.word	0xffffffff


	//   ....[10]....
        /*0068*/ 	.word	0xffffffff


	//   ....[11]....
        /*006c*/ 	.word	0xffffffff


	//   ....[12]....
        /*0070*/ 	.word	0xffffffff


	//   ....[13]....
        /*0074*/ 	.word	0xffffffff


	//   ....[14]....
        /*0078*/ 	.word	0xffffffff


	//   ....[15]....
        /*007c*/ 	.word	0xffffffff


	//----- nvinfo : EIATTR_COOP_GROUP_INSTR_OFFSETS
	.align		4
.L_522:
        /*0080*/ 	.byte	0x04, 0x28
        /*0082*/ 	.short	(.L_524 - .L_523)


	//   ....[0]....
.L_523:
        /*0084*/ 	.word	0x00006fb0


	//   ....[1]....
        /*0088*/ 	.word	0x00006fd0


	//   ....[2]....
        /*008c*/ 	.word	0x00006ff0


	//   ....[3]....
        /*0090*/ 	.word	0x00007010


	//   ....[4]....
        /*0094*/ 	.word	0x0000b500


	//   ....[5]....
        /*0098*/ 	.word	0x0000b510


	//   ....[6]....
        /*009c*/ 	.word	0x0000b540


	//   ....[7]....
        /*00a0*/ 	.word	0x0000b550


	//   ....[8]....
        /*00a4*/ 	.word	0x0000fce0


	//   ....[9]....
        /*00a8*/ 	.word	0x0000fd00


	//   ....[10]....
        /*00ac*/ 	.word	0x0000fd30


	//   ....[11]....
        /*00b0*/ 	.word	0x0000fd40


	//   ....[12]....
        /*00b4*/ 	.word	0x00011930


	//   ....[13]....
        /*00b8*/ 	.word	0x00011970


	//   ....[14]....
        /*00bc*/ 	.word	0x000119e0


	//   ....[15]....
        /*00c0*/ 	.word	0x000119f0


	//----- nvinfo : EIATTR_EXIT_INSTR_OFFSETS
	.align		4
.L_524:
        /*00c4*/ 	.byte	0x04, 0x1c
        /*00c6*/ 	.short	(.L_526 - .L_525)


	//   ....[0]....
.L_525:
        /*00c8*/ 	.word	0x000004a0


	//   ....[1]....
        /*00cc*/ 	.word	0x00000fc0


	//   ....[2]....
        /*00d0*/ 	.word	0x00000ff0


	//   ....[3]....
        /*00d4*/ 	.word	0x000137c0


	//   ....[4]....
        /*00d8*/ 	.word	0x000138f0


	//   ....[5]....
        /*00dc*/ 	.word	0x00013910


	//----- nvinfo : EIATTR_CRS_STACK_SIZE
	.align		4
.L_526:
        /*00e0*/ 	.byte	0x04, 0x1e
        /*00e2*/ 	.short	(.L_528 - .L_527)
.L_527:
        /*00e4*/ 	.word	0x00000000


	//----- nvinfo : EIATTR_CBANK_PARAM_SIZE
	.align		4
.L_528:
        /*00e8*/ 	.byte	0x03, 0x19
        /*00ea*/ 	.short	0x01d0


	//----- nvinfo : EIATTR_PARAM_CBANK
	.align		4
        /*00ec*/ 	.byte	0x04, 0x0a
        /*00ee*/ 	.short	(.L_530 - .L_529)
	.align		4
.L_529:
        /*00f0*/ 	.word	index@(.nv.constant0._ZN5flash24flash_fwd_splitkv_kernelI23Flash_fwd_kernel_traitsILi256ELi64ELi64ELi4ELb0ELb0EN7cutlass10bfloat16_tE19Flash_kernel_traitsILi256ELi64ELi64ELi4ES3_EELb1ELb0ELb0ELb0ELb0ELb0ELb0ELb0EEEvNS_16Flash_fwd_paramsE)
        /*00f4*/ 	.short	0x0210
        /*00f6*/ 	.short	0x01d0


	//----- nvinfo : EIATTR_SW_WAR
	.align		4
.L_530:
        /*00f8*/ 	.byte	0x04, 0x36
        /*00fa*/ 	.short	(.L_532 - .L_531)
.L_531:
        /*00fc*/ 	.word	0x00000008
.L_532:


//--------------------- .nv.info._ZN5flash24flash_fwd_splitkv_kernelI23Flash_fwd_kernel_traitsILi256ELi64ELi64ELi4ELb0ELb0EN7cutlass10bfloat16_tE19Flash_kernel_traitsILi256ELi64ELi64ELi4ES3_EELb1ELb0ELb0ELb0ELb0ELb1ELb0ELb0EEEvNS_16Flash_fwd_paramsE --------------------------
	.section	.nv.info._ZN5flash24flash_fwd_splitkv_kernelI23Flash_fwd_kernel_traitsILi256ELi64ELi64ELi4ELb0ELb0EN7cutlass10bfloat16_tE19Flash_kernel_traitsILi256ELi64ELi64ELi4ES3_EELb1ELb0ELb0ELb0ELb0ELb1ELb0ELb0EEEvNS_16Flash_fwd_paramsE,"",@"SHT_CUDA_INFO"
	.sectionflags	@""
	.align	4


	//----- nvinfo : EIATTR_CUDA_API_VERSION
	.align		4
        /*0000*/ 	.byte	0x04, 0x37
        /*0002*/ 	.short	(.L_534 - .L_533)
.L_533:
        /*0004*/ 	.word	0x00000082


	//----- nvinfo : EIATTR_KPARAM_INFO
	.align		4
.L_534:
        /*0008*/ 	.byte	0x04, 0x17
        /*000a*/ 	.short	(.L_536 - .L_535)
.L_535:
        /*000c*/ 	.word	0x00000000
        /*0010*/ 	.short	0x0000
        /*0012*/ 	.short	0x0000
        /*0014*/ 	.byte	0x00, 0xf0, 0x41, 0x07


	//----- nvinfo : EIATTR_SPARSE_MMA_MASK
	.align		4
.L_536:
        /*0018*/ 	.byte	0x03, 0x50
        /*001a*/ 	.short	0x0000


	//----- nvinfo : EIATTR_MAXREG_COUNT
	.align		4
        /*001c*/ 	.byte	0x03, 0x1b
        /*001e*/ 	.short	0x00ff


	//----- nvinfo : EIATTR_NUM_BARRIERS
	.align		4
        /*0020*/ 	.byte	0x02, 0x4c
        /*0022*/ 	.byte	0x01
	.zero		1


	//----- nvinfo : EIATTR_ANNOTATIONS
	.align		4
        /*0024*/ 	.byte	0x04, 0x55
        /*0026*/ 	.short	(.L_538 - .L_537)


	//   ....[0]....
.L_537:
        /*0028*/ 	.word	0x00000001
        /*002c*/ 	.byte	0xe0, 0x85, 0x00, 0x00, 0x01, 0x00, 0x00, 0x00, 0x90, 0x86, 0x00, 0x00, 0x01, 0x00, 0x00, 0x00
        /*003c*/ 	.byte	0x50, 0xd7, 0x00, 0x00, 0x01, 0x00, 0x00, 0x00, 0x70, 0xd7, 0x00, 0x00, 0x01, 0x00, 0x00, 0x00
        /*004c*/ 	.byte	0x90, 0x21, 0x01, 0x00, 0x01, 0x00, 0x00, 0x00, 0xb0, 0x21, 0x01, 0x00, 0x01, 0x00, 0x00, 0x00
        /*005c*/ 	.byte	0xc0, 0x25, 0x01, 0x00, 0x01, 0x00, 0x00, 0x00, 0xe0, 0x25, 0x01, 0x00, 0x01, 0x00, 0x00, 0x00
        /*006c*/ 	.byte	0x10, 0x26, 0x01, 0x00, 0x01, 0x00, 0x00, 0x00, 0x50, 0x26, 0x01, 0x00


	//----- nvinfo : EIATTR_MERCURY_ISA_VERSION
	.align		4
.L_538:
        /*0078*/ 	.byte	0x03, 0x5f
        /*007a*/ 	.short	0x0101


	//----- nvinfo : EIATTR_INT_WARP_WIDE_INSTR_OFFSETS
	.align		4
        /*007c*/ 	.byte	0x04, 0x31
        /*007e*/ 	.short	(.L_540 - .L_539)


	//   ....[0]....
.L_539:
        /*0080*/ 	.word	0x00004580


	//   ....[1]....
        /*0084*/ 	.word	0x000045a0


	//   ....[2]....
        /*0088*/ 	.word	0x000045c0


	//   ....[3]....
        /*008c*/ 	.word	0x0000b1e0


	//----- nvinfo : EIATTR_COOP_GROUP_MASK_REGIDS
	.align		4
.L_540:
        /*0090*/ 	.byte	0x04, 0x29
        /*0092*/ 	.short	(.L_542 - .L_541)


	//   ....[0]....
.L_541:
        /*0094*/ 	.word	0xffffffff


	//   ....[1]....
        /*0098*/ 	.word	0xffffffff


	//   ....[2]....
        /*009c*/ 	.word	0xffffffff


	//   ....[3]....
        /*00a0*/ 	.word	0xffffffff


	//   ....[4]....
        /*00a4*/ 	.word	0xffffffff


	//   ....[5]....
        /*00a8*/ 	.word	0xffffffff


	//   ....[6]....
        /*00ac*/ 	.word	0xffffffff


	//   ....[7]....
        /*00b0*/ 	.word	0xffffffff


	//   ....[8]....
        /*00b4*/ 	.word	0xffffffff


	//   ....[9]....
        /*00b8*/ 	.word	0xffffffff


	//   ....[10]....
        /*00bc*/ 	.word	0xffffffff


	//   ....[11]....
        /*00c0*/ 	.word	0xffffffff


	//   ....[12]....
        /*00c4*/ 	.word	0xffffffff


	//   ....[13]....
        /*00c8*/ 	.word	0xffffffff


	//   ....[14]....
        /*00cc*/ 	.word	0xffffffff


	//   ....[15]....
        /*00d0*/ 	.word	0xffffffff


	//----- nvinfo : EIATTR_COOP_GROUP_INSTR_OFFSETS
	.align		4
.L_542:
        /*00d4*/ 	.byte	0x04, 0x28
        /*00d6*/ 	.short	(.L_544 - .L_543)


	//   ....[0]....
.L_543:
        /*00d8*/ 	.word	0x000073f0


	//   ....[1]....
        /*00dc*/ 	.word	0x00007410


	//   ....[2]....
        /*00e0*/ 	.word	0x00007430


	//   ....[3]....
        /*00e4*/ 	.word	0x00007450


	//   ....[4]....
        /*00e8*/ 	.word	0x0000bd50


	//   ....[5]....
        /*00ec*/ 	.word	0x0000bd60


	//   ....[6]....
        /*00f0*/ 	.word	0x0000bd90


	//   ....[7]....
        /*00f4*/ 	.word	0x0000bda0


	//   ....[8]....
        /*00f8*/ 	.word	0x00010910


	//   ....[9]....
        /*00fc*/ 	.word	0x00010930


	//   ....[10]....
        /*0100*/ 	.word	0x00010960


	//   ....[11]....
        /*0104*/ 	.word	0x00010970


	//   ....[12]....
        /*0108*/ 	.word	0x00012690


	//   ....[13]....
        /*010c*/ 	.word	0x000126a0


	//   ....[14]....
        /*0110*/ 	.word	0x000126d0


	//   ....[15]....
        /*0114*/ 	.word	0x000126f0


	//----- nvinfo : EIATTR_EXIT_INSTR_OFFSETS
	.align		4
.L_544:
        /*0118*/ 	.byte	0x04, 0x1c
        /*011a*/ 	.short	(.L_546 - .L_545)


	//   ....[0]....
.L_545:
        /*011c*/ 	.word	0x000004b0


	//   ....[1]....
        /*0120*/ 	.word	0x00000fd0


	//   ....[2]....
        /*0124*/ 	.word	0x00001000


	//   ....[3]....
        /*0128*/ 	.word	0x000144c0


	//   ....[4]....
        /*012c*/ 	.word	0x000145f0


	//   ....[5]....
        /*0130*/ 	.word	0x00014610


	//----- nvinfo : EIATTR_CRS_STACK_SIZE
	.align		4
.L_546:
        /*0134*/ 	.byte	0x04, 0x1e
        /*0136*/ 	.short	(.L_548 - .L_547)
.L_547:
        /*0138*/ 	.word	0x00000000


	//----- nvinfo : EIATTR_CBANK_PARAM_SIZE
	.align		4
.L_548:
        /*013c*/ 	.byte	0x03, 0x19
        /*013e*/ 	.short	0x01d0


	//----- nvinfo : EIATTR_PARAM_CBANK
	.align		4
        /*0140*/ 	.byte	0x04, 0x0a
        /*0142*/ 	.short	(.L_550 - .L_549)
	.align		4
.L_549:
        /*0144*/ 	.word	index@(.nv.constant0._ZN5flash24flash_fwd_splitkv_kernelI23Flash_fwd_kernel_traitsILi256ELi64ELi64ELi4ELb0ELb0EN7cutlass10bfloat16_tE19Flash_kernel_traitsILi256ELi64ELi64ELi4ES3_EELb1ELb0ELb0ELb0ELb0ELb1ELb0ELb0EEEvNS_16Flash_fwd_paramsE)
        /*0148*/ 	.short	0x0210
        /*014a*/ 	.short	0x01d0


	//----- nvinfo : EIATTR_SW_WAR
	.align		4
.L_550:
        /*014c*/ 	.byte	0x04, 0x36
        /*014e*/ 	.short	(.L_552 - .L_551)
.L_551:
        /*0150*/ 	.word	0x00000008
.L_552:


//--------------------- .nv.info._ZN5flash24flash_fwd_splitkv_kernelI23Flash_fwd_kernel_traitsILi256ELi64ELi64ELi4ELb0ELb0EN7cutlass10bfloat16_tE19Flash_kernel_traitsILi256ELi64ELi64ELi4ES3_EELb1ELb0ELb0ELb0ELb0ELb0ELb0ELb1EEEvNS_16Flash_fwd_paramsE --------------------------
	.section	.nv.info._ZN5flash24flash_fwd_splitkv_kernelI23Flash_fwd_kernel_traitsILi256ELi64ELi64ELi4ELb0ELb0EN7cutlass10bfloat16_tE19Flash_kernel_traitsILi256ELi64ELi64ELi4ES3_EELb1ELb0ELb0ELb0ELb0ELb0ELb0ELb1EEEvNS_16Flash_fwd_paramsE,"",@"SHT_CUDA_INFO"
	.sectionflags	@""
	.align	4


	//----- nvinfo : EIATTR_CUDA_API_VERSION
	.align		4
        /*0000*/ 	.byte	0x04, 0x37
        /*0002*/ 	.short	(.L_554 - .L_553)
.L_553:
        /*0004*/ 	.word	0x00000082


	//----- nvinfo : EIATTR_KPARAM_INFO
	.align		4
.L_554:
        /*0008*/ 	.byte	0x04, 0x17
        /*000a*/ 	.short	(.L_556 - .L_555)
.L_555:
        /*000c*/ 	.word	0x00000000
        /*0010*/ 	.short	0x0000
        /*0012*/ 	.short	0x0000
        /*0014*/ 	.byte	0x00, 0xf0, 0x41, 0x07


	//----- nvinfo : EIATTR_SPARSE_MMA_MASK
	.align		4
.L_556:
        /*0018*/ 	.byte	0x03, 0x50
        /*001a*/ 	.short	0x0000


	//----- nvinfo : EIATTR_MAXREG_COUNT
	.align		4
        /*001c*/ 	.byte	0x03, 0x1b
        /*001e*/ 	.short	0x00ff


	//----- nvinfo : EIATTR_NUM_BARRIERS
	.align		4
        /*0020*/ 	.byte	0x02, 0x4c
        /*0022*/ 	.byte	0x01
	.zero		1


	//----- nvinfo : EIATTR_MERCURY_ISA_VERSION
	.align		4
        /*0024*/ 	.byte	0x03, 0x5f
        /*0026*/ 	.short	0x0101


	//----- nvinfo : EIATTR_COOP_GROUP_MASK_REGIDS
	.align		4
        /*0028*/ 	.byte	0x04, 0x29
        /*002a*/ 	.short	(.L_558 - .L_557)


	//   ....[0]....
.L_557:
        /*002c*/ 	.word	0xffffffff


	//   ....[1]....
        /*0030*/ 	.word	0xffffffff


	//   ....[2]....
        /*0034*/ 	.word	0xffffffff


	//   ....[3]....
        /*0038*/ 	.word	0xffffffff


	//   ....[4]....
        /*003c*/ 	.word	0xffffffff


	//   ....[5]....
        /*0040*/ 	.word	0xffffffff


	//   ....[6]....
        /*0044*/ 	.word	0xffffffff


	//   ....[7]....
        /*0048*/ 	.word	0xffffffff


	//   ....[8]....
        /*004c*/ 	.word	0xffffffff


	//   ....[9]....
        /*0050*/ 	.word	0xffffffff


	//   ....[10]....
        /*0054*/ 	.word	0xffffffff


	//   ....[11]....
        /*0058*/ 	.word	0xffffffff


	//   ....[12]....
        /*005c*/ 	.word	0xffffffff


	//   ....[13]....
        /*0060*/ 	.word	0xffffffff


	//   ....[14]....
        /*0064*/ 	.word	0xffffffff


	//   ....[15]....
        /*0068*/ 	.word	0xffffffff


	//   ....[16]....
        /*006c*/ 	.word	0x05000004


	//   ....[17]....
        /*0070*/ 	.word	0x05000004


	//   ....[18]....
        /*0074*/ 	.word	0x05000004


	//   ....[19]....
        /*0078*/ 	.word	0x05000004


	//----- nvinfo : EIATTR_COOP_GROUP_INSTR_OFFSETS
	.align		4
.L_558:
        /*007c*/ 	.byte	0x04, 0x28
        /*007e*/ 	.short	(.L_560 - .L_559)


	//   ....[0]....
.L_559:
        /*0080*/ 	.word	0x0001bcc0


	//   ....[1]....
        /*0084*/ 	.word	0x0001bcf0


	//   ....[2]....
        /*0088*/ 	.word	0x0001bd10


	//   ....[3]....
        /*008c*/ 	.word	0x0001bd30


	//   ....[4]....
        /*0090*/ 	.word	0x00020130


	//   ....[5]....
        /*0094*/ 	.word	0x00020150


	//   ....[6]....
        /*0098*/ 	.word	0x00020170


	//   ....[7]....
        /*009c*/ 	.word	0x000201a0


	//   ....[8]....
        /*00a0*/ 	.word	0x000249b0


	//   ....[9]....
        /*00a4*/ 	.word	0x000249c0


	//   ....[10]....
        /*00a8*/ 	.word	0x000249f0


	//   ....[11]....
        /*00ac*/ 	.word	0x00024a00


	//   ....[12]....
        /*00b0*/ 	.word	0x000266a0


	//   ....[13]....
        /*00b4*/ 	.word	0x000266b0


	//   ....[14]....
        /*00b8*/ 	.word	0x000266e0


	//   ....[15]....
        /*00bc*/ 	.word	0x000266f0


	//   ....[16]....
        /*00c0*/ 	.word	0x00028ab0


	//   ....[17]....
        /*00c4*/ 	.word	0x00028b30


	//   ....[18]....
        /*00c8*/ 	.word	0x00028bb0


	//   ....[19]....
        /*00cc*/ 	.word	0x00028c20


	//----- nvinfo : EIATTR_EXIT_INSTR_OFFSETS
	.align		4
.L_560:
        /*00d0*/ 	.byte	0x04, 0x1c
        /*00d2*/ 	.short	(.L_562 - .L_561)


	//   ....[0]....
.L_561:
        /*00d4*/ 	.word	0x00000090


	//----- nvinfo : EIATTR_CRS_STACK_SIZE
	.align		4
.L_562:
        /*00d8*/ 	.byte	0x04, 0x1e
        /*00da*/ 	.short	(.L_564 - .L_563)
.L_563:
        /*00dc*/ 	.word	0x00000000


	//----- nvinfo : EIATTR_CBANK_PARAM_SIZE
	.align		4
.L_564:
        /*00e0*/ 	.byte	0x03, 0x19
        /*00e2*/ 	.short	0x01d0


	//----- nvinfo : EIATTR_PARAM_CBANK
	.align		4
        /*00e4*/ 	.byte	0x04, 0x0a
        /*00e6*/ 	.short	(.L_566 - .L_565)
	.align		4
.L_565:
        /*00e8*/ 	.word	index@(.nv.constant0._ZN5flash24flash_fwd_splitkv_kernelI23Flash_fwd_kernel_traitsILi256ELi64ELi64ELi4ELb0ELb0EN7cutlass10bfloat16_tE19Flash_kernel_traitsILi256ELi64ELi64ELi4ES3_EELb1ELb0ELb0ELb0ELb0ELb0ELb0ELb1EEEvNS_16Flash_fwd_paramsE)
        /*00ec*/ 	.short	0x0210
        /*00ee*/ 	.short	0x01d0


	//----- nvinfo : EIATTR_SW_WAR
	.align		4
.L_566:
        /*00f0*/ 	.byte	0x04, 0x36
        /*00f2*/ 	.short	(.L_568 - .L_567)
.L_567:
        /*00f4*/ 	.word	0x00000008
.L_568:


//--------------------- .nv.info._ZN5flash24flash_fwd_splitkv_kernelI23Flash_fwd_kernel_traitsILi256ELi64ELi64ELi4ELb0ELb0EN7cutlass10bfloat16_tE19Flash_kernel_traitsILi256ELi64ELi64ELi4ES3_EELb1ELb0ELb0ELb0ELb0ELb1ELb0ELb1EEEvNS_16Flash_fwd_paramsE --------------------------
	.section	.nv.info._ZN5flash24flash_fwd_splitkv_kernelI23Flash_fwd_kernel_traitsILi256ELi64ELi64ELi4ELb0ELb0EN7cutlass10bfloat16_tE19Flash_kernel_traitsILi256ELi64ELi64ELi4ES3_EELb1ELb0ELb0ELb0ELb0ELb1ELb0ELb1EEEvNS_16Flash_fwd_paramsE,"",@"SHT_CUDA_INFO"
	.sectionflags	@""
	.align	4


	//----- nvinfo : EIATTR_CUDA_API_VERSION
	.align		4
        /*0000*/ 	.byte	0x04, 0x37
        /*0002*/ 	.short	(.L_570 - .L_569)
.L_569:
        /*0004*/ 	.word	0x00000082


	//----- nvinfo : EIATTR_KPARAM_INFO
	.align		4
.L_570:
        /*0008*/ 	.byte	0x04, 0x17
        /*000a*/ 	.short	(.L_572 - .L_571)
.L_571:
        /*000c*/ 	.word	0x00000000
        /*0010*/ 	.short	0x0000
        /*0012*/ 	.short	0x0000
        /*0014*/ 	.byte	0x00, 0xf0, 0x41, 0x07


	//----- nvinfo : EIATTR_SPARSE_MMA_MASK
	.align		4
.L_572:
        /*0018*/ 	.byte	0x03, 0x50
        /*001a*/ 	.short	0x0000


	//----- nvinfo : EIATTR_MAXREG_COUNT
	.align		4
        /*001c*/ 	.byte	0x03, 0x1b
        /*001e*/ 	.short	0x00ff


	//----- nvinfo : EIATTR_NUM_BARRIERS
	.align		4
        /*0020*/ 	.byte	0x02, 0x4c
        /*0022*/ 	.byte	0x01
	.zero		1


	//----- nvinfo : EIATTR_ANNOTATIONS
	.align		4
        /*0024*/ 	.byte	0x04, 0x55
        /*0026*/ 	.short	(.L_574 - .L_573)


	//   ....[0]....
.L_573:
        /*0028*/ 	.word	0x00000001
        /*002c*/ 	.byte	0x10, 0xf1, 0x01, 0x00, 0x01, 0x00, 0x00, 0x00, 0x60, 0xf1, 0x01, 0x00, 0x01, 0x00, 0x00, 0x00
        /*003c*/ 	.byte	0xa0, 0xf1, 0x01, 0x00, 0x01, 0x00, 0x00, 0x00, 0xd0, 0xf1, 0x01, 0x00, 0x01, 0x00, 0x00, 0x00
        /*004c*/ 	.byte	0x00, 0xf2, 0x01, 0x00, 0x01, 0x00, 0x00, 0x00, 0x30, 0xf2, 0x01, 0x00, 0x01, 0x00, 0x00, 0x00
        /*005c*/ 	.byte	0x60, 0xf2, 0x01, 0x00, 0x01, 0x00, 0x00, 0x00, 0x90, 0xf2, 0x01, 0x00, 0x01, 0x00, 0x00, 0x00
        /*006c*/ 	.byte	0xe0, 0xf7, 0x01, 0x00, 0x01, 0x00, 0x00, 0x00, 0x20, 0xf8, 0x01, 0x00, 0x01, 0x00, 0x00, 0x00
        /*007c*/ 	.byte	0x80, 0xf8, 0x01, 0x00, 0x01, 0x00, 0x00, 0x00, 0xc0, 0xf8, 0x01, 0x00, 0x01, 0x00, 0x00, 0x00
        /*008c*/ 	.byte	0x30, 0xf9, 0x01, 0x00, 0x01, 0x00, 0x00, 0x00, 0x50, 0xf9, 0x01, 0x00, 0x01, 0x00, 0x00, 0x00
        /*009c*/ 	.byte	0xd0, 0xf9, 0x01, 0x00, 0x01, 0x00, 0x00, 0x00, 0x10, 0xfa, 0x01, 0x00


	//----- nvinfo : EIATTR_MERCURY_ISA_VERSION
	.align		4
.L_574:
        /*00a8*/ 	.byte	0x03, 0x5f
        /*00aa*/ 	.short	0x0101


	//----- nvinfo : EIATTR_COOP_GROUP_MASK_REGIDS
	.align		4
        /*00ac*/ 	.byte	0x04, 0x29
        /*00ae*/ 	.short	(.L_576 - .L_575)


	//   ....[0]....
.L_575:
        /*00b0*/ 	.word	0xffffffff


	//   ....[1]....
        /*00b4*/ 	.word	0xffffffff


	//   ....[2]....
        /*00b8*/ 	.word	0xffffffff


	//   ....[3]....
        /*00bc*/ 	.word	0xffffffff


	//   ....[4]....
        /*00c0*/ 	.word	0xffffffff


	//   ....[5]....
        /*00c4*/ 	.word	0xffffffff


	//   ....[6]....
        /*00c8*/ 	.word	0xffffffff


	//   ....[7]....
        /*00cc*/ 	.word	0xffffffff


	//   ....[8]....
        /*00d0*/ 	.word	0xffffffff


	//   ....[9]....
        /*00d4*/ 	.word	0xffffffff


	//   ....[10]....
        /*00d8*/ 	.word	0xffffffff


	//   ....[11]....
        /*00dc*/ 	.word	0xffffffff


	//   ....[12]....
        /*00e0*/ 	.word	0xffffffff


	//   ....[13]....
        /*00e4*/ 	.word	0xffffffff


	//   ....[14]....
        /*00e8*/ 	.word	0xffffffff


	//   ....[15]....
        /*00ec*/ 	.word	0xffffffff


	//   ....[16]....
        /*00f0*/ 	.word	0x05000002


	//   ....[17]....
        /*00f4*/ 	.word	0x05000002


	//   ....[18]....
        /*00f8*/ 	.word	0x05000002


	//   ....[19]....
        /*00fc*/ 	.word	0x05000002


	//----- nvinfo : EIATTR_COOP_GROUP_INSTR_OFFSETS
	.align		4
.L_576:
        /*0100*/ 	.byte	0x04, 0x28
        /*0102*/ 	.short	(.L_578 - .L_577)


	//   ....[0]....
.L_577:
        /*0104*/ 	.word	0x0001b430


	//   ....[1]....
        /*0108*/ 	.word	0x0001b450


	//   ....[2]....
        /*010c*/ 	.word	0x0001b470


	//   ....[3]....
        /*0110*/ 	.word	0x0001b490


	//   ....[4]....
        /*0114*/ 	.word	0x0001fe60


	//   ....[5]....
        /*0118*/ 	.word	0x0001fea0


	//   ....[6]....
        /*011c*/ 	.word	0x0001fec0


	//   ....[7]....
        /*0120*/ 	.word	0x0001fee0


	//   ....[8]....
        /*0124*/ 	.word	0x00024b30


	//   ....[9]....
        /*0128*/ 	.word	0x00024b60


	//   ....[10]....
        /*012c*/ 	.word	0x00024b80


	//   ....[11]....
        /*0130*/ 	.word	0x00024ba0


	//   ....[12]....
        /*0134*/ 	.word	0x00026a00


	//   ....[13]....
        /*0138*/ 	.word	0x00026a10


	//   ....[14]....
        /*013c*/ 	.word	0x00026a40


	//   ....[15]....
        /*0140*/ 	.word	0x00026a50


	//   ....[16]....
        /*0144*/ 	.word	0x00028dd0


	//   ....[17]....
        /*0148*/ 	.word	0x00028e40


	//   ....[18]....
        /*014c*/ 	.word	0x00028ea0


	//   ....[19]....
        /*0150*/ 	.word	0x00028f10


	//----- nvinfo : EIATTR_EXIT_INSTR_OFFSETS
	.align		4
.L_578:
        /*0154*/ 	.byte	0x04, 0x1c
        /*0156*/ 	.short	(.L_580 - .L_579)


	//   ....[0]....
.L_579:
        /*0158*/ 	.word	0x000000a0


	//----- nvinfo : EIATTR_CRS_STACK_SIZE
	.align		4
.L_580:
        /*015c*/ 	.byte	0x04, 0x1e
        /*015e*/ 	.short	(.L_582 - .L_581)
.L_581:
        /*0160*/ 	.word	0x00000000


	//----- nvinfo : EIATTR_CBANK_PARAM_SIZE
	.align		4
.L_582:
        /*0164*/ 	.byte	0x03, 0x19
        /*0166*/ 	.short	0x01d0


	//----- nvinfo : EIATTR_PARAM_CBANK
	.align		4
        /*0168*/ 	.byte	0x04, 0x0a
        /*016a*/ 	.short	(.L_584 - .L_583)
	.align		4
.L_583:
        /*016c*/ 	.word	index@(.nv.constant0._ZN5flash24flash_fwd_splitkv_kernelI23Flash_fwd_kernel_traitsILi256ELi64ELi64ELi4ELb0ELb0EN7cutlass10bfloat16_tE19Flash_kernel_traitsILi256ELi64ELi64ELi4ES3_EELb1ELb0ELb0ELb0ELb0ELb1ELb0ELb1EEEvNS_16Flash_fwd_paramsE)
        /*0170*/ 	.short	0x0210
        /*0172*/ 	.short	0x01d0


	//----- nvinfo : EIATTR_SW_WAR
	.align		4
.L_584:
        /*0174*/ 	.byte	0x04, 0x36
        /*0176*/ 	.short	(.L_586 - .L_585)
.L_585:
        /*0178*/ 	.word	0x00000008
.L_586:


//--------------------- .nv.info._ZN5flash24flash_fwd_splitkv_kernelI23Flash_fwd_kernel_traitsILi256ELi64ELi64ELi4ELb0ELb0EN7cutlass10bfloat16_tE19Flash_kernel_traitsILi256ELi64ELi64ELi4ES3_EELb1ELb0ELb0ELb0ELb0ELb0ELb1ELb0EEEvNS_16Flash_fwd_paramsE --------------------------
	.section	.nv.info._ZN5flash24flash_fwd_splitkv_kernelI23Flash_fwd_kernel_traitsILi256ELi64ELi64ELi4ELb0ELb0EN7cutlass10bfloat16_tE19Flash_kernel_traitsILi256ELi64ELi64ELi4ES3_EELb1ELb0ELb0ELb0ELb0ELb0ELb1ELb0EEEvNS_16Flash_fwd_paramsE,"",@"SHT_CUDA_INFO"
	.sectionflags	@""
	.align	4


	//----- nvinfo : EIATTR_CUDA_API_VERSION
	.align		4
        /*0000*/ 	.byte	0x04, 0x37
        /*0002*/ 	.short	(.L_588 - .L_587)
.L_587:
        /*0004*/ 	.word	0x00000082


	//----- nvinfo : EIATTR_KPARAM_INFO
	.align		4
.L_588:
        /*0008*/ 	.byte	0x04, 0x17
        /*000a*/ 	.short	(.L_590 - .L_589)
.L_589:
        /*000c*/ 	.word	0x00000000
        /*0010*/ 	.short	0x0000
        /*0012*/ 	.short	0x0000
        /*0014*/ 	.byte	0x00, 0xf0, 0x41, 0x07


	//----- nvinfo : EIATTR_SPARSE_MMA_MASK
	.align		4
.L_590:
        /*0018*/ 	.byte	0x03, 0x50
        /*001a*/ 	.short	0x0000


	//----- nvinfo : EIATTR_MAXREG_COUNT
	.align		4
        /*001c*/ 	.byte	0x03, 0x1b
        /*001e*/ 	.short	0x00ff


	//----- nvinfo : EIATTR_NUM_BARRIERS
	.align		4
        /*0020*/ 	.byte	0x02, 0x4c
        /*0022*/ 	.byte	0x01
	.zero		1


	//----- nvinfo : EIATTR_MERCURY_ISA_VERSION
	.align		4
        /*0024*/ 	.byte	0x03, 0x5f
        /*0026*/ 	.short	0x0101


	//----- nvinfo : EIATTR_INT_WARP_WIDE_INSTR_OFFSETS
	.align		4
        /*0028*/ 	.byte	0x04, 0x31
        /*002a*/ 	.short	(.L_592 - .L_591)


	//   ....[0]....
.L_591:
        /*002c*/ 	.word	0x00004aa0


	//   ....[1]....
        /*0030*/ 	.word	0x00004ab0


	//   ....[2]....
        /*0034*/ 	.word	0x00004ad0


	//   ....[3]....
        /*0038*/ 	.word	0x0000aee0


	//----- nvinfo : EIATTR_COOP_GROUP_MASK_REGIDS
	.align		4
.L_592:
        /*003c*/ 	.byte	0x04, 0x29
        /*003e*/ 	.short	(.L_594 - .L_593)


	//   ....[0]....
.L_593:
        /*0040*/ 	.word	0xffffffff


	//   ....[1]....
        /*0044*/ 	.word	0xffffffff


	//   ....[2]....
        /*0048*/ 	.word	0xffffffff


	//   ....[3]....
        /*004c*/ 	.word	0xffffffff


	//   ....[4]....
        /*0050*/ 	.word	0xffffffff


	//   ....[5]....
        /*0054*/ 	.word	0xffffffff


	//   ....[6]....
        /*0058*/ 	.word	0xffffffff


	//   ....[7]....
        /*005c*/ 	.word	0xffffffff


	//   ....[8]....
        /*0060*/ 	.word	0xffffffff


	//   ....[9]....
        /*0064*/ 	.word	0xffffffff


	//   ....[10]....
        /*0068*/ 	.word	0xffffffff


	//   ....[11]....
        /*006c*/ 	.word	0xffffffff


	//   ....[12]....
        /*0070*/ 	.word	0xffffffff


	//   ....[13]....
        /*0074*/ 	.word	0xffffffff


	//   ....[14]....
        /*0078*/ 	.word	0xffffffff


	//   ....[15]....
        /*007c*/ 	.word	0xffffffff


	//----- nvinfo : EIATTR_COOP_GROUP_INSTR_OFFSETS
	.align		4
.L_594:
        /*0080*/ 	.byte	0x04, 0x28
        /*0082*/ 	.short	(.L_596 - .L_595)


	//   ....[0]....
.L_595:
        /*0084*/ 	.word	0x000073f0


	//   ....[1]....
        /*0088*/ 	.word	0x000074d0


	//   ....[2]....
        /*008c*/ 	.word	0x000074e0


	//   ....[3]....
        /*0090*/ 	.word	0x00007520


	//   ....[4]....
        /*0094*/ 	.word	0x0000ba70


	//   ....[5]....
        /*0098*/ 	.word	0x0000ba80


	//   ....[6]....
        /*009c*/ 	.word	0x0000bab0


	//   ....[7]....
        /*00a0*/ 	.word	0x0000bac0


	//   ....[8]....
        /*00a4*/ 	.word	0x00010240


	//   ....[9]....
        /*00a8*/ 	.word	0x00010260


	//   ....[10]....
        /*00ac*/ 	.word	0x00010290


	//   ....[11]....
        /*00b0*/ 	.word	0x000102a0


	//   ....[12]....
        /*00b4*/ 	.word	0x00011e80


	//   ....[13]....
        /*00b8*/ 	.word	0x00011ec0


	//   ....[14]....
        /*00bc*/ 	.word	0x00011f60


	//   ....[15]....
        /*00c0*/ 	.word	0x00011f70


	//----- nvinfo : EIATTR_EXIT_INSTR_OFFSETS
	.align		4
.L_596:
        /*00c4*/ 	.byte	0x04, 0x1c
        /*00c6*/ 	.short	(.L_598 - .L_597)


	//   ....[0]....
.L_597:
        /*00c8*/ 	.word	0x00000590


	//   ....[1]....
        /*00cc*/ 	.word	0x00001420


	//   ....[2]....
        /*00d0*/ 	.word	0x00001450


	//   ....[3]....
        /*00d4*/ 	.word	0x00013bc0


	//   ....[4]....
        /*00d8*/ 	.word	0x00013c70


	//   ....[5]....
        /*00dc*/ 	.word	0x00013c90


	//----- nvinfo : EIATTR_CRS_STACK_SIZE
	.align		4
.L_598:
        /*00e0*/ 	.byte	0x04, 0x1e
        /*00e2*/ 	.short	(.L_600 - .L_599)
.L_599:
        /*00e4*/ 	.word	0x00000000


	//----- nvinfo : EIATTR_CBANK_PARAM_SIZE
	.align		4
.L_600:
        /*00e8*/ 	.byte	0x03, 0x19
        /*00ea*/ 	.short	0x01d0


	//----- nvinfo : EIATTR_PARAM_CBANK
	.align		4
        /*00ec*/ 	.byte	0x04, 0x0a
        /*00ee*/ 	.short	(.L_602 - .L_601)
	.align		4
.L_601:
        /*00f0*/ 	.word	index@(.nv.constant0._ZN5flash24flash_fwd_splitkv_kernelI23Flash_fwd_kernel_traitsILi256ELi64ELi64ELi4ELb0ELb0EN7cutlass10bfloat16_tE19Flash_kernel_traitsILi256ELi64ELi64ELi4ES3_EELb1ELb0ELb0ELb0ELb0ELb0ELb1ELb0EEEvNS_16Flash_fwd_paramsE)
        /*00f4*/ 	.short	0x0210
        /*00f6*/ 	.short	0x01d0


	//----- nvinfo : EIATTR_SW_WAR
	.align		4
.L_602:
        /*00f8*/ 	.byte	0x04, 0x36
        /*00fa*/ 	.short	(.L_604 - .L_603)
.L_603:
        /*00fc*/ 	.word	0x00000008
.L_604:


//--------------------- .nv.info._ZN5flash24flash_fwd_splitkv_kernelI23Flash_fwd_kernel_traitsILi256ELi64ELi64ELi4ELb0ELb0EN7cutlass10bfloat16_tE19Flash_kernel_traitsILi256ELi64ELi64ELi4ES3_EELb1ELb0ELb0ELb0ELb0ELb1ELb1ELb0EEEvNS_16Flash_fwd_paramsE --------------------------
	.section	.nv.info._ZN5flash24flash_fwd_splitkv_kernelI23Flash_fwd_kernel_traitsILi256ELi64ELi64ELi4ELb0ELb0EN7cutlass10bfloat16_tE19Flash_kernel_traitsILi256ELi64ELi64ELi4ES3_EELb1ELb0ELb0ELb0ELb0ELb1ELb1ELb0EEEvNS_16Flash_fwd_paramsE,"",@"SHT_CUDA_INFO"
	.sectionflags	@""
	.align	4


	//----- nvinfo : EIATTR_CUDA_API_VERSION
	.align		4
        /*0000*/ 	.byte	0x04, 0x37
        /*0002*/ 	.short	(.L_606 - .L_605)
.L_605:
        /*0004*/ 	.word	0x00000082


	//----- nvinfo : EIATTR_KPARAM_INFO
	.align		4
.L_606:
        /*0008*/ 	.byte	0x04, 0x17
        /*000a*/ 	.short	(.L_608 - .L_607)
.L_607:
        /*000c*/ 	.word	0x00000000
        /*0010*/ 	.short	0x0000
        /*0012*/ 	.short	0x0000
        /*0014*/ 	.byte	0x00, 0xf0, 0x41, 0x07


	//----- nvinfo : EIATTR_SPARSE_MMA_MASK
	.align		4
.L_608:
        /*0018*/ 	.byte	0x03, 0x50
        /*001a*/ 	.short	0x0000


	//----- nvinfo : EIATTR_MAXREG_COUNT
	.align		4
        /*001c*/ 	.byte	0x03, 0x1b
        /*001e*/ 	.short	0x00ff


	//----- nvinfo : EIATTR_NUM_BARRIERS
	.align		4
        /*0020*/ 	.byte	0x02, 0x4c
        /*0022*/ 	.byte	0x01
	.zero		1


	//----- nvinfo : EIATTR_MERCURY_ISA_VERSION
	.align		4
        /*0024*/ 	.byte	0x03, 0x5f
        /*0026*/ 	.short	0x0101


	//----- nvinfo : EIATTR_INT_WARP_WIDE_INSTR_OFFSETS
	.align		4
        /*0028*/ 	.byte	0x04, 0x31
        /*002a*/ 	.short	(.L_610 - .L_609)


	//   ....[0]....
.L_609:
        /*002c*/ 	.word	0x00004ac0


	//   ....[1]....
        /*0030*/ 	.word	0x00004ad0


	//   ....[2]....
        /*0034*/ 	.word	0x00004af0


	//   ....[3]....
        /*0038*/ 	.word	0x0000b710


	//----- nvinfo : EIATTR_COOP_GROUP_MASK_REGIDS
	.align		4
.L_610:
        /*003c*/ 	.byte	0x04, 0x29
        /*003e*/ 	.short	(.L_612 - .L_611)


	//   ....[0]....
.L_611:
        /*0040*/ 	.word	0xffffffff


	//   ....[1]....
        /*0044*/ 	.word	0xffffffff


	//   ....[2]....
        /*0048*/ 	.word	0xffffffff


	//   ....[3]....
        /*004c*/ 	.word	0xffffffff


	//   ....[4]....
        /*0050*/ 	.word	0xffffffff


	//   ....[5]....
        /*0054*/ 	.word	0xffffffff


	//   ....[6]....
        /*0058*/ 	.word	0xffffffff


	//   ....[7]....
        /*005c*/ 	.word	0xffffffff


	//   ....[8]....
        /*0060*/ 	.word	0xffffffff


	//   ....[9]....
        /*0064*/ 	.word	0xffffffff


	//   ....[10]....
        /*0068*/ 	.word	0xffffffff


	//   ....[11]....
        /*006c*/ 	.word	0xffffffff


	//   ....[12]....
        /*0070*/ 	.word	0xffffffff


	//   ....[13]....
        /*0074*/ 	.word	0xffffffff


	//   ....[14]....
        /*0078*/ 	.word	0xffffffff


	//   ....[15]....
        /*007c*/ 	.word	0xffffffff


	//----- nvinfo : EIATTR_COOP_GROUP_INSTR_OFFSETS
	.align		4
.L_612:
        /*0080*/ 	.byte	0x04, 0x28
        /*0082*/ 	.short	(.L_614 - .L_613)


	//   ....[0]....
.L_613:
        /*0084*/ 	.word	0x00007840


	//   ....[1]....
        /*0088*/ 	.word	0x00007900


	//   ....[2]....
        /*008c*/ 	.word	0x00007910


	//   ....[3]....
        /*0090*/ 	.word	0x00007950


	//   ....[4]....
        /*0094*/ 	.word	0x0000c290


	//   ....[5]....
        /*0098*/ 	.word	0x0000c2a0


	//   ....[6]....
        /*009c*/ 	.word	0x0000c2d0


	//   ....[7]....
        /*00a0*/ 	.word	0x0000c2e0


	//   ....[8]....
        /*00a4*/ 	.word	0x00010e50


	//   ....[9]....
        /*00a8*/ 	.word	0x00010e60


	//   ....[10]....
        /*00ac*/ 	.word	0x00010e90


	//   ....[11]....
        /*00b0*/ 	.word	0x00010ea0


	//   ....[12]....
        /*00b4*/ 	.word	0x00012ac0


	//   ....[13]....
        /*00b8*/ 	.word	0x00012b00


	//   ....[14]....
        /*00bc*/ 	.word	0x00012ba0


	//   ....[15]....
        /*00c0*/ 	.word	0x00012bb0


	//----- nvinfo : EIATTR_EXIT_INSTR_OFFSETS
	.align		4
.L_614:
        /*00c4*/ 	.byte	0x04, 0x1c
        /*00c6*/ 	.short	(.L_616 - .L_615)


	//   ....[0]....
.L_615:
        /*00c8*/ 	.word	0x00000590


	//   ....[1]....
        /*00cc*/ 	.word	0x00001420


	//   ....[2]....
        /*00d0*/ 	.word	0x00001450


	//   ....[3]....
        /*00d4*/ 	.word	0x00014800


	//   ....[4]....
        /*00d8*/ 	.word	0x000148b0


	//   ....[5]....
        /*00dc*/ 	.word	0x000148d0


	//----- nvinfo : EIATTR_CRS_STACK_SIZE
	.align		4
.L_616:
        /*00e0*/ 	.byte	0x04, 0x1e
        /*00e2*/ 	.short	(.L_618 - .L_617)
.L_617:
        /*00e4*/ 	.word	0x00000000


	//----- nvinfo : EIATTR_CBANK_PARAM_SIZE
	.align		4
.L_618:
        /*00e8*/ 	.byte	0x03, 0x19
        /*00ea*/ 	.short	0x01d0


	//----- nvinfo : EIATTR_PARAM_CBANK
	.align		4
        /*00ec*/ 	.byte	0x04, 0x0a
        /*00ee*/ 	.short	(.L_620 - .L_619)
	.align		4
.L_619:
        /*00f0*/ 	.word	index@(.nv.constant0._ZN5flash24flash_fwd_splitkv_kernelI23Flash_fwd_kernel_traitsILi256ELi64ELi64ELi4ELb0ELb0EN7cutlass10bfloat16_tE19Flash_kernel_traitsILi256ELi64ELi64ELi4ES3_EELb1ELb0ELb0ELb0ELb0ELb1ELb1ELb0EEEvNS_16Flash_fwd_paramsE)
        /*00f4*/ 	.short	0x0210
        /*00f6*/ 	.short	0x01d0


	//----- nvinfo : EIATTR_SW_WAR
	.align		4
.L_620:
        /*00f8*/ 	.byte	0x04, 0x36
        /*00fa*/ 	.short	(.L_622 - .L_621)
.L_621:
        /*00fc*/ 	.word	0x00000008
.L_622:


//--------------------- .nv.info._ZN5flash24flash_fwd_splitkv_kernelI23Flash_fwd_kernel_traitsILi256ELi64ELi64ELi4ELb0ELb0EN7cutlass10bfloat16_tE19Flash_kernel_traitsILi256ELi64ELi64ELi4ES3_EELb1ELb0ELb0ELb0ELb0ELb0ELb1ELb1EEEvNS_16Flash_fwd_paramsE --------------------------
	.section	.nv.info._ZN5flash24flash_fwd_splitkv_kernelI23Flash_fwd_kernel_traitsILi256ELi64ELi64ELi4ELb0ELb0EN7cutlass10bfloat16_tE19Flash_kernel_traitsILi256ELi64ELi64ELi4ES3_EELb1ELb0ELb0ELb0ELb0ELb0ELb1ELb1EEEvNS_16Flash_fwd_paramsE,"",@"SHT_CUDA_INFO"
	.sectionflags	@""
	.align	4


	//----- nvinfo : EIATTR_CUDA_API_VERSION
	.align		4
        /*0000*/ 	.byte	0x04, 0x37
        /*0002*/ 	.short	(.L_624 - .L_623)
.L_623:
        /*0004*/ 	.word	0x00000082


	//----- nvinfo : EIATTR_KPARAM_INFO
	.align		4
.L_624:
        /*0008*/ 	.byte	0x04, 0x17
        /*000a*/ 	.short	(.L_626 - .L_625)
.L_625:
        /*000c*/ 	.word	0x00000000
        /*0010*/ 	.short	0x0000
        /*0012*/ 	.short	0x0000
        /*0014*/ 	.byte	0x00, 0xf0, 0x41, 0x07


	//----- nvinfo : EIATTR_SPARSE_MMA_MASK
	.align		4
.L_626:
        /*0018*/ 	.byte	0x03, 0x50
        /*001a*/ 	.short	0x0000


	//----- nvinfo : EIATTR_MAXREG_COUNT
	.align		4
        /*001c*/ 	.byte	0x03, 0x1b
        /*001e*/ 	.short	0x00ff


	//----- nvinfo : EIATTR_NUM_BARRIERS
	.align		4
        /*0020*/ 	.byte	0x02, 0x4c
        /*0022*/ 	.byte	0x01
	.zero		1


	//----- nvinfo : EIATTR_MERCURY_ISA_VERSION
	.align		4
        /*0024*/ 	.byte	0x03, 0x5f
        /*0026*/ 	.short	0x0101


	//----- nvinfo : EIATTR_COOP_GROUP_MASK_REGIDS
	.align		4
        /*0028*/ 	.byte	0x04, 0x29
        /*002a*/ 	.short	(.L_628 - .L_627)


	//   ....[0]....
.L_627:
        /*002c*/ 	.word	0xffffffff


	//   ....[1]....
        /*0030*/ 	.word	0xffffffff


	//   ....[2]....
        /*0034*/ 	.word	0xffffffff


	//   ....[3]....
        /*0038*/ 	.word	0xffffffff


	//   ....[4]....
        /*003c*/ 	.word	0xffffffff


	//   ....[5]....
        /*0040*/ 	.word	0xffffffff


	//   ....[6]....
        /*0044*/ 	.word	0xffffffff


	//   ....[7]....
        /*0048*/ 	.word	0xffffffff


	//   ....[8]....
        /*004c*/ 	.word	0xffffffff


	//   ....[9]....
        /*0050*/ 	.word	0xffffffff


	//   ....[10]....
        /*0054*/ 	.word	0xffffffff


	//   ....[11]....
        /*0058*/ 	.word	0xffffffff


	//   ....[12]....
        /*005c*/ 	.word	0xffffffff


	//   ....[13]....
        /*0060*/ 	.word	0xffffffff


	//   ....[14]....
        /*0064*/ 	.word	0xffffffff


	//   ....[15]....
        /*0068*/ 	.word	0xffffffff


	//   ....[16]....
        /*006c*/ 	.word	0x0500000b


	//   ....[17]....
        /*0070*/ 	.word	0x0500000b


	//   ....[18]....
        /*0074*/ 	.word	0x0500000b


	//   ....[19]....
        /*0078*/ 	.word	0x0500000b


	//----- nvinfo : EIATTR_COOP_GROUP_INSTR_OFFSETS
	.align		4
.L_628:
        /*007c*/ 	.byte	0x04, 0x28
        /*007e*/ 	.short	(.L_630 - .L_629)


	//   ....[0]....
.L_629:
        /*0080*/ 	.word	0x0001c090


	//   ....[1]....
        /*0084*/ 	.word	0x0001c0c0


	//   ....[2]....
        /*0088*/ 	.word	0x0001c0e0


	//   ....[3]....
        /*008c*/ 	.word	0x0001c100


	//   ....[4]....
        /*0090*/ 	.word	0x00020520


	//   ....[5]....
        /*0094*/ 	.word	0x00020530


	//   ....[6]....
        /*0098*/ 	.word	0x00020560


	//   ....[7]....
        /*009c*/ 	.word	0x00020570


	//   ....[8]....
        /*00a0*/ 	.word	0x00024d90


	//   ....[9]....
        /*00a4*/ 	.word	0x00024da0


	//   ....[10]....
        /*00a8*/ 	.word	0x00024dd0


	//   ....[11]....
        /*00ac*/ 	.word	0x00024de0


	//   ....[12]....
        /*00b0*/ 	.word	0x00026af0


	//   ....[13]....
        /*00b4*/ 	.word	0x00026b00


	//   ....[14]....
        /*00b8*/ 	.word	0x00026b30


	//   ....[15]....
        /*00bc*/ 	.word	0x00026b40


	//   ....[16]....
        /*00c0*/ 	.word	0x00028d10


	//   ....[17]....
        /*00c4*/ 	.word	0x00028d90


	//   ....[18]....
        /*00c8*/ 	.word	0x00028e00


	//   ....[19]....
        /*00cc*/ 	.word	0x00028e70


	//----- nvinfo : EIATTR_EXIT_INSTR_OFFSETS
	.align		4
.L_630:
        /*00d0*/ 	.byte	0x04, 0x1c
        /*00d2*/ 	.short	(.L_632 - .L_631)


	//   ....[0]....
.L_631:
        /*00d4*/ 	.word	0x000001f0


	//----- nvinfo : EIATTR_CRS_STACK_SIZE
	.align		4
.L_632:
        /*00d8*/ 	.byte	0x04, 0x1e
        /*00da*/ 	.short	(.L_634 - .L_633)
.L_633:
        /*00dc*/ 	.word	0x00000000


	//----- nvinfo : EIATTR_CBANK_PARAM_SIZE
	.align		4
.L_634:
        /*00e0*/ 	.byte	0x03, 0x19
        /*00e2*/ 	.short	0x01d0


	//----- nvinfo : EIATTR_PARAM_CBANK
	.align		4
        /*00e4*/ 	.byte	0x04, 0x0a
        /*00e6*/ 	.short	(.L_636 - .L_635)
	.align		4
.L_635:
        /*00e8*/ 	.word	index@(.nv.constant0._ZN5flash24flash_fwd_splitkv_kernelI23Flash_fwd_kernel_traitsILi256ELi64ELi64ELi4ELb0ELb0EN7cutlass10bfloat16_tE19Flash_kernel_traitsILi256ELi64ELi64ELi4ES3_EELb1ELb0ELb0ELb0ELb0ELb0ELb1ELb1EEEvNS_16Flash_fwd_paramsE)
        /*00ec*/ 	.short	0x0210
        /*00ee*/ 	.short	0x01d0


	//----- nvinfo : EIATTR_SW_WAR
	.align		4
.L_636:
        /*00f0*/ 	.byte	0x04, 0x36
        /*00f2*/ 	.short	(.L_638 - .L_637)
.L_637:
        /*00f4*/ 	.word	0x00000008
.L_638:


//--------------------- .nv.info._ZN5flash24flash_fwd_splitkv_kernelI23Flash_fwd_kernel_traitsILi256ELi64ELi64ELi4ELb0ELb0EN7cutlass10bfloat16_tE19Flash_kernel_traitsILi256ELi64ELi64ELi4ES3_EELb1ELb0ELb0ELb0ELb0ELb1ELb1ELb1EEEvNS_16Flash_fwd_paramsE --------------------------
	.section	.nv.info._ZN5flash24flash_fwd_splitkv_kernelI23Flash_fwd_kernel_traitsILi256ELi64ELi64ELi4ELb0ELb0EN7cutlass10bfloat16_tE19Flash_kernel_traitsILi256ELi64ELi64ELi4ES3_EELb1ELb0ELb0ELb0ELb0ELb1ELb1ELb1EEEvNS_16Flash_fwd_paramsE,"",@"SHT_CUDA_INFO"
	.sectionflags	@""
	.align	4


	//----- nvinfo : EIATTR_CUDA_API_VERSION
	.align		4
        /*0000*/ 	.byte	0x04, 0x37
        /*0002*/ 	.short	(.L_640 - .L_639)
.L_639:
        /*0004*/ 	.word	0x00000082


	//----- nvinfo : EIATTR_KPARAM_INFO
	.align		4
.L_640:
        /*0008*/ 	.byte	0x04, 0x17
        /*000a*/ 	.short	(.L_642 - .L_641)
.L_641:
        /*000c*/ 	.word	0x00000000
        /*0010*/ 	.short	0x0000
        /*0012*/ 	.short	0x0000
        /*0014*/ 	.byte	0x00, 0xf0, 0x41, 0x07


	//----- nvinfo : EIATTR_SPARSE_MMA_MASK
	.align		4
.L_642:
        /*0018*/ 	.byte	0x03, 0x50
        /*001a*/ 	.short	0x0000


	//----- nvinfo : EIATTR_MAXREG_COUNT
	.align		4
        /*001c*/ 	.byte	0x03, 0x1b
        /*001e*/ 	.short	0x00ff


	//----- nvinfo : EIATTR_NUM_BARRIERS
	.align		4
        /*0020*/ 	.byte	0x02, 0x4c
        /*0022*/ 	.byte	0x01
	.zero		1


	//----- nvinfo : EIATTR_ANNOTATIONS
	.align		4
        /*0024*/ 	.byte	0x04, 0x55
        /*0026*/ 	.short	(.L_644 - .L_643)


	//   ....[0]....
.L_643:
        /*0028*/ 	.word	0x00000001
        /*002c*/ 	.byte	0xb0, 0x46, 0x02, 0x00, 0x01, 0x00, 0x00, 0x00, 0x70, 0x57, 0x02, 0x00


	//----- nvinfo : EIATTR_MERCURY_ISA_VERSION
	.align		4
.L_644:
        /*0038*/ 	.byte	0x03, 0x5f
        /*003a*/ 	.short	0x0101


	//----- nvinfo : EIATTR_COOP_GROUP_MASK_REGIDS
	.align		4
        /*003c*/ 	.byte	0x04, 0x29
        /*003e*/ 	.short	(.L_646 - .L_645)


	//   ....[0]....
.L_645:
        /*0040*/ 	.word	0xffffffff


	//   ....[1]....
        /*0044*/ 	.word	0xffffffff


	//   ....[2]....
        /*0048*/ 	.word	0xffffffff


	//   ....[3]....
        /*004c*/ 	.word	0xffffffff


	//   ....[4]....
        /*0050*/ 	.word	0xffffffff


	//   ....[5]....
        /*0054*/ 	.word	0xffffffff


	//   ....[6]....
        /*0058*/ 	.word	0xffffffff


	//   ....[7]....
        /*005c*/ 	.word	0xffffffff


	//   ....[8]....
        /*0060*/ 	.word	0xffffffff


	//   ....[9]....
        /*0064*/ 	.word	0xffffffff


	//   ....[10]....
        /*0068*/ 	.word	0xffffffff


	//   ....[11]....
        /*006c*/ 	.word	0xffffffff


	//   ....[12]....
        /*0070*/ 	.word	0xffffffff


	//   ....[13]....
        /*0074*/ 	.word	0xffffffff


	//   ....[14]....
        /*0078*/ 	.word	0xffffffff


	//   ....[15]....
        /*007c*/ 	.word	0xffffffff


	//   ....[16]....
        /*0080*/ 	.word	0x0500000b


	//   ....[17]....
        /*0084*/ 	.word	0x0500000b


	//   ....[18]....
        /*0088*/ 	.word	0x0500000b


	//   ....[19]....
        /*008c*/ 	.word	0x0500000b


	//----- nvinfo : EIATTR_COOP_GROUP_INSTR_OFFSETS
	.align		4
.L_646:
        /*0090*/ 	.byte	0x04, 0x28
        /*0092*/ 	.short	(.L_648 - .L_647)


	//   ....[0]....
.L_647:
        /*0094*/ 	.word	0x0001c490


	//   ....[1]....
        /*0098*/ 	.word	0x0001c4c0


	//   ....[2]....
        /*009c*/ 	.word	0x0001c4e0


	//   ....[3]....
        /*00a0*/ 	.word	0x0001c500


	//   ....[4]....
        /*00a4*/ 	.word	0x00020d50


	//   ....[5]....
        /*00a8*/ 	.word	0x00020d70


	//   ....[6]....
        /*00ac*/ 	.word	0x00020d90


	//   ....[7]....
        /*00b0*/ 	.word	0x00020db0


	//   ....[8]....
        /*00b4*/ 	.word	0x00025950


	//   ....[9]....
        /*00b8*/ 	.word	0x00025970


	//   ....[10]....
        /*00bc*/ 	.word	0x00025c10


	//   ....[11]....
        /*00c0*/ 	.word	0x00025de0


	//   ....[12]....
        /*00c4*/ 	.word	0x00027830


	//   ....[13]....
        /*00c8*/ 	.word	0x00027840


	//   ....[14]....
        /*00cc*/ 	.word	0x00027870


	//   ....[15]....
        /*00d0*/ 	.word	0x00027880


	//   ....[16]....
        /*00d4*/ 	.word	0x00029a50


	//   ....[17]....
        /*00d8*/ 	.word	0x00029ad0


	//   ....[18]....
        /*00dc*/ 	.word	0x00029b40


	//   ....[19]....
        /*00e0*/ 	.word	0x00029bb0


	//----- nvinfo : EIATTR_EXIT_INSTR_OFFSETS
	.align		4
.L_648:
        /*00e4*/ 	.byte	0x04, 0x1c
        /*00e6*/ 	.short	(.L_650 - .L_649)


	//   ....[0]....
.L_649:
        /*00e8*/ 	.word	0x00000200


	//----- nvinfo : EIATTR_CRS_STACK_SIZE
	.align		4
.L_650:
        /*00ec*/ 	.byte	0x04, 0x1e
        /*00ee*/ 	.short	(.L_652 - .L_651)
.L_651:
        /*00f0*/ 	.word	0x00000000


	//----- nvinfo : EIATTR_CBANK_PARAM_SIZE
	.align		4
.L_652:
        /*00f4*/ 	.byte	0x03, 0x19
        /*00f6*/ 	.short	0x01d0


	//----- nvinfo : EIATTR_PARAM_CBANK
	.align		4
        /*00f8*/ 	.byte	0x04, 0x0a
        /*00fa*/ 	.short	(.L_654 - .L_653)
	.align		4
.L_653:
        /*00fc*/ 	.word	index@(.nv.constant0._ZN5flash24flash_fwd_splitkv_kernelI23Flash_fwd_kernel_traitsILi256ELi64ELi64ELi4ELb0ELb0EN7cutlass10bfloat16_tE19Flash_kernel_traitsILi256ELi64ELi64ELi4ES3_EELb1ELb0ELb0ELb0ELb0ELb1ELb1ELb1EEEvNS_16Flash_fwd_paramsE)
        /*0100*/ 	.short	0x0210
        /*0102*/ 	.short	0x01d0


	//----- nvinfo : EIATTR_SW_WAR
	.align		4
.L_654:
        /*0104*/ 	.byte	0x04, 0x36
        /*0106*/ 	.short	(.L_656 - .L_655)
.L_655:
        /*0108*/ 	.word	0x00000008
.L_656:


//--------------------- .nv.info._ZN5flash24flash_fwd_splitkv_kernelI23Flash_fwd_kernel_traitsILi256ELi64ELi64ELi4ELb0ELb0EN7cutlass10bfloat16_tE19Flash_kernel_traitsILi256ELi64ELi64ELi4ES3_EELb1ELb0ELb0ELb0ELb1ELb0ELb0ELb0EEEvNS_16Flash_fwd_paramsE --------------------------
	.section	.nv.info._ZN5flash24flash_fwd_splitkv_kernelI23Flash_fwd_kernel_traitsILi256ELi64ELi64ELi4ELb0ELb0EN7cutlass10bfloat16_tE19Flash_kernel_traitsILi256ELi64ELi64ELi4ES3_EELb1ELb0ELb0ELb0ELb1ELb0ELb0ELb0EEEvNS_16Flash_fwd_paramsE,"",@"SHT_CUDA_INFO"
	.sectionflags	@""
	.align	4


	//----- nvinfo : EIATTR_CUDA_API_VERSION
	.align		4
        /*0000*/ 	.byte	0x04, 0x37
        /*0002*/ 	.short	(.L_658 - .L_657)
.L_657:
        /*0004*/ 	.word	0x00000082


	//----- nvinfo : EIATTR_KPARAM_INFO
	.align		4
.L_658:
        /*0008*/ 	.byte	0x04, 0x17
        /*000a*/ 	.short	(.L_660 - .L_659)
.L_659:
        /*000c*/ 	.word	0x00000000
        /*0010*/ 	.short	0x0000
        /*0012*/ 	.short	0x0000
        /*0014*/ 	.byte	0x00, 0xf0, 0x41, 0x07


	//----- nvinfo : EIATTR_SPARSE_MMA_MASK
	.align		4
.L_660:
        /*0018*/ 	.byte	0x03, 0x50
        /*001a*/ 	.short	0x0000


	//----- nvinfo : EIATTR_MAXREG_COUNT
	.align		4
        /*001c*/ 	.byte	0x03, 0x1b
        /*001e*/ 	.short	0x00ff


	//----- nvinfo : EIATTR_NUM_BARRIERS
	.align		4
        /*0020*/ 	.byte	0x02, 0x4c
        /*0022*/ 	.byte	0x01
	.zero		1


	//----- nvinfo : EIATTR_MERCURY_ISA_VERSION
	.align		4
        /*0024*/ 	.byte	0x03, 0x5f
        /*0026*/ 	.short	0x0101


	//----- nvinfo : EIATTR_INT_WARP_WIDE_INSTR_OFFSETS
	.align		4
        /*0028*/ 	.byte	0x04, 0x31
        /*002a*/ 	.short	(.L_662 - .L_661)


	//   ....[0]....
.L_661:
        /*002c*/ 	.word	0x00002480


	//   ....[1]....
        /*0030*/ 	.word	0x000026e0


	//----- nvinfo : EIATTR_COOP_GROUP_MASK_REGIDS
	.align		4
.L_662:
        /*0034*/ 	.byte	0x04, 0x29
        /*0036*/ 	.short	(.L_664 - .L_663)


	//   ....[0]....
.L_663:
        /*0038*/ 	.word	0xffffffff


	//   ....[1]....
        /*003c*/ 	.word	0xffffffff


	//   ....[2]....
        /*0040*/ 	.word	0xffffffff


	//   ....[3]....
        /*0044*/ 	.word	0xffffffff


	//   ....[4]....
        /*0048*/ 	.word	0xffffffff


	//   ....[5]....
        /*004c*/ 	.word	0xffffffff


	//   ....[6]....
        /*0050*/ 	.word	0xffffffff


	//   ....[7]....
        /*0054*/ 	.word	0xffffffff


	//   ....[8]....
        /*0058*/ 	.word	0xffffffff


	//   ....[9]....
        /*005c*/ 	.word	0xffffffff


	//   ....[10]....
        /*0060*/ 	.word	0xffffffff


	//   ....[11]....
        /*0064*/ 	.word	0xffffffff


	//   ....[12]....
        /*0068*/ 	.word	0xffffffff


	//   ....[13]....
        /*006c*/ 	.word	0xffffffff


	//   ....[14]....
        /*0070*/ 	.word	0xffffffff


	//   ....[15]....
        /*0074*/ 	.word	0xffffffff


	//----- nvinfo : EIATTR_COOP_GROUP_INSTR_OFFSETS
	.align		4
.L_664:
        /*0078*/ 	.byte	0x04, 0x28
        /*007a*/ 	.short	(.L_666 - .L_665)


	//   ....[0]....
.L_665:
        /*007c*/ 	.word	0x00004c60


	//   ....[1]....
        /*0080*/ 	.word	0x00004c80


	//   ....[2]....
        /*0084*/ 	.word	0x00004d20


	//   ....[3]....
        /*0088*/ 	.word	0x00004d30


	//   ....[4]....
        /*008c*/ 	.word	0x00008350


	//   ....[5]....
        /*0090*/ 	.word	0x00008360


	//   ....[6]....
        /*0094*/ 	.word	0x00008390


	//   ....[7]....
        /*0098*/ 	.word	0x000083a0


	//   ....[8]....
        /*009c*/ 	.word	0x0000bc90


	//   ....[9]....
        /*00a0*/ 	.word	0x0000bcb0


	//   ....[10]....
        /*00a4*/ 	.word	0x0000bce0


	//   ....[11]....
        /*00a8*/ 	.word	0x0000bcf0


	//   ....[12]....
        /*00ac*/ 	.word	0x0000d8d0


	//   ....[13]....
        /*00b0*/ 	.word	0x0000d910


	//   ....[14]....
        /*00b4*/ 	.word	0x0000d980


	//   ....[15]....
        /*00b8*/ 	.word	0x0000d990


	//----- nvinfo : EIATTR_EXIT_INSTR_OFFSETS
	.align		4
.L_666:
        /*00bc*/ 	.byte	0x04, 0x1c
        /*00be*/ 	.short	(.L_668 - .L_667)


	//   ....[0]....
.L_667:
        /*00c0*/ 	.word	0x000004b0


	//   ....[1]....
        /*00c4*/ 	.word	0x00000e60


	//   ....[2]....
        /*00c8*/ 	.word	0x00000e90


	//   ....[3]....
        /*00cc*/ 	.word	0x0000f670


	//   ....[4]....
        /*00d0*/ 	.word	0x0000f770


	//----- nvinfo : EIATTR_CRS_STACK_SIZE
	.align		4
.L_668:
        /*00d4*/ 	.byte	0x04, 0x1e
        /*00d6*/ 	.short	(.L_670 - .L_669)
.L_669:
        /*00d8*/ 	.word	0x00000000


	//----- nvinfo : EIATTR_CBANK_PARAM_SIZE
	.align		4
.L_670:
        /*00dc*/ 	.byte	0x03, 0x19
        /*00de*/ 	.short	0x01d0


	//----- nvinfo : EIATTR_PARAM_CBANK
	.align		4
        /*00e0*/ 	.byte	0x04, 0x0a
        /*00e2*/ 	.short	(.L_672 - .L_671)
	.align		4
.L_671:
        /*00e4*/ 	.word	index@(.nv.constant0._ZN5flash24flash_fwd_splitkv_kernelI23Flash_fwd_kernel_traitsILi256ELi64ELi64ELi4ELb0ELb0EN7cutlass10bfloat16_tE19Flash_kernel_traitsILi256ELi64ELi64ELi4ES3_EELb1ELb0ELb0ELb0ELb1ELb0ELb0ELb0EEEvNS_16Flash_fwd_paramsE)
        /*00e8*/ 	.short	0x0210
        /*00ea*/ 	.short	0x01d0


	//----- nvinfo : EIATTR_SW_WAR
	.align		4
.L_672:
        /*00ec*/ 	.byte	0x04, 0x36
        /*00ee*/ 	.short	(.L_674 - .L_673)
.L_673:
        /*00f0*/ 	.word	0x00000008
.L_674:


//--------------------- .nv.info._ZN5flash24flash_fwd_splitkv_kernelI23Flash_fwd_kernel_traitsILi256ELi64ELi64ELi4ELb0ELb0EN7cutlass10bfloat16_tE19Flash_kernel_traitsILi256ELi64ELi64ELi4ES3_EELb1ELb0ELb0ELb0ELb1ELb1ELb0ELb0EEEvNS_16Flash_fwd_paramsE --------------------------
	.section	.nv.info._ZN5flash24flash_fwd_splitkv_kernelI23Flash_fwd_kernel_traitsILi256ELi64ELi64ELi4ELb0ELb0EN7cutlass10bfloat16_tE19Flash_kernel_traitsILi256ELi64ELi64ELi4ES3_EELb1ELb0ELb0ELb0ELb1ELb1ELb0ELb0EEEvNS_16Flash_fwd_paramsE,"",@"SHT_CUDA_INFO"
	.sectionflags	@""
	.align	4


	//----- nvinfo : EIATTR_CUDA_API_VERSION
	.align		4
        /*0000*/ 	.byte	0x04, 0x37
        /*0002*/ 	.short	(.L_676 - .L_675)
.L_675:
        /*0004*/ 	.word	0x00000082


	//----- nvinfo : EIATTR_KPARAM_INFO
	.align		4
.L_676:
        /*0008*/ 	.byte	0x04, 0x17
        /*000a*/ 	.short	(.L_678 - .L_677)
.L_677:
        /*000c*/ 	.word	0x00000000
        /*0010*/ 	.short	0x0000
        /*0012*/ 	.short	0x0000
        /*0014*/ 	.byte	0x00, 0xf0, 0x41, 0x07


	//----- nvinfo : EIATTR_SPARSE_MMA_MASK
	.align		4
.L_678:
        /*0018*/ 	.byte	0x03, 0x50
        /*001a*/ 	.short	0x0000


	//----- nvinfo : EIATTR_MAXREG_COUNT
	.align		4
        /*001c*/ 	.byte	0x03, 0x1b
        /*001e*/ 	.short	0x00ff


	//----- nvinfo : EIATTR_NUM_BARRIERS
	.align		4
        /*0020*/ 	.byte	0x02, 0x4c
        /*0022*/ 	.byte	0x01
	.zero		1


	//----- nvinfo : EIATTR_MERCURY_ISA_VERSION
	.align		4
        /*0024*/ 	.byte	0x03, 0x5f
        /*0026*/ 	.short	0x0101


	//----- nvinfo : EIATTR_INT_WARP_WIDE_INSTR_OFFSETS
	.align		4
        /*0028*/ 	.byte	0x04, 0x31
        /*002a*/ 	.short	(.L_680 - .L_679)


	//   ....[0]....
.L_679:
        /*002c*/ 	.word	0x00002480


	//   ....[1]....
        /*0030*/ 	.word	0x00002870


	//----- nvinfo : EIATTR_COOP_GROUP_MASK_REGIDS
	.align		4
.L_680:
        /*0034*/ 	.byte	0x04, 0x29
        /*0036*/ 	.short	(.L_682 - .L_681)


	//   ....[0]....
.L_681:
        /*0038*/ 	.word	0xffffffff


	//   ....[1]....
        /*003c*/ 	.word	0xffffffff


	//   ....[2]....
        /*0040*/ 	.word	0xffffffff


	//   ....[3]....
        /*0044*/ 	.word	0xffffffff


	//   ....[4]....
        /*0048*/ 	.word	0xffffffff


	//   ....[5]....
        /*004c*/ 	.word	0xffffffff


	//   ....[6]....
        /*0050*/ 	.word	0xffffffff


	//   ....[7]....
        /*0054*/ 	.word	0xffffffff


	//   ....[8]....
        /*0058*/ 	.word	0xffffffff


	//   ....[9]....
        /*005c*/ 	.word	0xffffffff


	//   ....[10]....
        /*0060*/ 	.word	0xffffffff


	//   ....[11]....
        /*0064*/ 	.word	0xffffffff


	//   ....[12]....
        /*0068*/ 	.word	0xffffffff


	//   ....[13]....
        /*006c*/ 	.word	0xffffffff


	//   ....[14]....
        /*0070*/ 	.word	0xffffffff


	//   ....[15]....
        /*0074*/ 	.word	0xffffffff


	//----- nvinfo : EIATTR_COOP_GROUP_INSTR_OFFSETS
	.align		4
.L_682:
        /*0078*/ 	.byte	0x04, 0x28
        /*007a*/ 	.short	(.L_684 - .L_683)


	//   ....[0]....
.L_683:
        /*007c*/ 	.word	0x00005120


	//   ....[1]....
        /*0080*/ 	.word	0x00005140


	//   ....[2]....
        /*0084*/ 	.word	0x000051e0


	//   ....[3]....
        /*0088*/ 	.word	0x000051f0


	//   ....[4]....
        /*008c*/ 	.word	0x00008c30


	//   ....[5]....
        /*0090*/ 	.word	0x00008c40


	//   ....[6]....
        /*0094*/ 	.word	0x00008c70


	//   ....[7]....
        /*0098*/ 	.word	0x00008c80


	//   ....[8]....
        /*009c*/ 	.word	0x0000c950


	//   ....[9]....
        /*00a0*/ 	.word	0x0000c960


	//   ....[10]....
        /*00a4*/ 	.word	0x0000c990


	//   ....[11]....
        /*00a8*/ 	.word	0x0000c9a0


	//   ....[12]....
        /*00ac*/ 	.word	0x0000e600


	//   ....[13]....
        /*00b0*/ 	.word	0x0000e640


	//   ....[14]....
        /*00b4*/ 	.word	0x0000e6c0


	//   ....[15]....
        /*00b8*/ 	.word	0x0000e6d0


	//----- nvinfo : EIATTR_EXIT_INSTR_OFFSETS
	.align		4
.L_684:
        /*00bc*/ 	.byte	0x04, 0x1c
        /*00be*/ 	.short	(.L_686 - .L_685)


	//   ....[0]....
.L_685:
        /*00c0*/ 	.word	0x000004b0


	//   ....[1]....
        /*00c4*/ 	.word	0x00000e60


	//   ....[2]....
        /*00c8*/ 	.word	0x00000e90


	//   ....[3]....
        /*00cc*/ 	.word	0x000103a0


	//   ....[4]....
        /*00d0*/ 	.word	0x000104a0


	//----- nvinfo : EIATTR_CRS_STACK_SIZE
	.align		4
.L_686:
        /*00d4*/ 	.byte	0x04, 0x1e
        /*00d6*/ 	.short	(.L_688 - .L_687)
.L_687:
        /*00d8*/ 	.word	0x00000000


	//----- nvinfo : EIATTR_CBANK_PARAM_SIZE
	.align		4
.L_688:
        /*00dc*/ 	.byte	0x03, 0x19
        /*00de*/ 	.short	0x01d0


	//----- nvinfo : EIATTR_PARAM_CBANK
	.align		4
        /*00e0*/ 	.byte	0x04, 0x0a
        /*00e2*/ 	.short	(.L_690 - .L_689)
	.align		4
.L_689:
        /*00e4*/ 	.word	index@(.nv.constant0._ZN5flash24flash_fwd_splitkv_kernelI23Flash_fwd_kernel_traitsILi256ELi64ELi64ELi4ELb0ELb0EN7cutlass10bfloat16_tE19Flash_kernel_traitsILi256ELi64ELi64ELi4ES3_EELb1ELb0ELb0ELb0ELb1ELb1ELb0ELb0EEEvNS_16Flash_fwd_paramsE)
        /*00e8*/ 	.short	0x0210
        /*00ea*/ 	.short	0x01d0


	//----- nvinfo : EIATTR_SW_WAR
	.align		4
.L_690:
        /*00ec*/ 	.byte	0x04, 0x36
        /*00ee*/ 	.short	(.L_692 - .L_691)
.L_691:
        /*00f0*/ 	.word	0x00000008
.L_692:


//--------------------- .nv.info._ZN5flash24flash_fwd_splitkv_kernelI23Flash_fwd_kernel_traitsILi256ELi64ELi64ELi4ELb0ELb0EN7cutlass10bfloat16_tE19Flash_kernel_traitsILi256ELi64ELi64ELi4ES3_EELb1ELb0ELb1ELb0ELb0ELb0ELb0ELb0EEEvNS_16Flash_fwd_paramsE --------------------------
	.section	.nv.info._ZN5flash24flash_fwd_splitkv_kernelI23Flash_fwd_kernel_traitsILi256ELi64ELi64ELi4ELb0ELb0EN7cutlass10bfloat16_tE19Flash_kernel_traitsILi256ELi64ELi64ELi4ES3_EELb1ELb0ELb1ELb0ELb0ELb0ELb0ELb0EEEvNS_16Flash_fwd_paramsE,"",@"SHT_CUDA_INFO"
	.sectionflags	@""
	.align	4


	//----- nvinfo : EIATTR_CUDA_API_VERSION
	.align		4
        /*0000*/ 	.byte	0x04, 0x37
        /*0002*/ 	.short	(.L_694 - .L_693)
.L_693:
        /*0004*/ 	.word	0x00000082


	//----- nvinfo : EIATTR_KPARAM_INFO
	.align		4
.L_694:
        /*0008*/ 	.byte	0x04, 0x17
        /*000a*/ 	.short	(.L_696 - .L_695)
.L_695:
        /*000c*/ 	.word	0x00000000
        /*0010*/ 	.short	0x0000
        /*0012*/ 	.short	0x0000
        /*0014*/ 	.byte	0x00, 0xf0, 0x41, 0x07


	//----- nvinfo : EIATTR_SPARSE_MMA_MASK
	.align		4
.L_696:
        /*0018*/ 	.byte	0x03, 0x50
        /*001a*/ 	.short	0x0000


	//----- nvinfo : EIATTR_MAXREG_COUNT
	.align		4
        /*001c*/ 	.byte	0x03, 0x1b
        /*001e*/ 	.short	0x00ff


	//----- nvinfo : EIATTR_NUM_BARRIERS
	.align		4
        /*0020*/ 	.byte	0x02, 0x4c
        /*0022*/ 	.byte	0x01
	.zero		1


	//----- nvinfo : EIATTR_MERCURY_ISA_VERSION
	.align		4
        /*0024*/ 	.byte	0x03, 0x5f
        /*0026*/ 	.short	0x0101


	//----- nvinfo : EIATTR_INT_WARP_WIDE_INSTR_OFFSETS
	.align		4
        /*0028*/ 	.byte	0x04, 0x31
        /*002a*/ 	.short	(.L_698 - .L_697)


	//   ....[0]....
.L_697:
        /*002c*/ 	.word	0x000046c0


	//   ....[1]....
        /*0030*/ 	.word	0x000046e0


	//   ....[2]....
        /*0034*/ 	.word	0x00004700


	//   ....[3]....
        /*0038*/ 	.word	0x0000b0b0


	//----- nvinfo : EIATTR_COOP_GROUP_MASK_REGIDS
	.align		4
.L_698:
        /*003c*/ 	.byte	0x04, 0x29
        /*003e*/ 	.short	(.L_700 - .L_699)


	//   ....[0]....
.L_699:
        /*0040*/ 	.word	0xffffffff


	//   ....[1]....
        /*0044*/ 	.word	0xffffffff


	//   ....[2]....
        /*0048*/ 	.word	0xffffffff


	//   ....[3]....
        /*004c*/ 	.word	0xffffffff


	//   ....[4]....
        /*0050*/ 	.word	0xffffffff


	//   ....[5]....
        /*0054*/ 	.word	0xffffffff


	//   ....[6]....
        /*0058*/ 	.word	0xffffffff


	//   ....[7]....
        /*005c*/ 	.word	0xffffffff


	//   ....[8]....
        /*0060*/ 	.word	0xffffffff


	//   ....[9]....
        /*0064*/ 	.word	0xffffffff


	//   ....[10]....
        /*0068*/ 	.word	0xffffffff


	//   ....[11]....
        /*006c*/ 	.word	0xffffffff


	//   ....[12]....
        /*0070*/ 	.word	0xffffffff


	//   ....[13]....
        /*0074*/ 	.word	0xffffffff


	//   ....[14]....
        /*0078*/ 	.word	0xffffffff


	//   ....[15]....
        /*007c*/ 	.word	0xffffffff


	//----- nvinfo : EIATTR_COOP_GROUP_INSTR_OFFSETS
	.align		4
.L_700:
        /*0080*/ 	.byte	0x04, 0x28
        /*0082*/ 	.short	(.L_702 - .L_701)


	//   ....[0]....
.L_701:
        /*0084*/ 	.word	0x00007320


	//   ....[1]....
        /*0088*/ 	.word	0x00007340


	//   ....[2]....
        /*008c*/ 	.word	0x000073e0


	//   ....[3]....
        /*0090*/ 	.word	0x000073f0


	//   ....[4]....
        /*0094*/ 	.word	0x0000bc40


	//   ....[5]....
        /*0098*/ 	.word	0x0000bc50


	//   ....[6]....
        /*009c*/ 	.word	0x0000bc80


	//   ....[7]....
        /*00a0*/ 	.word	0x0000bc90


	//   ....[8]....
        /*00a4*/ 	.word	0x00010830


	//   ....[9]....
        /*00a8*/ 	.word	0x00010840


	//   ....[10]....
        /*00ac*/ 	.word	0x00010870


	//   ....[11]....
        /*00b0*/ 	.word	0x00010880


	//   ....[12]....
        /*00b4*/ 	.word	0x00012460


	//   ....[13]....
        /*00b8*/ 	.word	0x000124a0


	//   ....[14]....
        /*00bc*/ 	.word	0x000124f0


	//   ....[15]....
        /*00c0*/ 	.word	0x00012500


	//----- nvinfo : EIATTR_EXIT_INSTR_OFFSETS
	.align		4
.L_702:
        /*00c4*/ 	.byte	0x04, 0x1c
        /*00c6*/ 	.short	(.L_704 - .L_703)


	//   ....[0]....
.L_703:
        /*00c8*/ 	.word	0x000004a0


	//   ....[1]....
        /*00cc*/ 	.word	0x00000fc0


	//   ....[2]....
        /*00d0*/ 	.word	0x00000ff0


	//   ....[3]....
        /*00d4*/ 	.word	0x00014300


	//   ....[4]....
        /*00d8*/ 	.word	0x00014440


	//   ....[5]....
        /*00dc*/ 	.word	0x00014460


	//----- nvinfo : EIATTR_CRS_STACK_SIZE
	.align		4
.L_704:
        /*00e0*/ 	.byte	0x04, 0x1e
        /*00e2*/ 	.short	(.L_706 - .L_705)
.L_705:
        /*00e4*/ 	.word	0x00000000


	//----- nvinfo : EIATTR_CBANK_PARAM_SIZE
	.align		4
.L_706:
        /*00e8*/ 	.byte	0x03, 0x19
        /*00ea*/ 	.short	0x01d0


	//----- nvinfo : EIATTR_PARAM_CBANK
	.align		4
        /*00ec*/ 	.byte	0x04, 0x0a
        /*00ee*/ 	.short	(.L_708 - .L_707)
	.align		4
.L_707:
        /*00f0*/ 	.word	index@(.nv.constant0._ZN5flash24flash_fwd_splitkv_kernelI23Flash_fwd_kernel_traitsILi256ELi64ELi64ELi4ELb0ELb0EN7cutlass10bfloat16_tE19Flash_kernel_traitsILi256ELi64ELi64ELi4ES3_EELb1ELb0ELb1ELb0ELb0ELb0ELb0ELb0EEEvNS_16Flash_fwd_paramsE)
        /*00f4*/ 	.short	0x0210
        /*00f6*/ 	.short	0x01d0


	//----- nvinfo : EIATTR_SW_WAR
	.align		4
.L_708:
        /*00f8*/ 	.byte	0x04, 0x36
        /*00fa*/ 	.short	(.L_710 - .L_709)
.L_709:
        /*00fc*/ 	.word	0x00000008
.L_710:


//--------------------- .nv.info._ZN5flash24flash_fwd_splitkv_kernelI23Flash_fwd_kernel_traitsILi256ELi64ELi64ELi4ELb0ELb0EN7cutlass10bfloat16_tE19Flash_kernel_traitsILi256ELi64ELi64ELi4ES3_EELb1ELb0ELb1ELb0ELb0ELb1ELb0ELb0EEEvNS_16Flash_fwd_paramsE --------------------------
	.section	.nv.info._ZN5flash24flash_fwd_splitkv_kernelI23Flash_fwd_kernel_traitsILi256ELi64ELi64ELi4ELb0ELb0EN7cutlass10bfloat16_tE19Flash_kernel_traitsILi256ELi64ELi64ELi4ES3_EELb1ELb0ELb1ELb0ELb0ELb1ELb0ELb0EEEvNS_16Flash_fwd_paramsE,"",@"SHT_CUDA_INFO"
	.sectionflags	@""
	.align	4


	//----- nvinfo : EIATTR_CUDA_API_VERSION
	.align		4
        /*0000*/ 	.byte	0x04, 0x37
        /*0002*/ 	.short	(.L_712 - .L_711)
.L_711:
        /*0004*/ 	.word	0x00000082


	//----- nvinfo : EIATTR_KPARAM_INFO
	.align		4
.L_712:
        /*0008*/ 	.byte	0x04, 0x17
        /*000a*/ 	.short	(.L_714 - .L_713)
.L_713:
        /*000c*/ 	.word	0x00000000
        /*0010*/ 	.short	0x0000
        /*0012*/ 	.short	0x0000
        /*0014*/ 	.byte	0x00, 0xf0, 0x41, 0x07


	//----- nvinfo : EIATTR_SPARSE_MMA_MASK
	.align		4
.L_714:
        /*0018*/ 	.byte	0x03, 0x50
        /*001a*/ 	.short	0x0000


	//----- nvinfo : EIATTR_MAXREG_COUNT
	.align		4
        /*001c*/ 	.byte	0x03, 0x1b
        /*001e*/ 	.short	0x00ff


	//----- nvinfo : EIATTR_NUM_BARRIERS
	.align		4
        /*0020*/ 	.byte	0x02, 0x4c
        /*0022*/ 	.byte	0x01
	.zero		1


	//----- nvinfo : EIATTR_MERCURY_ISA_VERSION
	.align		4
        /*0024*/ 	.byte	0x03, 0x5f
        /*0026*/ 	.short	0x0101


	//----- nvinfo : EIATTR_INT_WARP_WIDE_INSTR_OFFSETS
	.align		4
        /*0028*/ 	.byte	0x04, 0x31
        /*002a*/ 	.short	(.L_716 - .L_715)


	//   ....[0]....
.L_715:
        /*002c*/ 	.word	0x00004770


	//   ....[1]....
        /*0030*/ 	.word	0x00004790


	//   ....[2]....
        /*0034*/ 	.word	0x000047b0


	//   ....[3]....
        /*0038*/ 	.word	0x0000b9e0


	//----- nvinfo : EIATTR_COOP_GROUP_MASK_REGIDS
	.align		4
.L_716:
        /*003c*/ 	.byte	0x04, 0x29
        /*003e*/ 	.short	(.L_718 - .L_717)


	//   ....[0]....
.L_717:
        /*0040*/ 	.word	0xffffffff


	//   ....[1]....
        /*0044*/ 	.word	0xffffffff


	//   ....[2]....
        /*0048*/ 	.word	0xffffffff


	//   ....[3]....
        /*004c*/ 	.word	0xffffffff


	//   ....[4]....
        /*0050*/ 	.word	0xffffffff


	//   ....[5]....
        /*0054*/ 	.word	0xffffffff


	//   ....[6]....
        /*0058*/ 	.word	0xffffffff


	//   ....[7]....
        /*005c*/ 	.word	0xffffffff


	//   ....[8]....
        /*0060*/ 	.word	0xffffffff


	//   ....[9]....
        /*0064*/ 	.word	0xffffffff


	//   ....[10]....
        /*0068*/ 	.word	0xffffffff


	//   ....[11]....
        /*006c*/ 	.word	0xffffffff


	//   ....[12]....
        /*0070*/ 	.word	0xffffffff


	//   ....[13]....
        /*0074*/ 	.word	0xffffffff


	//   ....[14]....
        /*0078*/ 	.word	0xffffffff


	//   ....[15]....
        /*007c*/ 	.word	0xffffffff


	//----- nvinfo : EIATTR_COOP_GROUP_INSTR_OFFSETS
	.align		4
.L_718:
        /*0080*/ 	.byte	0x04, 0x28
        /*0082*/ 	.short	(.L_720 - .L_719)


	//   ....[0]....
.L_719:
        /*0084*/ 	.word	0x00007870


	//   ....[1]....
        /*0088*/ 	.word	0x00007890


	//   ....[2]....
        /*008c*/ 	.word	0x00007930


	//   ....[3]....
        /*0090*/ 	.word	0x00007940


	//   ....[4]....
        /*0094*/ 	.word	0x0000c570


	//   ....[5]....
        /*0098*/ 	.word	0x0000c580


	//   ....[6]....
        /*009c*/ 	.word	0x0000c5b0


	//   ....[7]....
        /*00a0*/ 	.word	0x0000c5c0


	//   ....[8]....
        /*00a4*/ 	.word	0x00011740


	//   ....[9]....
        /*00a8*/ 	.word	0x00011760


	//   ....[10]....
        /*00ac*/ 	.word	0x000117a0


	//   ....[11]....
        /*00b0*/ 	.word	0x000117b0


	//   ....[12]....
        /*00b4*/ 	.word	0x00013490


	//   ....[13]....
        /*00b8*/ 	.word	0x000134d0


	//   ....[14]....
        /*00bc*/ 	.word	0x00013530


	//   ....[15]....
        /*00c0*/ 	.word	0x00013540


	//----- nvinfo : EIATTR_EXIT_INSTR_OFFSETS
	.align		4
.L_720:
        /*00c4*/ 	.byte	0x04, 0x1c
        /*00c6*/ 	.short	(.L_722 - .L_721)


	//   ....[0]....
.L_721:
        /*00c8*/ 	.word	0x000004a0


	//   ....[1]....
        /*00cc*/ 	.word	0x00000fc0


	//   ....[2]....
        /*00d0*/ 	.word	0x00000ff0


	//   ....[3]....
        /*00d4*/ 	.word	0x00015330


	//   ....[4]....
        /*00d8*/ 	.word	0x00015470


	//   ....[5]....
        /*00dc*/ 	.word	0x00015490


	//----- nvinfo : EIATTR_CRS_STACK_SIZE
	.align		4
.L_722:
        /*00e0*/ 	.byte	0x04, 0x1e
        /*00e2*/ 	.short	(.L_724 - .L_723)
.L_723:
        /*00e4*/ 	.word	0x00000000


	//----- nvinfo : EIATTR_CBANK_PARAM_SIZE
	.align		4
.L_724:
        /*00e8*/ 	.byte	0x03, 0x19
        /*00ea*/ 	.short	0x01d0


	//----- nvinfo : EIATTR_PARAM_CBANK
	.align		4
        /*00ec*/ 	.byte	0x04, 0x0a
        /*00ee*/ 	.short	(.L_726 - .L_725)
	.align		4
.L_725:
        /*00f0*/ 	.word	index@(.nv.constant0._ZN5flash24flash_fwd_splitkv_kernelI23Flash_fwd_kernel_traitsILi256ELi64ELi64ELi4ELb0ELb0EN7cutlass10bfloat16_tE19Flash_kernel_traitsILi256ELi64ELi64ELi4ES3_EELb1ELb0ELb1ELb0ELb0ELb1ELb0ELb0EEEvNS_16Flash_fwd_paramsE)
        /*00f4*/ 	.short	0x0210
        /*00f6*/ 	.short	0x01d0


	//----- nvinfo : EIATTR_SW_WAR
	.align		4
.L_726:
        /*00f8*/ 	.byte	0x04, 0x36
        /*00fa*/ 	.short	(.L_728 - .L_727)
.L_727:
        /*00fc*/ 	.word	0x00000008
.L_728:


//--------------------- .nv.info._ZN5flash24flash_fwd_splitkv_kernelI23Flash_fwd_kernel_traitsILi256ELi64ELi64ELi4ELb0ELb0EN7cutlass10bfloat16_tE19Flash_kernel_traitsILi256ELi64ELi64ELi4ES3_EELb1ELb0ELb0ELb0ELb1ELb0ELb0ELb1EEEvNS_16Flash_fwd_paramsE --------------------------
	.section	.nv.info._ZN5flash24flash_fwd_splitkv_kernelI23Flash_fwd_kernel_traitsILi256ELi64ELi64ELi4ELb0ELb0EN7cutlass10bfloat16_tE19Flash_kernel_traitsILi256ELi64ELi64ELi4ES3_EELb1ELb0ELb0ELb0ELb1ELb0ELb0ELb1EEEvNS_16Flash_fwd_paramsE,"",@"SHT_CUDA_INFO"
	.sectionflags	@""
	.align	4


	//----- nvinfo : EIATTR_CUDA_API_VERSION
	.align		4
        /*0000*/ 	.byte	0x04, 0x37
        /*0002*/ 	.short	(.L_730 - .L_729)
.L_729:
        /*0004*/ 	.word	0x00000082


	//----- nvinfo : EIATTR_KPARAM_INFO
	.align		4
.L_730:
        /*0008*/ 	.byte	0x04, 0x17
        /*000a*/ 	.short	(.L_732 - .L_731)
.L_731:
        /*000c*/ 	.word	0x00000000
        /*0010*/ 	.short	0x0000
        /*0012*/ 	.short	0x0000
        /*0014*/ 	.byte	0x00, 0xf0, 0x41, 0x07


	//----- nvinfo : EIATTR_SPARSE_MMA_MASK
	.align		4
.L_732:
        /*0018*/ 	.byte	0x03, 0x50
        /*001a*/ 	.short	0x0000


	//----- nvinfo : EIATTR_MAXREG_COUNT
	.align		4
        /*001c*/ 	.byte	0x03, 0x1b
        /*001e*/ 	.short	0x00ff


	//----- nvinfo : EIATTR_NUM_BARRIERS
	.align		4
        /*0020*/ 	.byte	0x02, 0x4c
        /*0022*/ 	.byte	0x01
	.zero		1


	//----- nvinfo : EIATTR_MERCURY_ISA_VERSION
	.align		4
        /*0024*/ 	.byte	0x03, 0x5f
        /*0026*/ 	.short	0x0101


	//----- nvinfo : EIATTR_COOP_GROUP_MASK_REGIDS
	.align		4
        /*0028*/ 	.byte	0x04, 0x29
        /*002a*/ 	.short	(.L_734 - .L_733)


	//   ....[0]....
.L_733:
        /*002c*/ 	.word	0xffffffff


	//   ....[1]....
        /*0030*/ 	.word	0xffffffff


	//   ....[2]....
        /*0034*/ 	.word	0xffffffff


	//   ....[3]....
        /*0038*/ 	.word	0xffffffff


	//   ....[4]....
        /*003c*/ 	.word	0xffffffff


	//   ....[5]....
        /*0040*/ 	.word	0xffffffff


	//   ....[6]....
        /*0044*/ 	.word	0xffffffff


	//   ....[7]....
        /*0048*/ 	.word	0xffffffff


	//   ....[8]....
        /*004c*/ 	.word	0xffffffff


	//   ....[9]....
        /*0050*/ 	.word	0xffffffff


	//   ....[10]....
        /*0054*/ 	.word	0xffffffff


	//   ....[11]....
        /*0058*/ 	.word	0xffffffff


	//   ....[12]....
        /*005c*/ 	.word	0xffffffff


	//   ....[13]....
        /*0060*/ 	.word	0xffffffff


	//   ....[14]....
        /*0064*/ 	.word	0xffffffff


	//   ....[15]....
        /*0068*/ 	.word	0xffffffff


	//   ....[16]....
        /*006c*/ 	.word	0x05000002


	//   ....[17]....
        /*0070*/ 	.word	0x05000002


	//   ....[18]....
        /*0074*/ 	.word	0x05000002


	//   ....[19]....
        /*0078*/ 	.word	0x05000002


	//----- nvinfo : EIATTR_COOP_GROUP_INSTR_OFFSETS
	.align		4
.L_734:
        /*007c*/ 	.byte	0x04, 0x28
        /*007e*/ 	.short	(.L_736 - .L_735)


	//   ....[0]....
.L_735:
        /*0080*/ 	.word	0x000177c0


	//   ....[1]....
        /*0084*/ 	.word	0x000177e0


	//   ....[2]....
        /*0088*/ 	.word	0x00017880


	//   ....[3]....
        /*008c*/ 	.word	0x00017890


	//   ....[4]....
        /*0090*/ 	.word	0x0001b1f0


	//   ....[5]....
        /*0094*/ 	.word	0x0001b210


	//   ....[6]....
        /*0098*/ 	.word	0x0001b230


	//   ....[7]....
        /*009c*/ 	.word	0x0001b250


	//   ....[8]....
        /*00a0*/ 	.word	0x0001f0a0


	//   ....[9]....
        /*00a4*/ 	.word	0x0001f0c0


	//   ....[10]....
        /*00a8*/ 	.word	0x0001f0e0


	//   ....[11]....
        /*00ac*/ 	.word	0x0001f100


	//   ....[12]....
        /*00b0*/ 	.word	0x00020e40


	//   ....[13]....
        /*00b4*/ 	.word	0x00020e50


	//   ....[14]....
        /*00b8*/ 	.word	0x00020e80


	//   ....[15]....
        /*00bc*/ 	.word	0x00020e90


	//   ....[16]....
        /*00c0*/ 	.word	0x00023040


	//   ....[17]....
        /*00c4*/ 	.word	0x000230b0


	//   ....[18]....
        /*00c8*/ 	.word	0x00023110


	//   ....[19]....
        /*00cc*/ 	.word	0x00023180


	//----- nvinfo : EIATTR_EXIT_INSTR_OFFSETS
	.align		4
.L_736:
        /*00d0*/ 	.byte	0x04, 0x1c
        /*00d2*/ 	.short	(.L_738 - .L_737)


	//   ....[0]....
.L_737:
        /*00d4*/ 	.word	0x00000090


	//----- nvinfo : EIATTR_CRS_STACK_SIZE
	.align		4
.L_738:
        /*00d8*/ 	.byte	0x04, 0x1e
        /*00da*/ 	.short	(.L_740 - .L_739)
.L_739:
        /*00dc*/ 	.word	0x00000000


	//----- nvinfo : EIATTR_CBANK_PARAM_SIZE
	.align		4
.L_740:
        /*00e0*/ 	.byte	0x03, 0x19
        /*00e2*/ 	.short	0x01d0


	//----- nvinfo : EIATTR_PARAM_CBANK
	.align		4
        /*00e4*/ 	.byte	0x04, 0x0a
        /*00e6*/ 	.short	(.L_742 - .L_741)
	.align		4
.L_741:
        /*00e8*/ 	.word	index@(.nv.constant0._ZN5flash24flash_fwd_splitkv_kernelI23Flash_fwd_kernel_traitsILi256ELi64ELi64ELi4ELb0ELb0EN7cutlass10bfloat16_tE19Flash_kernel_traitsILi256ELi64ELi64ELi4ES3_EELb1ELb0ELb0ELb0ELb1ELb0ELb0ELb1EEEvNS_16Flash_fwd_paramsE)
        /*00ec*/ 	.short	0x0210
        /*00ee*/ 	.short	0x01d0


	//----- nvinfo : EIATTR_SW_WAR
	.align		4
.L_742:
        /*00f0*/ 	.byte	0x04, 0x36
        /*00f2*/ 	.short	(.L_744 - .L_743)
.L_743:
        /*00f4*/ 	.word	0x00000008
.L_744:


//--------------------- .nv.info._ZN5flash24flash_fwd_splitkv_kernelI23Flash_fwd_kernel_traitsILi256ELi64ELi64ELi4ELb0ELb0EN7cutlass10bfloat16_tE19Flash_kernel_traitsILi256ELi64ELi64ELi4ES3_EELb1ELb0ELb0ELb0ELb1ELb1ELb0ELb1EEEvNS_16Flash_fwd_paramsE --------------------------
	.section	.nv.info._ZN5flash24flash_fwd_splitkv_kernelI23Flash_fwd_kernel_traitsILi256ELi64ELi64ELi4ELb0ELb0EN7cutlass10bfloat16_tE19Flash_kernel_traitsILi256ELi64ELi64ELi4ES3_EELb1ELb0ELb0ELb0ELb1ELb1ELb0ELb1EEEvNS_16Flash_fwd_paramsE,"",@"SHT_CUDA_INFO"
	.sectionflags	@""
	.align	4


	//----- nvinfo : EIATTR_CUDA_API_VERSION
	.align		4
        /*0000*/ 	.byte	0x04, 0x37
        /*0002*/ 	.short	(.L_746 - .L_745)
.L_745:
        /*0004*/ 	.word	0x00000082


	//----- nvinfo : EIATTR_KPARAM_INFO
	.align		4
.L_746:
        /*0008*/ 	.byte	0x04, 0x17
        /*000a*/ 	.short	(.L_748 - .L_747)
.L_747:
        /*000c*/ 	.word	0x00000000
        /*0010*/ 	.short	0x0000
        /*0012*/ 	.short	0x0000
        /*0014*/ 	.byte	0x00, 0xf0, 0x41, 0x07


	//----- nvinfo : EIATTR_SPARSE_MMA_MASK
	.align		4
.L_748:
        /*0018*/ 	.byte	0x03, 0x50
        /*001a*/ 	.short	0x0000


	//----- nvinfo : EIATTR_MAXREG_COUNT
	.align		4
        /*001c*/ 	.byte	0x03, 0x1b
        /*001e*/ 	.short	0x00ff


	//----- nvinfo : EIATTR_NUM_BARRIERS
	.align		4
        /*0020*/ 	.byte	0x02, 0x4c
        /*0022*/ 	.byte	0x01
	.zero		1


	//----- nvinfo : EIATTR_MERCURY_ISA_VERSION
	.align		4
        /*0024*/ 	.byte	0x03, 0x5f
        /*0026*/ 	.short	0x0101


	//----- nvinfo : EIATTR_COOP_GROUP_MASK_REGIDS
	.align		4
        /*0028*/ 	.byte	0x04, 0x29
        /*002a*/ 	.short	(.L_750 - .L_749)


	//   ....[0]....
.L_749:
        /*002c*/ 	.word	0xffffffff


	//   ....[1]....
        /*0030*/ 	.word	0xffffffff


	//   ....[2]....
        /*0034*/ 	.word	0xffffffff


	//   ....[3]....
        /*0038*/ 	.word	0xffffffff


	//   ....[4]....
        /*003c*/ 	.word	0xffffffff


	//   ....[5]....
        /*0040*/ 	.word	0xffffffff


	//   ....[6]....
        /*0044*/ 	.word	0xffffffff


	//   ....[7]....
        /*0048*/ 	.word	0xffffffff


	//   ....[8]....
        /*004c*/ 	.word	0xffffffff


	//   ....[9]....
        /*0050*/ 	.word	0xffffffff


	//   ....[10]....
        /*0054*/ 	.word	0xffffffff


	//   ....[11]....
        /*0058*/ 	.word	0xffffffff


	//   ....[12]....
        /*005c*/ 	.word	0xffffffff


	//   ....[13]....
        /*0060*/ 	.word	0xffffffff


	//   ....[14]....
        /*0064*/ 	.word	0xffffffff


	//   ....[15]....
        /*0068*/ 	.word	0xffffffff


	//   ....[16]....
        /*006c*/ 	.word	0x05000002


	//   ....[17]....
        /*0070*/ 	.word	0x05000002


	//   ....[18]....
        /*0074*/ 	.word	0x05000002


	//   ....[19]....
        /*0078*/ 	.word	0x05000002


	//----- nvinfo : EIATTR_COOP_GROUP_INSTR_OFFSETS
	.align		4
.L_750:
        /*007c*/ 	.byte	0x04, 0x28
        /*007e*/ 	.short	(.L_752 - .L_751)


	//   ....[0]....
.L_751:
        /*0080*/ 	.word	0x00017bf0


	//   ....[1]....
        /*0084*/ 	.word	0x00017c10


	//   ....[2]....
        /*0088*/ 	.word	0x00017cb0


	//   ....[3]....
        /*008c*/ 	.word	0x00017cc0


	//   ....[4]....
        /*0090*/ 	.word	0x0001ba00


	//   ....[5]....
        /*0094*/ 	.word	0x0001ba30


	//   ....[6]....
        /*0098*/ 	.word	0x0001ba50


	//   ....[7]....
        /*009c*/ 	.word	0x0001ba70


	//   ....[8]....
        /*00a0*/ 	.word	0x0001fca0


	//   ....[9]....
        /*00a4*/ 	.word	0x0001fcd0


	//   ....[10]....
        /*00a8*/ 	.word	0x0001fcf0


	//   ....[11]....
        /*00ac*/ 	.word	0x0001fd10


	//   ....[12]....
        /*00b0*/ 	.word	0x00021b50


	//   ....[13]....
        /*00b4*/ 	.word	0x00021b60


	//   ....[14]....
        /*00b8*/ 	.word	0x00021b90


	//   ....[15]....
        /*00bc*/ 	.word	0x00021ba0


	//   ....[16]....
        /*00c0*/ 	.word	0x00023d50


	//   ....[17]....
        /*00c4*/ 	.word	0x00023dc0


	//   ....[18]....
        /*00c8*/ 	.word	0x00023e20


	//   ....[19]....
        /*00cc*/ 	.word	0x00023e90


	//----- nvinfo : EIATTR_EXIT_INSTR_OFFSETS
	.align		4
.L_752:
        /*00d0*/ 	.byte	0x04, 0x1c
        /*00d2*/ 	.short	(.L_754 - .L_753)


	//   ....[0]....
.L_753:
        /*00d4*/ 	.word	0x00000090


	//----- nvinfo : EIATTR_CRS_STACK_SIZE
	.align		4
.L_754:
        /*00d8*/ 	.byte	0x04, 0x1e
        /*00da*/ 	.short	(.L_756 - .L_755)
.L_755:
        /*00dc*/ 	.word	0x00000000


	//----- nvinfo : EIATTR_CBANK_PARAM_SIZE
	.align		4
.L_756:
        /*00e0*/ 	.byte	0x03, 0x19
        /*00e2*/ 	.short	0x01d0


	//----- nvinfo : EIATTR_PARAM_CBANK
	.align		4
        /*00e4*/ 	.byte	0x04, 0x0a
        /*00e6*/ 	.short	(.L_758 - .L_757)
	.align		4
.L_757:
        /*00e8*/ 	.word	index@(.nv.constant0._ZN5flash24flash_fwd_splitkv_kernelI23Flash_fwd_kernel_traitsILi256ELi64ELi64ELi4ELb0ELb0EN7cutlass10bfloat16_tE19Flash_kernel_traitsILi256ELi64ELi64ELi4ES3_EELb1ELb0ELb0ELb0ELb1ELb1ELb0ELb1EEEvNS_16Flash_fwd_paramsE)
        /*00ec*/ 	.short	0x0210
        /*00ee*/ 	.short	0x01d0


	//----- nvinfo : EIATTR_SW_WAR
	.align		4
.L_758:
        /*00f0*/ 	.byte	0x04, 0x36
        /*00f2*/ 	.short	(.L_760 - .L_759)
.L_759:
        /*00f4*/ 	.word	0x00000008
.L_760:


//--------------------- .nv.info._ZN5flash24flash_fwd_splitkv_kernelI23Flash_fwd_kernel_traitsILi256ELi64ELi64ELi4ELb0ELb0EN7cutlass10bfloat16_tE19Flash_kernel_traitsILi256ELi64ELi64ELi4ES3_EELb1ELb0ELb1ELb0ELb0ELb0ELb0ELb1EEEvNS_16Flash_fwd_paramsE --------------------------
	.section	.nv.info._ZN5flash24flash_fwd_splitkv_kernelI23Flash_fwd_kernel_traitsILi256ELi64ELi64ELi4ELb0ELb0EN7cutlass10bfloat16_tE19Flash_kernel_traitsILi256ELi64ELi64ELi4ES3_EELb1ELb0ELb1ELb0ELb0ELb0ELb0ELb1EEEvNS_16Flash_fwd_paramsE,"",@"SHT_CUDA_INFO"
	.sectionflags	@""
	.align	4


	//----- nvinfo : EIATTR_CUDA_API_VERSION
	.align		4
        /*0000*/ 	.byte	0x04, 0x37
        /*0002*/ 	.short	(.L_762 - .L_761)
.L_761:
        /*0004*/ 	.word	0x00000082


	//----- nvinfo : EIATTR_KPARAM_INFO
	.align		4
.L_762:
        /*0008*/ 	.byte	0x04, 0x17
        /*000a*/ 	.short	(.L_764 - .L_763)
.L_763:
        /*000c*/ 	.word	0x00000000
        /*0010*/ 	.short	0x0000
        /*0012*/ 	.short	0x0000
        /*0014*/ 	.byte	0x00, 0xf0, 0x41, 0x07


	//----- nvinfo : EIATTR_SPARSE_MMA_MASK
	.align		4
.L_764:
        /*0018*/ 	.byte	0x03, 0x50
        /*001a*/ 	.short	0x0000


	//----- nvinfo : EIATTR_MAXREG_COUNT
	.align		4
        /*001c*/ 	.byte	0x03, 0x1b
        /*001e*/ 	.short	0x00ff


	//----- nvinfo : EIATTR_NUM_BARRIERS
	.align		4
        /*0020*/ 	.byte	0x02, 0x4c
        /*0022*/ 	.byte	0x01
	.zero		1


	//----- nvinfo : EIATTR_MERCURY_ISA_VERSION
	.align		4
        /*0024*/ 	.byte	0x03, 0x5f
        /*0026*/ 	.short	0x0101


	//----- nvinfo : EIATTR_COOP_GROUP_MASK_REGIDS
	.align		4
        /*0028*/ 	.byte	0x04, 0x29
        /*002a*/ 	.short	(.L_766 - .L_765)


	//   ....[0]....
.L_765:
        /*002c*/ 	.word	0xffffffff


	//   ....[1]....
        /*0030*/ 	.word	0xffffffff


	//   ....[2]....
        /*0034*/ 	.word	0xffffffff


	//   ....[3]....
        /*0038*/ 	.word	0xffffffff


	//   ....[4]....
        /*003c*/ 	.word	0xffffffff


	//   ....[5]....
        /*0040*/ 	.word	0xffffffff


	//   ....[6]....
        /*0044*/ 	.word	0xffffffff


	//   ....[7]....
        /*0048*/ 	.word	0xffffffff


	//   ....[8]....
        /*004c*/ 	.word	0xffffffff


	//   ....[9]....
        /*0050*/ 	.word	0xffffffff


	//   ....[10]....
        /*0054*/ 	.word	0xffffffff


	//   ....[11]....
        /*0058*/ 	.word	0xffffffff


	//   ....[12]....
        /*005c*/ 	.word	0xffffffff


	//   ....[13]....
        /*0060*/ 	.word	0xffffffff


	//   ....[14]....
        /*0064*/ 	.word	0xffffffff


	//   ....[15]....
        /*0068*/ 	.word	0xffffffff


	//   ....[16]....
        /*006c*/ 	.word	0x05000003


	//   ....[17]....
        /*0070*/ 	.word	0x05000003


	//   ....[18]....
        /*0074*/ 	.word	0x05000003


	//   ....[19]....
        /*0078*/ 	.word	0x05000003


	//----- nvinfo : EIATTR_COOP_GROUP_INSTR_OFFSETS
	.align		4
.L_766:
        /*007c*/ 	.byte	0x04, 0x28
        /*007e*/ 	.short	(.L_768 - .L_767)


	//   ....[0]....
.L_767:
        /*0080*/ 	.word	0x0001bee0


	//   ....[1]....
        /*0084*/ 	.word	0x0001bf00


	//   ....[2]....
        /*0088*/ 	.word	0x0001bfa0


	//   ....[3]....
        /*008c*/ 	.word	0x0001bfb0


	//   ....[4]....
        /*0090*/ 	.word	0x00020740


	//   ....[5]....
        /*0094*/ 	.word	0x00020750


	//   ....[6]....
        /*0098*/ 	.word	0x00020780


	//   ....[7]....
        /*009c*/ 	.word	0x00020790


	//   ....[8]....
        /*00a0*/ 	.word	0x000253c0


	//   ....[9]....
        /*00a4*/ 	.word	0x000253e0


	//   ....[10]....
        /*00a8*/ 	.word	0x00025400


	//   ....[11]....
        /*00ac*/ 	.word	0x00025420


	//   ....[12]....
        /*00b0*/ 	.word	0x00027180


	//   ....[13]....
        /*00b4*/ 	.word	0x00027190


	//   ....[14]....
        /*00b8*/ 	.word	0x000271c0


	//   ....[15]....
        /*00bc*/ 	.word	0x000271d0


	//   ....[16]....
        /*00c0*/ 	.word	0x00029590


	//   ....[17]....
        /*00c4*/ 	.word	0x00029610


	//   ....[18]....
        /*00c8*/ 	.word	0x00029690


	//   ....[19]....
        /*00cc*/ 	.word	0x00029700


	//----- nvinfo : EIATTR_EXIT_INSTR_OFFSETS
	.align		4
.L_768:
        /*00d0*/ 	.byte	0x04, 0x1c
        /*00d2*/ 	.short	(.L_770 - .L_769)


	//   ....[0]....
.L_769:
        /*00d4*/ 	.word	0x00000090


	//----- nvinfo : EIATTR_CRS_STACK_SIZE
	.align		4
.L_770:
        /*00d8*/ 	.byte	0x04, 0x1e
        /*00da*/ 	.short	(.L_772 - .L_771)
.L_771:
        /*00dc*/ 	.word	0x00000000


	//----- nvinfo : EIATTR_CBANK_PARAM_SIZE
	.align		4
.L_772:
        /*00e0*/ 	.byte	0x03, 0x19
        /*00e2*/ 	.short	0x01d0


	//----- nvinfo : EIATTR_PARAM_CBANK
	.align		4
        /*00e4*/ 	.byte	0x04, 0x0a
        /*00e6*/ 	.short	(.L_774 - .L_773)
	.align		4
.L_773:
        /*00e8*/ 	.word	index@(.nv.constant0._ZN5flash24flash_fwd_splitkv_kernelI23Flash_fwd_kernel_traitsILi256ELi64ELi64ELi4ELb0ELb0EN7cutlass10bfloat16_tE19Flash_kernel_traitsILi256ELi64ELi64ELi4ES3_EELb1ELb0ELb1ELb0ELb0ELb0ELb0ELb1EEEvNS_16Flash_fwd_paramsE)
        /*00ec*/ 	.short	0x0210
        /*00ee*/ 	.short	0x01d0


	//----- nvinfo : EIATTR_SW_WAR
	.align		4
.L_774:
        /*00f0*/ 	.byte	0x04, 0x36
        /*00f2*/ 	.short	(.L_776 - .L_775)
.L_775:
        /*00f4*/ 	.word	0x00000008
.L_776:


//--------------------- .nv.info._ZN5flash24flash_fwd_splitkv_kernelI23Flash_fwd_kernel_traitsILi256ELi64ELi64ELi4ELb0ELb0EN7cutlass10bfloat16_tE19Flash_kernel_traitsILi256ELi64ELi64ELi4ES3_EELb1ELb0ELb1ELb0ELb0ELb1ELb0ELb1EEEvNS_16Flash_fwd_paramsE --------------------------
	.section	.nv.info._ZN5flash24flash_fwd_splitkv_kernelI23Flash_fwd_kernel_traitsILi256ELi64ELi64ELi4ELb0ELb0EN7cutlass10bfloat16_tE19Flash_kernel_traitsILi256ELi64ELi64ELi4ES3_EELb1ELb0ELb1ELb0ELb0ELb1ELb0ELb1EEEvNS_16Flash_fwd_paramsE,"",@"SHT_CUDA_INFO"
	.sectionflags	@""
	.align	4


	//----- nvinfo : EIATTR_CUDA_API_VERSION
	.align		4
        /*0000*/ 	.byte	0x04, 0x37
        /*0002*/ 	.short	(.L_778 - .L_777)
.L_777:
        /*0004*/ 	.word	0x00000082


	//----- nvinfo : EIATTR_KPARAM_INFO
	.align		4
.L_778:
        /*0008*/ 	.byte	0x04, 0x17
        /*000a*/ 	.short	(.L_780 - .L_779)
.L_779:
        /*000c*/ 	.word	0x00000000
        /*0010*/ 	.short	0x0000
        /*0012*/ 	.short	0x0000
        /*0014*/ 	.byte	0x00, 0xf0, 0x41, 0x07


	//----- nvinfo : EIATTR_SPARSE_MMA_MASK
	.align		4
.L_780:
        /*0018*/ 	.byte	0x03, 0x50
        /*001a*/ 	.short	0x0000


	//----- nvinfo : EIATTR_MAXREG_COUNT
	.align		4
        /*001c*/ 	.byte	0x03, 0x1b
        /*001e*/ 	.short	0x00ff


	//----- nvinfo : EIATTR_NUM_BARRIERS
	.align		4
        /*0020*/ 	.byte	0x02, 0x4c
        /*0022*/ 	.byte	0x01
	.zero		1


	//----- nvinfo : EIATTR_ANNOTATIONS
	.align		4
        /*0024*/ 	.byte	0x04, 0x55
        /*0026*/ 	.short	(.L_782 - .L_781)


	//   ....[0]....
.L_781:
        /*0028*/ 	.word	0x00000001
        /*002c*/ 	.byte	0x50, 0xd1, 0x01, 0x00, 0x01, 0x00, 0x00, 0x00, 0x80, 0x26, 0x02, 0x00, 0x01, 0x00, 0x00, 0x00
        /*003c*/ 	.byte	0x00, 0x7b, 0x02, 0x00, 0x01, 0x00, 0x00, 0x00, 0x70, 0x7e, 0x02, 0x00, 0x01, 0x00, 0x00, 0x00
        /*004c*/ 	.byte	0xa0, 0x7e, 0x02, 0x00


	//----- nvinfo : EIATTR_MERCURY_ISA_VERSION
	.align		4
.L_782:
        /*0050*/ 	.byte	0x03, 0x5f
        /*0052*/ 	.short	0x0101


	//----- nvinfo : EIATTR_COOP_GROUP_MASK_REGIDS
	.align		4
        /*0054*/ 	.byte	0x04, 0x29
        /*0056*/ 	.short	(.L_784 - .L_783)


	//   ....[0]....
.L_783:
        /*0058*/ 	.word	0xffffffff


	//   ....[1]....
        /*005c*/ 	.word	0xffffffff


	//   ....[2]....
        /*0060*/ 	.word	0xffffffff


	//   ....[3]....
        /*0064*/ 	.word	0xffffffff


	//   ....[4]....
        /*0068*/ 	.word	0xffffffff


	//   ....[5]....
        /*006c*/ 	.word	0xffffffff


	//   ....[6]....
        /*0070*/ 	.word	0xffffffff


	//   ....[7]....
        /*0074*/ 	.word	0xffffffff


	//   ....[8]....
        /*0078*/ 	.word	0xffffffff


	//   ....[9]....
        /*007c*/ 	.word	0xffffffff


	//   ....[10]....
        /*0080*/ 	.word	0xffffffff


	//   ....[11]....
        /*0084*/ 	.word	0xffffffff


	//   ....[12]....
        /*0088*/ 	.word	0xffffffff


	//   ....[13]....
        /*008c*/ 	.word	0xffffffff


	//   ....[14]....
        /*0090*/ 	.word	0xffffffff


	//   ....[15]....
        /*0094*/ 	.word	0xffffffff


	//   ....[16]....
        /*0098*/ 	.word	0x05000003


	//   ....[17]....
        /*009c*/ 	.word	0x05000003


	//   ....[18]....
        /*00a0*/ 	.word	0x05000003


	//   ....[19]....
        /*00a4*/ 	.word	0x05000003


	//----- nvinfo : EIATTR_COOP_GROUP_INSTR_OFFSETS
	.align		4
.L_784:
        /*00a8*/ 	.byte	0x04, 0x28
        /*00aa*/ 	.short	(.L_786 - .L_785)


	//   ....[0]....
.L_785:
        /*00ac*/ 	.word	0x0001c300


	//   ....[1]....
        /*00b0*/ 	.word	0x0001c320


	//   ....[2]....
        /*00b4*/ 	.word	0x0001c3c0


	//   ....[3]....
        /*00b8*/ 	.word	0x0001c3d0


	//   ....[4]....
        /*00bc*/ 	.word	0x00020f90


	//   ....[5]....
        /*00c0*/ 	.word	0x00020fa0


	//   ....[6]....
        /*00c4*/ 	.word	0x00020fd0


	//   ....[7]....
        /*00c8*/ 	.word	0x00020fe0


	//   ....[8]....
        /*00cc*/ 	.word	0x000260e0


	//   ....[9]....
        /*00d0*/ 	.word	0x000260f0


	//   ....[10]....
        /*00d4*/ 	.word	0x00026120


	//   ....[11]....
        /*00d8*/ 	.word	0x00026130


	//   ....[12]....
        /*00dc*/ 	.word	0x00027f20


	//   ....[13]....
        /*00e0*/ 	.word	0x00027f30


	//   ....[14]....
        /*00e4*/ 	.word	0x00027f60


	//   ....[15]....
        /*00e8*/ 	.word	0x00027f70


	//   ....[16]....
        /*00ec*/ 	.word	0x0002a330


	//   ....[17]....
        /*00f0*/ 	.word	0x0002a3b0


	//   ....[18]....
        /*00f4*/ 	.word	0x0002a430


	//   ....[19]....
        /*00f8*/ 	.word	0x0002a4a0


	//----- nvinfo : EIATTR_EXIT_INSTR_OFFSETS
	.align		4
.L_786:
        /*00fc*/ 	.byte	0x04, 0x1c
        /*00fe*/ 	.short	(.L_788 - .L_787)


	//   ....[0]....
.L_787:
        /*0100*/ 	.word	0x000000a0


	//----- nvinfo : EIATTR_CRS_STACK_SIZE
	.align		4
.L_788:
        /*0104*/ 	.byte	0x04, 0x1e
        /*0106*/ 	.short	(.L_790 - .L_789)
.L_789:
        /*0108*/ 	.word	0x00000000


	//----- nvinfo : EIATTR_CBANK_PARAM_SIZE
	.align		4
.L_790:
        /*010c*/ 	.byte	0x03, 0x19
        /*010e*/ 	.short	0x01d0


	//----- nvinfo : EIATTR_PARAM_CBANK
	.align		4
        /*0110*/ 	.byte	0x04, 0x0a
        /*0112*/ 	.short	(.L_792 - .L_791)
	.align		4
.L_791:
        /*0114*/ 	.word	index@(.nv.constant0._ZN5flash24flash_fwd_splitkv_kernelI23Flash_fwd_kernel_traitsILi256ELi64ELi64ELi4ELb0ELb0EN7cutlass10bfloat16_tE19Flash_kernel_traitsILi256ELi64ELi64ELi4ES3_EELb1ELb0ELb1ELb0ELb0ELb1ELb0ELb1EEEvNS_16Flash_fwd_paramsE)
        /*0118*/ 	.short	0x0210
        /*011a*/ 	.short	0x01d0


	//----- nvinfo : EIATTR_SW_WAR
	.align		4
.L_792:
        /*011c*/ 	.byte	0x04, 0x36
        /*011e*/ 	.short	(.L_794 - .L_793)
.L_793:
        /*0120*/ 	.word	0x00000008
.L_794:


//--------------------- .nv.info._ZN5flash24flash_fwd_splitkv_kernelI23Flash_fwd_kernel_traitsILi256ELi64ELi64ELi4ELb0ELb0EN7cutlass10bfloat16_tE19Flash_kernel_traitsILi256ELi64ELi64ELi4ES3_EELb1ELb0ELb0ELb0ELb1ELb0ELb1ELb0EEEvNS_16Flash_fwd_paramsE --------------------------
	.section	.nv.info._ZN5flash24flash_fwd_splitkv_kernelI23Flash_fwd_kernel_traitsILi256ELi64ELi64ELi4ELb0ELb0EN7cutlass10bfloat16_tE19Flash_kernel_traitsILi256ELi64ELi64ELi4ES3_EELb1ELb0ELb0ELb0ELb1ELb0ELb1ELb0EEEvNS_16Flash_fwd_paramsE,"",@"SHT_CUDA_INFO"
	.sectionflags	@""
	.align	4


	//----- nvinfo : EIATTR_CUDA_API_VERSION
	.align		4
        /*0000*/ 	.byte	0x04, 0x37
        /*0002*/ 	.short	(.L_796 - .L_795)
.L_795:
        /*0004*/ 	.word	0x00000082


	//----- nvinfo : EIATTR_KPARAM_INFO
	.align		4
.L_796:
        /*0008*/ 	.byte	0x04, 0x17
        /*000a*/ 	.short	(.L_798 - .L_797)
.L_797:
        /*000c*/ 	.word	0x00000000
        /*0010*/ 	.short	0x0000
        /*0012*/ 	.short	0x0000
        /*0014*/ 	.byte	0x00, 0xf0, 0x41, 0x07


	//----- nvinfo : EIATTR_SPARSE_MMA_MASK
	.align		4
.L_798:
        /*0018*/ 	.byte	0x03, 0x50
        /*001a*/ 	.short	0x0000


	//----- nvinfo : EIATTR_MAXREG_COUNT
	.align		4
        /*001c*/ 	.byte	0x03, 0x1b
        /*001e*/ 	.short	0x00ff


	//----- nvinfo : EIATTR_NUM_BARRIERS
	.align		4
        /*0020*/ 	.byte	0x02, 0x4c
        /*0022*/ 	.byte	0x01
	.zero		1


	//----- nvinfo : EIATTR_MERCURY_ISA_VERSION
	.align		4
        /*0024*/ 	.byte	0x03, 0x5f
        /*0026*/ 	.short	0x0101


	//----- nvinfo : EIATTR_INT_WARP_WIDE_INSTR_OFFSETS
	.align		4
        /*0028*/ 	.byte	0x04, 0x31
        /*002a*/ 	.short	(.L_800 - .L_799)


	//   ....[0]....
.L_799:
        /*002c*/ 	.word	0x00002640


	//   ....[1]....
        /*0030*/ 	.word	0x00002960


	//----- nvinfo : EIATTR_COOP_GROUP_MASK_REGIDS
	.align		4
.L_800:
        /*0034*/ 	.byte	0x04, 0x29
        /*0036*/ 	.short	(.L_802 - .L_801)


	//   ....[0]....
.L_801:
        /*0038*/ 	.word	0xffffffff


	//   ....[1]....
        /*003c*/ 	.word	0xffffffff


	//   ....[2]....
        /*0040*/ 	.word	0xffffffff


	//   ....[3]....
        /*0044*/ 	.word	0xffffffff


	//   ....[4]....
        /*0048*/ 	.word	0xffffffff


	//   ....[5]....
        /*004c*/ 	.word	0xffffffff


	//   ....[6]....
        /*0050*/ 	.word	0xffffffff


	//   ....[7]....
        /*0054*/ 	.word	0xffffffff


	//   ....[8]....
        /*0058*/ 	.word	0xffffffff


	//   ....[9]....
        /*005c*/ 	.word	0xffffffff


	//   ....[10]....
        /*0060*/ 	.word	0xffffffff


	//   ....[11]....
        /*0064*/ 	.word	0xffffffff


	//   ....[12]....
        /*0068*/ 	.word	0xffffffff


	//   ....[13]....
        /*006c*/ 	.word	0xffffffff


	//   ....[14]....
        /*0070*/ 	.word	0xffffffff


	//   ....[15]....
        /*0074*/ 	.word	0xffffffff


	//----- nvinfo : EIATTR_COOP_GROUP_INSTR_OFFSETS
	.align		4
.L_802:
        /*0078*/ 	.byte	0x04, 0x28
        /*007a*/ 	.short	(.L_804 - .L_803)


	//   ....[0]....
.L_803:
        /*007c*/ 	.word	0x00004e90


	//   ....[1]....
        /*0080*/ 	.word	0x00004f70


	//   ....[2]....
        /*0084*/ 	.word	0x00004f80


	//   ....[3]....
        /*0088*/ 	.word	0x00004fb0


	//   ....[4]....
        /*008c*/ 	.word	0x00008520


	//   ....[5]....
        /*0090*/ 	.word	0x00008530


	//   ....[6]....
        /*0094*/ 	.word	0x00008560


	//   ....[7]....
        /*0098*/ 	.word	0x00008570


	//   ....[8]....
        /*009c*/ 	.word	0x0000be30


	//   ....[9]....
        /*00a0*/ 	.word	0x0000be50


	//   ....[10]....
        /*00a4*/ 	.word	0x0000be80


	//   ....[11]....
        /*00a8*/ 	.word	0x0000be90


	//   ....[12]....
        /*00ac*/ 	.word	0x0000da70


	//   ....[13]....
        /*00b0*/ 	.word	0x0000dab0


	//   ....[14]....
        /*00b4*/ 	.word	0x0000db60


	//   ....[15]....
        /*00b8*/ 	.word	0x0000db70


	//----- nvinfo : EIATTR_EXIT_INSTR_OFFSETS
	.align		4
.L_804:
        /*00bc*/ 	.byte	0x04, 0x1c
        /*00be*/ 	.short	(.L_806 - .L_805)


	//   ....[0]....
.L_805:
        /*00c0*/ 	.word	0x00000620


	//   ....[1]....
        /*00c4*/ 	.word	0x00001000


	//   ....[2]....
        /*00c8*/ 	.word	0x00001030


	//   ....[3]....
        /*00cc*/ 	.word	0x0000f330


	//   ....[4]....
        /*00d0*/ 	.word	0x0000f380


	//----- nvinfo : EIATTR_CRS_STACK_SIZE
	.align		4
.L_806:
        /*00d4*/ 	.byte	0x04, 0x1e
        /*00d6*/ 	.short	(.L_808 - .L_807)
.L_807:
        /*00d8*/ 	.word	0x00000000


	//----- nvinfo : EIATTR_CBANK_PARAM_SIZE
	.align		4
.L_808:
        /*00dc*/ 	.byte	0x03, 0x19
        /*00de*/ 	.short	0x01d0


	//----- nvinfo : EIATTR_PARAM_CBANK
	.align		4
        /*00e0*/ 	.byte	0x04, 0x0a
        /*00e2*/ 	.short	(.L_810 - .L_809)
	.align		4
.L_809:
        /*00e4*/ 	.word	index@(.nv.constant0._ZN5flash24flash_fwd_splitkv_kernelI23Flash_fwd_kernel_traitsILi256ELi64ELi64ELi4ELb0ELb0EN7cutlass10bfloat16_tE19Flash_kernel_traitsILi256ELi64ELi64ELi4ES3_EELb1ELb0ELb0ELb0ELb1ELb0ELb1ELb0EEEvNS_16Flash_fwd_paramsE)
        /*00e8*/ 	.short	0x0210
        /*00ea*/ 	.short	0x01d0


	//----- nvinfo : EIATTR_SW_WAR
	.align		4
.L_810:
        /*00ec*/ 	.byte	0x04, 0x36
        /*00ee*/ 	.short	(.L_812 - .L_811)
.L_811:
        /*00f0*/ 	.word	0x00000008
.L_812:


//--------------------- .nv.info._ZN5flash24flash_fwd_splitkv_kernelI23Flash_fwd_kernel_traitsILi256ELi64ELi64ELi4ELb0ELb0EN7cutlass10bfloat16_tE19Flash_kernel_traitsILi256ELi64ELi64ELi4ES3_EELb1ELb0ELb0ELb0ELb1ELb1ELb1ELb0EEEvNS_16Flash_fwd_paramsE --------------------------
	.section	.nv.info._ZN5flash24flash_fwd_splitkv_kernelI23Flash_fwd_kernel_traitsILi256ELi64ELi64ELi4ELb0ELb0EN7cutlass10bfloat16_tE19Flash_kernel_traitsILi256ELi64ELi64ELi4ES3_EELb1ELb0ELb0ELb0ELb1ELb1ELb1ELb0EEEvNS_16Flash_fwd_paramsE,"",@"SHT_CUDA_INFO"
	.sectionflags	@""
	.align	4


	//----- nvinfo : EIATTR_CUDA_API_VERSION
	.align		4
        /*0000*/ 	.byte	0x04, 0x37
        /*0002*/ 	.short	(.L_814 - .L_813)
.L_813:
        /*0004*/ 	.word	0x00000082


	//----- nvinfo : EIATTR_KPARAM_INFO
	.align		4
.L_814:
        /*0008*/ 	.byte	0x04, 0x17
        /*000a*/ 	.short	(.L_816 - .L_815)
.L_815:
        /*000c*/ 	.word	0x00000000
        /*0010*/ 	.short	0x0000
        /*0012*/ 	.short	0x0000
        /*0014*/ 	.byte	0x00, 0xf0, 0x41, 0x07


	//----- nvinfo : EIATTR_SPARSE_MMA_MASK
	.align		4
.L_816:
        /*0018*/ 	.byte	0x03, 0x50
        /*001a*/ 	.short	0x0000


	//----- nvinfo : EIATTR_MAXREG_COUNT
	.align		4
        /*001c*/ 	.byte	0x03, 0x1b
        /*001e*/ 	.short	0x00ff


	//----- nvinfo : EIATTR_NUM_BARRIERS
	.align		4
        /*0020*/ 	.byte	0x02, 0x4c
        /*0022*/ 	.byte	0x01
	.zero		1


	//----- nvinfo : EIATTR_MERCURY_ISA_VERSION
	.align		4
        /*0024*/ 	.byte	0x03, 0x5f
        /*0026*/ 	.short	0x0101


	//----- nvinfo : EIATTR_INT_WARP_WIDE_INSTR_OFFSETS
	.align		4
        /*0028*/ 	.byte	0x04, 0x31
        /*002a*/ 	.short	(.L_818 - .L_817)


	//   ....[0]....
.L_817:
        /*002c*/ 	.word	0x000025e0


	//   ....[1]....
        /*0030*/ 	.word	0x00002930


	//----- nvinfo : EIATTR_COOP_GROUP_MASK_REGIDS
	.align		4
.L_818:
        /*0034*/ 	.byte	0x04, 0x29
        /*0036*/ 	.short	(.L_820 - .L_819)


	//   ....[0]....
.L_819:
        /*0038*/ 	.word	0xffffffff


	//   ....[1]....
        /*003c*/ 	.word	0xffffffff


	//   ....[2]....
        /*0040*/ 	.word	0xffffffff


	//   ....[3]....
        /*0044*/ 	.word	0xffffffff


	//   ....[4]....
        /*0048*/ 	.word	0xffffffff


	//   ....[5]....
        /*004c*/ 	.word	0xffffffff


	//   ....[6]....
        /*0050*/ 	.word	0xffffffff


	//   ....[7]....
        /*0054*/ 	.word	0xffffffff


	//   ....[8]....
        /*0058*/ 	.word	0xffffffff


	//   ....[9]....
        /*005c*/ 	.word	0xffffffff


	//   ....[10]....
        /*0060*/ 	.word	0xffffffff


	//   ....[11]....
        /*0064*/ 	.word	0xffffffff


	//   ....[12]....
        /*0068*/ 	.word	0xffffffff


	//   ....[13]....
        /*006c*/ 	.word	0xffffffff


	//   ....[14]....
        /*0070*/ 	.word	0xffffffff


	//   ....[15]....
        /*0074*/ 	.word	0xffffffff


	//----- nvinfo : EIATTR_COOP_GROUP_INSTR_OFFSETS
	.align		4
.L_820:
        /*0078*/ 	.byte	0x04, 0x28
        /*007a*/ 	.short	(.L_822 - .L_821)


	//   ....[0]....
.L_821:
        /*007c*/ 	.word	0x00005310


	//   ....[1]....
        /*0080*/ 	.word	0x000053f0


	//   ....[2]....
        /*0084*/ 	.word	0x00005400


	//   ....[3]....
        /*0088*/ 	.word	0x00005430


	//   ....[4]....
        /*008c*/ 	.word	0x00008d80


	//   ....[5]....
        /*0090*/ 	.word	0x00008d90


	//   ....[6]....
        /*0094*/ 	.word	0x00008dc0


	//   ....[7]....
        /*0098*/ 	.word	0x00008dd0


	//   ....[8]....
        /*009c*/ 	.word	0x0000ca70


	//   ....[9]....
        /*00a0*/ 	.word	0x0000ca80


	//   ....[10]....
        /*00a4*/ 	.word	0x0000cab0


	//   ....[11]....
        /*00a8*/ 	.word	0x0000cac0


	//   ....[12]....
        /*00ac*/ 	.word	0x0000e720


	//   ....[13]....
        /*00b0*/ 	.word	0x0000e760


	//   ....[14]....
        /*00b4*/ 	.word	0x0000e830


	//   ....[15]....
        /*00b8*/ 	.word	0x0000e840


	//----- nvinfo : EIATTR_EXIT_INSTR_OFFSETS
	.align		4
.L_822:
        /*00bc*/ 	.byte	0x04, 0x1c
        /*00be*/ 	.short	(.L_824 - .L_823)


	//   ....[0]....
.L_823:
        /*00c0*/ 	.word	0x00000620


	//   ....[1]....
        /*00c4*/ 	.word	0x00001000


	//   ....[2]....
        /*00c8*/ 	.word	0x00001030


	//   ....[3]....
        /*00cc*/ 	.word	0x0000ffe0


	//   ....[4]....
        /*00d0*/ 	.word	0x00010030


	//----- nvinfo : EIATTR_CRS_STACK_SIZE
	.align		4
.L_824:
        /*00d4*/ 	.byte	0x04, 0x1e
        /*00d6*/ 	.short	(.L_826 - .L_825)
.L_825:
        /*00d8*/ 	.word	0x00000000


	//----- nvinfo : EIATTR_CBANK_PARAM_SIZE
	.align		4
.L_826:
        /*00dc*/ 	.byte	0x03, 0x19
        /*00de*/ 	.short	0x01d0


	//----- nvinfo : EIATTR_PARAM_CBANK
	.align		4
        /*00e0*/ 	.byte	0x04, 0x0a
        /*00e2*/ 	.short	(.L_828 - .L_827)
	.align		4
.L_827:
        /*00e4*/ 	.word	index@(.nv.constant0._ZN5flash24flash_fwd_splitkv_kernelI23Flash_fwd_kernel_traitsILi256ELi64ELi64ELi4ELb0ELb0EN7cutlass10bfloat16_tE19Flash_kernel_traitsILi256ELi64ELi64ELi4ES3_EELb1ELb0ELb0ELb0ELb1ELb1ELb1ELb0EEEvNS_16Flash_fwd_paramsE)
        /*00e8*/ 	.short	0x0210
        /*00ea*/ 	.short	0x01d0


	//----- nvinfo : EIATTR_SW_WAR
	.align		4
.L_828:
        /*00ec*/ 	.byte	0x04, 0x36
        /*00ee*/ 	.short	(.L_830 - .L_829)
.L_829:
        /*00f0*/ 	.word	0x00000008
.L_830:


//--------------------- .nv.info._ZN5flash24flash_fwd_splitkv_kernelI23Flash_fwd_kernel_traitsILi256ELi64ELi64ELi4ELb0ELb0EN7cutlass10bfloat16_tE19Flash_kernel_traitsILi256ELi64ELi64ELi4ES3_EELb1ELb0ELb1ELb0ELb0ELb0ELb1ELb0EEEvNS_16Flash_fwd_paramsE --------------------------
	.section	.nv.info._ZN5flash24flash_fwd_splitkv_kernelI23Flash_fwd_kernel_traitsILi256ELi64ELi64ELi4ELb0ELb0EN7cutlass10bfloat16_tE19Flash_kernel_traitsILi256ELi64ELi64ELi4ES3_EELb1ELb0ELb1ELb0ELb0ELb0ELb1ELb0EEEvNS_16Flash_fwd_paramsE,"",@"SHT_CUDA_INFO"
	.sectionflags	@""
	.align	4


	//----- nvinfo : EIATTR_CUDA_API_VERSION
	.align		4
        /*0000*/ 	.byte	0x04, 0x37
        /*0002*/ 	.short	(.L_832 - .L_831)
.L_831:
        /*0004*/ 	.word	0x00000082


	//----- nvinfo : EIATTR_KPARAM_INFO
	.align		4
.L_832:
        /*0008*/ 	.byte	0x04, 0x17
        /*000a*/ 	.short	(.L_834 - .L_833)
.L_833:
        /*000c*/ 	.word	0x00000000
        /*0010*/ 	.short	0x0000
        /*0012*/ 	.short	0x0000
        /*0014*/ 	.byte	0x00, 0xf0, 0x41, 0x07


	//----- nvinfo : EIATTR_SPARSE_MMA_MASK
	.align		4
.L_834:
        /*0018*/ 	.byte	0x03, 0x50
        /*001a*/ 	.short	0x0000


	//----- nvinfo : EIATTR_MAXREG_COUNT
	.align		4
        /*001c*/ 	.byte	0x03, 0x1b
        /*001e*/ 	.short	0x00ff


	//----- nvinfo : EIATTR_NUM_BARRIERS
	.align		4
        /*0020*/ 	.byte	0x02, 0x4c
        /*0022*/ 	.byte	0x01
	.zero		1


	//----- nvinfo : EIATTR_MERCURY_ISA_VERSION
	.align		4
        /*0024*/ 	.byte	0x03, 0x5f
        /*0026*/ 	.short	0x0101


	//----- nvinfo : EIATTR_INT_WARP_WIDE_INSTR_OFFSETS
	.align		4
        /*0028*/ 	.byte	0x04, 0x31
        /*002a*/ 	.short	(.L_836 - .L_835)


	//   ....[0]....
.L_835:
        /*002c*/ 	.word	0x00004be0


	//   ....[1]....
        /*0030*/ 	.word	0x00004bf0


	//   ....[2]....
        /*0034*/ 	.word	0x00004c10


	//   ....[3]....
        /*0038*/ 	.word	0x0000b5f0


	//----- nvinfo : EIATTR_COOP_GROUP_MASK_REGIDS
	.align		4
.L_836:
        /*003c*/ 	.byte	0x04, 0x29
        /*003e*/ 	.short	(.L_838 - .L_837)


	//   ....[0]....
.L_837:
        /*0040*/ 	.word	0xffffffff


	//   ....[1]....
        /*0044*/ 	.word	0xffffffff


	//   ....[2]....
        /*0048*/ 	.word	0xffffffff


	//   ....[3]....
        /*004c*/ 	.word	0xffffffff


	//   ....[4]....
        /*0050*/ 	.word	0xffffffff


	//   ....[5]....
        /*0054*/ 	.word	0xffffffff


	//   ....[6]....
        /*0058*/ 	.word	0xffffffff


	//   ....[7]....
        /*005c*/ 	.word	0xffffffff


	//   ....[8]....
        /*0060*/ 	.word	0xffffffff


	//   ....[9]....
        /*0064*/ 	.word	0xffffffff


	//   ....[10]....
        /*0068*/ 	.word	0xffffffff


	//   ....[11]....
        /*006c*/ 	.word	0xffffffff


	//   ....[12]....
        /*0070*/ 	.word	0xffffffff


	//   ....[13]....
        /*0074*/ 	.word	0xffffffff


	//   ....[14]....
        /*0078*/ 	.word	0xffffffff


	//   ....[15]....
        /*007c*/ 	.word	0xffffffff


	//----- nvinfo : EIATTR_COOP_GROUP_INSTR_OFFSETS
	.align		4
.L_838:
        /*0080*/ 	.byte	0x04, 0x28
        /*0082*/ 	.short	(.L_840 - .L_839)


	//   ....[0]....
.L_839:
        /*0084*/ 	.word	0x00007800


	//   ....[1]....
        /*0088*/ 	.word	0x00007820


	//   ....[2]....
        /*008c*/ 	.word	0x000078c0


	//   ....[3]....
        /*0090*/ 	.word	0x000078d0


	//   ....[4]....
        /*0094*/ 	.word	0x0000c170


	//   ....[5]....
        /*0098*/ 	.word	0x0000c180


	//   ....[6]....
        /*009c*/ 	.word	0x0000c1b0


	//   ....[7]....
        /*00a0*/ 	.word	0x0000c1c0


	//   ....[8]....
        /*00a4*/ 	.word	0x00010d80


	//   ....[9]....
        /*00a8*/ 	.word	0x00010d90


	//   ....[10]....
        /*00ac*/ 	.word	0x00010dc0


	//   ....[11]....
        /*00b0*/ 	.word	0x00010dd0


	//   ....[12]....
        /*00b4*/ 	.word	0x000129c0


	//   ....[13]....
        /*00b8*/ 	.word	0x00012a00


	//   ....[14]....
        /*00bc*/ 	.word	0x00012aa0


	//   ....[15]....
        /*00c0*/ 	.word	0x00012ab0


	//----- nvinfo : EIATTR_EXIT_INSTR_OFFSETS
	.align		4
.L_840:
        /*00c4*/ 	.byte	0x04, 0x1c
        /*00c6*/ 	.short	(.L_842 - .L_841)


	//   ....[0]....
.L_841:
        /*00c8*/ 	.word	0x00000590


	//   ....[1]....
        /*00cc*/ 	.word	0x00001420


	//   ....[2]....
        /*00d0*/ 	.word	0x00001450


	//   ....[3]....
        /*00d4*/ 	.word	0x00014700


	//   ....[4]....
        /*00d8*/ 	.word	0x000147b0


	//   ....[5]....
        /*00dc*/ 	.word	0x000147d0


	//----- nvinfo : EIATTR_CRS_STACK_SIZE
	.align		4
.L_842:
        /*00e0*/ 	.byte	0x04, 0x1e
        /*00e2*/ 	.short	(.L_844 - .L_843)
.L_843:
        /*00e4*/ 	.word	0x00000000


	//----- nvinfo : EIATTR_CBANK_PARAM_SIZE
	.align		4
.L_844:
        /*00e8*/ 	.byte	0x03, 0x19
        /*00ea*/ 	.short	0x01d0


	//----- nvinfo : EIATTR_PARAM_CBANK
	.align		4
        /*00ec*/ 	.byte	0x04, 0x0a
        /*00ee*/ 	.short	(.L_846 - .L_845)
	.align		4
.L_845:
        /*00f0*/ 	.word	index@(.nv.constant0._ZN5flash24flash_fwd_splitkv_kernelI23Flash_fwd_kernel_traitsILi256ELi64ELi64ELi4ELb0ELb0EN7cutlass10bfloat16_tE19Flash_kernel_traitsILi256ELi64ELi64ELi4ES3_EELb1ELb0ELb1ELb0ELb0ELb0ELb1ELb0EEEvNS_16Flash_fwd_paramsE)
        /*00f4*/ 	.short	0x0210
        /*00f6*/ 	.short	0x01d0


	//----- nvinfo : EIATTR_SW_WAR
	.align		4
.L_846:
        /*00f8*/ 	.byte	0x04, 0x36
        /*00fa*/ 	.short	(.L_848 - .L_847)
.L_847:
        /*00fc*/ 	.word	0x00000008
.L_848:


//--------------------- .nv.info._ZN5flash24flash_fwd_splitkv_kernelI23Flash_fwd_kernel_traitsILi256ELi64ELi64ELi4ELb0ELb0EN7cutlass10bfloat16_tE19Flash_kernel_traitsILi256ELi64ELi64ELi4ES3_EELb1ELb0ELb1ELb0ELb0ELb1ELb1ELb0EEEvNS_16Flash_fwd_paramsE --------------------------
	.section	.nv.info._ZN5flash24flash_fwd_splitkv_kernelI23Flash_fwd_kernel_traitsILi256ELi64ELi64ELi4ELb0ELb0EN7cutlass10bfloat16_tE19Flash_kernel_traitsILi256ELi64ELi64ELi4ES3_EELb1ELb0ELb1ELb0ELb0ELb1ELb1ELb0EEEvNS_16Flash_fwd_paramsE,"",@"SHT_CUDA_INFO"
	.sectionflags	@""
	.align	4


	//----- nvinfo : EIATTR_CUDA_API_VERSION
	.align		4
        /*0000*/ 	.byte	0x04, 0x37
        /*0002*/ 	.short	(.L_850 - .L_849)
.L_849:
        /*0004*/ 	.word	0x00000082


	//----- nvinfo : EIATTR_KPARAM_INFO
	.align		4
.L_850:
        /*0008*/ 	.byte	0x04, 0x17
        /*000a*/ 	.short	(.L_852 - .L_851)
.L_851:
        /*000c*/ 	.word	0x00000000
        /*0010*/ 	.short	0x0000
        /*0012*/ 	.short	0x0000
        /*0014*/ 	.byte	0x00, 0xf0, 0x41, 0x07


	//----- nvinfo : EIATTR_SPARSE_MMA_MASK
	.align		4
.L_852:
        /*0018*/ 	.byte	0x03, 0x50
        /*001a*/ 	.short	0x0000


	//----- nvinfo : EIATTR_MAXREG_COUNT
	.align		4
        /*001c*/ 	.byte	0x03, 0x1b
        /*001e*/ 	.short	0x00ff


	//----- nvinfo : EIATTR_NUM_BARRIERS
	.align		4
        /*0020*/ 	.byte	0x02, 0x4c
        /*0022*/ 	.byte	0x01
	.zero		1


	//----- nvinfo : EIATTR_MERCURY_ISA_VERSION
	.align		4
        /*0024*/ 	.byte	0x03, 0x5f
        /*0026*/ 	.short	0x0101


	//----- nvinfo : EIATTR_INT_WARP_WIDE_INSTR_OFFSETS
	.align		4
        /*0028*/ 	.byte	0x04, 0x31
        /*002a*/ 	.short	(.L_854 - .L_853)


	//   ....[0]....
.L_853:
        /*002c*/ 	.word	0x00004bf0


	//   ....[1]....
        /*0030*/ 	.word	0x00004c00


	//   ....[2]....
        /*0034*/ 	.word	0x00004c20


	//   ....[3]....
        /*0038*/ 	.word	0x0000be20


	//----- nvinfo : EIATTR_COOP_GROUP_MASK_REGIDS
	.align		4
.L_854:
        /*003c*/ 	.byte	0x04, 0x29
        /*003e*/ 	.short	(.L_856 - .L_855)


	//   ....[0]....
.L_855:
        /*0040*/ 	.word	0xffffffff


	//   ....[1]....
        /*0044*/ 	.word	0xffffffff


	//   ....[2]....
        /*0048*/ 	.word	0xffffffff


	//   ....[3]....
        /*004c*/ 	.word	0xffffffff


	//   ....[4]....
        /*0050*/ 	.word	0xffffffff


	//   ....[5]....
        /*0054*/ 	.word	0xffffffff


	//   ....[6]....
        /*0058*/ 	.word	0xffffffff


	//   ....[7]....
        /*005c*/ 	.word	0xffffffff


	//   ....[8]....
        /*0060*/ 	.word	0xffffffff


	//   ....[9]....
        /*0064*/ 	.word	0xffffffff


	//   ....[10]....
        /*0068*/ 	.word	0xffffffff


	//   ....[11]....
        /*006c*/ 	.word	0xffffffff


	//   ....[12]....
        /*0070*/ 	.word	0xffffffff


	//   ....[13]....
        /*0074*/ 	.word	0xffffffff


	//   ....[14]....
        /*0078*/ 	.word	0xffffffff


	//   ....[15]....
        /*007c*/ 	.word	0xffffffff


	//----- nvinfo : EIATTR_COOP_GROUP_INSTR_OFFSETS
	.align		4
.L_856:
        /*0080*/ 	.byte	0x04, 0x28
        /*0082*/ 	.short	(.L_858 - .L_857)


	//   ....[0]....
.L_857:
        /*0084*/ 	.word	0x00007c30


	//   ....[1]....
        /*0088*/ 	.word	0x00007c50


	//   ....[2]....
        /*008c*/ 	.word	0x00007cf0


	//   ....[3]....
        /*0090*/ 	.word	0x00007d00


	//   ....[4]....
        /*0094*/ 	.word	0x0000c970


	//   ....[5]....
        /*0098*/ 	.word	0x0000c980


	//   ....[6]....
        /*009c*/ 	.word	0x0000c9b0


	//   ....[7]....
        /*00a0*/ 	.word	0x0000c9c0


	//   ....[8]....
        /*00a4*/ 	.word	0x00011960


	//   ....[9]....
        /*00a8*/ 	.word	0x00011970


	//   ....[10]....
        /*00ac*/ 	.word	0x000119a0


	//   ....[11]....
        /*00b0*/ 	.word	0x000119b0


	//   ....[12]....
        /*00b4*/ 	.word	0x00013600


	//   ....[13]....
        /*00b8*/ 	.word	0x00013640


	//   ....[14]....
        /*00bc*/ 	.word	0x000136e0


	//   ....[15]....
        /*00c0*/ 	.word	0x000136f0


	//----- nvinfo : EIATTR_EXIT_INSTR_OFFSETS
	.align		4
.L_858:
        /*00c4*/ 	.byte	0x04, 0x1c
        /*00c6*/ 	.short	(.L_860 - .L_859)


	//   ....[0]....
.L_859:
        /*00c8*/ 	.word	0x00000590


	//   ....[1]....
        /*00cc*/ 	.word	0x00001420


	//   ....[2]....
        /*00d0*/ 	.word	0x00001450


	//   ....[3]....
        /*00d4*/ 	.word	0x00015340


	//   ....[4]....
        /*00d8*/ 	.word	0x000153f0


	//   ....[5]....
        /*00dc*/ 	.word	0x00015410


	//----- nvinfo : EIATTR_CRS_STACK_SIZE
	.align		4
.L_860:
        /*00e0*/ 	.byte	0x04, 0x1e
        /*00e2*/ 	.short	(.L_862 - .L_861)
.L_861:
        /*00e4*/ 	.word	0x00000000


	//----- nvinfo : EIATTR_CBANK_PARAM_SIZE
	.align		4
.L_862:
        /*00e8*/ 	.byte	0x03, 0x19
        /*00ea*/ 	.short	0x01d0


	//----- nvinfo : EIATTR_PARAM_CBANK
	.align		4
        /*00ec*/ 	.byte	0x04, 0x0a
        /*00ee*/ 	.short	(.L_864 - .L_863)
	.align		4
.L_863:
        /*00f0*/ 	.word	index@(.nv.constant0._ZN5flash24flash_fwd_splitkv_kernelI23Flash_fwd_kernel_traitsILi256ELi64ELi64ELi4ELb0ELb0EN7cutlass10bfloat16_tE19Flash_kernel_traitsILi256ELi64ELi64ELi4ES3_EELb1ELb0ELb1ELb0ELb0ELb1ELb1ELb0EEEvNS_16Flash_fwd_paramsE)
        /*00f4*/ 	.short	0x0210
        /*00f6*/ 	.short	0x01d0


	//----- nvinfo : EIATTR_SW_WAR
	.align		4
.L_864:
        /*00f8*/ 	.byte	0x04, 0x36
        /*00fa*/ 	.short	(.L_866 - .L_865)
.L_865:
        /*00fc*/ 	.word	0x00000008
.L_866:


//--------------------- .nv.info._ZN5flash24flash_fwd_splitkv_kernelI23Flash_fwd_kernel_traitsILi256ELi64ELi64ELi4ELb0ELb0EN7cutlass10bfloat16_tE19Flash_kernel_traitsILi256ELi64ELi64ELi4ES3_EELb1ELb0ELb0ELb0ELb1ELb0ELb1ELb1EEEvNS_16Flash_fwd_paramsE --------------------------
	.section	.nv.info._ZN5flash24flash_fwd_splitkv_kernelI23Flash_fwd_kernel_traitsILi256ELi64ELi64ELi4ELb0ELb0EN7cutlass10bfloat16_tE19Flash_kernel_traitsILi256ELi64ELi64ELi4ES3_EELb1ELb0ELb0ELb0ELb1ELb0ELb1ELb1EEEvNS_16Flash_fwd_paramsE,"",@"SHT_CUDA_INFO"
	.sectionflags	@""
	.align	4


	//----- nvinfo : EIATTR_CUDA_API_VERSION
	.align		4
        /*0000*/ 	.byte	0x04, 0x37
        /*0002*/ 	.short	(.L_868 - .L_867)
.L_867:
        /*0004*/ 	.word	0x00000082


	//----- nvinfo : EIATTR_KPARAM_INFO
	.align		4
.L_868:
        /*0008*/ 	.byte	0x04, 0x17
        /*000a*/ 	.short	(.L_870 - .L_869)
.L_869:
        /*000c*/ 	.word	0x00000000
        /*0010*/ 	.short	0x0000
        /*0012*/ 	.short	0x0000
        /*0014*/ 	.byte	0x00, 0xf0, 0x41, 0x07


	//----- nvinfo : EIATTR_SPARSE_MMA_MASK
	.align		4
.L_870:
        /*0018*/ 	.byte	0x03, 0x50
        /*001a*/ 	.short	0x0000


	//----- nvinfo : EIATTR_MAXREG_COUNT
	.align		4
        /*001c*/ 	.byte	0x03, 0x1b
        /*001e*/ 	.short	0x00ff


	//----- nvinfo : EIATTR_NUM_BARRIERS
	.align		4
        /*0020*/ 	.byte	0x02, 0x4c
        /*0022*/ 	.byte	0x01
	.zero		1


	//----- nvinfo : EIATTR_MERCURY_ISA_VERSION
	.align		4
        /*0024*/ 	.byte	0x03, 0x5f
        /*0026*/ 	.short	0x0101


	//----- nvinfo : EIATTR_COOP_GROUP_MASK_REGIDS
	.align		4
        /*0028*/ 	.byte	0x04, 0x29
        /*002a*/ 	.short	(.L_872 - .L_871)


	//   ....[0]....
.L_871:
        /*002c*/ 	.word	0xffffffff


	//   ....[1]....
        /*0030*/ 	.word	0xffffffff


	//   ....[2]....
        /*0034*/ 	.word	0xffffffff


	//   ....[3]....
        /*0038*/ 	.word	0xffffffff


	//   ....[4]....
        /*003c*/ 	.word	0xffffffff


	//   ....[5]....
        /*0040*/ 	.word	0xffffffff


	//   ....[6]....
        /*0044*/ 	.word	0xffffffff


	//   ....[7]....
        /*0048*/ 	.word	0xffffffff


	//   ....[8]....
        /*004c*/ 	.word	0xffffffff


	//   ....[9]....
        /*0050*/ 	.word	0xffffffff


	//   ....[10]....
        /*0054*/ 	.word	0xffffffff


	//   ....[11]....
        /*0058*/ 	.word	0xffffffff


	//   ....[12]....
        /*005c*/ 	.word	0xffffffff


	//   ....[13]....
        /*0060*/ 	.word	0xffffffff


	//   ....[14]....
        /*0064*/ 	.word	0xffffffff


	//   ....[15]....
        /*0068*/ 	.word	0xffffffff


	//   ....[16]....
        /*006c*/ 	.word	0x0500000c


	//   ....[17]....
        /*0070*/ 	.word	0x0500000c


	//   ....[18]....
        /*0074*/ 	.word	0x0500000c


	//   ....[19]....
        /*0078*/ 	.word	0x0500000c


	//----- nvinfo : EIATTR_COOP_GROUP_INSTR_OFFSETS
	.align		4
.L_872:
        /*007c*/ 	.byte	0x04, 0x28
        /*007e*/ 	.short	(.L_874 - .L_873)


	//   ....[0]....
.L_873:
        /*0080*/ 	.word	0x00017920


	//   ....[1]....
        /*0084*/ 	.word	0x00017940


	//   ....[2]....
        /*0088*/ 	.word	0x000179e0


	//   ....[3]....
        /*008c*/ 	.word	0x000179f0


	//   ....[4]....
        /*0090*/ 	.word	0x0001b300


	//   ....[5]....
        /*0094*/ 	.word	0x0001b340


	//   ....[6]....
        /*0098*/ 	.word	0x0001b360


	//   ....[7]....
        /*009c*/ 	.word	0x0001b380


	//   ....[8]....
        /*00a0*/ 	.word	0x0001f1b0


	//   ....[9]....
        /*00a4*/ 	.word	0x0001f1d0


	//   ....[10]....
        /*00a8*/ 	.word	0x0001f1f0


	//   ....[11]....
        /*00ac*/ 	.word	0x0001f210


	//   ....[12]....
        /*00b0*/ 	.word	0x00020f60


	//   ....[13]....
        /*00b4*/ 	.word	0x00020f70


	//   ....[14]....
        /*00b8*/ 	.word	0x00020fa0


	//   ....[15]....
        /*00bc*/ 	.word	0x00020fb0


	//   ....[16]....
        /*00c0*/ 	.word	0x00022c50


	//   ....[17]....
        /*00c4*/ 	.word	0x00022cc0


	//   ....[18]....
        /*00c8*/ 	.word	0x00022d20


	//   ....[19]....
        /*00cc*/ 	.word	0x00022d90


	//----- nvinfo : EIATTR_EXIT_INSTR_OFFSETS
	.align		4
.L_874:
        /*00d0*/ 	.byte	0x04, 0x1c
        /*00d2*/ 	.short	(.L_876 - .L_875)


	//   ....[0]....
.L_875:
        /*00d4*/ 	.word	0x000001f0


	//----- nvinfo : EIATTR_CRS_STACK_SIZE
	.align		4
.L_876:
        /*00d8*/ 	.byte	0x04, 0x1e
        /*00da*/ 	.short	(.L_878 - .L_877)
.L_877:
        /*00dc*/ 	.word	0x00000000


	//----- nvinfo : EIATTR_CBANK_PARAM_SIZE
	.align		4
.L_878:
        /*00e0*/ 	.byte	0x03, 0x19
        /*00e2*/ 	.short	0x01d0


	//----- nvinfo : EIATTR_PARAM_CBANK
	.align		4
        /*00e4*/ 	.byte	0x04, 0x0a
        /*00e6*/ 	.short	(.L_880 - .L_879)
	.align		4
.L_879:
        /*00e8*/ 	.word	index@(.nv.constant0._ZN5flash24flash_fwd_splitkv_kernelI23Flash_fwd_kernel_traitsILi256ELi64ELi64ELi4ELb0ELb0EN7cutlass10bfloat16_tE19Flash_kernel_traitsILi256ELi64ELi64ELi4ES3_EELb1ELb0ELb0ELb0ELb1ELb0ELb1ELb1EEEvNS_16Flash_fwd_paramsE)
        /*00ec*/ 	.short	0x0210
        /*00ee*/ 	.short	0x01d0


	//----- nvinfo : EIATTR_SW_WAR
	.align		4
.L_880:
        /*00f0*/ 	.byte	0x04, 0x36
        /*00f2*/ 	.short	(.L_882 - .L_881)
.L_881:
        /*00f4*/ 	.word	0x00000008
.L_882:


//--------------------- .nv.info._ZN5flash24flash_fwd_splitkv_kernelI23Flash_fwd_kernel_traitsILi256ELi64ELi64ELi4ELb0ELb0EN7cutlass10bfloat16_tE19Flash_kernel_traitsILi256ELi64ELi64ELi4ES3_EELb1ELb0ELb0ELb0ELb1ELb1ELb1ELb1EEEvNS_16Flash_fwd_paramsE --------------------------
	.section	.nv.info._ZN5flash24flash_fwd_splitkv_kernelI23Flash_fwd_kernel_traitsILi256ELi64ELi64ELi4ELb0ELb0EN7cutlass10bfloat16_tE19Flash_kernel_traitsILi256ELi64ELi64ELi4ES3_EELb1ELb0ELb0ELb0ELb1ELb1ELb1ELb1EEEvNS_16Flash_fwd_paramsE,"",@"SHT_CUDA_INFO"
	.sectionflags	@""
	.align	4


	//----- nvinfo : EIATTR_CUDA_API_VERSION
	.align		4
        /*0000*/ 	.byte	0x04, 0x37
        /*0002*/ 	.short	(.L_884 - .L_883)
.L_883:
        /*0004*/ 	.word	0x00000082


	//----- nvinfo : EIATTR_KPARAM_INFO
	.align		4
.L_884:
        /*0008*/ 	.byte	0x04, 0x17
        /*000a*/ 	.short	(.L_886 - .L_885)
.L_885:
        /*000c*/ 	.word	0x00000000
        /*0010*/ 	.short	0x0000
        /*0012*/ 	.short	0x0000
        /*0014*/ 	.byte	0x00, 0xf0, 0x41, 0x07


	//----- nvinfo : EIATTR_SPARSE_MMA_MASK
	.align		4
.L_886:
        /*0018*/ 	.byte	0x03, 0x50
        /*001a*/ 	.short	0x0000


	//----- nvinfo : EIATTR_MAXREG_COUNT
	.align		4
        /*001c*/ 	.byte	0x03, 0x1b
        /*001e*/ 	.short	0x00ff


	//----- nvinfo : EIATTR_NUM_BARRIERS
	.align		4
        /*0020*/ 	.byte	0x02, 0x4c
        /*0022*/ 	.byte	0x01
	.zero		1


	//----- nvinfo : EIATTR_MERCURY_ISA_VERSION
	.align		4
        /*0024*/ 	.byte	0x03, 0x5f
        /*0026*/ 	.short	0x0101


	//----- nvinfo : EIATTR_COOP_GROUP_MASK_REGIDS
	.align		4
        /*0028*/ 	.byte	0x04, 0x29
        /*002a*/ 	.short	(.L_888 - .L_887)


	//   ....[0]....
.L_887:
        /*002c*/ 	.word	0xffffffff


	//   ....[1]....
        /*0030*/ 	.word	0xffffffff


	//   ....[2]....
        /*0034*/ 	.word	0xffffffff


	//   ....[3]....
        /*0038*/ 	.word	0xffffffff


	//   ....[4]....
        /*003c*/ 	.word	0xffffffff


	//   ....[5]....
        /*0040*/ 	.word	0xffffffff


	//   ....[6]....
        /*0044*/ 	.word	0xffffffff


	//   ....[7]....
        /*0048*/ 	.word	0xffffffff


	//   ....[8]....
        /*004c*/ 	.word	0xffffffff


	//   ....[9]....
        /*0050*/ 	.word	0xffffffff


	//   ....[10]....
        /*0054*/ 	.word	0xffffffff


	//   ....[11]....
        /*0058*/ 	.word	0xffffffff


	//   ....[12]....
        /*005c*/ 	.word	0xffffffff


	//   ....[13]....
        /*0060*/ 	.word	0xffffffff


	//   ....[14]....
        /*0064*/ 	.word	0xffffffff


	//   ....[15]....
        /*0068*/ 	.word	0xffffffff


	//   ....[16]....
        /*006c*/ 	.word	0x0500000c


	//   ....[17]....
        /*0070*/ 	.word	0x0500000c


	//   ....[18]....
        /*0074*/ 	.word	0x0500000c


	//   ....[19]....
        /*0078*/ 	.word	0x0500000c


	//----- nvinfo : EIATTR_COOP_GROUP_INSTR_OFFSETS
	.align		4
.L_888:
        /*007c*/ 	.byte	0x04, 0x28
        /*007e*/ 	.short	(.L_890 - .L_889)


	//   ....[0]....
.L_889:
        /*0080*/ 	.word	0x00018830


	//   ....[1]....
        /*0084*/ 	.word	0x000188c0


	//   ....[2]....
        /*0088*/ 	.word	0x000188e0


	//   ....[3]....
        /*008c*/ 	.word	0x00018900


	//   ....[4]....
        /*0090*/ 	.word	0x0001c600


	//   ....[5]....
        /*0094*/ 	.word	0x0001c610


	//   ....[6]....
        /*0098*/ 	.word	0x0001c650


	//   ....[7]....
        /*009c*/ 	.word	0x0001c660


	//   ....[8]....
        /*00a0*/ 	.word	0x000208a0


	//   ....[9]....
        /*00a4*/ 	.word	0x000208c0


	//   ....[10]....
        /*00a8*/ 	.word	0x000208e0


	//   ....[11]....
        /*00ac*/ 	.word	0x00020900


	//   ....[12]....
        /*00b0*/ 	.word	0x00022770


	//   ....[13]....
        /*00b4*/ 	.word	0x00022780


	//   ....[14]....
        /*00b8*/ 	.word	0x000227b0


	//   ....[15]....
        /*00bc*/ 	.word	0x000227c0


	//   ....[16]....
        /*00c0*/ 	.word	0x00024480


	//   ....[17]....
        /*00c4*/ 	.word	0x00024500


	//   ....[18]....
        /*00c8*/ 	.word	0x00024570


	//   ....[19]....
        /*00cc*/ 	.word	0x000245e0


	//----- nvinfo : EIATTR_EXIT_INSTR_OFFSETS
	.align		4
.L_890:
        /*00d0*/ 	.byte	0x04, 0x1c
        /*00d2*/ 	.short	(.L_892 - .L_891)


	//   ....[0]....
.L_891:
        /*00d4*/ 	.word	0x000001f0


	//----- nvinfo : EIATTR_CRS_STACK_SIZE
	.align		4
.L_892:
        /*00d8*/ 	.byte	0x04, 0x1e
        /*00da*/ 	.short	(.L_894 - .L_893)
.L_893:
        /*00dc*/ 	.word	0x00000000


	//----- nvinfo : EIATTR_CBANK_PARAM_SIZE
	.align		4
.L_894:
        /*00e0*/ 	.byte	0x03, 0x19
        /*00e2*/ 	.short	0x01d0


	//----- nvinfo : EIATTR_PARAM_CBANK
	.align		4
        /*00e4*/ 	.byte	0x04, 0x0a
        /*00e6*/ 	.short	(.L_896 - .L_895)
	.align		4
.L_895:
        /*00e8*/ 	.word	index@(.nv.constant0._ZN5flash24flash_fwd_splitkv_kernelI23Flash_fwd_kernel_traitsILi256ELi64ELi64ELi4ELb0ELb0EN7cutlass10bfloat16_tE19Flash_kernel_traitsILi256ELi64ELi64ELi4ES3_EELb1ELb0ELb0ELb0ELb1ELb1ELb1ELb1EEEvNS_16Flash_fwd_paramsE)
        /*00ec*/ 	.short	0x0210
        /*00ee*/ 	.short	0x01d0


	//----- nvinfo : EIATTR_SW_WAR
	.align		4
.L_896:
        /*00f0*/ 	.byte	0x04, 0x36
        /*00f2*/ 	.short	(.L_898 - .L_897)
.L_897:
        /*00f4*/ 	.word	0x00000008
.L_898:


//--------------------- .nv.info._ZN5flash24flash_fwd_splitkv_kernelI23Flash_fwd_kernel_traitsILi256ELi64ELi64ELi4ELb0ELb0EN7cutlass10bfloat16_tE19Flash_kernel_traitsILi256ELi64ELi64ELi4ES3_EELb1ELb0ELb1ELb0ELb0ELb0ELb1ELb1EEEvNS_16Flash_fwd_paramsE --------------------------
	.section	.nv.info._ZN5flash24flash_fwd_splitkv_kernelI23Flash_fwd_kernel_traitsILi256ELi64ELi64ELi4ELb0ELb0EN7cutlass10bfloat16_tE19Flash_kernel_traitsILi256ELi64ELi64ELi4ES3_EELb1ELb0ELb1ELb0ELb0ELb0ELb1ELb1EEEvNS_16Flash_fwd_paramsE,"",@"SHT_CUDA_INFO"
	.sectionflags	@""
	.align	4


	//----- nvinfo : EIATTR_CUDA_API_VERSION
	.align		4
        /*0000*/ 	.byte	0x04, 0x37
        /*0002*/ 	.short	(.L_900 - .L_899)
.L_899:
        /*0004*/ 	.word	0x00000082


	//----- nvinfo : EIATTR_KPARAM_INFO
	.align		4
.L_900:
        /*0008*/ 	.byte	0x04, 0x17
        /*000a*/ 	.short	(.L_902 - .L_901)
.L_901:
        /*000c*/ 	.word	0x00000000
        /*0010*/ 	.short	0x0000
        /*0012*/ 	.short	0x0000
        /*0014*/ 	.byte	0x00, 0xf0, 0x41, 0x07


	//----- nvinfo : EIATTR_SPARSE_MMA_MASK
	.align		4
.L_902:
        /*0018*/ 	.byte	0x03, 0x50
        /*001a*/ 	.short	0x0000


	//----- nvinfo : EIATTR_MAXREG_COUNT
	.align		4
        /*001c*/ 	.byte	0x03, 0x1b
        /*001e*/ 	.short	0x00ff


	//----- nvinfo : EIATTR_NUM_BARRIERS
	.align		4
        /*0020*/ 	.byte	0x02, 0x4c
        /*0022*/ 	.byte	0x01
	.zero		1


	//----- nvinfo : EIATTR_MERCURY_ISA_VERSION
	.align		4
        /*0024*/ 	.byte	0x03, 0x5f
        /*0026*/ 	.short	0x0101


	//----- nvinfo : EIATTR_COOP_GROUP_MASK_REGIDS
	.align		4
        /*0028*/ 	.byte	0x04, 0x29
        /*002a*/ 	.short	(.L_904 - .L_903)


	//   ....[0]....
.L_903:
        /*002c*/ 	.word	0xffffffff


	//   ....[1]....
        /*0030*/ 	.word	0xffffffff


	//   ....[2]....
        /*0034*/ 	.word	0xffffffff


	//   ....[3]....
        /*0038*/ 	.word	0xffffffff


	//   ....[4]....
        /*003c*/ 	.word	0xffffffff


	//   ....[5]....
        /*0040*/ 	.word	0xffffffff


	//   ....[6]....
        /*0044*/ 	.word	0xffffffff


	//   ....[7]....
        /*0048*/ 	.word	0xffffffff


	//   ....[8]....
        /*004c*/ 	.word	0xffffffff


	//   ....[9]....
        /*0050*/ 	.word	0xffffffff


	//   ....[10]....
        /*0054*/ 	.word	0xffffffff


	//   ....[11]....
        /*0058*/ 	.word	0xffffffff


	//   ....[12]....
        /*005c*/ 	.word	0xffffffff


	//   ....[13]....
        /*0060*/ 	.word	0xffffffff


	//   ....[14]....
        /*0064*/ 	.word	0xffffffff


	//   ....[15]....
        /*0068*/ 	.word	0xffffffff


	//   ....[16]....
        /*006c*/ 	.word	0x0500000a


	//   ....[17]....
        /*0070*/ 	.word	0x0500000a


	//   ....[18]....
        /*0074*/ 	.word	0x0500000a


	//   ....[19]....
        /*0078*/ 	.word	0x0500000a


	//----- nvinfo : EIATTR_COOP_GROUP_INSTR_OFFSETS
	.align		4
.L_904:
        /*007c*/ 	.byte	0x04, 0x28
        /*007e*/ 	.short	(.L_906 - .L_905)


	//   ....[0]....
.L_905:
        /*0080*/ 	.word	0x0001c380


	//   ....[1]....
        /*0084*/ 	.word	0x0001c3f0


	//   ....[2]....
        /*0088*/ 	.word	0x0001c410


	//   ....[3]....
        /*008c*/ 	.word	0x0001c430


	//   ....[4]....
        /*0090*/ 	.word	0x00020ba0


	//   ....[5]....
        /*0094*/ 	.word	0x00020bb0


	//   ....[6]....
        /*0098*/ 	.word	0x00020be0


	//   ....[7]....
        /*009c*/ 	.word	0x00020bf0


	//   ....[8]....
        /*00a0*/ 	.word	0x00025810


	//   ....[9]....
        /*00a4*/ 	.word	0x00025830


	//   ....[10]....
        /*00a8*/ 	.word	0x00025850


	//   ....[11]....
        /*00ac*/ 	.word	0x00025870


	//   ....[12]....
        /*00b0*/ 	.word	0x00027590


	//   ....[13]....
        /*00b4*/ 	.word	0x000275a0


	//   ....[14]....
        /*00b8*/ 	.word	0x000275d0


	//   ....[15]....
        /*00bc*/ 	.word	0x000275e0


	//   ....[16]....
        /*00c0*/ 	.word	0x000297b0


	//   ....[17]....
        /*00c4*/ 	.word	0x00029830


	//   ....[18]....
        /*00c8*/ 	.word	0x000298a0


	//   ....[19]....
        /*00cc*/ 	.word	0x00029910


	//----- nvinfo : EIATTR_EXIT_INSTR_OFFSETS
	.align		4
.L_906:
        /*00d0*/ 	.byte	0x04, 0x1c
        /*00d2*/ 	.short	(.L_908 - .L_907)


	//   ....[0]....
.L_907:
        /*00d4*/ 	.word	0x000001f0


	//----- nvinfo : EIATTR_CRS_STACK_SIZE
	.align		4
.L_908:
        /*00d8*/ 	.byte	0x04, 0x1e
        /*00da*/ 	.short	(.L_910 - .L_909)
.L_909:
        /*00dc*/ 	.word	0x00000000


	//----- nvinfo : EIATTR_CBANK_PARAM_SIZE
	.align		4
.L_910:
        /*00e0*/ 	.byte	0x03, 0x19
        /*00e2*/ 	.short	0x01d0


	//----- nvinfo : EIATTR_PARAM_CBANK
	.align		4
        /*00e4*/ 	.byte	0x04, 0x0a
        /*00e6*/ 	.short	(.L_912 - .L_911)
	.align		4
.L_911:
        /*00e8*/ 	.word	index@(.nv.constant0._ZN5flash24flash_fwd_splitkv_kernelI23Flash_fwd_kernel_traitsILi256ELi64ELi64ELi4ELb0ELb0EN7cutlass10bfloat16_tE19Flash_kernel_traitsILi256ELi64ELi64ELi4ES3_EELb1ELb0ELb1ELb0ELb0ELb0ELb1ELb1EEEvNS_16Flash_fwd_paramsE)
        /*00ec*/ 	.short	0x0210
        /*00ee*/ 	.short	0x01d0


	//----- nvinfo : EIATTR_SW_WAR
	.align		4
.L_912:
        /*00f0*/ 	.byte	0x04, 0x36
        /*00f2*/ 	.short	(.L_914 - .L_913)
.L_913:
        /*00f4*/ 	.word	0x00000008
.L_914:


//--------------------- .nv.info._ZN5flash24flash_fwd_splitkv_kernelI23Flash_fwd_kernel_traitsILi256ELi64ELi64ELi4ELb0ELb0EN7cutlass10bfloat16_tE19Flash_kernel_traitsILi256ELi64ELi64ELi4ES3_EELb1ELb0ELb1ELb0ELb0ELb1ELb1ELb1EEEvNS_16Flash_fwd_paramsE --------------------------
	.section	.nv.info._ZN5flash24flash_fwd_splitkv_kernelI23Flash_fwd_kernel_traitsILi256ELi64ELi64ELi4ELb0ELb0EN7cutlass10bfloat16_tE19Flash_kernel_traitsILi256ELi64ELi64ELi4ES3_EELb1ELb0ELb1ELb0ELb0ELb1ELb1ELb1EEEvNS_16Flash_fwd_paramsE,"",@"SHT_CUDA_INFO"
	.sectionflags	@""
	.align	4


	//----- nvinfo : EIATTR_CUDA_API_VERSION
	.align		4
        /*0000*/ 	.byte	0x04, 0x37
        /*0002*/ 	.short	(.L_916 - .L_915)
.L_915:
        /*0004*/ 	.word	0x00000082


	//----- nvinfo : EIATTR_KPARAM_INFO
	.align		4
.L_916:
        /*0008*/ 	.byte	0x04, 0x17
        /*000a*/ 	.short	(.L_918 - .L_917)
.L_917:
        /*000c*/ 	.word	0x00000000
        /*0010*/ 	.short	0x0000
        /*0012*/ 	.short	0x0000
        /*0014*/ 	.byte	0x00, 0xf0, 0x41, 0x07


	//----- nvinfo : EIATTR_SPARSE_MMA_MASK
	.align		4
.L_918:
        /*0018*/ 	.byte	0x03, 0x50
        /*001a*/ 	.short	0x0000


	//----- nvinfo : EIATTR_MAXREG_COUNT
	.align		4
        /*001c*/ 	.byte	0x03, 0x1b
        /*001e*/ 	.short	0x00ff


	//----- nvinfo : EIATTR_NUM_BARRIERS
	.align		4
        /*0020*/ 	.byte	0x02, 0x4c
        /*0022*/ 	.byte	0x01
	.zero		1


	//----- nvinfo : EIATTR_ANNOTATIONS
	.align		4
        /*0024*/ 	.byte	0x04, 0x55
        /*0026*/ 	.short	(.L_920 - .L_919)


	//   ....[0]....
.L_919:
        /*0028*/ 	.word	0x00000001
        /*002c*/ 	.byte	0x50, 0xd5, 0x01, 0x00, 0x01, 0x00, 0x00, 0x00, 0xf0, 0x2a, 0x02, 0x00, 0x01, 0x00, 0x00, 0x00
        /*003c*/ 	.byte	0x80, 0x7e, 0x02, 0x00, 0x01, 0x00, 0x00, 0x00, 0xf0, 0x81, 0x02, 0x00, 0x01, 0x00, 0x00, 0x00
        /*004c*/ 	.byte	0x20, 0x82, 0x02, 0x00


	//----- nvinfo : EIATTR_MERCURY_ISA_VERSION
	.align		4
.L_920:
        /*0050*/ 	.byte	0x03, 0x5f
        /*0052*/ 	.short	0x0101


	//----- nvinfo : EIATTR_COOP_GROUP_MASK_REGIDS
	.align		4
        /*0054*/ 	.byte	0x04, 0x29
        /*0056*/ 	.short	(.L_922 - .L_921)


	//   ....[0]....
.L_921:
        /*0058*/ 	.word	0xffffffff


	//   ....[1]....
        /*005c*/ 	.word	0xffffffff


	//   ....[2]....
        /*0060*/ 	.word	0xffffffff


	//   ....[3]....
        /*0064*/ 	.word	0xffffffff


	//   ....[4]....
        /*0068*/ 	.word	0xffffffff


	//   ....[5]....
        /*006c*/ 	.word	0xffffffff


	//   ....[6]....
        /*0070*/ 	.word	0xffffffff


	//   ....[7]....
        /*0074*/ 	.word	0xffffffff


	//   ....[8]....
        /*0078*/ 	.word	0xffffffff


	//   ....[9]....
        /*007c*/ 	.word	0xffffffff


	//   ....[10]....
        /*0080*/ 	.word	0xffffffff


	//   ....[11]....
        /*0084*/ 	.word	0xffffffff


	//   ....[12]....
        /*0088*/ 	.word	0xffffffff


	//   ....[13]....
        /*008c*/ 	.word	0xffffffff


	//   ....[14]....
        /*0090*/ 	.word	0xffffffff


	//   ....[15]....
        /*0094*/ 	.word	0xffffffff


	//   ....[16]....
        /*0098*/ 	.word	0x0500000a


	//   ....[17]....
        /*009c*/ 	.word	0x0500000a


	//   ....[18]....
        /*00a0*/ 	.word	0x0500000a


	//   ....[19]....
        /*00a4*/ 	.word	0x0500000a


	//----- nvinfo : EIATTR_COOP_GROUP_INSTR_OFFSETS
	.align		4
.L_922:
        /*00a8*/ 	.byte	0x04, 0x28
        /*00aa*/ 	.short	(.L_924 - .L_923)


	//   ....[0]....
.L_923:
        /*00ac*/ 	.word	0x0001c7b0


	//   ....[1]....
        /*00b0*/ 	.word	0x0001c820


	//   ....[2]....
        /*00b4*/ 	.word	0x0001c840


	//   ....[3]....
        /*00b8*/ 	.word	0x0001c860


	//   ....[4]....
        /*00bc*/ 	.word	0x00021400


	//   ....[5]....
        /*00c0*/ 	.word	0x00021410


	//   ....[6]....
        /*00c4*/ 	.word	0x00021440


	//   ....[7]....
        /*00c8*/ 	.word	0x00021450


	//   ....[8]....
        /*00cc*/ 	.word	0x00026510


	//   ....[9]....
        /*00d0*/ 	.word	0x00026530


	//   ....[10]....
        /*00d4*/ 	.word	0x00026550


	//   ....[11]....
        /*00d8*/ 	.word	0x00026570


	//   ....[12]....
        /*00dc*/ 	.word	0x00028340


	//   ....[13]....
        /*00e0*/ 	.word	0x00028350


	//   ....[14]....
        /*00e4*/ 	.word	0x00028380


	//   ....[15]....
        /*00e8*/ 	.word	0x00028390


	//   ....[16]....
        /*00ec*/ 	.word	0x0002a560


	//   ....[17]....
        /*00f0*/ 	.word	0x0002a5e0


	//   ....[18]....
        /*00f4*/ 	.word	0x0002a650


	//   ....[19]....
        /*00f8*/ 	.word	0x0002a6c0


	//----- nvinfo : EIATTR_EXIT_INSTR_OFFSETS
	.align		4
.L_924:
        /*00fc*/ 	.byte	0x04, 0x1c
        /*00fe*/ 	.short	(.L_926 - .L_925)


	//   ....[0]....
.L_925:
        /*0100*/ 	.word	0x00000200


	//----- nvinfo : EIATTR_CRS_STACK_SIZE
	.align		4
.L_926:
        /*0104*/ 	.byte	0x04, 0x1e
        /*0106*/ 	.short	(.L_928 - .L_927)
.L_927:
        /*0108*/ 	.word	0x00000000


	//----- nvinfo : EIATTR_CBANK_PARAM_SIZE
	.align		4
.L_928:
        /*010c*/ 	.byte	0x03, 0x19
        /*010e*/ 	.short	0x01d0


	//----- nvinfo : EIATTR_PARAM_CBANK
	.align		4
        /*0110*/ 	.byte	0x04, 0x0a
        /*0112*/ 	.short	(.L_930 - .L_929)
	.align		4
.L_929:
        /*0114*/ 	.word	index@(.nv.constant0._ZN5flash24flash_fwd_splitkv_kernelI23Flash_fwd_kernel_traitsILi256ELi64ELi64ELi4ELb0ELb0EN7cutlass10bfloat16_tE19Flash_kernel_traitsILi256ELi64ELi64ELi4ES3_EELb1ELb0ELb1ELb0ELb0ELb1ELb1ELb1EEEvNS_16Flash_fwd_paramsE)
        /*0118*/ 	.short	0x0210
        /*011a*/ 	.short	0x01d0


	//----- nvinfo : EIATTR_SW_WAR
	.align		4
.L_930:
        /*011c*/ 	.byte	0x04, 0x36
        /*011e*/ 	.short	(.L_932 - .L_931)
.L_931:
        /*0120*/ 	.word	0x00000008
.L_932:


//--------------------- .nv.callgraph             --------------------------
	.section	.nv.callgraph,"",@"SHT_CUDA_CALLGRAPH"
	.align	4
	.sectionentsize	8
	.align		4
        /*0000*/ 	.word	0x00000000
	.align		4
        /*0004*/ 	.word	0xffffffff
	.align		4
        /*0008*/ 	.word	0x00000000
	.align		4
        /*000c*/ 	.word	0xfffffffe
	.align		4
        /*0010*/ 	.word	0x00000000
	.align		4
        /*0014*/ 	.word	0xfffffffd
	.align		4
        /*0018*/ 	.word	0x00000000
	.align		4
        /*001c*/ 	.word	0xfffffffc


//--------------------- .nv.constant4             --------------------------
	.section	.nv.constant4,"a",@progbits
	.align	8
	.align		8
.nv.constant4:
        /*0000*/ 	.dword	_ZN79_INTERNAL_b332253a_43_flash_fwd_split_hdim256_bf16_causal_sm80_cu_6987f922_28514cuda3std3__45__cpo5beginE
	.align		8
        /*0008*/ 	.dword	_ZN79_INTERNAL_b332253a_43_flash_fwd_split_hdim256_bf16_causal_sm80_cu_6987f922_28514cuda3std3__45__cpo3endE
	.align		8
        /*0010*/ 	.dword	_ZN79_INTERNAL_b332253a_43_flash_fwd_split_hdim256_bf16_causal_sm80_cu_6987f922_28514cuda3std3__45__cpo6cbeginE
	.align		8
        /*0018*/ 	.dword	_ZN79_INTERNAL_b332253a_43_flash_fwd_split_hdim256_bf16_causal_sm80_cu_6987f922_28514cuda3std3__45__cpo4cendE
	.align		8
        /*0020*/ 	.dword	_ZN79_INTERNAL_b332253a_43_flash_fwd_split_hdim256_bf16_causal_sm80_cu_6987f922_28514cuda3std3__481_GLOBAL__N__b332253a_43_flash_fwd_split_hdim256_bf16_causal_sm80_cu_6987f922_28516ignoreE
	.align		8
        /*0028*/ 	.dword	_ZN79_INTERNAL_b332253a_43_flash_fwd_split_hdim256_bf16_causal_sm80_cu_6987f922_28514cuda3std3__419piecewise_constructE
	.align		8
        /*0030*/ 	.dword	_ZN79_INTERNAL_b332253a_43_flash_fwd_split_hdim256_bf16_causal_sm80_cu_6987f922_28514cuda3std3__48in_placeE
	.align		8
        /*0038*/ 	.dword	_ZN79_INTERNAL_b332253a_43_flash_fwd_split_hdim256_bf16_causal_sm80_cu_6987f922_28514cuda3std6ranges3__45__cpo4swapE
	.align		8
        /*0040*/ 	.dword	_ZN79_INTERNAL_b332253a_43_flash_fwd_split_hdim256_bf16_causal_sm80_cu_6987f922_28514cuda3std6ranges3__45__cpo9iter_moveE
	.align		8
        /*0048*/ 	.dword	_ZN79_INTERNAL_b332253a_43_flash_fwd_split_hdim256_bf16_causal_sm80_cu_6987f922_28514cute7productE
	.align		8
        /*0050*/ 	.dword	_ZN79_INTERNAL_b332253a_43_flash_fwd_split_hdim256_bf16_causal_sm80_cu_6987f922_28514cute1_E


//--------------------- .text._ZN5flash32flash_fwd_splitkv_combine_kernelI23Flash_fwd_kernel_traitsILi256ELi64ELi64ELi4ELb0ELb0EN7cutlass10bfloat16_tE19Flash_kernel_traitsILi256ELi64ELi64ELi4ES3_EELi4ELi7ELb0EEEvNS_16Flash_fwd_paramsE --------------------------
	.section	.text._ZN5flash32flash_fwd_splitkv_combine_kernelI23Flash_fwd_kernel_traitsILi256ELi64ELi64ELi4ELb0ELb0EN7cutlass10bfloat16_tE19Flash_kernel_traitsILi256ELi64ELi64ELi4ES3_EELi4ELi7ELb0EEEvNS_16Flash_fwd_paramsE,"ax",@progbits
	.align	128
        .global         _ZN5flash32flash_fwd_splitkv_combine_kernelI23Flash_fwd_kernel_traitsILi256ELi64ELi64ELi4ELb0ELb0EN7cutlass10bfloat16_tE19Flash_kernel_traitsILi256ELi64ELi64ELi4ES3_EELi4ELi7ELb0EEEvNS_16Flash_fwd_paramsE
        .type           _ZN5flash32flash_fwd_splitkv_combine_kernelI23Flash_fwd_kernel_traitsILi256ELi64ELi64ELi4ELb0ELb0EN7cutlass10bfloat16_tE19Flash_kernel_traitsILi256ELi64ELi64ELi4ES3_EELi4ELi7ELb0EEEvNS_16Flash_fwd_paramsE,@function
        .size           _ZN5flash32flash_fwd_splitkv_combine_kernelI23Flash_fwd_kernel_traitsILi256ELi64ELi64ELi4ELb0ELb0EN7cutlass10bfloat16_tE19Flash_kernel_traitsILi256ELi64ELi64ELi4ES3_EELi4ELi7ELb0EEEvNS_16Flash_fwd_paramsE,(.L_x_4940 - _ZN5flash32flash_fwd_splitkv_combine_kernelI23Flash_fwd_kernel_traitsILi256ELi64ELi64ELi4ELb0ELb0EN7cutlass10bfloat16_tE19Flash_kernel_traitsILi256ELi64ELi64ELi4ES3_EELi4ELi7ELb0EEEvNS_16Flash_fwd_paramsE)
        .other          _ZN5flash32flash_fwd_splitkv_combine_kernelI23Flash_fwd_kernel_traitsILi256ELi64ELi64ELi4ELb0ELb0EN7cutlass10bfloat16_tE19Flash_kernel_traitsILi256ELi64ELi64ELi4ES3_EELi4ELi7ELb0EEEvNS_16Flash_fwd_paramsE,@"STO_CUDA_ENTRY STV_DEFAULT"
_ZN5flash32flash_fwd_splitkv_combine_kernelI23Flash_fwd_kernel_traitsILi256ELi64ELi64ELi4ELb0ELb0EN7cutlass10bfloat16_tE19Flash_kernel_traitsILi256ELi64ELi64ELi4ES3_EELi4ELi7ELb0EEEvNS_16Flash_fwd_paramsE:
.text._ZN5flash32flash_fwd_splitkv_combine_kernelI23Flash_fwd_kernel_traitsILi256ELi64ELi64ELi4ELb0ELb0EN7cutlass10bfloat16_tE19Flash_kernel_traitsILi256ELi64ELi64ELi4ES3_EELi4ELi7ELb0EEEvNS_16Flash_fwd_paramsE:
[----:B------:R-:W-:Y:S08]  /*0000*/  LDC R1, c[0x0][0x28] ;  /* 0x00000a00ff017b82 */ /* 0x000ff00000000800 */
[----:B------:R-:W0:Y:S01]  /*0010*/  LDC.64 R26, c[0x0][0x2c0] ;  /* 0x0000b000ff1a7b82 */ /* 0x000e220000000a00 */
[----:B------:R-:W-:-:S07]  /*0020*/  ULDC UR5, c[0x0][0x270] ;  /* 0x00009c0000057ab9 */ /* 0x000fce0000000800 */
[----:B------:R-:W1:Y:S01]  /*0030*/  S2UR UR7, SR_CTAID.X ;  /* 0x00000000000779c3 */ /* 0x000e620000002500 */
[----:B0-----:R-:W-:Y:S01]  /*0040*/  IMAD R20, R26, UR5, RZ ;  /* 0x000000051a147c24 */ /* 0x001fe2000f8e02ff */
[----:B------:R-:W-:Y:S01]  /*0050*/  SHF.R.S32.HI R0, RZ, 0x1f, R27 ;  /* 0x0000001fff007819 */ /* 0x000fe2000001141b */
[----:B------:R-:W-:Y:S02]  /*0060*/  USHF.R.S32.HI UR5, URZ, 0x1f, UR5 ;  /* 0x0000001f3f057899 */ /* 0x000fe40008011405 */
[----:B------:R-:W-:Y:S01]  /*0070*/  IMAD R20, R20, R27, RZ ;  /* 0x0000001b14147224 */ /* 0x000fe200078e02ff */
[----:B-1----:R-:W-:-:S04]  /*0080*/  USHF.L.U32 UR7, UR7, 0x2, URZ ;  /* 0x0000000207077899 */ /* 0x002fc8000800063f */
[----:B------:R-:W-:Y:S02]  /*0090*/  ISETP.LT.U32.AND P0, PT, R20, R27, PT ;  /* 0x0000001b1400720c */ /* 0x000fe40003f01070 */
[----:B------:R-:W-:Y:S01]  /*00a0*/  SHF.R.S32.HI R5, RZ, 0x1f, R20 ;  /* 0x0000001fff057819 */ /* 0x000fe20000011414 */
[----:B------:R-:W-:-:S03]  /*00b0*/  USHF.R.S32.HI UR6, URZ, 0x1f, UR7 ;  /* 0x0000001f3f067899 */ /* 0x000fc60008011407 */
[----:B------:R-:W-:-:S04]  /*00c0*/  ISETP.LT.AND.EX P0, PT, R5, R0, PT, P0 ;  /* 0x000000000500720c */ /* 0x000fc80003f01300 */
[C---:B------:R-:W-:Y:S02]  /*00d0*/  SEL R0, R5.reuse, R0, P0 ;  /* 0x0000000005007207 */ /* 0x040fe40000000000 */
[----:B------:R-:W-:Y:S02]  /*00e0*/  SEL R27, R20, R27, P0 ;  /* 0x0000001b141b7207 */ /* 0x000fe40000000000 */
[----:B------:R-:W-:-:S04]  /*00f0*/  LOP3.LUT R2, R5, R0, RZ, 0xfc, !PT ;  /* 0x0000000005027212 */ /* 0x000fc800078efcff */
[----:B------:R-:W-:-:S13]  /*0100*/  ISETP.NE.U32.AND P1, PT, R2, RZ, PT ;  /* 0x000000ff0200720c */ /* 0x000fda0003f25070 */
[----:B------:R-:W-:Y:S05]  /*0110*/  @!P1 BRA `(.L_x_0) ;  /* 0x00000000001c9947 */ /* 0x000fea0003800000 */
[----:B------:R-:W-:Y:S01]  /*0120*/  IMAD.MOV.U32 R18, RZ, RZ, R20 ;  /* 0x000000ffff127224 */ /* 0x000fe200078e0014 */
[----:B------:R-:W-:Y:S01]  /*0130*/  MOV R26, R27 ;  /* 0x0000001b001a7202 */ /* 0x000fe20000000f00 */
[----:B------:R-:W-:Y:S01]  /*0140*/  IMAD.MOV.U32 R17, RZ, RZ, R5 ;  /* 0x000000ffff117224 */ /* 0x000fe200078e0005 */
[----:B------:R-:W-:Y:S02]  /*0150*/  MOV R25, R0 ;  /* 0x0000000000197202 */ /* 0x000fe40000000f00 */
[----:B------:R-:W-:Y:S02]  /*0160*/  MOV R24, 0x180 ;  /* 0x0000018000187802 */ /* 0x000fe40000000f00 */
[----:B------:R-:W-:Y:S05]  /*0170*/  CALL.REL.NOINC `($__internal_0_$__cuda_sm20_div_s64) ;  /* 0x00000048005c7944 */ /* 0x000fea0003c00000 */
[----:B------:R-:W-:Y:S05]  /*0180*/  BRA `(.L_x_1) ;  /* 0x00000000004c7947 */ /* 0x000fea0003800000 */
.L_x_0:
[----:B------:R-:W0:Y:S01]  /*0190*/  I2F.U32.RP R4, R27 ;  /* 0x0000001b00047306 */ /* 0x000e220000209000 */
[----:B------:R-:W-:Y:S02]  /*01a0*/  ISETP.NE.U32.AND P0, PT, R27, RZ, PT ;  /* 0x000000ff1b00720c */ /* 0x000fe40003f05070 */
[----:B------:R-:W-:-:S05]  /*01b0*/  MOV R23, RZ ;  /* 0x000000ff00177202 */ /* 0x000fca0000000f00 */
[----:B0-----:R-:W0:Y:S02]  /*01c0*/  MUFU.RCP R3, R4 ;  /* 0x0000000400037308 */ /* 0x001e240000001000 */
[----:B0-----:R-:W-:-:S06]  /*01d0*/  VIADD R3, R3, 0xffffffe ;  /* 0x0ffffffe03037836 */ /* 0x001fcc0000000000 */
[----:B------:R-:W0:Y:S02]  /*01e0*/  F2I.FTZ.U32.TRUNC.NTZ R3, R3 ;  /* 0x0000000300037305 */ /* 0x000e24000021f000 */
[----:B0-----:R-:W-:-:S04]  /*01f0*/  IMAD.MOV R2, RZ, RZ, -R3 ;  /* 0x000000ffff027224 */ /* 0x001fc800078e0a03 */
[----:B------:R-:W-:Y:S01]  /*0200*/  IMAD R7, R2, R27, RZ ;  /* 0x0000001b02077224 */ /* 0x000fe200078e02ff */
[----:B------:R-:W-:-:S10]  /*0210*/  HFMA2.MMA R2, -RZ, RZ, 0, 0 ;  /* 0x00000000ff027435 */ /* 0x000fd400000001ff */
[----:B------:R-:W-:-:S06]  /*0220*/  IMAD.HI.U32 R7, R3, R7, R2 ;  /* 0x0000000703077227 */ /* 0x000fcc00078e0002 */
[----:B------:R-:W-:-:S04]  /*0230*/  IMAD.HI.U32 R22, R7, R20, RZ ;  /* 0x0000001407167227 */ /* 0x000fc800078e00ff */
[----:B------:R-:W-:-:S04]  /*0240*/  IMAD.MOV R2, RZ, RZ, -R22 ;  /* 0x000000ffff027224 */ /* 0x000fc800078e0a16 */
[----:B------:R-:W-:-:S05]  /*0250*/  IMAD R2, R27, R2, R20 ;  /* 0x000000021b027224 */ /* 0x000fca00078e0214 */
[----:B------:R-:W-:-:S13]  /*0260*/  ISETP.GE.U32.AND P2, PT, R2, R27, PT ;  /* 0x0000001b0200720c */ /* 0x000fda0003f46070 */
[----:B------:R-:W-:Y:S01]  /*0270*/  @P2 IADD3 R2, R2, -R27, RZ ;  /* 0x8000001b02022210 */ /* 0x000fe20007ffe0ff */
[----:B------:R-:W-:-:S03]  /*0280*/  @P2 VIADD R22, R22, 0x1 ;  /* 0x0000000116162836 */ /* 0x000fc60000000000 */
[----:B------:R-:W-:-:S13]  /*0290*/  ISETP.GE.U32.AND P1, PT, R2, R27, PT ;  /* 0x0000001b0200720c */ /* 0x000fda0003f26070 */
[----:B------:R-:W-:Y:S02]  /*02a0*/  @P1 IADD3 R22, R22, 0x1, RZ ;  /* 0x0000000116161810 */ /* 0x000fe40007ffe0ff */
[----:B------:R-:W-:-:S07]  /*02b0*/  @!P0 LOP3.LUT R22, RZ, R27, RZ, 0x33, !PT ;  /* 0x0000001bff168212 */ /* 0x000fce00078e33ff */
.L_x_1:
[----:B------:R-:W-:Y:S01]  /*02c0*/  ULDC UR4, c[0x0][0x270] ;  /* 0x00009c0000047ab9 */ /* 0x000fe20000000800 */
[----:B------:R-:W-:Y:S01]  /*02d0*/  BSSY B0, `(.L_x_2) ;  /* 0x0000023000007945 */ /* 0x000fe20003800000 */
[----:B------:R-:W-:-:S04]  /*02e0*/  ISETP.LT.U32.AND P0, PT, R22, UR4, PT ;  /* 0x0000000416007c0c */ /* 0x000fc8000bf01070 */
[----:B------:R-:W-:-:S04]  /*02f0*/  ISETP.LT.AND.EX P0, PT, R23, UR5, PT, P0 ;  /* 0x0000000517007c0c */ /* 0x000fc8000bf01300 */
[C---:B------:R-:W-:Y:S02]  /*0300*/  SEL R25, R23.reuse, UR5, P0 ;  /* 0x0000000517197c07 */ /* 0x040fe40008000000 */
[----:B------:R-:W-:Y:S02]  /*0310*/  SEL R9, R22, UR4, P0 ;  /* 0x0000000416097c07 */ /* 0x000fe40008000000 */
[----:B------:R-:W-:-:S04]  /*0320*/  LOP3.LUT R2, R23, R25, RZ, 0xfc, !PT ;  /* 0x0000001917027212 */ /* 0x000fc800078efcff */
[----:B------:R-:W-:-:S13]  /*0330*/  ISETP.NE.U32.AND P1, PT, R2, RZ, PT ;  /* 0x000000ff0200720c */ /* 0x000fda0003f25070 */
[----:B------:R-:W-:Y:S05]  /*0340*/  @!P1 BRA `(.L_x_3) ;  /* 0x0000000000209947 */ /* 0x000fea0003800000 */
[----:B------:R-:W-:Y:S01]  /*0350*/  IMAD.MOV.U32 R18, RZ, RZ, R22 ;  /* 0x000000ffff127224 */ /* 0x000fe200078e0016 */
[----:B------:R-:W-:Y:S01]  /*0360*/  MOV R17, R23 ;  /* 0x0000001700117202 */ /* 0x000fe20000000f00 */
[----:B------:R-:W-:Y:S01]  /*0370*/  IMAD.MOV.U32 R26, RZ, RZ, R9 ;  /* 0x000000ffff1a7224 */ /* 0x000fe200078e0009 */
[----:B------:R-:W-:Y:S02]  /*0380*/  MOV R24, 0x3a0 ;  /* 0x000003a000187802 */ /* 0x000fe40000000f00 */
[----:B------:R-:W-:Y:S05]  /*0390*/  CALL.REL.NOINC `($__internal_0_$__cuda_sm20_div_s64) ;  /* 0x0000004400d47944 */ /* 0x000fea0003c00000 */
[----:B------:R-:W-:Y:S02]  /*03a0*/  MOV R6, R22 ;  /* 0x0000001600067202 */ /* 0x000fe40000000f00 */
[----:B------:R-:W-:Y:S01]  /*03b0*/  MOV R7, R23 ;  /* 0x0000001700077202 */ /* 0x000fe20000000f00 */
[----:B------:R-:W-:Y:S05]  /*03c0*/  BRA `(.L_x_4) ;  /* 0x00000000004c7947 */ /* 0x000fea0003800000 */
.L_x_3:
[----:B------:R-:W0:Y:S01]  /*03d0*/  I2F.U32.RP R4, R9 ;  /* 0x0000000900047306 */ /* 0x000e220000209000 */
[----:B------:R-:W-:-:S07]  /*03e0*/  ISETP.NE.U32.AND P0, PT, R9, RZ, PT ;  /* 0x000000ff0900720c */ /* 0x000fce0003f05070 */
[----:B0-----:R-:W0:Y:S02]  /*03f0*/  MUFU.RCP R3, R4 ;  /* 0x0000000400037308 */ /* 0x001e240000001000 */
[----:B0-----:R-:W-:-:S06]  /*0400*/  VIADD R3, R3, 0xffffffe ;  /* 0x0ffffffe03037836 */ /* 0x001fcc0000000000 */
[----:B------:R-:W0:Y:S02]  /*0410*/  F2I.FTZ.U32.TRUNC.NTZ R3, R3 ;  /* 0x0000000300037305 */ /* 0x000e24000021f000 */
[----:B0-----:R-:W-:-:S04]  /*0420*/  IMAD.MOV R2, RZ, RZ, -R3 ;  /* 0x000000ffff027224 */ /* 0x001fc800078e0a03 */
[----:B------:R-:W-:Y:S01]  /*0430*/  IMAD R7, R2, R9, RZ ;  /* 0x0000000902077224 */ /* 0x000fe200078e02ff */
[----:B------:R-:W-:-:S10]  /*0440*/  HFMA2.MMA R2, -RZ, RZ, 0, 0 ;  /* 0x00000000ff027435 */ /* 0x000fd400000001ff */
[----:B------:R-:W-:-:S06]  /*0450*/  IMAD.HI.U32 R7, R3, R7, R2 ;  /* 0x0000000703077227 */ /* 0x000fcc00078e0002 */
[----:B------:R-:W-:Y:S01]  /*0460*/  IMAD.HI.U32 R6, R7, R22, RZ ;  /* 0x0000001607067227 */ /* 0x000fe200078e00ff */
[----:B------:R-:W-:-:S03]  /*0470*/  MOV R7, RZ ;  /* 0x000000ff00077202 */ /* 0x000fc60000000f00 */
[----:B------:R-:W-:-:S04]  /*0480*/  IMAD.MOV R2, RZ, RZ, -R6 ;  /* 0x000000ffff027224 */ /* 0x000fc800078e0a06 */
[----:B------:R-:W-:-:S05]  /*0490*/  IMAD R2, R9, R2, R22 ;  /* 0x0000000209027224 */ /* 0x000fca00078e0216 */
[----:B------:R-:W-:-:S13]  /*04a0*/  ISETP.GE.U32.AND P2, PT, R2, R9, PT ;  /* 0x000000090200720c */ /* 0x000fda0003f46070 */
[----:B------:R-:W-:Y:S01]  /*04b0*/  @P2 IADD3 R2, R2, -R9, RZ ;  /* 0x8000000902022210 */ /* 0x000fe20007ffe0ff */
[----:B------:R-:W-:-:S03]  /*04c0*/  @P2 VIADD R6, R6, 0x1 ;  /* 0x0000000106062836 */ /* 0x000fc60000000000 */
[----:B------:R-:W-:-:S13]  /*04d0*/  ISETP.GE.U32.AND P1, PT, R2, R9, PT ;  /* 0x000000090200720c */ /* 0x000fda0003f26070 */
[----:B------:R-:W-:Y:S02]  /*04e0*/  @P1 IADD3 R6, R6, 0x1, RZ ;  /* 0x0000000106061810 */ /* 0x000fe40007ffe0ff */
[----:B------:R-:W-:Y:S02]  /*04f0*/  @!P0 LOP3.LUT R6, RZ, R9, RZ, 0x33, !PT ;  /* 0x00000009ff068212 */ /* 0x000fe400078e33ff */
.L_x_4:
[----:B------:R-:W-:Y:S05]  /*0500*/  BSYNC B0 ;  /* 0x0000000000007941 */ /* 0x000fea0003800000 */
.L_x_2:
[----:B------:R-:W0:Y:S01]  /*0510*/  LDC R3, c[0x0][0x2c4] ;  /* 0x0000b100ff037b82 */ /* 0x000e220000000800 */
[----:B------:R-:W-:Y:S01]  /*0520*/  IMAD.MOV.U32 R12, RZ, RZ, RZ ;  /* 0x000000ffff0c7224 */ /* 0x000fe200078e00ff */
[----:B------:R-:W-:Y:S01]  /*0530*/  BSSY B0, `(.L_x_5) ;  /* 0x000004a000007945 */ /* 0x000fe20003800000 */
[----:B0-----:R-:W-:Y:S01]  /*0540*/  IABS R11, R3 ;  /* 0x00000003000b7213 */ /* 0x001fe20000000000 */
[C---:B------:R-:W-:Y:S01]  /*0550*/  VIADD R2, R3.reuse, 0xffffffff ;  /* 0xffffffff03027836 */ /* 0x040fe20000000000 */
[----:B------:R-:W-:Y:S02]  /*0560*/  ISETP.NE.AND P3, PT, R3, RZ, PT ;  /* 0x000000ff0300720c */ /* 0x000fe40003f65270 */
[----:B------:R-:W0:Y:S01]  /*0570*/  I2F.RP R15, R11 ;  /* 0x0000000b000f7306 */ /* 0x000e220000209400 */
[----:B------:R-:W-:-:S05]  /*0580*/  IMAD.IADD R4, R2, 0x1, R11 ;  /* 0x0000000102047824 */ /* 0x000fca00078e020b */
[----:B------:R-:W-:Y:S02]  /*0590*/  IABS R8, R4 ;  /* 0x0000000400087213 */ /* 0x000fe40000000000 */
[----:B0-----:R-:W0:Y:S02]  /*05a0*/  MUFU.RCP R14, R15 ;  /* 0x0000000f000e7308 */ /* 0x001e240000001000 */
[----:B0-----:R-:W-:-:S06]  /*05b0*/  VIADD R14, R14, 0xffffffe ;  /* 0x0ffffffe0e0e7836 */ /* 0x001fcc0000000000 */
[----:B------:R-:W0:Y:S02]  /*05c0*/  F2I.FTZ.U32.TRUNC.NTZ R13, R14 ;  /* 0x0000000e000d7305 */ /* 0x000e24000021f000 */
[----:B0-----:R-:W-:-:S04]  /*05d0*/  IMAD.MOV R10, RZ, RZ, -R13 ;  /* 0x000000ffff0a7224 */ /* 0x001fc800078e0a0d */
[----:B------:R-:W-:-:S04]  /*05e0*/  IMAD R10, R10, R11, RZ ;  /* 0x0000000b0a0a7224 */ /* 0x000fc800078e02ff */
[----:B------:R-:W-:-:S04]  /*05f0*/  IMAD.HI.U32 R13, R13, R10, R12 ;  /* 0x0000000a0d0d7227 */ /* 0x000fc800078e000c */
[----:B------:R-:W-:-:S04]  /*0600*/  IMAD.MOV.U32 R12, RZ, RZ, R8 ;  /* 0x000000ffff0c7224 */ /* 0x000fc800078e0008 */
[----:B------:R-:W-:-:S04]  /*0610*/  IMAD.HI.U32 R8, R13, R12, RZ ;  /* 0x0000000c0d087227 */ /* 0x000fc800078e00ff */
[----:B------:R-:W-:-:S04]  /*0620*/  IMAD.MOV R10, RZ, RZ, -R8 ;  /* 0x000000ffff0a7224 */ /* 0x000fc800078e0a08 */
[----:B------:R-:W-:-:S05]  /*0630*/  IMAD R10, R11, R10, R12 ;  /* 0x0000000a0b0a7224 */ /* 0x000fca00078e020c */
[----:B------:R-:W-:-:S13]  /*0640*/  ISETP.GT.U32.AND P1, PT, R11, R10, PT ;  /* 0x0000000a0b00720c */ /* 0x000fda0003f24070 */
[----:B------:R-:W-:Y:S02]  /*0650*/  @!P1 IMAD.IADD R10, R10, 0x1, -R11 ;  /* 0x000000010a0a9824 */ /* 0x000fe400078e0a0b */
[----:B------:R-:W-:Y:S01]  /*0660*/  @!P1 VIADD R8, R8, 0x1 ;  /* 0x0000000108089836 */ /* 0x000fe20000000000 */
[----:B------:R-:W-:Y:S02]  /*0670*/  ISETP.NE.AND P1, PT, R3, RZ, PT ;  /* 0x000000ff0300720c */ /* 0x000fe40003f25270 */
[-C--:B------:R-:W-:Y:S02]  /*0680*/  ISETP.GE.U32.AND P2, PT, R10, R11.reuse, PT ;  /* 0x0000000b0a00720c */ /* 0x080fe40003f46070 */
[C---:B------:R-:W-:Y:S02]  /*0690*/  LOP3.LUT R10, R4.reuse, R11, RZ, 0x3c, !PT ;  /* 0x0000000b040a7212 */ /* 0x040fe400078e3cff */
[----:B------:R-:W-:Y:S02]  /*06a0*/  LOP3.LUT R4, R4, R3, RZ, 0x3c, !PT ;  /* 0x0000000304047212 */ /* 0x000fe400078e3cff */
[----:B------:R-:W-:-:S02]  /*06b0*/  ISETP.GE.AND P0, PT, R10, RZ, PT ;  /* 0x000000ff0a00720c */ /* 0x000fc40003f06270 */
[----:B------:R-:W-:-:S05]  /*06c0*/  SHF.R.S32.HI R10, RZ, 0x1f, R3 ;  /* 0x0000001fff0a7819 */ /* 0x000fca0000011403 */
[----:B------:R-:W-:Y:S01]  /*06d0*/  @P2 VIADD R8, R8, 0x1 ;  /* 0x0000000108082836 */ /* 0x000fe20000000000 */
[----:B------:R-:W-:-:S03]  /*06e0*/  ISETP.GT.AND P2, PT, R3, RZ, PT ;  /* 0x000000ff0300720c */ /* 0x000fc60003f44270 */
[----:B------:R-:W-:-:S04]  /*06f0*/  IMAD.MOV.U32 R16, RZ, RZ, R8 ;  /* 0x000000ffff107224 */ /* 0x000fc800078e0008 */
[----:B------:R-:W-:Y:S01]  /*0700*/  @!P0 IMAD.MOV R16, RZ, RZ, -R16 ;  /* 0x000000ffff108224 */ /* 0x000fe200078e0a10 */
[----:B------:R-:W-:Y:S01]  /*0710*/  @!P1 LOP3.LUT R16, RZ, R11, RZ, 0x33, !PT ;  /* 0x0000000bff109212 */ /* 0x000fe200078e33ff */
[----:B------:R-:W-:Y:S01]  /*0720*/  IMAD.MOV.U32 R11, RZ, RZ, R8 ;  /* 0x000000ffff0b7224 */ /* 0x000fe200078e0008 */
[----:B------:R-:W-:Y:S02]  /*0730*/  ISETP.GE.AND P1, PT, R4, RZ, PT ;  /* 0x000000ff0400720c */ /* 0x000fe40003f26270 */
[----:B------:R-:W-:Y:S02]  /*0740*/  ISETP.LT.U32.AND P0, PT, R9, R16, PT ;  /* 0x000000100900720c */ /* 0x000fe40003f01070 */
[----:B------:R-:W-:Y:S02]  /*0750*/  SHF.R.S32.HI R4, RZ, 0x1f, R16 ;  /* 0x0000001fff047819 */ /* 0x000fe40000011410 */
[----:B------:R-:W-:Y:S01]  /*0760*/  LEA.HI.SX32 R8, R3, 0x1, 0x1 ;  /* 0x0000000103087811 */ /* 0x000fe200078f0aff */
[----:B------:R-:W-:Y:S01]  /*0770*/  @!P2 IMAD.MOV R8, RZ, RZ, R10 ;  /* 0x000000ffff08a224 */ /* 0x000fe200078e020a */
[----:B------:R-:W-:-:S04]  /*0780*/  ISETP.LT.AND.EX P0, PT, R25, R4, PT, P0 ;  /* 0x000000041900720c */ /* 0x000fc80003f01300 */
[C---:B------:R-:W-:Y:S01]  /*0790*/  SEL R15, R25.reuse, R4, P0 ;  /* 0x00000004190f7207 */ /* 0x040fe20000000000 */
[----:B------:R-:W-:Y:S01]  /*07a0*/  @!P1 IMAD.MOV R11, RZ, RZ, -R11 ;  /* 0x000000ffff0b9224 */ /* 0x000fe200078e0a0b */
[----:B------:R-:W-:Y:S02]  /*07b0*/  @!P3 LOP3.LUT R11, RZ, R3, RZ, 0x33, !PT ;  /* 0x00000003ff0bb212 */ /* 0x000fe400078e33ff */
[----:B------:R-:W-:Y:S02]  /*07c0*/  LOP3.LUT R4, R25, R15, RZ, 0xfc, !PT ;  /* 0x0000000f19047212 */ /* 0x000fe400078efcff */
[----:B------:R-:W-:Y:S01]  /*07d0*/  SEL R16, R9, R16, P0 ;  /* 0x0000001009107207 */ /* 0x000fe20000000000 */
[----:B------:R-:W-:Y:S01]  /*07e0*/  IMAD R3, R11, R8, RZ ;  /* 0x000000080b037224 */ /* 0x000fe200078e02ff */
        /* <DEDUP_REMOVED lines=8> */
[----:B------:R-:W-:Y:S02]  /*0870*/  MOV R36, R22 ;  /* 0x0000001600247202 */ /* 0x000fe40000000f00 */
[----:B------:R-:W-:Y:S01]  /*0880*/  MOV R37, R23 ;  /* 0x0000001700257202 */ /* 0x000fe20000000f00 */
[----:B------:R-:W-:Y:S05]  /*0890*/  BRA `(.L_x_7) ;  /* 0x00000000004c7947 */ /* 0x000fea0003800000 */
.L_x_6:
[----:B------:R-:W0:Y:S01]  /*08a0*/  I2F.U32.RP R8, R16 ;  /* 0x0000001000087306 */ /* 0x000e220000209000 */
[----:B------:R-:W-:Y:S01]  /*08b0*/  HFMA2.MMA R10, -RZ, RZ, 0, 0 ;  /* 0x00000000ff0a7435 */ /* 0x000fe200000001ff */
[----:B------:R-:W-:Y:S02]  /*08c0*/  ISETP.NE.U32.AND P0, PT, R16, RZ, PT ;  /* 0x000000ff1000720c */ /* 0x000fe40003f05070 */
[----:B------:R-:W-:-:S04]  /*08d0*/  MOV R37, RZ ;  /* 0x000000ff00257202 */ /* 0x000fc80000000f00 */
[----:B0-----:R-:W0:Y:S02]  /*08e0*/  MUFU.RCP R11, R8 ;  /* 0x00000008000b7308 */ /* 0x001e240000001000 */
[----:B0-----:R-:W-:-:S06]  /*08f0*/  VIADD R11, R11, 0xffffffe ;  /* 0x0ffffffe0b0b7836 */ /* 0x001fcc0000000000 */
[----:B------:R-:W0:Y:S02]  /*0900*/  F2I.FTZ.U32.TRUNC.NTZ R11, R11 ;  /* 0x0000000b000b7305 */ /* 0x000e24000021f000 */
[----:B0-----:R-:W-:-:S04]  /*0910*/  IMAD.MOV R4, RZ, RZ, -R11 ;  /* 0x000000ffff047224 */ /* 0x001fc800078e0a0b */
[----:B------:R-:W-:-:S04]  /*0920*/  IMAD R13, R4, R16, RZ ;  /* 0x00000010040d7224 */ /* 0x000fc800078e02ff */
        /* <DEDUP_REMOVED lines=10> */
.L_x_7:
[----:B------:R-:W-:Y:S05]  /*09d0*/  BSYNC B0 ;  /* 0x0000000000007941 */ /* 0x000fea0003800000 */
.L_x_5:
[----:B------:R-:W0:Y:S01]  /*09e0*/  LDC R8, c[0x0][0x2c4] ;  /* 0x0000b100ff087b82 */ /* 0x000e220000000800 */
[----:B------:R-:W-:Y:S01]  /*09f0*/  ULDC UR4, c[0x0][0x270] ;  /* 0x00009c0000047ab9 */ /* 0x000fe20000000800 */
[----:B------:R-:W-:Y:S01]  /*0a00*/  IABS R11, R3 ;  /* 0x00000003000b7213 */ /* 0x000fe20000000000 */
[----:B------:R-:W-:Y:S01]  /*0a10*/  IMAD.MOV.U32 R18, RZ, RZ, RZ ;  /* 0x000000ffff127224 */ /* 0x000fe200078e00ff */
[----:B------:R-:W1:Y:S01]  /*0a20*/  S2R R35, SR_TID.X ;  /* 0x0000000000237919 */ /* 0x000e620000002100 */
[----:B------:R-:W-:Y:S01]  /*0a30*/  BSSY B0, `(.L_x_8) ;  /* 0x0000078000007945 */ /* 0x000fe20003800000 */
[----:B------:R-:W2:Y:S08]  /*0a40*/  I2F.RP R14, R11 ;  /* 0x0000000b000e7306 */ /* 0x000eb00000209400 */
[----:B--2---:R-:W2:Y:S01]  /*0a50*/  MUFU.RCP R4, R14 ;  /* 0x0000000e00047308 */ /* 0x004ea20000001000 */
[----:B0-----:R-:W-:Y:S01]  /*0a60*/  IMAD R9, R8, UR4, RZ ;  /* 0x0000000408097c24 */ /* 0x001fe2000f8e02ff */
[----:B------:R-:W-:Y:S01]  /*0a70*/  IABS R10, R8 ;  /* 0x00000008000a7213 */ /* 0x000fe20000000000 */
[----:B------:R-:W-:-:S03]  /*0a80*/  UIADD3 UR4, UR4, -0x1, URZ ;  /* 0xffffffff04047890 */ /* 0x000fc6000fffe03f */
[----:B------:R-:W-:Y:S02]  /*0a90*/  IABS R13, R9 ;  /* 0x00000009000d7213 */ /* 0x000fe40000000000 */
[----:B------:R-:W0:Y:S01]  /*0aa0*/  I2F.RP R17, R10 ;  /* 0x0000000a00117306 */ /* 0x000e220000209400 */
[----:B------:R-:W-:Y:S02]  /*0ab0*/  ISETP.NE.AND P5, PT, R9, RZ, PT ;  /* 0x000000ff0900720c */ /* 0x000fe40003fa5270 */
[----:B------:R-:W-:Y:S01]  /*0ac0*/  IMAD.IADD R22, R2, 0x1, R13 ;  /* 0x0000000102167824 */ /* 0x000fe200078e020d */
[----:B------:R-:W-:-:S04]  /*0ad0*/  IABS R2, R3 ;  /* 0x0000000300027213 */ /* 0x000fc80000000000 */
[----:B------:R-:W3:Y:S01]  /*0ae0*/  I2F.RP R21, R13 ;  /* 0x0000000d00157306 */ /* 0x000ee20000209400 */
[----:B--2---:R-:W-:Y:S02]  /*0af0*/  VIADD R4, R4, 0xffffffe ;  /* 0x0ffffffe04047836 */ /* 0x004fe40000000000 */
[----:B------:R-:W-:-:S05]  /*0b00*/  IMAD.MOV R2, RZ, RZ, -R2 ;  /* 0x000000ffff027224 */ /* 0x000fca00078e0a02 */
[----:B0-----:R-:W0:Y:S08]  /*0b10*/  MUFU.RCP R24, R17 ;  /* 0x0000001100187308 */ /* 0x001e300000001000 */
[----:B---3--:R-:W2:Y:S08]  /*0b20*/  MUFU.RCP R28, R21 ;  /* 0x00000015001c7308 */ /* 0x008eb00000001000 */
[----:B------:R-:W3:Y:S01]  /*0b30*/  F2I.FTZ.U32.TRUNC.NTZ R19, R4 ;  /* 0x0000000400137305 */ /* 0x000ee2000021f000 */
[----:B0-----:R-:W-:-:S07]  /*0b40*/  VIADD R24, R24, 0xffffffe ;  /* 0x0ffffffe18187836 */ /* 0x001fce0000000000 */
[----:B------:R-:W0:Y:S01]  /*0b50*/  F2I.FTZ.U32.TRUNC.NTZ R25, R24 ;  /* 0x0000001800197305 */ /* 0x000e22000021f000 */
[----:B--2---:R-:W-:Y:S02]  /*0b60*/  VIADD R28, R28, 0xffffffe ;  /* 0x0ffffffe1c1c7836 */ /* 0x004fe40000000000 */
[----:B---3--:R-:W-:-:S05]  /*0b70*/  IMAD.MOV R12, RZ, RZ, -R19 ;  /* 0x000000ffff0c7224 */ /* 0x008fca00078e0a13 */
[----:B------:R-:W2:Y:S01]  /*0b80*/  F2I.FTZ.U32.TRUNC.NTZ R29, R28 ;  /* 0x0000001c001d7305 */ /* 0x000ea2000021f000 */
[----:B------:R-:W-:Y:S02]  /*0b90*/  VIADD R4, R11, UR4 ;  /* 0x000000040b047c36 */ /* 0x000fe40008000000 */
[----:B------:R-:W-:-:S04]  /*0ba0*/  IMAD R12, R12, R11, RZ ;  /* 0x0000000b0c0c7224 */ /* 0x000fc800078e02ff */
[----:B------:R-:W-:Y:S01]  /*0bb0*/  IMAD.HI.U32 R12, R19, R12, R18 ;  /* 0x0000000c130c7227 */ /* 0x000fe200078e0012 */
[----:B------:R-:W-:Y:S02]  /*0bc0*/  IABS R18, R9 ;  /* 0x0000000900127213 */ /* 0x000fe40000000000 */
[----:B------:R-:W-:Y:S01]  /*0bd0*/  IABS R19, R22 ;  /* 0x0000001600137213 */ /* 0x000fe20000000000 */
[----:B0-----:R-:W-:Y:S02]  /*0be0*/  IMAD.MOV R17, RZ, RZ, -R25 ;  /* 0x000000ffff117224 */ /* 0x001fe400078e0a19 */
[----:B------:R-:W-:Y:S02]  /*0bf0*/  IMAD.MOV R18, RZ, RZ, -R18 ;  /* 0x000000ffff127224 */ /* 0x000fe400078e0a12 */
[----:B--2---:R-:W-:Y:S02]  /*0c00*/  IMAD.MOV R14, RZ, RZ, -R29 ;  /* 0x000000ffff0e7224 */ /* 0x004fe400078e0a1d */
[----:B------:R-:W-:-:S02]  /*0c10*/  IMAD.MOV.U32 R28, RZ, RZ, RZ ;  /* 0x000000ffff1c7224 */ /* 0x000fc400078e00ff */
[----:B------:R-:W-:Y:S02]  /*0c20*/  IMAD R14, R14, R13, RZ ;  /* 0x0000000d0e0e7224 */ /* 0x000fe400078e02ff */
[----:B------:R-:W-:Y:S02]  /*0c30*/  IMAD R17, R17, R10, RZ ;  /* 0x0000000a11117224 */ /* 0x000fe400078e02ff */
[----:B------:R-:W-:-:S04]  /*0c40*/  IMAD.HI.U32 R14, R29, R14, R28 ;  /* 0x0000000e1d0e7227 */ /* 0x000fc800078e001c */
[----:B------:R-:W-:Y:S02]  /*0c50*/  IMAD.MOV.U32 R24, RZ, RZ, RZ ;  /* 0x000000ffff187224 */ /* 0x000fe400078e00ff */
[----:B------:R-:W-:Y:S01]  /*0c60*/  IMAD.HI.U32 R21, R14, R19, RZ ;  /* 0x000000130e157227 */ /* 0x000fe200078e00ff */
[----:B------:R-:W-:-:S03]  /*0c70*/  IABS R14, R4 ;  /* 0x00000004000e7213 */ /* 0x000fc60000000000 */
[----:B------:R-:W-:Y:S02]  /*0c80*/  IMAD R18, R21, R18, R19 ;  /* 0x0000001215127224 */ /* 0x000fe400078e0213 */
[----:B------:R-:W-:-:S03]  /*0c90*/  IMAD.HI.U32 R24, R25, R17, R24 ;  /* 0x0000001119187227 */ /* 0x000fc600078e0018 */
[----:B------:R-:W-:Y:S01]  /*0ca0*/  ISETP.GT.U32.AND P4, PT, R13, R18, PT ;  /* 0x000000120d00720c */ /* 0x000fe20003f84070 */
[----:B------:R-:W-:-:S04]  /*0cb0*/  IMAD.HI.U32 R17, R12, R14, RZ ;  /* 0x0000000e0c117227 */ /* 0x000fc800078e00ff */
[----:B------:R-:W-:-:S04]  /*0cc0*/  IMAD.HI.U32 R24, R24, R19, RZ ;  /* 0x0000001318187227 */ /* 0x000fc800078e00ff */
[----:B------:R-:W-:Y:S01]  /*0cd0*/  IMAD R14, R17, R2, R14 ;  /* 0x00000002110e7224 */ /* 0x000fe200078e020e */
[----:B------:R-:W-:-:S03]  /*0ce0*/  IADD3 R2, -R24, RZ, RZ ;  /* 0x000000ff18027210 */ /* 0x000fc60007ffe1ff */
[----:B------:R-:W-:Y:S01]  /*0cf0*/  @!P4 IMAD.IADD R18, R18, 0x1, -R13 ;  /* 0x000000011212c824 */ /* 0x000fe200078e0a0d */
[----:B------:R-:W-:Y:S01]  /*0d00*/  ISETP.GT.U32.AND P3, PT, R11, R14, PT ;  /* 0x0000000e0b00720c */ /* 0x000fe20003f64070 */
[----:B------:R-:W-:Y:S01]  /*0d10*/  IMAD R19, R10, R2, R19 ;  /* 0x000000020a137224 */ /* 0x000fe200078e0213 */
[-C--:B------:R-:W-:Y:S01]  /*0d20*/  LOP3.LUT R2, R22, R13.reuse, RZ, 0x3c, !PT ;  /* 0x0000000d16027212 */ /* 0x080fe200078e3cff */
[----:B------:R-:W-:Y:S01]  /*0d30*/  @!P4 VIADD R21, R21, 0x1 ;  /* 0x000000011515c836 */ /* 0x000fe20000000000 */
[----:B------:R-:W-:Y:S02]  /*0d40*/  ISETP.GE.U32.AND P2, PT, R18, R13, PT ;  /* 0x0000000d1200720c */ /* 0x000fe40003f46070 */
[----:B------:R-:W-:Y:S02]  /*0d50*/  ISETP.GT.U32.AND P0, PT, R10, R19, PT ;  /* 0x000000130a00720c */ /* 0x000fe40003f04070 */
[----:B------:R-:W-:Y:S02]  /*0d60*/  ISETP.GE.AND P1, PT, R2, RZ, PT ;  /* 0x000000ff0200720c */ /* 0x000fe40003f26270 */
[----:B------:R-:W-:-:S02]  /*0d70*/  LOP3.LUT R2, R4, R11, RZ, 0x3c, !PT ;  /* 0x0000000b04027212 */ /* 0x000fc400078e3cff */
[----:B------:R-:W-:Y:S01]  /*0d80*/  LOP3.LUT R22, R22, R8, RZ, 0x3c, !PT ;  /* 0x0000000816167212 */ /* 0x000fe200078e3cff */
[----:B------:R-:W-:Y:S02]  /*0d90*/  @!P3 IMAD.IADD R14, R14, 0x1, -R11 ;  /* 0x000000010e0eb824 */ /* 0x000fe400078e0a0b */
[----:B------:R-:W-:Y:S01]  /*0da0*/  @!P3 VIADD R17, R17, 0x1 ;  /* 0x000000011111b836 */ /* 0x000fe20000000000 */
[----:B------:R-:W-:Y:S01]  /*0db0*/  ISETP.NE.AND P3, PT, R3, RZ, PT ;  /* 0x000000ff0300720c */ /* 0x000fe20003f65270 */
[----:B------:R-:W-:Y:S01]  /*0dc0*/  @P2 VIADD R21, R21, 0x1 ;  /* 0x0000000115152836 */ /* 0x000fe20000000000 */
[----:B------:R-:W-:Y:S01]  /*0dd0*/  ISETP.GE.U32.AND P6, PT, R14, R11, PT ;  /* 0x0000000b0e00720c */ /* 0x000fe20003fc6070 */
[----:B------:R-:W-:Y:S01]  /*0de0*/  @!P0 IMAD.IADD R19, R19, 0x1, -R10 ;  /* 0x0000000113138824 */ /* 0x000fe200078e0a0a */
[----:B------:R-:W-:Y:S01]  /*0df0*/  ISETP.GE.AND P2, PT, R2, RZ, PT ;  /* 0x000000ff0200720c */ /* 0x000fe20003f46270 */
[----:B------:R-:W-:Y:S01]  /*0e00*/  @!P1 IMAD.MOV R21, RZ, RZ, -R21 ;  /* 0x000000ffff159224 */ /* 0x000fe200078e0a15 */
[----:B------:R-:W-:Y:S01]  /*0e10*/  @!P5 LOP3.LUT R21, RZ, R13, RZ, 0x33, !PT ;  /* 0x0000000dff15d212 */ /* 0x000fe200078e33ff */
[----:B------:R-:W-:Y:S01]  /*0e20*/  @!P0 VIADD R24, R24, 0x1 ;  /* 0x0000000118188836 */ /* 0x000fe20000000000 */
[----:B------:R-:W-:-:S02]  /*0e30*/  ISETP.GE.U32.AND P4, PT, R19, R10, PT ;  /* 0x0000000a1300720c */ /* 0x000fc40003f86070 */
[----:B------:R-:W-:Y:S02]  /*0e40*/  ISETP.LT.U32.AND P0, PT, R6, R21, PT ;  /* 0x000000150600720c */ /* 0x000fe40003f01070 */
[----:B------:R-:W-:Y:S02]  /*0e50*/  SHF.R.S32.HI R13, RZ, 0x1f, R21 ;  /* 0x0000001fff0d7819 */ /* 0x000fe40000011415 */
[----:B------:R-:W-:Y:S02]  /*0e60*/  ISETP.GE.AND P1, PT, R22, RZ, PT ;  /* 0x000000ff1600720c */ /* 0x000fe40003f26270 */
[----:B------:R-:W-:Y:S02]  /*0e70*/  @P6 IADD3 R17, R17, 0x1, RZ ;  /* 0x0000000111116810 */ /* 0x000fe40007ffe0ff */
[-C--:B------:R-:W-:Y:S02]  /*0e80*/  ISETP.LT.AND.EX P0, PT, R7, R13.reuse, PT, P0 ;  /* 0x0000000d0700720c */ /* 0x080fe40003f01300 */
[----:B------:R-:W-:Y:S01]  /*0e90*/  ISETP.GT.AND P5, PT, R9, RZ, PT ;  /* 0x000000ff0900720c */ /* 0x000fe20003fa4270 */
[----:B------:R-:W-:Y:S01]  /*0ea0*/  @!P2 IMAD.MOV R17, RZ, RZ, -R17 ;  /* 0x000000ffff11a224 */ /* 0x000fe200078e0a11 */
[----:B------:R-:W-:Y:S01]  /*0eb0*/  SEL R10, R7, R13, P0 ;  /* 0x0000000d070a7207 */ /* 0x000fe20000000000 */
[----:B------:R-:W-:Y:S01]  /*0ec0*/  @P4 VIADD R24, R24, 0x1 ;  /* 0x0000000118184836 */ /* 0x000fe20000000000 */
[----:B------:R-:W-:-:S02]  /*0ed0*/  @!P3 LOP3.LUT R17, RZ, R11, RZ, 0x33, !PT ;  /* 0x0000000bff11b212 */ /* 0x000fc400078e33ff */
[----:B------:R-:W-:Y:S01]  /*0ee0*/  SHF.R.S32.HI R2, RZ, 0x1f, R9 ;  /* 0x0000001fff027819 */ /* 0x000fe20000011409 */
[----:B------:R-:W-:Y:S01]  /*0ef0*/  @!P1 IMAD.MOV R24, RZ, RZ, -R24 ;  /* 0x000000ffff189224 */ /* 0x000fe200078e0a18 */
[----:B------:R-:W-:Y:S02]  /*0f00*/  LEA.HI.SX32 R11, R9, 0x1, 0x1 ;  /* 0x00000001090b7811 */ /* 0x000fe400078f0aff */
[----:B------:R-:W-:Y:S02]  /*0f10*/  LOP3.LUT R9, R7, R10, RZ, 0xfc, !PT ;  /* 0x0000000a07097212 */ /* 0x000fe400078efcff */
[----:B------:R-:W-:Y:S01]  /*0f20*/  ISETP.NE.AND P2, PT, R8, RZ, PT ;  /* 0x000000ff0800720c */ /* 0x000fe20003f45270 */
[----:B------:R-:W-:Y:S01]  /*0f30*/  @!P5 IMAD.MOV R11, RZ, RZ, R2 ;  /* 0x000000ffff0bd224 */ /* 0x000fe200078e0202 */
[----:B------:R-:W-:Y:S02]  /*0f40*/  ISETP.NE.U32.AND P1, PT, R9, RZ, PT ;  /* 0x000000ff0900720c */ /* 0x000fe40003f25070 */
[----:B------:R-:W-:-:S02]  /*0f50*/  ISETP.LT.U32.AND P3, PT, R36, R17, PT ;  /* 0x000000112400720c */ /* 0x000fc40003f61070 */
[----:B------:R-:W-:Y:S02]  /*0f60*/  SHF.R.S32.HI R13, RZ, 0x1f, R17 ;  /* 0x0000001fff0d7819 */ /* 0x000fe40000011411 */
[----:B------:R-:W-:Y:S02]  /*0f70*/  SEL R12, R6, R21, P0 ;  /* 0x00000015060c7207 */ /* 0x000fe40000000000 */
[----:B------:R-:W-:-:S03]  /*0f80*/  ISETP.LT.AND.EX P3, PT, R37, R13, PT, P3 ;  /* 0x0000000d2500720c */ /* 0x000fc60003f61330 */
[----:B------:R-:W-:Y:S02]  /*0f90*/  @!P2 LOP3.LUT R24, RZ, R8, RZ, 0x33, !PT ;  /* 0x00000008ff18a212 */ /* 0x000fe400078e33ff */
[----:B------:R-:W-:Y:S02]  /*0fa0*/  SEL R14, R36, R17, P3 ;  /* 0x00000011240e7207 */ /* 0x000fe40001800000 */
[----:B------:R-:W-:Y:S01]  /*0fb0*/  SEL R13, R37, R13, P3 ;  /* 0x0000000d250d7207 */ /* 0x000fe20001800000 */
[----:B------:R-:W-:Y:S01]  /*0fc0*/  IMAD R2, R24, R11, RZ ;  /* 0x0000000b18027224 */ /* 0x000fe200078e02ff */
[----:B-1----:R-:W-:Y:S06]  /*0fd0*/  @!P1 BRA `(.L_x_9) ;  /* 0x0000000000249947 */ /* 0x002fec0003800000 */
        /* <DEDUP_REMOVED lines=9> */
.L_x_9:
[----:B------:R-:W0:Y:S01]  /*1070*/  I2F.U32.RP R11, R12 ;  /* 0x0000000c000b7306 */ /* 0x000e220000209000 */
[----:B------:R-:W-:Y:S01]  /*1080*/  IMAD.MOV.U32 R8, RZ, RZ, RZ ;  /* 0x000000ffff087224 */ /* 0x000fe200078e00ff */
[----:B------:R-:W-:-:S06]  /*1090*/  ISETP.NE.U32.AND P0, PT, R12, RZ, PT ;  /* 0x000000ff0c00720c */ /* 0x000fcc0003f05070 */
[----:B0-----:R-:W0:Y:S02]  /*10a0*/  MUFU.RCP R9, R11 ;  /* 0x0000000b00097308 */ /* 0x001e240000001000 */
[----:B0-----:R-:W-:-:S06]  /*10b0*/  IADD3 R9, R9, 0xffffffe, RZ ;  /* 0x0ffffffe09097810 */ /* 0x001fcc0007ffe0ff */
[----:B------:R-:W0:Y:S02]  /*10c0*/  F2I.FTZ.U32.TRUNC.NTZ R9, R9 ;  /* 0x0000000900097305 */ /* 0x000e24000021f000 */
[----:B0-----:R-:W-:-:S05]  /*10d0*/  IADD3 R7, RZ, -R9, RZ ;  /* 0x80000009ff077210 */ /* 0x001fca0007ffe0ff */
[----:B------:R-:W-:-:S04]  /*10e0*/  IMAD R7, R7, R12, RZ ;  /* 0x0000000c07077224 */ /* 0x000fc800078e02ff */
[----:B------:R-:W-:-:S06]  /*10f0*/  IMAD.HI.U32 R7, R9, R7, R8 ;  /* 0x0000000709077227 */ /* 0x000fcc00078e0008 */
[----:B------:R-:W-:-:S05]  /*1100*/  IMAD.HI.U32 R8, R7, R6, RZ ;  /* 0x0000000607087227 */ /* 0x000fca00078e00ff */
[----:B------:R-:W-:-:S05]  /*1110*/  IADD3 R7, -R8, RZ, RZ ;  /* 0x000000ff08077210 */ /* 0x000fca0007ffe1ff */
[----:B------:R-:W-:-:S05]  /*1120*/  IMAD R7, R12, R7, R6 ;  /* 0x000000070c077224 */ /* 0x000fca00078e0206 */
[----:B------:R-:W-:-:S13]  /*1130*/  ISETP.GE.U32.AND P2, PT, R7, R12, PT ;  /* 0x0000000c0700720c */ /* 0x000fda0003f46070 */
[----:B------:R-:W-:Y:S01]  /*1140*/  @P2 IMAD.IADD R7, R7, 0x1, -R12 ;  /* 0x0000000107072824 */ /* 0x000fe200078e0a0c */
[----:B------:R-:W-:-:S04]  /*1150*/  @P2 IADD3 R8, R8, 0x1, RZ ;  /* 0x0000000108082810 */ /* 0x000fc80007ffe0ff */
[----:B------:R-:W-:Y:S01]  /*1160*/  ISETP.GE.U32.AND P1, PT, R7, R12, PT ;  /* 0x0000000c0700720c */ /* 0x000fe20003f26070 */
[----:B------:R-:W-:-:S12]  /*1170*/  IMAD.MOV.U32 R7, RZ, RZ, RZ ;  /* 0x000000ffff077224 */ /* 0x000fd800078e00ff */
[----:B------:R-:W-:Y:S01]  /*1180*/  @P1 VIADD R8, R8, 0x1 ;  /* 0x0000000108081836 */ /* 0x000fe20000000000 */
[----:B------:R-:W-:-:S04]  /*1190*/  @!P0 LOP3.LUT R8, RZ, R12, RZ, 0x33, !PT ;  /* 0x0000000cff088212 */ /* 0x000fc800078e33ff */
[----:B------:R-:W-:Y:S02]  /*11a0*/  MOV R6, R8 ;  /* 0x0000000800067202 */ /* 0x000fe40000000f00 */
.L_x_10:
[----:B------:R-:W-:Y:S05]  /*11b0*/  BSYNC B0 ;  /* 0x0000000000007941 */ /* 0x000fea0003800000 */
.L_x_8:
[----:B------:R-:W-:Y:S01]  /*11c0*/  SHF.R.S32.HI R32, RZ, 0x1f, R35 ;  /* 0x0000001fff207819 */ /* 0x000fe20000011423 */
[----:B------:R-:W-:Y:S01]  /*11d0*/  ULDC UR5, c[0x0][0x3c4] ;  /* 0x0000f10000057ab9 */ /* 0x000fe20000000800 */
[----:B------:R-:W-:Y:S01]  /*11e0*/  IADD3 R8, P0, R20, -UR7, RZ ;  /* 0x8000000714087c10 */ /* 0x000fe2000ff1e0ff */
[----:B------:R-:W-:Y:S01]  /*11f0*/  ULDC.64 UR8, c[0x0][0x208] ;  /* 0x0000820000087ab9 */ /* 0x000fe20000000a00 */
[----:B------:R-:W-:Y:S02]  /*1200*/  LEA.HI R11, R32, R35, RZ, 0x2 ;  /* 0x00000023200b7211 */ /* 0x000fe400078f10ff */
[----:B------:R-:W-:Y:S02]  /*1210*/  IADD3.X R9, R5, ~UR6, RZ, P0, !PT ;  /* 0x8000000605097c10 */ /* 0x000fe400087fe4ff */
[----:B------:R-:W-:Y:S02]  /*1220*/  LOP3.LUT R18, R11, 0xfffffffc, RZ, 0xc0, !PT ;  /* 0xfffffffc0b127812 */ /* 0x000fe400078ec0ff */
[----:B------:R-:W-:-:S03]  /*1230*/  SHF.R.S32.HI R11, RZ, 0x2, R11 ;  /* 0x00000002ff0b7819 */ /* 0x000fc6000001140b */
[----:B------:R-:W-:Y:S02]  /*1240*/  IMAD.IADD R17, R35, 0x1, -R18 ;  /* 0x0000000123117824 */ /* 0x000fe400078e0a12 */
[C---:B------:R-:W-:Y:S02]  /*1250*/  VIADD R21, R11.reuse, 0x20 ;  /* 0x000000200b157836 */ /* 0x040fe40000000000 */
[C---:B------:R-:W-:Y:S01]  /*1260*/  VIADD R31, R11.reuse, 0x40 ;  /* 0x000000400b1f7836 */ /* 0x040fe20000000000 */
[----:B------:R-:W-:Y:S01]  /*1270*/  ISETP.GT.U32.AND P3, PT, R8, R17, PT ;  /* 0x000000110800720c */ /* 0x000fe20003f64070 */
[----:B------:R-:W-:Y:S01]  /*1280*/  VIADD R30, R11, 0x60 ;  /* 0x000000600b1e7836 */ /* 0x000fe20000000000 */
[----:B------:R-:W-:Y:S02]  /*1290*/  SHF.R.S32.HI R8, RZ, 0x1f, R17 ;  /* 0x0000001fff087819 */ /* 0x000fe40000011411 */
[----:B------:R-:W-:Y:S02]  /*12a0*/  IADD3 R40, P0, R17, UR7, RZ ;  /* 0x0000000711287c10 */ /* 0x000fe4000ff1e0ff */
[----:B------:R-:W-:-:S02]  /*12b0*/  ISETP.GT.AND.EX P3, PT, R9, R8, PT, P3 ;  /* 0x000000080900720c */ /* 0x000fc40003f64330 */
[----:B------:R-:W-:Y:S02]  /*12c0*/  IADD3.X R41, R8, UR6, RZ, P0, !PT ;  /* 0x0000000608297c10 */ /* 0x000fe400087fe4ff */
[----:B------:R-:W-:Y:S02]  /*12d0*/  ISETP.GE.OR P1, PT, R11, UR5, !P3 ;  /* 0x000000050b007c0c */ /* 0x000fe4000df26670 */
[----:B------:R-:W-:Y:S02]  /*12e0*/  ISETP.GE.OR P5, PT, R21, UR5, !P3 ;  /* 0x0000000515007c0c */ /* 0x000fe4000dfa6670 */
[----:B------:R-:W-:Y:S02]  /*12f0*/  ISETP.GE.OR P4, PT, R31, UR5, !P3 ;  /* 0x000000051f007c0c */ /* 0x000fe4000df86670 */
[----:B------:R-:W-:-:S07]  /*1300*/  ISETP.GE.OR P3, PT, R30, UR5, !P3 ;  /* 0x000000051e007c0c */ /* 0x000fce000df66670 */
[----:B------:R-:W0:Y:S01]  /*1310*/  @!P1 LDC.64 R24, c[0x0][0x2b8] ;  /* 0x0000ae00ff189b82 */ /* 0x000e220000000a00 */
[----:B------:R-:W-:Y:S01]  /*1320*/  @!P1 SHF.R.S32.HI R39, RZ, 0x1f, R11 ;  /* 0x0000001fff279819 */ /* 0x000fe2000001140b */
[----:B------:R-:W-:Y:S01]  /*1330*/  @!P1 IMAD.WIDE.U32 R42, R20, R11, R40 ;  /* 0x0000000b142a9225 */ /* 0x000fe200078e0028 */
[----:B------:R-:W-:Y:S02]  /*1340*/  @!P5 SHF.R.S32.HI R29, RZ, 0x1f, R21 ;  /* 0x0000001fff1dd819 */ /* 0x000fe40000011415 */
[----:B------:R-:W-:Y:S01]  /*1350*/  @!P4 SHF.R.S32.HI R33, RZ, 0x1f, R31 ;  /* 0x0000001fff21c819 */ /* 0x000fe2000001141f */
[-C--:B------:R-:W-:Y:S02]  /*1360*/  @!P1 IMAD R28, R39, R20.reuse, RZ ;  /* 0x00000014271c9224 */ /* 0x080fe400078e02ff */
[----:B------:R-:W1:Y:S01]  /*1370*/  @!P3 LDC.64 R8, c[0x0][0x2b8] ;  /* 0x0000ae00ff08bb82 */ /* 0x000e620000000a00 */
[----:B------:R-:W-:Y:S01]  /*1380*/  @!P5 IMAD R26, R29, R20, RZ ;  /* 0x000000141d1ad224 */ /* 0x000fe200078e02ff */
[----:B------:R-:W-:Y:S01]  /*1390*/  @!P3 SHF.R.S32.HI R29, RZ, 0x1f, R30 ;  /* 0x0000001fff1db819 */ /* 0x000fe2000001141e */
[----:B------:R-:W-:-:S02]  /*13a0*/  @!P1 IMAD R28, R11, R5, R28 ;  /* 0x000000050b1c9224 */ /* 0x000fc400078e021c */
[----:B------:R-:W-:-:S03]  /*13b0*/  @!P5 IMAD.WIDE.U32 R38, R20, R21, R40 ;  /* 0x000000151426d225 */ /* 0x000fc600078e0028 */
[----:B------:R-:W2:Y:S01]  /*13c0*/  @!P5 LDC.64 R22, c[0x0][0x2b8] ;  /* 0x0000ae00ff16db82 */ /* 0x000ea20000000a00 */
[----:B------:R-:W-:Y:S02]  /*13d0*/  @!P1 IMAD.IADD R28, R43, 0x1, R28 ;  /* 0x000000012b1c9824 */ /* 0x000fe400078e021c */
[----:B------:R-:W-:Y:S02]  /*13e0*/  @!P3 IMAD R29, R29, R20, RZ ;  /* 0x000000141d1db224 */ /* 0x000fe400078e02ff */
[--C-:B------:R-:W-:Y:S02]  /*13f0*/  @!P4 IMAD.MOV.U32 R44, RZ, RZ, R40.reuse ;  /* 0x000000ffff2cc224 */ /* 0x100fe400078e0028 */
[--C-:B------:R-:W-:Y:S01]  /*1400*/  @!P4 IMAD.MOV.U32 R45, RZ, RZ, R41.reuse ;  /* 0x000000ffff2dc224 */ /* 0x100fe200078e0029 */
[----:B------:R-:W3:Y:S01]  /*1410*/  @!P4 LDC.64 R18, c[0x0][0x2b8] ;  /* 0x0000ae00ff12cb82 */ /* 0x000ee20000000a00 */
[----:B0-----:R-:W-:Y:S01]  /*1420*/  @!P1 LEA R24, P0, R42, R24, 0x2 ;  /* 0x000000182a189211 */ /* 0x001fe200078010ff */
[----:B------:R-:W-:-:S03]  /*1430*/  @!P3 IMAD.WIDE.U32 R40, R20, R30, R40 ;  /* 0x0000001e1428b225 */ /* 0x000fc600078e0028 */
[----:B------:R-:W-:Y:S01]  /*1440*/  @!P1 LEA.HI.X R25, R42, R25, R28, 0x2, P0 ;  /* 0x000000192a199211 */ /* 0x000fe200000f141c */
[-C--:B------:R-:W-:Y:S02]  /*1450*/  @!P3 IMAD R29, R30, R5.reuse, R29 ;  /* 0x000000051e1db224 */ /* 0x080fe400078e021d */
[----:B------:R-:W-:Y:S02]  /*1460*/  @!P5 IMAD R21, R21, R5, R26 ;  /* 0x000000051515d224 */ /* 0x000fe400078e021a */
[----:B------:R-:W-:Y:S02]  /*1470*/  IMAD.MOV.U32 R28, RZ, RZ, -0x800000 ;  /* 0xff800000ff1c7424 */ /* 0x000fe400078e00ff */
[----:B------:R-:W-:Y:S01]  /*1480*/  @!P4 IMAD R26, R33, R20, RZ ;  /* 0x00000014211ac224 */ /* 0x000fe200078e02ff */
[----:B-1----:R-:W-:Y:S01]  /*1490*/  @!P3 LEA R8, P0, R40, R8, 0x2 ;  /* 0x000000082808b211 */ /* 0x002fe200078010ff */
[----:B------:R-:W-:Y:S02]  /*14a0*/  @!P3 IMAD.IADD R29, R41, 0x1, R29 ;  /* 0x00000001291db824 */ /* 0x000fe400078e021d */
[----:B------:R-:W-:Y:S01]  /*14b0*/  @!P4 IMAD.WIDE.U32 R44, R20, R31, R44 ;  /* 0x0000001f142cc225 */ /* 0x000fe200078e002c */
[----:B------:R0:W4:Y:S01]  /*14c0*/  @!P1 LDG.E R28, desc[UR8][R24.64] ;  /* 0x00000008181c9981 */ /* 0x000122000c1e1900 */
[----:B--2---:R-:W-:-:S02]  /*14d0*/  @!P5 LEA R22, P2, R38, R22, 0x2 ;  /* 0x000000162616d211 */ /* 0x004fc400078410ff */
[----:B------:R-:W-:Y:S02]  /*14e0*/  @!P4 IMAD R26, R31, R5, R26 ;  /* 0x000000051f1ac224 */ /* 0x000fe400078e021a */
[----:B------:R-:W-:Y:S01]  /*14f0*/  @!P5 IMAD.IADD R21, R39, 0x1, R21 ;  /* 0x000000012715d824 */ /* 0x000fe200078e0215 */
[----:B------:R-:W-:Y:S01]  /*1500*/  @!P3 LEA.HI.X R9, R40, R9, R29, 0x2, P0 ;  /* 0x000000092809b211 */ /* 0x000fe200000f141d */
[----:B------:R-:W-:Y:S01]  /*1510*/  @!P4 IMAD.IADD R26, R45, 0x1, R26 ;  /* 0x000000012d1ac824 */ /* 0x000fe200078e021a */
[----:B---3--:R-:W-:Y:S01]  /*1520*/  @!P4 LEA R18, P1, R44, R18, 0x2 ;  /* 0x000000122c12c211 */ /* 0x008fe200078210ff */
[----:B------:R-:W1:Y:S01]  /*1530*/  LDC R29, c[0x0][0x270] ;  /* 0x00009c00ff1d7b82 */ /* 0x000e620000000800 */
[----:B------:R-:W-:Y:S01]  /*1540*/  @!P5 LEA.HI.X R23, R38, R23, R21, 0x2, P2 ;  /* 0x000000172617d211 */ /* 0x000fe200010f1415 */
[----:B------:R-:W-:Y:S01]  /*1550*/  IMAD.MOV.U32 R21, RZ, RZ, -0x800000 ;  /* 0xff800000ff157424 */ /* 0x000fe200078e00ff */
[----:B------:R-:W-:-:S05]  /*1560*/  @!P4 LEA.HI.X R19, R44, R19, R26, 0x2, P1 ;  /* 0x000000132c13c211 */ /* 0x000fca00008f141a */
[----:B------:R2:W3:Y:S01]  /*1570*/  @!P5 LDG.E R21, desc[UR8][R22.64] ;  /* 0x000000081615d981 */ /* 0x0004e2000c1e1900 */
[----:B0-----:R-:W-:Y:S02]  /*1580*/  IMAD.MOV.U32 R24, RZ, RZ, -0x800000 ;  /* 0xff800000ff187424 */ /* 0x001fe400078e00ff */
[----:B------:R-:W-:-:S04]  /*1590*/  IMAD.MOV.U32 R25, RZ, RZ, -0x800000 ;  /* 0xff800000ff197424 */ /* 0x000fc800078e00ff */
[----:B------:R0:W5:Y:S04]  /*15a0*/  @!P3 LDG.E R24, desc[UR8][R8.64] ;  /* 0x000000080818b981 */ /* 0x000168000c1e1900 */
[----:B------:R0:W5:Y:S01]  /*15b0*/  @!P4 LDG.E R25, desc[UR8][R18.64] ;  /* 0x000000081219c981 */ /* 0x000162000c1e1900 */
[----:B-1----:R-:W-:-:S04]  /*15c0*/  IABS R26, R29 ;  /* 0x0000001d001a7213 */ /* 0x002fc80000000000 */
[----:B------:R-:W1:Y:S08]  /*15d0*/  I2F.U32.RP R33, R26 ;  /* 0x0000001a00217306 */ /* 0x000e700000209000 */
[----:B-1----:R-:W1:Y:S02]  /*15e0*/  MUFU.RCP R31, R33 ;  /* 0x00000021001f7308 */ /* 0x002e640000001000 */
[----:B-1----:R-:W-:-:S06]  /*15f0*/  VIADD R31, R31, 0xffffffe ;  /* 0x0ffffffe1f1f7836 */ /* 0x002fcc0000000000 */
[----:B------:R-:W1:Y:S01]  /*1600*/  F2I.FTZ.U32.TRUNC.NTZ R31, R31 ;  /* 0x0000001f001f7305 */ /* 0x000e62000021f000 */
[----:B--2---:R-:W2:Y:S01]  /*1610*/  S2R R22, SR_CgaCtaId ;  /* 0x0000000000167919 */ /* 0x004ea20000008800 */
[----:B0-----:R-:W-:Y:S02]  /*1620*/  IABS R8, R4 ;  /* 0x0000000400087213 */ /* 0x001fe40000000000 */
[----:B------:R-:W-:Y:S01]  /*1630*/  IABS R18, R29 ;  /* 0x0000001d00127213 */ /* 0x000fe20000000000 */
[----:B-1----:R-:W-:-:S04]  /*1640*/  IMAD.MOV R30, RZ, RZ, -R31 ;  /* 0x000000ffff1e7224 */ /* 0x002fc800078e0a1f */
[----:B------:R-:W-:Y:S02]  /*1650*/  IMAD R9, R30, R26, RZ ;  /* 0x0000001a1e097224 */ /* 0x000fe400078e02ff */
[----:B------:R-:W-:-:S04]  /*1660*/  IMAD.MOV.U32 R30, RZ, RZ, RZ ;  /* 0x000000ffff1e7224 */ /* 0x000fc800078e00ff */
[----:B------:R-:W-:-:S04]  /*1670*/  IMAD.HI.U32 R9, R31, R9, R30 ;  /* 0x000000091f097227 */ /* 0x000fc800078e001e */
[----:B------:R-:W-:Y:S02]  /*1680*/  IMAD.MOV R18, RZ, RZ, -R18 ;  /* 0x000000ffff127224 */ /* 0x000fe400078e0a12 */
[----:B------:R-:W-:-:S04]  /*1690*/  IMAD.HI.U32 R9, R9, R8, RZ ;  /* 0x0000000809097227 */ /* 0x000fc800078e00ff */
[----:B------:R-:W-:Y:S01]  /*16a0*/  IMAD R19, R9, R18, R8 ;  /* 0x0000001209137224 */ /* 0x000fe200078e0208 */
[----:B------:R-:W-:-:S04]  /*16b0*/  MOV R23, 0x400 ;  /* 0x0000040000177802 */ /* 0x000fc80000000f00 */
[----:B------:R-:W-:Y:S02]  /*16c0*/  ISETP.GT.U32.AND P3, PT, R26, R19, PT ;  /* 0x000000131a00720c */ /* 0x000fe40003f64070 */
[----:B--2---:R-:W-:Y:S02]  /*16d0*/  LEA R8, R22, R23, 0x18 ;  /* 0x0000001716087211 */ /* 0x004fe400078ec0ff */
[C---:B------:R-:W-:Y:S02]  /*16e0*/  ISETP.GT.AND P6, PT, R35.reuse, 0x7f, PT ;  /* 0x0000007f2300780c */ /* 0x040fe40003fc4270 */
[----:B------:R-:W-:Y:S01]  /*16f0*/  ISETP.GT.AND P1, PT, R35, 0x17f, PT ;  /* 0x0000017f2300780c */ /* 0x000fe20003f24270 */
[----:B------:R-:W-:Y:S01]  /*1700*/  IMAD R18, R11, 0x14, R8 ;  /* 0x000000140b127824 */ /* 0x000fe200078e0208 */
[C---:B------:R-:W-:Y:S02]  /*1710*/  ISETP.GT.AND P2, PT, R35.reuse, 0x1ff, PT ;  /* 0x000001ff2300780c */ /* 0x040fe40003f44270 */
[----:B------:R-:W-:Y:S01]  /*1720*/  ISETP.GT.AND P0, PT, R35, 0xff, PT ;  /* 0x000000ff2300780c */ /* 0x000fe20003f04270 */
[----:B------:R-:W-:-:S02]  /*1730*/  IMAD R18, R17, 0x4, R18 ;  /* 0x0000000411127824 */ /* 0x000fc400078e0212 */
[----:B------:R-:W-:Y:S01]  /*1740*/  @!P3 IMAD.IADD R19, R19, 0x1, -R26 ;  /* 0x000000011313b824 */ /* 0x000fe200078e0a1a */
[----:B------:R-:W-:-:S04]  /*1750*/  LOP3.LUT R11, R37, R13, RZ, 0xfc, !PT ;  /* 0x0000000d250b7212 */ /* 0x000fc800078efcff */
[----:B------:R-:W-:Y:S02]  /*1760*/  ISETP.GE.U32.AND P4, PT, R19, R26, PT ;  /* 0x0000001a1300720c */ /* 0x000fe40003f86070 */
[----:B------:R-:W-:Y:S01]  /*1770*/  LOP3.LUT R4, R4, R29, RZ, 0x3c, !PT ;  /* 0x0000001d04047212 */ /* 0x000fe200078e3cff */
[----:B------:R-:W-:Y:S01]  /*1780*/  @!P3 VIADD R9, R9, 0x1 ;  /* 0x000000010909b836 */ /* 0x000fe20000000000 */
[----:B------:R-:W-:Y:S09]  /*1790*/  BSSY B0, `(.L_x_11) ;  /* 0x0000029000007945 */ /* 0x000ff20003800000 */
[----:B------:R-:W-:Y:S01]  /*17a0*/  @P4 VIADD R9, R9, 0x1 ;  /* 0x0000000109094836 */ /* 0x000fe20000000000 */
[----:B----4-:R0:W-:Y:S01]  /*17b0*/  @!P2 STS [R18], R28 ;  /* 0x0000001c1200a388 */ /* 0x0101e20000000800 */
[----:B------:R-:W-:-:S02]  /*17c0*/  ISETP.GE.AND P2, PT, R4, RZ, PT ;  /* 0x000000ff0400720c */ /* 0x000fc40003f46270 */
[----:B------:R-:W-:Y:S01]  /*17d0*/  IMAD.MOV.U32 R4, RZ, RZ, R9 ;  /* 0x000000ffff047224 */ /* 0x000fe200078e0009 */
[----:B---3--:R0:W-:Y:S01]  /*17e0*/  @!P1 STS [R18+0x280], R21 ;  /* 0x0002801512009388 */ /* 0x0081e20000000800 */
[----:B------:R-:W-:-:S03]  /*17f0*/  ISETP.NE.U32.AND P1, PT, R11, RZ, PT ;  /* 0x000000ff0b00720c */ /* 0x000fc60003f25070 */
[----:B-----5:R0:W-:Y:S04]  /*1800*/  @!P6 STS [R18+0x780], R24 ;  /* 0x000780181200e388 */ /* 0x0201e80000000800 */
[----:B------:R0:W-:Y:S01]  /*1810*/  @!P0 STS [R18+0x500], R25 ;  /* 0x0005001912008388 */ /* 0x0001e20000000800 */
[----:B------:R-:W-:Y:S01]  /*1820*/  ISETP.NE.AND P0, PT, R29, RZ, PT ;  /* 0x000000ff1d00720c */ /* 0x000fe20003f05270 */
[----:B------:R-:W-:-:S12]  /*1830*/  @!P2 IMAD.MOV R4, RZ, RZ, -R4 ;  /* 0x000000ffff04a224 */ /* 0x000fd800078e0a04 */
[----:B------:R-:W-:Y:S01]  /*1840*/  @!P0 LOP3.LUT R4, RZ, R29, RZ, 0x33, !PT ;  /* 0x0000001dff048212 */ /* 0x000fe200078e33ff */
[----:B------:R-:W-:Y:S06]  /*1850*/  @!P1 BRA `(.L_x_12) ;  /* 0x0000000000249947 */ /* 0x000fec0003800000 */
[----:B0-----:R-:W-:Y:S01]  /*1860*/  IMAD.MOV.U32 R18, RZ, RZ, R36 ;  /* 0x000000ffff127224 */ /* 0x001fe200078e0024 */
        /* <DEDUP_REMOVED lines=8> */
.L_x_12:
[----:B------:R-:W0:Y:S01]  /*18f0*/  I2F.U32.RP R11, R14 ;  /* 0x0000000e000b7306 */ /* 0x000e220000209000 */
[----:B------:R-:W-:Y:S02]  /*1900*/  ISETP.NE.U32.AND P0, PT, R14, RZ, PT ;  /* 0x000000ff0e00720c */ /* 0x000fe40003f05070 */
[----:B------:R-:W-:-:S05]  /*1910*/  MOV R41, RZ ;  /* 0x000000ff00297202 */ /* 0x000fca0000000f00 */
[----:B0-----:R-:W0:Y:S02]  /*1920*/  MUFU.RCP R18, R11 ;  /* 0x0000000b00127308 */ /* 0x001e240000001000 */
[----:B0-----:R-:W-:-:S06]  /*1930*/  VIADD R18, R18, 0xffffffe ;  /* 0x0ffffffe12127836 */ /* 0x001fcc0000000000 */
[----:B------:R0:W1:Y:S02]  /*1940*/  F2I.FTZ.U32.TRUNC.NTZ R19, R18 ;  /* 0x0000001200137305 */ /* 0x000064000021f000 */
[----:B0-----:R-:W-:Y:S01]  /*1950*/  HFMA2.MMA R18, -RZ, RZ, 0, 0 ;  /* 0x00000000ff127435 */ /* 0x001fe200000001ff */
[----:B-1----:R-:W-:-:S04]  /*1960*/  IMAD.MOV R9, RZ, RZ, -R19 ;  /* 0x000000ffff097224 */ /* 0x002fc800078e0a13 */
[----:B------:R-:W-:-:S05]  /*1970*/  IMAD R9, R9, R14, RZ ;  /* 0x0000000e09097224 */ /* 0x000fca00078e02ff */
        /* <DEDUP_REMOVED lines=10> */
.L_x_13:
[----:B------:R-:W-:Y:S05]  /*1a20*/  BSYNC B0 ;  /* 0x0000000000007941 */ /* 0x000fea0003800000 */
.L_x_11:
[----:B------:R-:W-:Y:S01]  /*1a30*/  BAR.SYNC.DEFER_BLOCKING 0x0 ;  /* 0x0000000000007b1d */ /* 0x000fe20000010000 */
[----:B------:R-:W-:Y:S01]  /*1a40*/  LEA.HI R11, R32, R35, RZ, 0x5 ;  /* 0x00000023200b7211 */ /* 0x000fe200078f28ff */
[----:B------:R-:W-:Y:S01]  /*1a50*/  IMAD.MOV.U32 R36, RZ, RZ, -0x800000 ;  /* 0xff800000ff247424 */ /* 0x000fe200078e00ff */
[----:B------:R-:W-:Y:S01]  /*1a60*/  MOV R31, 0xff800000 ;  /* 0xff800000001f7802 */ /* 0x000fe20000000f00 */
[----:B------:R-:W-:Y:S01]  /*1a70*/  IMAD.MOV.U32 R32, RZ, RZ, -0x800000 ;  /* 0xff800000ff207424 */ /* 0x000fe200078e00ff */
[----:B------:R-:W-:Y:S01]  /*1a80*/  LOP3.LUT R18, R11, 0xffffffe0, RZ, 0xc0, !PT ;  /* 0xffffffe00b127812 */ /* 0x000fe200078ec0ff */
[----:B------:R-:W-:Y:S01]  /*1a90*/  IMAD.MOV.U32 R34, RZ, RZ, -0x800000 ;  /* 0xff800000ff227424 */ /* 0x000fe200078e00ff */
[----:B------:R-:W-:Y:S01]  /*1aa0*/  SHF.R.S32.HI R11, RZ, 0x5, R11 ;  /* 0x00000005ff0b7819 */ /* 0x000fe2000001140b */
[----:B------:R-:W-:Y:S01]  /*1ab0*/  HFMA2.MMA R42, -RZ, RZ, 0, 0 ;  /* 0x00000000ff2a7435 */ /* 0x000fe200000001ff */
[----:B------:R-:W-:Y:S01]  /*1ac0*/  BSSY B1, `(.L_x_14) ;  /* 0x0000246000017945 */ /* 0x000fe20003800000 */
[----:B------:R-:W-:-:S04]  /*1ad0*/  IMAD.IADD R35, R35, 0x1, -R18 ;  /* 0x0000000123237824 */ /* 0x000fc800078e0a12 */
[----:B------:R-:W-:-:S04]  /*1ae0*/  IMAD R8, R35, 0x14, R8 ;  /* 0x0000001423087824 */ /* 0x000fc800078e0208 */
[----:B------:R-:W-:-:S05]  /*1af0*/  IMAD R33, R11, 0x4, R8 ;  /* 0x000000040b217824 */ /* 0x000fca00078e0208 */
[----:B------:R-:W-:Y:S04]  /*1b00*/  @!P6 LDS R36, [R33] ;  /* 0x000000002124e984 */ /* 0x000fe80000000800 */
[----:B------:R-:W0:Y:S04]  /*1b10*/  @!P6 LDS R31, [R33+0x280] ;  /* 0x00028000211fe984 */ /* 0x000e280000000800 */
[----:B------:R-:W1:Y:S04]  /*1b20*/  @!P6 LDS R32, [R33+0x500] ;  /* 0x000500002120e984 */ /* 0x000e680000000800 */
[----:B------:R-:W2:Y:S01]  /*1b30*/  @!P6 LDS R34, [R33+0x780] ;  /* 0x000780002122e984 */ /* 0x000ea20000000800 */
[----:B0-----:R-:W-:-:S04]  /*1b40*/  FMNMX.FTZ R17, R36, R31, !PT ;  /* 0x0000001f24117209 */ /* 0x001fc80007810000 */
[----:B-1----:R-:W-:-:S04]  /*1b50*/  FMNMX.FTZ R17, R17, R32, !PT ;  /* 0x0000002011117209 */ /* 0x002fc80007810000 */
[----:B--2---:R-:W-:-:S05]  /*1b60*/  FMNMX.FTZ R17, R17, R34, !PT ;  /* 0x0000002211117209 */ /* 0x004fca0007810000 */
[----:B------:R-:W0:Y:S02]  /*1b70*/  SHFL.BFLY PT, R18, R17, 0x10, 0x1f ;  /* 0x0e001f0011127f89 */ /* 0x000e2400000e0000 */
[----:B0-----:R-:W-:-:S05]  /*1b80*/  FMNMX.FTZ R18, R17, R18, !PT ;  /* 0x0000001211127209 */ /* 0x001fca0007810000 */
[----:B------:R-:W0:Y:S02]  /*1b90*/  SHFL.BFLY PT, R9, R18, 0x8, 0x1f ;  /* 0x0d001f0012097f89 */ /* 0x000e2400000e0000 */
[----:B0-----:R-:W-:-:S05]  /*1ba0*/  FMNMX.FTZ R9, R18, R9, !PT ;  /* 0x0000000912097209 */ /* 0x001fca0007810000 */
[----:B------:R-:W0:Y:S02]  /*1bb0*/  SHFL.BFLY PT, R22, R9, 0x4, 0x1f ;  /* 0x0c801f0009167f89 */ /* 0x000e2400000e0000 */
[----:B0-----:R-:W-:-:S05]  /*1bc0*/  FMNMX.FTZ R22, R9, R22, !PT ;  /* 0x0000001609167209 */ /* 0x001fca0007810000 */
[----:B------:R-:W0:Y:S02]  /*1bd0*/  SHFL.BFLY PT, R23, R22, 0x2, 0x1f ;  /* 0x0c401f0016177f89 */ /* 0x000e2400000e0000 */
[----:B0-----:R-:W-:-:S05]  /*1be0*/  FMNMX.FTZ R23, R22, R23, !PT ;  /* 0x0000001716177209 */ /* 0x001fca0007810000 */
[----:B------:R-:W0:Y:S02]  /*1bf0*/  SHFL.BFLY PT, R8, R23, 0x1, 0x1f ;  /* 0x0c201f0017087f89 */ /* 0x000e2400000e0000 */
[----:B0-----:R-:W-:Y:S02]  /*1c00*/  FMNMX.FTZ R8, R23, R8, !PT ;  /* 0x0000000817087209 */ /* 0x001fe40007810000 */
[----:B------:R-:W-:Y:S02]  /*1c10*/  IABS R23, R2 ;  /* 0x0000000200177213 */ /* 0x000fe40000000000 */
[----:B------:R-:W-:-:S04]  /*1c20*/  FSETP.NEU.FTZ.AND P0, PT, R8, -INF , PT ;  /* 0xff8000000800780b */ /* 0x000fc80003f1d000 */
[----:B------:R-:W-:Y:S02]  /*1c30*/  FSEL R19, R8, RZ, P0 ;  /* 0x000000ff08137208 */ /* 0x000fe40000000000 */
[----:B------:R-:W-:-:S03]  /*1c40*/  ISETP.GT.AND P0, PT, R2, RZ, PT ;  /* 0x000000ff0200720c */ /* 0x000fc60003f04270 */
[C---:B------:R-:W-:Y:S01]  /*1c50*/  FADD.FTZ R17, -R19.reuse, R36 ;  /* 0x0000002413117221 */ /* 0x040fe20000010100 */
[C---:B------:R-:W-:Y:S01]  /*1c60*/  FADD.FTZ R21, -R19.reuse, R31 ;  /* 0x0000001f13157221 */ /* 0x040fe20000010100 */
[C---:B------:R-:W-:Y:S01]  /*1c70*/  FADD.FTZ R8, -R19.reuse, R32 ;  /* 0x0000002013087221 */ /* 0x040fe20000010100 */
[----:B------:R-:W-:Y:S01]  /*1c80*/  FADD.FTZ R24, -R19, R34 ;  /* 0x0000002213187221 */ /* 0x000fe20000010100 */
[----:B------:R-:W-:Y:S01]  /*1c90*/  FMUL.FTZ R17, R17, 1.4426950216293334961 ;  /* 0x3fb8aa3b11117820 */ /* 0x000fe20000410000 */
[----:B------:R-:W-:Y:S01]  /*1ca0*/  FMUL.FTZ R21, R21, 1.4426950216293334961 ;  /* 0x3fb8aa3b15157820 */ /* 0x000fe20000410000 */
[----:B------:R-:W-:Y:S01]  /*1cb0*/  FMUL.FTZ R8, R8, 1.4426950216293334961 ;  /* 0x3fb8aa3b08087820 */ /* 0x000fe20000410000 */
[----:B------:R-:W-:Y:S01]  /*1cc0*/  FMUL.FTZ R24, R24, 1.4426950216293334961 ;  /* 0x3fb8aa3b18187820 */ /* 0x000fe20000410000 */
[----:B------:R0:W-:Y:S08]  /*1cd0*/  MUFU.EX2 R18, R17 ;  /* 0x0000001100127308 */ /* 0x0001f00000000800 */
[----:B------:R-:W1:Y:S08]  /*1ce0*/  MUFU.EX2 R9, R21 ;  /* 0x0000001500097308 */ /* 0x000e700000000800 */
[----:B------:R-:W2:Y:S01]  /*1cf0*/  MUFU.EX2 R8, R8 ;  /* 0x0000000800087308 */ /* 0x000ea20000000800 */
[----:B0-----:R-:W0:Y:S07]  /*1d00*/  LDC R17, c[0x0][0x270] ;  /* 0x00009c00ff117b82 */ /* 0x001e2e0000000800 */
[----:B------:R-:W3:Y:S01]  /*1d10*/  MUFU.EX2 R25, R24 ;  /* 0x0000001800197308 */ /* 0x000ee20000000800 */
[----:B-1----:R-:W-:-:S07]  /*1d20*/  FADD.FTZ R9, R18, R9 ;  /* 0x0000000912097221 */ /* 0x002fce0000010000 */
[----:B------:R-:W1:Y:S01]  /*1d30*/  I2F.RP R21, R23 ;  /* 0x0000001700157306 */ /* 0x000e620000209400 */
[----:B--2---:R-:W-:-:S04]  /*1d40*/  FADD.FTZ R18, R9, R8 ;  /* 0x0000000809127221 */ /* 0x004fc80000010000 */
[----:B---3--:R-:W-:Y:S01]  /*1d50*/  FADD.FTZ R25, R18, R25 ;  /* 0x0000001912197221 */ /* 0x008fe20000010000 */
[----:B0-----:R-:W-:Y:S01]  /*1d60*/  IABS R22, R17 ;  /* 0x0000001100167213 */ /* 0x001fe20000000000 */
[----:B------:R-:W-:Y:S01]  /*1d70*/  VIADD R24, R23, UR4 ;  /* 0x0000000417187c36 */ /* 0x000fe20008000000 */
[----:B------:R-:W-:Y:S02]  /*1d80*/  ULDC.U8 UR4, c[0x0][0x3d9] ;  /* 0x0000f64000047ab9 */ /* 0x000fe40000000000 */
[----:B------:R-:W0:Y:S01]  /*1d90*/  SHFL.BFLY PT, R18, R25, 0x10, 0x1f ;  /* 0x0e001f0019127f89 */ /* 0x000e2200000e0000 */
[----:B------:R-:W2:Y:S08]  /*1da0*/  I2F.U32.RP R9, R22 ;  /* 0x0000001600097306 */ /* 0x000eb00000209000 */
[----:B-1----:R-:W1:Y:S08]  /*1db0*/  MUFU.RCP R8, R21 ;  /* 0x0000001500087308 */ /* 0x002e700000001000 */
[----:B--2---:R-:W2:Y:S01]  /*1dc0*/  MUFU.RCP R38, R9 ;  /* 0x0000000900267308 */ /* 0x004ea20000001000 */
[----:B0-----:R-:W-:Y:S01]  /*1dd0*/  FADD.FTZ R18, R25, R18 ;  /* 0x0000001219127221 */ /* 0x001fe20000010000 */
[----:B-1----:R-:W-:-:S04]  /*1de0*/  VIADD R8, R8, 0xffffffe ;  /* 0x0ffffffe08087836 */ /* 0x002fc80000000000 */
[----:B------:R-:W0:Y:S02]  /*1df0*/  SHFL.BFLY PT, R29, R18, 0x8, 0x1f ;  /* 0x0d001f00121d7f89 */ /* 0x000e2400000e0000 */
[----:B------:R-:W1:Y:S01]  /*1e00*/  F2I.FTZ.U32.TRUNC.NTZ R43, R8 ;  /* 0x00000008002b7305 */ /* 0x000e62000021f000 */
[----:B--2---:R-:W-:Y:S02]  /*1e10*/  IADD3 R38, R38, 0xffffffe, RZ ;  /* 0x0ffffffe26267810 */ /* 0x004fe40007ffe0ff */
[----:B------:R-:W-:-:S05]  /*1e20*/  IABS R9, R2 ;  /* 0x0000000200097213 */ /* 0x000fca0000000000 */
[----:B------:R-:W2:Y:S01]  /*1e30*/  F2I.FTZ.U32.TRUNC.NTZ R39, R38 ;  /* 0x0000002600277305 */ /* 0x000ea2000021f000 */
[----:B------:R-:W-:Y:S02]  /*1e40*/  IMAD.MOV R9, RZ, RZ, -R9 ;  /* 0x000000ffff097224 */ /* 0x000fe400078e0a09 */
[----:B-1----:R-:W-:Y:S01]  /*1e50*/  IMAD.MOV R28, RZ, RZ, -R43 ;  /* 0x000000ffff1c7224 */ /* 0x002fe200078e0a2b */
[----:B------:R-:W-:-:S03]  /*1e60*/  IABS R8, R17 ;  /* 0x0000001100087213 */ /* 0x000fc60000000000 */
[----:B------:R-:W-:Y:S02]  /*1e70*/  IMAD R28, R28, R23, RZ ;  /* 0x000000171c1c7224 */ /* 0x000fe400078e02ff */
[----:B------:R-:W-:Y:S02]  /*1e80*/  IMAD.MOV R8, RZ, RZ, -R8 ;  /* 0x000000ffff087224 */ /* 0x000fe400078e0a08 */
[----:B0-----:R-:W-:Y:S01]  /*1e90*/  FADD.FTZ R29, R18, R29 ;  /* 0x0000001d121d7221 */ /* 0x001fe20000010000 */
[----:B--2---:R-:W-:Y:S01]  /*1ea0*/  IMAD.MOV R21, RZ, RZ, -R39 ;  /* 0x000000ffff157224 */ /* 0x004fe200078e0a27 */
[----:B------:R-:W-:Y:S01]  /*1eb0*/  IABS R18, R24 ;  /* 0x0000001800127213 */ /* 0x000fe20000000000 */
[----:B------:R-:W-:Y:S02]  /*1ec0*/  IMAD.MOV.U32 R38, RZ, RZ, RZ ;  /* 0x000000ffff267224 */ /* 0x000fe400078e00ff */
[----:B------:R-:W0:Y:S01]  /*1ed0*/  SHFL.BFLY PT, R26, R29, 0x4, 0x1f ;  /* 0x0c801f001d1a7f89 */ /* 0x000e2200000e0000 */
[----:B------:R-:W-:-:S02]  /*1ee0*/  IMAD R21, R21, R22, RZ ;  /* 0x0000001615157224 */ /* 0x000fc400078e02ff */
[----:B------:R-:W-:-:S04]  /*1ef0*/  IMAD.HI.U32 R28, R43, R28, R42 ;  /* 0x0000001c2b1c7227 */ /* 0x000fc800078e002a */
[----:B------:R-:W-:-:S04]  /*1f00*/  IMAD.HI.U32 R21, R39, R21, R38 ;  /* 0x0000001527157227 */ /* 0x000fc800078e0026 */
[----:B------:R-:W-:-:S04]  /*1f10*/  IMAD.HI.U32 R28, R28, R18, RZ ;  /* 0x000000121c1c7227 */ /* 0x000fc800078e00ff */
[----:B------:R-:W-:-:S04]  /*1f20*/  IMAD.HI.U32 R21, R21, R18, RZ ;  /* 0x0000001215157227 */ /* 0x000fc800078e00ff */
[--C-:B------:R-:W-:Y:S02]  /*1f30*/  IMAD R30, R28, R9, R18.reuse ;  /* 0x000000091c1e7224 */ /* 0x100fe400078e0212 */
[----:B------:R-:W-:Y:S01]  /*1f40*/  IMAD R9, R21, R8, R18 ;  /* 0x0000000815097224 */ /* 0x000fe200078e0212 */
[----:B------:R-:W-:Y:S01]  /*1f50*/  LOP3.LUT R18, R24, R23, RZ, 0x3c, !PT ;  /* 0x0000001718127212 */ /* 0x000fe200078e3cff */
[----:B------:R-:W1:Y:S01]  /*1f60*/  S2R R8, SR_TID.X ;  /* 0x0000000000087919 */ /* 0x000e620000002100 */
[----:B0-----:R-:W-:Y:S01]  /*1f70*/  FADD.FTZ R26, R29, R26 ;  /* 0x0000001a1d1a7221 */ /* 0x001fe20000010000 */
[----:B------:R-:W-:Y:S01]  /*1f80*/  ISETP.GT.U32.AND P4, PT, R23, R30, PT ;  /* 0x0000001e1700720c */ /* 0x000fe20003f84070 */
[----:B------:R-:W-:Y:S01]  /*1f90*/  IMAD.MOV.U32 R29, RZ, RZ, 0x7f800000 ;  /* 0x7f800000ff1d7424 */ /* 0x000fe200078e00ff */
[----:B------:R-:W-:Y:S02]  /*1fa0*/  ISETP.GT.U32.AND P1, PT, R22, R9, PT ;  /* 0x000000091600720c */ /* 0x000fe40003f24070 */
[----:B------:R-:W0:Y:S01]  /*1fb0*/  SHFL.BFLY PT, R25, R26, 0x2, 0x1f ;  /* 0x0c401f001a197f89 */ /* 0x000e2200000e0000 */
[----:B------:R-:W-:-:S02]  /*1fc0*/  LOP3.LUT R24, R24, R17, RZ, 0x3c, !PT ;  /* 0x0000001118187212 */ /* 0x000fc400078e3cff */
[----:B------:R-:W-:Y:S02]  /*1fd0*/  ISETP.GE.AND P3, PT, R18, RZ, PT ;  /* 0x000000ff1200720c */ /* 0x000fe40003f66270 */
[----:B------:R-:W-:-:S04]  /*1fe0*/  LEA.HI.SX32 R18, R2, 0x1, 0x1 ;  /* 0x0000000102127811 */ /* 0x000fc800078f0aff */
[-C--:B------:R-:W-:Y:S01]  /*1ff0*/  @!P4 IADD3 R30, R30, -R23.reuse, RZ ;  /* 0x800000171e1ec210 */ /* 0x080fe20007ffe0ff */
[----:B------:R-:W-:Y:S01]  /*2000*/  @!P4 VIADD R28, R28, 0x1 ;  /* 0x000000011c1cc836 */ /* 0x000fe20000000000 */
[----:B------:R-:W-:Y:S01]  /*2010*/  ISETP.GT.AND P4, PT, R3, RZ, PT ;  /* 0x000000ff0300720c */ /* 0x000fe20003f84270 */
[----:B------:R-:W-:Y:S01]  /*2020*/  @!P1 IMAD.IADD R9, R9, 0x1, -R22 ;  /* 0x0000000109099824 */ /* 0x000fe200078e0a16 */
[----:B------:R-:W-:Y:S01]  /*2030*/  ISETP.GE.U32.AND P2, PT, R30, R23, PT ;  /* 0x000000171e00720c */ /* 0x000fe20003f46070 */
[----:B------:R-:W-:-:S03]  /*2040*/  @!P1 VIADD R21, R21, 0x1 ;  /* 0x0000000115159836 */ /* 0x000fc60000000000 */
[----:B------:R-:W-:Y:S02]  /*2050*/  ISETP.GE.U32.AND P5, PT, R9, R22, PT ;  /* 0x000000160900720c */ /* 0x000fe40003fa6070 */
[----:B------:R-:W2:Y:S01]  /*2060*/  LDC R9, c[0x0][0x2c4] ;  /* 0x0000b100ff097b82 */ /* 0x000ea20000000800 */
[----:B------:R-:W-:Y:S01]  /*2070*/  LEA.HI.SX32 R22, R3, 0x1, 0x1 ;  /* 0x0000000103167811 */ /* 0x000fe200078f0aff */
[----:B0-----:R-:W-:-:S05]  /*2080*/  FADD.FTZ R26, R26, R25 ;  /* 0x000000191a1a7221 */ /* 0x001fca0000010000 */
[----:B------:R-:W-:Y:S02]  /*2090*/  @P2 IADD3 R28, R28, 0x1, RZ ;  /* 0x000000011c1c2810 */ /* 0x000fe40007ffe0ff */
[----:B------:R-:W-:Y:S01]  /*20a0*/  ISETP.GE.AND P2, PT, R24, RZ, PT ;  /* 0x000000ff1800720c */ /* 0x000fe20003f46270 */
[----:B------:R-:W0:Y:S01]  /*20b0*/  SHFL.BFLY PT, R25, R26, 0x1, 0x1f ;  /* 0x0c201f001a197f89 */ /* 0x000e2200000e0000 */
[----:B------:R-:W-:Y:S01]  /*20c0*/  @P5 VIADD R21, R21, 0x1 ;  /* 0x0000000115155836 */ /* 0x000fe20000000000 */
[----:B------:R-:W-:Y:S01]  /*20d0*/  ISETP.NE.AND P5, PT, R2, RZ, PT ;  /* 0x000000ff0200720c */ /* 0x000fe20003fa5270 */
[----:B------:R-:W-:Y:S01]  /*20e0*/  @!P3 IMAD.MOV R28, RZ, RZ, -R28 ;  /* 0x000000ffff1cb224 */ /* 0x000fe200078e0a1c */
[----:B------:R-:W-:Y:S02]  /*20f0*/  SHF.R.S32.HI R24, RZ, 0x1f, R3 ;  /* 0x0000001fff187819 */ /* 0x000fe40000011403 */
[----:B------:R-:W-:Y:S02]  /*2100*/  ISETP.NE.AND P3, PT, RZ, UR4, PT ;  /* 0x00000004ff007c0c */ /* 0x000fe4000bf65270 */
[----:B------:R-:W-:-:S02]  /*2110*/  @!P4 IADD3 R22, R24, RZ, RZ ;  /* 0x000000ff1816c210 */ /* 0x000fc40007ffe0ff */
[----:B-1----:R-:W-:-:S04]  /*2120*/  LOP3.LUT P4, RZ, R8, 0x1f, RZ, 0xc0, !PT ;  /* 0x0000001f08ff7812 */ /* 0x002fc8000788c0ff */
[----:B------:R-:W-:Y:S02]  /*2130*/  ISETP.GT.OR P4, PT, R8, 0x7f, P4 ;  /* 0x0000007f0800780c */ /* 0x000fe40002784670 */
[----:B------:R-:W-:Y:S02]  /*2140*/  @!P5 LOP3.LUT R28, RZ, R23, RZ, 0x33, !PT ;  /* 0x00000017ff1cd212 */ /* 0x000fe400078e33ff */
[----:B--2---:R-:W-:-:S05]  /*2150*/  SEL R9, R9, 0x1, !P3 ;  /* 0x0000000109097807 */ /* 0x004fca0005800000 */
[----:B------:R-:W-:Y:S02]  /*2160*/  IMAD R23, R4, R9, RZ ;  /* 0x0000000904177224 */ /* 0x000fe400078e02ff */
[----:B0-----:R-:W-:Y:S01]  /*2170*/  FADD.FTZ R25, R26, R25 ;  /* 0x000000191a197221 */ /* 0x001fe20000010000 */
[----:B------:R-:W-:-:S04]  /*2180*/  SHF.R.S32.HI R26, RZ, 0x1f, R2 ;  /* 0x0000001fff1a7819 */ /* 0x000fc80000011402 */
[----:B------:R-:W-:Y:S01]  /*2190*/  FSETP.NE.FTZ.AND P1, PT, R25, RZ, PT ;  /* 0x000000ff1900720b */ /* 0x000fe20003f35000 */
[----:B------:R-:W-:Y:S01]  /*21a0*/  @!P0 IMAD.MOV R18, RZ, RZ, R26 ;  /* 0x000000ffff128224 */ /* 0x000fe200078e021a */
[----:B------:R-:W-:Y:S01]  /*21b0*/  ISETP.NE.AND P0, PT, R17, RZ, PT ;  /* 0x000000ff1100720c */ /* 0x000fe20003f05270 */
[----:B------:R-:W-:Y:S01]  /*21c0*/  IMAD.MOV.U32 R26, RZ, RZ, R21 ;  /* 0x000000ffff1a7224 */ /* 0x000fe200078e0015 */
[----:B------:R-:W-:-:S04]  /*21d0*/  SHF.R.S32.HI R21, RZ, 0x1f, R28 ;  /* 0x0000001fff157819 */ /* 0x000fc8000001141c */
[----:B------:R-:W-:Y:S02]  /*21e0*/  @!P2 IADD3 R26, -R26, RZ, RZ ;  /* 0x000000ff1a1aa210 */ /* 0x000fe40007ffe1ff */
[----:B------:R-:W-:-:S03]  /*21f0*/  ISETP.LT.U32.AND P2, PT, R6, R28, PT ;  /* 0x0000001c0600720c */ /* 0x000fc60003f41070 */
[----:B------:R0:W1:Y:S01]  /*2200*/  @P1 MUFU.LG2 R24, R25 ;  /* 0x0000001900181308 */ /* 0x0000620000000c00 */
[C---:B------:R-:W-:Y:S02]  /*2210*/  ISETP.LT.AND.EX P2, PT, R7.reuse, R21, PT, P2 ;  /* 0x000000150700720c */ /* 0x040fe40003f41320 */
[----:B------:R-:W-:Y:S02]  /*2220*/  @!P0 LOP3.LUT R26, RZ, R17, RZ, 0x33, !PT ;  /* 0x00000011ff1a8212 */ /* 0x000fe400078e33ff */
[----:B------:R-:W-:-:S03]  /*2230*/  SEL R8, R7, R21, P2 ;  /* 0x0000001507087207 */ /* 0x000fc60001000000 */
[----:B0-----:R-:W-:Y:S01]  /*2240*/  IMAD R25, R26, R9, RZ ;  /* 0x000000091a197224 */ /* 0x001fe200078e02ff */
[----:B------:R-:W-:Y:S01]  /*2250*/  SEL R9, R6, R28, P2 ;  /* 0x0000001c06097207 */ /* 0x000fe20001000000 */
[----:B-1----:R-:W-:Y:S01]  /*2260*/  @P1 FFMA.FTZ R29, R24, 0.69314718246459960938, R19 ;  /* 0x3f317218181d1823 */ /* 0x002fe20000010013 */
[----:B------:R-:W-:Y:S02]  /*2270*/  IMAD R6, R23, R22, RZ ;  /* 0x0000001617067224 */ /* 0x000fe400078e02ff */
[----:B------:R-:W-:Y:S01]  /*2280*/  IMAD R7, R18, R25, RZ ;  /* 0x0000001912077224 */ /* 0x000fe200078e02ff */
[----:B------:R-:W-:Y:S06]  /*2290*/  @P4 BRA `(.L_x_15) ;  /* 0x0000001c00204947 */ /* 0x000fec0003800000 */
[----:B------:R-:W-:Y:S01]  /*22a0*/  ULDC.U8 UR4, c[0x0][0x3d8] ;  /* 0x0000f60000047ab9 */ /* 0x000fe20000000000 */
[C---:B------:R-:W-:Y:S02]  /*22b0*/  IADD3 R38, P0, R11.reuse, UR7, RZ ;  /* 0x000000070b267c10 */ /* 0x040fe4000ff1e0ff */
[----:B------:R-:W-:Y:S02]  /*22c0*/  ISETP.NE.AND P1, PT, RZ, UR4, PT ;  /* 0x00000004ff007c0c */ /* 0x000fe4000bf25270 */
[----:B------:R-:W-:-:S11]  /*22d0*/  LEA.HI.X.SX32 R39, R11, UR6, 0x1, P0 ;  /* 0x000000060b277c11 */ /* 0x000fd600080f0eff */
[----:B------:R-:W-:Y:S05]  /*22e0*/  @!P1 BRA `(.L_x_16) ;  /* 0x0000001800fc9947 */ /* 0x000fea0003800000 */
[----:B------:R-:W-:Y:S02]  /*22f0*/  ISETP.GE.U32.AND P1, PT, R38, R20, PT ;  /* 0x000000142600720c */ /* 0x000fe40003f26070 */
[----:B------:R-:W-:Y:S02]  /*2300*/  ISETP.LT.U32.AND P0, PT, R17, 0x1, PT ;  /* 0x000000011100780c */ /* 0x000fe40003f01070 */
[----:B------:R-:W-:Y:S02]  /*2310*/  ISETP.GE.AND.EX P1, PT, R39, R5, PT, P1 ;  /* 0x000000052700720c */ /* 0x000fe40003f26310 */
[----:B------:R-:W-:-:S04]  /*2320*/  SHF.R.S32.HI R4, RZ, 0x1f, R17 ;  /* 0x0000001fff047819 */ /* 0x000fc80000011411 */
[----:B------:R-:W-:-:S04]  /*2330*/  ISETP.LT.AND.EX P0, PT, R4, RZ, PT, P0 ;  /* 0x000000ff0400720c */ /* 0x000fc80003f01300 */
[----:B------:R-:W-:Y:S02]  /*2340*/  SEL R5, R17, 0x1, P0 ;  /* 0x0000000111057807 */ /* 0x000fe40000000000 */
[----:B------:R-:W-:Y:S01]  /*2350*/  SEL R4, R4, RZ, P0 ;  /* 0x000000ff04047207 */ /* 0x000fe20000000000 */
[----:B------:R-:W-:Y:S06]  /*2360*/  @P1 BRA `(.L_x_15) ;  /* 0x0000001800ec1947 */ /* 0x000fec0003800000 */
[----:B------:R-:W-:Y:S01]  /*2370*/  IADD3 R17, P1, R5, 0x1, RZ ;  /* 0x0000000105117810 */ /* 0x000fe20007f3e0ff */
[----:B------:R-:W-:Y:S03]  /*2380*/  BSSY B0, `(.L_x_17) ;  /* 0x0000036000007945 */ /* 0x000fe60003800000 */
[----:B------:R-:W-:Y:S01]  /*2390*/  ISETP.GE.U32.AND P0, PT, R17, 0x3, PT ;  /* 0x000000031100780c */ /* 0x000fe20003f06070 */
[----:B------:R-:W-:-:S05]  /*23a0*/  IMAD.X R17, RZ, RZ, R4, P1 ;  /* 0x000000ffff117224 */ /* 0x000fca00008e0604 */
[----:B------:R-:W-:-:S04]  /*23b0*/  ISETP.GE.U32.AND.EX P0, PT, R17, RZ, PT, P0 ;  /* 0x000000ff1100720c */ /* 0x000fc80003f06100 */
[----:B------:R-:W-:Y:S02]  /*23c0*/  SEL R22, R4, RZ, !P0 ;  /* 0x000000ff04167207 */ /* 0x000fe40004000000 */
[----:B------:R-:W-:-:S03]  /*23d0*/  SEL R18, R5, RZ, !P0 ;  /* 0x000000ff05127207 */ /* 0x000fc60004000000 */
[-C--:B------:R-:W-:Y:S02]  /*23e0*/  IMAD R17, R22, R27.reuse, RZ ;  /* 0x0000001b16117224 */ /* 0x080fe400078e02ff */
[----:B------:R-:W-:-:S04]  /*23f0*/  IMAD.WIDE.U32 R22, R18, R27, RZ ;  /* 0x0000001b12167225 */ /* 0x000fc800078e00ff */
[----:B------:R-:W-:Y:S02]  /*2400*/  IMAD R17, R18, R0, R17 ;  /* 0x0000000012117224 */ /* 0x000fe400078e0211 */
[----:B------:R-:W-:-:S03]  /*2410*/  IMAD.WIDE.U32 R42, R22, R5, RZ ;  /* 0x00000005162a7225 */ /* 0x000fc600078e00ff */
[----:B------:R-:W-:-:S05]  /*2420*/  IADD3 R18, R23, R17, RZ ;  /* 0x0000001117127210 */ /* 0x000fca0007ffe0ff */
[----:B------:R-:W-:-:S04]  /*2430*/  IMAD R25, R18, R5, RZ ;  /* 0x0000000512197224 */ /* 0x000fc800078e02ff */
[----:B------:R-:W-:-:S04]  /*2440*/  IMAD R25, R4, R22, R25 ;  /* 0x0000001604197224 */ /* 0x000fc800078e0219 */
[----:B------:R-:W-:-:S05]  /*2450*/  IMAD.IADD R25, R43, 0x1, R25 ;  /* 0x000000012b197824 */ /* 0x000fca00078e0219 */
        /* <DEDUP_REMOVED lines=8> */
[-C--:B------:R-:W-:Y:S02]  /*24e0*/  IADD3 R19, P0, RZ, -R22.reuse, RZ ;  /* 0x80000016ff137210 */ /* 0x080fe40007f1e0ff */
[----:B------:R-:W-:Y:S02]  /*24f0*/  MOV R48, R22 ;  /* 0x0000001600307202 */ /* 0x000fe40000000f00 */
[----:B------:R-:W-:Y:S01]  /*2500*/  IADD3.X R17, RZ, ~R23, RZ, P0, !PT ;  /* 0x80000017ff117210 */ /* 0x000fe200007fe4ff */
[----:B------:R-:W-:Y:S01]  /*2510*/  IMAD.WIDE.U32 R38, R42, R19, R38 ;  /* 0x000000132a267225 */ /* 0x000fe200078e0026 */
[----:B------:R-:W-:-:S03]  /*2520*/  MOV R49, R23 ;  /* 0x0000001700317202 */ /* 0x000fc60000000f00 */
[----:B------:R-:W-:-:S04]  /*2530*/  IMAD R18, R17, R42, RZ ;  /* 0x0000002a11127224 */ /* 0x000fc800078e02ff */
[----:B------:R-:W-:Y:S01]  /*2540*/  IMAD R17, R25, R19, R18 ;  /* 0x0000001319117224 */ /* 0x000fe200078e0212 */
[----:B------:R-:W-:-:S04]  /*2550*/  MOV R18, R38 ;  /* 0x0000002600127202 */ /* 0x000fc80000000f00 */
[----:B------:R-:W-:Y:S01]  /*2560*/  IADD3 R17, R39, R17, RZ ;  /* 0x0000001127117210 */ /* 0x000fe20007ffe0ff */
[----:B------:R-:W-:Y:S05]  /*2570*/  BRA `(.L_x_19) ;  /* 0x0000000000587947 */ /* 0x000fea0003800000 */
.L_x_18:
[----:B------:R-:W0:Y:S01]  /*2580*/  I2F.U32.RP R21, R42 ;  /* 0x0000002a00157306 */ /* 0x000e220000209000 */
[----:B------:R-:W-:Y:S01]  /*2590*/  ISETP.NE.U32.AND P0, PT, R42, RZ, PT ;  /* 0x000000ff2a00720c */ /* 0x000fe20003f05070 */
[----:B------:R-:W-:-:S06]  /*25a0*/  HFMA2.MMA R49, -RZ, RZ, 0, 0 ;  /* 0x00000000ff317435 */ /* 0x000fcc00000001ff */
[----:B0-----:R-:W0:Y:S02]  /*25b0*/  MUFU.RCP R18, R21 ;  /* 0x0000001500127308 */ /* 0x001e240000001000 */
[----:B0-----:R-:W-:-:S06]  /*25c0*/  IADD3 R18, R18, 0xffffffe, RZ ;  /* 0x0ffffffe12127810 */ /* 0x001fcc0007ffe0ff */
        /* <DEDUP_REMOVED lines=11> */
[----:B------:R-:W-:Y:S02]  /*2680*/  ISETP.GE.U32.AND P1, PT, R17, R42, PT ;  /* 0x0000002a1100720c */ /* 0x000fe40003f26070 */
[----:B------:R-:W-:-:S11]  /*2690*/  MOV R17, RZ ;  /* 0x000000ff00117202 */ /* 0x000fd60000000f00 */
[----:B------:R-:W-:Y:S02]  /*26a0*/  @P1 IADD3 R48, R48, 0x1, RZ ;  /* 0x0000000130301810 */ /* 0x000fe40007ffe0ff */
[----:B------:R-:W-:-:S05]  /*26b0*/  @!P0 LOP3.LUT R48, RZ, R42, RZ, 0x33, !PT ;  /* 0x0000002aff308212 */ /* 0x000fca00078e33ff */
[----:B------:R-:W-:-:S04]  /*26c0*/  IMAD.MOV R19, RZ, RZ, -R48 ;  /* 0x000000ffff137224 */ /* 0x000fc800078e0a30 */
[----:B------:R-:W-:Y:S02]  /*26d0*/  IMAD R18, R42, R19, R38 ;  /* 0x000000132a127224 */ /* 0x000fe400078e0226 */
.L_x_19:
[----:B------:R-:W-:Y:S05]  /*26e0*/  BSYNC B0 ;  /* 0x0000000000007941 */ /* 0x000fea0003800000 */
.L_x_17:
[----:B------:R-:W-:Y:S01]  /*26f0*/  LOP3.LUT R19, R17, R0, RZ, 0xfc, !PT ;  /* 0x0000000011137212 */ /* 0x000fe200078efcff */
[----:B------:R-:W-:Y:S03]  /*2700*/  BSSY B0, `(.L_x_20) ;  /* 0x0000028000007945 */ /* 0x000fe60003800000 */
[----:B------:R-:W-:-:S13]  /*2710*/  ISETP.NE.U32.AND P0, PT, R19, RZ, PT ;  /* 0x000000ff1300720c */ /* 0x000fda0003f05070 */
[----:B------:R-:W-:Y:S05]  /*2720*/  @!P0 BRA `(.L_x_21) ;  /* 0x00000000003c8947 */ /* 0x000fea0003800000 */
[----:B------:R-:W-:Y:S01]  /*2730*/  IMAD.MOV.U32 R26, RZ, RZ, R27 ;  /* 0x000000ffff1a7224 */ /* 0x000fe200078e001b */
[----:B------:R-:W-:Y:S02]  /*2740*/  MOV R25, R0 ;  /* 0x0000000000197202 */ /* 0x000fe40000000f00 */
[----:B------:R-:W-:Y:S02]  /*2750*/  MOV R24, 0x2770 ;  /* 0x0000277000187802 */ /* 0x000fe40000000f00 */
[----:B------:R-:W-:Y:S05]  /*2760*/  CALL.REL.NOINC `($__internal_0_$__cuda_sm20_div_s64) ;  /* 0x0000002000e07944 */ /* 0x000fea0003c00000 */
[----:B------:R-:W-:Y:S01]  /*2770*/  IADD3 R19, P0, RZ, -R22, RZ ;  /* 0x80000016ff137210 */ /* 0x000fe20007f1e0ff */
[----:B------:R-:W-:Y:S01]  /*2780*/  IMAD.MOV.U32 R43, RZ, RZ, R23 ;  /* 0x000000ffff2b7224 */ /* 0x000fe200078e0017 */
[----:B------:R-:W-:Y:S02]  /*2790*/  MOV R38, R18 ;  /* 0x0000001200267202 */ /* 0x000fe40000000f00 */
[----:B------:R-:W-:Y:S02]  /*27a0*/  IADD3.X R24, RZ, ~R23, RZ, P0, !PT ;  /* 0x80000017ff187210 */ /* 0x000fe400007fe4ff */
[----:B------:R-:W-:Y:S02]  /*27b0*/  MOV R39, R17 ;  /* 0x0000001100277202 */ /* 0x000fe40000000f00 */
[----:B------:R-:W-:Y:S01]  /*27c0*/  MOV R42, R22 ;  /* 0x00000016002a7202 */ /* 0x000fe20000000f00 */
[----:B------:R-:W-:Y:S02]  /*27d0*/  IMAD R24, R24, R27, RZ ;  /* 0x0000001b18187224 */ /* 0x000fe400078e02ff */
[----:B------:R-:W-:-:S04]  /*27e0*/  IMAD.WIDE.U32 R38, R27, R19, R38 ;  /* 0x000000131b267225 */ /* 0x000fc800078e0026 */
[----:B------:R-:W-:-:S04]  /*27f0*/  IMAD R0, R0, R19, R24 ;  /* 0x0000001300007224 */ /* 0x000fc800078e0218 */
[----:B------:R-:W-:Y:S01]  /*2800*/  IMAD.IADD R0, R39, 0x1, R0 ;  /* 0x0000000127007824 */ /* 0x000fe200078e0200 */
[----:B------:R-:W-:Y:S05]  /*2810*/  BRA `(.L_x_22) ;  /* 0x0000000000587947 */ /* 0x000fea0003800000 */
.L_x_21:
        /* <DEDUP_REMOVED lines=22> */
.L_x_22:
[----:B------:R-:W-:Y:S05]  /*2980*/  BSYNC B0 ;  /* 0x0000000000007941 */ /* 0x000fea0003800000 */
.L_x_20:
[----:B------:R-:W0:Y:S01]  /*2990*/  LDC R27, c[0x0][0x2c0] ;  /* 0x0000b000ff1b7b82 */ /* 0x000e220000000800 */
[----:B------:R-:W-:Y:S01]  /*29a0*/  LOP3.LUT R17, R43, R4, RZ, 0xfc, !PT ;  /* 0x000000042b117212 */ /* 0x000fe200078efcff */
[----:B------:R-:W-:Y:S03]  /*29b0*/  BSSY B0, `(.L_x_23) ;  /* 0x0000027000007945 */ /* 0x000fe60003800000 */
[----:B------:R-:W-:Y:S02]  /*29c0*/  ISETP.NE.U32.AND P0, PT, R17, RZ, PT ;  /* 0x000000ff1100720c */ /* 0x000fe40003f05070 */
[----:B0-----:R-:W-:-:S11]  /*29d0*/  SEL R27, R27, 0x1, P3 ;  /* 0x000000011b1b7807 */ /* 0x001fd60001800000 */
[----:B------:R-:W-:Y:S05]  /*29e0*/  @!P0 BRA `(.L_x_24) ;  /* 0x0000000000348947 */ /* 0x000fea0003800000 */
[----:B------:R-:W-:Y:S01]  /*29f0*/  IMAD.MOV.U32 R18, RZ, RZ, R42 ;  /* 0x000000ffff127224 */ /* 0x000fe200078e002a */
[----:B------:R-:W-:Y:S01]  /*2a00*/  MOV R26, R5 ;  /* 0x00000005001a7202 */ /* 0x000fe20000000f00 */
[----:B------:R-:W-:Y:S01]  /*2a10*/  IMAD.MOV.U32 R17, RZ, RZ, R43 ;  /* 0x000000ffff117224 */ /* 0x000fe200078e002b */
[----:B------:R-:W-:Y:S02]  /*2a20*/  MOV R25, R4 ;  /* 0x0000000400197202 */ /* 0x000fe40000000f00 */
[----:B------:R-:W-:Y:S02]  /*2a30*/  MOV R24, 0x2a50 ;  /* 0x00002a5000187802 */ /* 0x000fe40000000f00 */
[----:B------:R-:W-:Y:S05]  /*2a40*/  CALL.REL.NOINC `($__internal_0_$__cuda_sm20_div_s64) ;  /* 0x0000002000287944 */ /* 0x000fea0003c00000 */
[----:B------:R-:W-:-:S04]  /*2a50*/  IADD3 R17, P0, RZ, -R22, RZ ;  /* 0x80000016ff117210 */ /* 0x000fc80007f1e0ff */
[----:B------:R-:W-:Y:S01]  /*2a60*/  IADD3.X R18, RZ, ~R23, RZ, P0, !PT ;  /* 0x80000017ff127210 */ /* 0x000fe200007fe4ff */
[----:B------:R-:W-:-:S04]  /*2a70*/  IMAD.WIDE.U32 R42, R5, R17, R42 ;  /* 0x00000011052a7225 */ /* 0x000fc800078e002a */
[----:B------:R-:W-:-:S04]  /*2a80*/  IMAD R18, R18, R5, RZ ;  /* 0x0000000512127224 */ /* 0x000fc800078e02ff */
[----:B------:R-:W-:-:S05]  /*2a90*/  IMAD R4, R4, R17, R18 ;  /* 0x0000001104047224 */ /* 0x000fca00078e0212 */
[----:B------:R-:W-:Y:S01]  /*2aa0*/  IADD3 R4, R43, R4, RZ ;  /* 0x000000042b047210 */ /* 0x000fe20007ffe0ff */
[----:B------:R-:W-:Y:S05]  /*2ab0*/  BRA `(.L_x_25) ;  /* 0x0000000000587947 */ /* 0x000fea0003800000 */
.L_x_24:
        /* <DEDUP_REMOVED lines=22> */
.L_x_25:
[----:B------:R-:W-:Y:S05]  /*2c20*/  BSYNC B0 ;  /* 0x0000000000007941 */ /* 0x000fea0003800000 */
.L_x_23:
[-C--:B------:R-:W-:Y:S01]  /*2c30*/  IMAD R5, R41, R16.reuse, RZ ;  /* 0x0000001029057224 */ /* 0x080fe200078e02ff */
[----:B------:R-:W-:Y:S01]  /*2c40*/  SHF.R.S32.HI R17, RZ, 0x1f, R27 ;  /* 0x0000001fff117819 */ /* 0x000fe2000001141b */
[C---:B------:R-:W-:Y:S01]  /*2c50*/  IMAD.WIDE.U32 R46, R40.reuse, R16, RZ ;  /* 0x00000010282e7225 */ /* 0x040fe200078e00ff */
[----:B------:R-:W-:Y:S01]  /*2c60*/  ULDC.U8 UR10, c[0x0][0x3d9] ;  /* 0x0000f640000a7ab9 */ /* 0x000fe20000000000 */
[----:B------:R-:W-:Y:S01]  /*2c70*/  ULDC.64 UR4, c[0x0][0x2c0] ;  /* 0x0000b00000047ab9 */ /* 0x000fe20000000a00 */
[----:B------:R-:W-:Y:S01]  /*2c80*/  UISETP.NE.AND UP0, UPT, UR10, URZ, UPT ;  /* 0x0000003f0a00728c */ /* 0x000fe2000bf05270 */
[----:B------:R-:W-:Y:S01]  /*2c90*/  IMAD R5, R40, R15, R5 ;  /* 0x0000000f28057224 */ /* 0x000fe200078e0205 */
[----:B------:R-:W-:Y:S01]  /*2ca0*/  UIMAD UR4, UR4, UR5, URZ ;  /* 0x00000005040472a4 */ /* 0x000fe2000f8e023f */
[----:B------:R-:W-:Y:S01]  /*2cb0*/  IMAD R0, R0, R27, RZ ;  /* 0x0000001b00007224 */ /* 0x000fe200078e02ff */
[----:B------:R-:W-:Y:S01]  /*2cc0*/  USEL UR5, UR5, 0x1, !UP0 ;  /* 0x0000000105057887 */ /* 0x000fe2000c000000 */
[----:B------:R-:W-:Y:S01]  /*2cd0*/  BSSY B0, `(.L_x_26) ;  /* 0x0000040000007945 */ /* 0x000fe20003800000 */
[----:B------:R-:W-:Y:S01]  /*2ce0*/  IADD3 R5, R47, R5, RZ ;  /* 0x000000052f057210 */ /* 0x000fe20007ffe0ff */
[----:B------:R-:W-:Y:S01]  /*2cf0*/  IMAD R17, R17, R38, R0 ;  /* 0x0000002611117224 */ /* 0x000fe200078e0200 */
[----:B------:R-:W-:Y:S01]  /*2d00*/  USHF.R.S32.HI UR11, URZ, 0x1f, UR4 ;  /* 0x0000001f3f0b7899 */ /* 0x000fe20008011404 */
[----:B------:R-:W-:Y:S01]  /*2d10*/  IMAD R19, R4, UR4, RZ ;  /* 0x0000000404137c24 */ /* 0x000fe2000f8e02ff */
[----:B------:R-:W-:Y:S01]  /*2d20*/  USHF.R.S32.HI UR10, URZ, 0x1f, UR5 ;  /* 0x0000001f3f0a7899 */ /* 0x000fe20008011405 */
[----:B------:R-:W-:-:S02]  /*2d30*/  IMAD R18, R5, R14, RZ ;  /* 0x0000000e05127224 */ /* 0x000fc400078e02ff */
[----:B------:R-:W-:Y:S02]  /*2d40*/  IMAD R5, R23, UR5, RZ ;  /* 0x0000000517057c24 */ /* 0x000fe4000f8e02ff */
[----:B------:R-:W-:Y:S02]  /*2d50*/  IMAD R25, R13, R46, R18 ;  /* 0x0000002e0d197224 */ /* 0x000fe400078e0212 */
[----:B------:R-:W-:-:S04]  /*2d60*/  IMAD.WIDE.U32 R46, R46, R14, RZ ;  /* 0x0000000e2e2e7225 */ /* 0x000fc800078e00ff */
[----:B------:R-:W-:Y:S01]  /*2d70*/  IMAD R19, R42, UR11, R19 ;  /* 0x0000000b2a137c24 */ /* 0x000fe2000f8e0213 */
[----:B------:R-:W-:Y:S01]  /*2d80*/  IADD3 R25, R47, R25, RZ ;  /* 0x000000192f197210 */ /* 0x000fe20007ffe0ff */
[----:B------:R-:W-:-:S03]  /*2d90*/  IMAD.WIDE.U32 R38, R38, R27, RZ ;  /* 0x0000001b26267225 */ /* 0x000fc600078e00ff */
[----:B------:R-:W-:Y:S01]  /*2da0*/  LOP3.LUT R0, R49, R25, RZ, 0xfc, !PT ;  /* 0x0000001931007212 */ /* 0x000fe200078efcff */
[----:B------:R-:W-:-:S03]  /*2db0*/  IMAD.WIDE.U32 R42, R42, UR4, RZ ;  /* 0x000000042a2a7c25 */ /* 0x000fc6000f8e00ff */
[----:B------:R-:W-:Y:S01]  /*2dc0*/  ISETP.NE.U32.AND P0, PT, R0, RZ, PT ;  /* 0x000000ff0000720c */ /* 0x000fe20003f05070 */
[C---:B------:R-:W-:Y:S01]  /*2dd0*/  IMAD R5, R22.reuse, UR10, R5 ;  /* 0x0000000a16057c24 */ /* 0x040fe2000f8e0205 */
[----:B------:R-:W-:Y:S01]  /*2de0*/  IADD3 R0, R39, R17, RZ ;  /* 0x0000001127007210 */ /* 0x000fe20007ffe0ff */
[----:B------:R-:W-:Y:S01]  /*2df0*/  IMAD.WIDE.U32 R40, R22, UR5, RZ ;  /* 0x0000000516287c25 */ /* 0x000fe2000f8e00ff */
[----:B------:R-:W-:-:S03]  /*2e00*/  IADD3 R4, R43, R19, RZ ;  /* 0x000000132b047210 */ /* 0x000fc60007ffe0ff */
[----:B------:R-:W-:Y:S01]  /*2e10*/  IMAD R3, R3, UR4, RZ ;  /* 0x0000000403037c24 */ /* 0x000fe2000f8e02ff */
[----:B------:R-:W-:Y:S01]  /*2e20*/  IADD3 R5, R41, R5, RZ ;  /* 0x0000000529057210 */ /* 0x000fe20007ffe0ff */
[----:B------:R-:W-:-:S04]  /*2e30*/  IMAD R2, R2, UR4, RZ ;  /* 0x0000000402027c24 */ /* 0x000fc8000f8e02ff */
[----:B------:R-:W-:Y:S05]  /*2e40*/  @!P0 BRA `(.L_x_27) ;  /* 0x0000000000448947 */ /* 0x000fea0003800000 */
[----:B------:R-:W-:Y:S01]  /*2e50*/  IMAD.MOV.U32 R18, RZ, RZ, R48 ;  /* 0x000000ffff127224 */ /* 0x000fe200078e0030 */
[----:B------:R-:W-:Y:S01]  /*2e60*/  MOV R17, R49 ;  /* 0x0000003100117202 */ /* 0x000fe20000000f00 */
[----:B------:R-:W-:Y:S01]  /*2e70*/  IMAD.MOV.U32 R26, RZ, RZ, R46 ;  /* 0x000000ffff1a7224 */ /* 0x000fe200078e002e */
[----:B------:R-:W-:Y:S02]  /*2e80*/  MOV R24, 0x2ea0 ;  /* 0x00002ea000187802 */ /* 0x000fe40000000f00 */
[----:B------:R-:W-:Y:S05]  /*2e90*/  CALL.REL.NOINC `($__internal_0_$__cuda_sm20_div_s64) ;  /* 0x0000001c00147944 */ /* 0x000fea0003c00000 */
[----:B------:R-:W-:Y:S01]  /*2ea0*/  IADD3 R18, P0, RZ, -R22, RZ ;  /* 0x80000016ff127210 */ /* 0x000fe20007f1e0ff */
[----:B------:R-:W-:Y:S01]  /*2eb0*/  IMAD.MOV.U32 R45, RZ, RZ, R49 ;  /* 0x000000ffff2d7224 */ /* 0x000fe200078e0031 */
[----:B------:R-:W-:Y:S02]  /*2ec0*/  MOV R44, R48 ;  /* 0x00000030002c7202 */ /* 0x000fe40000000f00 */
[----:B------:R-:W-:-:S05]  /*2ed0*/  IADD3.X R17, RZ, ~R23, RZ, P0, !PT ;  /* 0x80000017ff117210 */ /* 0x000fca00007fe4ff */
[-C--:B------:R-:W-:Y:S02]  /*2ee0*/  IMAD R17, R17, R46.reuse, RZ ;  /* 0x0000002e11117224 */ /* 0x080fe400078e02ff */
[----:B------:R-:W-:-:S04]  /*2ef0*/  IMAD.WIDE.U32 R46, R18, R46, R44 ;  /* 0x0000002e122e7225 */ /* 0x000fc800078e002c */
[----:B------:R-:W-:Y:S01]  /*2f00*/  IMAD R17, R25, R18, R17 ;  /* 0x0000001219117224 */ /* 0x000fe200078e0211 */
[----:B------:R-:W-:Y:S02]  /*2f10*/  MOV R18, R46 ;  /* 0x0000002e00127202 */ /* 0x000fe40000000f00 */
[----:B------:R-:W-:Y:S01]  /*2f20*/  MOV R46, R22 ;  /* 0x00000016002e7202 */ /* 0x000fe20000000f00 */
[----:B------:R-:W-:Y:S01]  /*2f30*/  IMAD.IADD R17, R47, 0x1, R17 ;  /* 0x000000012f117824 */ /* 0x000fe200078e0211 */
[----:B------:R-:W-:Y:S01]  /*2f40*/  MOV R47, R23 ;  /* 0x00000017002f7202 */ /* 0x000fe20000000f00 */
[----:B------:R-:W-:Y:S05]  /*2f50*/  BRA `(.L_x_28) ;  /* 0x00000000005c7947 */ /* 0x000fea0003800000 */
.L_x_27:
[----:B------:R-:W0:Y:S01]  /*2f60*/  I2F.U32.RP R21, R46 ;  /* 0x0000002e00157306 */ /* 0x000e220000209000 */
[----:B------:R-:W-:Y:S01]  /*2f70*/  ISETP.NE.U32.AND P0, PT, R46, RZ, PT ;  /* 0x000000ff2e00720c */ /* 0x000fe20003f05070 */
[----:B------:R-:W-:-:S06]  /*2f80*/  IMAD.MOV.U32 R47, RZ, RZ, RZ ;  /* 0x000000ffff2f7224 */ /* 0x000fcc00078e00ff */
[----:B0-----:R-:W0:Y:S02]  /*2f90*/  MUFU.RCP R18, R21 ;  /* 0x0000001500127308 */ /* 0x001e240000001000 */
[----:B0-----:R-:W-:-:S06]  /*2fa0*/  IADD3 R18, R18, 0xffffffe, RZ ;  /* 0x0ffffffe12127810 */ /* 0x001fcc0007ffe0ff */
[----:B------:R-:W0:Y:S02]  /*2fb0*/  F2I.FTZ.U32.TRUNC.NTZ R19, R18 ;  /* 0x0000001200137305 */ /* 0x000e24000021f000 */
[----:B0-----:R-:W-:Y:S01]  /*2fc0*/  IADD3 R17, RZ, -R19, RZ ;  /* 0x80000013ff117210 */ /* 0x001fe20007ffe0ff */
[----:B------:R-:W-:-:S04]  /*2fd0*/  IMAD.MOV.U32 R18, RZ, RZ, RZ ;  /* 0x000000ffff127224 */ /* 0x000fc800078e00ff */
        /* <DEDUP_REMOVED lines=12> */
[----:B------:R-:W-:-:S05]  /*30a0*/  IADD3 R21, -R19, RZ, RZ ;  /* 0x000000ff13157210 */ /* 0x000fca0007ffe1ff */
[----:B------:R-:W-:Y:S01]  /*30b0*/  IMAD R18, R46, R21, R48 ;  /* 0x000000152e127224 */ /* 0x000fe200078e0230 */
[----:B------:R-:W-:Y:S02]  /*30c0*/  MOV R46, R19 ;  /* 0x00000013002e7202 */ /* 0x000fe40000000f00 */
.L_x_28:
[----:B------:R-:W-:Y:S05]  /*30d0*/  BSYNC B0 ;  /* 0x0000000000007941 */ /* 0x000fea0003800000 */
.L_x_26:
        /* <DEDUP_REMOVED lines=8> */
[-C--:B------:R-:W-:Y:S02]  /*3160*/  IADD3 R21, P0, RZ, -R22.reuse, RZ ;  /* 0x80000016ff157210 */ /* 0x080fe40007f1e0ff */
[----:B------:R-:W-:Y:S02]  /*3170*/  MOV R48, R22 ;  /* 0x0000001600307202 */ /* 0x000fe40000000f00 */
[-C--:B------:R-:W-:Y:S02]  /*3180*/  IADD3.X R19, RZ, ~R23.reuse, RZ, P0, !PT ;  /* 0x80000017ff137210 */ /* 0x080fe400007fe4ff */
[----:B------:R-:W-:-:S03]  /*3190*/  MOV R49, R23 ;  /* 0x0000001700317202 */ /* 0x000fc60000000f00 */
[----:B------:R-:W-:Y:S01]  /*31a0*/  IMAD R24, R19, R16, RZ ;  /* 0x0000001013187224 */ /* 0x000fe200078e02ff */
[----:B------:R-:W-:-:S03]  /*31b0*/  MOV R19, R17 ;  /* 0x0000001100137202 */ /* 0x000fc60000000f00 */
[-C--:B------:R-:W-:Y:S02]  /*31c0*/  IMAD R15, R15, R21.reuse, R24 ;  /* 0x000000150f0f7224 */ /* 0x080fe400078e0218 */
[----:B------:R-:W-:-:S05]  /*31d0*/  IMAD.WIDE.U32 R16, R16, R21, R18 ;  /* 0x0000001510107225 */ /* 0x000fca00078e0012 */
[----:B------:R-:W-:Y:S01]  /*31e0*/  IADD3 R15, R17, R15, RZ ;  /* 0x0000000f110f7210 */ /* 0x000fe20007ffe0ff */
[----:B------:R-:W-:Y:S05]  /*31f0*/  BRA `(.L_x_31) ;  /* 0x0000000000587947 */ /* 0x000fea0003800000 */
.L_x_30:
[----:B------:R-:W0:Y:S01]  /*3200*/  I2F.U32.RP R19, R16 ;  /* 0x0000001000137306 */ /* 0x000e220000209000 */
[----:B------:R-:W-:Y:S01]  /*3210*/  HFMA2.MMA R22, -RZ, RZ, 0, 0 ;  /* 0x00000000ff167435 */ /* 0x000fe200000001ff */
[----:B------:R-:W-:Y:S01]  /*3220*/  ISETP.NE.U32.AND P0, PT, R16, RZ, PT ;  /* 0x000000ff1000720c */ /* 0x000fe20003f05070 */
[----:B------:R-:W-:-:S05]  /*3230*/  HFMA2.MMA R49, -RZ, RZ, 0, 0 ;  /* 0x00000000ff317435 */ /* 0x000fca00000001ff */
[----:B0-----:R-:W0:Y:S02]  /*3240*/  MUFU.RCP R17, R19 ;  /* 0x0000001300117308 */ /* 0x001e240000001000 */
[----:B0-----:R-:W-:-:S06]  /*3250*/  IADD3 R17, R17, 0xffffffe, RZ ;  /* 0x0ffffffe11117810 */ /* 0x001fcc0007ffe0ff */
        /* <DEDUP_REMOVED lines=16> */
.L_x_31:
[----:B------:R-:W-:Y:S05]  /*3360*/  BSYNC B0 ;  /* 0x0000000000007941 */ /* 0x000fea0003800000 */
.L_x_29:
[----:B------:R-:W-:Y:S01]  /*3370*/  LOP3.LUT R17, R49, R13, RZ, 0xfc, !PT ;  /* 0x0000000d31117212 */ /* 0x000fe200078efcff */
[----:B------:R-:W-:Y:S03]  /*3380*/  BSSY B0, `(.L_x_32) ;  /* 0x000002c000007945 */ /* 0x000fe60003800000 */
        /* <DEDUP_REMOVED lines=8> */
[----:B------:R-:W-:Y:S01]  /*3410*/  IADD3 R18, P0, RZ, -R22, RZ ;  /* 0x80000016ff127210 */ /* 0x000fe20007f1e0ff */
[----:B------:R-:W-:Y:S01]  /*3420*/  IMAD.MOV.U32 R25, RZ, RZ, R49 ;  /* 0x000000ffff197224 */ /* 0x000fe200078e0031 */
[----:B------:R-:W-:Y:S02]  /*3430*/  MOV R24, R48 ;  /* 0x0000003000187202 */ /* 0x000fe40000000f00 */
[----:B------:R-:W-:-:S03]  /*3440*/  IADD3.X R17, RZ, ~R23, RZ, P0, !PT ;  /* 0x80000017ff117210 */ /* 0x000fc600007fe4ff */
[----:B------:R-:W-:-:S04]  /*3450*/  IMAD.WIDE.U32 R24, R14, R18, R24 ;  /* 0x000000120e187225 */ /* 0x000fc800078e0018 */
[----:B------:R-:W-:Y:S01]  /*3460*/  IMAD R17, R17, R14, RZ ;  /* 0x0000000e11117224 */ /* 0x000fe200078e02ff */
[----:B------:R-:W-:Y:S02]  /*3470*/  MOV R14, R24 ;  /* 0x00000018000e7202 */ /* 0x000fe40000000f00 */
[----:B------:R-:W-:Y:S01]  /*3480*/  MOV R24, R22 ;  /* 0x0000001600187202 */ /* 0x000fe20000000f00 */
[----:B------:R-:W-:-:S04]  /*3490*/  IMAD R17, R13, R18, R17 ;  /* 0x000000120d117224 */ /* 0x000fc800078e0211 */
[----:B------:R-:W-:Y:S01]  /*34a0*/  IMAD.IADD R18, R25, 0x1, R17 ;  /* 0x0000000119127824 */ /* 0x000fe200078e0211 */
[----:B------:R-:W-:Y:S01]  /*34b0*/  MOV R25, R23 ;  /* 0x0000001700197202 */ /* 0x000fe20000000f00 */
[----:B------:R-:W-:Y:S05]  /*34c0*/  BRA `(.L_x_34) ;  /* 0x00000000005c7947 */ /* 0x000fea0003800000 */
.L_x_33:
[----:B------:R-:W0:Y:S01]  /*34d0*/  I2F.U32.RP R18, R14 ;  /* 0x0000000e00127306 */ /* 0x000e220000209000 */
[----:B------:R-:W-:Y:S01]  /*34e0*/  IMAD.MOV.U32 R22, RZ, RZ, RZ ;  /* 0x000000ffff167224 */ /* 0x000fe200078e00ff */
[----:B------:R-:W-:Y:S01]  /*34f0*/  ISETP.NE.U32.AND P0, PT, R14, RZ, PT ;  /* 0x000000ff0e00720c */ /* 0x000fe20003f05070 */
[----:B------:R-:W-:-:S05]  /*3500*/  IMAD.MOV.U32 R25, RZ, RZ, RZ ;  /* 0x000000ffff197224 */ /* 0x000fca00078e00ff */
[----:B0-----:R-:W0:Y:S02]  /*3510*/  MUFU.RCP R17, R18 ;  /* 0x0000001200117308 */ /* 0x001e240000001000 */
[----:B0-----:R-:W-:Y:S01]  /*3520*/  IADD3 R17, R17, 0xffffffe, RZ ;  /* 0x0ffffffe11117810 */ /* 0x001fe20007ffe0ff */
[----:B------:R-:W-:-:S05]  /*3530*/  IMAD.MOV.U32 R18, RZ, RZ, RZ ;  /* 0x000000ffff127224 */ /* 0x000fca00078e00ff */
        /* <DEDUP_REMOVED lines=10> */
[----:B------:R-:W-:-:S13]  /*35e0*/  ISETP.GE.U32.AND P1, PT, R13, R14, PT ;  /* 0x0000000e0d00720c */ /* 0x000fda0003f26070 */
[----:B------:R-:W-:Y:S01]  /*35f0*/  @P1 VIADD R22, R22, 0x1 ;  /* 0x0000000116161836 */ /* 0x000fe20000000000 */
[----:B------:R-:W-:-:S04]  /*3600*/  @!P0 LOP3.LUT R22, RZ, R14, RZ, 0x33, !PT ;  /* 0x0000000eff168212 */ /* 0x000fc800078e33ff */
[----:B------:R-:W-:Y:S02]  /*3610*/  IADD3 R13, -R22, RZ, RZ ;  /* 0x000000ff160d7210 */ /* 0x000fe40007ffe1ff */
[----:B------:R-:W-:-:S03]  /*3620*/  MOV R24, R22 ;  /* 0x0000001600187202 */ /* 0x000fc60000000f00 */
[----:B------:R-:W-:Y:S02]  /*3630*/  IMAD R14, R14, R13, R48 ;  /* 0x0000000d0e0e7224 */ /* 0x000fe400078e0230 */
.L_x_34:
[----:B------:R-:W-:Y:S05]  /*3640*/  BSYNC B0 ;  /* 0x0000000000007941 */ /* 0x000fea0003800000 */
.L_x_32:
[----:B------:R-:W-:Y:S01]  /*3650*/  IMAD R21, R18, R3, RZ ;  /* 0x0000000312157224 */ /* 0x000fe200078e02ff */
[----:B------:R-:W-:Y:S01]  /*3660*/  LOP3.LUT R18, R47, R10, RZ, 0xfc, !PT ;  /* 0x0000000a2f127212 */ /* 0x000fe200078efcff */
[----:B------:R-:W-:Y:S01]  /*3670*/  ULDC UR4, c[0x0][0x2c4] ;  /* 0x0000b10000047ab9 */ /* 0x000fe20000000800 */
[----:B------:R-:W-:Y:S01]  /*3680*/  SHF.R.S32.HI R13, RZ, 0x1f, R3 ;  /* 0x0000001fff0d7819 */ /* 0x000fe20000011403 */
[----:B------:R-:W-:Y:S01]  /*3690*/  IMAD R50, R27, UR4, RZ ;  /* 0x000000041b327c24 */ /* 0x000fe2000f8e02ff */
[----:B------:R-:W-:Y:S01]  /*36a0*/  ISETP.NE.U32.AND P0, PT, R18, RZ, PT ;  /* 0x000000ff1200720c */ /* 0x000fe20003f05070 */
[-C--:B------:R-:W-:Y:S01]  /*36b0*/  IMAD R17, R25, R6.reuse, RZ ;  /* 0x0000000619117224 */ /* 0x080fe200078e02ff */
[----:B------:R-:W-:Y:S01]  /*36c0*/  SHF.R.S32.HI R22, RZ, 0x1f, R6 ;  /* 0x0000001fff167819 */ /* 0x000fe20000011406 */
[----:B------:R-:W-:Y:S01]  /*36d0*/  IMAD.WIDE.U32 R48, R24, R6, RZ ;  /* 0x0000000618307225 */ /* 0x000fe200078e00ff */
[----:B------:R-:W-:Y:S01]  /*36e0*/  SHF.R.S32.HI R19, RZ, 0x1f, R50 ;  /* 0x0000001fff137819 */ /* 0x000fe20000011432 */
[----:B------:R-:W-:Y:S02]  /*36f0*/  BSSY B0, `(.L_x_35) ;  /* 0x0000034000007945 */ /* 0x000fe40003800000 */
[----:B------:R-:W-:-:S02]  /*3700*/  IMAD R6, R15, R50, RZ ;  /* 0x000000320f067224 */ /* 0x000fc400078e02ff */
[----:B------:R-:W-:Y:S02]  /*3710*/  IMAD R13, R13, R14, R21 ;  /* 0x0000000e0d0d7224 */ /* 0x000fe400078e0215 */
[----:B------:R-:W-:-:S04]  /*3720*/  IMAD.WIDE.U32 R14, R14, R3, RZ ;  /* 0x000000030e0e7225 */ /* 0x000fc800078e00ff */
[----:B------:R-:W-:Y:S01]  /*3730*/  IMAD R17, R22, R24, R17 ;  /* 0x0000001816117224 */ /* 0x000fe200078e0211 */
[----:B------:R-:W-:Y:S01]  /*3740*/  IADD3 R13, R15, R13, RZ ;  /* 0x0000000d0f0d7210 */ /* 0x000fe20007ffe0ff */
[----:B------:R-:W-:Y:S02]  /*3750*/  IMAD R3, R19, R16, R6 ;  /* 0x0000001013037224 */ /* 0x000fe400078e0206 */
[----:B------:R-:W-:Y:S01]  /*3760*/  IMAD.WIDE.U32 R50, R16, R50, RZ ;  /* 0x0000003210327225 */ /* 0x000fe200078e00ff */
[----:B------:R-:W-:-:S04]  /*3770*/  IADD3 R6, R49, R17, RZ ;  /* 0x0000001131067210 */ /* 0x000fc80007ffe0ff */
[----:B------:R-:W-:Y:S01]  /*3780*/  IADD3 R3, R51, R3, RZ ;  /* 0x0000000333037210 */ /* 0x000fe20007ffe0ff */
[----:B------:R-:W-:Y:S06]  /*3790*/  @!P0 BRA `(.L_x_36) ;  /* 0x0000000000488947 */ /* 0x000fec0003800000 */
        /* <DEDUP_REMOVED lines=10> */
[----:B------:R-:W-:Y:S01]  /*3840*/  MOV R46, R22 ;  /* 0x00000016002e7202 */ /* 0x000fe20000000f00 */
[----:B------:R-:W-:Y:S01]  /*3850*/  IMAD.WIDE.U32 R24, R12, R19, R24 ;  /* 0x000000130c187225 */ /* 0x000fe200078e0018 */
[----:B------:R-:W-:-:S03]  /*3860*/  MOV R47, R23 ;  /* 0x00000017002f7202 */ /* 0x000fc60000000f00 */
[----:B------:R-:W-:Y:S01]  /*3870*/  IMAD R17, R17, R12, RZ ;  /* 0x0000000c11117224 */ /* 0x000fe200078e02ff */
[----:B------:R-:W-:-:S03]  /*3880*/  MOV R12, R24 ;  /* 0x00000018000c7202 */ /* 0x000fc60000000f00 */
[----:B------:R-:W-:-:S04]  /*3890*/  IMAD R10, R10, R19, R17 ;  /* 0x000000130a0a7224 */ /* 0x000fc800078e0211 */
[----:B------:R-:W-:Y:S01]  /*38a0*/  IMAD.IADD R10, R25, 0x1, R10 ;  /* 0x00000001190a7824 */ /* 0x000fe200078e020a */
[----:B------:R-:W-:Y:S05]  /*38b0*/  BRA `(.L_x_37) ;  /* 0x00000000005c7947 */ /* 0x000fea0003800000 */
.L_x_36:
[----:B------:R-:W0:Y:S01]  /*38c0*/  I2F.U32.RP R19, R12 ;  /* 0x0000000c00137306 */ /* 0x000e220000209000 */
[----:B------:R-:W-:Y:S01]  /*38d0*/  IMAD.MOV.U32 R16, RZ, RZ, RZ ;  /* 0x000000ffff107224 */ /* 0x000fe200078e00ff */
[----:B------:R-:W-:Y:S01]  /*38e0*/  ISETP.NE.U32.AND P0, PT, R12, RZ, PT ;  /* 0x000000ff0c00720c */ /* 0x000fe20003f05070 */
[----:B------:R-:W-:-:S05]  /*38f0*/  IMAD.MOV.U32 R47, RZ, RZ, RZ ;  /* 0x000000ffff2f7224 */ /* 0x000fca00078e00ff */
[----:B0-----:R-:W0:Y:S02]  /*3900*/  MUFU.RCP R18, R19 ;  /* 0x0000001300127308 */ /* 0x001e240000001000 */
[----:B0-----:R-:W-:-:S06]  /*3910*/  IADD3 R18, R18, 0xffffffe, RZ ;  /* 0x0ffffffe12127810 */ /* 0x001fcc0007ffe0ff */
[----:B------:R-:W0:Y:S02]  /*3920*/  F2I.FTZ.U32.TRUNC.NTZ R17, R18 ;  /* 0x0000001200117305 */ /* 0x000e24000021f000 */
[----:B0-----:R-:W-:-:S05]  /*3930*/  IADD3 R10, RZ, -R17, RZ ;  /* 0x80000011ff0a7210 */ /* 0x001fca0007ffe0ff */
[----:B------:R-:W-:-:S04]  /*3940*/  IMAD R10, R10, R12, RZ ;  /* 0x0000000c0a0a7224 */ /* 0x000fc800078e02ff */
[----:B------:R-:W-:-:S04]  /*3950*/  IMAD.HI.U32 R17, R17, R10, R16 ;  /* 0x0000000a11117227 */ /* 0x000fc800078e0010 */
[----:B------:R-:W-:Y:S02]  /*3960*/  IMAD.MOV.U32 R10, RZ, RZ, RZ ;  /* 0x000000ffff0a7224 */ /* 0x000fe400078e00ff */
        /* <DEDUP_REMOVED lines=9> */
[----:B------:R-:W-:-:S05]  /*3a00*/  IADD3 R17, -R16, RZ, RZ ;  /* 0x000000ff10117210 */ /* 0x000fca0007ffe1ff */
[----:B------:R-:W-:Y:S01]  /*3a10*/  IMAD R12, R12, R17, R46 ;  /* 0x000000110c0c7224 */ /* 0x000fe200078e022e */
[----:B------:R-:W-:Y:S02]  /*3a20*/  MOV R46, R16 ;  /* 0x00000010002e7202 */ /* 0x000fe40000000f00 */
.L_x_37:
[----:B------:R-:W-:Y:S05]  /*3a30*/  BSYNC B0 ;  /* 0x0000000000007941 */ /* 0x000fea0003800000 */
.L_x_35:
[----:B------:R-:W-:Y:S01]  /*3a40*/  ULDC UR5, c[0x0][0x270] ;  /* 0x00009c0000057ab9 */ /* 0x000fe20000000800 */
[----:B------:R-:W-:Y:S01]  /*3a50*/  ULDC UR4, c[0x0][0x2c4] ;  /* 0x0000b10000047ab9 */ /* 0x000fe20000000800 */
[----:B------:R-:W-:Y:S01]  /*3a60*/  LOP3.LUT R16, R47, R8, RZ, 0xfc, !PT ;  /* 0x000000082f107212 */ /* 0x000fe200078efcff */
[----:B------:R-:W-:Y:S01]  /*3a70*/  UIMAD UR4, UR5, UR4, URZ ;  /* 0x00000004050472a4 */ /* 0x000fe2000f8e023f */
[----:B------:R-:W-:Y:S02]  /*3a80*/  BSSY B0, `(.L_x_38) ;  /* 0x0000030000007945 */ /* 0x000fe40003800000 */
[----:B------:R-:W-:-:S03]  /*3a90*/  ISETP.NE.U32.AND P0, PT, R16, RZ, PT ;  /* 0x000000ff1000720c */ /* 0x000fc60003f05070 */
[----:B------:R-:W-:-:S04]  /*3aa0*/  IMAD R27, R27, UR4, RZ ;  /* 0x000000041b1b7c24 */ /* 0x000fc8000f8e02ff */
[-C--:B------:R-:W-:Y:S01]  /*3ab0*/  IMAD R10, R10, R27.reuse, RZ ;  /* 0x0000001b0a0a7224 */ /* 0x080fe200078e02ff */
[----:B------:R-:W-:Y:S01]  /*3ac0*/  SHF.R.S32.HI R17, RZ, 0x1f, R27 ;  /* 0x0000001fff117819 */ /* 0x000fe2000001141b */
[----:B------:R-:W-:-:S04]  /*3ad0*/  IMAD.WIDE.U32 R52, R12, R27, RZ ;  /* 0x0000001b0c347225 */ /* 0x000fc800078e00ff */
[----:B------:R-:W-:-:S05]  /*3ae0*/  IMAD R17, R17, R12, R10 ;  /* 0x0000000c11117224 */ /* 0x000fca00078e020a */
        /* <DEDUP_REMOVED lines=8> */
[----:B------:R-:W-:Y:S02]  /*3b70*/  IADD3 R16, P0, RZ, -R22, RZ ;  /* 0x80000016ff107210 */ /* 0x000fe40007f1e0ff */
[----:B------:R-:W-:Y:S02]  /*3b80*/  MOV R18, R46 ;  /* 0x0000002e00127202 */ /* 0x000fe40000000f00 */
[----:B------:R-:W-:Y:S02]  /*3b90*/  IADD3.X R12, RZ, ~R23, RZ, P0, !PT ;  /* 0x80000017ff0c7210 */ /* 0x000fe400007fe4ff */
[----:B------:R-:W-:-:S03]  /*3ba0*/  MOV R19, R47 ;  /* 0x0000002f00137202 */ /* 0x000fc60000000f00 */
[----:B------:R-:W-:Y:S02]  /*3bb0*/  IMAD R17, R12, R9, RZ ;  /* 0x000000090c117224 */ /* 0x000fe400078e02ff */
[----:B------:R-:W-:-:S04]  /*3bc0*/  IMAD.WIDE.U32 R18, R9, R16, R18 ;  /* 0x0000001009127225 */ /* 0x000fc800078e0012 */
[----:B------:R-:W-:Y:S01]  /*3bd0*/  IMAD R17, R8, R16, R17 ;  /* 0x0000001008117224 */ /* 0x000fe200078e0211 */
[----:B------:R-:W-:-:S04]  /*3be0*/  MOV R8, R18 ;  /* 0x0000001200087202 */ /* 0x000fc80000000f00 */
[----:B------:R-:W-:Y:S01]  /*3bf0*/  IADD3 R17, R19, R17, RZ ;  /* 0x0000001113117210 */ /* 0x000fe20007ffe0ff */
[----:B------:R-:W-:Y:S05]  /*3c00*/  BRA `(.L_x_40) ;  /* 0x00000000005c7947 */ /* 0x000fea0003800000 */
.L_x_39:
        /* <DEDUP_REMOVED lines=10> */
[----:B------:R-:W-:-:S04]  /*3cb0*/  IMAD.HI.U32 R12, R17, R46, RZ ;  /* 0x0000002e110c7227 */ /* 0x000fc800078e00ff */
[----:B------:R-:W-:Y:S01]  /*3cc0*/  IMAD.MOV.U32 R17, RZ, RZ, RZ ;  /* 0x000000ffff117224 */ /* 0x000fe200078e00ff */
        /* <DEDUP_REMOVED lines=11> */
.L_x_40:
[----:B------:R-:W-:Y:S05]  /*3d80*/  BSYNC B0 ;  /* 0x0000000000007941 */ /* 0x000fea0003800000 */
.L_x_38:
[----:B------:R-:W-:Y:S01]  /*3d90*/  IADD3 R39, P1, P0, R42, R40, R38 ;  /* 0x000000282a277210 */ /* 0x000fe2000783e026 */
[----:B------:R-:W-:Y:S01]  /*3da0*/  IMAD R17, R17, R2, RZ ;  /* 0x0000000211117224 */ /* 0x000fe200078e02ff */
[----:B------:R-:W-:Y:S02]  /*3db0*/  ULDC.64 UR4, c[0x0][0x2b0] ;  /* 0x0000ac0000047ab9 */ /* 0x000fe40000000a00 */
[----:B------:R-:W-:Y:S02]  /*3dc0*/  IADD3 R39, P3, P2, R48, R39, R50 ;  /* 0x0000002730277210 */ /* 0x000fe40007a7e032 */
[----:B------:R-:W-:Y:S02]  /*3dd0*/  IADD3.X R0, R4, R5, R0, P1, P0 ;  /* 0x0000000504007210 */ /* 0x000fe40000fe0400 */
[----:B------:R-:W-:Y:S02]  /*3de0*/  IADD3 R14, P1, P0, R52, R39, R14 ;  /* 0x00000027340e7210 */ /* 0x000fe4000783e00e */
[----:B------:R-:W-:Y:S01]  /*3df0*/  IADD3.X R0, R6, R0, R3, P3, P2 ;  /* 0x0000000006007210 */ /* 0x000fe20001fe4403 */
[----:B------:R-:W-:Y:S01]  /*3e00*/  IMAD R3, R23, R7, RZ ;  /* 0x0000000717037224 */ /* 0x000fe200078e02ff */
[----:B------:R-:W-:-:S02]  /*3e10*/  SHF.R.S32.HI R4, RZ, 0x1f, R7 ;  /* 0x0000001fff047819 */ /* 0x000fc40000011407 */
[----:B------:R-:W-:Y:S02]  /*3e20*/  IADD3.X R15, R10, R0, R13, P1, P0 ;  /* 0x000000000a0f7210 */ /* 0x000fe40000fe040d */
[----:B------:R-:W-:Y:S01]  /*3e30*/  SHF.R.S32.HI R0, RZ, 0x1f, R2 ;  /* 0x0000001fff007819 */ /* 0x000fe20000011402 */
[-C--:B------:R-:W-:Y:S02]  /*3e40*/  IMAD R3, R4, R22.reuse, R3 ;  /* 0x0000001604037224 */ /* 0x080fe400078e0203 */
[----:B------:R-:W-:-:S04]  /*3e50*/  IMAD.WIDE.U32 R14, R7, R22, R14 ;  /* 0x00000016070e7225 */ /* 0x000fc800078e000e */
[----:B------:R-:W-:Y:S02]  /*3e60*/  IMAD.IADD R15, R15, 0x1, R3 ;  /* 0x000000010f0f7824 */ /* 0x000fe400078e0203 */
[-C--:B------:R-:W-:Y:S02]  /*3e70*/  IMAD R0, R0, R8.reuse, R17 ;  /* 0x0000000800007224 */ /* 0x080fe400078e0211 */
[----:B------:R-:W-:-:S04]  /*3e80*/  IMAD.WIDE.U32 R2, R2, R8, R14 ;  /* 0x0000000802027225 */ /* 0x000fc800078e000e */
[----:B------:R-:W-:Y:S01]  /*3e90*/  IMAD.IADD R3, R3, 0x1, R0 ;  /* 0x0000000103037824 */ /* 0x000fe200078e0200 */
[----:B------:R-:W-:-:S04]  /*3ea0*/  LEA R4, P0, R2, UR4, 0x2 ;  /* 0x0000000402047c11 */ /* 0x000fc8000f8010ff */
[----:B------:R-:W-:-:S05]  /*3eb0*/  LEA.HI.X R5, R2, UR5, R3, 0x2, P0 ;  /* 0x0000000502057c11 */ /* 0x000fca00080f1403 */
[----:B------:R1:W-:Y:S01]  /*3ec0*/  STG.E desc[UR8][R4.64], R29 ;  /* 0x0000001d04007986 */ /* 0x0003e2000c101908 */
[----:B------:R-:W-:Y:S05]  /*3ed0*/  BRA `(.L_x_15) ;  /* 0x0000000000107947 */ /* 0x000fea0003800000 */
.L_x_16:
[----:B------:R-:W-:Y:S02]  /*3ee0*/  ULDC.64 UR4, c[0x0][0x2b0] ;  /* 0x0000ac0000047ab9 */ /* 0x000fe40000000a00 */
[----:B------:R-:W-:-:S04]  /*3ef0*/  LEA R2, P0, R38, UR4, 0x2 ;  /* 0x0000000426027c11 */ /* 0x000fc8000f8010ff */
[----:B------:R-:W-:-:S05]  /*3f00*/  LEA.HI.X R3, R38, UR5, R39, 0x2, P0 ;  /* 0x0000000526037c11 */ /* 0x000fca00080f1427 */
[----:B------:R0:W-:Y:S04]  /*3f10*/  STG.E desc[UR8][R2.64], R29 ;  /* 0x0000001d02007986 */ /* 0x0001e8000c101908 */
.L_x_15:
[----:B------:R-:W-:Y:S05]  /*3f20*/  BSYNC B1 ;  /* 0x0000000000017941 */ /* 0x000fea0003800000 */
.L_x_14:
[----:B------:R-:W2:Y:S01]  /*3f30*/  LDC R0, c[0x0][0x3c4] ;  /* 0x0000f100ff007b82 */ /* 0x000ea20000000800 */
[C---:B0-----:R-:W-:Y:S02]  /*3f40*/  IADD3 R3, R35.reuse, 0x20, RZ ;  /* 0x0000002023037810 */ /* 0x041fe40007ffe0ff */
[----:B------:R-:W-:Y:S02]  /*3f50*/  CS2R R6, SRZ ;  /* 0x0000000000067805 */ /* 0x000fe4000001ff00 */
[----:B------:R-:W-:Y:S01]  /*3f60*/  SHF.L.U32 R26, R35, 0x2, RZ ;  /* 0x00000002231a7819 */ /* 0x000fe200000006ff */
[----:B------:R-:W-:Y:S01]  /*3f70*/  IMAD.MOV.U32 R9, RZ, RZ, RZ ;  /* 0x000000ffff097224 */ /* 0x000fe200078e00ff */
[----:B-1----:R-:W-:-:S03]  /*3f80*/  CS2R R4, SRZ ;  /* 0x0000000000047805 */ /* 0x002fc6000001ff00 */
[----:B------:R-:W-:Y:S01]  /*3f90*/  VIADD R25, R26, 0x80 ;  /* 0x000000801a197836 */ /* 0x000fe20000000000 */
[-C--:B--2---:R-:W-:Y:S02]  /*3fa0*/  ISETP.GE.OR P1, PT, R3, R0.reuse, P6 ;  /* 0x000000000300720c */ /* 0x084fe40003726670 */
[C---:B------:R-:W-:Y:S02]  /*3fb0*/  IADD3 R3, R35.reuse, 0x40, RZ ;  /* 0x0000004023037810 */ /* 0x040fe40007ffe0ff */
[-C--:B------:R-:W-:Y:S02]  /*3fc0*/  ISETP.GE.OR P2, PT, R35, R0.reuse, P6 ;  /* 0x000000002300720c */ /* 0x080fe40003746670 */
[----:B------:R-:W-:Y:S01]  /*3fd0*/  ISETP.GE.OR P0, PT, R3, R0, P6 ;  /* 0x000000000300720c */ /* 0x000fe20003706670 */
[----:B------:R-:W-:-:S05]  /*3fe0*/  VIADD R3, R35, 0x60 ;  /* 0x0000006023037836 */ /* 0x000fca0000000000 */
[----:B------:R-:W-:Y:S01]  /*3ff0*/  ISETP.GE.OR P6, PT, R3, R0, P6 ;  /* 0x000000000300720c */ /* 0x000fe200037c6670 */
[----:B------:R-:W-:Y:S01]  /*4000*/  @!P1 FADD.FTZ R31, -R29, R31 ;  /* 0x0000001f1d1f9221 */ /* 0x000fe20000010100 */
[----:B------:R-:W-:-:S03]  /*4010*/  CS2R R2, SRZ ;  /* 0x0000000000027805 */ /* 0x000fc6000001ff00 */
[----:B------:R-:W-:Y:S01]  /*4020*/  @!P2 FADD.FTZ R36, -R29, R36 ;  /* 0x000000241d24a221 */ /* 0x000fe20000010100 */
[----:B------:R-:W-:Y:S01]  /*4030*/  @!P1 FMUL.FTZ R31, R31, 1.4426950216293334961 ;  /* 0x3fb8aa3b1f1f9820 */ /* 0x000fe20000410000 */
[C---:B------:R-:W-:Y:S02]  /*4040*/  @!P0 FADD.FTZ R32, -R29.reuse, R32 ;  /* 0x000000201d208221 */ /* 0x040fe40000010100 */
[----:B------:R-:W-:Y:S01]  /*4050*/  @!P2 FMUL.FTZ R36, R36, 1.4426950216293334961 ;  /* 0x3fb8aa3b2424a820 */ /* 0x000fe20000410000 */
[----:B------:R-:W0:Y:S01]  /*4060*/  @!P1 MUFU.EX2 R8, R31 ;  /* 0x0000001f00089308 */ /* 0x000e220000000800 */
[----:B------:R-:W-:Y:S02]  /*4070*/  @!P0 FMUL.FTZ R32, R32, 1.4426950216293334961 ;  /* 0x3fb8aa3b20208820 */ /* 0x000fe40000410000 */
[----:B------:R-:W-:-:S04]  /*4080*/  @!P6 FADD.FTZ R29, -R29, R34 ;  /* 0x000000221d1de221 */ /* 0x000fc80000010100 */
[----:B------:R-:W-:Y:S01]  /*4090*/  @!P6 FMUL.FTZ R10, R29, 1.4426950216293334961 ;  /* 0x3fb8aa3b1d0ae820 */ /* 0x000fe20000410000 */
[----:B------:R-:W1:Y:S08]  /*40a0*/  @!P0 MUFU.EX2 R32, R32 ;  /* 0x0000002000208308 */ /* 0x000e700000000800 */
[----:B------:R-:W2:Y:S01]  /*40b0*/  @!P2 MUFU.EX2 R36, R36 ;  /* 0x000000240024a308 */ /* 0x000ea20000000800 */
[----:B0-----:R0:W-:Y:S07]  /*40c0*/  @!P1 STS [R33+0x280], R8 ;  /* 0x0002800821009388 */ /* 0x0011ee0000000800 */
[----:B------:R-:W3:Y:S01]  /*40d0*/  @!P6 MUFU.EX2 R10, R10 ;  /* 0x0000000a000ae308 */ /* 0x000ee20000000800 */
[----:B-1----:R0:W-:Y:S01]  /*40e0*/  @!P0 STS [R33+0x500], R32 ;  /* 0x0005002021008388 */ /* 0x0021e20000000800 */
[----:B------:R-:W-:Y:S01]  /*40f0*/  ISETP.GE.AND P0, PT, R0, 0x1, PT ;  /* 0x000000010000780c */ /* 0x000fe20003f06270 */
[----:B------:R-:W-:-:S02]  /*4100*/  HFMA2.MMA R0, -RZ, RZ, 0, 0 ;  /* 0x00000000ff007435 */ /* 0x000fc400000001ff */
[----:B--2---:R0:W-:Y:S04]  /*4110*/  @!P2 STS [R33], R36 ;  /* 0x000000242100a388 */ /* 0x0041e80000000800 */
[----:B---3--:R0:W-:Y:S01]  /*4120*/  @!P6 STS [R33+0x780], R10 ;  /* 0x0007800a2100e388 */ /* 0x0081e20000000800 */
[----:B------:R-:W-:Y:S06]  /*4130*/  BAR.SYNC.DEFER_BLOCKING 0x0 ;  /* 0x0000000000007b1d */ /* 0x000fec0000010000 */
[----:B------:R-:W-:Y:S05]  /*4140*/  @!P0 BRA `(.L_x_41) ;  /* 0x0000000000d88947 */ /* 0x000fea0003800000 */
[----:B------:R-:W1:Y:S01]  /*4150*/  S2UR UR6, SR_CgaCtaId ;  /* 0x00000000000679c3 */ /* 0x000e620000008800 */
[----:B------:R-:W-:Y:S01]  /*4160*/  ULDC UR10, c[0x0][0x2dc] ;  /* 0x0000b700000a7ab9 */ /* 0x000fe20000000800 */
[----:B------:R-:W-:Y:S01]  /*4170*/  IMAD R23, R11, 0x100, R26 ;  /* 0x000001000b177824 */ /* 0x000fe200078e021a */
[----:B------:R-:W-:Y:S01]  /*4180*/  UIMAD UR4, UR7, UR10, URZ ;  /* 0x0000000a070472a4 */ /* 0x000fe2000f8e023f */
[C---:B0-----:R-:W-:Y:S01]  /*4190*/  VIADD R8, R20.reuse, -UR7 ;  /* 0x8000000714087c36 */ /* 0x041fe20008000000 */
[----:B------:R-:W-:Y:S01]  /*41a0*/  CS2R R12, SRZ ;  /* 0x00000000000c7805 */ /* 0x000fe2000001ff00 */
[----:B------:R-:W-:Y:S01]  /*41b0*/  IMAD R28, R20, UR10, RZ ;  /* 0x0000000a141c7c24 */ /* 0x000fe2000f8e02ff */
[----:B------:R-:W-:Y:S01]  /*41c0*/  USHF.R.S32.HI UR11, URZ, 0x1f, UR4 ;  /* 0x0000001f3f0b7899 */ /* 0x000fe20008011404 */
[----:B------:R-:W-:Y:S02]  /*41d0*/  CS2R R14, SRZ ;  /* 0x00000000000e7805 */ /* 0x000fe4000001ff00 */
[----:B------:R-:W-:Y:S01]  /*41e0*/  IADD3 R6, P0, R23, UR4, RZ ;  /* 0x0000000417067c10 */ /* 0x000fe2000ff1e0ff */
[----:B------:R-:W-:Y:S01]  /*41f0*/  ULDC.64 UR4, c[0x0][0x288] ;  /* 0x0000a20000047ab9 */ /* 0x000fe20000000a00 */
[----:B------:R-:W-:-:S02]  /*4200*/  ISETP.GE.AND P3, PT, R11, R8, PT ;  /* 0x000000080b00720c */ /* 0x000fc40003f66270 */
[----:B------:R-:W-:Y:S02]  /*4210*/  CS2R R16, SRZ ;  /* 0x0000000000107805 */ /* 0x000fe4000001ff00 */
[----:B------:R-:W-:Y:S02]  /*4220*/  LEA.HI.X.SX32 R23, R23, UR11, 0x1, P0 ;  /* 0x0000000b17177c11 */ /* 0x000fe400080f0eff */
[----:B------:R-:W-:Y:S02]  /*4230*/  CS2R R18, SRZ ;  /* 0x0000000000127805 */ /* 0x000fe4000001ff00 */
[----:B------:R-:W-:Y:S01]  /*4240*/  LEA R24, P0, R6, UR4, 0x2 ;  /* 0x0000000406187c11 */ /* 0x000fe2000f8010ff */
[----:B------:R-:W-:Y:S01]  /*4250*/  UMOV UR4, 0x400 ;  /* 0x0000040000047882 */ /* 0x000fe20000000000 */
[----:B------:R-:W-:Y:S02]  /*4260*/  IMAD.WIDE R28, R28, 0x4, RZ ;  /* 0x000000041c1c7825 */ /* 0x000fe400078e02ff */
[----:B------:R-:W-:Y:S01]  /*4270*/  LEA.HI.X R23, R6, UR5, R23, 0x2, P0 ;  /* 0x0000000506177c11 */ /* 0x000fe200080f1417 */
[----:B------:R-:W-:Y:S01]  /*4280*/  UMOV UR5, URZ ;  /* 0x0000003f00057c82 */ /* 0x000fe20008000000 */
[----:B------:R-:W-:Y:S01]  /*4290*/  IADD3 R24, P0, R24, 0x200, RZ ;  /* 0x0000020018187810 */ /* 0x000fe20007f1e0ff */
[----:B------:R-:W-:Y:S01]  /*42a0*/  IMAD.MOV.U32 R6, RZ, RZ, RZ ;  /* 0x000000ffff067224 */ /* 0x000fe200078e00ff */
[----:B-1----:R-:W-:-:S03]  /*42b0*/  ULEA UR4, UR6, UR4, 0x18 ;  /* 0x0000000406047291 */ /* 0x002fc6000f8ec03f */
[----:B------:R-:W-:-:S03]  /*42c0*/  IMAD.X R23, RZ, RZ, R23, P0 ;  /* 0x000000ffff177224 */ /* 0x000fc600000e0617 */
[----:B------:R-:W-:Y:S01]  /*42d0*/  LEA R10, R11, UR4, 0x2 ;  /* 0x000000040b0a7c11 */ /* 0x000fe2000f8e10ff */
[----:B------:R-:W-:-:S06]  /*42e0*/  ULDC UR4, c[0x0][0x2d0] ;  /* 0x0000b40000047ab9 */ /* 0x000fcc0000000800 */
.L_x_44:
[----:B------:R-:W-:Y:S01]  /*42f0*/  MOV R22, R24 ;  /* 0x0000001800167202 */ /* 0x000fe20000000f00 */
[----:B------:R-:W0:Y:S01]  /*4300*/  LDC R21, c[0x0][0x3c4] ;  /* 0x0000f100ff157b82 */ /* 0x000e220000000800 */
[----:B------:R1:W2:Y:S01]  /*4310*/  LDS R8, [R10] ;  /* 0x000000000a087984 */ /* 0x0002a20000000800 */
[----:B------:R-:W-:Y:S01]  /*4320*/  UIADD3 UR5, UR5, 0x1, URZ ;  /* 0x0000000105057890 */ /* 0x000fe2000fffe03f */
[----:B------:R-:W-:Y:S01]  /*4330*/  IADD3 R24, P0, R28, R22, RZ ;  /* 0x000000161c187210 */ /* 0x000fe20007f1e0ff */
[----:B------:R-:W-:Y:S04]  /*4340*/  BSSY B0, `(.L_x_42) ;  /* 0x000000a000007945 */ /* 0x000fe80003800000 */
[----:B------:R-:W-:Y:S08]  /*4350*/  @P3 BRA `(.L_x_43) ;  /* 0x0000000000203947 */ /* 0x000ff00003800000 */
[----:B------:R-:W-:Y:S02]  /*4360*/  ISETP.GE.AND P2, PT, R26, UR4, PT ;  /* 0x000000041a007c0c */ /* 0x000fe4000bf46270 */
[----:B------:R-:W-:Y:S02]  /*4370*/  CS2R R12, SRZ ;  /* 0x00000000000c7805 */ /* 0x000fe4000001ff00 */
[----:B------:R-:W-:Y:S02]  /*4380*/  ISETP.GE.AND P1, PT, R25, UR4, PT ;  /* 0x0000000419007c0c */ /* 0x000fe4000bf26270 */
[----:B------:R-:W-:Y:S02]  /*4390*/  CS2R R14, SRZ ;  /* 0x00000000000e7805 */ /* 0x000fe4000001ff00 */
[----:B------:R-:W-:Y:S02]  /*43a0*/  CS2R R16, SRZ ;  /* 0x0000000000107805 */ /* 0x000fe4000001ff00 */
[----:B------:R-:W-:Y:S03]  /*43b0*/  CS2R R18, SRZ ;  /* 0x0000000000127805 */ /* 0x000fe6000001ff00 */
[----:B------:R3:W5:Y:S04]  /*43c0*/  @!P2 LDG.E.128 R12, desc[UR8][R22.64+-0x200] ;  /* 0xfffe0008160ca981 */ /* 0x000768000c1e1d00 */
[----:B------:R3:W5:Y:S02]  /*43d0*/  @!P1 LDG.E.128 R16, desc[UR8][R22.64] ;  /* 0x0000000816109981 */ /* 0x000764000c1e1d00 */
.L_x_43:
[----:B------:R-:W-:Y:S05]  /*43e0*/  BSYNC B0 ;  /* 0x0000000000007941 */ /* 0x000fea0003800000 */
.L_x_42:
[----:B---3--:R-:W-:Y:S01]  /*43f0*/  IADD3.X R23, R29, R23, RZ, P0, !PT ;  /* 0x000000171d177210 */ /* 0x008fe200007fe4ff */
[C---:B--2--5:R-:W-:Y:S01]  /*4400*/  FFMA.FTZ R3, R8.reuse, R12, R3 ;  /* 0x0000000c08037223 */ /* 0x064fe20000010003 */
[----:B0-----:R-:W-:Y:S01]  /*4410*/  ISETP.LE.AND P0, PT, R21, UR5, PT ;  /* 0x0000000515007c0c */ /* 0x001fe2000bf03270 */
[C---:B------:R-:W-:Y:S01]  /*4420*/  FFMA.FTZ R0, R8.reuse, R13, R0 ;  /* 0x0000000d08007223 */ /* 0x040fe20000010000 */
[C---:B------:R-:W-:Y:S01]  /*4430*/  FFMA.FTZ R5, R8.reuse, R14, R5 ;  /* 0x0000000e08057223 */ /* 0x040fe20000010005 */
[C---:B------:R-:W-:Y:S01]  /*4440*/  FFMA.FTZ R2, R8.reuse, R15, R2 ;  /* 0x0000000f08027223 */ /* 0x040fe20000010002 */
[C---:B------:R-:W-:Y:S01]  /*4450*/  FFMA.FTZ R7, R8.reuse, R16, R7 ;  /* 0x0000001008077223 */ /* 0x040fe20000010007 */
[C---:B------:R-:W-:Y:S01]  /*4460*/  FFMA.FTZ R4, R8.reuse, R17, R4 ;  /* 0x0000001108047223 */ /* 0x040fe20000010004 */
[----:B------:R-:W-:Y:S01]  /*4470*/  FFMA.FTZ R9, R8, R18, R9 ;  /* 0x0000001208097223 */ /* 0x000fe20000010009 */
[----:B-1----:R-:W-:Y:S01]  /*4480*/  IADD3 R10, R10, 0x14, RZ ;  /* 0x000000140a0a7810 */ /* 0x002fe20007ffe0ff */
[----:B------:R-:W-:Y:S05]  /*4490*/  FFMA.FTZ R6, R8, R19, R6 ;  /* 0x0000001308067223 */ /* 0x000fea0000010006 */
[----:B------:R-:W-:Y:S05]  /*44a0*/  @!P0 BRA `(.L_x_44) ;  /* 0xfffffffc00908947 */ /* 0x000fea000383ffff */
.L_x_41:
[----:B------:R-:W-:-:S04]  /*44b0*/  IADD3 R11, R11, UR7, RZ ;  /* 0x000000070b0b7c10 */ /* 0x000fc8000fffe0ff */
[----:B------:R-:W-:-:S13]  /*44c0*/  ISETP.GE.AND P0, PT, R11, R20, PT ;  /* 0x000000140b00720c */ /* 0x000fda0003f06270 */
[----:B------:R-:W-:Y:S05]  /*44d0*/  @P0 EXIT ;  /* 0x000000000000094d */ /* 0x000fea0003800000 */
[----:B------:R-:W1:Y:S01]  /*44e0*/  LDC R13, c[0x0][0x2c4] ;  /* 0x0000b100ff0d7b82 */ /* 0x000e620000000800 */
[----:B------:R-:W-:Y:S01]  /*44f0*/  ULDC UR4, c[0x0][0x270] ;  /* 0x00009c0000047ab9 */ /* 0x000fe20000000800 */
[----:B------:R-:W-:Y:S01]  /*4500*/  IABS R17, R11 ;  /* 0x0000000b00117213 */ /* 0x000fe20000000000 */
[----:B------:R-:W-:Y:S01]  /*4510*/  ULDC UR6, c[0x0][0x2d0] ;  /* 0x0000b40000067ab9 */ /* 0x000fe20000000800 */
[----:B------:R-:W-:Y:S02]  /*4520*/  F2FP.BF16.F32.PACK_AB R0, R0, R3 ;  /* 0x000000030000723e */ /* 0x000fe400000010ff */
[----:B------:R-:W-:-:S03]  /*4530*/  F2FP.BF16.F32.PACK_AB R5, R2, R5 ;  /* 0x000000050205723e */ /* 0x000fc600000010ff */
[----:B------:R-:W-:Y:S01]  /*4540*/  IMAD.MOV.U32 R2, RZ, RZ, R0 ;  /* 0x000000ffff027224 */ /* 0x000fe200078e0000 */
[----:B------:R-:W-:Y:S01]  /*4550*/  MOV R3, R5 ;  /* 0x0000000500037202 */ /* 0x000fe20000000f00 */
[----:B-1----:R-:W-:Y:S01]  /*4560*/  IMAD R14, R13, UR4, RZ ;  /* 0x000000040d0e7c24 */ /* 0x002fe2000f8e02ff */
[----:B------:R-:W-:-:S04]  /*4570*/  ULDC.64 UR4, c[0x0][0x290] ;  /* 0x0000a40000047ab9 */ /* 0x000fc80000000a00 */
[-C--:B------:R-:W-:Y:S02]  /*4580*/  IABS R16, R14.reuse ;  /* 0x0000000e00107213 */ /* 0x080fe40000000000 */
[----:B0-----:R-:W-:Y:S02]  /*4590*/  IABS R10, R14 ;  /* 0x0000000e000a7213 */ /* 0x001fe40000000000 */
[----:B------:R-:W0:Y:S03]  /*45a0*/  I2F.RP R12, R16 ;  /* 0x00000010000c7306 */ /* 0x000e260000209400 */
[----:B------:R-:W-:-:S05]  /*45b0*/  IMAD.MOV R10, RZ, RZ, -R10 ;  /* 0x000000ffff0a7224 */ /* 0x000fca00078e0a0a */
[----:B0-----:R-:W0:Y:S02]  /*45c0*/  MUFU.RCP R18, R12 ;  /* 0x0000000c00127308 */ /* 0x001e240000001000 */
[----:B0-----:R-:W-:Y:S01]  /*45d0*/  VIADD R18, R18, 0xffffffe ;  /* 0x0ffffffe12127836 */ /* 0x001fe20000000000 */
[----:B------:R-:W-:-:S05]  /*45e0*/  IABS R12, R13 ;  /* 0x0000000d000c7213 */ /* 0x000fca0000000000 */
[----:B------:R0:W1:Y:S02]  /*45f0*/  F2I.FTZ.U32.TRUNC.NTZ R19, R18 ;  /* 0x0000001200137305 */ /* 0x000064000021f000 */
[----:B0-----:R-:W-:Y:S01]  /*4600*/  HFMA2.MMA R18, -RZ, RZ, 0, 0 ;  /* 0x00000000ff127435 */ /* 0x001fe200000001ff */
[----:B-1----:R-:W-:-:S04]  /*4610*/  IMAD.MOV R15, RZ, RZ, -R19 ;  /* 0x000000ffff0f7224 */ /* 0x002fc800078e0a13 */
[----:B------:R-:W-:-:S05]  /*4620*/  IMAD R8, R15, R16, RZ ;  /* 0x000000100f087224 */ /* 0x000fca00078e02ff */
[----:B------:R-:W-:-:S06]  /*4630*/  IMAD.HI.U32 R8, R19, R8, R18 ;  /* 0x0000000813087227 */ /* 0x000fcc00078e0012 */
[----:B------:R-:W-:Y:S02]  /*4640*/  IMAD.HI.U32 R15, R8, R17, RZ ;  /* 0x00000011080f7227 */ /* 0x000fe400078e00ff */
[----:B------:R-:W0:Y:S02]  /*4650*/  I2F.RP R8, R12 ;  /* 0x0000000c00087306 */ /* 0x000e240000209400 */
[----:B------:R-:W-:Y:S01]  /*4660*/  IMAD R17, R15, R10, R17 ;  /* 0x0000000a0f117224 */ /* 0x000fe200078e0211 */
[----:B------:R-:W-:-:S04]  /*4670*/  LOP3.LUT R10, R11, R14, RZ, 0x3c, !PT ;  /* 0x0000000e0b0a7212 */ /* 0x000fc800078e3cff */
[----:B------:R-:W-:Y:S02]  /*4680*/  ISETP.GT.U32.AND P1, PT, R16, R17, PT ;  /* 0x000000111000720c */ /* 0x000fe40003f24070 */
[----:B------:R-:W-:Y:S01]  /*4690*/  ISETP.GE.AND P0, PT, R10, RZ, PT ;  /* 0x000000ff0a00720c */ /* 0x000fe20003f06270 */
[----:B0-----:R-:W0:Y:S10]  /*46a0*/  MUFU.RCP R8, R8 ;  /* 0x0000000800087308 */ /* 0x001e340000001000 */
[----:B------:R-:W-:Y:S01]  /*46b0*/  @!P1 IMAD.IADD R17, R17, 0x1, -R16 ;  /* 0x0000000111119824 */ /* 0x000fe200078e0a10 */
[----:B------:R-:W-:-:S02]  /*46c0*/  @!P1 IADD3 R15, R15, 0x1, RZ ;  /* 0x000000010f0f9810 */ /* 0x000fc40007ffe0ff */
[----:B------:R-:W-:Y:S02]  /*46d0*/  ISETP.NE.AND P1, PT, R14, RZ, PT ;  /* 0x000000ff0e00720c */ /* 0x000fe40003f25270 */
[----:B------:R-:W-:Y:S01]  /*46e0*/  ISETP.GE.U32.AND P2, PT, R17, R16, PT ;  /* 0x000000101100720c */ /* 0x000fe20003f46070 */
[----:B0-----:R-:W-:-:S04]  /*46f0*/  VIADD R18, R8, 0xffffffe ;  /* 0x0ffffffe08127836 */ /* 0x001fc80000000000 */
[----:B------:R0:W1:Y:S08]  /*4700*/  F2I.FTZ.U32.TRUNC.NTZ R19, R18 ;  /* 0x0000001200137305 */ /* 0x000070000021f000 */
[----:B------:R-:W-:-:S05]  /*4710*/  @P2 VIADD R15, R15, 0x1 ;  /* 0x000000010f0f2836 */ /* 0x000fca0000000000 */
[----:B------:R-:W-:Y:S02]  /*4720*/  @!P0 IADD3 R15, -R15, RZ, RZ ;  /* 0x000000ff0f0f8210 */ /* 0x000fe40007ffe1ff */
[----:B------:R-:W-:-:S05]  /*4730*/  @!P1 LOP3.LUT R15, RZ, R14, RZ, 0x33, !PT ;  /* 0x0000000eff0f9212 */ /* 0x000fca00078e33ff */
[----:B------:R-:W-:Y:S01]  /*4740*/  IMAD R14, R15, R14, RZ ;  /* 0x0000000e0f0e7224 */ /* 0x000fe200078e02ff */
[----:B0-----:R-:W-:Y:S01]  /*4750*/  MOV R18, RZ ;  /* 0x000000ff00127202 */ /* 0x001fe20000000f00 */
[----:B-1----:R-:W-:Y:S02]  /*4760*/  IMAD.MOV R17, RZ, RZ, -R19 ;  /* 0x000000ffff117224 */ /* 0x002fe400078e0a13 */
[----:B------:R-:W-:Y:S02]  /*4770*/  IMAD.IADD R16, R11, 0x1, -R14 ;  /* 0x000000010b107824 */ /* 0x000fe400078e0a0e */
[----:B------:R-:W-:-:S03]  /*4780*/  IMAD R10, R17, R12, RZ ;  /* 0x0000000c110a7224 */ /* 0x000fc600078e02ff */
[----:B------:R-:W-:Y:S01]  /*4790*/  IABS R8, R16 ;  /* 0x0000001000087213 */ /* 0x000fe20000000000 */
[----:B------:R-:W-:Y:S01]  /*47a0*/  IMAD.HI.U32 R10, R19, R10, R18 ;  /* 0x0000000a130a7227 */ /* 0x000fe200078e0012 */
[----:B------:R-:W-:-:S04]  /*47b0*/  LOP3.LUT R16, R16, R13, RZ, 0x3c, !PT ;  /* 0x0000000d10107212 */ /* 0x000fc800078e3cff */
[----:B------:R-:W-:Y:S01]  /*47c0*/  ISETP.GE.AND P1, PT, R16, RZ, PT ;  /* 0x000000ff1000720c */ /* 0x000fe20003f26270 */
[----:B------:R-:W-:-:S04]  /*47d0*/  IMAD.HI.U32 R10, R10, R8, RZ ;  /* 0x000000080a0a7227 */ /* 0x000fc800078e00ff */
[----:B------:R-:W-:-:S04]  /*47e0*/  IMAD.MOV R17, RZ, RZ, -R10 ;  /* 0x000000ffff117224 */ /* 0x000fc800078e0a0a */
[----:B------:R-:W-:-:S05]  /*47f0*/  IMAD R17, R12, R17, R8 ;  /* 0x000000110c117224 */ /* 0x000fca00078e0208 */
[----:B------:R-:W-:-:S13]  /*4800*/  ISETP.GT.U32.AND P0, PT, R12, R17, PT ;  /* 0x000000110c00720c */ /* 0x000fda0003f04070 */
[----:B------:R-:W-:Y:S01]  /*4810*/  @!P0 IMAD.IADD R17, R17, 0x1, -R12 ;  /* 0x0000000111118824 */ /* 0x000fe200078e0a0c */
[----:B------:R-:W-:Y:S02]  /*4820*/  @!P0 IADD3 R10, R10, 0x1, RZ ;  /* 0x000000010a0a8810 */ /* 0x000fe40007ffe0ff */
[----:B------:R-:W-:Y:S02]  /*4830*/  ISETP.NE.AND P0, PT, R13, RZ, PT ;  /* 0x000000ff0d00720c */ /* 0x000fe40003f05270 */
[----:B------:R-:W-:Y:S01]  /*4840*/  ISETP.GE.U32.AND P2, PT, R17, R12, PT ;  /* 0x0000000c1100720c */ /* 0x000fe20003f46070 */
[----:B------:R-:W-:Y:S01]  /*4850*/  IMAD.WIDE.U32 R16, R15, UR4, RZ ;  /* 0x000000040f107c25 */ /* 0x000fe2000f8e00ff */
[----:B------:R-:W-:-:S05]  /*4860*/  SHF.R.S32.HI R12, RZ, 0x1f, R15 ;  /* 0x0000001fff0c7819 */ /* 0x000fca000001140f */
[----:B------:R-:W-:-:S06]  /*4870*/  IMAD R12, R12, UR4, RZ ;  /* 0x000000040c0c7c24 */ /* 0x000fcc000f8e02ff */
[----:B------:R-:W-:-:S05]  /*4880*/  @P2 VIADD R10, R10, 0x1 ;  /* 0x000000010a0a2836 */ /* 0x000fca0000000000 */
[----:B------:R-:W-:Y:S01]  /*4890*/  MOV R8, R10 ;  /* 0x0000000a00087202 */ /* 0x000fe20000000f00 */
[----:B------:R-:W-:Y:S01]  /*48a0*/  IMAD R10, R15, UR5, R12 ;  /* 0x000000050f0a7c24 */ /* 0x000fe2000f8e020c */
[----:B------:R-:W-:-:S03]  /*48b0*/  ULDC.64 UR4, c[0x0][0x2a0] ;  /* 0x0000a80000047ab9 */ /* 0x000fc60000000a00 */
[----:B------:R-:W-:Y:S01]  /*48c0*/  @!P1 IMAD.MOV R8, RZ, RZ, -R8 ;  /* 0x000000ffff089224 */ /* 0x000fe200078e0a08 */
[----:B------:R-:W-:Y:S02]  /*48d0*/  ISETP.GE.AND P1, PT, R26, UR6, PT ;  /* 0x000000061a007c0c */ /* 0x000fe4000bf26270 */
[-C--:B------:R-:W-:Y:S02]  /*48e0*/  @!P0 LOP3.LUT R8, RZ, R13.reuse, RZ, 0x33, !PT ;  /* 0x0000000dff088212 */ /* 0x080fe400078e33ff */
[----:B------:R-:W-:Y:S02]  /*48f0*/  IADD3 R15, R17, R10, RZ ;  /* 0x0000000a110f7210 */ /* 0x000fe40007ffe0ff */
[----:B------:R-:W-:Y:S01]  /*4900*/  SHF.R.S32.HI R10, RZ, 0x1f, R8 ;  /* 0x0000001fff0a7819 */ /* 0x000fe20000011408 */
[----:B------:R-:W-:Y:S02]  /*4910*/  IMAD R12, R8, R13, R14 ;  /* 0x0000000d080c7224 */ /* 0x000fe400078e020e */
[----:B------:R-:W-:-:S02]  /*4920*/  IMAD.MOV.U32 R14, RZ, RZ, R16 ;  /* 0x000000ffff0e7224 */ /* 0x000fc400078e0010 */
[----:B------:R-:W-:Y:S01]  /*4930*/  IMAD R13, R10, UR4, RZ ;  /* 0x000000040a0d7c24 */ /* 0x000fe2000f8e02ff */
[----:B------:R-:W-:Y:S01]  /*4940*/  IADD3 R12, R11, -R12, RZ ;  /* 0x8000000c0b0c7210 */ /* 0x000fe20007ffe0ff */
[C---:B------:R-:W-:Y:S01]  /*4950*/  IMAD.WIDE.U32 R14, R8.reuse, UR4, R14 ;  /* 0x00000004080e7c25 */ /* 0x040fe2000f8e000e */
[----:B------:R-:W0:Y:S03]  /*4960*/  @!P1 LDC.64 R10, c[0x0][0x280] ;  /* 0x0000a000ff0a9b82 */ /* 0x000e260000000a00 */
[----:B------:R-:W-:Y:S01]  /*4970*/  IMAD R13, R8, UR5, R13 ;  /* 0x00000005080d7c24 */ /* 0x000fe2000f8e020d */
[----:B------:R-:W-:Y:S01]  /*4980*/  SHF.R.S32.HI R8, RZ, 0x1f, R12 ;  /* 0x0000001fff087819 */ /* 0x000fe2000001140c */
[----:B------:R-:W-:Y:S02]  /*4990*/  ULDC.64 UR4, c[0x0][0x298] ;  /* 0x0000a60000047ab9 */ /* 0x000fe40000000a00 */
[----:B------:R-:W-:-:S02]  /*49a0*/  IMAD.IADD R15, R15, 0x1, R13 ;  /* 0x000000010f0f7824 */ /* 0x000fc400078e020d */
[----:B------:R-:W-:Y:S02]  /*49b0*/  IMAD R13, R8, UR4, RZ ;  /* 0x00000004080d7c24 */ /* 0x000fe4000f8e02ff */
[----:B------:R-:W-:-:S04]  /*49c0*/  IMAD.WIDE.U32 R14, R12, UR4, R14 ;  /* 0x000000040c0e7c25 */ /* 0x000fc8000f8e000e */
[----:B------:R-:W-:Y:S01]  /*49d0*/  IMAD R13, R12, UR5, R13 ;  /* 0x000000050c0d7c24 */ /* 0x000fe2000f8e020d */
[----:B------:R-:W-:-:S04]  /*49e0*/  @!P1 IADD3 R8, P0, R26, R14, RZ ;  /* 0x0000000e1a089210 */ /* 0x000fc80007f1e0ff */
[----:B------:R-:W-:-:S04]  /*49f0*/  IADD3 R13, R15, R13, RZ ;  /* 0x0000000d0f0d7210 */ /* 0x000fc80007ffe0ff */
[----:B------:R-:W-:Y:S02]  /*4a00*/  @!P1 LEA.HI.X.SX32 R26, R26, R13, 0x1, P0 ;  /* 0x0000000d1a1a9211 */ /* 0x000fe400000f0eff */
[----:B------:R-:W-:Y:S02]  /*4a10*/  ISETP.GE.AND P0, PT, R25, UR6, PT ;  /* 0x0000000619007c0c */ /* 0x000fe4000bf06270 */
[----:B0-----:R-:W-:-:S04]  /*4a20*/  @!P1 LEA R10, P2, R8, R10, 0x1 ;  /* 0x0000000a080a9211 */ /* 0x001fc800078408ff */
[----:B------:R-:W-:-:S05]  /*4a30*/  @!P1 LEA.HI.X R11, R8, R11, R26, 0x1, P2 ;  /* 0x0000000b080b9211 */ /* 0x000fca00010f0c1a */
[----:B------:R0:W-:Y:S02]  /*4a40*/  @!P1 STG.E.64 desc[UR8][R10.64], R2 ;  /* 0x000000020a009986 */ /* 0x0001e4000c101b08 */
[----:B------:R-:W-:Y:S05]  /*4a50*/  @P0 EXIT ;  /* 0x000000000000094d */ /* 0x000fea0003800000 */
[C---:B------:R-:W-:Y:S01]  /*4a60*/  IADD3 R14, P0, R25.reuse, R14, RZ ;  /* 0x0000000e190e7210 */ /* 0x040fe20007f1e0ff */
[----:B------:R-:W-:Y:S01]  /*4a70*/  ULDC.64 UR4, c[0x0][0x280] ;  /* 0x0000a00000047ab9 */ /* 0x000fe20000000a00 */
[----:B------:R-:W-:Y:S02]  /*4a80*/  F2FP.BF16.F32.PACK_AB R4, R4, R7 ;  /* 0x000000070404723e */ /* 0x000fe400000010ff */
[----:B------:R-:W-:Y:S02]  /*4a90*/  LEA.HI.X.SX32 R13, R25, R13, 0x1, P0 ;  /* 0x0000000d190d7211 */ /* 0x000fe400000f0eff */
[----:B0-----:R-:W-:Y:S02]  /*4aa0*/  LEA R2, P0, R14, UR4, 0x1 ;  /* 0x000000040e027c11 */ /* 0x001fe4000f8008ff */
[----:B------:R-:W-:Y:S02]  /*4ab0*/  F2FP.BF16.F32.PACK_AB R5, R6, R9 ;  /* 0x000000090605723e */ /* 0x000fe400000010ff */
[----:B------:R-:W-:-:S05]  /*4ac0*/  LEA.HI.X R3, R14, UR5, R13, 0x1, P0 ;  /* 0x000000050e037c11 */ /* 0x000fca00080f0c0d */
[----:B------:R-:W-:Y:S01]  /*4ad0*/  STG.E.64 desc[UR8][R2.64], R4 ;  /* 0x0000000402007986 */ /* 0x000fe2000c101b08 */
[----:B------:R-:W-:Y:S05]  /*4ae0*/  EXIT ;  /* 0x000000000000794d */ /* 0x000fea0003800000 */
        .weak           $__internal_0_$__cuda_sm20_div_s64
        .type           $__internal_0_$__cuda_sm20_div_s64,@function
        .size           $__internal_0_$__cuda_sm20_div_s64,(.L_x_4940 - $__internal_0_$__cuda_sm20_div_s64)
$__internal_0_$__cuda_sm20_div_s64:
[----:B------:R-:W-:Y:S02]  /*4af0*/  IADD3 R45, P0, RZ, -R26, RZ ;  /* 0x8000001aff2d7210 */ /* 0x000fe40007f1e0ff */
[----:B------:R-:W-:-:S03]  /*4b00*/  ISETP.GE.AND P1, PT, R25, RZ, PT ;  /* 0x000000ff1900720c */ /* 0x000fc60003f26270 */
[----:B------:R-:W-:Y:S01]  /*4b10*/  IMAD.X R22, RZ, RZ, ~R25, P0 ;  /* 0x000000ffff167224 */ /* 0x000fe200000e0e19 */
[----:B------:R-:W-:-:S04]  /*4b20*/  SEL R44, R45, R26, !P1 ;  /* 0x0000001a2d2c7207 */ /* 0x000fc80004800000 */
[----:B------:R-:W-:-:S04]  /*4b30*/  SEL R45, R22, R25, !P1 ;  /* 0x00000019162d7207 */ /* 0x000fc80004800000 */
[----:B------:R-:W0:Y:S08]  /*4b40*/  I2F.U64.RP R19, R44 ;  /* 0x0000002c00137312 */ /* 0x000e300000309000 */
[----:B0-----:R-:W0:Y:S02]  /*4b50*/  MUFU.RCP R23, R19 ;  /* 0x0000001300177308 */ /* 0x001e240000001000 */
[----:B0-----:R-:W-:-:S06]  /*4b60*/  VIADD R23, R23, 0x1ffffffe ;  /* 0x1ffffffe17177836 */ /* 0x001fcc0000000000 */
[----:B------:R-:W0:Y:S02]  /*4b70*/  F2I.U64.TRUNC R56, R23 ;  /* 0x0000001700387311 */ /* 0x000e24000020d800 */
[----:B0-----:R-:W-:-:S04]  /*4b80*/  IMAD.WIDE.U32 R54, R56, R44, RZ ;  /* 0x0000002c38367225 */ /* 0x001fc800078e00ff */
[C---:B------:R-:W-:Y:S01]  /*4b90*/  IMAD R21, R56.reuse, R45, R55 ;  /* 0x0000002d38157224 */ /* 0x040fe200078e0237 */
[----:B------:R-:W-:Y:S01]  /*4ba0*/  IADD3 R22, P0, RZ, -R54, RZ ;  /* 0x80000036ff167210 */ /* 0x000fe20007f1e0ff */
[----:B------:R-:W-:Y:S02]  /*4bb0*/  IMAD.MOV.U32 R55, RZ, RZ, R56 ;  /* 0x000000ffff377224 */ /* 0x000fe400078e0038 */
[----:B------:R-:W-:Y:S02]  /*4bc0*/  IMAD R21, R57, R44, R21 ;  /* 0x0000002c39157224 */ /* 0x000fe400078e0215 */
[----:B------:R-:W-:-:S04]  /*4bd0*/  IMAD.HI.U32 R54, R56, R22, RZ ;  /* 0x0000001638367227 */ /* 0x000fc800078e00ff */
[----:B------:R-:W-:-:S04]  /*4be0*/  IMAD.X R21, RZ, RZ, ~R21, P0 ;  /* 0x000000ffff157224 */ /* 0x000fc800000e0e15 */
[----:B------:R-:W-:-:S04]  /*4bf0*/  IMAD.WIDE.U32 R54, P2, R56, R21, R54 ;  /* 0x0000001538367225 */ /* 0x000fc80007840036 */
[C---:B------:R-:W-:Y:S02]  /*4c00*/  IMAD R19, R57.reuse, R21, RZ ;  /* 0x0000001539137224 */ /* 0x040fe400078e02ff */
[----:B------:R-:W-:-:S04]  /*4c10*/  IMAD.HI.U32 R22, P1, R57, R22, R54 ;  /* 0x0000001639167227 */ /* 0x000fc80007820036 */
[----:B------:R-:W-:Y:S01]  /*4c20*/  IMAD.HI.U32 R21, R57, R21, RZ ;  /* 0x0000001539157227 */ /* 0x000fe200078e00ff */
[----:B------:R-:W-:-:S03]  /*4c30*/  IADD3 R55, P0, R19, R22, RZ ;  /* 0x0000001613377210 */ /* 0x000fc60007f1e0ff */
[----:B------:R-:W-:Y:S02]  /*4c40*/  IMAD.X R21, R21, 0x1, R57, P2 ;  /* 0x0000000115157824 */ /* 0x000fe400010e0639 */
[----:B------:R-:W-:-:S03]  /*4c50*/  IMAD.WIDE.U32 R56, R55, R44, RZ ;  /* 0x0000002c37387225 */ /* 0x000fc600078e00ff */
[----:B------:R-:W-:Y:S01]  /*4c60*/  IADD3.X R23, RZ, RZ, R21, P0, P1 ;  /* 0x000000ffff177210 */ /* 0x000fe200007e2415 */
[----:B------:R-:W-:Y:S01]  /*4c70*/  IMAD R22, R55, R45, R57 ;  /* 0x0000002d37167224 */ /* 0x000fe200078e0239 */
[----:B------:R-:W-:Y:S02]  /*4c80*/  IADD3 R28, P0, RZ, -R56, RZ ;  /* 0x80000038ff1c7210 */ /* 0x000fe40007f1e0ff */
[----:B------:R-:W-:Y:S01]  /*4c90*/  ISETP.GE.AND P1, PT, R17, RZ, PT ;  /* 0x000000ff1100720c */ /* 0x000fe20003f26270 */
[----:B------:R-:W-:Y:S02]  /*4ca0*/  IMAD R22, R23, R44, R22 ;  /* 0x0000002c17167224 */ /* 0x000fe400078e0216 */
[----:B------:R-:W-:-:S04]  /*4cb0*/  IMAD.HI.U32 R54, R55, R28, RZ ;  /* 0x0000001c37367227 */ /* 0x000fc800078e00ff */
[----:B------:R-:W-:Y:S01]  /*4cc0*/  IMAD.X R22, RZ, RZ, ~R22, P0 ;  /* 0x000000ffff167224 */ /* 0x000fe200000e0e16 */
[----:B------:R-:W-:-:S03]  /*4cd0*/  IADD3 R21, P0, RZ, -R18, RZ ;  /* 0x80000012ff157210 */ /* 0x000fc60007f1e0ff */
[----:B------:R-:W-:Y:S01]  /*4ce0*/  IMAD.WIDE.U32 R54, P5, R55, R22, R54 ;  /* 0x0000001637367225 */ /* 0x000fe200078a0036 */
[----:B------:R-:W-:Y:S02]  /*4cf0*/  SEL R21, R21, R18, !P1 ;  /* 0x0000001215157207 */ /* 0x000fe40004800000 */
[----:B------:R-:W-:Y:S01]  /*4d00*/  IADD3.X R30, RZ, ~R17, RZ, P0, !PT ;  /* 0x80000011ff1e7210 */ /* 0x000fe200007fe4ff */
[----:B------:R-:W-:-:S04]  /*4d10*/  IMAD.HI.U32 R19, P4, R23, R28, R54 ;  /* 0x0000001c17137227 */ /* 0x000fc80007880036 */
[CC--:B------:R-:W-:Y:S02]  /*4d20*/  IMAD R28, R23.reuse, R22.reuse, RZ ;  /* 0x00000016171c7224 */ /* 0x0c0fe400078e02ff */
[----:B------:R-:W-:-:S03]  /*4d30*/  IMAD.HI.U32 R22, R23, R22, RZ ;  /* 0x0000001617167227 */ /* 0x000fc600078e00ff */
[----:B------:R-:W-:Y:S01]  /*4d40*/  IADD3 R28, P2, R28, R19, RZ ;  /* 0x000000131c1c7210 */ /* 0x000fe20007f5e0ff */
[----:B------:R-:W-:Y:S01]  /*4d50*/  IMAD.X R22, R22, 0x1, R23, P5 ;  /* 0x0000000116167824 */ /* 0x000fe200028e0617 */
[----:B------:R-:W-:Y:S01]  /*4d60*/  SEL R19, R30, R17, !P1 ;  /* 0x000000111e137207 */ /* 0x000fe20004800000 */
[----:B------:R-:W-:Y:S02]  /*4d70*/  IMAD.MOV.U32 R55, RZ, RZ, RZ ;  /* 0x000000ffff377224 */ /* 0x000fe400078e00ff */
[----:B------:R-:W-:Y:S01]  /*4d80*/  IMAD.HI.U32 R54, R28, R21, RZ ;  /* 0x000000151c367227 */ /* 0x000fe200078e00ff */
[----:B------:R-:W-:-:S03]  /*4d90*/  IADD3.X R22, RZ, RZ, R22, P2, P4 ;  /* 0x000000ffff167210 */ /* 0x000fc600017e8416 */
[----:B------:R-:W-:-:S04]  /*4da0*/  IMAD.WIDE.U32 R54, R28, R19, R54 ;  /* 0x000000131c367225 */ /* 0x000fc800078e0036 */
[C---:B------:R-:W-:Y:S02]  /*4db0*/  IMAD R30, R22.reuse, R19, RZ ;  /* 0x00000013161e7224 */ /* 0x040fe400078e02ff */
[----:B------:R-:W-:-:S04]  /*4dc0*/  IMAD.HI.U32 R23, P1, R22, R21, R54 ;  /* 0x0000001516177227 */ /* 0x000fc80007820036 */
[----:B------:R-:W-:Y:S01]  /*4dd0*/  IMAD.HI.U32 R22, R22, R19, RZ ;  /* 0x0000001316167227 */ /* 0x000fe200078e00ff */
[----:B------:R-:W-:-:S03]  /*4de0*/  IADD3 R30, P0, R30, R23, RZ ;  /* 0x000000171e1e7210 */ /* 0x000fc60007f1e0ff */
[----:B------:R-:W-:Y:S02]  /*4df0*/  IMAD.X R22, RZ, RZ, R22, P1 ;  /* 0x000000ffff167224 */ /* 0x000fe400008e0616 */
[----:B------:R-:W-:-:S04]  /*4e00*/  IMAD.WIDE.U32 R54, R30, R44, RZ ;  /* 0x0000002c1e367225 */ /* 0x000fc800078e00ff */
[----:B------:R-:W-:Y:S01]  /*4e10*/  IMAD.X R28, RZ, RZ, R22, P0 ;  /* 0x000000ffff1c7224 */ /* 0x000fe200000e0616 */
[----:B------:R-:W-:Y:S01]  /*4e20*/  IADD3 R21, P0, -R54, R21, RZ ;  /* 0x0000001536157210 */ /* 0x000fe20007f1e1ff */
[----:B------:R-:W-:-:S03]  /*4e30*/  IMAD R23, R30, R45, R55 ;  /* 0x0000002d1e177224 */ /* 0x000fc600078e0237 */
[-C--:B------:R-:W-:Y:S01]  /*4e40*/  ISETP.GE.U32.AND P2, PT, R21, R44.reuse, PT ;  /* 0x0000002c1500720c */ /* 0x080fe20003f46070 */
[----:B------:R-:W-:-:S05]  /*4e50*/  IMAD R22, R28, R44, R23 ;  /* 0x0000002c1c167224 */ /* 0x000fca00078e0217 */
[----:B------:R-:W-:Y:S02]  /*4e60*/  IADD3.X R19, ~R22, R19, RZ, P0, !PT ;  /* 0x0000001316137210 */ /* 0x000fe400007fe5ff */
[----:B------:R-:W-:Y:S02]  /*4e70*/  IADD3 R22, P1, R21, -R44, RZ ;  /* 0x8000002c15167210 */ /* 0x000fe40007f3e0ff */
[C---:B------:R-:W-:Y:S02]  /*4e80*/  ISETP.GE.U32.AND.EX P2, PT, R19.reuse, R45, PT, P2 ;  /* 0x0000002d1300720c */ /* 0x040fe40003f46120 */
[----:B------:R-:W-:Y:S02]  /*4e90*/  IADD3 R23, P0, R30, 0x1, RZ ;  /* 0x000000011e177810 */ /* 0x000fe40007f1e0ff */
[----:B------:R-:W-:Y:S01]  /*4ea0*/  SEL R21, R22, R21, P2 ;  /* 0x0000001516157207 */ /* 0x000fe20001000000 */
[----:B------:R-:W-:Y:S01]  /*4eb0*/  IMAD.X R22, R19, 0x1, ~R45, P1 ;  /* 0x0000000113167824 */ /* 0x000fe200008e0e2d */
[----:B------:R-:W-:Y:S01]  /*4ec0*/  SEL R30, R23, R30, P2 ;  /* 0x0000001e171e7207 */ /* 0x000fe20001000000 */
[----:B------:R-:W-:Y:S01]  /*4ed0*/  IMAD.X R23, RZ, RZ, R28, P0 ;  /* 0x000000ffff177224 */ /* 0x000fe200000e061c */
[----:B------:R-:W-:Y:S01]  /*4ee0*/  ISETP.GE.U32.AND P0, PT, R21, R44, PT ;  /* 0x0000002c1500720c */ /* 0x000fe20003f06070 */
[----:B------:R-:W-:Y:S01]  /*4ef0*/  IMAD.MOV.U32 R44, RZ, RZ, R24 ;  /* 0x000000ffff2c7224 */ /* 0x000fe200078e0018 */
[----:B------:R-:W-:-:S02]  /*4f00*/  SEL R19, R22, R19, P2 ;  /* 0x0000001316137207 */ /* 0x000fc40001000000 */
[----:B------:R-:W-:Y:S02]  /*4f10*/  SEL R23, R23, R28, P2 ;  /* 0x0000001c17177207 */ /* 0x000fe40001000000 */
[----:B------:R-:W-:Y:S02]  /*4f20*/  IADD3 R21, P1, R30, 0x1, RZ ;  /* 0x000000011e157810 */ /* 0x000fe40007f3e0ff */
[----:B------:R-:W-:Y:S01]  /*4f30*/  ISETP.GE.U32.AND.EX P0, PT, R19, R45, PT, P0 ;  /* 0x0000002d1300720c */ /* 0x000fe20003f06100 */
[----:B------:R-:W-:Y:S01]  /*4f40*/  IMAD.MOV.U32 R45, RZ, RZ, 0x0 ;  /* 0x00000000ff2d7424 */ /* 0x000fe200078e00ff */
[----:B------:R-:W-:Y:S01]  /*4f50*/  LOP3.LUT R19, R25, R17, RZ, 0x3c, !PT ;  /* 0x0000001119137212 */ /* 0x000fe200078e3cff */
[----:B------:R-:W-:Y:S01]  /*4f60*/  IMAD.X R22, RZ, RZ, R23, P1 ;  /* 0x000000ffff167224 */ /* 0x000fe200008e0617 */
[----:B------:R-:W-:Y:S02]  /*4f70*/  SEL R21, R21, R30, P0 ;  /* 0x0000001e15157207 */ /* 0x000fe40000000000 */
[----:B------:R-:W-:-:S02]  /*4f80*/  ISETP.GE.AND P2, PT, R19, RZ, PT ;  /* 0x000000ff1300720c */ /* 0x000fc40003f46270 */
[----:B------:R-:W-:Y:S02]  /*4f90*/  SEL R23, R22, R23, P0 ;  /* 0x0000001716177207 */ /* 0x000fe40000000000 */
[----:B------:R-:W-:Y:S02]  /*4fa0*/  IADD3 R22, P1, RZ, -R21, RZ ;  /* 0x80000015ff167210 */ /* 0x000fe40007f3e0ff */
[----:B------:R-:W-:Y:S02]  /*4fb0*/  ISETP.NE.U32.AND P0, PT, R26, RZ, PT ;  /* 0x000000ff1a00720c */ /* 0x000fe40003f05070 */
[----:B------:R-:W-:Y:S02]  /*4fc0*/  IADD3.X R26, RZ, ~R23, RZ, P1, !PT ;  /* 0x80000017ff1a7210 */ /* 0x000fe40000ffe4ff */
[----:B------:R-:W-:Y:S02]  /*4fd0*/  ISETP.NE.AND.EX P0, PT, R25, RZ, PT, P0 ;  /* 0x000000ff1900720c */ /* 0x000fe40003f05300 */
[----:B------:R-:W-:-:S02]  /*4fe0*/  SEL R22, R22, R21, !P2 ;  /* 0x0000001516167207 */ /* 0x000fc40005000000 */
[----:B------:R-:W-:Y:S02]  /*4ff0*/  SEL R26, R26, R23, !P2 ;  /* 0x000000171a1a7207 */ /* 0x000fe40005000000 */
[----:B------:R-:W-:Y:S02]  /*5000*/  SEL R22, R22, 0xffffffff, P0 ;  /* 0xffffffff16167807 */ /* 0x000fe40000000000 */
[----:B------:R-:W-:Y:S01]  /*5010*/  SEL R23, R26, 0xffffffff, P0 ;  /* 0xffffffff1a177807 */ /* 0x000fe20000000000 */
[----:B------:R-:W-:Y:S06]  /*5020*/  RET.REL.NODEC R44 `(_ZN5flash32flash_fwd_splitkv_combine_kernelI23Flash_fwd_kernel_traitsILi256ELi64ELi64ELi4ELb0ELb0EN7cutlass10bfloat16_tE19Flash_kernel_traitsILi256ELi64ELi64ELi4ES3_EELi4ELi7ELb0EEEvNS_16Flash_fwd_paramsE) ;  /* 0xffffffac2cf47950 */ /* 0x000fec0003c3ffff */
.L_x_45:
[----:B------:R-:W-:-:S00]  /*5030*/  BRA `(.L_x_45) ;  /* 0xfffffffc00fc7947 */ /* 0x000fc0000383ffff */
[----:B------:R-:W-:-:S00]  /*5040*/  NOP ;  /* 0x0000000000007918 */ /* 0x000fc00000000000 */
        /* <DEDUP_REMOVED lines=11> */
.L_x_4940:


//--------------------- .text._ZN5flash32flash_fwd_splitkv_combine_kernelI23Flash_fwd_kernel_traitsILi256ELi64ELi64ELi4ELb0ELb0EN7cutlass10bfloat16_tE19Flash_kernel_traitsILi256ELi64ELi64ELi4ES3_EELi4ELi6ELb0EEEvNS_16Flash_fwd_paramsE --------------------------
	.section	.text._ZN5flash32flash_fwd_splitkv_combine_kernelI23Flash_fwd_kernel_traitsILi256ELi64ELi64ELi4ELb0ELb0EN7cutlass10bfloat16_tE19Flash_kernel_traitsILi256ELi64ELi64ELi4ES3_EELi4ELi6ELb0EEEvNS_16Flash_fwd_paramsE,"ax",@progbits
	.align	128
        .global         _ZN5flash32flash_fwd_splitkv_combine_kernelI23Flash_fwd_kernel_traitsILi256ELi64ELi64ELi4ELb0ELb0EN7cutlass10bfloat16_tE19Flash_kernel_traitsILi256ELi64ELi64ELi4ES3_EELi4ELi6ELb0EEEvNS_16Flash_fwd_paramsE
        .type           _ZN5flash32flash_fwd_splitkv_combine_kernelI23Flash_fwd_kernel_traitsILi256ELi64ELi64ELi4ELb0ELb0EN7cutlass10bfloat16_tE19Flash_kernel_traitsILi256ELi64ELi64ELi4ES3_EELi4ELi6ELb0EEEvNS_16Flash_fwd_paramsE,@function
        .size           _ZN5flash32flash_fwd_splitkv_combine_kernelI23Flash_fwd_kernel_traitsILi256ELi64ELi64ELi4ELb0ELb0EN7cutlass10bfloat16_tE19Flash_kernel_traitsILi256ELi64ELi64ELi4ES3_EELi4ELi6ELb0EEEvNS_16Flash_fwd_paramsE,(.L_x_4941 - _ZN5flash32flash_fwd_splitkv_combine_kernelI23Flash_fwd_kernel_traitsILi256ELi64ELi64ELi4ELb0ELb0EN7cutlass10bfloat16_tE19Flash_kernel_traitsILi256ELi64ELi64ELi4ES3_EELi4ELi6ELb0EEEvNS_16Flash_fwd_paramsE)
        .other          _ZN5flash32flash_fwd_splitkv_combine_kernelI23Flash_fwd_kernel_traitsILi256ELi64ELi64ELi4ELb0ELb0EN7cutlass10bfloat16_tE19Flash_kernel_traitsILi256ELi64ELi64ELi4ES3_EELi4ELi6ELb0EEEvNS_16Flash_fwd_paramsE,@"STO_CUDA_ENTRY STV_DEFAULT"
_ZN5flash32flash_fwd_splitkv_combine_kernelI23Flash_fwd_kernel_traitsILi256ELi64ELi64ELi4ELb0ELb0EN7cutlass10bfloat16_tE19Flash_kernel_traitsILi256ELi64ELi64ELi4ES3_EELi4ELi6ELb0EEEvNS_16Flash_fwd_paramsE:
.text._ZN5flash32flash_fwd_splitkv_combine_kernelI23Flash_fwd_kernel_traitsILi256ELi64ELi64ELi4ELb0ELb0EN7cutlass10bfloat16_tE19Flash_kernel_traitsILi256ELi64ELi64ELi4ES3_EELi4ELi6ELb0EEEvNS_16Flash_fwd_paramsE:
        /* <DEDUP_REMOVED lines=23> */
[----:B------:R-:W-:Y:S05]  /*0170*/  CALL.REL.NOINC `($__internal_1_$__cuda_sm20_div_s64) ;  /* 0x0000004400787944 */ /* 0x000fea0003c00000 */
[----:B------:R-:W-:Y:S05]  /*0180*/  BRA `(.L_x_47) ;  /* 0x00000000004c7947 */ /* 0x000fea0003800000 */
.L_x_46:
        /* <DEDUP_REMOVED lines=19> */
.L_x_47:
        /* <DEDUP_REMOVED lines=10> */
[----:B------:R-:W-:Y:S02]  /*0360*/  MOV R17, R23 ;  /* 0x0000001700117202 */ /* 0x000fe40000000f00 */
[----:B------:R-:W-:Y:S02]  /*0370*/  MOV R26, 0x390 ;  /* 0x00000390001a7802 */ /* 0x000fe40000000f00 */
[----:B------:R-:W-:Y:S05]  /*0380*/  CALL.REL.NOINC `($__internal_1_$__cuda_sm20_div_s64) ;  /* 0x0000004000f47944 */ /* 0x000fea0003c00000 */
[----:B------:R-:W-:Y:S02]  /*0390*/  MOV R8, R22 ;  /* 0x0000001600087202 */ /* 0x000fe40000000f00 */
[----:B------:R-:W-:Y:S01]  /*03a0*/  MOV R9, R23 ;  /* 0x0000001700097202 */ /* 0x000fe20000000f00 */
[----:B------:R-:W-:Y:S05]  /*03b0*/  BRA `(.L_x_50) ;  /* 0x00000000004c7947 */ /* 0x000fea0003800000 */
.L_x_49:
        /* <DEDUP_REMOVED lines=19> */
.L_x_50:
[----:B------:R-:W-:Y:S05]  /*04f0*/  BSYNC B0 ;  /* 0x0000000000007941 */ /* 0x000fea0003800000 */
.L_x_48:
[----:B------:R-:W0:Y:S01]  /*0500*/  LDC R4, c[0x0][0x2c4] ;  /* 0x0000b100ff047b82 */ /* 0x000e220000000800 */
[----:B------:R-:W-:Y:S01]  /*0510*/  IMAD.MOV.U32 R12, RZ, RZ, RZ ;  /* 0x000000ffff0c7224 */ /* 0x000fe200078e00ff */
[----:B------:R-:W-:Y:S01]  /*0520*/  BSSY B0, `(.L_x_51) ;  /* 0x000003b000007945 */ /* 0x000fe20003800000 */
[----:B0-----:R-:W-:Y:S01]  /*0530*/  IABS R11, R4 ;  /* 0x00000004000b7213 */ /* 0x001fe20000000000 */
[----:B------:R-:W-:-:S03]  /*0540*/  VIADD R6, R4, 0xffffffff ;  /* 0xffffffff04067836 */ /* 0x000fc60000000000 */
        /* <DEDUP_REMOVED lines=11> */
[----:B------:R-:W-:Y:S01]  /*0600*/  IMAD R10, R11, R10, R3 ;  /* 0x0000000a0b0a7224 */ /* 0x000fe200078e0203 */
[----:B------:R-:W-:-:S04]  /*0610*/  LOP3.LUT R3, R2, R11, RZ, 0x3c, !PT ;  /* 0x0000000b02037212 */ /* 0x000fc800078e3cff */
[----:B------:R-:W-:Y:S02]  /*0620*/  ISETP.GT.U32.AND P1, PT, R11, R10, PT ;  /* 0x0000000a0b00720c */ /* 0x000fe40003f24070 */
[----:B------:R-:W-:-:S11]  /*0630*/  ISETP.GE.AND P0, PT, R3, RZ, PT ;  /* 0x000000ff0300720c */ /* 0x000fd60003f06270 */
[----:B------:R-:W-:Y:S02]  /*0640*/  @!P1 IMAD.IADD R10, R10, 0x1, -R11 ;  /* 0x000000010a0a9824 */ /* 0x000fe400078e0a0b */
[----:B------:R-:W-:Y:S01]  /*0650*/  @!P1 VIADD R7, R7, 0x1 ;  /* 0x0000000107079836 */ /* 0x000fe20000000000 */
[----:B------:R-:W-:Y:S02]  /*0660*/  ISETP.NE.AND P1, PT, R4, RZ, PT ;  /* 0x000000ff0400720c */ /* 0x000fe40003f25270 */
[----:B------:R-:W-:-:S13]  /*0670*/  ISETP.GE.U32.AND P2, PT, R10, R11, PT ;  /* 0x0000000b0a00720c */ /* 0x000fda0003f46070 */
[----:B------:R-:W-:-:S04]  /*0680*/  @P2 VIADD R7, R7, 0x1 ;  /* 0x0000000107072836 */ /* 0x000fc80000000000 */
[----:B------:R-:W-:Y:S01]  /*0690*/  @!P0 IMAD.MOV R7, RZ, RZ, -R7 ;  /* 0x000000ffff078224 */ /* 0x000fe200078e0a07 */
[----:B------:R-:W-:-:S04]  /*06a0*/  @!P1 LOP3.LUT R7, RZ, R11, RZ, 0x33, !PT ;  /* 0x0000000bff079212 */ /* 0x000fc800078e33ff */
[----:B------:R-:W-:Y:S02]  /*06b0*/  ISETP.LT.U32.AND P0, PT, R28, R7, PT ;  /* 0x000000071c00720c */ /* 0x000fe40003f01070 */
[----:B------:R-:W-:-:S04]  /*06c0*/  SHF.R.S32.HI R4, RZ, 0x1f, R7 ;  /* 0x0000001fff047819 */ /* 0x000fc80000011407 */
        /* <DEDUP_REMOVED lines=13> */
.L_x_52:
        /* <DEDUP_REMOVED lines=19> */
.L_x_53:
[----:B------:R-:W-:Y:S05]  /*08d0*/  BSYNC B0 ;  /* 0x0000000000007941 */ /* 0x000fea0003800000 */
.L_x_51:
[----:B------:R-:W0:Y:S01]  /*08e0*/  LDC R7, c[0x0][0x2c4] ;  /* 0x0000b100ff077b82 */ /* 0x000e220000000800 */
[----:B------:R-:W-:Y:S01]  /*08f0*/  ULDC UR5, c[0x0][0x270] ;  /* 0x00009c0000057ab9 */ /* 0x000fe20000000800 */
[----:B------:R-:W-:Y:S01]  /*0900*/  BSSY B0, `(.L_x_54) ;  /* 0x000005d000007945 */ /* 0x000fe20003800000 */
[----:B------:R-:W-:Y:S01]  /*0910*/  UIADD3 UR4, UR5, -0x1, URZ ;  /* 0xffffffff05047890 */ /* 0x000fe2000fffe03f */
[----:B0-----:R-:W-:Y:S02]  /*0920*/  IABS R10, R7 ;  /* 0x00000007000a7213 */ /* 0x001fe40000000000 */
[----:B------:R-:W-:Y:S02]  /*0930*/  ISETP.GT.AND P3, PT, R7, RZ, PT ;  /* 0x000000ff0700720c */ /* 0x000fe40003f64270 */
[----:B------:R-:W0:Y:S08]  /*0940*/  I2F.RP R14, R10 ;  /* 0x0000000a000e7306 */ /* 0x000e300000209400 */
[----:B0-----:R-:W0:Y:S02]  /*0950*/  MUFU.RCP R12, R14 ;  /* 0x0000000e000c7308 */ /* 0x001e240000001000 */
[----:B0-----:R-:W-:-:S06]  /*0960*/  VIADD R12, R12, 0xffffffe ;  /* 0x0ffffffe0c0c7836 */ /* 0x001fcc0000000000 */
[----:B------:R-:W0:Y:S02]  /*0970*/  F2I.FTZ.U32.TRUNC.NTZ R13, R12 ;  /* 0x0000000c000d7305 */ /* 0x000e24000021f000 */
[--C-:B0-----:R-:W-:Y:S02]  /*0980*/  IMAD.MOV R3, RZ, RZ, -R13.reuse ;  /* 0x000000ffff037224 */ /* 0x101fe400078e0a0d */
[----:B------:R-:W-:Y:S02]  /*0990*/  IMAD.MOV.U32 R12, RZ, RZ, RZ ;  /* 0x000000ffff0c7224 */ /* 0x000fe400078e00ff */
[----:B------:R-:W-:Y:S01]  /*09a0*/  IMAD R4, R3, R10, RZ ;  /* 0x0000000a03047224 */ /* 0x000fe200078e02ff */
[----:B------:R-:W-:Y:S02]  /*09b0*/  IABS R3, R2 ;  /* 0x0000000200037213 */ /* 0x000fe40000000000 */
[----:B------:R-:W-:Y:S01]  /*09c0*/  LOP3.LUT R2, R2, R7, RZ, 0x3c, !PT ;  /* 0x0000000702027212 */ /* 0x000fe200078e3cff */
[----:B------:R-:W-:-:S03]  /*09d0*/  IMAD.HI.U32 R4, R13, R4, R12 ;  /* 0x000000040d047227 */ /* 0x000fc600078e000c */
[----:B------:R-:W-:Y:S01]  /*09e0*/  ISETP.GE.AND P1, PT, R2, RZ, PT ;  /* 0x000000ff0200720c */ /* 0x000fe20003f26270 */
[----:B------:R-:W-:Y:S01]  /*09f0*/  IMAD.MOV.U32 R11, RZ, RZ, R3 ;  /* 0x000000ffff0b7224 */ /* 0x000fe200078e0003 */
[----:B------:R-:W-:-:S03]  /*0a00*/  SHF.R.S32.HI R2, RZ, 0x1f, R7 ;  /* 0x0000001fff027819 */ /* 0x000fc60000011407 */
[----:B------:R-:W-:-:S04]  /*0a10*/  IMAD.HI.U32 R4, R4, R11, RZ ;  /* 0x0000000b04047227 */ /* 0x000fc800078e00ff */
[----:B------:R-:W-:-:S04]  /*0a20*/  IMAD.MOV R3, RZ, RZ, -R4 ;  /* 0x000000ffff037224 */ /* 0x000fc800078e0a04 */
[----:B------:R-:W-:-:S05]  /*0a30*/  IMAD R3, R10, R3, R11 ;  /* 0x000000030a037224 */ /* 0x000fca00078e020b */
[----:B------:R-:W-:-:S13]  /*0a40*/  ISETP.GT.U32.AND P2, PT, R10, R3, PT ;  /* 0x000000030a00720c */ /* 0x000fda0003f44070 */
[----:B------:R-:W-:Y:S02]  /*0a50*/  @!P2 IMAD.IADD R3, R3, 0x1, -R10 ;  /* 0x000000010303a824 */ /* 0x000fe400078e0a0a */
[----:B------:R-:W-:Y:S01]  /*0a60*/  @!P2 VIADD R4, R4, 0x1 ;  /* 0x000000010404a836 */ /* 0x000fe20000000000 */
[----:B------:R-:W-:Y:S02]  /*0a70*/  ISETP.NE.AND P2, PT, R7, RZ, PT ;  /* 0x000000ff0700720c */ /* 0x000fe40003f45270 */
[----:B------:R-:W-:Y:S02]  /*0a80*/  ISETP.GE.U32.AND P0, PT, R3, R10, PT ;  /* 0x0000000a0300720c */ /* 0x000fe40003f06070 */
[----:B------:R-:W-:Y:S02]  /*0a90*/  LEA.HI.SX32 R3, R7, 0x1, 0x1 ;  /* 0x0000000107037811 */ /* 0x000fe400078f0aff */
[----:B------:R-:W-:-:S09]  /*0aa0*/  @!P3 IADD3 R3, R2, RZ, RZ ;  /* 0x000000ff0203b210 */ /* 0x000fd20007ffe0ff */
[----:B------:R-:W-:-:S04]  /*0ab0*/  @P0 VIADD R4, R4, 0x1 ;  /* 0x0000000104040836 */ /* 0x000fc80000000000 */
[----:B------:R-:W-:Y:S01]  /*0ac0*/  @!P1 IMAD.MOV R4, RZ, RZ, -R4 ;  /* 0x000000ffff049224 */ /* 0x000fe200078e0a04 */
[----:B------:R-:W-:-:S05]  /*0ad0*/  @!P2 LOP3.LUT R4, RZ, R7, RZ, 0x33, !PT ;  /* 0x00000007ff04a212 */ /* 0x000fca00078e33ff */
[----:B------:R-:W-:-:S05]  /*0ae0*/  IMAD R3, R3, R4, RZ ;  /* 0x0000000403037224 */ /* 0x000fca00078e02ff */
[-C--:B------:R-:W-:Y:S02]  /*0af0*/  IABS R13, R3.reuse ;  /* 0x00000003000d7213 */ /* 0x080fe40000000000 */
[----:B------:R-:W-:Y:S02]  /*0b00*/  IABS R2, R3 ;  /* 0x0000000300027213 */ /* 0x000fe40000000000 */
[----:B------:R-:W0:Y:S01]  /*0b10*/  I2F.RP R12, R13 ;  /* 0x0000000d000c7306 */ /* 0x000e220000209400 */
[----:B------:R-:W-:Y:S02]  /*0b20*/  VIADD R4, R13, UR4 ;  /* 0x000000040d047c36 */ /* 0x000fe40008000000 */
[----:B------:R-:W-:-:S05]  /*0b30*/  IMAD.MOV R2, RZ, RZ, -R2 ;  /* 0x000000ffff027224 */ /* 0x000fca00078e0a02 */
[----:B0-----:R-:W0:Y:S02]  /*0b40*/  MUFU.RCP R18, R12 ;  /* 0x0000000c00127308 */ /* 0x001e240000001000 */
[----:B0-----:R-:W-:-:S06]  /*0b50*/  VIADD R18, R18, 0xffffffe ;  /* 0x0ffffffe12127836 */ /* 0x001fcc0000000000 */
[----:B------:R-:W0:Y:S02]  /*0b60*/  F2I.FTZ.U32.TRUNC.NTZ R19, R18 ;  /* 0x0000001200137305 */ /* 0x000e24000021f000 */
[----:B0-----:R-:W-:Y:S02]  /*0b70*/  IMAD.MOV R10, RZ, RZ, -R19 ;  /* 0x000000ffff0a7224 */ /* 0x001fe400078e0a13 */
[----:B------:R-:W-:Y:S02]  /*0b80*/  IMAD.MOV.U32 R18, RZ, RZ, RZ ;  /* 0x000000ffff127224 */ /* 0x000fe400078e00ff */
[----:B------:R-:W-:Y:S01]  /*0b90*/  IMAD R11, R10, R13, RZ ;  /* 0x0000000d0a0b7224 */ /* 0x000fe200078e02ff */
[----:B------:R-:W-:-:S03]  /*0ba0*/  IABS R10, R4 ;  /* 0x00000004000a7213 */ /* 0x000fc60000000000 */
[----:B------:R-:W-:-:S06]  /*0bb0*/  IMAD.HI.U32 R11, R19, R11, R18 ;  /* 0x0000000b130b7227 */ /* 0x000fcc00078e0012 */
[----:B------:R-:W-:-:S04]  /*0bc0*/  IMAD.HI.U32 R11, R11, R10, RZ ;  /* 0x0000000a0b0b7227 */ /* 0x000fc800078e00ff */
[----:B------:R-:W-:-:S05]  /*0bd0*/  IMAD R2, R11, R2, R10 ;  /* 0x000000020b027224 */ /* 0x000fca00078e020a */
[----:B------:R-:W-:-:S13]  /*0be0*/  ISETP.GT.U32.AND P1, PT, R13, R2, PT ;  /* 0x000000020d00720c */ /* 0x000fda0003f24070 */
[-C--:B------:R-:W-:Y:S01]  /*0bf0*/  @!P1 IADD3 R2, R2, -R13.reuse, RZ ;  /* 0x8000000d02029210 */ /* 0x080fe20007ffe0ff */
[----:B------:R-:W-:Y:S01]  /*0c00*/  @!P1 VIADD R11, R11, 0x1 ;  /* 0x000000010b0b9836 */ /* 0x000fe20000000000 */
[----:B------:R-:W-:Y:S02]  /*0c10*/  ISETP.NE.AND P1, PT, R3, RZ, PT ;  /* 0x000000ff0300720c */ /* 0x000fe40003f25270 */
[-C--:B------:R-:W-:Y:S02]  /*0c20*/  ISETP.GE.U32.AND P2, PT, R2, R13.reuse, PT ;  /* 0x0000000d0200720c */ /* 0x080fe40003f46070 */
[----:B------:R-:W-:-:S04]  /*0c30*/  LOP3.LUT R2, R4, R13, RZ, 0x3c, !PT ;  /* 0x0000000d04027212 */ /* 0x000fc800078e3cff */
[----:B------:R-:W-:-:S07]  /*0c40*/  ISETP.GE.AND P0, PT, R2, RZ, PT ;  /* 0x000000ff0200720c */ /* 0x000fce0003f06270 */
[----:B------:R-:W-:-:S06]  /*0c50*/  @P2 VIADD R11, R11, 0x1 ;  /* 0x000000010b0b2836 */ /* 0x000fcc0000000000 */
        /* <DEDUP_REMOVED lines=8> */
[----:B------:R-:W-:Y:S01]  /*0ce0*/  ISETP.NE.U32.AND P1, PT, R2, RZ, PT ;  /* 0x000000ff0200720c */ /* 0x000fe20003f25070 */
[----:B------:R-:W-:-:S12]  /*0cf0*/  IMAD R2, R7, UR5, RZ ;  /* 0x0000000507027c24 */ /* 0x000fd8000f8e02ff */
[----:B------:R-:W-:Y:S05]  /*0d00*/  @!P1 BRA `(.L_x_55) ;  /* 0x0000000000249947 */ /* 0x000fea0003800000 */
[----:B------:R-:W-:Y:S01]  /*0d10*/  IMAD.MOV.U32 R18, RZ, RZ, R22 ;  /* 0x000000ffff127224 */ /* 0x000fe200078e0016 */
[----:B------:R-:W-:Y:S01]  /*0d20*/  MOV R28, R14 ;  /* 0x0000000e001c7202 */ /* 0x000fe20000000f00 */
[----:B------:R-:W-:Y:S01]  /*0d30*/  IMAD.MOV.U32 R17, RZ, RZ, R23 ;  /* 0x000000ffff117224 */ /* 0x000fe200078e0017 */
[----:B------:R-:W-:Y:S02]  /*0d40*/  MOV R25, R13 ;  /* 0x0000000d00197202 */ /* 0x000fe40000000f00 */
[----:B------:R-:W-:Y:S02]  /*0d50*/  MOV R26, 0xd70 ;  /* 0x00000d70001a7802 */ /* 0x000fe40000000f00 */
[----:B------:R-:W-:Y:S05]  /*0d60*/  CALL.REL.NOINC `($__internal_1_$__cuda_sm20_div_s64) ;  /* 0x00000038007c7944 */ /* 0x000fea0003c00000 */
[----:B------:R-:W-:Y:S02]  /*0d70*/  MOV R38, R22 ;  /* 0x0000001600267202 */ /* 0x000fe40000000f00 */
[----:B------:R-:W-:Y:S01]  /*0d80*/  MOV R39, R23 ;  /* 0x0000001700277202 */ /* 0x000fe20000000f00 */
[----:B------:R-:W-:Y:S05]  /*0d90*/  BRA `(.L_x_56) ;  /* 0x00000000004c7947 */ /* 0x000fea0003800000 */
.L_x_55:
        /* <DEDUP_REMOVED lines=19> */
.L_x_56:
[----:B------:R-:W-:Y:S05]  /*0ed0*/  BSYNC B0 ;  /* 0x0000000000007941 */ /* 0x000fea0003800000 */
.L_x_54:
[-C--:B------:R-:W-:Y:S01]  /*0ee0*/  IABS R7, R2.reuse ;  /* 0x0000000200077213 */ /* 0x080fe20000000000 */
[----:B------:R-:W-:Y:S01]  /*0ef0*/  BSSY B0, `(.L_x_57) ;  /* 0x000003b000007945 */ /* 0x000fe20003800000 */
[----:B------:R-:W-:Y:S02]  /*0f00*/  IABS R10, R2 ;  /* 0x00000002000a7213 */ /* 0x000fe40000000000 */
[----:B------:R-:W0:Y:S01]  /*0f10*/  I2F.RP R17, R7 ;  /* 0x0000000700117306 */ /* 0x000e220000209400 */
[----:B------:R-:W-:Y:S02]  /*0f20*/  IMAD.IADD R6, R6, 0x1, R7 ;  /* 0x0000000106067824 */ /* 0x000fe400078e0207 */
[----:B------:R-:W-:-:S03]  /*0f30*/  IMAD.MOV R10, RZ, RZ, -R10 ;  /* 0x000000ffff0a7224 */ /* 0x000fc600078e0a0a */
[----:B------:R-:W-:Y:S02]  /*0f40*/  IABS R11, R6 ;  /* 0x00000006000b7213 */ /* 0x000fe40000000000 */
[----:B0-----:R-:W0:Y:S02]  /*0f50*/  MUFU.RCP R18, R17 ;  /* 0x0000001100127308 */ /* 0x001e240000001000 */
[----:B0-----:R-:W-:-:S06]  /*0f60*/  VIADD R18, R18, 0xffffffe ;  /* 0x0ffffffe12127836 */ /* 0x001fcc0000000000 */
[----:B------:R-:W0:Y:S02]  /*0f70*/  F2I.FTZ.U32.TRUNC.NTZ R19, R18 ;  /* 0x0000001200137305 */ /* 0x000e24000021f000 */
[----:B0-----:R-:W-:Y:S02]  /*0f80*/  IMAD.MOV R12, RZ, RZ, -R19 ;  /* 0x000000ffff0c7224 */ /* 0x001fe400078e0a13 */
[----:B------:R-:W-:Y:S02]  /*0f90*/  IMAD.MOV.U32 R18, RZ, RZ, RZ ;  /* 0x000000ffff127224 */ /* 0x000fe400078e00ff */
[----:B------:R-:W-:-:S04]  /*0fa0*/  IMAD R12, R12, R7, RZ ;  /* 0x000000070c0c7224 */ /* 0x000fc800078e02ff */
[----:B------:R-:W-:-:S06]  /*0fb0*/  IMAD.HI.U32 R12, R19, R12, R18 ;  /* 0x0000000c130c7227 */ /* 0x000fcc00078e0012 */
[----:B------:R-:W-:-:S04]  /*0fc0*/  IMAD.HI.U32 R12, R12, R11, RZ ;  /* 0x0000000b0c0c7227 */ /* 0x000fc800078e00ff */
[----:B------:R-:W-:-:S05]  /*0fd0*/  IMAD R10, R12, R10, R11 ;  /* 0x0000000a0c0a7224 */ /* 0x000fca00078e020b */
[----:B------:R-:W-:-:S13]  /*0fe0*/  ISETP.GT.U32.AND P1, PT, R7, R10, PT ;  /* 0x0000000a0700720c */ /* 0x000fda0003f24070 */
[----:B------:R-:W-:Y:S02]  /*0ff0*/  @!P1 IMAD.IADD R10, R10, 0x1, -R7 ;  /* 0x000000010a0a9824 */ /* 0x000fe400078e0a07 */
        /* <DEDUP_REMOVED lines=23> */
.L_x_58:
        /* <DEDUP_REMOVED lines=19> */
.L_x_59:
[----:B------:R-:W-:Y:S05]  /*12a0*/  BSYNC B0 ;  /* 0x0000000000007941 */ /* 0x000fea0003800000 */
.L_x_57:
[----:B------:R-:W0:Y:S01]  /*12b0*/  S2R R7, SR_TID.X ;  /* 0x0000000000077919 */ /* 0x000e220000002100 */
[----:B------:R-:W-:Y:S01]  /*12c0*/  IADD3 R18, P0, R20, -UR7, RZ ;  /* 0x8000000714127c10 */ /* 0x000fe2000ff1e0ff */
[----:B------:R-:W-:Y:S01]  /*12d0*/  ULDC UR5, c[0x0][0x3c4] ;  /* 0x0000f10000057ab9 */ /* 0x000fe20000000800 */
[----:B------:R-:W-:Y:S01]  /*12e0*/  ULDC.64 UR8, c[0x0][0x208] ;  /* 0x0000820000087ab9 */ /* 0x000fe20000000a00 */
[----:B0-----:R-:W-:-:S04]  /*12f0*/  SHF.R.S32.HI R26, RZ, 0x1f, R7 ;  /* 0x0000001fff1a7819 */ /* 0x001fc80000011407 */
[----:B------:R-:W-:-:S04]  /*1300*/  LEA.HI R11, R26, R7, RZ, 0x2 ;  /* 0x000000071a0b7211 */ /* 0x000fc800078f10ff */
[----:B------:R-:W-:Y:S02]  /*1310*/  LOP3.LUT R8, R11, 0xfffffffc, RZ, 0xc0, !PT ;  /* 0xfffffffc0b087812 */ /* 0x000fe400078ec0ff */
[----:B------:R-:W-:-:S03]  /*1320*/  SHF.R.S32.HI R11, RZ, 0x2, R11 ;  /* 0x00000002ff0b7819 */ /* 0x000fc6000001140b */
[----:B------:R-:W-:Y:S01]  /*1330*/  IMAD.IADD R17, R7, 0x1, -R8 ;  /* 0x0000000107117824 */ /* 0x000fe200078e0a08 */
[----:B------:R-:W-:Y:S01]  /*1340*/  IADD3.X R8, R5, ~UR6, RZ, P0, !PT ;  /* 0x8000000605087c10 */ /* 0x000fe200087fe4ff */
[----:B------:R-:W-:-:S03]  /*1350*/  VIADD R25, R11, 0x20 ;  /* 0x000000200b197836 */ /* 0x000fc60000000000 */
[----:B------:R-:W-:Y:S02]  /*1360*/  ISETP.GT.U32.AND P2, PT, R18, R17, PT ;  /* 0x000000111200720c */ /* 0x000fe40003f44070 */
[----:B------:R-:W-:Y:S02]  /*1370*/  SHF.R.S32.HI R21, RZ, 0x1f, R17 ;  /* 0x0000001fff157819 */ /* 0x000fe40000011411 */
[----:B------:R-:W-:Y:S02]  /*1380*/  IADD3 R32, P0, R17, UR7, RZ ;  /* 0x0000000711207c10 */ /* 0x000fe4000ff1e0ff */
[----:B------:R-:W-:Y:S02]  /*1390*/  ISETP.GT.AND.EX P2, PT, R8, R21, PT, P2 ;  /* 0x000000150800720c */ /* 0x000fe40003f44320 */
[----:B------:R-:W-:Y:S02]  /*13a0*/  IADD3.X R33, R21, UR6, RZ, P0, !PT ;  /* 0x0000000615217c10 */ /* 0x000fe400087fe4ff */
[----:B------:R-:W-:-:S02]  /*13b0*/  ISETP.GE.OR P3, PT, R11, UR5, !P2 ;  /* 0x000000050b007c0c */ /* 0x000fc4000d766670 */
[----:B------:R-:W-:-:S11]  /*13c0*/  ISETP.GE.OR P2, PT, R25, UR5, !P2 ;  /* 0x0000000519007c0c */ /* 0x000fd6000d746670 */
[----:B------:R-:W0:Y:S01]  /*13d0*/  @!P3 LDC.64 R18, c[0x0][0x2b8] ;  /* 0x0000ae00ff12bb82 */ /* 0x000e220000000a00 */
[----:B------:R-:W-:Y:S01]  /*13e0*/  @!P3 SHF.R.S32.HI R29, RZ, 0x1f, R11 ;  /* 0x0000001fff1db819 */ /* 0x000fe2000001140b */
[--C-:B------:R-:W-:Y:S01]  /*13f0*/  @!P2 IMAD.MOV.U32 R30, RZ, RZ, R32.reuse ;  /* 0x000000ffff1ea224 */ /* 0x100fe200078e0020 */
[----:B------:R-:W-:Y:S01]  /*1400*/  @!P2 SHF.R.S32.HI R21, RZ, 0x1f, R25 ;  /* 0x0000001fff15a819 */ /* 0x000fe20000011419 */
[--C-:B------:R-:W-:Y:S02]  /*1410*/  @!P2 IMAD.MOV.U32 R31, RZ, RZ, R33.reuse ;  /* 0x000000ffff1fa224 */ /* 0x100fe400078e0021 */
[-C--:B------:R-:W-:Y:S02]  /*1420*/  @!P3 IMAD R28, R29, R20.reuse, RZ ;  /* 0x000000141d1cb224 */ /* 0x080fe400078e02ff */
[----:B------:R-:W1:Y:S01]  /*1430*/  @!P2 LDC.64 R8, c[0x0][0x2b8] ;  /* 0x0000ae00ff08ab82 */ /* 0x000e620000000a00 */
[----:B------:R-:W-:Y:S02]  /*1440*/  @!P2 IMAD R24, R21, R20, RZ ;  /* 0x000000141518a224 */ /* 0x000fe400078e02ff */
[----:B------:R-:W-:-:S04]  /*1450*/  @!P3 IMAD.WIDE.U32 R32, R20, R11, R32 ;  /* 0x0000000b1420b225 */ /* 0x000fc800078e0020 */
[----:B------:R-:W-:Y:S02]  /*1460*/  @!P3 IMAD R21, R11, R5, R28 ;  /* 0x000000050b15b224 */ /* 0x000fe400078e021c */
[----:B------:R-:W-:-:S04]  /*1470*/  @!P2 IMAD.WIDE.U32 R30, R20, R25, R30 ;  /* 0x00000019141ea225 */ /* 0x000fc800078e001e */
[----:B------:R-:W-:Y:S02]  /*1480*/  @!P2 IMAD R24, R25, R5, R24 ;  /* 0x000000051918a224 */ /* 0x000fe400078e0218 */
[----:B------:R-:W-:Y:S01]  /*1490*/  @!P3 IMAD.IADD R21, R33, 0x1, R21 ;  /* 0x000000012115b824 */ /* 0x000fe200078e0215 */
[----:B0-----:R-:W-:Y:S01]  /*14a0*/  @!P3 LEA R18, P1, R32, R18, 0x2 ;  /* 0x000000122012b211 */ /* 0x001fe200078210ff */
[----:B------:R-:W-:-:S03]  /*14b0*/  @!P2 IMAD.IADD R24, R31, 0x1, R24 ;  /* 0x000000011f18a824 */ /* 0x000fc600078e0218 */
[----:B------:R-:W-:Y:S01]  /*14c0*/  @!P3 LEA.HI.X R19, R32, R19, R21, 0x2, P1 ;  /* 0x000000132013b211 */ /* 0x000fe200008f1415 */
[----:B------:R-:W-:Y:S01]  /*14d0*/  IMAD.MOV.U32 R21, RZ, RZ, -0x800000 ;  /* 0xff800000ff157424 */ /* 0x000fe200078e00ff */
[----:B-1----:R-:W-:Y:S01]  /*14e0*/  @!P2 LEA R28, P0, R30, R8, 0x2 ;  /* 0x000000081e1ca211 */ /* 0x002fe200078010ff */
[----:B------:R-:W-:-:S04]  /*14f0*/  IMAD.MOV.U32 R8, RZ, RZ, -0x800000 ;  /* 0xff800000ff087424 */ /* 0x000fc800078e00ff */
[----:B------:R-:W2:Y:S01]  /*1500*/  @!P3 LDG.E R21, desc[UR8][R18.64] ;  /* 0x000000081215b981 */ /* 0x000ea2000c1e1900 */
[----:B------:R-:W-:-:S05]  /*1510*/  @!P2 LEA.HI.X R29, R30, R9, R24, 0x2, P0 ;  /* 0x000000091e1da211 */ /* 0x000fca00000f1418 */
[----:B------:R-:W3:Y:S01]  /*1520*/  @!P2 LDG.E R8, desc[UR8][R28.64] ;  /* 0x000000081c08a981 */ /* 0x000ee2000c1e1900 */
[----:B------:R-:W0:Y:S01]  /*1530*/  S2R R34, SR_CgaCtaId ;  /* 0x0000000000227919 */ /* 0x000e220000008800 */
[----:B------:R-:W-:Y:S02]  /*1540*/  LEA.HI R26, R26, R7, RZ, 0x5 ;  /* 0x000000071a1a7211 */ /* 0x000fe400078f28ff */
[----:B------:R-:W-:Y:S02]  /*1550*/  MOV R9, 0x400 ;  /* 0x0000040000097802 */ /* 0x000fe40000000f00 */
[----:B------:R-:W-:Y:S02]  /*1560*/  LOP3.LUT R24, R26, 0xffffffe0, RZ, 0xc0, !PT ;  /* 0xffffffe01a187812 */ /* 0x000fe400078ec0ff */
[C---:B------:R-:W-:Y:S02]  /*1570*/  ISETP.GT.AND P0, PT, R7.reuse, 0xff, PT ;  /* 0x000000ff0700780c */ /* 0x040fe40003f04270 */
[C---:B------:R-:W-:Y:S01]  /*1580*/  ISETP.GT.AND P3, PT, R7.reuse, 0x7f, PT ;  /* 0x0000007f0700780c */ /* 0x040fe20003f64270 */
[----:B------:R-:W-:Y:S01]  /*1590*/  IMAD.IADD R35, R7, 0x1, -R24 ;  /* 0x0000000107237824 */ /* 0x000fe200078e0a18 */
[----:B0-----:R-:W-:Y:S01]  /*15a0*/  LEA R34, R34, R9, 0x18 ;  /* 0x0000000922227211 */ /* 0x001fe200078ec0ff */
[----:B------:R-:W-:Y:S01]  /*15b0*/  IMAD.MOV.U32 R32, RZ, RZ, -0x800000 ;  /* 0xff800000ff207424 */ /* 0x000fe200078e00ff */
[----:B------:R-:W0:Y:S03]  /*15c0*/  LDC R9, c[0x0][0x2c4] ;  /* 0x0000b100ff097b82 */ /* 0x000e260000000800 */
[----:B------:R-:W-:-:S04]  /*15d0*/  IMAD R24, R11, 0x14, R34 ;  /* 0x000000140b187824 */ /* 0x000fc800078e0222 */
[----:B------:R-:W-:Y:S01]  /*15e0*/  IMAD R24, R17, 0x4, R24 ;  /* 0x0000000411187824 */ /* 0x000fe200078e0218 */
[----:B------:R-:W-:Y:S01]  /*15f0*/  SHF.R.S32.HI R11, RZ, 0x5, R26 ;  /* 0x00000005ff0b7819 */ /* 0x000fe2000001141a */
[----:B------:R-:W-:Y:S02]  /*1600*/  IMAD R34, R35, 0x14, R34 ;  /* 0x0000001423227824 */ /* 0x000fe400078e0222 */
[----:B------:R-:W-:Y:S02]  /*1610*/  IMAD.MOV.U32 R33, RZ, RZ, -0x800000 ;  /* 0xff800000ff217424 */ /* 0x000fe400078e00ff */
[----:B------:R-:W-:Y:S01]  /*1620*/  IMAD R34, R11, 0x4, R34 ;  /* 0x000000040b227824 */ /* 0x000fe200078e0222 */
[----:B0-----:R-:W-:Y:S01]  /*1630*/  IABS R17, R9 ;  /* 0x0000000900117213 */ /* 0x001fe20000000000 */
[----:B--2---:R-:W-:Y:S04]  /*1640*/  @!P0 STS [R24], R21 ;  /* 0x0000001518008388 */ /* 0x004fe80000000800 */
[----:B---3--:R-:W-:Y:S01]  /*1650*/  @!P3 STS [R24+0x280], R8 ;  /* 0x000280081800b388 */ /* 0x008fe20000000800 */
[----:B------:R-:W-:Y:S06]  /*1660*/  BAR.SYNC.DEFER_BLOCKING 0x0 ;  /* 0x0000000000007b1d */ /* 0x000fec0000010000 */
[----:B------:R-:W-:Y:S04]  /*1670*/  @!P3 LDS R32, [R34] ;  /* 0x000000002220b984 */ /* 0x000fe80000000800 */
[----:B------:R-:W0:Y:S02]  /*1680*/  @!P3 LDS R33, [R34+0x280] ;  /* 0x000280002221b984 */ /* 0x000e240000000800 */
[----:B0-----:R-:W-:-:S05]  /*1690*/  FMNMX.FTZ R26, R32, R33, !PT ;  /* 0x00000021201a7209 */ /* 0x001fca0007810000 */
[----:B------:R-:W0:Y:S02]  /*16a0*/  SHFL.BFLY PT, R19, R26, 0x10, 0x1f ;  /* 0x0e001f001a137f89 */ /* 0x000e2400000e0000 */
[----:B0-----:R-:W-:-:S05]  /*16b0*/  FMNMX.FTZ R19, R26, R19, !PT ;  /* 0x000000131a137209 */ /* 0x001fca0007810000 */
[----:B------:R-:W0:Y:S01]  /*16c0*/  SHFL.BFLY PT, R18, R19, 0x8, 0x1f ;  /* 0x0d001f0013127f89 */ /* 0x000e2200000e0000 */
[----:B------:R-:W-:Y:S01]  /*16d0*/  IMAD.MOV.U32 R8, RZ, RZ, R17 ;  /* 0x000000ffff087224 */ /* 0x000fe200078e0011 */
[----:B0-----:R-:W-:-:S05]  /*16e0*/  FMNMX.FTZ R18, R19, R18, !PT ;  /* 0x0000001213127209 */ /* 0x001fca0007810000 */
[----:B------:R-:W0:Y:S01]  /*16f0*/  SHFL.BFLY PT, R21, R18, 0x4, 0x1f ;  /* 0x0c801f0012157f89 */ /* 0x000e2200000e0000 */
[----:B------:R-:W1:Y:S08]  /*1700*/  I2F.RP R25, R8 ;  /* 0x0000000800197306 */ /* 0x000e700000209400 */
[----:B-1----:R-:W1:Y:S01]  /*1710*/  MUFU.RCP R28, R25 ;  /* 0x00000019001c7308 */ /* 0x002e620000001000 */
[----:B0-----:R-:W-:-:S05]  /*1720*/  FMNMX.FTZ R21, R18, R21, !PT ;  /* 0x0000001512157209 */ /* 0x001fca0007810000 */
[----:B------:R-:W0:Y:S01]  /*1730*/  SHFL.BFLY PT, R24, R21, 0x2, 0x1f ;  /* 0x0c401f0015187f89 */ /* 0x000e2200000e0000 */
[----:B-1----:R-:W-:-:S04]  /*1740*/  VIADD R28, R28, 0xffffffe ;  /* 0x0ffffffe1c1c7836 */ /* 0x002fc80000000000 */
[----:B------:R1:W2:Y:S01]  /*1750*/  F2I.FTZ.U32.TRUNC.NTZ R29, R28 ;  /* 0x0000001c001d7305 */ /* 0x0002a2000021f000 */
[----:B0-----:R-:W-:-:S05]  /*1760*/  FMNMX.FTZ R24, R21, R24, !PT ;  /* 0x0000001815187209 */ /* 0x001fca0007810000 */
[----:B------:R-:W0:Y:S01]  /*1770*/  SHFL.BFLY PT, R19, R24, 0x1, 0x1f ;  /* 0x0c201f0018137f89 */ /* 0x000e2200000e0000 */
[----:B-1----:R-:W-:Y:S01]  /*1780*/  HFMA2.MMA R28, -RZ, RZ, 0, 0 ;  /* 0x00000000ff1c7435 */ /* 0x002fe200000001ff */
[----:B--2---:R-:W-:-:S04]  /*1790*/  IMAD.MOV R17, RZ, RZ, -R29 ;  /* 0x000000ffff117224 */ /* 0x004fc800078e0a1d */
[----:B------:R-:W-:Y:S01]  /*17a0*/  IMAD R18, R17, R8, RZ ;  /* 0x0000000811127224 */ /* 0x000fe200078e02ff */
[----:B------:R-:W-:-:S04]  /*17b0*/  IABS R17, R6 ;  /* 0x0000000600117213 */ /* 0x000fc80000000000 */
[----:B------:R-:W-:-:S04]  /*17c0*/  IMAD.HI.U32 R18, R29, R18, R28 ;  /* 0x000000121d127227 */ /* 0x000fc800078e001c */
[----:B------:R-:W-:-:S04]  /*17d0*/  IMAD.MOV.U32 R21, RZ, RZ, R17 ;  /* 0x000000ffff157224 */ /* 0x000fc800078e0011 */
[----:B------:R-:W-:Y:S01]  /*17e0*/  IMAD.HI.U32 R17, R18, R21, RZ ;  /* 0x0000001512117227 */ /* 0x000fe200078e00ff */
[----:B0-----:R-:W-:-:S03]  /*17f0*/  FMNMX.FTZ R19, R24, R19, !PT ;  /* 0x0000001318137209 */ /* 0x001fc60007810000 */
[----:B------:R-:W-:Y:S01]  /*1800*/  IMAD.MOV R18, RZ, RZ, -R17 ;  /* 0x000000ffff127224 */ /* 0x000fe200078e0a11 */
[----:B------:R-:W-:-:S03]  /*1810*/  FSETP.NEU.FTZ.AND P0, PT, R19, -INF , PT ;  /* 0xff8000001300780b */ /* 0x000fc60003f1d000 */
[----:B------:R-:W-:Y:S01]  /*1820*/  IMAD R21, R8, R18, R21 ;  /* 0x0000001208157224 */ /* 0x000fe200078e0215 */
[----:B------:R-:W-:-:S04]  /*1830*/  FSEL R18, R19, RZ, P0 ;  /* 0x000000ff13127208 */ /* 0x000fc80000000000 */
[----:B------:R-:W-:Y:S01]  /*1840*/  ISETP.GT.U32.AND P0, PT, R8, R21, PT ;  /* 0x000000150800720c */ /* 0x000fe20003f04070 */
[C---:B------:R-:W-:Y:S01]  /*1850*/  FADD.FTZ R24, -R18.reuse, R32 ;  /* 0x0000002012187221 */ /* 0x040fe20000010100 */
[----:B------:R-:W-:-:S03]  /*1860*/  FADD.FTZ R19, -R18, R33 ;  /* 0x0000002112137221 */ /* 0x000fc60000010100 */
[----:B------:R-:W-:Y:S01]  /*1870*/  FMUL.FTZ R24, R24, 1.4426950216293334961 ;  /* 0x3fb8aa3b18187820 */ /* 0x000fe20000410000 */
[----:B------:R-:W-:-:S05]  /*1880*/  FMUL.FTZ R19, R19, 1.4426950216293334961 ;  /* 0x3fb8aa3b13137820 */ /* 0x000fca0000410000 */
[----:B------:R-:W-:Y:S02]  /*1890*/  MUFU.EX2 R24, R24 ;  /* 0x0000001800187308 */ /* 0x000fe40000000800 */
[----:B------:R-:W-:-:S06]  /*18a0*/  @!P0 IMAD.IADD R21, R21, 0x1, -R8 ;  /* 0x0000000115158824 */ /* 0x000fcc00078e0a08 */
[----:B------:R-:W0:Y:S01]  /*18b0*/  MUFU.EX2 R19, R19 ;  /* 0x0000001300137308 */ /* 0x000e220000000800 */
[----:B------:R-:W-:Y:S02]  /*18c0*/  ISETP.GE.U32.AND P2, PT, R21, R8, PT ;  /* 0x000000081500720c */ /* 0x000fe40003f46070 */
[----:B------:R-:W-:Y:S01]  /*18d0*/  LOP3.LUT R6, R6, R9, RZ, 0x3c, !PT ;  /* 0x0000000906067212 */ /* 0x000fe200078e3cff */
[----:B------:R-:W-:-:S03]  /*18e0*/  @!P0 VIADD R17, R17, 0x1 ;  /* 0x0000000111118836 */ /* 0x000fc60000000000 */
[----:B------:R-:W-:Y:S02]  /*18f0*/  ISETP.GE.AND P1, PT, R6, RZ, PT ;  /* 0x000000ff0600720c */ /* 0x000fe40003f26270 */
[----:B------:R-:W-:Y:S01]  /*1900*/  ISETP.NE.AND P0, PT, R9, RZ, PT ;  /* 0x000000ff0900720c */ /* 0x000fe20003f05270 */
[----:B0-----:R-:W-:-:S04]  /*1910*/  FADD.FTZ R6, R24, R19 ;  /* 0x0000001318067221 */ /* 0x001fc80000010000 */
[----:B------:R-:W-:Y:S01]  /*1920*/  @P2 VIADD R17, R17, 0x1 ;  /* 0x0000000111112836 */ /* 0x000fe20000000000 */
[C---:B------:R-:W-:Y:S01]  /*1930*/  ISETP.GT.AND P4, PT, R2.reuse, RZ, PT ;  /* 0x000000ff0200720c */ /* 0x040fe20003f84270 */
[----:B------:R-:W0:Y:S02]  /*1940*/  SHFL.BFLY PT, R19, R6, 0x10, 0x1f ;  /* 0x0e001f0006137f89 */ /* 0x000e2400000e0000 */
[----:B------:R-:W-:Y:S02]  /*1950*/  IMAD.MOV.U32 R8, RZ, RZ, R17 ;  /* 0x000000ffff087224 */ /* 0x000fe400078e0011 */
[----:B------:R-:W1:Y:S01]  /*1960*/  LDC R17, c[0x0][0x270] ;  /* 0x00009c00ff117b82 */ /* 0x000e620000000800 */
[----:B------:R-:W-:Y:S01]  /*1970*/  SHF.R.S32.HI R21, RZ, 0x1f, R2 ;  /* 0x0000001fff157819 */ /* 0x000fe20000011402 */
[----:B------:R-:W-:Y:S01]  /*1980*/  @!P1 IMAD.MOV R8, RZ, RZ, -R8 ;  /* 0x000000ffff089224 */ /* 0x000fe200078e0a08 */
[----:B------:R-:W-:Y:S02]  /*1990*/  LEA.HI.SX32 R25, R2, 0x1, 0x1 ;  /* 0x0000000102197811 */ /* 0x000fe400078f0aff */
[----:B------:R-:W-:-:S03]  /*19a0*/  @!P0 LOP3.LUT R8, RZ, R9, RZ, 0x33, !PT ;  /* 0x00000009ff088212 */ /* 0x000fc600078e33ff */
[----:B------:R-:W-:-:S04]  /*19b0*/  @!P4 IMAD.MOV R25, RZ, RZ, R21 ;  /* 0x000000ffff19c224 */ /* 0x000fc800078e0215 */
[----:B------:R-:W-:-:S05]  /*19c0*/  IMAD R2, R25, R8, RZ ;  /* 0x0000000819027224 */ /* 0x000fca00078e02ff */
[----:B------:R-:W-:Y:S01]  /*19d0*/  IABS R29, R2 ;  /* 0x00000002001d7213 */ /* 0x000fe20000000000 */
[----:B0-----:R-:W-:-:S03]  /*19e0*/  FADD.FTZ R19, R6, R19 ;  /* 0x0000001306137221 */ /* 0x001fc60000010000 */
[----:B------:R-:W0:Y:S01]  /*19f0*/  I2F.RP R26, R29 ;  /* 0x0000001d001a7306 */ /* 0x000e220000209400 */
[----:B-1----:R-:W-:Y:S01]  /*1a00*/  IABS R21, R17 ;  /* 0x0000001100157213 */ /* 0x002fe20000000000 */
[----:B------:R-:W1:Y:S06]  /*1a10*/  SHFL.BFLY PT, R6, R19, 0x8, 0x1f ;  /* 0x0d001f0013067f89 */ /* 0x000e6c00000e0000 */
[----:B------:R-:W2:Y:S08]  /*1a20*/  I2F.U32.RP R25, R21 ;  /* 0x0000001500197306 */ /* 0x000eb00000209000 */
[----:B0-----:R-:W0:Y:S08]  /*1a30*/  MUFU.RCP R42, R26 ;  /* 0x0000001a002a7308 */ /* 0x001e300000001000 */
[----:B--2---:R-:W2:Y:S01]  /*1a40*/  MUFU.RCP R40, R25 ;  /* 0x0000001900287308 */ /* 0x004ea20000001000 */
[----:B-1----:R-:W-:-:S05]  /*1a50*/  FADD.FTZ R6, R19, R6 ;  /* 0x0000000613067221 */ /* 0x002fca0000010000 */
[----:B------:R-:W1:Y:S01]  /*1a60*/  SHFL.BFLY PT, R31, R6, 0x4, 0x1f ;  /* 0x0c801f00061f7f89 */ /* 0x000e6200000e0000 */
[----:B0-----:R-:W-:-:S04]  /*1a70*/  VIADD R42, R42, 0xffffffe ;  /* 0x0ffffffe2a2a7836 */ /* 0x001fc80000000000 */
[----:B------:R-:W0:Y:S01]  /*1a80*/  F2I.FTZ.U32.TRUNC.NTZ R43, R42 ;  /* 0x0000002a002b7305 */ /* 0x000e22000021f000 */
[----:B--2---:R-:W-:-:S07]  /*1a90*/  VIADD R40, R40, 0xffffffe ;  /* 0x0ffffffe28287836 */ /* 0x004fce0000000000 */
[----:B------:R-:W2:Y:S01]  /*1aa0*/  F2I.FTZ.U32.TRUNC.NTZ R41, R40 ;  /* 0x0000002800297305 */ /* 0x000ea2000021f000 */
[----:B0-----:R-:W-:Y:S02]  /*1ab0*/  IMAD.MOV R24, RZ, RZ, -R43 ;  /* 0x000000ffff187224 */ /* 0x001fe400078e0a2b */
[----:B-1----:R-:W-:Y:S02]  /*1ac0*/  FADD.FTZ R31, R6, R31 ;  /* 0x0000001f061f7221 */ /* 0x002fe40000010000 */
[----:B------:R-:W-:Y:S02]  /*1ad0*/  IMAD R37, R24, R29, RZ ;  /* 0x0000001d18257224 */ /* 0x000fe400078e02ff */
[----:B------:R-:W-:Y:S01]  /*1ae0*/  VIADD R24, R29, UR4 ;  /* 0x000000041d187c36 */ /* 0x000fe20008000000 */
[----:B--2---:R-:W-:Y:S01]  /*1af0*/  IADD3 R8, RZ, -R41, RZ ;  /* 0x80000029ff087210 */ /* 0x004fe20007ffe0ff */
[----:B------:R-:W-:Y:S01]  /*1b00*/  IMAD.MOV.U32 R42, RZ, RZ, RZ ;  /* 0x000000ffff2a7224 */ /* 0x000fe200078e00ff */
[----:B------:R-:W0:Y:S01]  /*1b10*/  SHFL.BFLY PT, R28, R31, 0x2, 0x1f ;  /* 0x0c401f001f1c7f89 */ /* 0x000e2200000e0000 */
[----:B------:R-:W-:-:S02]  /*1b20*/  IABS R25, R2 ;  /* 0x0000000200197213 */ /* 0x000fc40000000000 */
[----:B------:R-:W-:Y:S01]  /*1b30*/  IMAD.HI.U32 R37, R43, R37, R42 ;  /* 0x000000252b257227 */ /* 0x000fe200078e002a */
[----:B------:R-:W-:-:S03]  /*1b40*/  IABS R26, R24 ;  /* 0x00000018001a7213 */ /* 0x000fc60000000000 */
[----:B------:R-:W-:Y:S02]  /*1b50*/  IMAD R19, R8, R21, RZ ;  /* 0x0000001508137224 */ /* 0x000fe400078e02ff */
[----:B------:R-:W-:Y:S01]  /*1b60*/  IMAD.MOV.U32 R40, RZ, RZ, RZ ;  /* 0x000000ffff287224 */ /* 0x000fe200078e00ff */
[----:B------:R-:W-:Y:S01]  /*1b70*/  IABS R8, R17 ;  /* 0x0000001100087213 */ /* 0x000fe20000000000 */
[----:B------:R-:W-:Y:S01]  /*1b80*/  IMAD.MOV R25, RZ, RZ, -R25 ;  /* 0x000000ffff197224 */ /* 0x000fe200078e0a19 */
[----:B------:R-:W-:Y:S01]  /*1b90*/  IABS R6, R4 ;  /* 0x0000000400067213 */ /* 0x000fe20000000000 */
[----:B------:R-:W-:-:S04]  /*1ba0*/  IMAD.HI.U32 R30, R37, R26, RZ ;  /* 0x0000001a251e7227 */ /* 0x000fc800078e00ff */
[----:B------:R-:W-:-:S04]  /*1bb0*/  IMAD.HI.U32 R19, R41, R19, R40 ;  /* 0x0000001329137227 */ /* 0x000fc800078e0028 */
[----:B------:R-:W-:Y:S02]  /*1bc0*/  IMAD R36, R30, R25, R26 ;  /* 0x000000191e247224 */ /* 0x000fe400078e021a */
[----:B------:R-:W-:Y:S02]  /*1bd0*/  IMAD.MOV R25, RZ, RZ, -R8 ;  /* 0x000000ffff197224 */ /* 0x000fe400078e0a08 */
[----:B------:R-:W-:Y:S01]  /*1be0*/  IMAD.HI.U32 R8, R19, R6, RZ ;  /* 0x0000000613087227 */ /* 0x000fe200078e00ff */
[----:B------:R-:W-:-:S03]  /*1bf0*/  ISETP.GT.U32.AND P4, PT, R29, R36, PT ;  /* 0x000000241d00720c */ /* 0x000fc60003f84070 */
[----:B------:R-:W-:-:S04]  /*1c00*/  IMAD.HI.U32 R19, R19, R26, RZ ;  /* 0x0000001a13137227 */ /* 0x000fc800078e00ff */
[-C--:B------:R-:W-:Y:S02]  /*1c10*/  IMAD R26, R19, R25.reuse, R26 ;  /* 0x00000019131a7224 */ /* 0x080fe400078e021a */
[----:B------:R-:W-:Y:S02]  /*1c20*/  IMAD R6, R8, R25, R6 ;  /* 0x0000001908067224 */ /* 0x000fe400078e0206 */
[----:B0-----:R-:W-:Y:S01]  /*1c30*/  FADD.FTZ R28, R31, R28 ;  /* 0x0000001c1f1c7221 */ /* 0x001fe20000010000 */
[C---:B------:R-:W-:Y:S02]  /*1c40*/  ISETP.GT.U32.AND P5, PT, R21.reuse, R26, PT ;  /* 0x0000001a1500720c */ /* 0x040fe40003fa4070 */
[----:B------:R-:W-:Y:S02]  /*1c50*/  ISETP.GT.U32.AND P1, PT, R21, R6, PT ;  /* 0x000000061500720c */ /* 0x000fe40003f24070 */
[----:B------:R-:W0:Y:S01]  /*1c60*/  SHFL.BFLY PT, R25, R28, 0x1, 0x1f ;  /* 0x0c201f001c197f89 */ /* 0x000e2200000e0000 */
[----:B------:R-:W-:-:S05]  /*1c70*/  @!P4 IMAD.IADD R36, R36, 0x1, -R29 ;  /* 0x000000012424c824 */ /* 0x000fca00078e0a1d */
[----:B------:R-:W-:-:S03]  /*1c80*/  ISETP.GE.U32.AND P0, PT, R36, R29, PT ;  /* 0x0000001d2400720c */ /* 0x000fc60003f06070 */
[--C-:B------:R-:W-:Y:S02]  /*1c90*/  @!P5 IMAD.IADD R26, R26, 0x1, -R21.reuse ;  /* 0x000000011a1ad824 */ /* 0x100fe400078e0a15 */
[----:B------:R-:W-:Y:S02]  /*1ca0*/  @!P1 IMAD.IADD R6, R6, 0x1, -R21 ;  /* 0x0000000106069824 */ /* 0x000fe400078e0a15 */
[----:B------:R-:W-:Y:S01]  /*1cb0*/  @!P4 VIADD R30, R30, 0x1 ;  /* 0x000000011e1ec836 */ /* 0x000fe20000000000 */
[-C--:B------:R-:W-:Y:S02]  /*1cc0*/  ISETP.GE.U32.AND P6, PT, R26, R21.reuse, PT ;  /* 0x000000151a00720c */ /* 0x080fe40003fc6070 */
[----:B------:R-:W-:Y:S02]  /*1cd0*/  ISETP.GE.U32.AND P4, PT, R6, R21, PT ;  /* 0x000000150600720c */ /* 0x000fe40003f86070 */
[----:B------:R-:W-:Y:S02]  /*1ce0*/  LOP3.LUT R31, R24, R29, RZ, 0x3c, !PT ;  /* 0x0000001d181f7212 */ /* 0x000fe400078e3cff */
[----:B------:R-:W-:-:S02]  /*1cf0*/  LOP3.LUT R4, R4, R17, RZ, 0x3c, !PT ;  /* 0x0000001104047212 */ /* 0x000fc400078e3cff */
[----:B------:R-:W-:Y:S01]  /*1d00*/  LOP3.LUT R24, R24, R17, RZ, 0x3c, !PT ;  /* 0x0000001118187212 */ /* 0x000fe200078e3cff */
[----:B------:R-:W-:Y:S01]  /*1d10*/  @P0 VIADD R30, R30, 0x1 ;  /* 0x000000011e1e0836 */ /* 0x000fe20000000000 */
[----:B------:R-:W-:Y:S01]  /*1d20*/  ISETP.GE.AND P0, PT, R4, RZ, PT ;  /* 0x000000ff0400720c */ /* 0x000fe20003f06270 */
[----:B------:R-:W-:Y:S01]  /*1d30*/  @!P5 VIADD R19, R19, 0x1 ;  /* 0x000000011313d836 */ /* 0x000fe20000000000 */
[----:B------:R-:W-:Y:S02]  /*1d40*/  ISETP.GT.AND P5, PT, R3, RZ, PT ;  /* 0x000000ff0300720c */ /* 0x000fe40003fa4270 */
[----:B------:R-:W-:Y:S01]  /*1d50*/  @!P1 IADD3 R8, R8, 0x1, RZ ;  /* 0x0000000108089810 */ /* 0x000fe20007ffe0ff */
[----:B------:R-:W1:Y:S01]  /*1d60*/  LDC.U8 R6, c[0x0][0x3d9] ;  /* 0x0000f640ff067b82 */ /* 0x000e620000000000 */
[----:B------:R-:W-:Y:S01]  /*1d70*/  ISETP.GE.AND P1, PT, R24, RZ, PT ;  /* 0x000000ff1800720c */ /* 0x000fe20003f26270 */
[----:B0-----:R-:W-:Y:S01]  /*1d80*/  FADD.FTZ R25, R28, R25 ;  /* 0x000000191c197221 */ /* 0x001fe20000010000 */
[----:B------:R-:W-:Y:S01]  /*1d90*/  @P6 VIADD R19, R19, 0x1 ;  /* 0x0000000113136836 */ /* 0x000fe20000000000 */
[----:B------:R-:W-:Y:S01]  /*1da0*/  ISETP.GE.AND P2, PT, R31, RZ, PT ;  /* 0x000000ff1f00720c */ /* 0x000fe20003f46270 */
[----:B------:R-:W-:Y:S01]  /*1db0*/  @P4 VIADD R8, R8, 0x1 ;  /* 0x0000000108084836 */ /* 0x000fe20000000000 */
[----:B------:R-:W-:Y:S01]  /*1dc0*/  SHF.R.S32.HI R21, RZ, 0x1f, R3 ;  /* 0x0000001fff157819 */ /* 0x000fe20000011403 */
[----:B------:R-:W-:Y:S01]  /*1dd0*/  IMAD.MOV.U32 R24, RZ, RZ, R19 ;  /* 0x000000ffff187224 */ /* 0x000fe200078e0013 */
[----:B------:R-:W-:Y:S01]  /*1de0*/  FSETP.NE.FTZ.AND P4, PT, R25, RZ, PT ;  /* 0x000000ff1900720b */ /* 0x000fe20003f95000 */
[----:B------:R-:W-:Y:S01]  /*1df0*/  @!P0 IMAD.MOV R8, RZ, RZ, -R8 ;  /* 0x000000ffff088224 */ /* 0x000fe200078e0a08 */
[----:B------:R-:W-:Y:S01]  /*1e00*/  LEA.HI.SX32 R4, R3, 0x1, 0x1 ;  /* 0x0000000103047811 */ /* 0x000fe200078f0aff */
[----:B------:R-:W-:Y:S01]  /*1e10*/  @!P5 IMAD.MOV R4, RZ, RZ, R21 ;  /* 0x000000ffff04d224 */ /* 0x000fe200078e0215 */
[----:B------:R-:W-:-:S02]  /*1e20*/  ISETP.NE.AND P6, PT, R2, RZ, PT ;  /* 0x000000ff0200720c */ /* 0x000fc40003fc5270 */
[----:B------:R-:W-:Y:S01]  /*1e30*/  ISETP.NE.AND P5, PT, R17, RZ, PT ;  /* 0x000000ff1100720c */ /* 0x000fe20003fa5270 */
[----:B------:R-:W-:Y:S01]  /*1e40*/  @!P1 IMAD.MOV R24, RZ, RZ, -R24 ;  /* 0x000000ffff189224 */ /* 0x000fe200078e0a18 */
[----:B------:R-:W-:Y:S01]  /*1e50*/  LOP3.LUT R19, RZ, R17, RZ, 0x33, !PT ;  /* 0x00000011ff137212 */ /* 0x000fe200078e33ff */
[----:B------:R-:W-:-:S03]  /*1e60*/  @!P2 IMAD.MOV R30, RZ, RZ, -R30 ;  /* 0x000000ffff1ea224 */ /* 0x000fc600078e0a1e */
[C---:B------:R-:W-:Y:S02]  /*1e70*/  SEL R8, R19.reuse, R8, !P5 ;  /* 0x0000000813087207 */ /* 0x040fe40006800000 */
[----:B------:R-:W-:Y:S02]  /*1e80*/  SEL R19, R19, R24, !P5 ;  /* 0x0000001813137207 */ /* 0x000fe40006800000 */
[C---:B------:R-:W-:Y:S01]  /*1e90*/  LOP3.LUT P5, RZ, R7.reuse, 0x1f, RZ, 0xc0, !PT ;  /* 0x0000001f07ff7812 */ /* 0x040fe200078ac0ff */
[----:B------:R-:W0:Y:S01]  /*1ea0*/  @P4 MUFU.LG2 R25, R25 ;  /* 0x0000001900194308 */ /* 0x000e220000000c00 */
[----:B------:R-:W-:Y:S02]  /*1eb0*/  ISETP.GT.AND P2, PT, R2, RZ, PT ;  /* 0x000000ff0200720c */ /* 0x000fe40003f44270 */
[----:B------:R-:W-:Y:S02]  /*1ec0*/  ISETP.GT.OR P5, PT, R7, 0x7f, P5 ;  /* 0x0000007f0700780c */ /* 0x000fe40002fa4670 */
[----:B-1----:R-:W-:-:S02]  /*1ed0*/  ISETP.NE.AND P0, PT, R6, RZ, PT ;  /* 0x000000ff0600720c */ /* 0x002fc40003f05270 */
[----:B------:R-:W-:Y:S02]  /*1ee0*/  @!P6 LOP3.LUT R30, RZ, R29, RZ, 0x33, !PT ;  /* 0x0000001dff1ee212 */ /* 0x000fe400078e33ff */
[----:B------:R-:W-:Y:S02]  /*1ef0*/  SHF.R.S32.HI R24, RZ, 0x1f, R2 ;  /* 0x0000001fff187819 */ /* 0x000fe40000011402 */
[----:B------:R-:W-:Y:S02]  /*1f00*/  SEL R9, R9, 0x1, !P0 ;  /* 0x0000000109097807 */ /* 0x000fe40004000000 */
[-C--:B------:R-:W-:Y:S02]  /*1f10*/  ISETP.LT.U32.AND P1, PT, R22, R30.reuse, PT ;  /* 0x0000001e1600720c */ /* 0x080fe40003f21070 */
[----:B------:R-:W-:Y:S01]  /*1f20*/  SHF.R.S32.HI R21, RZ, 0x1f, R30 ;  /* 0x0000001fff157819 */ /* 0x000fe2000001141e */
[----:B------:R-:W-:Y:S01]  /*1f30*/  IMAD R7, R8, R9, RZ ;  /* 0x0000000908077224 */ /* 0x000fe200078e02ff */
[----:B------:R-:W-:Y:S01]  /*1f40*/  LEA.HI.SX32 R6, R2, 0x1, 0x1 ;  /* 0x0000000102067811 */ /* 0x000fe200078f0aff */
[----:B------:R-:W-:Y:S01]  /*1f50*/  @!P2 IMAD.MOV R6, RZ, RZ, R24 ;  /* 0x000000ffff06a224 */ /* 0x000fe200078e0218 */
[----:B------:R-:W-:Y:S01]  /*1f60*/  ISETP.LT.AND.EX P1, PT, R23, R21, PT, P1 ;  /* 0x000000151700720c */ /* 0x000fe20003f21310 */
[----:B------:R-:W-:Y:S01]  /*1f70*/  IMAD R19, R19, R9, RZ ;  /* 0x0000000913137224 */ /* 0x000fe200078e02ff */
[----:B------:R-:W-:Y:S01]  /*1f80*/  BSSY B1, `(.L_x_60) ;  /* 0x00001cd000017945 */ /* 0x000fe20003800000 */
[----:B------:R-:W-:Y:S01]  /*1f90*/  IMAD.MOV.U32 R31, RZ, RZ, 0x7f800000 ;  /* 0x7f800000ff1f7424 */ /* 0x000fe200078e00ff */
[----:B------:R-:W-:Y:S01]  /*1fa0*/  SEL R9, R22, R30, P1 ;  /* 0x0000001e16097207 */ /* 0x000fe20000800000 */
[----:B0-----:R-:W-:Y:S01]  /*1fb0*/  @P4 FFMA.FTZ R31, R25, 0.69314718246459960938, R18 ;  /* 0x3f317218191f4823 */ /* 0x001fe20000010012 */
[----:B------:R-:W-:Y:S01]  /*1fc0*/  SEL R8, R23, R21, P1 ;  /* 0x0000001517087207 */ /* 0x000fe20000800000 */
[----:B------:R-:W-:-:S02]  /*1fd0*/  IMAD R7, R4, R7, RZ ;  /* 0x0000000704077224 */ /* 0x000fc400078e02ff */
        /* <DEDUP_REMOVED lines=37> */
[----:B------:R-:W-:Y:S05]  /*2230*/  CALL.REL.NOINC `($__internal_1_$__cuda_sm20_div_s64) ;  /* 0x0000002400487944 */ /* 0x000fea0003c00000 */
        /* <DEDUP_REMOVED lines=10> */
.L_x_64:
        /* <DEDUP_REMOVED lines=22> */
.L_x_65:
[----:B------:R-:W-:Y:S05]  /*2440*/  BSYNC B0 ;  /* 0x0000000000007941 */ /* 0x000fea0003800000 */
.L_x_63:
[----:B------:R-:W-:Y:S01]  /*2450*/  LOP3.LUT R19, R17, R0, RZ, 0xfc, !PT ;  /* 0x0000000011137212 */ /* 0x000fe200078efcff */
[----:B------:R-:W-:Y:S03]  /*2460*/  BSSY B0, `(.L_x_66) ;  /* 0x0000028000007945 */ /* 0x000fe60003800000 */
[----:B------:R-:W-:-:S13]  /*2470*/  ISETP.NE.U32.AND P1, PT, R19, RZ, PT ;  /* 0x000000ff1300720c */ /* 0x000fda0003f25070 */
[----:B------:R-:W-:Y:S05]  /*2480*/  @!P1 BRA `(.L_x_67) ;  /* 0x00000000003c9947 */ /* 0x000fea0003800000 */
[----:B------:R-:W-:Y:S01]  /*2490*/  IMAD.MOV.U32 R28, RZ, RZ, R27 ;  /* 0x000000ffff1c7224 */ /* 0x000fe200078e001b */
[----:B------:R-:W-:Y:S02]  /*24a0*/  MOV R25, R0 ;  /* 0x0000000000197202 */ /* 0x000fe40000000f00 */
[----:B------:R-:W-:Y:S02]  /*24b0*/  MOV R26, 0x24d0 ;  /* 0x000024d0001a7802 */ /* 0x000fe40000000f00 */
[----:B------:R-:W-:Y:S05]  /*24c0*/  CALL.REL.NOINC `($__internal_1_$__cuda_sm20_div_s64) ;  /* 0x0000002000a47944 */ /* 0x000fea0003c00000 */
        /* <DEDUP_REMOVED lines=11> */
.L_x_67:
        /* <DEDUP_REMOVED lines=22> */
.L_x_68:
[----:B------:R-:W-:Y:S05]  /*26e0*/  BSYNC B0 ;  /* 0x0000000000007941 */ /* 0x000fea0003800000 */
.L_x_66:
        /* <DEDUP_REMOVED lines=11> */
[----:B------:R-:W-:Y:S05]  /*27a0*/  CALL.REL.NOINC `($__internal_1_$__cuda_sm20_div_s64) ;  /* 0x0000001c00ec7944 */ /* 0x000fea0003c00000 */
[----:B------:R-:W-:-:S04]  /*27b0*/  IADD3 R17, P0, RZ, -R22, RZ ;  /* 0x80000016ff117210 */ /* 0x000fc80007f1e0ff */
[----:B------:R-:W-:Y:S01]  /*27c0*/  IADD3.X R18, RZ, ~R23, RZ, P0, !PT ;  /* 0x80000017ff127210 */ /* 0x000fe200007fe4ff */
[----:B------:R-:W-:-:S04]  /*27d0*/  IMAD.WIDE.U32 R42, R5, R17, R42 ;  /* 0x00000011052a7225 */ /* 0x000fc800078e002a */
[----:B------:R-:W-:-:S04]  /*27e0*/  IMAD R18, R18, R5, RZ ;  /* 0x0000000512127224 */ /* 0x000fc800078e02ff */
[----:B------:R-:W-:-:S05]  /*27f0*/  IMAD R4, R4, R17, R18 ;  /* 0x0000001104047224 */ /* 0x000fca00078e0212 */
[----:B------:R-:W-:Y:S01]  /*2800*/  IADD3 R4, R43, R4, RZ ;  /* 0x000000042b047210 */ /* 0x000fe20007ffe0ff */
[----:B------:R-:W-:Y:S05]  /*2810*/  BRA `(.L_x_71) ;  /* 0x0000000000587947 */ /* 0x000fea0003800000 */
.L_x_70:
        /* <DEDUP_REMOVED lines=22> */
.L_x_71:
[----:B------:R-:W-:Y:S05]  /*2980*/  BSYNC B0 ;  /* 0x0000000000007941 */ /* 0x000fea0003800000 */
.L_x_69:
        /* <DEDUP_REMOVED lines=38> */
[----:B------:R-:W-:Y:S05]  /*2bf0*/  CALL.REL.NOINC `($__internal_1_$__cuda_sm20_div_s64) ;  /* 0x0000001800d87944 */ /* 0x000fea0003c00000 */
        /* <DEDUP_REMOVED lines=12> */
.L_x_73:
        /* <DEDUP_REMOVED lines=23> */
.L_x_74:
[----:B------:R-:W-:Y:S05]  /*2e30*/  BSYNC B0 ;  /* 0x0000000000007941 */ /* 0x000fea0003800000 */
.L_x_72:
        /* <DEDUP_REMOVED lines=18> */
.L_x_76:
        /* <DEDUP_REMOVED lines=22> */
.L_x_77:
[----:B------:R-:W-:Y:S05]  /*30c0*/  BSYNC B0 ;  /* 0x0000000000007941 */ /* 0x000fea0003800000 */
.L_x_75:
        /* <DEDUP_REMOVED lines=22> */
.L_x_79:
        /* <DEDUP_REMOVED lines=23> */
.L_x_80:
[----:B------:R-:W-:Y:S05]  /*33a0*/  BSYNC B0 ;  /* 0x0000000000007941 */ /* 0x000fea0003800000 */
.L_x_78:
[----:B------:R-:W-:Y:S01]  /*33b0*/  IMAD R19, R18, R3, RZ ;  /* 0x0000000312137224 */ /* 0x000fe200078e02ff */
[----:B------:R-:W-:Y:S01]  /*33c0*/  LOP3.LUT R18, R47, R10, RZ, 0xfc, !PT ;  /* 0x0000000a2f127212 */ /* 0x000fe200078efcff */
[----:B------:R-:W-:Y:S01]  /*33d0*/  ULDC UR4, c[0x0][0x2c4] ;  /* 0x0000b10000047ab9 */ /* 0x000fe20000000800 */
[----:B------:R-:W-:Y:S01]  /*33e0*/  SHF.R.S32.HI R22, RZ, 0x1f, R7 ;  /* 0x0000001fff167819 */ /* 0x000fe20000011407 */
[----:B------:R-:W-:Y:S01]  /*33f0*/  IMAD R52, R27, UR4, RZ ;  /* 0x000000041b347c24 */ /* 0x000fe2000f8e02ff */
[----:B------:R-:W-:Y:S01]  /*3400*/  ISETP.NE.U32.AND P0, PT, R18, RZ, PT ;  /* 0x000000ff1200720c */ /* 0x000fe20003f05070 */
[-C--:B------:R-:W-:Y:S01]  /*3410*/  IMAD R13, R25, R7.reuse, RZ ;  /* 0x00000007190d7224 */ /* 0x080fe200078e02ff */
[----:B------:R-:W-:Y:S01]  /*3420*/  BSSY B0, `(.L_x_81) ;  /* 0x0000036000007945 */ /* 0x000fe20003800000 */
[----:B------:R-:W-:Y:S01]  /*3430*/  IMAD.WIDE.U32 R48, R24, R7, RZ ;  /* 0x0000000718307225 */ /* 0x000fe200078e00ff */
[----:B------:R-:W-:Y:S02]  /*3440*/  SHF.R.S32.HI R7, RZ, 0x1f, R3 ;  /* 0x0000001fff077819 */ /* 0x000fe40000011403 */
[----:B------:R-:W-:Y:S01]  /*3450*/  SHF.R.S32.HI R17, RZ, 0x1f, R52 ;  /* 0x0000001fff117819 */ /* 0x000fe20000011434 */
[----:B------:R-:W-:-:S02]  /*3460*/  IMAD R15, R15, R52, RZ ;  /* 0x000000340f0f7224 */ /* 0x000fc400078e02ff */
[----:B------:R-:W-:-:S04]  /*3470*/  IMAD.WIDE.U32 R50, R14, R3, RZ ;  /* 0x000000030e327225 */ /* 0x000fc800078e00ff */
[----:B------:R-:W-:Y:S02]  /*3480*/  IMAD R13, R22, R24, R13 ;  /* 0x00000018160d7224 */ /* 0x000fe400078e020d */
[----:B------:R-:W-:Y:S02]  /*3490*/  IMAD R7, R7, R14, R19 ;  /* 0x0000000e07077224 */ /* 0x000fe400078e0213 */
[----:B------:R-:W-:Y:S01]  /*34a0*/  IMAD R3, R17, R16, R15 ;  /* 0x0000001011037224 */ /* 0x000fe200078e020f */
[----:B------:R-:W-:Y:S01]  /*34b0*/  IADD3 R14, R49, R13, RZ ;  /* 0x0000000d310e7210 */ /* 0x000fe20007ffe0ff */
        /* <DEDUP_REMOVED lines=9> */
[----:B------:R-:W-:Y:S05]  /*3550*/  CALL.REL.NOINC `($__internal_1_$__cuda_sm20_div_s64) ;  /* 0x0000001000807944 */ /* 0x000fea0003c00000 */
[----:B------:R-:W-:Y:S02]  /*3560*/  IADD3 R15, P0, RZ, -R22, RZ ;  /* 0x80000016ff0f7210 */ /* 0x000fe40007f1e0ff */
[----:B------:R-:W-:Y:S02]  /*3570*/  MOV R16, R46 ;  /* 0x0000002e00107202 */ /* 0x000fe40000000f00 */
[----:B------:R-:W-:Y:S02]  /*3580*/  IADD3.X R13, RZ, ~R23, RZ, P0, !PT ;  /* 0x80000017ff0d7210 */ /* 0x000fe400007fe4ff */
[----:B------:R-:W-:-:S03]  /*3590*/  MOV R17, R47 ;  /* 0x0000002f00117202 */ /* 0x000fc60000000f00 */
[----:B------:R-:W-:Y:S02]  /*35a0*/  IMAD R13, R13, R12, RZ ;  /* 0x0000000c0d0d7224 */ /* 0x000fe400078e02ff */
[----:B------:R-:W-:Y:S01]  /*35b0*/  IMAD.WIDE.U32 R16, R12, R15, R16 ;  /* 0x0000000f0c107225 */ /* 0x000fe200078e0010 */
[----:B------:R-:W-:-:S03]  /*35c0*/  MOV R12, R22 ;  /* 0x00000016000c7202 */ /* 0x000fc60000000f00 */
[----:B------:R-:W-:Y:S02]  /*35d0*/  IMAD R10, R10, R15, R13 ;  /* 0x0000000f0a0a7224 */ /* 0x000fe400078e020d */
[----:B------:R-:W-:Y:S02]  /*35e0*/  IMAD.MOV.U32 R13, RZ, RZ, R23 ;  /* 0x000000ffff0d7224 */ /* 0x000fe400078e0017 */
[----:B------:R-:W-:Y:S01]  /*35f0*/  IMAD.IADD R10, R17, 0x1, R10 ;  /* 0x00000001110a7824 */ /* 0x000fe200078e020a */
[----:B------:R-:W-:Y:S05]  /*3600*/  BRA `(.L_x_83) ;  /* 0x00000000005c7947 */ /* 0x000fea0003800000 */
.L_x_82:
        /* <DEDUP_REMOVED lines=21> */
[----:B------:R-:W-:Y:S01]  /*3760*/  MOV R12, R15 ;  /* 0x0000000f000c7202 */ /* 0x000fe20000000f00 */
[----:B------:R-:W-:Y:S02]  /*3770*/  IMAD.MOV.U32 R13, RZ, RZ, RZ ;  /* 0x000000ffff0d7224 */ /* 0x000fe400078e00ff */
.L_x_83:
[----:B------:R-:W-:Y:S05]  /*3780*/  BSYNC B0 ;  /* 0x0000000000007941 */ /* 0x000fea0003800000 */
.L_x_81:
        /* <DEDUP_REMOVED lines=23> */
[----:B------:R-:W-:Y:S01]  /*3900*/  IMAD R16, R8, R15, R16 ;  /* 0x0000000f08107224 */ /* 0x000fe200078e0210 */
[----:B------:R-:W-:-:S04]  /*3910*/  MOV R8, R12 ;  /* 0x0000000c00087202 */ /* 0x000fc80000000f00 */
[----:B------:R-:W-:Y:S01]  /*3920*/  IADD3 R13, R13, R16, RZ ;  /* 0x000000100d0d7210 */ /* 0x000fe20007ffe0ff */
[----:B------:R-:W-:Y:S05]  /*3930*/  BRA `(.L_x_86) ;  /* 0x00000000005c7947 */ /* 0x000fea0003800000 */
.L_x_85:
        /* <DEDUP_REMOVED lines=23> */
.L_x_86:
[----:B------:R-:W-:Y:S05]  /*3ab0*/  BSYNC B0 ;  /* 0x0000000000007941 */ /* 0x000fea0003800000 */
.L_x_84:
        /* <DEDUP_REMOVED lines=21> */
.L_x_62:
[----:B------:R-:W-:Y:S02]  /*3c10*/  ULDC.64 UR4, c[0x0][0x2b0] ;  /* 0x0000ac0000047ab9 */ /* 0x000fe40000000a00 */
[----:B------:R-:W-:-:S04]  /*3c20*/  LEA R2, P0, R36, UR4, 0x2 ;  /* 0x0000000424027c11 */ /* 0x000fc8000f8010ff */
[----:B------:R-:W-:-:S05]  /*3c30*/  LEA.HI.X R3, R36, UR5, R37, 0x2, P0 ;  /* 0x0000000524037c11 */ /* 0x000fca00080f1425 */
[----:B------:R0:W-:Y:S04]  /*3c40*/  STG.E desc[UR8][R2.64], R31 ;  /* 0x0000001f02007986 */ /* 0x0001e8000c101908 */
.L_x_61:
[----:B------:R-:W-:Y:S05]  /*3c50*/  BSYNC B1 ;  /* 0x0000000000017941 */ /* 0x000fea0003800000 */
.L_x_60:
[----:B------:R-:W2:Y:S01]  /*3c60*/  LDC R0, c[0x0][0x3c4] ;  /* 0x0000f100ff007b82 */ /* 0x000ea20000000800 */
[C---:B0-----:R-:W-:Y:S01]  /*3c70*/  VIADD R3, R35.reuse, 0x20 ;  /* 0x0000002023037836 */ /* 0x041fe20000000000 */
[C---:B------:R-:W-:Y:S02]  /*3c80*/  SHF.L.U32 R26, R35.reuse, 0x2, RZ ;  /* 0x00000002231a7819 */ /* 0x040fe400000006ff */
[----:B------:R-:W-:Y:S01]  /*3c90*/  CS2R R6, SRZ ;  /* 0x0000000000067805 */ /* 0x000fe2000001ff00 */
[----:B------:R-:W-:Y:S01]  /*3ca0*/  IMAD.MOV.U32 R9, RZ, RZ, RZ ;  /* 0x000000ffff097224 */ /* 0x000fe200078e00ff */
[----:B-1----:R-:W-:Y:S01]  /*3cb0*/  CS2R R4, SRZ ;  /* 0x0000000000047805 */ /* 0x002fe2000001ff00 */
[----:B------:R-:W-:Y:S01]  /*3cc0*/  VIADD R25, R26, 0x80 ;  /* 0x000000801a197836 */ /* 0x000fe20000000000 */
[-C--:B--2---:R-:W-:Y:S02]  /*3cd0*/  ISETP.GE.OR P0, PT, R35, R0.reuse, P3 ;  /* 0x000000002300720c */ /* 0x084fe40001f06670 */
[----:B------:R-:W-:-:S11]  /*3ce0*/  ISETP.GE.OR P3, PT, R3, R0, P3 ;  /* 0x000000000300720c */ /* 0x000fd60001f66670 */
[C---:B------:R-:W-:Y:S02]  /*3cf0*/  @!P0 FADD.FTZ R2, -R31.reuse, R32 ;  /* 0x000000201f028221 */ /* 0x040fe40000010100 */
[----:B------:R-:W-:Y:S02]  /*3d00*/  @!P3 FADD.FTZ R31, -R31, R33 ;  /* 0x000000211f1fb221 */ /* 0x000fe40000010100 */
[----:B------:R-:W-:Y:S02]  /*3d10*/  @!P0 FMUL.FTZ R2, R2, 1.4426950216293334961 ;  /* 0x3fb8aa3b02028820 */ /* 0x000fe40000410000 */
[----:B------:R-:W-:Y:S02]  /*3d20*/  @!P3 FMUL.FTZ R13, R31, 1.4426950216293334961 ;  /* 0x3fb8aa3b1f0db820 */ /* 0x000fe40000410000 */
[----:B------:R-:W0:Y:S08]  /*3d30*/  @!P0 MUFU.EX2 R3, R2 ;  /* 0x0000000200038308 */ /* 0x000e300000000800 */
[----:B------:R-:W1:Y:S01]  /*3d40*/  @!P3 MUFU.EX2 R13, R13 ;  /* 0x0000000d000db308 */ /* 0x000e620000000800 */
[----:B0-----:R0:W-:Y:S01]  /*3d50*/  @!P0 STS [R34], R3 ;  /* 0x0000000322008388 */ /* 0x0011e20000000800 */
[----:B------:R-:W-:Y:S01]  /*3d60*/  ISETP.GE.AND P0, PT, R0, 0x1, PT ;  /* 0x000000010000780c */ /* 0x000fe20003f06270 */
[----:B------:R-:W-:-:S02]  /*3d70*/  HFMA2.MMA R0, -RZ, RZ, 0, 0 ;  /* 0x00000000ff007435 */ /* 0x000fc400000001ff */
[----:B-1----:R1:W-:Y:S01]  /*3d80*/  @!P3 STS [R34+0x280], R13 ;  /* 0x0002800d2200b388 */ /* 0x0023e20000000800 */
[----:B0-----:R-:W-:Y:S01]  /*3d90*/  CS2R R2, SRZ ;  /* 0x0000000000027805 */ /* 0x001fe2000001ff00 */
[----:B------:R-:W-:Y:S08]  /*3da0*/  BAR.SYNC.DEFER_BLOCKING 0x0 ;  /* 0x0000000000007b1d */ /* 0x000ff00000010000 */
[----:B------:R-:W-:Y:S05]  /*3db0*/  @!P0 BRA `(.L_x_87) ;  /* 0x0000000000d88947 */ /* 0x000fea0003800000 */
[----:B------:R-:W0:Y:S01]  /*3dc0*/  S2UR UR6, SR_CgaCtaId ;  /* 0x00000000000679c3 */ /* 0x000e220000008800 */
[----:B------:R-:W-:Y:S01]  /*3dd0*/  ULDC UR10, c[0x0][0x2dc] ;  /* 0x0000b700000a7ab9 */ /* 0x000fe20000000800 */
[----:B------:R-:W-:Y:S01]  /*3de0*/  IMAD R23, R11, 0x100, R26 ;  /* 0x000001000b177824 */ /* 0x000fe200078e021a */
[----:B------:R-:W-:Y:S01]  /*3df0*/  UIMAD UR4, UR7, UR10, URZ ;  /* 0x0000000a070472a4 */ /* 0x000fe2000f8e023f */
[C---:B------:R-:W-:Y:S01]  /*3e00*/  VIADD R8, R20.reuse, -UR7 ;  /* 0x8000000714087c36 */ /* 0x040fe20008000000 */
[----:B-1----:R-:W-:Y:S01]  /*3e10*/  CS2R R12, SRZ ;  /* 0x00000000000c7805 */ /* 0x002fe2000001ff00 */
        /* <DEDUP_REMOVED lines=16> */
[----:B0-----:R-:W-:-:S03]  /*3f20*/  ULEA UR4, UR6, UR4, 0x18 ;  /* 0x0000000406047291 */ /* 0x001fc6000f8ec03f */
[----:B------:R-:W-:-:S03]  /*3f30*/  IMAD.X R23, RZ, RZ, R23, P0 ;  /* 0x000000ffff177224 */ /* 0x000fc600000e0617 */
[----:B------:R-:W-:Y:S01]  /*3f40*/  LEA R10, R11, UR4, 0x2 ;  /* 0x000000040b0a7c11 */ /* 0x000fe2000f8e10ff */
[----:B------:R-:W-:-:S06]  /*3f50*/  ULDC UR4, c[0x0][0x2d0] ;  /* 0x0000b40000047ab9 */ /* 0x000fcc0000000800 */
.L_x_90:
        /* <DEDUP_REMOVED lines=15> */
.L_x_89:
[----:B------:R-:W-:Y:S05]  /*4050*/  BSYNC B0 ;  /* 0x0000000000007941 */ /* 0x000fea0003800000 */
.L_x_88:
        /* <DEDUP_REMOVED lines=12> */
.L_x_87:
[----:B------:R-:W-:-:S04]  /*4120*/  IADD3 R11, R11, UR7, RZ ;  /* 0x000000070b0b7c10 */ /* 0x000fc8000fffe0ff */
[----:B------:R-:W-:-:S13]  /*4130*/  ISETP.GE.AND P0, PT, R11, R20, PT ;  /* 0x000000140b00720c */ /* 0x000fda0003f06270 */
[----:B------:R-:W-:Y:S05]  /*4140*/  @P0 EXIT ;  /* 0x000000000000094d */ /* 0x000fea0003800000 */
[----:B-1----:R-:W0:Y:S01]  /*4150*/  LDC R13, c[0x0][0x2c4] ;  /* 0x0000b100ff0d7b82 */ /* 0x002e220000000800 */
[----:B------:R-:W-:Y:S01]  /*4160*/  ULDC UR4, c[0x0][0x270] ;  /* 0x00009c0000047ab9 */ /* 0x000fe20000000800 */
[----:B------:R-:W-:Y:S01]  /*4170*/  IABS R17, R11 ;  /* 0x0000000b00117213 */ /* 0x000fe20000000000 */
[----:B------:R-:W-:Y:S01]  /*4180*/  ULDC UR6, c[0x0][0x2d0] ;  /* 0x0000b40000067ab9 */ /* 0x000fe20000000800 */
[----:B------:R-:W-:Y:S02]  /*4190*/  F2FP.BF16.F32.PACK_AB R0, R0, R3 ;  /* 0x000000030000723e */ /* 0x000fe400000010ff */
[----:B------:R-:W-:-:S03]  /*41a0*/  F2FP.BF16.F32.PACK_AB R5, R2, R5 ;  /* 0x000000050205723e */ /* 0x000fc600000010ff */
[----:B------:R-:W-:Y:S01]  /*41b0*/  IMAD.MOV.U32 R2, RZ, RZ, R0 ;  /* 0x000000ffff027224 */ /* 0x000fe200078e0000 */
[----:B------:R-:W-:Y:S01]  /*41c0*/  MOV R3, R5 ;  /* 0x0000000500037202 */ /* 0x000fe20000000f00 */
[----:B0-----:R-:W-:Y:S01]  /*41d0*/  IMAD R14, R13, UR4, RZ ;  /* 0x000000040d0e7c24 */ /* 0x001fe2000f8e02ff */
[----:B------:R-:W-:-:S04]  /*41e0*/  ULDC.64 UR4, c[0x0][0x290] ;  /* 0x0000a40000047ab9 */ /* 0x000fc80000000a00 */
[-C--:B------:R-:W-:Y:S02]  /*41f0*/  IABS R16, R14.reuse ;  /* 0x0000000e00107213 */ /* 0x080fe40000000000 */
[----:B------:R-:W-:Y:S02]  /*4200*/  IABS R10, R14 ;  /* 0x0000000e000a7213 */ /* 0x000fe40000000000 */
        /* <DEDUP_REMOVED lines=85> */
        .weak           $__internal_1_$__cuda_sm20_div_s64
        .type           $__internal_1_$__cuda_sm20_div_s64,@function
        .size           $__internal_1_$__cuda_sm20_div_s64,(.L_x_4941 - $__internal_1_$__cuda_sm20_div_s64)
$__internal_1_$__cuda_sm20_div_s64:
        /* <DEDUP_REMOVED lines=34> */
[C---:B------:R-:W-:Y:S02]  /*4980*/  IMAD R24, R22.reuse, R19, RZ ;  /* 0x0000001316187224 */ /* 0x040fe400078e02ff */
[----:B------:R-:W-:-:S04]  /*4990*/  IMAD.HI.U32 R23, P5, R22, R23, R40 ;  /* 0x0000001716177227 */ /* 0x000fc800078a0028 */
[----:B------:R-:W-:Y:S01]  /*49a0*/  IMAD.HI.U32 R19, R22, R19, RZ ;  /* 0x0000001316137227 */ /* 0x000fe200078e00ff */
[----:B------:R-:W-:-:S03]  /*49b0*/  IADD3 R24, P4, R24, R23, RZ ;  /* 0x0000001718187210 */ /* 0x000fc60007f9e0ff */
[----:B------:R-:W-:Y:S01]  /*49c0*/  IMAD.X R22, R19, 0x1, R22, P6 ;  /* 0x0000000113167824 */ /* 0x000fe200030e0616 */
[----:B------:R-:W-:Y:S01]  /*49d0*/  SEL R19, R30, R17, !P2 ;  /* 0x000000111e137207 */ /* 0x000fe20005000000 */
[----:B------:R-:W-:-:S03]  /*49e0*/  IMAD.HI.U32 R40, R24, R21, RZ ;  /* 0x0000001518287227 */ /* 0x000fc600078e00ff */
[----:B------:R-:W-:Y:S01]  /*49f0*/  IADD3.X R22, RZ, RZ, R22, P4, P5 ;  /* 0x000000ffff167210 */ /* 0x000fe200027ea416 */
[----:B------:R-:W-:Y:S02]  /*4a00*/  IMAD.MOV.U32 R41, RZ, RZ, RZ ;  /* 0x000000ffff297224 */ /* 0x000fe400078e00ff */
        /* <DEDUP_REMOVED lines=9> */
[----:B------:R-:W-:Y:S02]  /*4aa0*/  IMAD R22, R30, R45, R41 ;  /* 0x0000002d1e167224 */ /* 0x000fe400078e0229 */
[----:B------:R-:W-:Y:S01]  /*4ab0*/  IMAD.MOV.U32 R41, RZ, RZ, 0x0 ;  /* 0x00000000ff297424 */ /* 0x000fe200078e00ff */
[-C--:B------:R-:W-:Y:S01]  /*4ac0*/  ISETP.GE.U32.AND P4, PT, R21, R44.reuse, PT ;  /* 0x0000002c1500720c */ /* 0x080fe20003f86070 */
[-C--:B------:R-:W-:Y:S01]  /*4ad0*/  IMAD R22, R29, R44.reuse, R22 ;  /* 0x0000002c1d167224 */ /* 0x080fe200078e0216 */
[----:B------:R-:W-:-:S04]  /*4ae0*/  IADD3 R24, P2, R21, -R44, RZ ;  /* 0x8000002c15187210 */ /* 0x000fc80007f5e0ff */
[----:B------:R-:W-:Y:S02]  /*4af0*/  IADD3.X R19, ~R22, R19, RZ, P1, !PT ;  /* 0x0000001316137210 */ /* 0x000fe40000ffe5ff */
[----:B------:R-:W-:Y:S02]  /*4b00*/  IADD3 R23, P1, R30, 0x1, RZ ;  /* 0x000000011e177810 */ /* 0x000fe40007f3e0ff */
[C---:B------:R-:W-:Y:S01]  /*4b10*/  ISETP.GE.U32.AND.EX P4, PT, R19.reuse, R45, PT, P4 ;  /* 0x0000002d1300720c */ /* 0x040fe20003f86140 */
[----:B------:R-:W-:Y:S02]  /*4b20*/  IMAD.X R22, R19, 0x1, ~R45, P2 ;  /* 0x0000000113167824 */ /* 0x000fe400010e0e2d */
[----:B------:R-:W-:Y:S01]  /*4b30*/  IMAD.X R40, RZ, RZ, R29, P1 ;  /* 0x000000ffff287224 */ /* 0x000fe200008e061d */
[----:B------:R-:W-:Y:S02]  /*4b40*/  SEL R24, R24, R21, P4 ;  /* 0x0000001518187207 */ /* 0x000fe40002000000 */
[----:B------:R-:W-:-:S02]  /*4b50*/  SEL R23, R23, R30, P4 ;  /* 0x0000001e17177207 */ /* 0x000fc40002000000 */
[----:B------:R-:W-:Y:S02]  /*4b60*/  SEL R19, R22, R19, P4 ;  /* 0x0000001316137207 */ /* 0x000fe40002000000 */
[----:B------:R-:W-:Y:S02]  /*4b70*/  ISETP.GE.U32.AND P1, PT, R24, R44, PT ;  /* 0x0000002c1800720c */ /* 0x000fe40003f26070 */
[----:B------:R-:W-:Y:S02]  /*4b80*/  SEL R40, R40, R29, P4 ;  /* 0x0000001d28287207 */ /* 0x000fe40002000000 */
[----:B------:R-:W-:Y:S02]  /*4b90*/  IADD3 R22, P2, R23, 0x1, RZ ;  /* 0x0000000117167810 */ /* 0x000fe40007f5e0ff */
[----:B------:R-:W-:Y:S02]  /*4ba0*/  ISETP.GE.U32.AND.EX P1, PT, R19, R45, PT, P1 ;  /* 0x0000002d1300720c */ /* 0x000fe40003f26110 */
[----:B------:R-:W-:Y:S01]  /*4bb0*/  LOP3.LUT R21, R25, R17, RZ, 0x3c, !PT ;  /* 0x0000001119157212 */ /* 0x000fe200078e3cff */
[----:B------:R-:W-:Y:S01]  /*4bc0*/  IMAD.X R19, RZ, RZ, R40, P2 ;  /* 0x000000ffff137224 */ /* 0x000fe200010e0628 */
[----:B------:R-:W-:-:S02]  /*4bd0*/  SEL R22, R22, R23, P1 ;  /* 0x0000001716167207 */ /* 0x000fc40000800000 */
[----:B------:R-:W-:Y:S02]  /*4be0*/  ISETP.GE.AND P4, PT, R21, RZ, PT ;  /* 0x000000ff1500720c */ /* 0x000fe40003f86270 */
[----:B------:R-:W-:Y:S02]  /*4bf0*/  SEL R40, R19, R40, P1 ;  /* 0x0000002813287207 */ /* 0x000fe40000800000 */
[----:B------:R-:W-:Y:S02]  /*4c00*/  IADD3 R19, P2, RZ, -R22, RZ ;  /* 0x80000016ff137210 */ /* 0x000fe40007f5e0ff */
[----:B------:R-:W-:Y:S02]  /*4c10*/  ISETP.NE.U32.AND P1, PT, R28, RZ, PT ;  /* 0x000000ff1c00720c */ /* 0x000fe40003f25070 */
[----:B------:R-:W-:Y:S02]  /*4c20*/  IADD3.X R21, RZ, ~R40, RZ, P2, !PT ;  /* 0x80000028ff157210 */ /* 0x000fe400017fe4ff */
[----:B------:R-:W-:-:S02]  /*4c30*/  ISETP.NE.AND.EX P1, PT, R25, RZ, PT, P1 ;  /* 0x000000ff1900720c */ /* 0x000fc40003f25310 */
[----:B------:R-:W-:Y:S01]  /*4c40*/  SEL R21, R21, R40, !P4 ;  /* 0x0000002815157207 */ /* 0x000fe20006000000 */
[----:B------:R-:W-:Y:S01]  /*4c50*/  IMAD.MOV.U32 R40, RZ, RZ, R26 ;  /* 0x000000ffff287224 */ /* 0x000fe200078e001a */
[----:B------:R-:W-:Y:S02]  /*4c60*/  SEL R19, R19, R22, !P4 ;  /* 0x0000001613137207 */ /* 0x000fe40006000000 */
[----:B------:R-:W-:Y:S02]  /*4c70*/  SEL R23, R21, 0xffffffff, P1 ;  /* 0xffffffff15177807 */ /* 0x000fe40000800000 */
[----:B------:R-:W-:Y:S01]  /*4c80*/  SEL R22, R19, 0xffffffff, P1 ;  /* 0xffffffff13167807 */ /* 0x000fe20000800000 */
[----:B------:R-:W-:Y:S06]  /*4c90*/  RET.REL.NODEC R40 `(_ZN5flash32flash_fwd_splitkv_combine_kernelI23Flash_fwd_kernel_traitsILi256ELi64ELi64ELi4ELb0ELb0EN7cutlass10bfloat16_tE19Flash_kernel_traitsILi256ELi64ELi64ELi4ES3_EELi4ELi6ELb0EEEvNS_16Flash_fwd_paramsE) ;  /* 0xffffffb028d87950 */ /* 0x000fec0003c3ffff */
.L_x_91:
        /* <DEDUP_REMOVED lines=14> */
.L_x_4941:


//--------------------- .text._ZN5flash32flash_fwd_splitkv_combine_kernelI23Flash_fwd_kernel_traitsILi256ELi64ELi64ELi4ELb0ELb0EN7cutlass10bfloat16_tE19Flash_kernel_traitsILi256ELi64ELi64ELi4ES3_EELi4ELi5ELb0EEEvNS_16Flash_fwd_paramsE --------------------------
	.section	.text._ZN5flash32flash_fwd_splitkv_combine_kernelI23Flash_fwd_kernel_traitsILi256ELi64ELi64ELi4ELb0ELb0EN7cutlass10bfloat16_tE19Flash_kernel_traitsILi256ELi64ELi64ELi4ES3_EELi4ELi5ELb0EEEvNS_16Flash_fwd_paramsE,"ax",@progbits
	.align	128
        .global         _ZN5flash32flash_fwd_splitkv_combine_kernelI23Flash_fwd_kernel_traitsILi256ELi64ELi64ELi4ELb0ELb0EN7cutlass10bfloat16_tE19Flash_kernel_traitsILi256ELi64ELi64ELi4ES3_EELi4ELi5ELb0EEEvNS_16Flash_fwd_paramsE
        .type           _ZN5flash32flash_fwd_splitkv_combine_kernelI23Flash_fwd_kernel_traitsILi256ELi64ELi64ELi4ELb0ELb0EN7cutlass10bfloat16_tE19Flash_kernel_traitsILi256ELi64ELi64ELi4ES3_EELi4ELi5ELb0EEEvNS_16Flash_fwd_paramsE,@function
        .size           _ZN5flash32flash_fwd_splitkv_combine_kernelI23Flash_fwd_kernel_traitsILi256ELi64ELi64ELi4ELb0ELb0EN7cutlass10bfloat16_tE19Flash_kernel_traitsILi256ELi64ELi64ELi4ES3_EELi4ELi5ELb0EEEvNS_16Flash_fwd_paramsE,(.L_x_4942 - _ZN5flash32flash_fwd_splitkv_combine_kernelI23Flash_fwd_kernel_traitsILi256ELi64ELi64ELi4ELb0ELb0EN7cutlass10bfloat16_tE19Flash_kernel_traitsILi256ELi64ELi64ELi4ES3_EELi4ELi5ELb0EEEvNS_16Flash_fwd_paramsE)
        .other          _ZN5flash32flash_fwd_splitkv_combine_kernelI23Flash_fwd_kernel_traitsILi256ELi64ELi64ELi4ELb0ELb0EN7cutlass10bfloat16_tE19Flash_kernel_traitsILi256ELi64ELi64ELi4ES3_EELi4ELi5ELb0EEEvNS_16Flash_fwd_paramsE,@"STO_CUDA_ENTRY STV_DEFAULT"
_ZN5flash32flash_fwd_splitkv_combine_kernelI23Flash_fwd_kernel_traitsILi256ELi64ELi64ELi4ELb0ELb0EN7cutlass10bfloat16_tE19Flash_kernel_traitsILi256ELi64ELi64ELi4ES3_EELi4ELi5ELb0EEEvNS_16Flash_fwd_paramsE:
.text._ZN5flash32flash_fwd_splitkv_combine_kernelI23Flash_fwd_kernel_traitsILi256ELi64ELi64ELi4ELb0ELb0EN7cutlass10bfloat16_tE19Flash_kernel_traitsILi256ELi64ELi64ELi4ES3_EELi4ELi5ELb0EEEvNS_16Flash_fwd_paramsE:
        /* <DEDUP_REMOVED lines=23> */
[----:B------:R-:W-:Y:S05]  /*0170*/  CALL.REL.NOINC `($__internal_2_$__cuda_sm20_div_s64) ;  /* 0x0000004400707944 */ /* 0x000fea0003c00000 */
[----:B------:R-:W-:Y:S05]  /*0180*/  BRA `(.L_x_93) ;  /* 0x00000000004c7947 */ /* 0x000fea0003800000 */
.L_x_92:
        /* <DEDUP_REMOVED lines=19> */
.L_x_93:
        /* <DEDUP_REMOVED lines=12> */
[----:B------:R-:W-:Y:S05]  /*0380*/  CALL.REL.NOINC `($__internal_2_$__cuda_sm20_div_s64) ;  /* 0x0000004000ec7944 */ /* 0x000fea0003c00000 */
[----:B------:R-:W-:Y:S02]  /*0390*/  MOV R8, R18 ;  /* 0x0000001200087202 */ /* 0x000fe40000000f00 */
[----:B------:R-:W-:Y:S01]  /*03a0*/  MOV R9, R19 ;  /* 0x0000001300097202 */ /* 0x000fe20000000f00 */
[----:B------:R-:W-:Y:S05]  /*03b0*/  BRA `(.L_x_96) ;  /* 0x00000000004c7947 */ /* 0x000fea0003800000 */
.L_x_95:
        /* <DEDUP_REMOVED lines=19> */
.L_x_96:
[----:B------:R-:W-:Y:S05]  /*04f0*/  BSYNC B0 ;  /* 0x0000000000007941 */ /* 0x000fea0003800000 */
.L_x_94:
        /* <DEDUP_REMOVED lines=42> */
.L_x_98:
        /* <DEDUP_REMOVED lines=19> */
.L_x_99:
[----:B------:R-:W-:Y:S05]  /*08d0*/  BSYNC B0 ;  /* 0x0000000000007941 */ /* 0x000fea0003800000 */
.L_x_97:
[----:B------:R-:W0:Y:S01]  /*08e0*/  LDC R3, c[0x0][0x2c4] ;  /* 0x0000b100ff037b82 */ /* 0x000e220000000800 */
[----:B------:R-:W-:Y:S01]  /*08f0*/  IMAD.MOV.U32 R12, RZ, RZ, RZ ;  /* 0x000000ffff0c7224 */ /* 0x000fe200078e00ff */
        /* <DEDUP_REMOVED lines=9> */
[----:B0-----:R-:W-:-:S04]  /*0990*/  IMAD.MOV R4, RZ, RZ, -R13 ;  /* 0x000000ffff047224 */ /* 0x001fc800078e0a0d */
        /* <DEDUP_REMOVED lines=11> */
[----:B------:R-:W-:Y:S01]  /*0a50*/  @!P2 IMAD.IADD R7, R7, 0x1, -R10 ;  /* 0x000000010707a824 */ /* 0x000fe200078e0a0a */
[----:B------:R-:W-:Y:S02]  /*0a60*/  @!P2 IADD3 R4, R4, 0x1, RZ ;  /* 0x000000010404a810 */ /* 0x000fe40007ffe0ff */
[----:B------:R-:W-:Y:S02]  /*0a70*/  ISETP.NE.AND P2, PT, R3, RZ, PT ;  /* 0x000000ff0300720c */ /* 0x000fe40003f45270 */
[----:B------:R-:W-:Y:S02]  /*0a80*/  ISETP.GE.U32.AND P0, PT, R7, R10, PT ;  /* 0x0000000a0700720c */ /* 0x000fe40003f06070 */
[----:B------:R-:W-:Y:S01]  /*0a90*/  LEA.HI.SX32 R7, R3, 0x1, 0x1 ;  /* 0x0000000103077811 */ /* 0x000fe200078f0aff */
[----:B------:R-:W-:-:S10]  /*0aa0*/  @!P3 IMAD.MOV R7, RZ, RZ, R2 ;  /* 0x000000ffff07b224 */ /* 0x000fd400078e0202 */
[----:B------:R-:W-:-:S04]  /*0ab0*/  @P0 VIADD R4, R4, 0x1 ;  /* 0x0000000104040836 */ /* 0x000fc80000000000 */
[----:B------:R-:W-:Y:S01]  /*0ac0*/  @!P1 IMAD.MOV R4, RZ, RZ, -R4 ;  /* 0x000000ffff049224 */ /* 0x000fe200078e0a04 */
[----:B------:R-:W-:Y:S01]  /*0ad0*/  @!P2 LOP3.LUT R4, RZ, R3, RZ, 0x33, !PT ;  /* 0x00000003ff04a212 */ /* 0x000fe200078e33ff */
[----:B------:R-:W-:-:S04]  /*0ae0*/  IMAD R3, R3, UR5, RZ ;  /* 0x0000000503037c24 */ /* 0x000fc8000f8e02ff */
        /* <DEDUP_REMOVED lines=9> */
[----:B0-----:R-:W-:Y:S01]  /*0b80*/  IADD3 R10, RZ, -R17, RZ ;  /* 0x80000011ff0a7210 */ /* 0x001fe20007ffe0ff */
[----:B------:R-:W-:-:S04]  /*0b90*/  IMAD.MOV.U32 R16, RZ, RZ, RZ ;  /* 0x000000ffff107224 */ /* 0x000fc800078e00ff */
[----:B------:R-:W-:Y:S01]  /*0ba0*/  IMAD R11, R10, R13, RZ ;  /* 0x0000000d0a0b7224 */ /* 0x000fe200078e02ff */
[----:B------:R-:W-:-:S03]  /*0bb0*/  IABS R10, R4 ;  /* 0x00000004000a7213 */ /* 0x000fc60000000000 */
[----:B------:R-:W-:-:S06]  /*0bc0*/  IMAD.HI.U32 R11, R17, R11, R16 ;  /* 0x0000000b110b7227 */ /* 0x000fcc00078e0010 */
[----:B------:R-:W-:-:S04]  /*0bd0*/  IMAD.HI.U32 R11, R11, R10, RZ ;  /* 0x0000000a0b0b7227 */ /* 0x000fc800078e00ff */
[----:B------:R-:W-:Y:S01]  /*0be0*/  IMAD R10, R11, R7, R10 ;  /* 0x000000070b0a7224 */ /* 0x000fe200078e020a */
[----:B------:R-:W-:-:S04]  /*0bf0*/  LOP3.LUT R7, R4, R13, RZ, 0x3c, !PT ;  /* 0x0000000d04077212 */ /* 0x000fc800078e3cff */
[----:B------:R-:W-:Y:S02]  /*0c00*/  ISETP.GT.U32.AND P1, PT, R13, R10, PT ;  /* 0x0000000a0d00720c */ /* 0x000fe40003f24070 */
[----:B------:R-:W-:-:S11]  /*0c10*/  ISETP.GE.AND P0, PT, R7, RZ, PT ;  /* 0x000000ff0700720c */ /* 0x000fd60003f06270 */
[----:B------:R-:W-:Y:S01]  /*0c20*/  @!P1 IMAD.IADD R10, R10, 0x1, -R13 ;  /* 0x000000010a0a9824 */ /* 0x000fe200078e0a0d */
[----:B------:R-:W-:Y:S02]  /*0c30*/  @!P1 IADD3 R11, R11, 0x1, RZ ;  /* 0x000000010b0b9810 */ /* 0x000fe40007ffe0ff */
[----:B------:R-:W-:Y:S02]  /*0c40*/  ISETP.NE.AND P1, PT, R2, RZ, PT ;  /* 0x000000ff0200720c */ /* 0x000fe40003f25270 */
[----:B------:R-:W-:-:S13]  /*0c50*/  ISETP.GE.U32.AND P2, PT, R10, R13, PT ;  /* 0x0000000d0a00720c */ /* 0x000fda0003f46070 */
[----:B------:R-:W-:-:S04]  /*0c60*/  @P2 VIADD R11, R11, 0x1 ;  /* 0x000000010b0b2836 */ /* 0x000fc80000000000 */
[----:B------:R-:W-:-:S04]  /*0c70*/  IMAD.MOV.U32 R7, RZ, RZ, R11 ;  /* 0x000000ffff077224 */ /* 0x000fc800078e000b */
        /* <DEDUP_REMOVED lines=16> */
[----:B------:R-:W-:Y:S02]  /*0d80*/  MOV R32, R18 ;  /* 0x0000001200207202 */ /* 0x000fe40000000f00 */
[----:B------:R-:W-:Y:S01]  /*0d90*/  MOV R33, R19 ;  /* 0x0000001300217202 */ /* 0x000fe20000000f00 */
[----:B------:R-:W-:Y:S05]  /*0da0*/  BRA `(.L_x_102) ;  /* 0x00000000004c7947 */ /* 0x000fea0003800000 */
.L_x_101:
        /* <DEDUP_REMOVED lines=19> */
.L_x_102:
[----:B------:R-:W-:Y:S05]  /*0ee0*/  BSYNC B0 ;  /* 0x0000000000007941 */ /* 0x000fea0003800000 */
.L_x_100:
        /* <DEDUP_REMOVED lines=43> */
.L_x_104:
        /* <DEDUP_REMOVED lines=19> */
.L_x_105:
[----:B------:R-:W-:Y:S05]  /*12d0*/  BSYNC B0 ;  /* 0x0000000000007941 */ /* 0x000fea0003800000 */
.L_x_103:
[----:B------:R-:W0:Y:S01]  /*12e0*/  LDC R9, c[0x0][0x2c4] ;  /* 0x0000b100ff097b82 */ /* 0x000e220000000800 */
[----:B------:R-:W1:Y:S01]  /*12f0*/  S2R R16, SR_TID.X ;  /* 0x0000000000107919 */ /* 0x000e620000002100 */
[----:B------:R-:W-:Y:S01]  /*1300*/  ISETP.GT.AND P4, PT, R3, RZ, PT ;  /* 0x000000ff0300720c */ /* 0x000fe20003f84270 */
[----:B------:R-:W-:Y:S01]  /*1310*/  ULDC UR5, c[0x0][0x3c4] ;  /* 0x0000f10000057ab9 */ /* 0x000fe20000000800 */
[----:B------:R-:W-:Y:S01]  /*1320*/  ULDC.64 UR8, c[0x0][0x208] ;  /* 0x0000820000087ab9 */ /* 0x000fe20000000a00 */
[----:B------:R-:W-:Y:S01]  /*1330*/  BSSY B0, `(.L_x_106) ;  /* 0x000003e000007945 */ /* 0x000fe20003800000 */
[----:B------:R-:W-:Y:S01]  /*1340*/  IMAD.MOV.U32 R29, RZ, RZ, -0x800000 ;  /* 0xff800000ff1d7424 */ /* 0x000fe200078e00ff */
[----:B0-----:R-:W-:-:S04]  /*1350*/  IABS R8, R9 ;  /* 0x0000000900087213 */ /* 0x001fc80000000000 */
[----:B------:R-:W0:Y:S01]  /*1360*/  I2F.RP R17, R8 ;  /* 0x0000000800117306 */ /* 0x000e220000209400 */
[----:B-1----:R-:W-:-:S07]  /*1370*/  ISETP.GT.AND P1, PT, R16, 0x7f, PT ;  /* 0x0000007f1000780c */ /* 0x002fce0003f24270 */
        /* <DEDUP_REMOVED lines=9> */
[----:B------:R-:W-:Y:S02]  /*1410*/  ISETP.GE.AND P2, PT, R6, RZ, PT ;  /* 0x000000ff0600720c */ /* 0x000fe40003f46270 */
[----:B------:R-:W-:Y:S01]  /*1420*/  SHF.R.S32.HI R6, RZ, 0x1f, R3 ;  /* 0x0000001fff067819 */ /* 0x000fe20000011403 */
[----:B------:R-:W-:-:S04]  /*1430*/  IMAD.HI.U32 R17, R18, R7, RZ ;  /* 0x0000000712117227 */ /* 0x000fc800078e00ff */
[----:B------:R-:W-:-:S04]  /*1440*/  IMAD.MOV R18, RZ, RZ, -R17 ;  /* 0x000000ffff127224 */ /* 0x000fc800078e0a11 */
[C---:B------:R-:W-:Y:S01]  /*1450*/  IMAD R19, R8.reuse, R18, R7 ;  /* 0x0000001208137224 */ /* 0x040fe200078e0207 */
[----:B------:R-:W-:Y:S01]  /*1460*/  LEA.HI.SX32 R18, R3, 0x1, 0x1 ;  /* 0x0000000103127811 */ /* 0x000fe200078f0aff */
[----:B------:R-:W0:Y:S01]  /*1470*/  @!P1 S2R R7, SR_CgaCtaId ;  /* 0x0000000000079919 */ /* 0x000e220000008800 */
[----:B------:R-:W-:Y:S01]  /*1480*/  @!P4 IMAD.MOV R18, RZ, RZ, R6 ;  /* 0x000000ffff12c224 */ /* 0x000fe200078e0206 */
[----:B------:R-:W-:Y:S02]  /*1490*/  @!P1 MOV R6, 0x400 ;  /* 0x0000040000069802 */ /* 0x000fe40000000f00 */
[----:B------:R-:W-:-:S13]  /*14a0*/  ISETP.GT.U32.AND P0, PT, R8, R19, PT ;  /* 0x000000130800720c */ /* 0x000fda0003f04070 */
[----:B------:R-:W-:Y:S02]  /*14b0*/  @!P0 IMAD.IADD R19, R19, 0x1, -R8 ;  /* 0x0000000113138824 */ /* 0x000fe400078e0a08 */
[----:B------:R-:W-:Y:S01]  /*14c0*/  @!P0 VIADD R17, R17, 0x1 ;  /* 0x0000000111118836 */ /* 0x000fe20000000000 */
[----:B------:R-:W-:Y:S02]  /*14d0*/  ISETP.NE.AND P0, PT, R9, RZ, PT ;  /* 0x000000ff0900720c */ /* 0x000fe40003f05270 */
[----:B------:R-:W-:Y:S02]  /*14e0*/  ISETP.GE.U32.AND P3, PT, R19, R8, PT ;  /* 0x000000081300720c */ /* 0x000fe40003f66070 */
[----:B------:R-:W-:-:S04]  /*14f0*/  SHF.R.S32.HI R19, RZ, 0x1f, R16 ;  /* 0x0000001fff137819 */ /* 0x000fc80000011410 */
[----:B------:R-:W-:-:S04]  /*1500*/  LEA.HI R8, R19, R16, RZ, 0x2 ;  /* 0x0000001013087211 */ /* 0x000fc800078f10ff */
[----:B------:R-:W-:Y:S02]  /*1510*/  SHF.R.S32.HI R21, RZ, 0x2, R8 ;  /* 0x00000002ff157819 */ /* 0x000fe40000011408 */
[----:B0-----:R-:W-:Y:S01]  /*1520*/  @!P1 LEA R6, R7, R6, 0x18 ;  /* 0x0000000607069211 */ /* 0x001fe200078ec0ff */
[----:B------:R-:W-:Y:S01]  /*1530*/  @P3 VIADD R17, R17, 0x1 ;  /* 0x0000000111113836 */ /* 0x000fe20000000000 */
[----:B------:R-:W-:-:S03]  /*1540*/  LOP3.LUT R7, R8, 0xfffffffc, RZ, 0xc0, !PT ;  /* 0xfffffffc08077812 */ /* 0x000fc600078ec0ff */
[----:B------:R-:W-:Y:S01]  /*1550*/  @!P2 IMAD.MOV R17, RZ, RZ, -R17 ;  /* 0x000000ffff11a224 */ /* 0x000fe200078e0a11 */
[----:B------:R-:W-:Y:S01]  /*1560*/  @!P0 LOP3.LUT R17, RZ, R9, RZ, 0x33, !PT ;  /* 0x00000009ff118212 */ /* 0x000fe200078e33ff */
[----:B------:R-:W-:Y:S01]  /*1570*/  IMAD.IADD R8, R16, 0x1, -R7 ;  /* 0x0000000110087824 */ /* 0x000fe200078e0a07 */
[----:B------:R-:W-:-:S03]  /*1580*/  ISETP.GE.AND P0, PT, R21, UR5, PT ;  /* 0x0000000515007c0c */ /* 0x000fc6000bf06270 */
[----:B------:R-:W-:Y:S02]  /*1590*/  IMAD R3, R18, R17, RZ ;  /* 0x0000001112037224 */ /* 0x000fe400078e02ff */
[----:B------:R-:W-:Y:S02]  /*15a0*/  @!P1 IMAD R17, R21, 0x14, R6 ;  /* 0x0000001415119824 */ /* 0x000fe400078e0206 */
[----:B------:R-:W-:Y:S01]  /*15b0*/  IMAD.MOV.U32 R18, RZ, RZ, -0x800000 ;  /* 0xff800000ff127424 */ /* 0x000fe200078e00ff */
[----:B------:R-:W-:Y:S01]  /*15c0*/  IABS R31, R3 ;  /* 0x00000003001f7213 */ /* 0x000fe20000000000 */
[----:B------:R-:W-:-:S04]  /*15d0*/  @!P1 IMAD R17, R8, 0x4, R17 ;  /* 0x0000000408119824 */ /* 0x000fc800078e0211 */
[----:B------:R-:W-:Y:S01]  /*15e0*/  VIADD R22, R31, UR4 ;  /* 0x000000041f167c36 */ /* 0x000fe20008000000 */
[----:B------:R-:W-:Y:S06]  /*15f0*/  @P0 BRA `(.L_x_107) ;  /* 0x0000000000440947 */ /* 0x000fec0003800000 */
[----:B------:R-:W-:Y:S02]  /*1600*/  IADD3 R27, P2, R20, -UR7, RZ ;  /* 0x80000007141b7c10 */ /* 0x000fe4000ff5e0ff */
[----:B------:R-:W-:Y:S02]  /*1610*/  SHF.R.S32.HI R7, RZ, 0x1f, R8 ;  /* 0x0000001fff077819 */ /* 0x000fe40000011408 */
[----:B------:R-:W-:Y:S02]  /*1620*/  ISETP.GT.U32.AND P0, PT, R27, R8, PT ;  /* 0x000000081b00720c */ /* 0x000fe40003f04070 */
[----:B------:R-:W-:-:S04]  /*1630*/  IADD3.X R6, R5, ~UR6, RZ, P2, !PT ;  /* 0x8000000605067c10 */ /* 0x000fc800097fe4ff */
[----:B------:R-:W-:-:S13]  /*1640*/  ISETP.GT.AND.EX P0, PT, R6, R7, PT, P0 ;  /* 0x000000070600720c */ /* 0x000fda0003f04300 */
[----:B------:R-:W-:Y:S05]  /*1650*/  @!P0 BRA `(.L_x_107) ;  /* 0x00000000002c8947 */ /* 0x000fea0003800000 */
[----:B------:R-:W-:Y:S01]  /*1660*/  IADD3 R34, P0, R8, UR7, RZ ;  /* 0x0000000708227c10 */ /* 0x000fe2000ff1e0ff */
[----:B------:R-:W-:Y:S01]  /*1670*/  IMAD R27, R5, R21, RZ ;  /* 0x00000015051b7224 */ /* 0x000fe200078e02ff */
[----:B------:R-:W-:Y:S01]  /*1680*/  SHF.R.S32.HI R6, RZ, 0x1f, R21 ;  /* 0x0000001fff067819 */ /* 0x000fe20000011415 */
[----:B------:R-:W-:Y:S01]  /*1690*/  ULDC.64 UR4, c[0x0][0x2b8] ;  /* 0x0000ae0000047ab9 */ /* 0x000fe20000000a00 */
[----:B------:R-:W-:-:S03]  /*16a0*/  IADD3.X R35, R7, UR6, RZ, P0, !PT ;  /* 0x0000000607237c10 */ /* 0x000fc600087fe4ff */
[C---:B------:R-:W-:Y:S02]  /*16b0*/  IMAD R6, R20.reuse, R6, R27 ;  /* 0x0000000614067224 */ /* 0x040fe400078e021b */
[----:B------:R-:W-:-:S04]  /*16c0*/  IMAD.WIDE.U32 R34, R20, R21, R34 ;  /* 0x0000001514227225 */ /* 0x000fc800078e0022 */
[----:B------:R-:W-:Y:S01]  /*16d0*/  IMAD.IADD R6, R35, 0x1, R6 ;  /* 0x0000000123067824 */ /* 0x000fe200078e0206 */
[----:B------:R-:W-:-:S04]  /*16e0*/  LEA R26, P0, R34, UR4, 0x2 ;  /* 0x00000004221a7c11 */ /* 0x000fc8000f8010ff */
[----:B------:R-:W-:-:S05]  /*16f0*/  LEA.HI.X R27, R34, UR5, R6, 0x2, P0 ;  /* 0x00000005221b7c11 */ /* 0x000fca00080f1406 */
[----:B------:R0:W5:Y:S04]  /*1700*/  LDG.E R18, desc[UR8][R26.64] ;  /* 0x000000081a127981 */ /* 0x000168000c1e1900 */
.L_x_107:
[----:B------:R-:W-:Y:S05]  /*1710*/  BSYNC B0 ;  /* 0x0000000000007941 */ /* 0x000fea0003800000 */
.L_x_106:
[----:B-----5:R1:W-:Y:S01]  /*1720*/  @!P1 STS [R17], R18 ;  /* 0x0000001211009388 */ /* 0x0203e20000000800 */
[----:B------:R-:W-:Y:S01]  /*1730*/  BSSY B0, `(.L_x_108) ;  /* 0x000000d000007945 */ /* 0x000fe20003800000 */
[----:B------:R-:W-:Y:S06]  /*1740*/  BAR.SYNC.DEFER_BLOCKING 0x0 ;  /* 0x0000000000007b1d */ /* 0x000fec0000010000 */
[----:B------:R-:W-:Y:S05]  /*1750*/  @P1 BRA `(.L_x_109) ;  /* 0x0000000000281947 */ /* 0x000fea0003800000 */
[----:B------:R-:W2:Y:S01]  /*1760*/  S2R R6, SR_CgaCtaId ;  /* 0x0000000000067919 */ /* 0x000ea20000008800 */
[----:B------:R-:W-:Y:S02]  /*1770*/  LEA.HI R8, R19, R16, RZ, 0x5 ;  /* 0x0000001013087211 */ /* 0x000fe400078f28ff */
[----:B------:R-:W-:Y:S02]  /*1780*/  MOV R7, 0x400 ;  /* 0x0000040000077802 */ /* 0x000fe40000000f00 */
[----:B-1----:R-:W-:-:S05]  /*1790*/  LOP3.LUT R17, R8, 0xffffffe0, RZ, 0xc0, !PT ;  /* 0xffffffe008117812 */ /* 0x002fca00078ec0ff */
[----:B------:R-:W-:Y:S01]  /*17a0*/  IMAD.IADD R17, R16, 0x1, -R17 ;  /* 0x0000000110117824 */ /* 0x000fe200078e0a11 */
[----:B--2---:R-:W-:Y:S02]  /*17b0*/  LEA R6, R6, R7, 0x18 ;  /* 0x0000000706067211 */ /* 0x004fe400078ec0ff */
[----:B------:R-:W-:-:S03]  /*17c0*/  SHF.R.S32.HI R7, RZ, 0x5, R8 ;  /* 0x00000005ff077819 */ /* 0x000fc60000011408 */
[----:B------:R-:W-:-:S04]  /*17d0*/  IMAD R6, R17, 0x14, R6 ;  /* 0x0000001411067824 */ /* 0x000fc800078e0206 */
[----:B------:R-:W-:-:S05]  /*17e0*/  IMAD R6, R7, 0x4, R6 ;  /* 0x0000000407067824 */ /* 0x000fca00078e0206 */
[----:B------:R2:W3:Y:S02]  /*17f0*/  LDS R29, [R6] ;  /* 0x00000000061d7984 */ /* 0x0004e40000000800 */
.L_x_109:
[----:B------:R-:W-:Y:S05]  /*1800*/  BSYNC B0 ;  /* 0x0000000000007941 */ /* 0x000fea0003800000 */
.L_x_108:
[----:B0--3--:R-:W0:Y:S01]  /*1810*/  SHFL.BFLY PT, R26, R29, 0x10, 0x1f ;  /* 0x0e001f001d1a7f89 */ /* 0x009e2200000e0000 */
[----:B-1----:R-:W1:Y:S01]  /*1820*/  LDC R17, c[0x0][0x270] ;  /* 0x00009c00ff117b82 */ /* 0x002e620000000800 */
[----:B------:R-:W-:Y:S01]  /*1830*/  ISETP.GT.AND P5, PT, R3, RZ, PT ;  /* 0x000000ff0300720c */ /* 0x000fe20003fa4270 */
[----:B------:R-:W-:Y:S01]  /*1840*/  BSSY B1, `(.L_x_110) ;  /* 0x0000236000017945 */ /* 0x000fe20003800000 */
[----:B0-----:R-:W-:Y:S02]  /*1850*/  FMNMX.FTZ R26, R26, R29, !PT ;  /* 0x0000001d1a1a7209 */ /* 0x001fe40007810000 */
[----:B-1----:R-:W-:-:S03]  /*1860*/  IABS R36, R17 ;  /* 0x0000001100247213 */ /* 0x002fc60000000000 */
[----:B------:R-:W0:Y:S02]  /*1870*/  SHFL.BFLY PT, R7, R26, 0x8, 0x1f ;  /* 0x0d001f001a077f89 */ /* 0x000e2400000e0000 */
[----:B------:R-:W-:Y:S01]  /*1880*/  IMAD.MOV R36, RZ, RZ, -R36 ;  /* 0x000000ffff247224 */ /* 0x000fe200078e0a24 */
[----:B0-----:R-:W-:-:S05]  /*1890*/  FMNMX.FTZ R7, R26, R7, !PT ;  /* 0x000000071a077209 */ /* 0x001fca0007810000 */
[----:B------:R-:W0:Y:S02]  /*18a0*/  SHFL.BFLY PT, R8, R7, 0x4, 0x1f ;  /* 0x0c801f0007087f89 */ /* 0x000e2400000e0000 */
[----:B0-----:R-:W-:-:S05]  /*18b0*/  FMNMX.FTZ R8, R7, R8, !PT ;  /* 0x0000000807087209 */ /* 0x001fca0007810000 */
[----:B------:R-:W0:Y:S02]  /*18c0*/  SHFL.BFLY PT, R27, R8, 0x2, 0x1f ;  /* 0x0c401f00081b7f89 */ /* 0x000e2400000e0000 */
[----:B0-----:R-:W-:Y:S02]  /*18d0*/  FMNMX.FTZ R27, R8, R27, !PT ;  /* 0x0000001b081b7209 */ /* 0x001fe40007810000 */
[----:B------:R-:W0:Y:S03]  /*18e0*/  I2F.RP R8, R31 ;  /* 0x0000001f00087306 */ /* 0x000e260000209400 */
[----:B--2---:R-:W1:Y:S05]  /*18f0*/  SHFL.BFLY PT, R6, R27, 0x1, 0x1f ;  /* 0x0c201f001b067f89 */ /* 0x004e6a00000e0000 */
[----:B0-----:R-:W0:Y:S01]  /*1900*/  MUFU.RCP R8, R8 ;  /* 0x0000000800087308 */ /* 0x001e220000001000 */
[----:B-1----:R-:W-:-:S02]  /*1910*/  FMNMX.FTZ R6, R27, R6, !PT ;  /* 0x000000061b067209 */ /* 0x002fc40007810000 */
[----:B------:R-:W-:Y:S02]  /*1920*/  IABS R27, R17 ;  /* 0x00000011001b7213 */ /* 0x000fe40000000000 */
[----:B------:R-:W-:Y:S01]  /*1930*/  FSETP.NEU.FTZ.AND P0, PT, R6, -INF , PT ;  /* 0xff8000000600780b */ /* 0x000fe20003f1d000 */
[----:B0-----:R-:W-:Y:S02]  /*1940*/  VIADD R34, R8, 0xffffffe ;  /* 0x0ffffffe08227836 */ /* 0x001fe40000000000 */
[----:B------:R-:W0:Y:S01]  /*1950*/  I2F.U32.RP R26, R27 ;  /* 0x0000001b001a7306 */ /* 0x000e220000209000 */
[----:B------:R-:W-:Y:S02]  /*1960*/  FSEL R18, R6, RZ, P0 ;  /* 0x000000ff06127208 */ /* 0x000fe40000000000 */
[----:B------:R-:W-:-:S03]  /*1970*/  ISETP.GT.AND P0, PT, R2, RZ, PT ;  /* 0x000000ff0200720c */ /* 0x000fc60003f04270 */
[----:B------:R-:W-:Y:S02]  /*1980*/  FADD.FTZ R21, -R18, R29 ;  /* 0x0000001d12157221 */ /* 0x000fe40000010100 */
[----:B------:R1:W-:Y:S02]  /*1990*/  F2I.FTZ.U32.TRUNC.NTZ R35, R34 ;  /* 0x0000002200237305 */ /* 0x0003e4000021f000 */
[----:B------:R-:W-:-:S06]  /*19a0*/  FMUL.FTZ R21, R21, 1.4426950216293334961 ;  /* 0x3fb8aa3b15157820 */ /* 0x000fcc0000410000 */
[----:B0-----:R-:W0:Y:S01]  /*19b0*/  MUFU.RCP R6, R26 ;  /* 0x0000001a00067308 */ /* 0x001e220000001000 */
[----:B-1----:R-:W-:-:S07]  /*19c0*/  IMAD.MOV.U32 R34, RZ, RZ, RZ ;  /* 0x000000ffff227224 */ /* 0x002fce00078e00ff */
[----:B------:R-:W1:Y:S01]  /*19d0*/  MUFU.EX2 R21, R21 ;  /* 0x0000001500157308 */ /* 0x000e620000000800 */
[----:B0-----:R-:W-:Y:S01]  /*19e0*/  VIADD R38, R6, 0xffffffe ;  /* 0x0ffffffe06267836 */ /* 0x001fe20000000000 */
[----:B------:R-:W-:Y:S01]  /*19f0*/  IABS R26, R22 ;  /* 0x00000016001a7213 */ /* 0x000fe20000000000 */
[----:B------:R-:W-:-:S05]  /*1a00*/  IMAD.MOV R6, RZ, RZ, -R35 ;  /* 0x000000ffff067224 */ /* 0x000fca00078e0a23 */
[----:B------:R-:W0:Y:S01]  /*1a10*/  F2I.FTZ.U32.TRUNC.NTZ R39, R38 ;  /* 0x0000002600277305 */ /* 0x000e22000021f000 */
[----:B-1----:R-:W1:Y:S01]  /*1a20*/  SHFL.BFLY PT, R30, R21, 0x10, 0x1f ;  /* 0x0e001f00151e7f89 */ /* 0x002e6200000e0000 */
[----:B0-----:R-:W-:Y:S02]  /*1a30*/  IMAD.MOV R8, RZ, RZ, -R39 ;  /* 0x000000ffff087224 */ /* 0x001fe400078e0a27 */
[----:B------:R-:W-:Y:S02]  /*1a40*/  IMAD.MOV.U32 R38, RZ, RZ, RZ ;  /* 0x000000ffff267224 */ /* 0x000fe400078e00ff */
[----:B-1----:R-:W-:Y:S01]  /*1a50*/  FADD.FTZ R30, R21, R30 ;  /* 0x0000001e151e7221 */ /* 0x002fe20000010000 */
[----:B------:R-:W-:Y:S01]  /*1a60*/  IMAD R21, R6, R31, RZ ;  /* 0x0000001f06157224 */ /* 0x000fe200078e02ff */
[----:B------:R-:W-:-:S03]  /*1a70*/  IABS R6, R3 ;  /* 0x0000000300067213 */ /* 0x000fc60000000000 */
[----:B------:R-:W0:Y:S01]  /*1a80*/  SHFL.BFLY PT, R7, R30, 0x8, 0x1f ;  /* 0x0d001f001e077f89 */ /* 0x000e2200000e0000 */
[----:B------:R-:W-:-:S04]  /*1a90*/  IMAD.HI.U32 R21, R35, R21, R34 ;  /* 0x0000001523157227 */ /* 0x000fc800078e0022 */
[----:B------:R-:W-:Y:S02]  /*1aa0*/  IMAD.MOV R6, RZ, RZ, -R6 ;  /* 0x000000ffff067224 */ /* 0x000fe400078e0a06 */
[----:B------:R-:W-:-:S04]  /*1ab0*/  IMAD.HI.U32 R21, R21, R26, RZ ;  /* 0x0000001a15157227 */ /* 0x000fc800078e00ff */
[----:B------:R-:W-:Y:S02]  /*1ac0*/  IMAD R6, R21, R6, R26 ;  /* 0x0000000615067224 */ /* 0x000fe400078e021a */
[----:B------:R-:W-:-:S03]  /*1ad0*/  IMAD R35, R8, R27, RZ ;  /* 0x0000001b08237224 */ /* 0x000fc600078e02ff */
[----:B------:R-:W-:Y:S01]  /*1ae0*/  ISETP.GT.U32.AND P1, PT, R31, R6, PT ;  /* 0x000000061f00720c */ /* 0x000fe20003f24070 */
[----:B------:R-:W-:-:S04]  /*1af0*/  IMAD.HI.U32 R35, R39, R35, R38 ;  /* 0x0000002327237227 */ /* 0x000fc800078e0026 */
[----:B0-----:R-:W-:-:S05]  /*1b00*/  FADD.FTZ R7, R30, R7 ;  /* 0x000000071e077221 */ /* 0x001fca0000010000 */
[----:B------:R-:W0:Y:S03]  /*1b10*/  SHFL.BFLY PT, R28, R7, 0x4, 0x1f ;  /* 0x0c801f00071c7f89 */ /* 0x000e2600000e0000 */
[----:B------:R-:W-:Y:S02]  /*1b20*/  @!P1 IMAD.IADD R6, R6, 0x1, -R31 ;  /* 0x0000000106069824 */ /* 0x000fe400078e0a1f */
[----:B------:R-:W-:Y:S01]  /*1b30*/  @!P1 VIADD R21, R21, 0x1 ;  /* 0x0000000115159836 */ /* 0x000fe20000000000 */
[----:B------:R-:W-:Y:S02]  /*1b40*/  ISETP.NE.AND P1, PT, R3, RZ, PT ;  /* 0x000000ff0300720c */ /* 0x000fe40003f25270 */
[----:B------:R-:W-:Y:S02]  /*1b50*/  ISETP.GE.U32.AND P4, PT, R6, R31, PT ;  /* 0x0000001f0600720c */ /* 0x000fe40003f86070 */
[----:B------:R-:W-:-:S11]  /*1b60*/  SHF.R.S32.HI R6, RZ, 0x1f, R2 ;  /* 0x0000001fff067819 */ /* 0x000fd60000011402 */
[----:B------:R-:W-:Y:S02]  /*1b70*/  @P4 VIADD R21, R21, 0x1 ;  /* 0x0000000115154836 */ /* 0x000fe40000000000 */
[----:B0-----:R-:W-:Y:S01]  /*1b80*/  FADD.FTZ R28, R7, R28 ;  /* 0x0000001c071c7221 */ /* 0x001fe20000010000 */
[----:B------:R-:W-:Y:S02]  /*1b90*/  IABS R7, R4 ;  /* 0x0000000400077213 */ /* 0x000fe40000000000 */
[----:B------:R-:W-:Y:S02]  /*1ba0*/  LOP3.LUT R4, R4, R17, RZ, 0x3c, !PT ;  /* 0x0000001104047212 */ /* 0x000fe400078e3cff */
[----:B------:R-:W0:Y:S01]  /*1bb0*/  SHFL.BFLY PT, R37, R28, 0x2, 0x1f ;  /* 0x0c401f001c257f89 */ /* 0x000e2200000e0000 */
[----:B------:R-:W-:-:S04]  /*1bc0*/  IMAD.HI.U32 R34, R35, R7, RZ ;  /* 0x0000000723227227 */ /* 0x000fc800078e00ff */
[----:B------:R-:W-:-:S04]  /*1bd0*/  IMAD.HI.U32 R35, R35, R26, RZ ;  /* 0x0000001a23237227 */ /* 0x000fc800078e00ff */
[-C--:B------:R-:W-:Y:S01]  /*1be0*/  IMAD R30, R34, R36.reuse, R7 ;  /* 0x00000024221e7224 */ /* 0x080fe200078e0207 */
[----:B------:R-:W-:Y:S01]  /*1bf0*/  LEA.HI.SX32 R7, R2, 0x1, 0x1 ;  /* 0x0000000102077811 */ /* 0x000fe200078f0aff */
[----:B------:R-:W-:Y:S02]  /*1c00*/  IMAD R36, R35, R36, R26 ;  /* 0x0000002423247224 */ /* 0x000fe400078e021a */
[----:B------:R-:W-:Y:S01]  /*1c10*/  @!P0 IMAD.MOV R7, RZ, RZ, R6 ;  /* 0x000000ffff078224 */ /* 0x000fe200078e0206 */
[C---:B------:R-:W-:Y:S01]  /*1c20*/  ISETP.GT.U32.AND P3, PT, R27.reuse, R30, PT ;  /* 0x0000001e1b00720c */ /* 0x040fe20003f64070 */
[----:B------:R-:W1:Y:S01]  /*1c30*/  LDC.U8 R26, c[0x0][0x3d9] ;  /* 0x0000f640ff1a7b82 */ /* 0x000e620000000000 */
[----:B------:R-:W-:Y:S02]  /*1c40*/  ISETP.GT.U32.AND P2, PT, R27, R36, PT ;  /* 0x000000241b00720c */ /* 0x000fe40003f44070 */
[----:B------:R-:W-:Y:S01]  /*1c50*/  LEA.HI.SX32 R6, R3, 0x1, 0x1 ;  /* 0x0000000103067811 */ /* 0x000fe200078f0aff */
[----:B0-----:R-:W-:Y:S01]  /*1c60*/  FADD.FTZ R37, R28, R37 ;  /* 0x000000251c257221 */ /* 0x001fe20000010000 */
[----:B------:R-:W-:-:S07]  /*1c70*/  LOP3.LUT R28, R22, R31, RZ, 0x3c, !PT ;  /* 0x0000001f161c7212 */ /* 0x000fce00078e3cff */
[--C-:B------:R-:W-:Y:S01]  /*1c80*/  @!P3 IMAD.IADD R30, R30, 0x1, -R27.reuse ;  /* 0x000000011e1eb824 */ /* 0x100fe200078e0a1b */
[----:B------:R-:W-:Y:S01]  /*1c90*/  LOP3.LUT R22, R22, R17, RZ, 0x3c, !PT ;  /* 0x0000001116167212 */ /* 0x000fe200078e3cff */
[----:B------:R-:W0:Y:S01]  /*1ca0*/  SHFL.BFLY PT, R8, R37, 0x1, 0x1f ;  /* 0x0c201f0025087f89 */ /* 0x000e2200000e0000 */
[----:B------:R-:W-:Y:S01]  /*1cb0*/  ISETP.GE.AND P0, PT, R28, RZ, PT ;  /* 0x000000ff1c00720c */ /* 0x000fe20003f06270 */
[----:B------:R-:W-:Y:S01]  /*1cc0*/  @!P2 IMAD.IADD R36, R36, 0x1, -R27 ;  /* 0x000000012424a824 */ /* 0x000fe200078e0a1b */
[----:B------:R-:W-:Y:S01]  /*1cd0*/  SHF.R.S32.HI R28, RZ, 0x1f, R3 ;  /* 0x0000001fff1c7819 */ /* 0x000fe20000011403 */
[----:B------:R-:W-:Y:S01]  /*1ce0*/  @!P3 VIADD R34, R34, 0x1 ;  /* 0x000000012222b836 */ /* 0x000fe20000000000 */
[-C--:B------:R-:W-:Y:S01]  /*1cf0*/  ISETP.GE.U32.AND P4, PT, R30, R27.reuse, PT ;  /* 0x0000001b1e00720c */ /* 0x080fe20003f86070 */
[----:B------:R-:W-:Y:S01]  /*1d00*/  @!P2 VIADD R35, R35, 0x1 ;  /* 0x000000012323a836 */ /* 0x000fe20000000000 */
[----:B------:R-:W-:Y:S01]  /*1d10*/  ISETP.GE.AND P3, PT, R22, RZ, PT ;  /* 0x000000ff1600720c */ /* 0x000fe20003f66270 */
[----:B------:R-:W-:Y:S01]  /*1d20*/  @!P5 IMAD.MOV R6, RZ, RZ, R28 ;  /* 0x000000ffff06d224 */ /* 0x000fe200078e021c */
[----:B------:R-:W-:Y:S01]  /*1d30*/  ISETP.GE.U32.AND P5, PT, R36, R27, PT ;  /* 0x0000001b2400720c */ /* 0x000fe20003fa6070 */
[----:B------:R-:W-:Y:S01]  /*1d40*/  IMAD.MOV.U32 R28, RZ, RZ, 0x7f800000 ;  /* 0x7f800000ff1c7424 */ /* 0x000fe200078e00ff */
[----:B-1----:R-:W-:-:S03]  /*1d50*/  ISETP.NE.AND P2, PT, R26, RZ, PT ;  /* 0x000000ff1a00720c */ /* 0x002fc60003f45270 */
[----:B------:R-:W-:Y:S01]  /*1d60*/  @!P0 IMAD.MOV R21, RZ, RZ, -R21 ;  /* 0x000000ffff158224 */ /* 0x000fe200078e0a15 */
[----:B------:R-:W-:Y:S02]  /*1d70*/  @!P1 LOP3.LUT R21, RZ, R31, RZ, 0x33, !PT ;  /* 0x0000001fff159212 */ /* 0x000fe400078e33ff */
[----:B------:R-:W-:Y:S01]  /*1d80*/  ISETP.GE.AND P1, PT, R4, RZ, PT ;  /* 0x000000ff0400720c */ /* 0x000fe20003f26270 */
[----:B------:R-:W-:Y:S01]  /*1d90*/  @P4 VIADD R34, R34, 0x1 ;  /* 0x0000000122224836 */ /* 0x000fe20000000000 */
[C---:B------:R-:W-:Y:S02]  /*1da0*/  LOP3.LUT P4, RZ, R16.reuse, 0x1f, RZ, 0xc0, !PT ;  /* 0x0000001f10ff7812 */ /* 0x040fe4000788c0ff */
[----:B------:R-:W-:Y:S01]  /*1db0*/  LOP3.LUT R31, RZ, R17, RZ, 0x33, !PT ;  /* 0x00000011ff1f7212 */ /* 0x000fe200078e33ff */
[----:B------:R-:W-:Y:S01]  /*1dc0*/  @P5 VIADD R35, R35, 0x1 ;  /* 0x0000000123235836 */ /* 0x000fe20000000000 */
[----:B------:R-:W-:Y:S01]  /*1dd0*/  ISETP.GT.OR P4, PT, R16, 0x7f, P4 ;  /* 0x0000007f1000780c */ /* 0x000fe20002784670 */
[----:B0-----:R-:W-:Y:S01]  /*1de0*/  FADD.FTZ R8, R37, R8 ;  /* 0x0000000825087221 */ /* 0x001fe20000010000 */
[----:B------:R-:W-:Y:S01]  /*1df0*/  ISETP.NE.AND P5, PT, R17, RZ, PT ;  /* 0x000000ff1100720c */ /* 0x000fe20003fa5270 */
[----:B------:R-:W-:Y:S01]  /*1e00*/  IMAD.MOV.U32 R4, RZ, RZ, R35 ;  /* 0x000000ffff047224 */ /* 0x000fe200078e0023 */
[----:B------:R-:W-:-:S02]  /*1e10*/  SEL R9, R9, 0x1, !P2 ;  /* 0x0000000109097807 */ /* 0x000fc40005000000 */
[----:B------:R-:W-:Y:S01]  /*1e20*/  FSETP.NE.FTZ.AND P0, PT, R8, RZ, PT ;  /* 0x000000ff0800720b */ /* 0x000fe20003f15000 */
[----:B------:R-:W-:Y:S01]  /*1e30*/  @!P1 IMAD.MOV R34, RZ, RZ, -R34 ;  /* 0x000000ffff229224 */ /* 0x000fe200078e0a22 */
[----:B------:R-:W-:Y:S01]  /*1e40*/  ISETP.LT.U32.AND P1, PT, R24, R21, PT ;  /* 0x000000151800720c */ /* 0x000fe20003f21070 */
[----:B------:R-:W-:Y:S01]  /*1e50*/  @!P3 IMAD.MOV R4, RZ, RZ, -R4 ;  /* 0x000000ffff04b224 */ /* 0x000fe200078e0a04 */
[----:B------:R-:W-:Y:S02]  /*1e60*/  SHF.R.S32.HI R35, RZ, 0x1f, R21 ;  /* 0x0000001fff237819 */ /* 0x000fe40000011415 */
[C---:B------:R-:W-:Y:S02]  /*1e70*/  SEL R34, R31.reuse, R34, !P5 ;  /* 0x000000221f227207 */ /* 0x040fe40006800000 */
[----:B------:R-:W-:Y:S02]  /*1e80*/  SEL R22, R31, R4, !P5 ;  /* 0x000000041f167207 */ /* 0x000fe40006800000 */
[----:B------:R-:W-:Y:S01]  /*1e90*/  ISETP.LT.AND.EX P1, PT, R25, R35, PT, P1 ;  /* 0x000000231900720c */ /* 0x000fe20003f21310 */
[----:B------:R-:W-:-:S02]  /*1ea0*/  IMAD R4, R34, R9, RZ ;  /* 0x0000000922047224 */ /* 0x000fc400078e02ff */
[----:B------:R0:W1:Y:S01]  /*1eb0*/  @P0 MUFU.LG2 R27, R8 ;  /* 0x00000008001b0308 */ /* 0x0000620000000c00 */
[----:B------:R-:W-:Y:S01]  /*1ec0*/  IMAD R31, R22, R9, RZ ;  /* 0x00000009161f7224 */ /* 0x000fe200078e02ff */
[----:B------:R-:W-:Y:S01]  /*1ed0*/  SEL R9, R24, R21, P1 ;  /* 0x0000001518097207 */ /* 0x000fe20000800000 */
[----:B------:R-:W-:Y:S02]  /*1ee0*/  IMAD R7, R7, R4, RZ ;  /* 0x0000000407077224 */ /* 0x000fe400078e02ff */
[----:B------:R-:W-:Y:S01]  /*1ef0*/  IMAD R6, R31, R6, RZ ;  /* 0x000000061f067224 */ /* 0x000fe200078e02ff */
[----:B0-----:R-:W-:Y:S01]  /*1f00*/  SEL R8, R25, R35, P1 ;  /* 0x0000002319087207 */ /* 0x001fe20000800000 */
[----:B-1----:R-:W-:Y:S01]  /*1f10*/  @P0 FFMA.FTZ R28, R27, 0.69314718246459960938, R18 ;  /* 0x3f3172181b1c0823 */ /* 0x002fe20000010012 */
[----:B------:R-:W-:Y:S06]  /*1f20*/  @P4 BRA `(.L_x_111) ;  /* 0x0000001c001c4947 */ /* 0x000fec0003800000 */
[----:B------:R-:W-:Y:S01]  /*1f30*/  ULDC.U8 UR4, c[0x0][0x3d8] ;  /* 0x0000f60000047ab9 */ /* 0x000fe20000000000 */
[----:B------:R-:W-:Y:S02]  /*1f40*/  LEA.HI R4, R19, R16, RZ, 0x5 ;  /* 0x0000001013047211 */ /* 0x000fe400078f28ff */
[----:B------:R-:W-:Y:S02]  /*1f50*/  ISETP.NE.AND P1, PT, RZ, UR4, PT ;  /* 0x00000004ff007c0c */ /* 0x000fe4000bf25270 */
[----:B------:R-:W-:-:S04]  /*1f60*/  SHF.R.S32.HI R4, RZ, 0x5, R4 ;  /* 0x00000005ff047819 */ /* 0x000fc80000011404 */
[----:B------:R-:W-:-:S04]  /*1f70*/  IADD3 R30, P0, R4, UR7, RZ ;  /* 0x00000007041e7c10 */ /* 0x000fc8000ff1e0ff */
[----:B------:R-:W-:-:S03]  /*1f80*/  LEA.HI.X.SX32 R31, R4, UR6, 0x1, P0 ;  /* 0x00000006041f7c11 */ /* 0x000fc600080f0eff */
[----:B------:R-:W-:Y:S06]  /*1f90*/  @!P1 BRA `(.L_x_112) ;  /* 0x0000001800f09947 */ /* 0x000fec0003800000 */
        /* <DEDUP_REMOVED lines=30> */
[----:B------:R-:W-:Y:S05]  /*2180*/  CALL.REL.NOINC `($__internal_2_$__cuda_sm20_div_s64) ;  /* 0x00000024006c7944 */ /* 0x000fea0003c00000 */
[-C--:B------:R-:W-:Y:S02]  /*2190*/  IADD3 R25, P0, RZ, -R18.reuse, RZ ;  /* 0x80000012ff197210 */ /* 0x080fe40007f1e0ff */
[----:B------:R-:W-:Y:S02]  /*21a0*/  MOV R40, R18 ;  /* 0x0000001200287202 */ /* 0x000fe40000000f00 */
[----:B------:R-:W-:Y:S01]  /*21b0*/  IADD3.X R17, RZ, ~R19, RZ, P0, !PT ;  /* 0x80000013ff117210 */ /* 0x000fe200007fe4ff */
[----:B------:R-:W-:Y:S01]  /*21c0*/  IMAD.WIDE.U32 R30, R34, R25, R30 ;  /* 0x00000019221e7225 */ /* 0x000fe200078e001e */
[----:B------:R-:W-:-:S03]  /*21d0*/  MOV R41, R19 ;  /* 0x0000001300297202 */ /* 0x000fc60000000f00 */
[----:B------:R-:W-:-:S04]  /*21e0*/  IMAD R16, R17, R34, RZ ;  /* 0x0000002211107224 */ /* 0x000fc800078e02ff */
[----:B------:R-:W-:-:S05]  /*21f0*/  IMAD R17, R21, R25, R16 ;  /* 0x0000001915117224 */ /* 0x000fca00078e0210 */
[----:B------:R-:W-:Y:S01]  /*2200*/  IADD3 R17, R31, R17, RZ ;  /* 0x000000111f117210 */ /* 0x000fe20007ffe0ff */
[----:B------:R-:W-:Y:S05]  /*2210*/  BRA `(.L_x_115) ;  /* 0x0000000000587947 */ /* 0x000fea0003800000 */
.L_x_114:
        /* <DEDUP_REMOVED lines=22> */
.L_x_115:
[----:B------:R-:W-:Y:S05]  /*2380*/  BSYNC B0 ;  /* 0x0000000000007941 */ /* 0x000fea0003800000 */
.L_x_113:
[----:B------:R-:W-:Y:S01]  /*2390*/  LOP3.LUT R16, R17, R0, RZ, 0xfc, !PT ;  /* 0x0000000011107212 */ /* 0x000fe200078efcff */
[----:B------:R-:W-:Y:S03]  /*23a0*/  BSSY B0, `(.L_x_116) ;  /* 0x0000028000007945 */ /* 0x000fe60003800000 */
        /* <DEDUP_REMOVED lines=9> */
[----:B------:R-:W-:Y:S02]  /*2440*/  IADD3.X R16, RZ, ~R19, RZ, P0, !PT ;  /* 0x80000013ff107210 */ /* 0x000fe400007fe4ff */
[----:B------:R-:W-:Y:S01]  /*2450*/  MOV R34, R18 ;  /* 0x0000001200227202 */ /* 0x000fe20000000f00 */
[----:B------:R-:W-:Y:S01]  /*2460*/  IMAD.WIDE.U32 R30, R23, R21, R30 ;  /* 0x00000015171e7225 */ /* 0x000fe200078e001e */
[----:B------:R-:W-:-:S03]  /*2470*/  MOV R35, R19 ;  /* 0x0000001300237202 */ /* 0x000fc60000000f00 */
[----:B------:R-:W-:-:S04]  /*2480*/  IMAD R16, R16, R23, RZ ;  /* 0x0000001710107224 */ /* 0x000fc800078e02ff */
[----:B------:R-:W-:-:S05]  /*2490*/  IMAD R0, R0, R21, R16 ;  /* 0x0000001500007224 */ /* 0x000fca00078e0210 */
[----:B------:R-:W-:Y:S01]  /*24a0*/  IADD3 R0, R31, R0, RZ ;  /* 0x000000001f007210 */ /* 0x000fe20007ffe0ff */
[----:B------:R-:W-:Y:S05]  /*24b0*/  BRA `(.L_x_118) ;  /* 0x0000000000587947 */ /* 0x000fea0003800000 */
.L_x_117:
        /* <DEDUP_REMOVED lines=22> */
.L_x_118:
[----:B------:R-:W-:Y:S05]  /*2620*/  BSYNC B0 ;  /* 0x0000000000007941 */ /* 0x000fea0003800000 */
.L_x_116:
        /* <DEDUP_REMOVED lines=11> */
[----:B------:R-:W-:Y:S05]  /*26e0*/  CALL.REL.NOINC `($__internal_2_$__cuda_sm20_div_s64) ;  /* 0x0000002000147944 */ /* 0x000fea0003c00000 */
[----:B------:R-:W-:-:S04]  /*26f0*/  IADD3 R17, P0, RZ, -R18, RZ ;  /* 0x80000012ff117210 */ /* 0x000fc80007f1e0ff */
[----:B------:R-:W-:Y:S01]  /*2700*/  IADD3.X R16, RZ, ~R19, RZ, P0, !PT ;  /* 0x80000013ff107210 */ /* 0x000fe200007fe4ff */
[----:B------:R-:W-:-:S04]  /*2710*/  IMAD.WIDE.U32 R34, R5, R17, R34 ;  /* 0x0000001105227225 */ /* 0x000fc800078e0022 */
[----:B------:R-:W-:-:S04]  /*2720*/  IMAD R16, R16, R5, RZ ;  /* 0x0000000510107224 */ /* 0x000fc800078e02ff */
[----:B------:R-:W-:-:S05]  /*2730*/  IMAD R4, R4, R17, R16 ;  /* 0x0000001104047224 */ /* 0x000fca00078e0210 */
[----:B------:R-:W-:Y:S01]  /*2740*/  IADD3 R4, R35, R4, RZ ;  /* 0x0000000423047210 */ /* 0x000fe20007ffe0ff */
[----:B------:R-:W-:Y:S05]  /*2750*/  BRA `(.L_x_121) ;  /* 0x0000000000587947 */ /* 0x000fea0003800000 */
.L_x_120:
[----:B------:R-:W0:Y:S01]  /*2760*/  I2F.U32.RP R19, R5 ;  /* 0x0000000500137306 */ /* 0x000e220000209000 */
[----:B------:R-:W-:-:S07]  /*2770*/  ISETP.NE.U32.AND P0, PT, R5, RZ, PT ;  /* 0x000000ff0500720c */ /* 0x000fce0003f05070 */
[----:B0-----:R-:W0:Y:S02]  /*2780*/  MUFU.RCP R16, R19 ;  /* 0x0000001300107308 */ /* 0x001e240000001000 */
[----:B0-----:R-:W-:Y:S01]  /*2790*/  IADD3 R16, R16, 0xffffffe, RZ ;  /* 0x0ffffffe10107810 */ /* 0x001fe20007ffe0ff */
[----:B------:R-:W-:-:S05]  /*27a0*/  HFMA2.MMA R19, -RZ, RZ, 0, 0 ;  /* 0x00000000ff137435 */ /* 0x000fca00000001ff */
        /* <DEDUP_REMOVED lines=17> */
.L_x_121:
[----:B------:R-:W-:Y:S05]  /*28c0*/  BSYNC B0 ;  /* 0x0000000000007941 */ /* 0x000fea0003800000 */
.L_x_119:
        /* <DEDUP_REMOVED lines=38> */
[----:B------:R-:W-:Y:S05]  /*2b30*/  CALL.REL.NOINC `($__internal_2_$__cuda_sm20_div_s64) ;  /* 0x0000001c00007944 */ /* 0x000fea0003c00000 */
        /* <DEDUP_REMOVED lines=12> */
.L_x_123:
        /* <DEDUP_REMOVED lines=23> */
.L_x_124:
[----:B------:R-:W-:Y:S05]  /*2d70*/  BSYNC B0 ;  /* 0x0000000000007941 */ /* 0x000fea0003800000 */
.L_x_122:
        /* <DEDUP_REMOVED lines=18> */
.L_x_126:
        /* <DEDUP_REMOVED lines=22> */
.L_x_127:
[----:B------:R-:W-:Y:S05]  /*3000*/  BSYNC B0 ;  /* 0x0000000000007941 */ /* 0x000fea0003800000 */
.L_x_125:
        /* <DEDUP_REMOVED lines=20> */
.L_x_129:
[----:B------:R-:W0:Y:S01]  /*3150*/  I2F.U32.RP R19, R13 ;  /* 0x0000000d00137306 */ /* 0x000e220000209000 */
[----:B------:R-:W-:Y:S01]  /*3160*/  IMAD.MOV.U32 R24, RZ, RZ, RZ ;  /* 0x000000ffff187224 */ /* 0x000fe200078e00ff */
[----:B------:R-:W-:-:S06]  /*3170*/  ISETP.NE.U32.AND P0, PT, R13, RZ, PT ;  /* 0x000000ff0d00720c */ /* 0x000fcc0003f05070 */
        /* <DEDUP_REMOVED lines=9> */
[----:B------:R-:W-:Y:S02]  /*3210*/  IMAD R18, R13, R15, R40 ;  /* 0x0000000f0d127224 */ /* 0x000fe400078e0228 */
[----:B------:R-:W-:-:S03]  /*3220*/  IMAD.MOV.U32 R15, RZ, RZ, RZ ;  /* 0x000000ffff0f7224 */ /* 0x000fc600078e00ff */
        /* <DEDUP_REMOVED lines=9> */
.L_x_130:
[----:B------:R-:W-:Y:S05]  /*32c0*/  BSYNC B0 ;  /* 0x0000000000007941 */ /* 0x000fea0003800000 */
.L_x_128:
[----:B------:R-:W-:Y:S01]  /*32d0*/  SHF.R.S32.HI R17, RZ, 0x1f, R7 ;  /* 0x0000001fff117819 */ /* 0x000fe20000011407 */
[-C--:B------:R-:W-:Y:S01]  /*32e0*/  IMAD R12, R19, R7.reuse, RZ ;  /* 0x00000007130c7224 */ /* 0x080fe200078e02ff */
[----:B------:R-:W-:Y:S01]  /*32f0*/  ULDC UR4, c[0x0][0x2c4] ;  /* 0x0000b10000047ab9 */ /* 0x000fe20000000800 */
[----:B------:R-:W-:Y:S01]  /*3300*/  IMAD.WIDE.U32 R40, R18, R7, RZ ;  /* 0x0000000712287225 */ /* 0x000fe200078e00ff */
[----:B------:R-:W-:Y:S03]  /*3310*/  BSSY B0, `(.L_x_131) ;  /* 0x000003a000007945 */ /* 0x000fe60003800000 */
[----:B------:R-:W-:Y:S01]  /*3320*/  IMAD R7, R17, R18, R12 ;  /* 0x0000001211077224 */ /* 0x000fe200078e020c */
[----:B------:R-:W-:Y:S01]  /*3330*/  SHF.R.S32.HI R18, RZ, 0x1f, R2 ;  /* 0x0000001fff127819 */ /* 0x000fe20000011402 */
[----:B------:R-:W-:Y:S01]  /*3340*/  IMAD R17, R15, R2, RZ ;  /* 0x000000020f117224 */ /* 0x000fe200078e02ff */
[----:B------:R-:W-:Y:S01]  /*3350*/  LOP3.LUT R15, R39, R10, RZ, 0xfc, !PT ;  /* 0x0000000a270f7212 */ /* 0x000fe200078efcff */
[----:B------:R-:W-:Y:S01]  /*3360*/  IMAD R45, R23, UR4, RZ ;  /* 0x00000004172d7c24 */ /* 0x000fe2000f8e02ff */
[----:B------:R-:W-:Y:S01]  /*3370*/  IADD3 R7, R41, R7, RZ ;  /* 0x0000000729077210 */ /* 0x000fe20007ffe0ff */
[----:B------:R-:W-:Y:S01]  /*3380*/  IMAD R17, R18, R13, R17 ;  /* 0x0000000d12117224 */ /* 0x000fe200078e0211 */
[----:B------:R-:W-:Y:S01]  /*3390*/  ISETP.NE.U32.AND P0, PT, R15, RZ, PT ;  /* 0x000000ff0f00720c */ /* 0x000fe20003f05070 */
[----:B------:R-:W-:Y:S01]  /*33a0*/  IMAD R12, R14, R45, RZ ;  /* 0x0000002d0e0c7224 */ /* 0x000fe200078e02ff */
[----:B------:R-:W-:Y:S01]  /*33b0*/  SHF.R.S32.HI R19, RZ, 0x1f, R45 ;  /* 0x0000001fff137819 */ /* 0x000fe2000001142d */
[----:B------:R-:W-:-:S04]  /*33c0*/  IMAD.WIDE.U32 R14, R13, R2, RZ ;  /* 0x000000020d0e7225 */ /* 0x000fc800078e00ff */
[----:B------:R-:W-:Y:S01]  /*33d0*/  IMAD R13, R19, R16, R12 ;  /* 0x00000010130d7224 */ /* 0x000fe200078e020c */
[----:B------:R-:W-:Y:S01]  /*33e0*/  IADD3 R12, R15, R17, RZ ;  /* 0x000000110f0c7210 */ /* 0x000fe20007ffe0ff */
[----:B------:R-:W-:-:S05]  /*33f0*/  IMAD.WIDE.U32 R44, R16, R45, RZ ;  /* 0x0000002d102c7225 */ /* 0x000fca00078e00ff */
[----:B------:R-:W-:Y:S01]  /*3400*/  IADD3 R2, R45, R13, RZ ;  /* 0x0000000d2d027210 */ /* 0x000fe20007ffe0ff */
[----:B------:R-:W-:Y:S06]  /*3410*/  @!P0 BRA `(.L_x_132) ;  /* 0x0000000000488947 */ /* 0x000fec0003800000 */
[----:B------:R-:W-:Y:S01]  /*3420*/  IMAD.MOV.U32 R42, RZ, RZ, R38 ;  /* 0x000000ffff2a7224 */ /* 0x000fe200078e0026 */
[----:B------:R-:W-:Y:S01]  /*3430*/  MOV R26, R11 ;  /* 0x0000000b001a7202 */ /* 0x000fe20000000f00 */
[----:B------:R-:W-:Y:S01]  /*3440*/  IMAD.MOV.U32 R17, RZ, RZ, R39 ;  /* 0x000000ffff117224 */ /* 0x000fe200078e0027 */
[----:B------:R-:W-:Y:S02]  /*3450*/  MOV R21, R10 ;  /* 0x0000000a00157202 */ /* 0x000fe40000000f00 */
[----:B------:R-:W-:Y:S02]  /*3460*/  MOV R24, 0x3480 ;  /* 0x0000348000187802 */ /* 0x000fe40000000f00 */
[----:B------:R-:W-:Y:S05]  /*3470*/  CALL.REL.NOINC `($__internal_2_$__cuda_sm20_div_s64) ;  /* 0x0000001000b07944 */ /* 0x000fea0003c00000 */
[----:B------:R-:W-:Y:S01]  /*3480*/  IADD3 R13, P0, RZ, -R18, RZ ;  /* 0x80000012ff0d7210 */ /* 0x000fe20007f1e0ff */
[----:B------:R-:W-:Y:S01]  /*3490*/  IMAD.MOV.U32 R25, RZ, RZ, R39 ;  /* 0x000000ffff197224 */ /* 0x000fe200078e0027 */
[----:B------:R-:W-:Y:S02]  /*34a0*/  MOV R24, R38 ;  /* 0x0000002600187202 */ /* 0x000fe40000000f00 */
[----:B------:R-:W-:Y:S02]  /*34b0*/  IADD3.X R16, RZ, ~R19, RZ, P0, !PT ;  /* 0x80000013ff107210 */ /* 0x000fe400007fe4ff */
[----:B------:R-:W-:Y:S01]  /*34c0*/  MOV R38, R18 ;  /* 0x0000001200267202 */ /* 0x000fe20000000f00 */
[----:B------:R-:W-:Y:S01]  /*34d0*/  IMAD.WIDE.U32 R24, R11, R13, R24 ;  /* 0x0000000d0b187225 */ /* 0x000fe200078e0018 */
[----:B------:R-:W-:-:S03]  /*34e0*/  MOV R39, R19 ;  /* 0x0000001300277202 */ /* 0x000fc60000000f00 */
[----:B------:R-:W-:-:S04]  /*34f0*/  IMAD R16, R16, R11, RZ ;  /* 0x0000000b10107224 */ /* 0x000fc800078e02ff */
[----:B------:R-:W-:Y:S01]  /*3500*/  IMAD R10, R10, R13, R16 ;  /* 0x0000000d0a0a7224 */ /* 0x000fe200078e0210 */
[----:B------:R-:W-:-:S03]  /*3510*/  MOV R16, R24 ;  /* 0x0000001800107202 */ /* 0x000fc60000000f00 */
[----:B------:R-:W-:Y:S01]  /*3520*/  IMAD.IADD R10, R25, 0x1, R10 ;  /* 0x00000001190a7824 */ /* 0x000fe200078e020a */
[----:B------:R-:W-:Y:S05]  /*3530*/  BRA `(.L_x_133) ;  /* 0x00000000005c7947 */ /* 0x000fea0003800000 */
.L_x_132:
        /* <DEDUP_REMOVED lines=23> */
.L_x_133:
[----:B------:R-:W-:Y:S05]  /*36b0*/  BSYNC B0 ;  /* 0x0000000000007941 */ /* 0x000fea0003800000 */
.L_x_131:
        /* <DEDUP_REMOVED lines=29> */
.L_x_135:
        /* <DEDUP_REMOVED lines=20> */
[----:B------:R-:W-:Y:S02]  /*39d0*/  IADD3 R10, -R16, RZ, RZ ;  /* 0x000000ff100a7210 */ /* 0x000fe40007ffe1ff */
[----:B------:R-:W-:-:S03]  /*39e0*/  MOV R18, R16 ;  /* 0x0000001000127202 */ /* 0x000fc60000000f00 */
[----:B------:R-:W-:Y:S02]  /*39f0*/  IMAD R10, R9, R10, R38 ;  /* 0x0000000a090a7224 */ /* 0x000fe400078e0226 */
.L_x_136:
[----:B------:R-:W-:Y:S05]  /*3a00*/  BSYNC B0 ;  /* 0x0000000000007941 */ /* 0x000fea0003800000 */
.L_x_134:
[----:B------:R-:W-:Y:S01]  /*3a10*/  IADD3 R31, P1, P0, R34, R32, R30 ;  /* 0x00000020221f7210 */ /* 0x000fe2000783e01e */
[----:B------:R-:W-:-:S03]  /*3a20*/  ULDC.64 UR4, c[0x0][0x2b0] ;  /* 0x0000ac0000047ab9 */ /* 0x000fc60000000a00 */
[----:B------:R-:W-:Y:S02]  /*3a30*/  IADD3 R31, P3, P2, R40, R31, R44 ;  /* 0x0000001f281f7210 */ /* 0x000fe40007a7e02c */
[----:B------:R-:W-:Y:S01]  /*3a40*/  IADD3.X R0, R4, R5, R0, P1, P0 ;  /* 0x0000000504007210 */ /* 0x000fe20000fe0400 */
[----:B------:R-:W-:Y:S01]  /*3a50*/  IMAD R5, R19, R6, RZ ;  /* 0x0000000613057224 */ /* 0x000fe200078e02ff */
[----:B------:R-:W-:Y:S02]  /*3a60*/  IADD3 R14, P1, P0, R46, R31, R14 ;  /* 0x0000001f2e0e7210 */ /* 0x000fe4000783e00e */
[----:B------:R-:W-:Y:S02]  /*3a70*/  IADD3.X R0, R7, R0, R2, P3, P2 ;  /* 0x0000000007007210 */ /* 0x000fe40001fe4402 */
[----:B------:R-:W-:Y:S02]  /*3a80*/  SHF.R.S32.HI R2, RZ, 0x1f, R6 ;  /* 0x0000001fff027819 */ /* 0x000fe40000011406 */
[----:B------:R-:W-:-:S02]  /*3a90*/  IADD3.X R15, R11, R0, R12, P1, P0 ;  /* 0x000000000b0f7210 */ /* 0x000fc40000fe040c */
[----:B------:R-:W-:Y:S01]  /*3aa0*/  SHF.R.S32.HI R0, RZ, 0x1f, R3 ;  /* 0x0000001fff007819 */ /* 0x000fe20000011403 */
[-C--:B------:R-:W-:Y:S02]  /*3ab0*/  IMAD R2, R2, R18.reuse, R5 ;  /* 0x0000001202027224 */ /* 0x080fe400078e0205 */
[----:B------:R-:W-:-:S04]  /*3ac0*/  IMAD.WIDE.U32 R14, R6, R18, R14 ;  /* 0x00000012060e7225 */ /* 0x000fc800078e000e */
[----:B------:R-:W-:Y:S02]  /*3ad0*/  IMAD R5, R8, R3, RZ ;  /* 0x0000000308057224 */ /* 0x000fe400078e02ff */
        /* <DEDUP_REMOVED lines=8> */
.L_x_112:
[----:B------:R-:W-:Y:S02]  /*3b60*/  ULDC.64 UR4, c[0x0][0x2b0] ;  /* 0x0000ac0000047ab9 */ /* 0x000fe40000000a00 */
[----:B------:R-:W-:-:S04]  /*3b70*/  LEA R2, P0, R30, UR4, 0x2 ;  /* 0x000000041e027c11 */ /* 0x000fc8000f8010ff */
[----:B------:R-:W-:-:S05]  /*3b80*/  LEA.HI.X R3, R30, UR5, R31, 0x2, P0 ;  /* 0x000000051e037c11 */ /* 0x000fca00080f141f */
[----:B------:R0:W-:Y:S04]  /*3b90*/  STG.E desc[UR8][R2.64], R28 ;  /* 0x0000001c02007986 */ /* 0x0001e8000c101908 */
.L_x_111:
[----:B------:R-:W-:Y:S05]  /*3ba0*/  BSYNC B1 ;  /* 0x0000000000017941 */ /* 0x000fea0003800000 */
.L_x_110:
[----:B------:R-:W2:Y:S01]  /*3bb0*/  S2R R0, SR_TID.X ;  /* 0x0000000000007919 */ /* 0x000ea20000002100 */
[----:B01----:R-:W0:Y:S01]  /*3bc0*/  LDC R3, c[0x0][0x3c4] ;  /* 0x0000f100ff037b82 */ /* 0x003e220000000800 */
[----:B------:R-:W-:Y:S01]  /*3bd0*/  BSSY B0, `(.L_x_137) ;  /* 0x0000012000007945 */ /* 0x000fe20003800000 */
[----:B--2---:R-:W-:-:S04]  /*3be0*/  SHF.R.S32.HI R21, RZ, 0x1f, R0 ;  /* 0x0000001fff157819 */ /* 0x004fc80000011400 */
[----:B------:R-:W-:-:S04]  /*3bf0*/  LEA.HI R21, R21, R0, RZ, 0x5 ;  /* 0x0000000015157211 */ /* 0x000fc800078f28ff */
[----:B------:R-:W-:-:S05]  /*3c00*/  LOP3.LUT R5, R21, 0xffffffe0, RZ, 0xc0, !PT ;  /* 0xffffffe015057812 */ /* 0x000fca00078ec0ff */
[----:B------:R-:W-:-:S05]  /*3c10*/  IMAD.IADD R26, R0, 0x1, -R5 ;  /* 0x00000001001a7824 */ /* 0x000fca00078e0a05 */
[----:B0-----:R-:W-:-:S04]  /*3c20*/  ISETP.GE.AND P0, PT, R26, R3, PT ;  /* 0x000000031a00720c */ /* 0x001fc80003f06270 */
[----:B------:R-:W-:-:S13]  /*3c30*/  ISETP.LT.AND P0, PT, R0, 0x80, !P0 ;  /* 0x000000800000780c */ /* 0x000fda0004701270 */
[----:B------:R-:W-:Y:S05]  /*3c40*/  @!P0 BRA `(.L_x_138) ;  /* 0x0000000000288947 */ /* 0x000fea0003800000 */
[----:B------:R-:W0:Y:S01]  /*3c50*/  S2R R0, SR_CgaCtaId ;  /* 0x0000000000007919 */ /* 0x000e220000008800 */
[----:B------:R-:W-:Y:S01]  /*3c60*/  FADD.FTZ R2, -R28, R29 ;  /* 0x0000001d1c027221 */ /* 0x000fe20000010100 */
[----:B------:R-:W-:-:S03]  /*3c70*/  MOV R5, 0x400 ;  /* 0x0000040000057802 */ /* 0x000fc60000000f00 */
[----:B------:R-:W-:-:S06]  /*3c80*/  FMUL.FTZ R2, R2, 1.4426950216293334961 ;  /* 0x3fb8aa3b02027820 */ /* 0x000fcc0000410000 */
[----:B------:R-:W1:Y:S01]  /*3c90*/  MUFU.EX2 R2, R2 ;  /* 0x0000000200027308 */ /* 0x000e620000000800 */
[----:B0-----:R-:W-:-:S05]  /*3ca0*/  LEA R5, R0, R5, 0x18 ;  /* 0x0000000500057211 */ /* 0x001fca00078ec0ff */
[----:B------:R-:W-:Y:S01]  /*3cb0*/  IMAD R0, R26, 0x14, R5 ;  /* 0x000000141a007824 */ /* 0x000fe200078e0205 */
[----:B------:R-:W-:-:S04]  /*3cc0*/  SHF.R.S32.HI R5, RZ, 0x5, R21 ;  /* 0x00000005ff057819 */ /* 0x000fc80000011415 */
[----:B------:R-:W-:-:S05]  /*3cd0*/  LEA R5, R5, R0, 0x2 ;  /* 0x0000000005057211 */ /* 0x000fca00078e10ff */
[----:B-1----:R0:W-:Y:S02]  /*3ce0*/  STS [R5], R2 ;  /* 0x0000000205007388 */ /* 0x0021e40000000800 */
.L_x_138:
[----:B------:R-:W-:Y:S05]  /*3cf0*/  BSYNC B0 ;  /* 0x0000000000007941 */ /* 0x000fea0003800000 */
.L_x_137:
[----:B------:R-:W-:Y:S01]  /*3d00*/  BAR.SYNC.DEFER_BLOCKING 0x0 ;  /* 0x0000000000007b1d */ /* 0x000fe20000010000 */
[----:B------:R-:W-:Y:S01]  /*3d10*/  ISETP.GE.AND P0, PT, R3, 0x1, PT ;  /* 0x000000010300780c */ /* 0x000fe20003f06270 */
[----:B------:R-:W-:Y:S01]  /*3d20*/  IMAD.SHL.U32 R26, R26, 0x4, RZ ;  /* 0x000000041a1a7824 */ /* 0x000fe200078e00ff */
[----:B------:R-:W-:Y:S01]  /*3d30*/  CS2R R6, SRZ ;  /* 0x0000000000067805 */ /* 0x000fe2000001ff00 */
[----:B------:R-:W-:Y:S01]  /*3d40*/  IMAD.MOV.U32 R9, RZ, RZ, RZ ;  /* 0x000000ffff097224 */ /* 0x000fe200078e00ff */
[----:B0-----:R-:W-:Y:S02]  /*3d50*/  CS2R R4, SRZ ;  /* 0x0000000000047805 */ /* 0x001fe4000001ff00 */
[----:B------:R-:W-:Y:S01]  /*3d60*/  CS2R R2, SRZ ;  /* 0x0000000000027805 */ /* 0x000fe2000001ff00 */
[----:B------:R-:W-:Y:S01]  /*3d70*/  IMAD.MOV.U32 R0, RZ, RZ, RZ ;  /* 0x000000ffff007224 */ /* 0x000fe200078e00ff */
[----:B------:R-:W-:Y:S01]  /*3d80*/  SHF.R.S32.HI R21, RZ, 0x5, R21 ;  /* 0x00000005ff157819 */ /* 0x000fe20000011415 */
[----:B------:R-:W-:-:S04]  /*3d90*/  VIADD R25, R26, 0x80 ;  /* 0x000000801a197836 */ /* 0x000fc80000000000 */
[----:B------:R-:W-:Y:S05]  /*3da0*/  @!P0 BRA `(.L_x_139) ;  /* 0x0000000000d88947 */ /* 0x000fea0003800000 */
[----:B------:R-:W0:Y:S01]  /*3db0*/  S2UR UR6, SR_CgaCtaId ;  /* 0x00000000000679c3 */ /* 0x000e220000008800 */
[----:B------:R-:W-:Y:S01]  /*3dc0*/  ULDC UR10, c[0x0][0x2dc] ;  /* 0x0000b700000a7ab9 */ /* 0x000fe20000000800 */
[----:B------:R-:W-:Y:S01]  /*3dd0*/  IMAD R23, R21, 0x100, R26 ;  /* 0x0000010015177824 */ /* 0x000fe200078e021a */
[----:B------:R-:W-:Y:S01]  /*3de0*/  UIMAD UR4, UR7, UR10, URZ ;  /* 0x0000000a070472a4 */ /* 0x000fe2000f8e023f */
[C---:B------:R-:W-:Y:S01]  /*3df0*/  VIADD R8, R20.reuse, -UR7 ;  /* 0x8000000714087c36 */ /* 0x040fe20008000000 */
        /* <DEDUP_REMOVED lines=21> */
.L_x_142:
        /* <DEDUP_REMOVED lines=15> */
.L_x_141:
[----:B------:R-:W-:Y:S05]  /*4040*/  BSYNC B0 ;  /* 0x0000000000007941 */ /* 0x000fea0003800000 */
.L_x_140:
        /* <DEDUP_REMOVED lines=12> */
.L_x_139:
[----:B------:R-:W-:-:S04]  /*4110*/  IADD3 R21, R21, UR7, RZ ;  /* 0x0000000715157c10 */ /* 0x000fc8000fffe0ff */
[----:B------:R-:W-:-:S13]  /*4120*/  ISETP.GE.AND P0, PT, R21, R20, PT ;  /* 0x000000141500720c */ /* 0x000fda0003f06270 */
[----:B------:R-:W-:Y:S05]  /*4130*/  @P0 EXIT ;  /* 0x000000000000094d */ /* 0x000fea0003800000 */
[----:B------:R-:W0:Y:S01]  /*4140*/  LDC R12, c[0x0][0x2c4] ;  /* 0x0000b100ff0c7b82 */ /* 0x000e220000000800 */
        /* <DEDUP_REMOVED lines=8> */
[----:B------:R-:W-:Y:S01]  /*41d0*/  IABS R11, R12 ;  /* 0x0000000c000b7213 */ /* 0x000fe20000000000 */
[----:B------:R-:W-:-:S03]  /*41e0*/  ULDC.64 UR4, c[0x0][0x290] ;  /* 0x0000a40000047ab9 */ /* 0x000fc60000000a00 */
[-C--:B------:R-:W-:Y:S02]  /*41f0*/  IABS R10, R13.reuse ;  /* 0x0000000d000a7213 */ /* 0x080fe40000000000 */
[----:B------:R-:W-:Y:S02]  /*4200*/  IABS R15, R13 ;  /* 0x0000000d000f7213 */ /* 0x000fe40000000000 */
[----:B------:R-:W0:Y:S03]  /*4210*/  I2F.RP R8, R10 ;  /* 0x0000000a00087306 */ /* 0x000e260000209400 */
[----:B------:R-:W-:-:S05]  /*4220*/  IMAD.MOV R15, RZ, RZ, -R15 ;  /* 0x000000ffff0f7224 */ /* 0x000fca00078e0a0f */
[----:B0-----:R-:W0:Y:S08]  /*4230*/  MUFU.RCP R18, R8 ;  /* 0x0000000800127308 */ /* 0x001e300000001000 */
[----:B------:R-:W1:Y:S01]  /*4240*/  I2F.RP R8, R11 ;  /* 0x0000000b00087306 */ /* 0x000e620000209400 */
[----:B0-----:R-:W-:-:S07]  /*4250*/  VIADD R18, R18, 0xffffffe ;  /* 0x0ffffffe12127836 */ /* 0x001fce0000000000 */
[----:B------:R0:W2:Y:S08]  /*4260*/  F2I.FTZ.U32.TRUNC.NTZ R19, R18 ;  /* 0x0000001200137305 */ /* 0x0000b0000021f000 */
[----:B-1----:R-:W1:Y:S01]  /*4270*/  MUFU.RCP R8, R8 ;  /* 0x0000000800087308 */ /* 0x002e620000001000 */
[----:B0-----:R-:W-:Y:S01]  /*4280*/  HFMA2.MMA R18, -RZ, RZ, 0, 0 ;  /* 0x00000000ff127435 */ /* 0x001fe200000001ff */
[----:B--2---:R-:W-:-:S04]  /*4290*/  IMAD.MOV R17, RZ, RZ, -R19 ;  /* 0x000000ffff117224 */ /* 0x004fc800078e0a13 */
[----:B------:R-:W-:-:S05]  /*42a0*/  IMAD R17, R17, R10, RZ ;  /* 0x0000000a11117224 */ /* 0x000fca00078e02ff */
[----:B------:R-:W-:-:S06]  /*42b0*/  IMAD.HI.U32 R17, R19, R17, R18 ;  /* 0x0000001113117227 */ /* 0x000fcc00078e0012 */
[----:B------:R-:W-:-:S04]  /*42c0*/  IMAD.HI.U32 R14, R17, R16, RZ ;  /* 0x00000010110e7227 */ /* 0x000fc800078e00ff */
[----:B------:R-:W-:Y:S02]  /*42d0*/  IMAD R15, R14, R15, R16 ;  /* 0x0000000f0e0f7224 */ /* 0x000fe400078e0210 */
[----:B-1----:R-:W-:-:S03]  /*42e0*/  VIADD R16, R8, 0xffffffe ;  /* 0x0ffffffe08107836 */ /* 0x002fc60000000000 */
[----:B------:R-:W-:Y:S01]  /*42f0*/  ISETP.GT.U32.AND P1, PT, R10, R15, PT ;  /* 0x0000000f0a00720c */ /* 0x000fe20003f24070 */
[----:B------:R0:W1:-:S12]  /*4300*/  F2I.FTZ.U32.TRUNC.NTZ R17, R16 ;  /* 0x0000001000117305 */ /* 0x000058000021f000 */
[----:B------:R-:W-:Y:S01]  /*4310*/  @!P1 IMAD.IADD R15, R15, 0x1, -R10 ;  /* 0x000000010f0f9824 */ /* 0x000fe200078e0a0a */
[----:B------:R-:W-:Y:S02]  /*4320*/  @!P1 IADD3 R14, R14, 0x1, RZ ;  /* 0x000000010e0e9810 */ /* 0x000fe40007ffe0ff */
[----:B------:R-:W-:Y:S02]  /*4330*/  ISETP.NE.AND P1, PT, R13, RZ, PT ;  /* 0x000000ff0d00720c */ /* 0x000fe40003f25270 */
[----:B------:R-:W-:Y:S02]  /*4340*/  ISETP.GE.U32.AND P2, PT, R15, R10, PT ;  /* 0x0000000a0f00720c */ /* 0x000fe40003f46070 */
[----:B------:R-:W-:Y:S02]  /*4350*/  LOP3.LUT R10, R21, R13, RZ, 0x3c, !PT ;  /* 0x0000000d150a7212 */ /* 0x000fe400078e3cff */
[----:B0-----:R-:W-:Y:S02]  /*4360*/  MOV R16, RZ ;  /* 0x000000ff00107202 */ /* 0x001fe40000000f00 */
[----:B------:R-:W-:Y:S01]  /*4370*/  ISETP.GE.AND P0, PT, R10, RZ, PT ;  /* 0x000000ff0a00720c */ /* 0x000fe20003f06270 */
[----:B-1----:R-:W-:-:S04]  /*4380*/  IMAD.MOV R10, RZ, RZ, -R17 ;  /* 0x000000ffff0a7224 */ /* 0x002fc800078e0a11 */
[----:B------:R-:W-:Y:S02]  /*4390*/  IMAD R10, R10, R11, RZ ;  /* 0x0000000b0a0a7224 */ /* 0x000fe400078e02ff */
[----:B------:R-:W-:Y:S02]  /*43a0*/  @P2 VIADD R14, R14, 0x1 ;  /* 0x000000010e0e2836 */ /* 0x000fe40000000000 */
[----:B------:R-:W-:-:S04]  /*43b0*/  IMAD.HI.U32 R10, R17, R10, R16 ;  /* 0x0000000a110a7227 */ /* 0x000fc800078e0010 */
[----:B------:R-:W-:Y:S02]  /*43c0*/  @!P0 IADD3 R14, -R14, RZ, RZ ;  /* 0x000000ff0e0e8210 */ /* 0x000fe40007ffe1ff */
[----:B------:R-:W-:-:S05]  /*43d0*/  @!P1 LOP3.LUT R14, RZ, R13, RZ, 0x33, !PT ;  /* 0x0000000dff0e9212 */ /* 0x000fca00078e33ff */
[----:B------:R-:W-:-:S04]  /*43e0*/  IMAD R13, R14, R13, RZ ;  /* 0x0000000d0e0d7224 */ /* 0x000fc800078e02ff */
[----:B------:R-:W-:-:S05]  /*43f0*/  IMAD.IADD R15, R21, 0x1, -R13 ;  /* 0x00000001150f7824 */ /* 0x000fca00078e0a0d */
[----:B------:R-:W-:Y:S02]  /*4400*/  IABS R8, R15 ;  /* 0x0000000f00087213 */ /* 0x000fe40000000000 */
[----:B------:R-:W-:-:S03]  /*4410*/  LOP3.LUT R15, R15, R12, RZ, 0x3c, !PT ;  /* 0x0000000c0f0f7212 */ /* 0x000fc600078e3cff */
[----:B------:R-:W-:Y:S01]  /*4420*/  IMAD.HI.U32 R16, R10, R8, RZ ;  /* 0x000000080a107227 */ /* 0x000fe200078e00ff */
[----:B------:R-:W-:Y:S02]  /*4430*/  ISETP.GE.AND P1, PT, R15, RZ, PT ;  /* 0x000000ff0f00720c */ /* 0x000fe40003f26270 */
[----:B------:R-:W-:Y:S01]  /*4440*/  SHF.R.S32.HI R15, RZ, 0x1f, R14 ;  /* 0x0000001fff0f7819 */ /* 0x000fe2000001140e */
[----:B------:R-:W-:-:S04]  /*4450*/  IMAD.MOV R10, RZ, RZ, -R16 ;  /* 0x000000ffff0a7224 */ /* 0x000fc800078e0a10 */
[----:B------:R-:W-:Y:S02]  /*4460*/  IMAD R8, R11, R10, R8 ;  /* 0x0000000a0b087224 */ /* 0x000fe400078e0208 */
[----:B------:R-:W-:-:S03]  /*4470*/  IMAD R15, R15, UR4, RZ ;  /* 0x000000040f0f7c24 */ /* 0x000fc6000f8e02ff */
[----:B------:R-:W-:Y:S01]  /*4480*/  ISETP.GT.U32.AND P0, PT, R11, R8, PT ;  /* 0x000000080b00720c */ /* 0x000fe20003f04070 */
[----:B------:R-:W-:-:S12]  /*4490*/  IMAD R15, R14, UR5, R15 ;  /* 0x000000050e0f7c24 */ /* 0x000fd8000f8e020f */
[----:B------:R-:W-:Y:S01]  /*44a0*/  @!P0 IMAD.IADD R8, R8, 0x1, -R11 ;  /* 0x0000000108088824 */ /* 0x000fe200078e0a0b */
[----:B------:R-:W-:Y:S02]  /*44b0*/  @!P0 IADD3 R16, R16, 0x1, RZ ;  /* 0x0000000110108810 */ /* 0x000fe40007ffe0ff */
[----:B------:R-:W-:Y:S02]  /*44c0*/  ISETP.NE.AND P0, PT, R12, RZ, PT ;  /* 0x000000ff0c00720c */ /* 0x000fe40003f05270 */
[----:B------:R-:W-:Y:S01]  /*44d0*/  ISETP.GE.U32.AND P2, PT, R8, R11, PT ;  /* 0x0000000b0800720c */ /* 0x000fe20003f46070 */
[----:B------:R-:W-:Y:S01]  /*44e0*/  IMAD.WIDE.U32 R10, R14, UR4, RZ ;  /* 0x000000040e0a7c25 */ /* 0x000fe2000f8e00ff */
[----:B------:R-:W-:-:S03]  /*44f0*/  ULDC.64 UR4, c[0x0][0x2a0] ;  /* 0x0000a80000047ab9 */ /* 0x000fc60000000a00 */
[----:B------:R-:W-:Y:S01]  /*4500*/  IMAD.MOV.U32 R14, RZ, RZ, R10 ;  /* 0x000000ffff0e7224 */ /* 0x000fe200078e000a */
[----:B------:R-:W-:-:S07]  /*4510*/  IADD3 R15, R11, R15, RZ ;  /* 0x0000000f0b0f7210 */ /* 0x000fce0007ffe0ff */
[----:B------:R-:W-:-:S04]  /*4520*/  @P2 VIADD R16, R16, 0x1 ;  /* 0x0000000110102836 */ /* 0x000fc80000000000 */
[----:B------:R-:W-:Y:S01]  /*4530*/  @!P1 IMAD.MOV R16, RZ, RZ, -R16 ;  /* 0x000000ffff109224 */ /* 0x000fe200078e0a10 */
[----:B------:R-:W-:Y:S02]  /*4540*/  ISETP.GE.AND P1, PT, R26, UR6, PT ;  /* 0x000000061a007c0c */ /* 0x000fe4000bf26270 */
[----:B------:R-:W-:-:S04]  /*4550*/  @!P0 LOP3.LUT R16, RZ, R12, RZ, 0x33, !PT ;  /* 0x0000000cff108212 */ /* 0x000fc800078e33ff */
[----:B------:R-:W-:Y:S01]  /*4560*/  SHF.R.S32.HI R8, RZ, 0x1f, R16 ;  /* 0x0000001fff087819 */ /* 0x000fe20000011410 */
[C---:B------:R-:W-:Y:S02]  /*4570*/  IMAD R12, R16.reuse, R12, R13 ;  /* 0x0000000c100c7224 */ /* 0x040fe400078e020d */
[----:B------:R-:W-:-:S03]  /*4580*/  IMAD.WIDE.U32 R14, R16, UR4, R14 ;  /* 0x00000004100e7c25 */ /* 0x000fc6000f8e000e */
[----:B------:R-:W-:Y:S01]  /*4590*/  IADD3 R12, R21, -R12, RZ ;  /* 0x8000000c150c7210 */ /* 0x000fe20007ffe0ff */
[----:B------:R-:W-:Y:S01]  /*45a0*/  IMAD R13, R8, UR4, RZ ;  /* 0x00000004080d7c24 */ /* 0x000fe2000f8e02ff */
[----:B------:R-:W0:Y:S02]  /*45b0*/  @!P1 LDC.64 R10, c[0x0][0x280] ;  /* 0x0000a000ff0a9b82 */ /* 0x000e240000000a00 */
[----:B------:R-:W-:Y:S01]  /*45c0*/  SHF.R.S32.HI R8, RZ, 0x1f, R12 ;  /* 0x0000001fff087819 */ /* 0x000fe2000001140c */
[----:B------:R-:W-:Y:S01]  /*45d0*/  IMAD R13, R16, UR5, R13 ;  /* 0x00000005100d7c24 */ /* 0x000fe2000f8e020d */
[----:B------:R-:W-:-:S03]  /*45e0*/  ULDC.64 UR4, c[0x0][0x298] ;  /* 0x0000a60000047ab9 */ /* 0x000fc60000000a00 */
[----:B------:R-:W-:Y:S02]  /*45f0*/  IMAD.IADD R15, R15, 0x1, R13 ;  /* 0x000000010f0f7824 */ /* 0x000fe400078e020d */
        /* <DEDUP_REMOVED lines=20> */
        .weak           $__internal_2_$__cuda_sm20_div_s64
        .type           $__internal_2_$__cuda_sm20_div_s64,@function
        .size           $__internal_2_$__cuda_sm20_div_s64,(.L_x_4942 - $__internal_2_$__cuda_sm20_div_s64)
$__internal_2_$__cuda_sm20_div_s64:
        /* <DEDUP_REMOVED lines=28> */
[----:B------:R-:W-:-:S03]  /*4900*/  IMAD.HI.U32 R48, R49, R22, RZ ;  /* 0x0000001631307227 */ /* 0x000fc600078e00ff */
[----:B------:R-:W-:-:S05]  /*4910*/  IADD3.X R18, RZ, ~R18, RZ, P0, !PT ;  /* 0x80000012ff127210 */ /* 0x000fca00007fe4ff */
[----:B------:R-:W-:-:S04]  /*4920*/  IMAD.WIDE.U32 R48, P5, R49, R18, R48 ;  /* 0x0000001231307225 */ /* 0x000fc800078a0030 */
[----:B------:R-:W-:-:S04]  /*4930*/  IMAD.HI.U32 R19, P4, R25, R22, R48 ;  /* 0x0000001619137227 */ /* 0x000fc80007880030 */
[CC--:B------:R-:W-:Y:S02]  /*4940*/  IMAD R22, R25.reuse, R18.reuse, RZ ;  /* 0x0000001219167224 */ /* 0x0c0fe400078e02ff */
[----:B------:R-:W-:-:S03]  /*4950*/  IMAD.HI.U32 R18, R25, R18, RZ ;  /* 0x0000001219127227 */ /* 0x000fc600078e00ff */
[----:B------:R-:W-:Y:S01]  /*4960*/  IADD3 R22, P3, R22, R19, RZ ;  /* 0x0000001316167210 */ /* 0x000fe20007f7e0ff */
[----:B------:R-:W-:Y:S01]  /*4970*/  IMAD.X R25, R18, 0x1, R25, P5 ;  /* 0x0000000112197824 */ /* 0x000fe200028e0619 */
[----:B------:R-:W-:Y:S01]  /*4980*/  IADD3 R19, P0, RZ, -R42, RZ ;  /* 0x8000002aff137210 */ /* 0x000fe20007f1e0ff */
[----:B------:R-:W-:-:S03]  /*4990*/  IMAD.MOV.U32 R49, RZ, RZ, RZ ;  /* 0x000000ffff317224 */ /* 0x000fc600078e00ff */
[----:B------:R-:W-:Y:S01]  /*49a0*/  SEL R19, R19, R42, !P1 ;  /* 0x0000002a13137207 */ /* 0x000fe20004800000 */
[----:B------:R-:W-:Y:S01]  /*49b0*/  IMAD.X R42, RZ, RZ, ~R17, P0 ;  /* 0x000000ffff2a7224 */ /* 0x000fe200000e0e11 */
[----:B------:R-:W-:-:S03]  /*49c0*/  IADD3.X R25, RZ, RZ, R25, P3, P4 ;  /* 0x000000ffff197210 */ /* 0x000fc60001fe8419 */
[----:B------:R-:W-:Y:S01]  /*49d0*/  IMAD.HI.U32 R48, R22, R19, RZ ;  /* 0x0000001316307227 */ /* 0x000fe200078e00ff */
[----:B------:R-:W-:-:S05]  /*49e0*/  SEL R18, R42, R17, !P1 ;  /* 0x000000112a127207 */ /* 0x000fca0004800000 */
[----:B------:R-:W-:-:S04]  /*49f0*/  IMAD.WIDE.U32 R48, R22, R18, R48 ;  /* 0x0000001216307225 */ /* 0x000fc800078e0030 */
[C---:B------:R-:W-:Y:S02]  /*4a00*/  IMAD R27, R25.reuse, R18, RZ ;  /* 0x00000012191b7224 */ /* 0x040fe400078e02ff */
[----:B------:R-:W-:-:S04]  /*4a10*/  IMAD.HI.U32 R22, P0, R25, R19, R48 ;  /* 0x0000001319167227 */ /* 0x000fc80007800030 */
[----:B------:R-:W-:Y:S01]  /*4a20*/  IMAD.HI.U32 R25, R25, R18, RZ ;  /* 0x0000001219197227 */ /* 0x000fe200078e00ff */
[----:B------:R-:W-:-:S03]  /*4a30*/  IADD3 R27, P1, R27, R22, RZ ;  /* 0x000000161b1b7210 */ /* 0x000fc60007f3e0ff */
[----:B------:R-:W-:Y:S02]  /*4a40*/  IMAD.X R25, RZ, RZ, R25, P0 ;  /* 0x000000ffff197224 */ /* 0x000fe400000e0619 */
[----:B------:R-:W-:-:S03]  /*4a50*/  IMAD.WIDE.U32 R42, R27, R36, RZ ;  /* 0x000000241b2a7225 */ /* 0x000fc600078e00ff */
[----:B------:R-:W-:Y:S01]  /*4a60*/  IADD3.X R25, RZ, R25, RZ, P1, !PT ;  /* 0x00000019ff197210 */ /* 0x000fe20000ffe4ff */
[----:B------:R-:W-:Y:S01]  /*4a70*/  IMAD R22, R27, R37, R43 ;  /* 0x000000251b167224 */ /* 0x000fe200078e022b */
[----:B------:R-:W-:-:S03]  /*4a80*/  IADD3 R19, P0, -R42, R19, RZ ;  /* 0x000000132a137210 */ /* 0x000fc60007f1e1ff */
[-C--:B------:R-:W-:Y:S01]  /*4a90*/  IMAD R43, R25, R36.reuse, R22 ;  /* 0x00000024192b7224 */ /* 0x080fe200078e0216 */
[CC--:B------:R-:W-:Y:S02]  /*4aa0*/  ISETP.GE.U32.AND P4, PT, R19.reuse, R36.reuse, PT ;  /* 0x000000241300720c */ /* 0x0c0fe40003f86070 */
[----:B------:R-:W-:Y:S01]  /*4ab0*/  IADD3 R22, P3, R19, -R36, RZ ;  /* 0x8000002413167210 */ /* 0x000fe20007f7e0ff */
[----:B------:R-:W-:-:S05]  /*4ac0*/  IMAD.X R18, R18, 0x1, ~R43, P0 ;  /* 0x0000000112127824 */ /* 0x000fca00000e0e2b */
[----:B------:R-:W-:-:S04]  /*4ad0*/  ISETP.GE.U32.AND.EX P4, PT, R18, R37, PT, P4 ;  /* 0x000000251200720c */ /* 0x000fc80003f86140 */
[----:B------:R-:W-:Y:S02]  /*4ae0*/  SEL R19, R22, R19, P4 ;  /* 0x0000001316137207 */ /* 0x000fe40002000000 */
[----:B------:R-:W-:Y:S02]  /*4af0*/  IADD3 R22, P1, R27, 0x1, RZ ;  /* 0x000000011b167810 */ /* 0x000fe40007f3e0ff */
[----:B------:R-:W-:Y:S01]  /*4b00*/  ISETP.GE.U32.AND P0, PT, R19, R36, PT ;  /* 0x000000241300720c */ /* 0x000fe20003f06070 */
[----:B------:R-:W-:Y:S01]  /*4b10*/  IMAD.X R19, R18, 0x1, ~R37, P3 ;  /* 0x0000000112137824 */ /* 0x000fe200018e0e25 */
[----:B------:R-:W-:Y:S01]  /*4b20*/  SEL R27, R22, R27, P4 ;  /* 0x0000001b161b7207 */ /* 0x000fe20002000000 */
[----:B------:R-:W-:-:S03]  /*4b30*/  IMAD.X R22, RZ, RZ, R25, P1 ;  /* 0x000000ffff167224 */ /* 0x000fc600008e0619 */
[----:B------:R-:W-:Y:S02]  /*4b40*/  SEL R19, R19, R18, P4 ;  /* 0x0000001213137207 */ /* 0x000fe40002000000 */
[----:B------:R-:W-:Y:S02]  /*4b50*/  SEL R22, R22, R25, P4 ;  /* 0x0000001916167207 */ /* 0x000fe40002000000 */
[----:B------:R-:W-:Y:S02]  /*4b60*/  IADD3 R18, P1, R27, 0x1, RZ ;  /* 0x000000011b127810 */ /* 0x000fe40007f3e0ff */
[----:B------:R-:W-:Y:S02]  /*4b70*/  ISETP.GE.U32.AND.EX P0, PT, R19, R37, PT, P0 ;  /* 0x000000251300720c */ /* 0x000fe40003f06100 */
[----:B------:R-:W-:Y:S02]  /*4b80*/  IADD3.X R19, RZ, R22, RZ, P1, !PT ;  /* 0x00000016ff137210 */ /* 0x000fe40000ffe4ff */
[----:B------:R-:W-:-:S02]  /*4b90*/  SEL R18, R18, R27, P0 ;  /* 0x0000001b12127207 */ /* 0x000fc40000000000 */
[----:B------:R-:W-:Y:S02]  /*4ba0*/  SEL R22, R19, R22, P0 ;  /* 0x0000001613167207 */ /* 0x000fe40000000000 */
[----:B------:R-:W-:Y:S02]  /*4bb0*/  LOP3.LUT R25, R21, R17, RZ, 0x3c, !PT ;  /* 0x0000001115197212 */ /* 0x000fe400078e3cff */
[-C--:B------:R-:W-:Y:S02]  /*4bc0*/  IADD3 R19, P1, RZ, -R18.reuse, RZ ;  /* 0x80000012ff137210 */ /* 0x080fe40007f3e0ff */
[----:B------:R-:W-:Y:S02]  /*4bd0*/  ISETP.GE.AND P3, PT, R25, RZ, PT ;  /* 0x000000ff1900720c */ /* 0x000fe40003f66270 */
[----:B------:R-:W-:Y:S01]  /*4be0*/  ISETP.NE.U32.AND P0, PT, R26, RZ, PT ;  /* 0x000000ff1a00720c */ /* 0x000fe20003f05070 */
[----:B------:R-:W-:Y:S01]  /*4bf0*/  IMAD.X R25, RZ, RZ, ~R22, P1 ;  /* 0x000000ffff197224 */ /* 0x000fe200008e0e16 */
[----:B------:R-:W-:-:S02]  /*4c00*/  SEL R19, R19, R18, !P3 ;  /* 0x0000001213137207 */ /* 0x000fc40005800000 */
[----:B------:R-:W-:Y:S02]  /*4c10*/  ISETP.NE.AND.EX P0, PT, R21, RZ, PT, P0 ;  /* 0x000000ff1500720c */ /* 0x000fe40003f05300 */
[----:B------:R-:W-:Y:S02]  /*4c20*/  SEL R25, R25, R22, !P3 ;  /* 0x0000001619197207 */ /* 0x000fe40005800000 */
[----:B------:R-:W-:Y:S02]  /*4c30*/  SEL R18, R19, 0xffffffff, P0 ;  /* 0xffffffff13127807 */ /* 0x000fe40000000000 */
[----:B------:R-:W-:Y:S01]  /*4c40*/  SEL R19, R25, 0xffffffff, P0 ;  /* 0xffffffff19137807 */ /* 0x000fe20000000000 */
[----:B------:R-:W-:-:S04]  /*4c50*/  IMAD.MOV.U32 R25, RZ, RZ, 0x0 ;  /* 0x00000000ff197424 */ /* 0x000fc800078e00ff */
[----:B------:R-:W-:Y:S05]  /*4c60*/  RET.REL.NODEC R24 `(_ZN5flash32flash_fwd_splitkv_combine_kernelI23Flash_fwd_kernel_traitsILi256ELi64ELi64ELi4ELb0ELb0EN7cutlass10bfloat16_tE19Flash_kernel_traitsILi256ELi64ELi64ELi4ES3_EELi4ELi5ELb0EEEvNS_16Flash_fwd_paramsE) ;  /* 0xffffffb018e47950 */ /* 0x000fea0003c3ffff */
.L_x_143:
        /* <DEDUP_REMOVED lines=9> */
.L_x_4942:


//--------------------- .text._ZN5flash32flash_fwd_splitkv_combine_kernelI23Flash_fwd_kernel_traitsILi256ELi64ELi64ELi4ELb0ELb0EN7cutlass10bfloat16_tE19Flash_kernel_traitsILi256ELi64ELi64ELi4ES3_EELi4ELi4ELb0EEEvNS_16Flash_fwd_paramsE --------------------------
	.section	.text._ZN5flash32flash_fwd_splitkv_combine_kernelI23Flash_fwd_kernel_traitsILi256ELi64ELi64ELi4ELb0ELb0EN7cutlass10bfloat16_tE19Flash_kernel_traitsILi256ELi64ELi64ELi4ES3_EELi4ELi4ELb0EEEvNS_16Flash_fwd_paramsE,"ax",@progbits
	.align	128
        .global         _ZN5flash32flash_fwd_splitkv_combine_kernelI23Flash_fwd_kernel_traitsILi256ELi64ELi64ELi4ELb0ELb0EN7cutlass10bfloat16_tE19Flash_kernel_traitsILi256ELi64ELi64ELi4ES3_EELi4ELi4ELb0EEEvNS_16Flash_fwd_paramsE
        .type           _ZN5flash32flash_fwd_splitkv_combine_kernelI23Flash_fwd_kernel_traitsILi256ELi64ELi64ELi4ELb0ELb0EN7cutlass10bfloat16_tE19Flash_kernel_traitsILi256ELi64ELi64ELi4ES3_EELi4ELi4ELb0EEEvNS_16Flash_fwd_paramsE,@function
        .size           _ZN5flash32flash_fwd_splitkv_combine_kernelI23Flash_fwd_kernel_traitsILi256ELi64ELi64ELi4ELb0ELb0EN7cutlass10bfloat16_tE19Flash_kernel_traitsILi256ELi64ELi64ELi4ES3_EELi4ELi4ELb0EEEvNS_16Flash_fwd_paramsE,(.L_x_4943 - _ZN5flash32flash_fwd_splitkv_combine_kernelI23Flash_fwd_kernel_traitsILi256ELi64ELi64ELi4ELb0ELb0EN7cutlass10bfloat16_tE19Flash_kernel_traitsILi256ELi64ELi64ELi4ES3_EELi4ELi4ELb0EEEvNS_16Flash_fwd_paramsE)
        .other          _ZN5flash32flash_fwd_splitkv_combine_kernelI23Flash_fwd_kernel_traitsILi256ELi64ELi64ELi4ELb0ELb0EN7cutlass10bfloat16_tE19Flash_kernel_traitsILi256ELi64ELi64ELi4ES3_EELi4ELi4ELb0EEEvNS_16Flash_fwd_paramsE,@"STO_CUDA_ENTRY STV_DEFAULT"
_ZN5flash32flash_fwd_splitkv_combine_kernelI23Flash_fwd_kernel_traitsILi256ELi64ELi64ELi4ELb0ELb0EN7cutlass10bfloat16_tE19Flash_kernel_traitsILi256ELi64ELi64ELi4ES3_EELi4ELi4ELb0EEEvNS_16Flash_fwd_paramsE:
.text._ZN5flash32flash_fwd_splitkv_combine_kernelI23Flash_fwd_kernel_traitsILi256ELi64ELi64ELi4ELb0ELb0EN7cutlass10bfloat16_tE19Flash_kernel_traitsILi256ELi64ELi64ELi4ES3_EELi4ELi4ELb0EEEvNS_16Flash_fwd_paramsE:
        /* <DEDUP_REMOVED lines=23> */
[----:B------:R-:W-:Y:S05]  /*0170*/  CALL.REL.NOINC `($__internal_3_$__cuda_sm20_div_s64) ;  /* 0x0000004400787944 */ /* 0x000fea0003c00000 */
[----:B------:R-:W-:Y:S05]  /*0180*/  BRA `(.L_x_145) ;  /* 0x00000000004c7947 */ /* 0x000fea0003800000 */
.L_x_144:
        /* <DEDUP_REMOVED lines=19> */
.L_x_145:
        /* <DEDUP_REMOVED lines=12> */
[----:B------:R-:W-:Y:S05]  /*0380*/  CALL.REL.NOINC `($__internal_3_$__cuda_sm20_div_s64) ;  /* 0x0000004000f47944 */ /* 0x000fea0003c00000 */
[----:B------:R-:W-:Y:S02]  /*0390*/  MOV R8, R18 ;  /* 0x0000001200087202 */ /* 0x000fe40000000f00 */
[----:B------:R-:W-:Y:S01]  /*03a0*/  MOV R9, R19 ;  /* 0x0000001300097202 */ /* 0x000fe20000000f00 */
[----:B------:R-:W-:Y:S05]  /*03b0*/  BRA `(.L_x_148) ;  /* 0x00000000004c7947 */ /* 0x000fea0003800000 */
.L_x_147:
        /* <DEDUP_REMOVED lines=19> */
.L_x_148:
[----:B------:R-:W-:Y:S05]  /*04f0*/  BSYNC B0 ;  /* 0x0000000000007941 */ /* 0x000fea0003800000 */
.L_x_146:
        /* <DEDUP_REMOVED lines=42> */
.L_x_150:
        /* <DEDUP_REMOVED lines=19> */
.L_x_151:
[----:B------:R-:W-:Y:S05]  /*08d0*/  BSYNC B0 ;  /* 0x0000000000007941 */ /* 0x000fea0003800000 */
.L_x_149:
        /* <DEDUP_REMOVED lines=74> */
[----:B------:R-:W-:Y:S02]  /*0d80*/  MOV R32, R18 ;  /* 0x0000001200207202 */ /* 0x000fe40000000f00 */
[----:B------:R-:W-:Y:S01]  /*0d90*/  MOV R33, R19 ;  /* 0x0000001300217202 */ /* 0x000fe20000000f00 */
[----:B------:R-:W-:Y:S05]  /*0da0*/  BRA `(.L_x_154) ;  /* 0x00000000004c7947 */ /* 0x000fea0003800000 */
.L_x_153:
        /* <DEDUP_REMOVED lines=19> */
.L_x_154:
[----:B------:R-:W-:Y:S05]  /*0ee0*/  BSYNC B0 ;  /* 0x0000000000007941 */ /* 0x000fea0003800000 */
.L_x_152:
        /* <DEDUP_REMOVED lines=43> */
.L_x_156:
        /* <DEDUP_REMOVED lines=19> */
.L_x_157:
[----:B------:R-:W-:Y:S05]  /*12d0*/  BSYNC B0 ;  /* 0x0000000000007941 */ /* 0x000fea0003800000 */
.L_x_155:
        /* <DEDUP_REMOVED lines=67> */
.L_x_159:
[----:B------:R-:W-:Y:S05]  /*1710*/  BSYNC B0 ;  /* 0x0000000000007941 */ /* 0x000fea0003800000 */
.L_x_158:
        /* <DEDUP_REMOVED lines=14> */
.L_x_161:
[----:B------:R-:W-:Y:S05]  /*1800*/  BSYNC B0 ;  /* 0x0000000000007941 */ /* 0x000fea0003800000 */
.L_x_160:
[----:B--23--:R-:W2:Y:S01]  /*1810*/  SHFL.BFLY PT, R6, R29, 0x8, 0x1f ;  /* 0x0d001f001d067f89 */ /* 0x00cea200000e0000 */
[----:B-1----:R-:W0:Y:S01]  /*1820*/  LDC R17, c[0x0][0x270] ;  /* 0x00009c00ff117b82 */ /* 0x002e220000000800 */
[----:B------:R-:W-:Y:S01]  /*1830*/  ISETP.GT.AND P5, PT, R3, RZ, PT ;  /* 0x000000ff0300720c */ /* 0x000fe20003fa4270 */
[----:B------:R-:W-:Y:S01]  /*1840*/  BSSY B1, `(.L_x_162) ;  /* 0x0000232000017945 */ /* 0x000fe20003800000 */
[----:B--2---:R-:W-:Y:S02]  /*1850*/  FMNMX.FTZ R7, R6, R29, !PT ;  /* 0x0000001d06077209 */ /* 0x004fe40007810000 */
[-C--:B0-----:R-:W-:Y:S02]  /*1860*/  IABS R27, R17.reuse ;  /* 0x00000011001b7213 */ /* 0x081fe40000000000 */
[----:B------:R-:W-:Y:S01]  /*1870*/  IABS R36, R17 ;  /* 0x0000001100247213 */ /* 0x000fe20000000000 */
[----:B------:R-:W0:Y:S01]  /*1880*/  SHFL.BFLY PT, R8, R7, 0x4, 0x1f ;  /* 0x0c801f0007087f89 */ /* 0x000e2200000e0000 */
[----:B------:R-:W-:Y:S03]  /*1890*/  I2F.U32.RP R26, R27 ;  /* 0x0000001b001a7306 */ /* 0x000fe60000209000 */
[----:B------:R-:W-:Y:S01]  /*18a0*/  IMAD.MOV R36, RZ, RZ, -R36 ;  /* 0x000000ffff247224 */ /* 0x000fe200078e0a24 */
[----:B0-----:R-:W-:-:S05]  /*18b0*/  FMNMX.FTZ R8, R7, R8, !PT ;  /* 0x0000000807087209 */ /* 0x001fca0007810000 */
[----:B------:R-:W0:Y:S02]  /*18c0*/  SHFL.BFLY PT, R21, R8, 0x2, 0x1f ;  /* 0x0c401f0008157f89 */ /* 0x000e2400000e0000 */
[----:B0-----:R-:W-:Y:S02]  /*18d0*/  FMNMX.FTZ R21, R8, R21, !PT ;  /* 0x0000001508157209 */ /* 0x001fe40007810000 */
[----:B------:R-:W0:Y:S03]  /*18e0*/  I2F.RP R8, R31 ;  /* 0x0000001f00087306 */ /* 0x000e260000209400 */
[----:B------:R-:W1:Y:S05]  /*18f0*/  SHFL.BFLY PT, R6, R21, 0x1, 0x1f ;  /* 0x0c201f0015067f89 */ /* 0x000e6a00000e0000 */
[----:B0-----:R-:W0:Y:S01]  /*1900*/  MUFU.RCP R8, R8 ;  /* 0x0000000800087308 */ /* 0x001e220000001000 */
[----:B-1----:R-:W-:-:S04]  /*1910*/  FMNMX.FTZ R6, R21, R6, !PT ;  /* 0x0000000615067209 */ /* 0x002fc80007810000 */
[----:B------:R-:W-:Y:S01]  /*1920*/  FSETP.NEU.FTZ.AND P0, PT, R6, -INF , PT ;  /* 0xff8000000600780b */ /* 0x000fe20003f1d000 */
[----:B0-----:R-:W-:-:S03]  /*1930*/  VIADD R34, R8, 0xffffffe ;  /* 0x0ffffffe08227836 */ /* 0x001fc60000000000 */
[----:B------:R-:W-:Y:S01]  /*1940*/  FSEL R18, R6, RZ, P0 ;  /* 0x000000ff06127208 */ /* 0x000fe20000000000 */
[----:B------:R0:W-:Y:S01]  /*1950*/  F2I.FTZ.U32.TRUNC.NTZ R35, R34 ;  /* 0x0000002200237305 */ /* 0x0001e2000021f000 */
[----:B------:R-:W-:-:S03]  /*1960*/  ISETP.GT.AND P0, PT, R2, RZ, PT ;  /* 0x000000ff0200720c */ /* 0x000fc60003f04270 */
[----:B------:R-:W-:-:S04]  /*1970*/  FADD.FTZ R30, -R18, R29 ;  /* 0x0000001d121e7221 */ /* 0x000fc80000010100 */
[----:B------:R-:W-:Y:S01]  /*1980*/  FMUL.FTZ R30, R30, 1.4426950216293334961 ;  /* 0x3fb8aa3b1e1e7820 */ /* 0x000fe20000410000 */
[----:B------:R-:W1:Y:S01]  /*1990*/  MUFU.RCP R6, R26 ;  /* 0x0000001a00067308 */ /* 0x000e620000001000 */
[----:B0-----:R-:W-:-:S07]  /*19a0*/  IMAD.MOV.U32 R34, RZ, RZ, RZ ;  /* 0x000000ffff227224 */ /* 0x001fce00078e00ff */
[----:B------:R-:W0:Y:S01]  /*19b0*/  MUFU.EX2 R30, R30 ;  /* 0x0000001e001e7308 */ /* 0x000e220000000800 */
[----:B-1----:R-:W-:Y:S01]  /*19c0*/  VIADD R38, R6, 0xffffffe ;  /* 0x0ffffffe06267836 */ /* 0x002fe20000000000 */
[----:B------:R-:W-:Y:S01]  /*19d0*/  IABS R26, R22 ;  /* 0x00000016001a7213 */ /* 0x000fe20000000000 */
[----:B------:R-:W-:-:S05]  /*19e0*/  IMAD.MOV R6, RZ, RZ, -R35 ;  /* 0x000000ffff067224 */ /* 0x000fca00078e0a23 */
[----:B------:R-:W1:Y:S01]  /*19f0*/  F2I.FTZ.U32.TRUNC.NTZ R39, R38 ;  /* 0x0000002600277305 */ /* 0x000e62000021f000 */
[----:B------:R-:W-:Y:S01]  /*1a00*/  IMAD R21, R6, R31, RZ ;  /* 0x0000001f06157224 */ /* 0x000fe200078e02ff */
[----:B------:R-:W-:Y:S01]  /*1a10*/  IABS R6, R3 ;  /* 0x0000000300067213 */ /* 0x000fe20000000000 */
[----:B0-----:R-:W0:Y:S02]  /*1a20*/  SHFL.BFLY PT, R7, R30, 0x8, 0x1f ;  /* 0x0d001f001e077f89 */ /* 0x001e2400000e0000 */
[----:B------:R-:W-:-:S04]  /*1a30*/  IMAD.HI.U32 R21, R35, R21, R34 ;  /* 0x0000001523157227 */ /* 0x000fc800078e0022 */
[----:B------:R-:W-:Y:S02]  /*1a40*/  IMAD.MOV R6, RZ, RZ, -R6 ;  /* 0x000000ffff067224 */ /* 0x000fe400078e0a06 */
[----:B------:R-:W-:-:S04]  /*1a50*/  IMAD.HI.U32 R21, R21, R26, RZ ;  /* 0x0000001a15157227 */ /* 0x000fc800078e00ff */
[----:B-1----:R-:W-:Y:S02]  /*1a60*/  IMAD.MOV R8, RZ, RZ, -R39 ;  /* 0x000000ffff087224 */ /* 0x002fe400078e0a27 */
[----:B------:R-:W-:Y:S02]  /*1a70*/  IMAD R6, R21, R6, R26 ;  /* 0x0000000615067224 */ /* 0x000fe400078e021a */
[----:B------:R-:W-:Y:S02]  /*1a80*/  IMAD R35, R8, R27, RZ ;  /* 0x0000001b08237224 */ /* 0x000fe400078e02ff */
[----:B------:R-:W-:Y:S01]  /*1a90*/  IMAD.MOV.U32 R38, RZ, RZ, RZ ;  /* 0x000000ffff267224 */ /* 0x000fe200078e00ff */
[----:B------:R-:W-:-:S03]  /*1aa0*/  ISETP.GT.U32.AND P1, PT, R31, R6, PT ;  /* 0x000000061f00720c */ /* 0x000fc60003f24070 */
[----:B------:R-:W-:-:S04]  /*1ab0*/  IMAD.HI.U32 R35, R39, R35, R38 ;  /* 0x0000002327237227 */ /* 0x000fc800078e0026 */
[----:B0-----:R-:W-:-:S05]  /*1ac0*/  FADD.FTZ R7, R30, R7 ;  /* 0x000000071e077221 */ /* 0x001fca0000010000 */
[----:B------:R-:W0:Y:S01]  /*1ad0*/  SHFL.BFLY PT, R28, R7, 0x4, 0x1f ;  /* 0x0c801f00071c7f89 */ /* 0x000e2200000e0000 */
        /* <DEDUP_REMOVED lines=102> */
[----:B------:R-:W-:Y:S05]  /*2140*/  CALL.REL.NOINC `($__internal_3_$__cuda_sm20_div_s64) ;  /* 0x0000002400847944 */ /* 0x000fea0003c00000 */
        /* <DEDUP_REMOVED lines=9> */
.L_x_166:
        /* <DEDUP_REMOVED lines=22> */
.L_x_167:
[----:B------:R-:W-:Y:S05]  /*2340*/  BSYNC B0 ;  /* 0x0000000000007941 */ /* 0x000fea0003800000 */
.L_x_165:
        /* <DEDUP_REMOVED lines=19> */
.L_x_169:
        /* <DEDUP_REMOVED lines=22> */
.L_x_170:
[----:B------:R-:W-:Y:S05]  /*25e0*/  BSYNC B0 ;  /* 0x0000000000007941 */ /* 0x000fea0003800000 */
.L_x_168:
        /* <DEDUP_REMOVED lines=11> */
[----:B------:R-:W-:Y:S05]  /*26a0*/  CALL.REL.NOINC `($__internal_3_$__cuda_sm20_div_s64) ;  /* 0x00000020002c7944 */ /* 0x000fea0003c00000 */
[----:B------:R-:W-:-:S04]  /*26b0*/  IADD3 R17, P0, RZ, -R18, RZ ;  /* 0x80000012ff117210 */ /* 0x000fc80007f1e0ff */
[----:B------:R-:W-:Y:S01]  /*26c0*/  IADD3.X R16, RZ, ~R19, RZ, P0, !PT ;  /* 0x80000013ff107210 */ /* 0x000fe200007fe4ff */
[----:B------:R-:W-:-:S04]  /*26d0*/  IMAD.WIDE.U32 R34, R5, R17, R34 ;  /* 0x0000001105227225 */ /* 0x000fc800078e0022 */
[----:B------:R-:W-:-:S04]  /*26e0*/  IMAD R16, R16, R5, RZ ;  /* 0x0000000510107224 */ /* 0x000fc800078e02ff */
[----:B------:R-:W-:-:S05]  /*26f0*/  IMAD R4, R4, R17, R16 ;  /* 0x0000001104047224 */ /* 0x000fca00078e0210 */
[----:B------:R-:W-:Y:S01]  /*2700*/  IADD3 R4, R35, R4, RZ ;  /* 0x0000000423047210 */ /* 0x000fe20007ffe0ff */
[----:B------:R-:W-:Y:S05]  /*2710*/  BRA `(.L_x_173) ;  /* 0x0000000000587947 */ /* 0x000fea0003800000 */
.L_x_172:
        /* <DEDUP_REMOVED lines=22> */
.L_x_173:
[----:B------:R-:W-:Y:S05]  /*2880*/  BSYNC B0 ;  /* 0x0000000000007941 */ /* 0x000fea0003800000 */
.L_x_171:
        /* <DEDUP_REMOVED lines=38> */
[----:B------:R-:W-:Y:S05]  /*2af0*/  CALL.REL.NOINC `($__internal_3_$__cuda_sm20_div_s64) ;  /* 0x0000001c00187944 */ /* 0x000fea0003c00000 */
        /* <DEDUP_REMOVED lines=12> */
.L_x_175:
        /* <DEDUP_REMOVED lines=23> */
.L_x_176:
[----:B------:R-:W-:Y:S05]  /*2d30*/  BSYNC B0 ;  /* 0x0000000000007941 */ /* 0x000fea0003800000 */
.L_x_174:
        /* <DEDUP_REMOVED lines=18> */
.L_x_178:
        /* <DEDUP_REMOVED lines=22> */
.L_x_179:
[----:B------:R-:W-:Y:S05]  /*2fc0*/  BSYNC B0 ;  /* 0x0000000000007941 */ /* 0x000fea0003800000 */
.L_x_177:
        /* <DEDUP_REMOVED lines=20> */
.L_x_181:
        /* <DEDUP_REMOVED lines=23> */
.L_x_182:
[----:B------:R-:W-:Y:S05]  /*3280*/  BSYNC B0 ;  /* 0x0000000000007941 */ /* 0x000fea0003800000 */
.L_x_180:
        /* <DEDUP_REMOVED lines=26> */
[----:B------:R-:W-:Y:S05]  /*3430*/  CALL.REL.NOINC `($__internal_3_$__cuda_sm20_div_s64) ;  /* 0x0000001000c87944 */ /* 0x000fea0003c00000 */
        /* <DEDUP_REMOVED lines=12> */
.L_x_184:
        /* <DEDUP_REMOVED lines=23> */
.L_x_185:
[----:B------:R-:W-:Y:S05]  /*3670*/  BSYNC B0 ;  /* 0x0000000000007941 */ /* 0x000fea0003800000 */
.L_x_183:
        /* <DEDUP_REMOVED lines=29> */
.L_x_187:
        /* <DEDUP_REMOVED lines=23> */
.L_x_188:
[----:B------:R-:W-:Y:S05]  /*39c0*/  BSYNC B0 ;  /* 0x0000000000007941 */ /* 0x000fea0003800000 */
.L_x_186:
        /* <DEDUP_REMOVED lines=21> */
.L_x_164:
[----:B------:R-:W-:Y:S02]  /*3b20*/  ULDC.64 UR4, c[0x0][0x2b0] ;  /* 0x0000ac0000047ab9 */ /* 0x000fe40000000a00 */
[----:B------:R-:W-:-:S04]  /*3b30*/  LEA R2, P0, R30, UR4, 0x2 ;  /* 0x000000041e027c11 */ /* 0x000fc8000f8010ff */
[----:B------:R-:W-:-:S05]  /*3b40*/  LEA.HI.X R3, R30, UR5, R31, 0x2, P0 ;  /* 0x000000051e037c11 */ /* 0x000fca00080f141f */
[----:B------:R0:W-:Y:S04]  /*3b50*/  STG.E desc[UR8][R2.64], R28 ;  /* 0x0000001c02007986 */ /* 0x0001e8000c101908 */
.L_x_163:
[----:B------:R-:W-:Y:S05]  /*3b60*/  BSYNC B1 ;  /* 0x0000000000017941 */ /* 0x000fea0003800000 */
.L_x_162:
[----:B------:R-:W2:Y:S01]  /*3b70*/  S2R R5, SR_TID.X ;  /* 0x0000000000057919 */ /* 0x000ea20000002100 */
[----:B01----:R-:W0:Y:S01]  /*3b80*/  LDC R2, c[0x0][0x3c4] ;  /* 0x0000f100ff027b82 */ /* 0x003e220000000800 */
[----:B------:R-:W-:Y:S01]  /*3b90*/  BSSY B0, `(.L_x_189) ;  /* 0x0000013000007945 */ /* 0x000fe20003800000 */
[----:B--2---:R-:W-:-:S04]  /*3ba0*/  SHF.R.S32.HI R24, RZ, 0x1f, R5 ;  /* 0x0000001fff187819 */ /* 0x004fc80000011405 */
[CC--:B------:R-:W-:Y:S02]  /*3bb0*/  LEA.HI R4, R24.reuse, R5.reuse, RZ, 0x4 ;  /* 0x0000000518047211 */ /* 0x0c0fe400078f20ff */
[----:B------:R-:W-:Y:S02]  /*3bc0*/  LEA.HI R24, R24, R5, RZ, 0x5 ;  /* 0x0000000518187211 */ /* 0x000fe400078f28ff */
[----:B------:R-:W-:-:S05]  /*3bd0*/  LOP3.LUT R0, R4, 0xfffffff0, RZ, 0xc0, !PT ;  /* 0xfffffff004007812 */ /* 0x000fca00078ec0ff */
[----:B------:R-:W-:-:S05]  /*3be0*/  IMAD.IADD R3, R5, 0x1, -R0 ;  /* 0x0000000105037824 */ /* 0x000fca00078e0a00 */
[----:B0-----:R-:W-:-:S04]  /*3bf0*/  ISETP.GE.AND P0, PT, R3, R2, PT ;  /* 0x000000020300720c */ /* 0x001fc80003f06270 */
[----:B------:R-:W-:-:S13]  /*3c00*/  ISETP.GT.OR P0, PT, R5, 0x3f, P0 ;  /* 0x0000003f0500780c */ /* 0x000fda0000704670 */
[----:B------:R-:W-:Y:S05]  /*3c10*/  @P0 BRA `(.L_x_190) ;  /* 0x0000000000280947 */ /* 0x000fea0003800000 */
        /* <DEDUP_REMOVED lines=10> */
.L_x_190:
[----:B------:R-:W-:Y:S05]  /*3cc0*/  BSYNC B0 ;  /* 0x0000000000007941 */ /* 0x000fea0003800000 */
.L_x_189:
[----:B------:R-:W-:Y:S01]  /*3cd0*/  BAR.SYNC.DEFER_BLOCKING 0x0 ;  /* 0x0000000000007b1d */ /* 0x000fe20000010000 */
[----:B------:R-:W-:Y:S02]  /*3ce0*/  ISETP.GE.AND P0, PT, R2, 0x1, PT ;  /* 0x000000010200780c */ /* 0x000fe40003f06270 */
[----:B0-----:R-:W-:Y:S02]  /*3cf0*/  CS2R R6, SRZ ;  /* 0x0000000000067805 */ /* 0x001fe4000001ff00 */
[----:B------:R-:W-:Y:S01]  /*3d00*/  LOP3.LUT R0, R24, 0x3fffffe0, RZ, 0xc0, !PT ;  /* 0x3fffffe018007812 */ /* 0x000fe200078ec0ff */
[----:B------:R-:W-:Y:S01]  /*3d10*/  IMAD.MOV.U32 R9, RZ, RZ, RZ ;  /* 0x000000ffff097224 */ /* 0x000fe200078e00ff */
[----:B------:R-:W-:Y:S02]  /*3d20*/  CS2R R2, SRZ ;  /* 0x0000000000027805 */ /* 0x000fe4000001ff00 */
[----:B------:R-:W-:Y:S01]  /*3d30*/  SHF.R.S32.HI R24, RZ, 0x5, R24 ;  /* 0x00000005ff187819 */ /* 0x000fe20000011418 */
[----:B------:R-:W-:Y:S01]  /*3d40*/  IMAD.IADD R25, R5, 0x1, -R0 ;  /* 0x0000000105197824 */ /* 0x000fe200078e0a00 */
[----:B------:R-:W-:Y:S01]  /*3d50*/  CS2R R4, SRZ ;  /* 0x0000000000047805 */ /* 0x000fe2000001ff00 */
[----:B------:R-:W-:-:S02]  /*3d60*/  IMAD.MOV.U32 R0, RZ, RZ, RZ ;  /* 0x000000ffff007224 */ /* 0x000fc400078e00ff */
[----:B------:R-:W-:-:S04]  /*3d70*/  IMAD.SHL.U32 R25, R25, 0x4, RZ ;  /* 0x0000000419197824 */ /* 0x000fc800078e00ff */
[----:B------:R-:W-:Y:S01]  /*3d80*/  VIADD R23, R25, 0x80 ;  /* 0x0000008019177836 */ /* 0x000fe20000000000 */
[----:B------:R-:W-:Y:S06]  /*3d90*/  @!P0 BRA `(.L_x_191) ;  /* 0x0000000000e08947 */ /* 0x000fec0003800000 */
        /* <DEDUP_REMOVED lines=26> */
.L_x_194:
[----:B---3--:R-:W-:Y:S01]  /*3f40*/  MOV R29, R21 ;  /* 0x00000015001d7202 */ /* 0x008fe20000000f00 */
[----:B------:R-:W0:Y:S01]  /*3f50*/  LDC R11, c[0x0][0x3c4] ;  /* 0x0000f100ff0b7b82 */ /* 0x000e220000000800 */
[----:B------:R1:W2:Y:S01]  /*3f60*/  LDS R8, [R10] ;  /* 0x000000000a087984 */ /* 0x0002a20000000800 */
[----:B------:R-:W-:Y:S01]  /*3f70*/  UIADD3 UR5, UR5, 0x1, URZ ;  /* 0x0000000105057890 */ /* 0x000fe2000fffe03f */
[----:B------:R-:W-:Y:S01]  /*3f80*/  IMAD.MOV.U32 R28, RZ, RZ, R22 ;  /* 0x000000ffff1c7224 */ /* 0x000fe200078e0016 */
[----:B------:R-:W-:Y:S04]  /*3f90*/  BSSY B0, `(.L_x_192) ;  /* 0x000000c000007945 */ /* 0x000fe80003800000 */
[----:B------:R-:W-:Y:S01]  /*3fa0*/  IADD3 R22, P0, R26, R28, RZ ;  /* 0x0000001c1a167210 */ /* 0x000fe20007f1e0ff */
[----:B------:R-:W-:Y:S01]  /*3fb0*/  @!UPT UIADD3 URZ, URZ, URZ, URZ ;  /* 0x0000003f3f3ff290 */ /* 0x000fe2000fffe03f */
[----:B------:R-:W-:Y:S11]  /*3fc0*/  @P3 BRA `(.L_x_193) ;  /* 0x0000000000203947 */ /* 0x000ff60003800000 */
        /* <DEDUP_REMOVED lines=8> */
.L_x_193:
[----:B------:R-:W-:Y:S05]  /*4050*/  BSYNC B0 ;  /* 0x0000000000007941 */ /* 0x000fea0003800000 */
.L_x_192:
[----:B------:R-:W-:Y:S01]  /*4060*/  IADD3.X R21, R27, R29, RZ, P0, !PT ;  /* 0x0000001d1b157210 */ /* 0x000fe200007fe4ff */
        /* <DEDUP_REMOVED lines=11> */
.L_x_191:
        /* <DEDUP_REMOVED lines=100> */
        .weak           $__internal_3_$__cuda_sm20_div_s64
        .type           $__internal_3_$__cuda_sm20_div_s64,@function
        .size           $__internal_3_$__cuda_sm20_div_s64,(.L_x_4943 - $__internal_3_$__cuda_sm20_div_s64)
$__internal_3_$__cuda_sm20_div_s64:
        /* <DEDUP_REMOVED lines=82> */
[----:B------:R-:W-:Y:S05]  /*4c80*/  RET.REL.NODEC R24 `(_ZN5flash32flash_fwd_splitkv_combine_kernelI23Flash_fwd_kernel_traitsILi256ELi64ELi64ELi4ELb0ELb0EN7cutlass10bfloat16_tE19Flash_kernel_traitsILi256ELi64ELi64ELi4ES3_EELi4ELi4ELb0EEEvNS_16Flash_fwd_paramsE) ;  /* 0xffffffb018dc7950 */ /* 0x000fea0003c3ffff */
.L_x_195:
        /* <DEDUP_REMOVED lines=15> */
.L_x_4943:


//--------------------- .text._ZN5flash32flash_fwd_splitkv_combine_kernelI23Flash_fwd_kernel_traitsILi256ELi64ELi64ELi4ELb0ELb0EN7cutlass10bfloat16_tE19Flash_kernel_traitsILi256ELi64ELi64ELi4ES3_EELi4ELi3ELb0EEEvNS_16Flash_fwd_paramsE --------------------------
	.section	.text._ZN5flash32flash_fwd_splitkv_combine_kernelI23Flash_fwd_kernel_traitsILi256ELi64ELi64ELi4ELb0ELb0EN7cutlass10bfloat16_tE19Flash_kernel_traitsILi256ELi64ELi64ELi4ES3_EELi4ELi3ELb0EEEvNS_16Flash_fwd_paramsE,"ax",@progbits
	.align	128
        .global         _ZN5flash32flash_fwd_splitkv_combine_kernelI23Flash_fwd_kernel_traitsILi256ELi64ELi64ELi4ELb0ELb0EN7cutlass10bfloat16_tE19Flash_kernel_traitsILi256ELi64ELi64ELi4ES3_EELi4ELi3ELb0EEEvNS_16Flash_fwd_paramsE
        .type           _ZN5flash32flash_fwd_splitkv_combine_kernelI23Flash_fwd_kernel_traitsILi256ELi64ELi64ELi4ELb0ELb0EN7cutlass10bfloat16_tE19Flash_kernel_traitsILi256ELi64ELi64ELi4ES3_EELi4ELi3ELb0EEEvNS_16Flash_fwd_paramsE,@function
        .size           _ZN5flash32flash_fwd_splitkv_combine_kernelI23Flash_fwd_kernel_traitsILi256ELi64ELi64ELi4ELb0ELb0EN7cutlass10bfloat16_tE19Flash_kernel_traitsILi256ELi64ELi64ELi4ES3_EELi4ELi3ELb0EEEvNS_16Flash_fwd_paramsE,(.L_x_4944 - _ZN5flash32flash_fwd_splitkv_combine_kernelI23Flash_fwd_kernel_traitsILi256ELi64ELi64ELi4ELb0ELb0EN7cutlass10bfloat16_tE19Flash_kernel_traitsILi256ELi64ELi64ELi4ES3_EELi4ELi3ELb0EEEvNS_16Flash_fwd_paramsE)
        .other          _ZN5flash32flash_fwd_splitkv_combine_kernelI23Flash_fwd_kernel_traitsILi256ELi64ELi64ELi4ELb0ELb0EN7cutlass10bfloat16_tE19Flash_kernel_traitsILi256ELi64ELi64ELi4ES3_EELi4ELi3ELb0EEEvNS_16Flash_fwd_paramsE,@"STO_CUDA_ENTRY STV_DEFAULT"
_ZN5flash32flash_fwd_splitkv_combine_kernelI23Flash_fwd_kernel_traitsILi256ELi64ELi64ELi4ELb0ELb0EN7cutlass10bfloat16_tE19Flash_kernel_traitsILi256ELi64ELi64ELi4ES3_EELi4ELi3ELb0EEEvNS_16Flash_fwd_paramsE:
.text._ZN5flash32flash_fwd_splitkv_combine_kernelI23Flash_fwd_kernel_traitsILi256ELi64ELi64ELi4ELb0ELb0EN7cutlass10bfloat16_tE19Flash_kernel_traitsILi256ELi64ELi64ELi4ES3_EELi4ELi3ELb0EEEvNS_16Flash_fwd_paramsE:
        /* <DEDUP_REMOVED lines=23> */
[----:B------:R-:W-:Y:S05]  /*0170*/  CALL.REL.NOINC `($__internal_4_$__cuda_sm20_div_s64) ;  /* 0x0000004400687944 */ /* 0x000fea0003c00000 */
[----:B------:R-:W-:Y:S05]  /*0180*/  BRA `(.L_x_197) ;  /* 0x00000000004c7947 */ /* 0x000fea0003800000 */
.L_x_196:
        /* <DEDUP_REMOVED lines=19> */
.L_x_197:
        /* <DEDUP_REMOVED lines=12> */
[----:B------:R-:W-:Y:S05]  /*0380*/  CALL.REL.NOINC `($__internal_4_$__cuda_sm20_div_s64) ;  /* 0x0000004000e47944 */ /* 0x000fea0003c00000 */
[----:B------:R-:W-:Y:S02]  /*0390*/  MOV R8, R18 ;  /* 0x0000001200087202 */ /* 0x000fe40000000f00 */
[----:B------:R-:W-:Y:S01]  /*03a0*/  MOV R9, R19 ;  /* 0x0000001300097202 */ /* 0x000fe20000000f00 */
[----:B------:R-:W-:Y:S05]  /*03b0*/  BRA `(.L_x_200) ;  /* 0x00000000004c7947 */ /* 0x000fea0003800000 */
.L_x_199:
        /* <DEDUP_REMOVED lines=19> */
.L_x_200:
[----:B------:R-:W-:Y:S05]  /*04f0*/  BSYNC B0 ;  /* 0x0000000000007941 */ /* 0x000fea0003800000 */
.L_x_198:
        /* <DEDUP_REMOVED lines=42> */
.L_x_202:
        /* <DEDUP_REMOVED lines=19> */
.L_x_203:
[----:B------:R-:W-:Y:S05]  /*08d0*/  BSYNC B0 ;  /* 0x0000000000007941 */ /* 0x000fea0003800000 */
.L_x_201:
        /* <DEDUP_REMOVED lines=74> */
[----:B------:R-:W-:Y:S02]  /*0d80*/  MOV R32, R18 ;  /* 0x0000001200207202 */ /* 0x000fe40000000f00 */
[----:B------:R-:W-:Y:S01]  /*0d90*/  MOV R33, R19 ;  /* 0x0000001300217202 */ /* 0x000fe20000000f00 */
[----:B------:R-:W-:Y:S05]  /*0da0*/  BRA `(.L_x_206) ;  /* 0x00000000004c7947 */ /* 0x000fea0003800000 */
.L_x_205:
        /* <DEDUP_REMOVED lines=19> */
.L_x_206:
[----:B------:R-:W-:Y:S05]  /*0ee0*/  BSYNC B0 ;  /* 0x0000000000007941 */ /* 0x000fea0003800000 */
.L_x_204:
        /* <DEDUP_REMOVED lines=43> */
.L_x_208:
        /* <DEDUP_REMOVED lines=19> */
.L_x_209:
[----:B------:R-:W-:Y:S05]  /*12d0*/  BSYNC B0 ;  /* 0x0000000000007941 */ /* 0x000fea0003800000 */
.L_x_207:
        /* <DEDUP_REMOVED lines=67> */
.L_x_211:
[----:B------:R-:W-:Y:S05]  /*1710*/  BSYNC B0 ;  /* 0x0000000000007941 */ /* 0x000fea0003800000 */
.L_x_210:
        /* <DEDUP_REMOVED lines=14> */
.L_x_213:
[----:B------:R-:W-:Y:S05]  /*1800*/  BSYNC B0 ;  /* 0x0000000000007941 */ /* 0x000fea0003800000 */
.L_x_212:
[----:B--23--:R-:W2:Y:S01]  /*1810*/  SHFL.BFLY PT, R6, R29, 0x4, 0x1f ;  /* 0x0c801f001d067f89 */ /* 0x00cea200000e0000 */
[----:B-1----:R-:W0:Y:S01]  /*1820*/  LDC R17, c[0x0][0x270] ;  /* 0x00009c00ff117b82 */ /* 0x002e220000000800 */
[----:B------:R-:W1:Y:S01]  /*1830*/  I2F.RP R21, R31 ;  /* 0x0000001f00157306 */ /* 0x000e620000209400 */
[----:B------:R-:W-:Y:S01]  /*1840*/  IMAD.MOV.U32 R34, RZ, RZ, RZ ;  /* 0x000000ffff227224 */ /* 0x000fe200078e00ff */
[----:B------:R-:W-:Y:S01]  /*1850*/  ISETP.GT.AND P5, PT, R3, RZ, PT ;  /* 0x000000ff0300720c */ /* 0x000fe20003fa4270 */
[----:B------:R-:W-:Y:S05]  /*1860*/  BSSY B1, `(.L_x_214) ;  /* 0x000022c000017945 */ /* 0x000fea0003800000 */
[----:B-1----:R-:W1:Y:S01]  /*1870*/  MUFU.RCP R8, R21 ;  /* 0x0000001500087308 */ /* 0x002e620000001000 */
[----:B--2---:R-:W-:-:S02]  /*1880*/  FMNMX.FTZ R6, R6, R29, !PT ;  /* 0x0000001d06067209 */ /* 0x004fc40007810000 */
[-C--:B0-----:R-:W-:Y:S02]  /*1890*/  IABS R27, R17.reuse ;  /* 0x00000011001b7213 */ /* 0x081fe40000000000 */
[----:B------:R-:W-:Y:S01]  /*18a0*/  IABS R36, R17 ;  /* 0x0000001100247213 */ /* 0x000fe20000000000 */
[----:B------:R-:W0:Y:S02]  /*18b0*/  SHFL.BFLY PT, R35, R6, 0x2, 0x1f ;  /* 0x0c401f0006237f89 */ /* 0x000e2400000e0000 */
[----:B------:R-:W2:Y:S02]  /*18c0*/  I2F.U32.RP R26, R27 ;  /* 0x0000001b001a7306 */ /* 0x000ea40000209000 */
[----:B------:R-:W-:Y:S02]  /*18d0*/  IMAD.MOV R36, RZ, RZ, -R36 ;  /* 0x000000ffff247224 */ /* 0x000fe400078e0a24 */
[----:B-1----:R-:W-:Y:S01]  /*18e0*/  VIADD R8, R8, 0xffffffe ;  /* 0x0ffffffe08087836 */ /* 0x002fe20000000000 */
[----:B0-----:R-:W-:-:S03]  /*18f0*/  FMNMX.FTZ R35, R6, R35, !PT ;  /* 0x0000002306237209 */ /* 0x001fc60007810000 */
[----:B--2---:R-:W0:Y:S02]  /*1900*/  MUFU.RCP R6, R26 ;  /* 0x0000001a00067308 */ /* 0x004e240000001000 */
[----:B------:R-:W1:Y:S01]  /*1910*/  SHFL.BFLY PT, R18, R35, 0x1, 0x1f ;  /* 0x0c201f0023127f89 */ /* 0x000e6200000e0000 */
[----:B0-----:R-:W-:Y:S01]  /*1920*/  VIADD R38, R6, 0xffffffe ;  /* 0x0ffffffe06267836 */ /* 0x001fe20000000000 */
[----:B------:R-:W-:-:S04]  /*1930*/  IABS R26, R22 ;  /* 0x00000016001a7213 */ /* 0x000fc80000000000 */
[----:B------:R0:W-:Y:S01]  /*1940*/  F2I.FTZ.U32.TRUNC.NTZ R39, R38 ;  /* 0x0000002600277305 */ /* 0x0001e2000021f000 */
[----:B-1----:R-:W-:-:S07]  /*1950*/  FMNMX.FTZ R18, R35, R18, !PT ;  /* 0x0000001223127209 */ /* 0x002fce0007810000 */
[----:B------:R-:W1:Y:S01]  /*1960*/  F2I.FTZ.U32.TRUNC.NTZ R35, R8 ;  /* 0x0000000800237305 */ /* 0x000e62000021f000 */
[----:B------:R-:W-:-:S04]  /*1970*/  FSETP.NEU.FTZ.AND P0, PT, R18, -INF , PT ;  /* 0xff8000001200780b */ /* 0x000fc80003f1d000 */
[----:B------:R-:W-:Y:S01]  /*1980*/  FSEL R18, R18, RZ, P0 ;  /* 0x000000ff12127208 */ /* 0x000fe20000000000 */
[----:B0-----:R-:W-:Y:S01]  /*1990*/  IMAD.MOV.U32 R38, RZ, RZ, RZ ;  /* 0x000000ffff267224 */ /* 0x001fe200078e00ff */
[----:B------:R-:W-:-:S03]  /*19a0*/  ISETP.GT.AND P0, PT, R2, RZ, PT ;  /* 0x000000ff0200720c */ /* 0x000fc60003f04270 */
[----:B------:R-:W-:-:S04]  /*19b0*/  FADD.FTZ R7, -R18, R29 ;  /* 0x0000001d12077221 */ /* 0x000fc80000010100 */
[----:B------:R-:W-:Y:S01]  /*19c0*/  FMUL.FTZ R7, R7, 1.4426950216293334961 ;  /* 0x3fb8aa3b07077820 */ /* 0x000fe20000410000 */
[----:B-1----:R-:W-:Y:S02]  /*19d0*/  IMAD.MOV R6, RZ, RZ, -R35 ;  /* 0x000000ffff067224 */ /* 0x002fe400078e0a23 */
[----:B------:R-:W-:Y:S02]  /*19e0*/  IMAD.MOV R8, RZ, RZ, -R39 ;  /* 0x000000ffff087224 */ /* 0x000fe400078e0a27 */
[----:B------:R-:W-:Y:S01]  /*19f0*/  IMAD R21, R6, R31, RZ ;  /* 0x0000001f06157224 */ /* 0x000fe200078e02ff */
[----:B------:R-:W0:Y:S01]  /*1a00*/  MUFU.EX2 R7, R7 ;  /* 0x0000000700077308 */ /* 0x000e220000000800 */
[----:B------:R-:W-:Y:S02]  /*1a10*/  IABS R6, R3 ;  /* 0x0000000300067213 */ /* 0x000fe40000000000 */
[----:B------:R-:W-:-:S04]  /*1a20*/  IMAD.HI.U32 R21, R35, R21, R34 ;  /* 0x0000001523157227 */ /* 0x000fc800078e0022 */
[----:B------:R-:W-:Y:S02]  /*1a30*/  IMAD.MOV R6, RZ, RZ, -R6 ;  /* 0x000000ffff067224 */ /* 0x000fe400078e0a06 */
[----:B------:R-:W-:-:S04]  /*1a40*/  IMAD.HI.U32 R21, R21, R26, RZ ;  /* 0x0000001a15157227 */ /* 0x000fc800078e00ff */
[----:B------:R-:W-:Y:S02]  /*1a50*/  IMAD R6, R21, R6, R26 ;  /* 0x0000000615067224 */ /* 0x000fe400078e021a */
[----:B------:R-:W-:Y:S01]  /*1a60*/  IMAD R35, R8, R27, RZ ;  /* 0x0000001b08237224 */ /* 0x000fe200078e02ff */
[----:B0-----:R-:W0:Y:S02]  /*1a70*/  SHFL.BFLY PT, R28, R7, 0x4, 0x1f ;  /* 0x0c801f00071c7f89 */ /* 0x001e2400000e0000 */
[----:B------:R-:W-:Y:S01]  /*1a80*/  ISETP.GT.U32.AND P1, PT, R31, R6, PT ;  /* 0x000000061f00720c */ /* 0x000fe20003f24070 */
[----:B------:R-:W-:-:S12]  /*1a90*/  IMAD.HI.U32 R35, R39, R35, R38 ;  /* 0x0000002327237227 */ /* 0x000fd800078e0026 */
[----:B------:R-:W-:Y:S02]  /*1aa0*/  @!P1 IMAD.IADD R6, R6, 0x1, -R31 ;  /* 0x0000000106069824 */ /* 0x000fe400078e0a1f */
[----:B------:R-:W-:Y:S01]  /*1ab0*/  @!P1 VIADD R21, R21, 0x1 ;  /* 0x0000000115159836 */ /* 0x000fe20000000000 */
[----:B------:R-:W-:Y:S02]  /*1ac0*/  ISETP.NE.AND P1, PT, R3, RZ, PT ;  /* 0x000000ff0300720c */ /* 0x000fe40003f25270 */
[----:B------:R-:W-:Y:S02]  /*1ad0*/  ISETP.GE.U32.AND P4, PT, R6, R31, PT ;  /* 0x0000001f0600720c */ /* 0x000fe40003f86070 */
[----:B------:R-:W-:Y:S01]  /*1ae0*/  SHF.R.S32.HI R6, RZ, 0x1f, R2 ;  /* 0x0000001fff067819 */ /* 0x000fe20000011402 */
[----:B0-----:R-:W-:Y:S01]  /*1af0*/  FADD.FTZ R28, R7, R28 ;  /* 0x0000001c071c7221 */ /* 0x001fe20000010000 */
[----:B------:R-:W-:Y:S02]  /*1b00*/  IABS R7, R4 ;  /* 0x0000000400077213 */ /* 0x000fe40000000000 */
[----:B------:R-:W-:-:S02]  /*1b10*/  LOP3.LUT R4, R4, R17, RZ, 0x3c, !PT ;  /* 0x0000001104047212 */ /* 0x000fc400078e3cff */
        /* <DEDUP_REMOVED lines=9> */
[----:B------:R-:W-:Y:S01]  /*1bb0*/  ISETP.GT.U32.AND P2, PT, R27, R36, PT ;  /* 0x000000241b00720c */ /* 0x000fe20003f44070 */
[----:B------:R-:W-:Y:S01]  /*1bc0*/  @P4 VIADD R21, R21, 0x1 ;  /* 0x0000000115154836 */ /* 0x000fe20000000000 */
        /* <DEDUP_REMOVED lines=83> */
[----:B------:R-:W-:Y:S05]  /*2100*/  CALL.REL.NOINC `($__internal_4_$__cuda_sm20_div_s64) ;  /* 0x0000002400847944 */ /* 0x000fea0003c00000 */
        /* <DEDUP_REMOVED lines=9> */
.L_x_218:
        /* <DEDUP_REMOVED lines=22> */
.L_x_219:
[----:B------:R-:W-:Y:S05]  /*2300*/  BSYNC B0 ;  /* 0x0000000000007941 */ /* 0x000fea0003800000 */
.L_x_217:
        /* <DEDUP_REMOVED lines=19> */
.L_x_221:
        /* <DEDUP_REMOVED lines=22> */
.L_x_222:
[----:B------:R-:W-:Y:S05]  /*25a0*/  BSYNC B0 ;  /* 0x0000000000007941 */ /* 0x000fea0003800000 */
.L_x_220:
        /* <DEDUP_REMOVED lines=11> */
[----:B------:R-:W-:Y:S05]  /*2660*/  CALL.REL.NOINC `($__internal_4_$__cuda_sm20_div_s64) ;  /* 0x00000020002c7944 */ /* 0x000fea0003c00000 */
[----:B------:R-:W-:-:S04]  /*2670*/  IADD3 R17, P0, RZ, -R18, RZ ;  /* 0x80000012ff117210 */ /* 0x000fc80007f1e0ff */
[----:B------:R-:W-:Y:S01]  /*2680*/  IADD3.X R16, RZ, ~R19, RZ, P0, !PT ;  /* 0x80000013ff107210 */ /* 0x000fe200007fe4ff */
[----:B------:R-:W-:-:S04]  /*2690*/  IMAD.WIDE.U32 R34, R5, R17, R34 ;  /* 0x0000001105227225 */ /* 0x000fc800078e0022 */
[----:B------:R-:W-:-:S04]  /*26a0*/  IMAD R16, R16, R5, RZ ;  /* 0x0000000510107224 */ /* 0x000fc800078e02ff */
[----:B------:R-:W-:-:S05]  /*26b0*/  IMAD R4, R4, R17, R16 ;  /* 0x0000001104047224 */ /* 0x000fca00078e0210 */
[----:B------:R-:W-:Y:S01]  /*26c0*/  IADD3 R4, R35, R4, RZ ;  /* 0x0000000423047210 */ /* 0x000fe20007ffe0ff */
[----:B------:R-:W-:Y:S05]  /*26d0*/  BRA `(.L_x_225) ;  /* 0x0000000000587947 */ /* 0x000fea0003800000 */
.L_x_224:
        /* <DEDUP_REMOVED lines=22> */
.L_x_225:
[----:B------:R-:W-:Y:S05]  /*2840*/  BSYNC B0 ;  /* 0x0000000000007941 */ /* 0x000fea0003800000 */
.L_x_223:
        /* <DEDUP_REMOVED lines=38> */
[----:B------:R-:W-:Y:S05]  /*2ab0*/  CALL.REL.NOINC `($__internal_4_$__cuda_sm20_div_s64) ;  /* 0x0000001c00187944 */ /* 0x000fea0003c00000 */
        /* <DEDUP_REMOVED lines=12> */
.L_x_227:
        /* <DEDUP_REMOVED lines=23> */
.L_x_228:
[----:B------:R-:W-:Y:S05]  /*2cf0*/  BSYNC B0 ;  /* 0x0000000000007941 */ /* 0x000fea0003800000 */
.L_x_226:
        /* <DEDUP_REMOVED lines=18> */
.L_x_230:
        /* <DEDUP_REMOVED lines=22> */
.L_x_231:
[----:B------:R-:W-:Y:S05]  /*2f80*/  BSYNC B0 ;  /* 0x0000000000007941 */ /* 0x000fea0003800000 */
.L_x_229:
        /* <DEDUP_REMOVED lines=20> */
.L_x_233:
        /* <DEDUP_REMOVED lines=23> */
.L_x_234:
[----:B------:R-:W-:Y:S05]  /*3240*/  BSYNC B0 ;  /* 0x0000000000007941 */ /* 0x000fea0003800000 */
.L_x_232:
        /* <DEDUP_REMOVED lines=26> */
[----:B------:R-:W-:Y:S05]  /*33f0*/  CALL.REL.NOINC `($__internal_4_$__cuda_sm20_div_s64) ;  /* 0x0000001000c87944 */ /* 0x000fea0003c00000 */
        /* <DEDUP_REMOVED lines=12> */
.L_x_236:
        /* <DEDUP_REMOVED lines=23> */
.L_x_237:
[----:B------:R-:W-:Y:S05]  /*3630*/  BSYNC B0 ;  /* 0x0000000000007941 */ /* 0x000fea0003800000 */
.L_x_235:
        /* <DEDUP_REMOVED lines=29> */
.L_x_239:
        /* <DEDUP_REMOVED lines=23> */
.L_x_240:
[----:B------:R-:W-:Y:S05]  /*3980*/  BSYNC B0 ;  /* 0x0000000000007941 */ /* 0x000fea0003800000 */
.L_x_238:
        /* <DEDUP_REMOVED lines=21> */
.L_x_216:
[----:B------:R-:W-:Y:S02]  /*3ae0*/  ULDC.64 UR4, c[0x0][0x2b0] ;  /* 0x0000ac0000047ab9 */ /* 0x000fe40000000a00 */
[----:B------:R-:W-:-:S04]  /*3af0*/  LEA R2, P0, R30, UR4, 0x2 ;  /* 0x000000041e027c11 */ /* 0x000fc8000f8010ff */
[----:B------:R-:W-:-:S05]  /*3b00*/  LEA.HI.X R3, R30, UR5, R31, 0x2, P0 ;  /* 0x000000051e037c11 */ /* 0x000fca00080f141f */
[----:B------:R0:W-:Y:S04]  /*3b10*/  STG.E desc[UR8][R2.64], R28 ;  /* 0x0000001c02007986 */ /* 0x0001e8000c101908 */
.L_x_215:
[----:B------:R-:W-:Y:S05]  /*3b20*/  BSYNC B1 ;  /* 0x0000000000017941 */ /* 0x000fea0003800000 */
.L_x_214:
        /* <DEDUP_REMOVED lines=21> */
.L_x_242:
[----:B------:R-:W-:Y:S05]  /*3c80*/  BSYNC B0 ;  /* 0x0000000000007941 */ /* 0x000fea0003800000 */
.L_x_241:
        /* <DEDUP_REMOVED lines=39> */
.L_x_246:
        /* <DEDUP_REMOVED lines=17> */
.L_x_245:
[----:B------:R-:W-:Y:S05]  /*4010*/  BSYNC B0 ;  /* 0x0000000000007941 */ /* 0x000fea0003800000 */
.L_x_244:
        /* <DEDUP_REMOVED lines=12> */
.L_x_243:
        /* <DEDUP_REMOVED lines=100> */
        .weak           $__internal_4_$__cuda_sm20_div_s64
        .type           $__internal_4_$__cuda_sm20_div_s64,@function
        .size           $__internal_4_$__cuda_sm20_div_s64,(.L_x_4944 - $__internal_4_$__cuda_sm20_div_s64)
$__internal_4_$__cuda_sm20_div_s64:
        /* <DEDUP_REMOVED lines=82> */
[----:B------:R-:W-:Y:S05]  /*4c40*/  RET.REL.NODEC R24 `(_ZN5flash32flash_fwd_splitkv_combine_kernelI23Flash_fwd_kernel_traitsILi256ELi64ELi64ELi4ELb0ELb0EN7cutlass10bfloat16_tE19Flash_kernel_traitsILi256ELi64ELi64ELi4ES3_EELi4ELi3ELb0EEEvNS_16Flash_fwd_paramsE) ;  /* 0xffffffb018ec7950 */ /* 0x000fea0003c3ffff */
.L_x_247:
        /* <DEDUP_REMOVED lines=11> */
.L_x_4944:


//--------------------- .text._ZN5flash32flash_fwd_splitkv_combine_kernelI23Flash_fwd_kernel_traitsILi256ELi64ELi64ELi4ELb0ELb0EN7cutlass10bfloat16_tE19Flash_kernel_traitsILi256ELi64ELi64ELi4ES3_EELi4ELi2ELb0EEEvNS_16Flash_fwd_paramsE --------------------------
	.section	.text._ZN5flash32flash_fwd_splitkv_combine_kernelI23Flash_fwd_kernel_traitsILi256ELi64ELi64ELi4ELb0ELb0EN7cutlass10bfloat16_tE19Flash_kernel_traitsILi256ELi64ELi64ELi4ES3_EELi4ELi2ELb0EEEvNS_16Flash_fwd_paramsE,"ax",@progbits
	.align	128
        .global         _ZN5flash32flash_fwd_splitkv_combine_kernelI23Flash_fwd_kernel_traitsILi256ELi64ELi64ELi4ELb0ELb0EN7cutlass10bfloat16_tE19Flash_kernel_traitsILi256ELi64ELi64ELi4ES3_EELi4ELi2ELb0EEEvNS_16Flash_fwd_paramsE
        .type           _ZN5flash32flash_fwd_splitkv_combine_kernelI23Flash_fwd_kernel_traitsILi256ELi64ELi64ELi4ELb0ELb0EN7cutlass10bfloat16_tE19Flash_kernel_traitsILi256ELi64ELi64ELi4ES3_EELi4ELi2ELb0EEEvNS_16Flash_fwd_paramsE,@function
        .size           _ZN5flash32flash_fwd_splitkv_combine_kernelI23Flash_fwd_kernel_traitsILi256ELi64ELi64ELi4ELb0ELb0EN7cutlass10bfloat16_tE19Flash_kernel_traitsILi256ELi64ELi64ELi4ES3_EELi4ELi2ELb0EEEvNS_16Flash_fwd_paramsE,(.L_x_4945 - _ZN5flash32flash_fwd_splitkv_combine_kernelI23Flash_fwd_kernel_traitsILi256ELi64ELi64ELi4ELb0ELb0EN7cutlass10bfloat16_tE19Flash_kernel_traitsILi256ELi64ELi64ELi4ES3_EELi4ELi2ELb0EEEvNS_16Flash_fwd_paramsE)
        .other          _ZN5flash32flash_fwd_splitkv_combine_kernelI23Flash_fwd_kernel_traitsILi256ELi64ELi64ELi4ELb0ELb0EN7cutlass10bfloat16_tE19Flash_kernel_traitsILi256ELi64ELi64ELi4ES3_EELi4ELi2ELb0EEEvNS_16Flash_fwd_paramsE,@"STO_CUDA_ENTRY STV_DEFAULT"
_ZN5flash32flash_fwd_splitkv_combine_kernelI23Flash_fwd_kernel_traitsILi256ELi64ELi64ELi4ELb0ELb0EN7cutlass10bfloat16_tE19Flash_kernel_traitsILi256ELi64ELi64ELi4ES3_EELi4ELi2ELb0EEEvNS_16Flash_fwd_paramsE:
.text._ZN5flash32flash_fwd_splitkv_combine_kernelI23Flash_fwd_kernel_traitsILi256ELi64ELi64ELi4ELb0ELb0EN7cutlass10bfloat16_tE19Flash_kernel_traitsILi256ELi64ELi64ELi4ES3_EELi4ELi2ELb0EEEvNS_16Flash_fwd_paramsE:
        /* <DEDUP_REMOVED lines=23> */
[----:B------:R-:W-:Y:S05]  /*0170*/  CALL.REL.NOINC `($__internal_5_$__cuda_sm20_div_s64) ;  /* 0x0000004400347944 */ /* 0x000fea0003c00000 */
[----:B------:R-:W-:Y:S02]  /*0180*/  MOV R18, R0 ;  /* 0x0000000000127202 */ /* 0x000fe40000000f00 */
[----:B------:R-:W-:Y:S01]  /*0190*/  MOV R19, R21 ;  /* 0x0000001500137202 */ /* 0x000fe20000000f00 */
[----:B------:R-:W-:Y:S06]  /*01a0*/  BRA `(.L_x_249) ;  /* 0x00000000004c7947 */ /* 0x000fec0003800000 */
.L_x_248:
        /* <DEDUP_REMOVED lines=19> */
.L_x_249:
        /* <DEDUP_REMOVED lines=9> */
[----:B------:R-:W-:Y:S02]  /*0370*/  MOV R26, R18 ;  /* 0x00000012001a7202 */ /* 0x000fe40000000f00 */
[----:B------:R-:W-:Y:S02]  /*0380*/  MOV R22, 0x3a0 ;  /* 0x000003a000167802 */ /* 0x000fe40000000f00 */
[----:B------:R-:W-:Y:S05]  /*0390*/  CALL.REL.NOINC `($__internal_5_$__cuda_sm20_div_s64) ;  /* 0x0000004000ac7944 */ /* 0x000fea0003c00000 */
[----:B------:R-:W-:Y:S02]  /*03a0*/  MOV R10, R0 ;  /* 0x00000000000a7202 */ /* 0x000fe40000000f00 */
[----:B------:R-:W-:Y:S01]  /*03b0*/  MOV R11, R21 ;  /* 0x00000015000b7202 */ /* 0x000fe20000000f00 */
[----:B------:R-:W-:Y:S05]  /*03c0*/  BRA `(.L_x_252) ;  /* 0x00000000004c7947 */ /* 0x000fea0003800000 */
.L_x_251:
        /* <DEDUP_REMOVED lines=19> */
.L_x_252:
[----:B------:R-:W-:Y:S05]  /*0500*/  BSYNC B0 ;  /* 0x0000000000007941 */ /* 0x000fea0003800000 */
.L_x_250:
[----:B------:R-:W0:Y:S01]  /*0510*/  LDC R2, c[0x0][0x2c4] ;  /* 0x0000b100ff027b82 */ /* 0x000e220000000800 */
[----:B------:R-:W-:Y:S01]  /*0520*/  IMAD.MOV.U32 R12, RZ, RZ, RZ ;  /* 0x000000ffff0c7224 */ /* 0x000fe200078e00ff */
[----:B------:R-:W-:Y:S01]  /*0530*/  BSSY B0, `(.L_x_253) ;  /* 0x000003e000007945 */ /* 0x000fe20003800000 */
[----:B0-----:R-:W-:Y:S01]  /*0540*/  IABS R7, R2 ;  /* 0x0000000200077213 */ /* 0x001fe20000000000 */
[----:B------:R-:W-:-:S03]  /*0550*/  VIADD R9, R2, 0xffffffff ;  /* 0xffffffff02097836 */ /* 0x000fc60000000000 */
[----:B------:R-:W0:Y:S01]  /*0560*/  I2F.RP R14, R7 ;  /* 0x00000007000e7306 */ /* 0x000e220000209400 */
[----:B------:R-:W-:-:S07]  /*0570*/  IMAD.IADD R4, R9, 0x1, R7 ;  /* 0x0000000109047824 */ /* 0x000fce00078e0207 */
[----:B0-----:R-:W0:Y:S02]  /*0580*/  MUFU.RCP R13, R14 ;  /* 0x0000000e000d7308 */ /* 0x001e240000001000 */
[----:B0-----:R-:W-:-:S06]  /*0590*/  VIADD R13, R13, 0xffffffe ;  /* 0x0ffffffe0d0d7836 */ /* 0x001fcc0000000000 */
[----:B------:R-:W0:Y:S02]  /*05a0*/  F2I.FTZ.U32.TRUNC.NTZ R13, R13 ;  /* 0x0000000d000d7305 */ /* 0x000e24000021f000 */
[----:B0-----:R-:W-:-:S04]  /*05b0*/  IMAD.MOV R0, RZ, RZ, -R13 ;  /* 0x000000ffff007224 */ /* 0x001fc800078e0a0d */
[----:B------:R-:W-:Y:S01]  /*05c0*/  IMAD R5, R0, R7, RZ ;  /* 0x0000000700057224 */ /* 0x000fe200078e02ff */
[----:B------:R-:W-:-:S03]  /*05d0*/  IABS R0, R4 ;  /* 0x0000000400007213 */ /* 0x000fc60000000000 */
        /* <DEDUP_REMOVED lines=18> */
[----:B------:R-:W-:Y:S02]  /*0700*/  SEL R17, R6, R17, P0 ;  /* 0x0000001106117207 */ /* 0x000fe40000000000 */
        /* <DEDUP_REMOVED lines=12> */
[----:B------:R-:W-:Y:S05]  /*07d0*/  BRA `(.L_x_255) ;  /* 0x00000000004c7947 */ /* 0x000fea0003800000 */
.L_x_254:
        /* <DEDUP_REMOVED lines=19> */
.L_x_255:
[----:B------:R-:W-:Y:S05]  /*0910*/  BSYNC B0 ;  /* 0x0000000000007941 */ /* 0x000fea0003800000 */
.L_x_253:
        /* <DEDUP_REMOVED lines=17> */
[----:B------:R-:W-:-:S04]  /*0a30*/  IMAD.MOV.U32 R2, RZ, RZ, R0 ;  /* 0x000000ffff027224 */ /* 0x000fc800078e0000 */
[----:B------:R-:W-:-:S04]  /*0a40*/  IMAD.HI.U32 R0, R13, R2, RZ ;  /* 0x000000020d007227 */ /* 0x000fc800078e00ff */
[----:B------:R-:W-:-:S04]  /*0a50*/  IMAD.MOV R7, RZ, RZ, -R0 ;  /* 0x000000ffff077224 */ /* 0x000fc800078e0a00 */
[----:B------:R-:W-:Y:S01]  /*0a60*/  IMAD R7, R6, R7, R2 ;  /* 0x0000000706077224 */ /* 0x000fe200078e0202 */
[----:B------:R-:W-:-:S04]  /*0a70*/  SHF.R.S32.HI R2, RZ, 0x1f, R5 ;  /* 0x0000001fff027819 */ /* 0x000fc80000011405 */
        /* <DEDUP_REMOVED lines=26> */
[----:B------:R-:W-:Y:S01]  /*0c20*/  IMAD R15, R13, R0, R2 ;  /* 0x000000000d0f7224 */ /* 0x000fe200078e0202 */
[----:B------:R-:W-:-:S04]  /*0c30*/  LOP3.LUT R0, R7, R12, RZ, 0x3c, !PT ;  /* 0x0000000c07007212 */ /* 0x000fc800078e3cff */
[----:B------:R-:W-:Y:S02]  /*0c40*/  ISETP.GT.U32.AND P1, PT, R12, R15, PT ;  /* 0x0000000f0c00720c */ /* 0x000fe40003f24070 */
[----:B------:R-:W-:-:S11]  /*0c50*/  ISETP.GE.AND P0, PT, R0, RZ, PT ;  /* 0x000000ff0000720c */ /* 0x000fd60003f06270 */
[-C--:B------:R-:W-:Y:S01]  /*0c60*/  @!P1 IADD3 R15, R15, -R12.reuse, RZ ;  /* 0x8000000c0f0f9210 */ /* 0x080fe20007ffe0ff */
        /* <DEDUP_REMOVED lines=17> */
[----:B------:R-:W-:Y:S02]  /*0d80*/  MOV R22, 0xda0 ;  /* 0x00000da000167802 */ /* 0x000fe40000000f00 */
[----:B------:R-:W-:Y:S05]  /*0d90*/  CALL.REL.NOINC `($__internal_5_$__cuda_sm20_div_s64) ;  /* 0x00000038002c7944 */ /* 0x000fea0003c00000 */
[----:B------:R-:W-:Y:S02]  /*0da0*/  MOV R32, R0 ;  /* 0x0000000000207202 */ /* 0x000fe40000000f00 */
[----:B------:R-:W-:Y:S01]  /*0db0*/  MOV R33, R21 ;  /* 0x0000001500217202 */ /* 0x000fe20000000f00 */
[----:B------:R-:W-:Y:S05]  /*0dc0*/  BRA `(.L_x_258) ;  /* 0x00000000004c7947 */ /* 0x000fea0003800000 */
.L_x_257:
        /* <DEDUP_REMOVED lines=19> */
.L_x_258:
[----:B------:R-:W-:Y:S05]  /*0f00*/  BSYNC B0 ;  /* 0x0000000000007941 */ /* 0x000fea0003800000 */
.L_x_256:
        /* <DEDUP_REMOVED lines=44> */
.L_x_260:
[----:B------:R-:W0:Y:S01]  /*11d0*/  I2F.U32.RP R6, R14 ;  /* 0x0000000e00067306 */ /* 0x000e220000209000 */
[----:B------:R-:W-:Y:S01]  /*11e0*/  HFMA2.MMA R24, -RZ, RZ, 0, 0 ;  /* 0x00000000ff187435 */ /* 0x000fe200000001ff */
[----:B------:R-:W-:-:S06]  /*11f0*/  ISETP.NE.U32.AND P0, PT, R14, RZ, PT ;  /* 0x000000ff0e00720c */ /* 0x000fcc0003f05070 */
[----:B0-----:R-:W0:Y:S02]  /*1200*/  MUFU.RCP R2, R6 ;  /* 0x0000000600027308 */ /* 0x001e240000001000 */
[----:B0-----:R-:W-:-:S06]  /*1210*/  VIADD R2, R2, 0xffffffe ;  /* 0x0ffffffe02027836 */ /* 0x001fcc0000000000 */
[----:B------:R-:W0:Y:S02]  /*1220*/  F2I.FTZ.U32.TRUNC.NTZ R25, R2 ;  /* 0x0000000200197305 */ /* 0x000e24000021f000 */
[----:B0-----:R-:W-:-:S04]  /*1230*/  IMAD.MOV R0, RZ, RZ, -R25 ;  /* 0x000000ffff007224 */ /* 0x001fc800078e0a19 */
[----:B------:R-:W-:-:S04]  /*1240*/  IMAD R0, R0, R14, RZ ;  /* 0x0000000e00007224 */ /* 0x000fc800078e02ff */
        /* <DEDUP_REMOVED lines=11> */
.L_x_261:
[----:B------:R-:W-:Y:S05]  /*1300*/  BSYNC B0 ;  /* 0x0000000000007941 */ /* 0x000fea0003800000 */
.L_x_259:
[----:B------:R-:W0:Y:S01]  /*1310*/  LDC R6, c[0x0][0x2c4] ;  /* 0x0000b100ff067b82 */ /* 0x000e220000000800 */
[----:B------:R-:W1:Y:S01]  /*1320*/  S2R R29, SR_CgaCtaId ;  /* 0x00000000001d7919 */ /* 0x000e620000008800 */
[----:B------:R-:W-:Y:S01]  /*1330*/  ISETP.GT.AND P3, PT, R5, RZ, PT ;  /* 0x000000ff0500720c */ /* 0x000fe20003f64270 */
[----:B------:R-:W-:Y:S01]  /*1340*/  ULDC UR4, c[0x0][0x3c4] ;  /* 0x0000f10000047ab9 */ /* 0x000fe20000000800 */
[----:B------:R-:W-:Y:S01]  /*1350*/  ULDC.64 UR8, c[0x0][0x208] ;  /* 0x0000820000087ab9 */ /* 0x000fe20000000a00 */
[----:B------:R-:W-:Y:S01]  /*1360*/  BSSY B0, `(.L_x_262) ;  /* 0x0000042000007945 */ /* 0x000fe20003800000 */
[----:B------:R-:W-:Y:S01]  /*1370*/  IMAD.MOV.U32 R28, RZ, RZ, -0x800000 ;  /* 0xff800000ff1c7424 */ /* 0x000fe200078e00ff */
[----:B0-----:R-:W-:-:S04]  /*1380*/  IABS R0, R6 ;  /* 0x0000000600007213 */ /* 0x001fc80000000000 */
[----:B------:R-:W0:Y:S08]  /*1390*/  I2F.RP R12, R0 ;  /* 0x00000000000c7306 */ /* 0x000e300000209400 */
[----:B0-----:R-:W0:Y:S02]  /*13a0*/  MUFU.RCP R26, R12 ;  /* 0x0000000c001a7308 */ /* 0x001e240000001000 */
[----:B0-----:R-:W-:Y:S01]  /*13b0*/  VIADD R26, R26, 0xffffffe ;  /* 0x0ffffffe1a1a7836 */ /* 0x001fe20000000000 */
[----:B------:R-:W-:-:S05]  /*13c0*/  MOV R12, 0x400 ;  /* 0x00000400000c7802 */ /* 0x000fca0000000f00 */
[----:B------:R-:W0:Y:S01]  /*13d0*/  F2I.FTZ.U32.TRUNC.NTZ R27, R26 ;  /* 0x0000001a001b7305 */ /* 0x000e22000021f000 */
[----:B-1----:R-:W-:Y:S01]  /*13e0*/  LEA R29, R29, R12, 0x18 ;  /* 0x0000000c1d1d7211 */ /* 0x002fe200078ec0ff */
        /* <DEDUP_REMOVED lines=8> */
[----:B------:R-:W-:Y:S01]  /*1470*/  SHF.R.S32.HI R9, RZ, 0x1f, R5 ;  /* 0x0000001fff097819 */ /* 0x000fe20000011405 */
[----:B------:R-:W-:Y:S02]  /*1480*/  IMAD.MOV.U32 R27, RZ, RZ, -0x800000 ;  /* 0xff800000ff1b7424 */ /* 0x000fe400078e00ff */
[----:B------:R-:W-:-:S04]  /*1490*/  IMAD.HI.U32 R2, R10, R11, RZ ;  /* 0x0000000b0a027227 */ /* 0x000fc800078e00ff */
[----:B------:R-:W-:-:S04]  /*14a0*/  IMAD.MOV R10, RZ, RZ, -R2 ;  /* 0x000000ffff0a7224 */ /* 0x000fc800078e0a02 */
[C---:B------:R-:W-:Y:S02]  /*14b0*/  IMAD R11, R0.reuse, R10, R11 ;  /* 0x0000000a000b7224 */ /* 0x040fe400078e020b */
[----:B------:R-:W0:Y:S03]  /*14c0*/  S2R R10, SR_TID.X ;  /* 0x00000000000a7919 */ /* 0x000e260000002100 */
[----:B------:R-:W-:-:S13]  /*14d0*/  ISETP.GT.U32.AND P0, PT, R0, R11, PT ;  /* 0x0000000b0000720c */ /* 0x000fda0003f04070 */
[-C--:B------:R-:W-:Y:S01]  /*14e0*/  @!P0 IADD3 R11, R11, -R0.reuse, RZ ;  /* 0x800000000b0b8210 */ /* 0x080fe20007ffe0ff */
[----:B------:R-:W-:Y:S01]  /*14f0*/  @!P0 VIADD R2, R2, 0x1 ;  /* 0x0000000102028836 */ /* 0x000fe20000000000 */
[----:B------:R-:W-:Y:S02]  /*1500*/  ISETP.NE.AND P0, PT, R6, RZ, PT ;  /* 0x000000ff0600720c */ /* 0x000fe40003f05270 */
[----:B------:R-:W-:Y:S02]  /*1510*/  ISETP.GE.U32.AND P2, PT, R11, R0, PT ;  /* 0x000000000b00720c */ /* 0x000fe40003f46070 */
[----:B------:R-:W-:Y:S01]  /*1520*/  LEA.HI.SX32 R0, R5, 0x1, 0x1 ;  /* 0x0000000105007811 */ /* 0x000fe200078f0aff */
[----:B------:R-:W-:Y:S01]  /*1530*/  @!P3 IMAD.MOV R0, RZ, RZ, R9 ;  /* 0x000000ffff00b224 */ /* 0x000fe200078e0209 */
[----:B0-----:R-:W-:-:S09]  /*1540*/  SHF.R.S32.HI R9, RZ, 0x1f, R10 ;  /* 0x0000001fff097819 */ /* 0x001fd2000001140a */
[----:B------:R-:W-:-:S04]  /*1550*/  @P2 VIADD R2, R2, 0x1 ;  /* 0x0000000102022836 */ /* 0x000fc80000000000 */
[----:B------:R-:W-:Y:S01]  /*1560*/  IMAD.MOV.U32 R5, RZ, RZ, R2 ;  /* 0x000000ffff057224 */ /* 0x000fe200078e0002 */
[----:B------:R-:W-:-:S04]  /*1570*/  LEA.HI R2, R9, R10, RZ, 0x2 ;  /* 0x0000000a09027211 */ /* 0x000fc800078f10ff */
[----:B------:R-:W-:Y:S02]  /*1580*/  LOP3.LUT R11, R2, 0xfffffffc, RZ, 0xc0, !PT ;  /* 0xfffffffc020b7812 */ /* 0x000fe400078ec0ff */
[----:B------:R-:W-:Y:S02]  /*1590*/  @!P1 IADD3 R5, -R5, RZ, RZ ;  /* 0x000000ff05059210 */ /* 0x000fe40007ffe1ff */
[----:B------:R-:W-:Y:S01]  /*15a0*/  SHF.R.S32.HI R2, RZ, 0x2, R2 ;  /* 0x00000002ff027819 */ /* 0x000fe20000011402 */
[C---:B------:R-:W-:Y:S01]  /*15b0*/  IMAD.IADD R11, R10.reuse, 0x1, -R11 ;  /* 0x000000010a0b7824 */ /* 0x040fe200078e0a0b */
[----:B------:R-:W-:Y:S02]  /*15c0*/  ISETP.GT.AND P1, PT, R10, 0xf, PT ;  /* 0x0000000f0a00780c */ /* 0x000fe40003f24270 */
[----:B------:R-:W-:Y:S02]  /*15d0*/  @!P0 LOP3.LUT R5, RZ, R6, RZ, 0x33, !PT ;  /* 0x00000006ff058212 */ /* 0x000fe400078e33ff */
[----:B------:R-:W-:-:S03]  /*15e0*/  ISETP.GE.AND P0, PT, R2, UR4, PT ;  /* 0x0000000402007c0c */ /* 0x000fc6000bf06270 */
[----:B------:R-:W-:-:S05]  /*15f0*/  IMAD R5, R0, R5, RZ ;  /* 0x0000000500057224 */ /* 0x000fca00078e02ff */
[----:B------:R-:W-:Y:S01]  /*1600*/  IABS R30, R5 ;  /* 0x00000005001e7213 */ /* 0x000fe20000000000 */
[--C-:B------:R-:W-:Y:S02]  /*1610*/  @!P1 IMAD R26, R2, 0x14, R29.reuse ;  /* 0x00000014021a9824 */ /* 0x100fe400078e021d */
[C---:B------:R-:W-:Y:S02]  /*1620*/  IMAD R29, R11.reuse, 0x14, R29 ;  /* 0x000000140b1d7824 */ /* 0x040fe400078e021d */
[----:B------:R-:W-:Y:S01]  /*1630*/  VIADD R21, R30, UR5 ;  /* 0x000000051e157c36 */ /* 0x000fe20008000000 */
[----:B------:R-:W-:Y:S01]  /*1640*/  @!P1 LEA R26, R11, R26, 0x2 ;  /* 0x0000001a0b1a9211 */ /* 0x000fe200078e10ff */
[----:B------:R-:W-:Y:S01]  /*1650*/  IMAD R29, R2, 0x4, R29 ;  /* 0x00000004021d7824 */ /* 0x000fe200078e021d */
        /* <DEDUP_REMOVED lines=18> */
.L_x_263:
[----:B------:R-:W-:Y:S05]  /*1780*/  BSYNC B0 ;  /* 0x0000000000007941 */ /* 0x000fea0003800000 */
.L_x_262:
[----:B-----5:R1:W-:Y:S01]  /*1790*/  @!P1 STS [R26], R27 ;  /* 0x0000001b1a009388 */ /* 0x0203e20000000800 */
[----:B------:R-:W2:Y:S01]  /*17a0*/  LDC R0, c[0x0][0x270] ;  /* 0x00009c00ff007b82 */ /* 0x000ea20000000800 */
[----:B------:R-:W0:Y:S07]  /*17b0*/  I2F.RP R9, R30 ;  /* 0x0000001e00097306 */ /* 0x000e2e0000209400 */
[----:B------:R-:W-:Y:S01]  /*17c0*/  BAR.SYNC.DEFER_BLOCKING 0x0 ;  /* 0x0000000000007b1d */ /* 0x000fe20000010000 */
[----:B------:R-:W-:-:S02]  /*17d0*/  ISETP.GT.AND P5, PT, R4, RZ, PT ;  /* 0x000000ff0400720c */ /* 0x000fc40003fa4270 */
[----:B------:R-:W-:-:S03]  /*17e0*/  ISETP.NE.AND P6, PT, R5, RZ, PT ;  /* 0x000000ff0500720c */ /* 0x000fc60003fc5270 */
[----:B------:R-:W-:Y:S01]  /*17f0*/  BSSY B1, `(.L_x_264) ;  /* 0x000022f000017945 */ /* 0x000fe20003800000 */
[----:B0-----:R-:W0:Y:S01]  /*1800*/  MUFU.RCP R36, R9 ;  /* 0x0000000900247308 */ /* 0x001e220000001000 */
[----:B--2---:R-:W-:Y:S02]  /*1810*/  IABS R22, R0 ;  /* 0x0000000000167213 */ /* 0x004fe40000000000 */
[----:B-1----:R-:W-:Y:S01]  /*1820*/  IABS R27, R21 ;  /* 0x00000015001b7213 */ /* 0x002fe20000000000 */
[----:B------:R-:W1:Y:S01]  /*1830*/  @!P1 LDS R28, [R29] ;  /* 0x000000001d1c9984 */ /* 0x000e620000000800 */
[----:B------:R-:W-:Y:S01]  /*1840*/  IABS R26, R5 ;  /* 0x00000005001a7213 */ /* 0x000fe20000000000 */
[----:B0-----:R-:W-:-:S04]  /*1850*/  VIADD R36, R36, 0xffffffe ;  /* 0x0ffffffe24247836 */ /* 0x001fc80000000000 */
[----:B------:R-:W-:Y:S01]  /*1860*/  IMAD.MOV R26, RZ, RZ, -R26 ;  /* 0x000000ffff1a7224 */ /* 0x000fe200078e0a1a */
[----:B------:R-:W0:Y:S02]  /*1870*/  F2I.FTZ.U32.TRUNC.NTZ R37, R36 ;  /* 0x0000002400257305 */ /* 0x000e24000021f000 */
[----:B0-----:R-:W-:Y:S02]  /*1880*/  IMAD.MOV R9, RZ, RZ, -R37 ;  /* 0x000000ffff097224 */ /* 0x001fe400078e0a25 */
[----:B------:R-:W-:Y:S01]  /*1890*/  IMAD.MOV.U32 R36, RZ, RZ, RZ ;  /* 0x000000ffff247224 */ /* 0x000fe200078e00ff */
[----:B-1----:R-:W0:Y:S02]  /*18a0*/  SHFL.BFLY PT, R11, R28, 0x2, 0x1f ;  /* 0x0c401f001c0b7f89 */ /* 0x002e2400000e0000 */
[----:B0-----:R-:W-:Y:S02]  /*18b0*/  FMNMX.FTZ R12, R11, R28, !PT ;  /* 0x0000001c0b0c7209 */ /* 0x001fe40007810000 */
[----:B------:R-:W0:Y:S03]  /*18c0*/  I2F.U32.RP R11, R22 ;  /* 0x00000016000b7306 */ /* 0x000e260000209000 */
[----:B------:R-:W1:Y:S05]  /*18d0*/  SHFL.BFLY PT, R19, R12, 0x1, 0x1f ;  /* 0x0c201f000c137f89 */ /* 0x000e6a00000e0000 */
[----:B0-----:R-:W0:Y:S01]  /*18e0*/  MUFU.RCP R38, R11 ;  /* 0x0000000b00267308 */ /* 0x001e220000001000 */
[----:B-1----:R-:W-:Y:S01]  /*18f0*/  FMNMX.FTZ R19, R12, R19, !PT ;  /* 0x000000130c137209 */ /* 0x002fe20007810000 */
[----:B------:R-:W-:Y:S01]  /*1900*/  IMAD R12, R9, R30, RZ ;  /* 0x0000001e090c7224 */ /* 0x000fe200078e02ff */
[----:B------:R-:W-:-:S02]  /*1910*/  IABS R9, R7 ;  /* 0x0000000700097213 */ /* 0x000fc40000000000 */
[----:B------:R-:W-:Y:S01]  /*1920*/  FSETP.NEU.FTZ.AND P0, PT, R19, -INF , PT ;  /* 0xff8000001300780b */ /* 0x000fe20003f1d000 */
[----:B0-----:R-:W-:Y:S01]  /*1930*/  VIADD R38, R38, 0xffffffe ;  /* 0x0ffffffe26267836 */ /* 0x001fe20000000000 */
[----:B------:R-:W-:Y:S01]  /*1940*/  LOP3.LUT R7, R7, R0, RZ, 0x3c, !PT ;  /* 0x0000000007077212 */ /* 0x000fe200078e3cff */
[----:B------:R-:W-:Y:S01]  /*1950*/  IMAD.HI.U32 R12, R37, R12, R36 ;  /* 0x0000000c250c7227 */ /* 0x000fe200078e0024 */
[----:B------:R-:W-:Y:S01]  /*1960*/  FSEL R19, R19, RZ, P0 ;  /* 0x000000ff13137208 */ /* 0x000fe20000000000 */
[----:B------:R-:W0:Y:S04]  /*1970*/  F2I.FTZ.U32.TRUNC.NTZ R39, R38 ;  /* 0x0000002600277305 */ /* 0x000e28000021f000 */
[----:B------:R-:W-:Y:S01]  /*1980*/  FADD.FTZ R34, -R19, R28 ;  /* 0x0000001c13227221 */ /* 0x000fe20000010100 */
[----:B------:R-:W-:-:S04]  /*1990*/  IMAD.HI.U32 R35, R12, R27, RZ ;  /* 0x0000001b0c237227 */ /* 0x000fc800078e00ff */
[----:B------:R-:W-:Y:S01]  /*19a0*/  FMUL.FTZ R34, R34, 1.4426950216293334961 ;  /* 0x3fb8aa3b22227820 */ /* 0x000fe20000410000 */
[----:B------:R-:W-:-:S05]  /*19b0*/  IMAD R37, R35, R26, R27 ;  /* 0x0000001a23257224 */ /* 0x000fca00078e021b */
[----:B------:R-:W1:Y:S01]  /*19c0*/  MUFU.EX2 R34, R34 ;  /* 0x0000002200227308 */ /* 0x000e620000000800 */
[----:B0-----:R-:W-:Y:S01]  /*19d0*/  IMAD.MOV R11, RZ, RZ, -R39 ;  /* 0x000000ffff0b7224 */ /* 0x001fe200078e0a27 */
[----:B------:R-:W-:Y:S01]  /*19e0*/  ISETP.GT.U32.AND P4, PT, R30, R37, PT ;  /* 0x000000251e00720c */ /* 0x000fe20003f84070 */
[----:B------:R-:W-:Y:S02]  /*19f0*/  IMAD.MOV.U32 R38, RZ, RZ, RZ ;  /* 0x000000ffff267224 */ /* 0x000fe400078e00ff */
[----:B------:R-:W-:Y:S01]  /*1a00*/  IMAD R12, R11, R22, RZ ;  /* 0x000000160b0c7224 */ /* 0x000fe200078e02ff */
[----:B------:R-:W-:-:S03]  /*1a10*/  IABS R11, R0 ;  /* 0x00000000000b7213 */ /* 0x000fc60000000000 */
[----:B------:R-:W-:-:S04]  /*1a20*/  IMAD.HI.U32 R12, R39, R12, R38 ;  /* 0x0000000c270c7227 */ /* 0x000fc800078e0026 */
[----:B------:R-:W-:Y:S02]  /*1a30*/  IMAD.MOV R26, RZ, RZ, -R11 ;  /* 0x000000ffff1a7224 */ /* 0x000fe400078e0a0b */
[C---:B------:R-:W-:Y:S01]  /*1a40*/  IMAD.HI.U32 R11, R12.reuse, R9, RZ ;  /* 0x000000090c0b7227 */ /* 0x040fe200078e00ff */
[----:B-1----:R-:W0:Y:S03]  /*1a50*/  SHFL.BFLY PT, R31, R34, 0x2, 0x1f ;  /* 0x0c401f00221f7f89 */ /* 0x002e2600000e0000 */
[----:B------:R-:W-:Y:S02]  /*1a60*/  IMAD R9, R11, R26, R9 ;  /* 0x0000001a0b097224 */ /* 0x000fe400078e0209 */
[----:B------:R-:W-:-:S03]  /*1a70*/  IMAD.HI.U32 R12, R12, R27, RZ ;  /* 0x0000001b0c0c7227 */ /* 0x000fc600078e00ff */
[----:B------:R-:W-:Y:S01]  /*1a80*/  ISETP.GT.U32.AND P1, PT, R22, R9, PT ;  /* 0x000000091600720c */ /* 0x000fe20003f24070 */
[----:B------:R-:W-:Y:S02]  /*1a90*/  @!P4 IMAD.IADD R37, R37, 0x1, -R30 ;  /* 0x000000012525c824 */ /* 0x000fe400078e0a1e */
[----:B------:R-:W-:Y:S01]  /*1aa0*/  IMAD R27, R12, R26, R27 ;  /* 0x0000001a0c1b7224 */ /* 0x000fe200078e021b */
[-C--:B------:R-:W-:Y:S01]  /*1ab0*/  LOP3.LUT R26, R21, R30.reuse, RZ, 0x3c, !PT ;  /* 0x0000001e151a7212 */ /* 0x080fe200078e3cff */
[----:B------:R-:W-:Y:S01]  /*1ac0*/  @!P4 VIADD R35, R35, 0x1 ;  /* 0x000000012323c836 */ /* 0x000fe20000000000 */
[----:B------:R-:W-:Y:S02]  /*1ad0*/  ISETP.GE.U32.AND P0, PT, R37, R30, PT ;  /* 0x0000001e2500720c */ /* 0x000fe40003f06070 */
[----:B------:R-:W-:Y:S02]  /*1ae0*/  ISETP.GT.U32.AND P2, PT, R22, R27, PT ;  /* 0x0000001b1600720c */ /* 0x000fe40003f44070 */
[----:B------:R-:W-:-:S02]  /*1af0*/  ISETP.GE.AND P3, PT, R26, RZ, PT ;  /* 0x000000ff1a00720c */ /* 0x000fc40003f66270 */
[----:B------:R-:W1:Y:S01]  /*1b00*/  LDC.U8 R26, c[0x0][0x3d9] ;  /* 0x0000f640ff1a7b82 */ /* 0x000e620000000000 */
[--C-:B------:R-:W-:Y:S01]  /*1b10*/  @!P1 IMAD.IADD R9, R9, 0x1, -R22.reuse ;  /* 0x0000000109099824 */ /* 0x100fe200078e0a16 */
[----:B------:R-:W-:Y:S01]  /*1b20*/  LOP3.LUT R21, R21, R0, RZ, 0x3c, !PT ;  /* 0x0000000015157212 */ /* 0x000fe200078e3cff */
[----:B------:R-:W-:Y:S02]  /*1b30*/  @!P1 VIADD R11, R11, 0x1 ;  /* 0x000000010b0b9836 */ /* 0x000fe40000000000 */
[----:B0-----:R-:W-:Y:S01]  /*1b40*/  FADD.FTZ R31, R34, R31 ;  /* 0x0000001f221f7221 */ /* 0x001fe20000010000 */
[-C--:B------:R-:W-:Y:S01]  /*1b50*/  ISETP.GE.U32.AND P4, PT, R9, R22.reuse, PT ;  /* 0x000000160900720c */ /* 0x080fe20003f86070 */
[----:B------:R-:W-:Y:S01]  /*1b60*/  @P0 VIADD R35, R35, 0x1 ;  /* 0x0000000123230836 */ /* 0x000fe20000000000 */
[----:B------:R-:W-:Y:S01]  /*1b70*/  ISETP.GE.AND P0, PT, R7, RZ, PT ;  /* 0x000000ff0700720c */ /* 0x000fe20003f06270 */
[----:B------:R-:W-:Y:S01]  /*1b80*/  @!P2 IMAD.IADD R27, R27, 0x1, -R22 ;  /* 0x000000011b1ba824 */ /* 0x000fe200078e0a16 */
[----:B------:R-:W0:Y:S01]  /*1b90*/  SHFL.BFLY PT, R34, R31, 0x1, 0x1f ;  /* 0x0c201f001f227f89 */ /* 0x000e2200000e0000 */
[----:B------:R-:W-:Y:S01]  /*1ba0*/  SHF.R.S32.HI R9, RZ, 0x1f, R4 ;  /* 0x0000001fff097819 */ /* 0x000fe20000011404 */
[----:B------:R-:W-:Y:S01]  /*1bb0*/  @!P3 IMAD.MOV R35, RZ, RZ, -R35 ;  /* 0x000000ffff23b224 */ /* 0x000fe200078e0a23 */
[----:B------:R-:W-:Y:S01]  /*1bc0*/  LEA.HI.SX32 R7, R4, 0x1, 0x1 ;  /* 0x0000000104077811 */ /* 0x000fe200078f0aff */
[----:B------:R-:W-:Y:S01]  /*1bd0*/  @!P2 VIADD R12, R12, 0x1 ;  /* 0x000000010c0ca836 */ /* 0x000fe20000000000 */
[----:B------:R-:W-:Y:S01]  /*1be0*/  ISETP.GE.U32.AND P3, PT, R27, R22, PT ;  /* 0x000000161b00720c */ /* 0x000fe20003f66070 */
[----:B------:R-:W-:Y:S01]  /*1bf0*/  @!P5 IMAD.MOV R7, RZ, RZ, R9 ;  /* 0x000000ffff07d224 */ /* 0x000fe200078e0209 */
[----:B------:R-:W-:-:S02]  /*1c00*/  ISETP.GE.AND P5, PT, R21, RZ, PT ;  /* 0x000000ff1500720c */ /* 0x000fc40003fa6270 */
[----:B------:R-:W-:Y:S01]  /*1c10*/  @P4 VIADD R11, R11, 0x1 ;  /* 0x000000010b0b4836 */ /* 0x000fe20000000000 */
[----:B------:R-:W-:Y:S02]  /*1c20*/  ISETP.NE.AND P2, PT, R0, RZ, PT ;  /* 0x000000ff0000720c */ /* 0x000fe40003f45270 */
[----:B------:R-:W-:Y:S01]  /*1c30*/  @!P6 LOP3.LUT R35, RZ, R30, RZ, 0x33, !PT ;  /* 0x0000001eff23e212 */ /* 0x000fe200078e33ff */
[----:B------:R-:W-:Y:S01]  /*1c40*/  IMAD.MOV.U32 R22, RZ, RZ, R11 ;  /* 0x000000ffff167224 */ /* 0x000fe200078e000b */
[----:B-1----:R-:W-:Y:S02]  /*1c50*/  ISETP.NE.AND P4, PT, R26, RZ, PT ;  /* 0x000000ff1a00720c */ /* 0x002fe40003f85270 */
[----:B------:R-:W-:Y:S01]  /*1c60*/  LOP3.LUT R11, RZ, R0, RZ, 0x33, !PT ;  /* 0x00000000ff0b7212 */ /* 0x000fe200078e33ff */
[----:B------:R-:W-:Y:S01]  /*1c70*/  @!P0 IMAD.MOV R22, RZ, RZ, -R22 ;  /* 0x000000ffff168224 */ /* 0x000fe200078e0a16 */
[----:B------:R-:W-:Y:S01]  /*1c80*/  LOP3.LUT P0, RZ, R10, 0x3, RZ, 0xc0, !PT ;  /* 0x000000030aff7812 */ /* 0x000fe2000780c0ff */
[----:B------:R-:W-:Y:S01]  /*1c90*/  @P3 VIADD R12, R12, 0x1 ;  /* 0x000000010c0c3836 */ /* 0x000fe20000000000 */
[----:B------:R-:W-:-:S02]  /*1ca0*/  ISETP.GT.AND P3, PT, R5, RZ, PT ;  /* 0x000000ff0500720c */ /* 0x000fc40003f64270 */
[----:B------:R-:W-:Y:S01]  /*1cb0*/  ISETP.GT.OR P0, PT, R10, 0xf, P0 ;  /* 0x0000000f0a00780c */ /* 0x000fe20000704670 */
[----:B------:R-:W-:Y:S02]  /*1cc0*/  @!P5 IMAD.MOV R12, RZ, RZ, -R12 ;  /* 0x000000ffff0cd224 */ /* 0x000fe400078e0a0c */
[----:B0-----:R-:W-:Y:S01]  /*1cd0*/  FADD.FTZ R34, R31, R34 ;  /* 0x000000221f227221 */ /* 0x001fe20000010000 */
[----:B------:R-:W-:Y:S02]  /*1ce0*/  SEL R6, R6, 0x1, !P4 ;  /* 0x0000000106067807 */ /* 0x000fe40006000000 */
[----:B------:R-:W-:Y:S02]  /*1cf0*/  SEL R27, R11, R22, !P2 ;  /* 0x000000160b1b7207 */ /* 0x000fe40005000000 */
[----:B------:R-:W-:Y:S02]  /*1d00*/  FSETP.NE.FTZ.AND P1, PT, R34, RZ, PT ;  /* 0x000000ff2200720b */ /* 0x000fe40003f35000 */
[----:B------:R-:W-:Y:S01]  /*1d10*/  SHF.R.S32.HI R22, RZ, 0x1f, R5 ;  /* 0x0000001fff167819 */ /* 0x000fe20000011405 */
[----:B------:R-:W-:Y:S01]  /*1d20*/  IMAD R10, R27, R6, RZ ;  /* 0x000000061b0a7224 */ /* 0x000fe200078e02ff */
[----:B------:R-:W-:Y:S01]  /*1d30*/  SEL R11, R11, R12, !P2 ;  /* 0x0000000c0b0b7207 */ /* 0x000fe20005000000 */
[----:B------:R-:W-:Y:S01]  /*1d40*/  IMAD.MOV.U32 R27, RZ, RZ, 0x7f800000 ;  /* 0x7f800000ff1b7424 */ /* 0x000fe200078e00ff */
[----:B------:R-:W-:Y:S01]  /*1d50*/  ISETP.LT.U32.AND P5, PT, R24, R35, PT ;  /* 0x000000231800720c */ /* 0x000fe20003fa1070 */
[----:B------:R-:W-:Y:S01]  /*1d60*/  IMAD R10, R7, R10, RZ ;  /* 0x0000000a070a7224 */ /* 0x000fe200078e02ff */
[----:B------:R-:W-:Y:S01]  /*1d70*/  SHF.R.S32.HI R21, RZ, 0x1f, R35 ;  /* 0x0000001fff157819 */ /* 0x000fe20000011423 */
[----:B------:R-:W-:Y:S01]  /*1d80*/  IMAD R6, R11, R6, RZ ;  /* 0x000000060b067224 */ /* 0x000fe200078e02ff */
[----:B------:R-:W-:Y:S01]  /*1d90*/  LEA.HI.SX32 R9, R5, 0x1, 0x1 ;  /* 0x0000000105097811 */ /* 0x000fe200078f0aff */
[----:B------:R-:W-:Y:S01]  /*1da0*/  @!P3 IMAD.MOV R9, RZ, RZ, R22 ;  /* 0x000000ffff09b224 */ /* 0x000fe200078e0216 */
[----:B------:R-:W-:Y:S01]  /*1db0*/  ISETP.LT.AND.EX P5, PT, R25, R21, PT, P5 ;  /* 0x000000151900720c */ /* 0x000fe20003fa1350 */
[----:B------:R-:W0:Y:S02]  /*1dc0*/  @P1 MUFU.LG2 R34, R34 ;  /* 0x0000002200221308 */ /* 0x000e240000000c00 */
[----:B------:R-:W-:Y:S01]  /*1dd0*/  IMAD R9, R6, R9, RZ ;  /* 0x0000000906097224 */ /* 0x000fe200078e02ff */
[----:B------:R-:W-:-:S02]  /*1de0*/  SEL R12, R24, R35, P5 ;  /* 0x00000023180c7207 */ /* 0x000fc40002800000 */
[----:B------:R-:W-:Y:S01]  /*1df0*/  SEL R11, R25, R21, P5 ;  /* 0x00000015190b7207 */ /* 0x000fe20002800000 */
[----:B0-----:R-:W-:Y:S01]  /*1e00*/  @P1 FFMA.FTZ R27, R34, 0.69314718246459960938, R19 ;  /* 0x3f317218221b1823 */ /* 0x001fe20000010013 */
        /* <DEDUP_REMOVED lines=37> */
[-C--:B------:R-:W-:Y:S02]  /*2060*/  IADD3 R25, P0, RZ, -R0.reuse, RZ ;  /* 0x80000000ff197210 */ /* 0x080fe40007f1e0ff */
[----:B------:R-:W-:Y:S02]  /*2070*/  MOV R40, R0 ;  /* 0x0000000000287202 */ /* 0x000fe40000000f00 */
[----:B------:R-:W-:Y:S01]  /*2080*/  IADD3.X R19, RZ, ~R21, RZ, P0, !PT ;  /* 0x80000015ff137210 */ /* 0x000fe200007fe4ff */
[----:B------:R-:W-:Y:S01]  /*2090*/  IMAD.WIDE.U32 R30, R34, R25, R30 ;  /* 0x00000019221e7225 */ /* 0x000fe200078e001e */
[----:B------:R-:W-:-:S03]  /*20a0*/  MOV R41, R21 ;  /* 0x0000001500297202 */ /* 0x000fc60000000f00 */
[----:B------:R-:W-:Y:S01]  /*20b0*/  IMAD R19, R19, R34, RZ ;  /* 0x0000002213137224 */ /* 0x000fe200078e02ff */
[----:B------:R-:W-:-:S03]  /*20c0*/  MOV R26, R30 ;  /* 0x0000001e001a7202 */ /* 0x000fc60000000f00 */
[----:B------:R-:W-:-:S05]  /*20d0*/  IMAD R19, R6, R25, R19 ;  /* 0x0000001906137224 */ /* 0x000fca00078e0213 */
[----:B------:R-:W-:Y:S01]  /*20e0*/  IADD3 R19, R31, R19, RZ ;  /* 0x000000131f137210 */ /* 0x000fe20007ffe0ff */
[----:B------:R-:W-:Y:S05]  /*20f0*/  BRA `(.L_x_269) ;  /* 0x0000000000587947 */ /* 0x000fea0003800000 */
.L_x_268:
        /* <DEDUP_REMOVED lines=22> */
.L_x_269:
[----:B------:R-:W-:Y:S05]  /*2260*/  BSYNC B0 ;  /* 0x0000000000007941 */ /* 0x000fea0003800000 */
.L_x_267:
[----:B------:R-:W-:Y:S01]  /*2270*/  LOP3.LUT R0, R19, R8, RZ, 0xfc, !PT ;  /* 0x0000000813007212 */ /* 0x000fe200078efcff */
[----:B------:R-:W-:Y:S03]  /*2280*/  BSSY B0, `(.L_x_270) ;  /* 0x0000028000007945 */ /* 0x000fe60003800000 */
[----:B------:R-:W-:-:S13]  /*2290*/  ISETP.NE.U32.AND P0, PT, R0, RZ, PT ;  /* 0x000000ff0000720c */ /* 0x000fda0003f05070 */
[----:B------:R-:W-:Y:S05]  /*22a0*/  @!P0 BRA `(.L_x_271) ;  /* 0x00000000003c8947 */ /* 0x000fea0003800000 */
[----:B------:R-:W-:Y:S01]  /*22b0*/  IMAD.MOV.U32 R24, RZ, RZ, R23 ;  /* 0x000000ffff187224 */ /* 0x000fe200078e0017 */
[----:B------:R-:W-:Y:S02]  /*22c0*/  MOV R6, R8 ;  /* 0x0000000800067202 */ /* 0x000fe40000000f00 */
[----:B------:R-:W-:Y:S02]  /*22d0*/  MOV R22, 0x22f0 ;  /* 0x000022f000167802 */ /* 0x000fe40000000f00 */
[----:B------:R-:W-:Y:S05]  /*22e0*/  CALL.REL.NOINC `($__internal_5_$__cuda_sm20_div_s64) ;  /* 0x0000002000d87944 */ /* 0x000fea0003c00000 */
        /* <DEDUP_REMOVED lines=11> */
.L_x_271:
[----:B------:R-:W0:Y:S01]  /*23a0*/  I2F.U32.RP R2, R23 ;  /* 0x0000001700027306 */ /* 0x000e220000209000 */
[----:B------:R-:W-:Y:S01]  /*23b0*/  ISETP.NE.U32.AND P0, PT, R23, RZ, PT ;  /* 0x000000ff1700720c */ /* 0x000fe20003f05070 */
[----:B------:R-:W-:Y:S01]  /*23c0*/  HFMA2.MMA R35, -RZ, RZ, 0, 0 ;  /* 0x00000000ff237435 */ /* 0x000fe200000001ff */
[----:B------:R-:W-:-:S05]  /*23d0*/  MOV R8, RZ ;  /* 0x000000ff00087202 */ /* 0x000fca0000000f00 */
        /* <DEDUP_REMOVED lines=15> */
[----:B------:R-:W-:-:S05]  /*24d0*/  @!P0 LOP3.LUT R34, RZ, R23, RZ, 0x33, !PT ;  /* 0x00000017ff228212 */ /* 0x000fca00078e33ff */
[----:B------:R-:W-:-:S04]  /*24e0*/  IMAD.MOV R30, RZ, RZ, -R34 ;  /* 0x000000ffff1e7224 */ /* 0x000fc800078e0a22 */
[----:B------:R-:W-:Y:S02]  /*24f0*/  IMAD R30, R23, R30, R26 ;  /* 0x0000001e171e7224 */ /* 0x000fe400078e021a */
.L_x_272:
[----:B------:R-:W-:Y:S05]  /*2500*/  BSYNC B0 ;  /* 0x0000000000007941 */ /* 0x000fea0003800000 */
.L_x_270:
        /* <DEDUP_REMOVED lines=11> */
[----:B------:R-:W-:Y:S05]  /*25c0*/  CALL.REL.NOINC `($__internal_5_$__cuda_sm20_div_s64) ;  /* 0x0000002000207944 */ /* 0x000fea0003c00000 */
[-C--:B------:R-:W-:Y:S02]  /*25d0*/  IADD3 R6, P0, RZ, -R0.reuse, RZ ;  /* 0x80000000ff067210 */ /* 0x080fe40007f1e0ff */
[----:B------:R-:W-:Y:S02]  /*25e0*/  MOV R24, R0 ;  /* 0x0000000000187202 */ /* 0x000fe40000000f00 */
[-C--:B------:R-:W-:Y:S01]  /*25f0*/  IADD3.X R2, RZ, ~R21.reuse, RZ, P0, !PT ;  /* 0x80000015ff027210 */ /* 0x080fe200007fe4ff */
[----:B------:R-:W-:Y:S01]  /*2600*/  IMAD.WIDE.U32 R34, R7, R6, R34 ;  /* 0x0000000607227225 */ /* 0x000fe200078e0022 */
[----:B------:R-:W-:-:S03]  /*2610*/  MOV R25, R21 ;  /* 0x0000001500197202 */ /* 0x000fc60000000f00 */
[----:B------:R-:W-:-:S04]  /*2620*/  IMAD R2, R2, R7, RZ ;  /* 0x0000000702027224 */ /* 0x000fc800078e02ff */
[----:B------:R-:W-:-:S05]  /*2630*/  IMAD R2, R3, R6, R2 ;  /* 0x0000000603027224 */ /* 0x000fca00078e0202 */
[----:B------:R-:W-:Y:S01]  /*2640*/  IADD3 R2, R35, R2, RZ ;  /* 0x0000000223027210 */ /* 0x000fe20007ffe0ff */
[----:B------:R-:W-:Y:S05]  /*2650*/  BRA `(.L_x_275) ;  /* 0x0000000000547947 */ /* 0x000fea0003800000 */
.L_x_274:
        /* <DEDUP_REMOVED lines=20> */
[----:B------:R-:W-:Y:S02]  /*27a0*/  IMAD R34, R7, R0, R34 ;  /* 0x0000000007227224 */ /* 0x000fe400078e0222 */
.L_x_275:
[----:B------:R-:W-:Y:S05]  /*27b0*/  BSYNC B0 ;  /* 0x0000000000007941 */ /* 0x000fea0003800000 */
.L_x_273:
[-C--:B------:R-:W-:Y:S01]  /*27c0*/  IMAD R0, R33, R18.reuse, RZ ;  /* 0x0000001221007224 */ /* 0x080fe200078e02ff */
[----:B------:R-:W-:Y:S01]  /*27d0*/  ULDC.U8 UR10, c[0x0][0x3d9] ;  /* 0x0000f640000a7ab9 */ /* 0x000fe20000000000 */
[C---:B------:R-:W-:Y:S01]  /*27e0*/  IMAD.WIDE.U32 R6, R32.reuse, R18, RZ ;  /* 0x0000001220067225 */ /* 0x040fe200078e00ff */
[----:B------:R-:W-:Y:S01]  /*27f0*/  UISETP.NE.AND UP0, UPT, UR10, URZ, UPT ;  /* 0x0000003f0a00728c */ /* 0x000fe2000bf05270 */
[----:B------:R-:W-:Y:S01]  /*2800*/  SHF.R.S32.HI R3, RZ, 0x1f, R23 ;  /* 0x0000001fff037819 */ /* 0x000fe20000011417 */
[----:B------:R-:W-:Y:S01]  /*2810*/  ULDC.64 UR4, c[0x0][0x2c0] ;  /* 0x0000b00000047ab9 */ /* 0x000fe20000000a00 */
[----:B------:R-:W-:Y:S01]  /*2820*/  IMAD R33, R32, R17, R0 ;  /* 0x0000001120217224 */ /* 0x000fe200078e0200 */
[----:B------:R-:W-:Y:S01]  /*2830*/  UIMAD UR4, UR4, UR5, URZ ;  /* 0x00000005040472a4 */ /* 0x000fe2000f8e023f */
[----:B------:R-:W-:Y:S01]  /*2840*/  IMAD R8, R8, R23, RZ ;  /* 0x0000001708087224 */ /* 0x000fe200078e02ff */
[----:B------:R-:W-:Y:S01]  /*2850*/  USEL UR5, UR5, 0x1, !UP0 ;  /* 0x0000000105057887 */ /* 0x000fe2000c000000 */
[----:B------:R-:W-:Y:S01]  /*2860*/  BSSY B0, `(.L_x_276) ;  /* 0x0000040000007945 */ /* 0x000fe20003800000 */
[----:B------:R-:W-:Y:S01]  /*2870*/  IADD3 R33, R7, R33, RZ ;  /* 0x0000002107217210 */ /* 0x000fe20007ffe0ff */
[----:B------:R-:W-:Y:S01]  /*2880*/  USHF.R.S32.HI UR11, URZ, 0x1f, UR4 ;  /* 0x0000001f3f0b7899 */ /* 0x000fe20008011404 */
[----:B------:R-:W-:Y:S01]  /*2890*/  IMAD R3, R3, R30, R8 ;  /* 0x0000001e03037224 */ /* 0x000fe200078e0208 */
[----:B------:R-:W-:Y:S01]  /*28a0*/  USHF.R.S32.HI UR10, URZ, 0x1f, UR5 ;  /* 0x0000001f3f0a7899 */ /* 0x000fe20008011405 */
[----:B------:R-:W-:-:S02]  /*28b0*/  IMAD R19, R25, UR5, RZ ;  /* 0x0000000519137c24 */ /* 0x000fc4000f8e02ff */
[-C--:B------:R-:W-:Y:S02]  /*28c0*/  IMAD R0, R33, R16.reuse, RZ ;  /* 0x0000001021007224 */ /* 0x080fe400078e02ff */
[----:B------:R-:W-:-:S04]  /*28d0*/  IMAD.WIDE.U32 R32, R6, R16, RZ ;  /* 0x0000001006207225 */ /* 0x000fc800078e00ff */
[----:B------:R-:W-:Y:S02]  /*28e0*/  IMAD R7, R15, R6, R0 ;  /* 0x000000060f077224 */ /* 0x000fe400078e0200 */
[----:B------:R-:W-:-:S03]  /*28f0*/  IMAD.WIDE.U32 R36, R34, UR4, RZ ;  /* 0x0000000422247c25 */ /* 0x000fc6000f8e00ff */
[----:B------:R-:W-:Y:S01]  /*2900*/  IADD3 R6, R33, R7, RZ ;  /* 0x0000000721067210 */ /* 0x000fe20007ffe0ff */
[----:B------:R-:W-:Y:S02]  /*2910*/  IMAD R7, R2, UR4, RZ ;  /* 0x0000000402077c24 */ /* 0x000fe4000f8e02ff */
[----:B------:R-:W-:Y:S01]  /*2920*/  IMAD.WIDE.U32 R30, R30, R23, RZ ;  /* 0x000000171e1e7225 */ /* 0x000fe200078e00ff */
[----:B------:R-:W-:-:S03]  /*2930*/  LOP3.LUT R0, R41, R6, RZ, 0xfc, !PT ;  /* 0x0000000629007212 */ /* 0x000fc600078efcff */
[----:B------:R-:W-:Y:S01]  /*2940*/  IMAD R7, R34, UR11, R7 ;  /* 0x0000000b22077c24 */ /* 0x000fe2000f8e0207 */
        /* <DEDUP_REMOVED lines=13> */
[----:B------:R-:W-:Y:S05]  /*2a20*/  CALL.REL.NOINC `($__internal_5_$__cuda_sm20_div_s64) ;  /* 0x0000001c00087944 */ /* 0x000fea0003c00000 */
        /* <DEDUP_REMOVED lines=12> */
.L_x_277:
        /* <DEDUP_REMOVED lines=23> */
.L_x_278:
[----:B------:R-:W-:Y:S05]  /*2c60*/  BSYNC B0 ;  /* 0x0000000000007941 */ /* 0x000fea0003800000 */
.L_x_276:
        /* <DEDUP_REMOVED lines=19> */
.L_x_280:
        /* <DEDUP_REMOVED lines=22> */
.L_x_281:
[----:B------:R-:W-:Y:S05]  /*2f00*/  BSYNC B0 ;  /* 0x0000000000007941 */ /* 0x000fea0003800000 */
.L_x_279:
        /* <DEDUP_REMOVED lines=22> */
.L_x_283:
        /* <DEDUP_REMOVED lines=23> */
.L_x_284:
[----:B------:R-:W-:Y:S05]  /*31e0*/  BSYNC B0 ;  /* 0x0000000000007941 */ /* 0x000fea0003800000 */
.L_x_282:
[----:B------:R-:W-:Y:S01]  /*31f0*/  LOP3.LUT R2, R33, R13, RZ, 0xfc, !PT ;  /* 0x0000000d21027212 */ /* 0x000fe200078efcff */
[----:B------:R-:W-:Y:S01]  /*3200*/  ULDC UR4, c[0x0][0x2c4] ;  /* 0x0000b10000047ab9 */ /* 0x000fe20000000800 */
[----:B------:R-:W-:Y:S01]  /*3210*/  SHF.R.S32.HI R0, RZ, 0x1f, R10 ;  /* 0x0000001fff007819 */ /* 0x000fe2000001140a */
[----:B------:R-:W-:Y:S01]  /*3220*/  IMAD R44, R23, UR4, RZ ;  /* 0x00000004172c7c24 */ /* 0x000fe2000f8e02ff */
[----:B------:R-:W-:Y:S01]  /*3230*/  ISETP.NE.U32.AND P0, PT, R2, RZ, PT ;  /* 0x000000ff0200720c */ /* 0x000fe20003f05070 */
[----:B------:R-:W-:Y:S01]  /*3240*/  IMAD R19, R25, R10, RZ ;  /* 0x0000000a19137224 */ /* 0x000fe200078e02ff */
[----:B------:R-:W-:Y:S01]  /*3250*/  SHF.R.S32.HI R25, RZ, 0x1f, R4 ;  /* 0x0000001fff197819 */ /* 0x000fe20000011404 */
[----:B------:R-:W-:Y:S01]  /*3260*/  IMAD R15, R15, R4, RZ ;  /* 0x000000040f0f7224 */ /* 0x000fe200078e02ff */
[----:B------:R-:W-:Y:S01]  /*3270*/  SHF.R.S32.HI R21, RZ, 0x1f, R44 ;  /* 0x0000001fff157819 */ /* 0x000fe2000001142c */
[----:B------:R-:W-:Y:S01]  /*3280*/  IMAD R19, R0, R24, R19 ;  /* 0x0000001800137224 */ /* 0x000fe200078e0213 */
[----:B------:R-:W-:Y:S01]  /*3290*/  BSSY B0, `(.L_x_285) ;  /* 0x0000034000007945 */ /* 0x000fe20003800000 */
[----:B------:R-:W-:-:S02]  /*32a0*/  IMAD R0, R17, R44, RZ ;  /* 0x0000002c11007224 */ /* 0x000fc400078e02ff */
[----:B------:R-:W-:Y:S02]  /*32b0*/  IMAD R15, R25, R16, R15 ;  /* 0x00000010190f7224 */ /* 0x000fe400078e020f */
[----:B------:R-:W-:-:S04]  /*32c0*/  IMAD.WIDE.U32 R16, R16, R4, RZ ;  /* 0x0000000410107225 */ /* 0x000fc800078e00ff */
[----:B------:R-:W-:Y:S01]  /*32d0*/  IMAD.WIDE.U32 R40, R24, R10, RZ ;  /* 0x0000000a18287225 */ /* 0x000fe200078e00ff */
[----:B------:R-:W-:-:S03]  /*32e0*/  IADD3 R10, R17, R15, RZ ;  /* 0x0000000f110a7210 */ /* 0x000fc60007ffe0ff */
        /* <DEDUP_REMOVED lines=14> */
[-C--:B------:R-:W-:Y:S02]  /*33d0*/  IADD3.X R19, RZ, ~R21.reuse, RZ, P0, !PT ;  /* 0x80000015ff137210 */ /* 0x080fe400007fe4ff */
        /* <DEDUP_REMOVED lines=8> */
.L_x_286:
[----:B------:R-:W0:Y:S01]  /*3460*/  I2F.U32.RP R6, R14 ;  /* 0x0000000e00067306 */ /* 0x000e220000209000 */
[----:B------:R-:W-:Y:S01]  /*3470*/  IMAD.MOV.U32 R18, RZ, RZ, RZ ;  /* 0x000000ffff127224 */ /* 0x000fe200078e00ff */
[----:B------:R-:W-:Y:S01]  /*3480*/  ISETP.NE.U32.AND P0, PT, R14, RZ, PT ;  /* 0x000000ff0e00720c */ /* 0x000fe20003f05070 */
[----:B------:R-:W-:-:S05]  /*3490*/  IMAD.MOV.U32 R33, RZ, RZ, RZ ;  /* 0x000000ffff217224 */ /* 0x000fca00078e00ff */
        /* <DEDUP_REMOVED lines=19> */
.L_x_287:
[----:B------:R-:W-:Y:S05]  /*35d0*/  BSYNC B0 ;  /* 0x0000000000007941 */ /* 0x000fea0003800000 */
.L_x_285:
        /* <DEDUP_REMOVED lines=23> */
[----:B------:R-:W-:Y:S01]  /*3750*/  MOV R18, R0 ;  /* 0x0000000000127202 */ /* 0x000fe20000000f00 */
[----:B------:R-:W-:-:S04]  /*3760*/  IMAD.WIDE.U32 R22, R12, R2, R22 ;  /* 0x000000020c167225 */ /* 0x000fc800078e0016 */
[----:B------:R-:W-:Y:S01]  /*3770*/  IMAD R19, R19, R12, RZ ;  /* 0x0000000c13137224 */ /* 0x000fe200078e02ff */
[----:B------:R-:W-:-:S03]  /*3780*/  MOV R12, R22 ;  /* 0x00000016000c7202 */ /* 0x000fc60000000f00 */
[----:B------:R-:W-:Y:S01]  /*3790*/  IMAD R2, R11, R2, R19 ;  /* 0x000000020b027224 */ /* 0x000fe200078e0213 */
[----:B------:R-:W-:-:S03]  /*37a0*/  MOV R19, R21 ;  /* 0x0000001500137202 */ /* 0x000fc60000000f00 */
[----:B------:R-:W-:Y:S01]  /*37b0*/  IMAD.IADD R2, R23, 0x1, R2 ;  /* 0x0000000117027824 */ /* 0x000fe200078e0202 */
[----:B------:R-:W-:Y:S05]  /*37c0*/  BRA `(.L_x_290) ;  /* 0x00000000005c7947 */ /* 0x000fea0003800000 */
.L_x_289:
[----:B------:R-:W0:Y:S01]  /*37d0*/  I2F.U32.RP R6, R12 ;  /* 0x0000000c00067306 */ /* 0x000e220000209000 */
[----:B------:R-:W-:Y:S01]  /*37e0*/  IMAD.MOV.U32 R18, RZ, RZ, RZ ;  /* 0x000000ffff127224 */ /* 0x000fe200078e00ff */
[----:B------:R-:W-:-:S06]  /*37f0*/  ISETP.NE.U32.AND P0, PT, R12, RZ, PT ;  /* 0x000000ff0c00720c */ /* 0x000fcc0003f05070 */
[----:B0-----:R-:W0:Y:S02]  /*3800*/  MUFU.RCP R2, R6 ;  /* 0x0000000600027308 */ /* 0x001e240000001000 */
[----:B0-----:R-:W-:-:S06]  /*3810*/  IADD3 R2, R2, 0xffffffe, RZ ;  /* 0x0ffffffe02027810 */ /* 0x001fcc0007ffe0ff */
[----:B------:R-:W0:Y:S02]  /*3820*/  F2I.FTZ.U32.TRUNC.NTZ R19, R2 ;  /* 0x0000000200137305 */ /* 0x000e24000021f000 */
[----:B0-----:R-:W-:Y:S01]  /*3830*/  IADD3 R0, RZ, -R19, RZ ;  /* 0x80000013ff007210 */ /* 0x001fe20007ffe0ff */
[----:B------:R-:W-:-:S04]  /*3840*/  IMAD.MOV.U32 R2, RZ, RZ, RZ ;  /* 0x000000ffff027224 */ /* 0x000fc800078e00ff */
        /* <DEDUP_REMOVED lines=15> */
.L_x_290:
[----:B------:R-:W-:Y:S05]  /*3940*/  BSYNC B0 ;  /* 0x0000000000007941 */ /* 0x000fea0003800000 */
.L_x_288:
[----:B------:R-:W-:Y:S01]  /*3950*/  IADD3 R31, P1, P0, R36, R34, R30 ;  /* 0x00000022241f7210 */ /* 0x000fe2000783e01e */
[----:B------:R-:W-:Y:S01]  /*3960*/  ULDC.64 UR4, c[0x0][0x2b0] ;  /* 0x0000ac0000047ab9 */ /* 0x000fe20000000a00 */
[----:B------:R-:W-:Y:S02]  /*3970*/  SHF.R.S32.HI R0, RZ, 0x1f, R9 ;  /* 0x0000001fff007819 */ /* 0x000fe40000011409 */
[----:B------:R-:W-:Y:S02]  /*3980*/  IADD3 R31, P3, P2, R40, R31, R44 ;  /* 0x0000001f281f7210 */ /* 0x000fe40007a7e02c */
[----:B------:R-:W-:Y:S02]  /*3990*/  IADD3.X R3, R7, R8, R3, P1, P0 ;  /* 0x0000000807037210 */ /* 0x000fe40000fe0403 */
[----:B------:R-:W-:Y:S02]  /*39a0*/  IADD3 R16, P1, P0, R46, R31, R16 ;  /* 0x0000001f2e107210 */ /* 0x000fe4000783e010 */
[----:B------:R-:W-:Y:S01]  /*39b0*/  IADD3.X R4, R15, R3, R4, P3, P2 ;  /* 0x000000030f047210 */ /* 0x000fe20001fe4404 */
[----:B------:R-:W-:-:S03]  /*39c0*/  IMAD R3, R19, R9, RZ ;  /* 0x0000000913037224 */ /* 0x000fc600078e02ff */
[----:B------:R-:W-:Y:S01]  /*39d0*/  IADD3.X R17, R13, R4, R10, P1, P0 ;  /* 0x000000040d117210 */ /* 0x000fe20000fe040a */
[-C--:B------:R-:W-:Y:S02]  /*39e0*/  IMAD R0, R0, R18.reuse, R3 ;  /* 0x0000001200007224 */ /* 0x080fe400078e0203 */
[----:B------:R-:W-:Y:S01]  /*39f0*/  IMAD R3, R2, R5, RZ ;  /* 0x0000000502037224 */ /* 0x000fe200078e02ff */
[----:B------:R-:W-:Y:S01]  /*3a00*/  SHF.R.S32.HI R2, RZ, 0x1f, R5 ;  /* 0x0000001fff027819 */ /* 0x000fe20000011405 */
        /* <DEDUP_REMOVED lines=9> */
.L_x_266:
[----:B------:R-:W-:Y:S02]  /*3aa0*/  ULDC.64 UR4, c[0x0][0x2b0] ;  /* 0x0000ac0000047ab9 */ /* 0x000fe40000000a00 */
[----:B------:R-:W-:-:S04]  /*3ab0*/  LEA R2, P0, R30, UR4, 0x2 ;  /* 0x000000041e027c11 */ /* 0x000fc8000f8010ff */
[----:B------:R-:W-:-:S05]  /*3ac0*/  LEA.HI.X R3, R30, UR5, R31, 0x2, P0 ;  /* 0x000000051e037c11 */ /* 0x000fca00080f141f */
[----:B------:R1:W-:Y:S04]  /*3ad0*/  STG.E desc[UR8][R2.64], R27 ;  /* 0x0000001b02007986 */ /* 0x0003e8000c101908 */
.L_x_265:
[----:B------:R-:W-:Y:S05]  /*3ae0*/  BSYNC B1 ;  /* 0x0000000000017941 */ /* 0x000fea0003800000 */
.L_x_264:
[----:B------:R-:W2:Y:S01]  /*3af0*/  S2R R25, SR_TID.X ;  /* 0x0000000000197919 */ /* 0x000ea20000002100 */
[----:B------:R-:W3:Y:S01]  /*3b00*/  LDC R0, c[0x0][0x3c4] ;  /* 0x0000f100ff007b82 */ /* 0x000ee20000000800 */
[----:B------:R-:W-:Y:S01]  /*3b10*/  CS2R R6, SRZ ;  /* 0x0000000000067805 */ /* 0x000fe2000001ff00 */
[----:B------:R-:W-:Y:S01]  /*3b20*/  IMAD.MOV.U32 R9, RZ, RZ, RZ ;  /* 0x000000ffff097224 */ /* 0x000fe200078e00ff */
[----:B------:R-:W-:Y:S02]  /*3b30*/  CS2R R4, SRZ ;  /* 0x0000000000047805 */ /* 0x000fe4000001ff00 */
[----:B--2---:R-:W-:-:S04]  /*3b40*/  SHF.R.S32.HI R24, RZ, 0x1f, R25 ;  /* 0x0000001fff187819 */ /* 0x004fc80000011419 */
[CC--:B01----:R-:W-:Y:S02]  /*3b50*/  LEA.HI R2, R24.reuse, R25.reuse, RZ, 0x2 ;  /* 0x0000001918027211 */ /* 0x0c3fe400078f10ff */
[----:B------:R-:W-:Y:S02]  /*3b60*/  LEA.HI R24, R24, R25, RZ, 0x5 ;  /* 0x0000001918187211 */ /* 0x000fe400078f28ff */
[----:B------:R-:W-:-:S05]  /*3b70*/  LOP3.LUT R2, R2, 0xfffffffc, RZ, 0xc0, !PT ;  /* 0xfffffffc02027812 */ /* 0x000fca00078ec0ff */
[----:B------:R-:W-:Y:S01]  /*3b80*/  IMAD.IADD R3, R25, 0x1, -R2 ;  /* 0x0000000119037824 */ /* 0x000fe200078e0a02 */
[----:B------:R-:W-:Y:S02]  /*3b90*/  LOP3.LUT R2, R24, 0x3fffffe0, RZ, 0xc0, !PT ;  /* 0x3fffffe018027812 */ /* 0x000fe400078ec0ff */
[----:B------:R-:W-:Y:S02]  /*3ba0*/  SHF.R.S32.HI R24, RZ, 0x5, R24 ;  /* 0x00000005ff187819 */ /* 0x000fe40000011418 */
[----:B---3--:R-:W-:-:S04]  /*3bb0*/  ISETP.GE.AND P0, PT, R3, R0, PT ;  /* 0x000000000300720c */ /* 0x008fc80003f06270 */
[C---:B------:R-:W-:Y:S01]  /*3bc0*/  ISETP.GT.OR P0, PT, R25.reuse, 0xf, P0 ;  /* 0x0000000f1900780c */ /* 0x040fe20000704670 */
[----:B------:R-:W-:Y:S01]  /*3bd0*/  IMAD.IADD R25, R25, 0x1, -R2 ;  /* 0x0000000119197824 */ /* 0x000fe200078e0a02 */
[----:B------:R-:W-:-:S03]  /*3be0*/  CS2R R2, SRZ ;  /* 0x0000000000027805 */ /* 0x000fc6000001ff00 */
[----:B------:R-:W-:-:S04]  /*3bf0*/  IMAD.SHL.U32 R25, R25, 0x4, RZ ;  /* 0x0000000419197824 */ /* 0x000fc800078e00ff */
[----:B------:R-:W-:-:S04]  /*3c00*/  VIADD R23, R25, 0x80 ;  /* 0x0000008019177836 */ /* 0x000fc80000000000 */
[----:B------:R-:W-:-:S04]  /*3c10*/  @!P0 FADD.FTZ R8, -R27, R28 ;  /* 0x0000001c1b088221 */ /* 0x000fc80000010100 */
[----:B------:R-:W-:-:S06]  /*3c20*/  @!P0 FMUL.FTZ R8, R8, 1.4426950216293334961 ;  /* 0x3fb8aa3b08088820 */ /* 0x000fcc0000410000 */
[----:B------:R-:W0:Y:S02]  /*3c30*/  @!P0 MUFU.EX2 R8, R8 ;  /* 0x0000000800088308 */ /* 0x000e240000000800 */
[----:B0-----:R0:W-:Y:S01]  /*3c40*/  @!P0 STS [R29], R8 ;  /* 0x000000081d008388 */ /* 0x0011e20000000800 */
[----:B------:R-:W-:Y:S01]  /*3c50*/  BAR.SYNC.DEFER_BLOCKING 0x0 ;  /* 0x0000000000007b1d */ /* 0x000fe20000010000 */
[----:B------:R-:W-:Y:S01]  /*3c60*/  ISETP.GE.AND P0, PT, R0, 0x1, PT ;  /* 0x000000010000780c */ /* 0x000fe20003f06270 */
[----:B------:R-:W-:-:S12]  /*3c70*/  IMAD.MOV.U32 R0, RZ, RZ, RZ ;  /* 0x000000ffff007224 */ /* 0x000fd800078e00ff */
[----:B------:R-:W-:Y:S05]  /*3c80*/  @!P0 BRA `(.L_x_291) ;  /* 0x0000000000e08947 */ /* 0x000fea0003800000 */
[----:B------:R-:W1:Y:S01]  /*3c90*/  S2UR UR6, SR_CgaCtaId ;  /* 0x00000000000679c3 */ /* 0x000e620000008800 */
        /* <DEDUP_REMOVED lines=25> */
.L_x_294:
[----:B0--3--:R-:W-:Y:S01]  /*3e30*/  MOV R29, R21 ;  /* 0x00000015001d7202 */ /* 0x009fe20000000f00 */
        /* <DEDUP_REMOVED lines=16> */
.L_x_293:
[----:B------:R-:W-:Y:S05]  /*3f40*/  BSYNC B0 ;  /* 0x0000000000007941 */ /* 0x000fea0003800000 */
.L_x_292:
        /* <DEDUP_REMOVED lines=12> */
.L_x_291:
        /* <DEDUP_REMOVED lines=14> */
[----:B------:R-:W-:Y:S02]  /*40f0*/  IABS R10, R14 ;  /* 0x0000000e000a7213 */ /* 0x000fe40000000000 */
[----:B------:R-:W1:Y:S03]  /*4100*/  I2F.RP R12, R16 ;  /* 0x00000010000c7306 */ /* 0x000e660000209400 */
[----:B------:R-:W-:-:S05]  /*4110*/  IMAD.MOV R10, RZ, RZ, -R10 ;  /* 0x000000ffff0a7224 */ /* 0x000fca00078e0a0a */
[----:B-1----:R-:W1:Y:S02]  /*4120*/  MUFU.RCP R18, R12 ;  /* 0x0000000c00127308 */ /* 0x002e640000001000 */
[----:B-1----:R-:W-:Y:S01]  /*4130*/  VIADD R18, R18, 0xffffffe ;  /* 0x0ffffffe12127836 */ /* 0x002fe20000000000 */
[----:B------:R-:W-:-:S05]  /*4140*/  IABS R12, R13 ;  /* 0x0000000d000c7213 */ /* 0x000fca0000000000 */
[----:B------:R1:W2:Y:S02]  /*4150*/  F2I.FTZ.U32.TRUNC.NTZ R19, R18 ;  /* 0x0000001200137305 */ /* 0x0002a4000021f000 */
[----:B-1----:R-:W-:Y:S01]  /*4160*/  HFMA2.MMA R18, -RZ, RZ, 0, 0 ;  /* 0x00000000ff127435 */ /* 0x002fe200000001ff */
[----:B--2---:R-:W-:-:S04]  /*4170*/  IMAD.MOV R15, RZ, RZ, -R19 ;  /* 0x000000ffff0f7224 */ /* 0x004fc800078e0a13 */
[----:B0-----:R-:W-:-:S05]  /*4180*/  IMAD R8, R15, R16, RZ ;  /* 0x000000100f087224 */ /* 0x001fca00078e02ff */
        /* <DEDUP_REMOVED lines=76> */
        .weak           $__internal_5_$__cuda_sm20_div_s64
        .type           $__internal_5_$__cuda_sm20_div_s64,@function
        .size           $__internal_5_$__cuda_sm20_div_s64,(.L_x_4945 - $__internal_5_$__cuda_sm20_div_s64)
$__internal_5_$__cuda_sm20_div_s64:
        /* <DEDUP_REMOVED lines=25> */
[----:B------:R-:W-:Y:S01]  /*47e0*/  IADD3 R2, P0, RZ, -R48, RZ ;  /* 0x80000030ff027210 */ /* 0x000fe20007f1e0ff */
[----:B------:R-:W-:Y:S01]  /*47f0*/  IMAD.MOV.U32 R49, RZ, RZ, RZ ;  /* 0x000000ffff317224 */ /* 0x000fe200078e00ff */
[----:B------:R-:W-:Y:S01]  /*4800*/  ISETP.GE.AND P1, PT, R19, RZ, PT ;  /* 0x000000ff1300720c */ /* 0x000fe20003f26270 */
[----:B------:R-:W-:Y:S02]  /*4810*/  IMAD R0, R25, R38, R0 ;  /* 0x0000002619007224 */ /* 0x000fe400078e0200 */
[----:B------:R-:W-:-:S04]  /*4820*/  IMAD.HI.U32 R42, R43, R2, RZ ;  /* 0x000000022b2a7227 */ /* 0x000fc800078e00ff */
[----:B------:R-:W-:-:S04]  /*4830*/  IMAD.X R0, RZ, RZ, ~R0, P0 ;  /* 0x000000ffff007224 */ /* 0x000fc800000e0e00 */
[----:B------:R-:W-:-:S04]  /*4840*/  IMAD.WIDE.U32 R42, P0, R43, R0, R42 ;  /* 0x000000002b2a7225 */ /* 0x000fc8000780002a */
[----:B------:R-:W-:-:S04]  /*4850*/  IMAD.HI.U32 R21, P3, R25, R2, R42 ;  /* 0x0000000219157227 */ /* 0x000fc8000786002a */
[----:B------:R-:W-:-:S04]  /*4860*/  IMAD.HI.U32 R2, R25, R0, RZ ;  /* 0x0000000019027227 */ /* 0x000fc800078e00ff */
[----:B------:R-:W-:Y:S01]  /*4870*/  IMAD R0, R25, R0, RZ ;  /* 0x0000000019007224 */ /* 0x000fe200078e02ff */
[----:B------:R-:W-:-:S04]  /*4880*/  IADD3.X R2, R2, R25, RZ, P0, !PT ;  /* 0x0000001902027210 */ /* 0x000fc800007fe4ff */
[----:B------:R-:W-:Y:S02]  /*4890*/  IADD3 R25, P2, R0, R21, RZ ;  /* 0x0000001500197210 */ /* 0x000fe40007f5e0ff */
[-C--:B------:R-:W-:Y:S02]  /*48a0*/  IADD3 R21, P0, RZ, -R26.reuse, RZ ;  /* 0x8000001aff157210 */ /* 0x080fe40007f1e0ff */
[----:B------:R-:W-:Y:S02]  /*48b0*/  IADD3.X R43, RZ, RZ, R2, P2, P3 ;  /* 0x000000ffff2b7210 */ /* 0x000fe400017e6402 */
[----:B------:R-:W-:Y:S01]  /*48c0*/  SEL R21, R21, R26, !P1 ;  /* 0x0000001a15157207 */ /* 0x000fe20004800000 */
[----:B------:R-:W-:-:S04]  /*48d0*/  IMAD.X R0, RZ, RZ, ~R19, P0 ;  /* 0x000000ffff007224 */ /* 0x000fc800000e0e13 */
[----:B------:R-:W-:Y:S01]  /*48e0*/  IMAD.HI.U32 R48, R25, R21, RZ ;  /* 0x0000001519307227 */ /* 0x000fe200078e00ff */
[----:B------:R-:W-:-:S05]  /*48f0*/  SEL R0, R0, R19, !P1 ;  /* 0x0000001300007207 */ /* 0x000fca0004800000 */
[----:B------:R-:W-:-:S04]  /*4900*/  IMAD.WIDE.U32 R48, R25, R0, R48 ;  /* 0x0000000019307225 */ /* 0x000fc800078e0030 */
[C---:B------:R-:W-:Y:S02]  /*4910*/  IMAD R25, R43.reuse, R0, RZ ;  /* 0x000000002b197224 */ /* 0x040fe400078e02ff */
[----:B------:R-:W-:-:S05]  /*4920*/  IMAD.HI.U32 R2, P0, R43, R21, R48 ;  /* 0x000000152b027227 */ /* 0x000fca0007800030 */
[----:B------:R-:W-:Y:S01]  /*4930*/  IADD3 R25, P1, R25, R2, RZ ;  /* 0x0000000219197210 */ /* 0x000fe20007f3e0ff */
[----:B------:R-:W-:-:S04]  /*4940*/  IMAD.HI.U32 R2, R43, R0, RZ ;  /* 0x000000002b027227 */ /* 0x000fc800078e00ff */
[----:B------:R-:W-:Y:S02]  /*4950*/  IMAD.X R2, RZ, RZ, R2, P0 ;  /* 0x000000ffff027224 */ /* 0x000fe400000e0602 */
[----:B------:R-:W-:-:S04]  /*4960*/  IMAD.WIDE.U32 R42, R25, R38, RZ ;  /* 0x00000026192a7225 */ /* 0x000fc800078e00ff */
[----:B------:R-:W-:Y:S01]  /*4970*/  IMAD R43, R25, R39, R43 ;  /* 0x00000027192b7224 */ /* 0x000fe200078e022b */
[----:B------:R-:W-:Y:S01]  /*4980*/  IADD3 R21, P0, -R42, R21, RZ ;  /* 0x000000152a157210 */ /* 0x000fe20007f1e1ff */
[----:B------:R-:W-:-:S03]  /*4990*/  IMAD.X R2, RZ, RZ, R2, P1 ;  /* 0x000000ffff027224 */ /* 0x000fc600008e0602 */
[-C--:B------:R-:W-:Y:S01]  /*49a0*/  ISETP.GE.U32.AND P3, PT, R21, R38.reuse, PT ;  /* 0x000000261500720c */ /* 0x080fe20003f66070 */
[----:B------:R-:W-:-:S05]  /*49b0*/  IMAD R43, R2, R38, R43 ;  /* 0x00000026022b7224 */ /* 0x000fca00078e022b */
[----:B------:R-:W-:Y:S02]  /*49c0*/  IADD3.X R43, ~R43, R0, RZ, P0, !PT ;  /* 0x000000002b2b7210 */ /* 0x000fe400007fe5ff */
[----:B------:R-:W-:Y:S02]  /*49d0*/  IADD3 R0, P2, R21, -R38, RZ ;  /* 0x8000002615007210 */ /* 0x000fe40007f5e0ff */
[----:B------:R-:W-:-:S04]  /*49e0*/  ISETP.GE.U32.AND.EX P3, PT, R43, R39, PT, P3 ;  /* 0x000000272b00720c */ /* 0x000fc80003f66130 */
[----:B------:R-:W-:Y:S01]  /*49f0*/  SEL R21, R0, R21, P3 ;  /* 0x0000001500157207 */ /* 0x000fe20001800000 */
[----:B------:R-:W-:-:S03]  /*4a00*/  IMAD.X R0, R43, 0x1, ~R39, P2 ;  /* 0x000000012b007824 */ /* 0x000fc600010e0e27 */
[----:B------:R-:W-:Y:S02]  /*4a10*/  ISETP.GE.U32.AND P0, PT, R21, R38, PT ;  /* 0x000000261500720c */ /* 0x000fe40003f06070 */
[----:B------:R-:W-:Y:S02]  /*4a20*/  IADD3 R38, P1, R25, 0x1, RZ ;  /* 0x0000000119267810 */ /* 0x000fe40007f3e0ff */
[----:B------:R-:W-:Y:S02]  /*4a30*/  SEL R43, R0, R43, P3 ;  /* 0x0000002b002b7207 */ /* 0x000fe40001800000 */
[----:B------:R-:W-:Y:S01]  /*4a40*/  SEL R38, R38, R25, P3 ;  /* 0x0000001926267207 */ /* 0x000fe20001800000 */
[----:B------:R-:W-:Y:S01]  /*4a50*/  IMAD.X R21, RZ, RZ, R2, P1 ;  /* 0x000000ffff157224 */ /* 0x000fe200008e0602 */
[----:B------:R-:W-:Y:S01]  /*4a60*/  ISETP.GE.U32.AND.EX P0, PT, R43, R39, PT, P0 ;  /* 0x000000272b00720c */ /* 0x000fe20003f06100 */
[----:B------:R-:W-:Y:S01]  /*4a70*/  IMAD.MOV.U32 R39, RZ, RZ, 0x0 ;  /* 0x00000000ff277424 */ /* 0x000fe200078e00ff */
[----:B------:R-:W-:-:S02]  /*4a80*/  IADD3 R25, P1, R38, 0x1, RZ ;  /* 0x0000000126197810 */ /* 0x000fc40007f3e0ff */
[----:B------:R-:W-:Y:S02]  /*4a90*/  SEL R21, R21, R2, P3 ;  /* 0x0000000215157207 */ /* 0x000fe40001800000 */
[----:B------:R-:W-:Y:S01]  /*4aa0*/  SEL R25, R25, R38, P0 ;  /* 0x0000002619197207 */ /* 0x000fe20000000000 */
[----:B------:R-:W-:Y:S01]  /*4ab0*/  IMAD.MOV.U32 R38, RZ, RZ, R22 ;  /* 0x000000ffff267224 */ /* 0x000fe200078e0016 */
[----:B------:R-:W-:Y:S01]  /*4ac0*/  LOP3.LUT R2, R6, R19, RZ, 0x3c, !PT ;  /* 0x0000001306027212 */ /* 0x000fe200078e3cff */
[----:B------:R-:W-:-:S03]  /*4ad0*/  IMAD.X R0, RZ, RZ, R21, P1 ;  /* 0x000000ffff007224 */ /* 0x000fc600008e0615 */
[----:B------:R-:W-:Y:S02]  /*4ae0*/  ISETP.GE.AND P2, PT, R2, RZ, PT ;  /* 0x000000ff0200720c */ /* 0x000fe40003f46270 */
[----:B------:R-:W-:Y:S02]  /*4af0*/  SEL R21, R0, R21, P0 ;  /* 0x0000001500157207 */ /* 0x000fe40000000000 */
[----:B------:R-:W-:Y:S02]  /*4b00*/  IADD3 R0, P1, RZ, -R25, RZ ;  /* 0x80000019ff007210 */ /* 0x000fe40007f3e0ff */
[----:B------:R-:W-:Y:S02]  /*4b10*/  ISETP.NE.U32.AND P0, PT, R24, RZ, PT ;  /* 0x000000ff1800720c */ /* 0x000fe40003f05070 */
[----:B------:R-:W-:Y:S02]  /*4b20*/  IADD3.X R2, RZ, ~R21, RZ, P1, !PT ;  /* 0x80000015ff027210 */ /* 0x000fe40000ffe4ff */
[----:B------:R-:W-:-:S02]  /*4b30*/  ISETP.NE.AND.EX P0, PT, R6, RZ, PT, P0 ;  /* 0x000000ff0600720c */ /* 0x000fc40003f05300 */
[----:B------:R-:W-:Y:S02]  /*4b40*/  SEL R0, R0, R25, !P2 ;  /* 0x0000001900007207 */ /* 0x000fe40005000000 */
[----:B------:R-:W-:Y:S02]  /*4b50*/  SEL R2, R2, R21, !P2 ;  /* 0x0000001502027207 */ /* 0x000fe40005000000 */
[----:B------:R-:W-:Y:S02]  /*4b60*/  SEL R0, R0, 0xffffffff, P0 ;  /* 0xffffffff00007807 */ /* 0x000fe40000000000 */
[----:B------:R-:W-:Y:S01]  /*4b70*/  SEL R21, R2, 0xffffffff, P0 ;  /* 0xffffffff02157807 */ /* 0x000fe20000000000 */
[----:B------:R-:W-:Y:S06]  /*4b80*/  RET.REL.NODEC R38 `(_ZN5flash32flash_fwd_splitkv_combine_kernelI23Flash_fwd_kernel_traitsILi256ELi64ELi64ELi4ELb0ELb0EN7cutlass10bfloat16_tE19Flash_kernel_traitsILi256ELi64ELi64ELi4ES3_EELi4ELi2ELb0EEEvNS_16Flash_fwd_paramsE) ;  /* 0xffffffb4261c7950 */ /* 0x000fec0003c3ffff */
.L_x_295:
        /* <DEDUP_REMOVED lines=15> */
.L_x_4945:


//--------------------- .text._ZN5flash32flash_fwd_splitkv_combine_kernelI23Flash_fwd_kernel_traitsILi256ELi64ELi64ELi4ELb0ELb0EN7cutlass10bfloat16_tE19Flash_kernel_traitsILi256ELi64ELi64ELi4ES3_EELi4ELi1ELb0EEEvNS_16Flash_fwd_paramsE --------------------------
	.section	.text._ZN5flash32flash_fwd_splitkv_combine_kernelI23Flash_fwd_kernel_traitsILi256ELi64ELi64ELi4ELb0ELb0EN7cutlass10bfloat16_tE19Flash_kernel_traitsILi256ELi64ELi64ELi4ES3_EELi4ELi1ELb0EEEvNS_16Flash_fwd_paramsE,"ax",@progbits
	.align	128
        .global         _ZN5flash32flash_fwd_splitkv_combine_kernelI23Flash_fwd_kernel_traitsILi256ELi64ELi64ELi4ELb0ELb0EN7cutlass10bfloat16_tE19Flash_kernel_traitsILi256ELi64ELi64ELi4ES3_EELi4ELi1ELb0EEEvNS_16Flash_fwd_paramsE
        .type           _ZN5flash32flash_fwd_splitkv_combine_kernelI23Flash_fwd_kernel_traitsILi256ELi64ELi64ELi4ELb0ELb0EN7cutlass10bfloat16_tE19Flash_kernel_traitsILi256ELi64ELi64ELi4ES3_EELi4ELi1ELb0EEEvNS_16Flash_fwd_paramsE,@function
        .size           _ZN5flash32flash_fwd_splitkv_combine_kernelI23Flash_fwd_kernel_traitsILi256ELi64ELi64ELi4ELb0ELb0EN7cutlass10bfloat16_tE19Flash_kernel_traitsILi256ELi64ELi64ELi4ES3_EELi4ELi1ELb0EEEvNS_16Flash_fwd_paramsE,(.L_x_4946 - _ZN5flash32flash_fwd_splitkv_combine_kernelI23Flash_fwd_kernel_traitsILi256ELi64ELi64ELi4ELb0ELb0EN7cutlass10bfloat16_tE19Flash_kernel_traitsILi256ELi64ELi64ELi4ES3_EELi4ELi1ELb0EEEvNS_16Flash_fwd_paramsE)
        .other          _ZN5flash32flash_fwd_splitkv_combine_kernelI23Flash_fwd_kernel_traitsILi256ELi64ELi64ELi4ELb0ELb0EN7cutlass10bfloat16_tE19Flash_kernel_traitsILi256ELi64ELi64ELi4ES3_EELi4ELi1ELb0EEEvNS_16Flash_fwd_paramsE,@"STO_CUDA_ENTRY STV_DEFAULT"
_ZN5flash32flash_fwd_splitkv_combine_kernelI23Flash_fwd_kernel_traitsILi256ELi64ELi64ELi4ELb0ELb0EN7cutlass10bfloat16_tE19Flash_kernel_traitsILi256ELi64ELi64ELi4ES3_EELi4ELi1ELb0EEEvNS_16Flash_fwd_paramsE:
.text._ZN5flash32flash_fwd_splitkv_combine_kernelI23Flash_fwd_kernel_traitsILi256ELi64ELi64ELi4ELb0ELb0EN7cutlass10bfloat16_tE19Flash_kernel_traitsILi256ELi64ELi64ELi4ES3_EELi4ELi1ELb0EEEvNS_16Flash_fwd_paramsE:
        /* <DEDUP_REMOVED lines=23> */
[----:B------:R-:W-:Y:S05]  /*0170*/  CALL.REL.NOINC `($__internal_6_$__cuda_sm20_div_s64) ;  /* 0x00000044003c7944 */ /* 0x000fea0003c00000 */
[----:B------:R-:W-:Y:S01]  /*0180*/  MOV R22, R0 ;  /* 0x0000000000167202 */ /* 0x000fe20000000f00 */
[----:B------:R-:W-:Y:S06]  /*0190*/  BRA `(.L_x_297) ;  /* 0x00000000004c7947 */ /* 0x000fec0003800000 */
.L_x_296:
        /* <DEDUP_REMOVED lines=19> */
.L_x_297:
        /* <DEDUP_REMOVED lines=12> */
[----:B------:R-:W-:Y:S05]  /*0390*/  CALL.REL.NOINC `($__internal_6_$__cuda_sm20_div_s64) ;  /* 0x0000004000b47944 */ /* 0x000fea0003c00000 */
[----:B------:R-:W-:Y:S02]  /*03a0*/  MOV R12, R0 ;  /* 0x00000000000c7202 */ /* 0x000fe40000000f00 */
[----:B------:R-:W-:Y:S01]  /*03b0*/  MOV R13, R23 ;  /* 0x00000017000d7202 */ /* 0x000fe20000000f00 */
[----:B------:R-:W-:Y:S05]  /*03c0*/  BRA `(.L_x_300) ;  /* 0x00000000004c7947 */ /* 0x000fea0003800000 */
.L_x_299:
        /* <DEDUP_REMOVED lines=19> */
.L_x_300:
[----:B------:R-:W-:Y:S05]  /*0500*/  BSYNC B0 ;  /* 0x0000000000007941 */ /* 0x000fea0003800000 */
.L_x_298:
[----:B------:R-:W0:Y:S01]  /*0510*/  LDC R2, c[0x0][0x2c4] ;  /* 0x0000b100ff027b82 */ /* 0x000e220000000800 */
        /* <DEDUP_REMOVED lines=8> */
[----:B0-----:R-:W-:Y:S02]  /*05a0*/  IMAD.MOV R0, RZ, RZ, -R15 ;  /* 0x000000ffff007224 */ /* 0x001fe400078e0a0f */
[----:B------:R-:W-:Y:S02]  /*05b0*/  IMAD.MOV.U32 R14, RZ, RZ, RZ ;  /* 0x000000ffff0e7224 */ /* 0x000fe400078e00ff */
        /* <DEDUP_REMOVED lines=32> */
[----:B------:R-:W-:Y:S05]  /*07c0*/  BRA `(.L_x_303) ;  /* 0x00000000004c7947 */ /* 0x000fea0003800000 */
.L_x_302:
        /* <DEDUP_REMOVED lines=19> */
.L_x_303:
[----:B------:R-:W-:Y:S05]  /*0900*/  BSYNC B0 ;  /* 0x0000000000007941 */ /* 0x000fea0003800000 */
.L_x_301:
        /* <DEDUP_REMOVED lines=73> */
[----:B------:R-:W-:Y:S02]  /*0da0*/  MOV R34, R0 ;  /* 0x0000000000227202 */ /* 0x000fe40000000f00 */
[----:B------:R-:W-:Y:S01]  /*0db0*/  MOV R35, R23 ;  /* 0x0000001700237202 */ /* 0x000fe20000000f00 */
[----:B------:R-:W-:Y:S05]  /*0dc0*/  BRA `(.L_x_306) ;  /* 0x00000000004c7947 */ /* 0x000fea0003800000 */
.L_x_305:
        /* <DEDUP_REMOVED lines=19> */
.L_x_306:
[----:B------:R-:W-:Y:S05]  /*0f00*/  BSYNC B0 ;  /* 0x0000000000007941 */ /* 0x000fea0003800000 */
.L_x_304:
        /* <DEDUP_REMOVED lines=42> */
.L_x_308:
        /* <DEDUP_REMOVED lines=19> */
.L_x_309:
[----:B------:R-:W-:Y:S05]  /*12e0*/  BSYNC B0 ;  /* 0x0000000000007941 */ /* 0x000fea0003800000 */
.L_x_307:
[----:B------:R-:W0:Y:S01]  /*12f0*/  LDC R13, c[0x0][0x2c4] ;  /* 0x0000b100ff0d7b82 */ /* 0x000e220000000800 */
        /* <DEDUP_REMOVED lines=16> */
[----:B------:R-:W-:-:S03]  /*1400*/  ISETP.GE.AND P1, PT, R8, RZ, PT ;  /* 0x000000ff0800720c */ /* 0x000fc60003f26270 */
[----:B------:R-:W-:-:S04]  /*1410*/  IMAD.HI.U32 R6, R6, R2, RZ ;  /* 0x0000000206067227 */ /* 0x000fc800078e00ff */
[----:B------:R-:W-:-:S04]  /*1420*/  IMAD.MOV R21, RZ, RZ, -R6 ;  /* 0x000000ffff157224 */ /* 0x000fc800078e0a06 */
[C---:B------:R-:W-:Y:S02]  /*1430*/  IMAD R21, R0.reuse, R21, R2 ;  /* 0x0000001500157224 */ /* 0x040fe400078e0202 */
[----:B------:R-:W0:Y:S03]  /*1440*/  S2R R2, SR_TID.X ;  /* 0x0000000000027919 */ /* 0x000e260000002100 */
[----:B------:R-:W-:-:S13]  /*1450*/  ISETP.GT.U32.AND P0, PT, R0, R21, PT ;  /* 0x000000150000720c */ /* 0x000fda0003f04070 */
[----:B------:R-:W-:Y:S02]  /*1460*/  @!P0 IMAD.IADD R21, R21, 0x1, -R0 ;  /* 0x0000000115158824 */ /* 0x000fe400078e0a00 */
[----:B------:R-:W-:Y:S01]  /*1470*/  @!P0 VIADD R6, R6, 0x1 ;  /* 0x0000000106068836 */ /* 0x000fe20000000000 */
[----:B------:R-:W-:Y:S02]  /*1480*/  ISETP.NE.AND P0, PT, R13, RZ, PT ;  /* 0x000000ff0d00720c */ /* 0x000fe40003f05270 */
[----:B------:R-:W-:Y:S02]  /*1490*/  ISETP.GE.U32.AND P2, PT, R21, R0, PT ;  /* 0x000000001500720c */ /* 0x000fe40003f46070 */
[----:B------:R-:W-:Y:S02]  /*14a0*/  SHF.R.S32.HI R0, RZ, 0x1f, R11 ;  /* 0x0000001fff007819 */ /* 0x000fe4000001140b */
[----:B------:R-:W-:-:S03]  /*14b0*/  LEA.HI.SX32 R21, R11, 0x1, 0x1 ;  /* 0x000000010b157811 */ /* 0x000fc600078f0aff */
[----:B------:R-:W-:Y:S02]  /*14c0*/  @!P3 IMAD.MOV R21, RZ, RZ, R0 ;  /* 0x000000ffff15b224 */ /* 0x000fe400078e0200 */
[----:B------:R-:W1:Y:S04]  /*14d0*/  LDC R0, c[0x0][0x270] ;  /* 0x00009c00ff007b82 */ /* 0x000e680000000800 */
[----:B------:R-:W-:Y:S01]  /*14e0*/  @P2 VIADD R6, R6, 0x1 ;  /* 0x0000000106062836 */ /* 0x000fe20000000000 */
[----:B0-----:R-:W-:-:S03]  /*14f0*/  ISETP.GT.AND P2, PT, R2, 0x7, PT ;  /* 0x000000070200780c */ /* 0x001fc60003f44270 */
[----:B------:R-:W-:Y:S01]  /*1500*/  @!P1 IMAD.MOV R6, RZ, RZ, -R6 ;  /* 0x000000ffff069224 */ /* 0x000fe200078e0a06 */
[----:B------:R-:W-:-:S05]  /*1510*/  @!P0 LOP3.LUT R6, RZ, R13, RZ, 0x33, !PT ;  /* 0x0000000dff068212 */ /* 0x000fca00078e33ff */
[----:B------:R-:W-:Y:S01]  /*1520*/  IMAD R8, R21, R6, RZ ;  /* 0x0000000615087224 */ /* 0x000fe200078e02ff */
[----:B------:R-:W-:-:S03]  /*1530*/  SHF.R.S32.HI R21, RZ, 0x1f, R2 ;  /* 0x0000001fff157819 */ /* 0x000fc60000011402 */
[----:B------:R-:W0:Y:S01]  /*1540*/  @!P2 S2R R10, SR_CgaCtaId ;  /* 0x00000000000aa919 */ /* 0x000e220000008800 */
[----:B------:R-:W-:Y:S02]  /*1550*/  IABS R26, R8 ;  /* 0x00000008001a7213 */ /* 0x000fe40000000000 */
[----:B------:R-:W-:Y:S02]  /*1560*/  LEA.HI R21, R21, R2, RZ, 0x2 ;  /* 0x0000000215157211 */ /* 0x000fe400078f10ff */
[----:B------:R-:W2:Y:S01]  /*1570*/  I2F.RP R12, R26 ;  /* 0x0000001a000c7306 */ /* 0x000ea20000209400 */
[----:B-1----:R-:W-:Y:S02]  /*1580*/  IABS R24, R0 ;  /* 0x0000000000187213 */ /* 0x002fe40000000000 */
[----:B------:R-:W-:Y:S02]  /*1590*/  SHF.R.S32.HI R29, RZ, 0x2, R21 ;  /* 0x00000002ff1d7819 */ /* 0x000fe40000011415 */
[----:B------:R-:W-:-:S02]  /*15a0*/  @!P2 MOV R25, 0x400 ;  /* 0x000004000019a802 */ /* 0x000fc40000000f00 */
[----:B------:R-:W-:Y:S01]  /*15b0*/  ISETP.GE.AND P0, PT, R29, UR5, PT ;  /* 0x000000051d007c0c */ /* 0x000fe2000bf06270 */
[----:B------:R-:W-:Y:S01]  /*15c0*/  I2F.U32.RP R6, R24 ;  /* 0x0000001800067306 */ /* 0x000fe20000209000 */
[----:B------:R-:W-:-:S07]  /*15d0*/  LOP3.LUT R21, R21, 0xfffffffc, RZ, 0xc0, !PT ;  /* 0xfffffffc15157812 */ /* 0x000fce00078ec0ff */
[----:B--2---:R-:W1:Y:S01]  /*15e0*/  MUFU.RCP R32, R12 ;  /* 0x0000000c00207308 */ /* 0x004e620000001000 */
[----:B0-----:R-:W-:Y:S01]  /*15f0*/  @!P2 LEA R10, R10, R25, 0x18 ;  /* 0x000000190a0aa211 */ /* 0x001fe200078ec0ff */
[----:B------:R-:W-:-:S04]  /*1600*/  VIADD R25, R26, UR4 ;  /* 0x000000041a197c36 */ /* 0x000fc80008000000 */
[----:B------:R-:W-:Y:S02]  /*1610*/  @!P2 IMAD R27, R29, 0x14, R10 ;  /* 0x000000141d1ba824 */ /* 0x000fe400078e020a */
[----:B-1----:R-:W-:Y:S02]  /*1620*/  VIADD R32, R32, 0xffffffe ;  /* 0x0ffffffe20207836 */ /* 0x002fe40000000000 */
[----:B------:R-:W-:Y:S02]  /*1630*/  IMAD.IADD R12, R2, 0x1, -R21 ;  /* 0x00000001020c7824 */ /* 0x000fe400078e0a15 */
[----:B------:R0:W1:Y:S02]  /*1640*/  F2I.FTZ.U32.TRUNC.NTZ R33, R32 ;  /* 0x0000002000217305 */ /* 0x000064000021f000 */
[----:B------:R-:W-:Y:S01]  /*1650*/  @!P2 IMAD R27, R12, 0x4, R27 ;  /* 0x000000040c1ba824 */ /* 0x000fe200078e021b */
        /* <DEDUP_REMOVED lines=18> */
.L_x_311:
[----:B------:R-:W-:Y:S05]  /*1780*/  BSYNC B0 ;  /* 0x0000000000007941 */ /* 0x000fea0003800000 */
.L_x_310:
[----:B-----5:R3:W-:Y:S01]  /*1790*/  @!P2 STS [R27], R28 ;  /* 0x0000001c1b00a388 */ /* 0x0207e20000000800 */
[----:B------:R-:W-:Y:S01]  /*17a0*/  BSSY B0, `(.L_x_312) ;  /* 0x000000f000007945 */ /* 0x000fe20003800000 */
[----:B------:R-:W-:Y:S01]  /*17b0*/  MOV R30, 0xff800000 ;  /* 0xff800000001e7802 */ /* 0x000fe20000000f00 */
[----:B------:R-:W-:Y:S06]  /*17c0*/  BAR.SYNC.DEFER_BLOCKING 0x0 ;  /* 0x0000000000007b1d */ /* 0x000fec0000010000 */
[----:B------:R-:W-:Y:S05]  /*17d0*/  @P2 BRA `(.L_x_313) ;  /* 0x00000000002c2947 */ /* 0x000fea0003800000 */
[----:B------:R-:W4:Y:S01]  /*17e0*/  S2R R10, SR_CgaCtaId ;  /* 0x00000000000a7919 */ /* 0x000f220000008800 */
[----:B------:R-:W-:Y:S02]  /*17f0*/  LEA.HI R12, R2, R2, RZ, 0x1 ;  /* 0x00000002020c7211 */ /* 0x000fe400078f08ff */
[----:B------:R-:W-:Y:S02]  /*1800*/  MOV R21, 0x400 ;  /* 0x0000040000157802 */ /* 0x000fe40000000f00 */
[C---:B---3--:R-:W-:Y:S01]  /*1810*/  LOP3.LUT R27, R12.reuse, 0xfffffffe, RZ, 0xc0, !PT ;  /* 0xfffffffe0c1b7812 */ /* 0x048fe200078ec0ff */
[----:B------:R-:W-:-:S04]  /*1820*/  IMAD.SHL.U32 R12, R12, 0x2, RZ ;  /* 0x000000020c0c7824 */ /* 0x000fc800078e00ff */
[----:B------:R-:W-:Y:S01]  /*1830*/  IMAD.IADD R27, R2, 0x1, -R27 ;  /* 0x00000001021b7824 */ /* 0x000fe200078e0a1b */
[----:B----4-:R-:W-:Y:S02]  /*1840*/  LEA R10, R10, R21, 0x18 ;  /* 0x000000150a0a7211 */ /* 0x010fe400078ec0ff */
[----:B------:R-:W-:-:S03]  /*1850*/  LOP3.LUT R21, R12, 0xfffffffc, RZ, 0xc0, !PT ;  /* 0xfffffffc0c157812 */ /* 0x000fc600078ec0ff */
[----:B------:R-:W-:-:S04]  /*1860*/  IMAD R10, R27, 0x14, R10 ;  /* 0x000000141b0a7824 */ /* 0x000fc800078e020a */
[----:B------:R-:W-:-:S05]  /*1870*/  IMAD.IADD R10, R10, 0x1, R21 ;  /* 0x000000010a0a7824 */ /* 0x000fca00078e0215 */
[----:B------:R4:W3:Y:S02]  /*1880*/  LDS R30, [R10] ;  /* 0x000000000a1e7984 */ /* 0x0008e40000000800 */
.L_x_313:
[----:B------:R-:W-:Y:S05]  /*1890*/  BSYNC B0 ;  /* 0x0000000000007941 */ /* 0x000fea0003800000 */
.L_x_312:
[----:B---3--:R-:W3:Y:S01]  /*18a0*/  SHFL.BFLY PT, R21, R30, 0x1, 0x1f ;  /* 0x0c201f001e157f89 */ /* 0x008ee200000e0000 */
[----:B------:R-:W5:Y:S01]  /*18b0*/  MUFU.RCP R6, R6 ;  /* 0x0000000600067308 */ /* 0x000f620000001000 */
[--C-:B-1--4-:R-:W-:Y:S01]  /*18c0*/  IMAD.MOV R10, RZ, RZ, -R33.reuse ;  /* 0x000000ffff0a7224 */ /* 0x112fe200078e0a21 */
[----:B------:R-:W-:Y:S01]  /*18d0*/  IABS R37, R25 ;  /* 0x0000001900257213 */ /* 0x000fe20000000000 */
[----:B0-----:R-:W-:Y:S01]  /*18e0*/  IMAD.MOV.U32 R32, RZ, RZ, RZ ;  /* 0x000000ffff207224 */ /* 0x001fe200078e00ff */
[-C--:B------:R-:W-:Y:S01]  /*18f0*/  LOP3.LUT R12, R25, R26.reuse, RZ, 0x3c, !PT ;  /* 0x0000001a190c7212 */ /* 0x080fe200078e3cff */
[----:B------:R-:W-:Y:S01]  /*1900*/  IMAD R27, R10, R26, RZ ;  /* 0x0000001a0a1b7224 */ /* 0x000fe200078e02ff */
[----:B------:R-:W-:Y:S01]  /*1910*/  IABS R10, R9 ;  /* 0x00000009000a7213 */ /* 0x000fe20000000000 */
[----:B------:R-:W-:Y:S01]  /*1920*/  BSSY B1, `(.L_x_314) ;  /* 0x0000219000017945 */ /* 0x000fe20003800000 */
[----:B------:R-:W-:Y:S01]  /*1930*/  ISETP.GE.AND P2, PT, R12, RZ, PT ;  /* 0x000000ff0c00720c */ /* 0x000fe20003f46270 */
[----:B------:R-:W-:Y:S01]  /*1940*/  IMAD.HI.U32 R32, R33, R27, R32 ;  /* 0x0000001b21207227 */ /* 0x000fe200078e0020 */
[----:B------:R-:W-:Y:S01]  /*1950*/  IABS R27, R8 ;  /* 0x00000008001b7213 */ /* 0x000fe20000000000 */
[----:B------:R-:W0:Y:S01]  /*1960*/  LDC.U8 R12, c[0x0][0x3d9] ;  /* 0x0000f640ff0c7b82 */ /* 0x000e220000000000 */
[----:B------:R-:W-:-:S02]  /*1970*/  IABS R33, R0 ;  /* 0x0000000000217213 */ /* 0x000fc40000000000 */
[----:B------:R-:W-:Y:S01]  /*1980*/  ISETP.NE.AND P4, PT, R8, RZ, PT ;  /* 0x000000ff0800720c */ /* 0x000fe20003f85270 */
[----:B------:R-:W-:Y:S01]  /*1990*/  IMAD.MOV R27, RZ, RZ, -R27 ;  /* 0x000000ffff1b7224 */ /* 0x000fe200078e0a1b */
[----:B------:R-:W-:Y:S01]  /*19a0*/  ISETP.GT.AND P3, PT, R4, RZ, PT ;  /* 0x000000ff0400720c */ /* 0x000fe20003f64270 */
[----:B-----5:R-:W-:Y:S01]  /*19b0*/  VIADD R38, R6, 0xffffffe ;  /* 0x0ffffffe06267836 */ /* 0x020fe20000000000 */
[----:B------:R-:W-:Y:S01]  /*19c0*/  LOP3.LUT R9, R9, R0, RZ, 0x3c, !PT ;  /* 0x0000000009097212 */ /* 0x000fe200078e3cff */
[----:B------:R-:W-:Y:S01]  /*19d0*/  IMAD.HI.U32 R6, R32, R37, RZ ;  /* 0x0000002520067227 */ /* 0x000fe200078e00ff */
[----:B------:R-:W-:Y:S01]  /*19e0*/  SHF.R.S32.HI R32, RZ, 0x1f, R4 ;  /* 0x0000001fff207819 */ /* 0x000fe20000011404 */
[----:B------:R-:W2:Y:S01]  /*19f0*/  F2I.FTZ.U32.TRUNC.NTZ R39, R38 ;  /* 0x0000002600277305 */ /* 0x000ea2000021f000 */
[----:B---3--:R-:W-:Y:S01]  /*1a00*/  FMNMX.FTZ R21, R21, R30, !PT ;  /* 0x0000001e15157209 */ /* 0x008fe20007810000 */
[----:B------:R-:W-:Y:S02]  /*1a10*/  IMAD R27, R6, R27, R37 ;  /* 0x0000001b061b7224 */ /* 0x000fe400078e0225 */
[----:B------:R-:W-:Y:S01]  /*1a20*/  IMAD.MOV R33, RZ, RZ, -R33 ;  /* 0x000000ffff217224 */ /* 0x000fe200078e0a21 */
[----:B------:R-:W-:-:S02]  /*1a30*/  FSETP.NEU.FTZ.AND P0, PT, R21, -INF , PT ;  /* 0xff8000001500780b */ /* 0x000fc40003f1d000 */
[----:B------:R-:W-:Y:S02]  /*1a40*/  ISETP.GT.U32.AND P1, PT, R26, R27, PT ;  /* 0x0000001b1a00720c */ /* 0x000fe40003f24070 */
[----:B------:R-:W-:-:S05]  /*1a50*/  FSEL R21, R21, RZ, P0 ;  /* 0x000000ff15157208 */ /* 0x000fca0000000000 */
[----:B------:R-:W-:Y:S01]  /*1a60*/  FADD.FTZ R28, -R21, R30 ;  /* 0x0000001e151c7221 */ /* 0x000fe20000010100 */
[--C-:B--2---:R-:W-:Y:S02]  /*1a70*/  IMAD.MOV R29, RZ, RZ, -R39.reuse ;  /* 0x000000ffff1d7224 */ /* 0x104fe400078e0a27 */
[----:B------:R-:W-:Y:S02]  /*1a80*/  IMAD.MOV.U32 R38, RZ, RZ, RZ ;  /* 0x000000ffff267224 */ /* 0x000fe400078e00ff */
[----:B------:R-:W-:Y:S01]  /*1a90*/  FMUL.FTZ R28, R28, 1.4426950216293334961 ;  /* 0x3fb8aa3b1c1c7820 */ /* 0x000fe20000410000 */
[----:B------:R-:W-:Y:S02]  /*1aa0*/  IMAD R36, R29, R24, RZ ;  /* 0x000000181d247224 */ /* 0x000fe400078e02ff */
[----:B------:R-:W-:Y:S02]  /*1ab0*/  @!P1 IMAD.IADD R27, R27, 0x1, -R26 ;  /* 0x000000011b1b9824 */ /* 0x000fe400078e0a1a */
[----:B------:R-:W-:Y:S01]  /*1ac0*/  IMAD.HI.U32 R36, R39, R36, R38 ;  /* 0x0000002427247227 */ /* 0x000fe200078e0026 */
[----:B------:R-:W1:Y:S02]  /*1ad0*/  MUFU.EX2 R28, R28 ;  /* 0x0000001c001c7308 */ /* 0x000e640000000800 */
[----:B------:R-:W-:Y:S01]  /*1ae0*/  ISETP.GE.U32.AND P0, PT, R27, R26, PT ;  /* 0x0000001a1b00720c */ /* 0x000fe20003f06070 */
[----:B------:R-:W-:-:S02]  /*1af0*/  @!P1 VIADD R6, R6, 0x1 ;  /* 0x0000000106069836 */ /* 0x000fc40000000000 */
[----:B------:R-:W-:-:S04]  /*1b00*/  IMAD.HI.U32 R31, R36, R10, RZ ;  /* 0x0000000a241f7227 */ /* 0x000fc800078e00ff */
[----:B------:R-:W-:-:S04]  /*1b10*/  IMAD.HI.U32 R36, R36, R37, RZ ;  /* 0x0000002524247227 */ /* 0x000fc800078e00ff */
[-C--:B------:R-:W-:Y:S01]  /*1b20*/  IMAD R29, R31, R33.reuse, R10 ;  /* 0x000000211f1d7224 */ /* 0x080fe200078e020a */
[----:B------:R-:W-:Y:S01]  /*1b30*/  LEA.HI.SX32 R10, R4, 0x1, 0x1 ;  /* 0x00000001040a7811 */ /* 0x000fe200078f0aff */
[----:B------:R-:W-:Y:S01]  /*1b40*/  IMAD R33, R36, R33, R37 ;  /* 0x0000002124217224 */ /* 0x000fe200078e0225 */
[----:B-1----:R-:W1:Y:S01]  /*1b50*/  SHFL.BFLY PT, R27, R28, 0x1, 0x1f ;  /* 0x0c201f001c1b7f89 */ /* 0x002e6200000e0000 */
[----:B------:R-:W-:Y:S01]  /*1b60*/  @P0 VIADD R6, R6, 0x1 ;  /* 0x0000000106060836 */ /* 0x000fe20000000000 */
[C---:B------:R-:W-:Y:S01]  /*1b70*/  ISETP.GT.U32.AND P1, PT, R24.reuse, R29, PT ;  /* 0x0000001d1800720c */ /* 0x040fe20003f24070 */
[----:B------:R-:W-:Y:S01]  /*1b80*/  @!P3 IMAD.MOV R10, RZ, RZ, R32 ;  /* 0x000000ffff0ab224 */ /* 0x000fe200078e0220 */
[----:B------:R-:W-:Y:S01]  /*1b90*/  ISETP.GT.U32.AND P0, PT, R24, R33, PT ;  /* 0x000000211800720c */ /* 0x000fe20003f04070 */
[----:B------:R-:W-:Y:S01]  /*1ba0*/  @!P2 IMAD.MOV R6, RZ, RZ, -R6 ;  /* 0x000000ffff06a224 */ /* 0x000fe200078e0a06 */
[----:B------:R-:W-:Y:S02]  /*1bb0*/  @!P4 LOP3.LUT R6, RZ, R26, RZ, 0x33, !PT ;  /* 0x0000001aff06c212 */ /* 0x000fe400078e33ff */
[----:B------:R-:W-:-:S02]  /*1bc0*/  LOP3.LUT R26, R25, R0, RZ, 0x3c, !PT ;  /* 0x00000000191a7212 */ /* 0x000fc400078e3cff */
[----:B------:R-:W-:Y:S02]  /*1bd0*/  ISETP.GT.AND P4, PT, R8, RZ, PT ;  /* 0x000000ff0800720c */ /* 0x000fe40003f84270 */
[----:B------:R-:W-:Y:S02]  /*1be0*/  ISETP.GE.AND P2, PT, R9, RZ, PT ;  /* 0x000000ff0900720c */ /* 0x000fe40003f46270 */
[----:B------:R-:W-:Y:S01]  /*1bf0*/  ISETP.GE.AND P3, PT, R26, RZ, PT ;  /* 0x000000ff1a00720c */ /* 0x000fe20003f66270 */
[----:B------:R-:W-:Y:S01]  /*1c00*/  @!P1 IMAD.IADD R29, R29, 0x1, -R24 ;  /* 0x000000011d1d9824 */ /* 0x000fe200078e0a18 */
[----:B------:R-:W-:Y:S01]  /*1c10*/  SHF.R.S32.HI R25, RZ, 0x1f, R8 ;  /* 0x0000001fff197819 */ /* 0x000fe20000011408 */
[----:B------:R-:W-:Y:S01]  /*1c20*/  @!P0 IMAD.IADD R33, R33, 0x1, -R24 ;  /* 0x0000000121218824 */ /* 0x000fe200078e0a18 */
[----:B------:R-:W-:Y:S01]  /*1c30*/  LEA.HI.SX32 R9, R8, 0x1, 0x1 ;  /* 0x0000000108097811 */ /* 0x000fe200078f0aff */
[----:B------:R-:W-:Y:S01]  /*1c40*/  @!P1 VIADD R31, R31, 0x1 ;  /* 0x000000011f1f9836 */ /* 0x000fe20000000000 */
[-C--:B------:R-:W-:Y:S01]  /*1c50*/  ISETP.GE.U32.AND P5, PT, R29, R24.reuse, PT ;  /* 0x000000181d00720c */ /* 0x080fe20003fa6070 */
[----:B------:R-:W-:Y:S01]  /*1c60*/  @!P0 VIADD R36, R36, 0x1 ;  /* 0x0000000124248836 */ /* 0x000fe20000000000 */
[----:B------:R-:W-:Y:S01]  /*1c70*/  ISETP.GE.U32.AND P6, PT, R33, R24, PT ;  /* 0x000000182100720c */ /* 0x000fe20003fc6070 */
[----:B------:R-:W-:-:S02]  /*1c80*/  @!P4 IMAD.MOV R9, RZ, RZ, R25 ;  /* 0x000000ffff09c224 */ /* 0x000fc400078e0219 */
[----:B-1----:R-:W-:Y:S01]  /*1c90*/  FADD.FTZ R28, R28, R27 ;  /* 0x0000001b1c1c7221 */ /* 0x002fe20000010000 */
[----:B------:R-:W-:Y:S01]  /*1ca0*/  LOP3.LUT R24, R2, 0x1, RZ, 0xc0, !PT ;  /* 0x0000000102187812 */ /* 0x000fe200078ec0ff */
[----:B------:R-:W-:Y:S01]  /*1cb0*/  IMAD.MOV.U32 R27, RZ, RZ, 0x7f800000 ;  /* 0x7f800000ff1b7424 */ /* 0x000fe200078e00ff */
[----:B0-----:R-:W-:Y:S02]  /*1cc0*/  ISETP.NE.AND P4, PT, R12, RZ, PT ;  /* 0x000000ff0c00720c */ /* 0x001fe40003f85270 */
[----:B------:R-:W-:Y:S02]  /*1cd0*/  FSETP.NE.FTZ.AND P1, PT, R28, RZ, PT ;  /* 0x000000ff1c00720b */ /* 0x000fe40003f35000 */
[----:B------:R-:W-:Y:S01]  /*1ce0*/  ISETP.NE.U32.AND P0, PT, R24, 0x1, PT ;  /* 0x000000011800780c */ /* 0x000fe20003f05070 */
[----:B------:R-:W-:Y:S01]  /*1cf0*/  @P5 VIADD R31, R31, 0x1 ;  /* 0x000000011f1f5836 */ /* 0x000fe20000000000 */
[----:B------:R-:W-:Y:S01]  /*1d00*/  ISETP.NE.AND P5, PT, R0, RZ, PT ;  /* 0x000000ff0000720c */ /* 0x000fe20003fa5270 */
[----:B------:R-:W-:Y:S01]  /*1d10*/  @P6 VIADD R36, R36, 0x1 ;  /* 0x0000000124246836 */ /* 0x000fe20000000000 */
[----:B------:R-:W-:Y:S01]  /*1d20*/  ISETP.GT.OR P0, PT, R2, 0x7, !P0 ;  /* 0x000000070200780c */ /* 0x000fe20004704670 */
[----:B------:R-:W-:Y:S01]  /*1d30*/  @!P2 IMAD.MOV R31, RZ, RZ, -R31 ;  /* 0x000000ffff1fa224 */ /* 0x000fe200078e0a1f */
[----:B------:R-:W-:Y:S01]  /*1d40*/  LOP3.LUT R12, RZ, R0, RZ, 0x33, !PT ;  /* 0x00000000ff0c7212 */ /* 0x000fe200078e33ff */
[----:B------:R-:W-:Y:S01]  /*1d50*/  @!P3 IMAD.MOV R36, RZ, RZ, -R36 ;  /* 0x000000ffff24b224 */ /* 0x000fe200078e0a24 */
[----:B------:R-:W-:-:S03]  /*1d60*/  SEL R13, R13, 0x1, !P4 ;  /* 0x000000010d0d7807 */ /* 0x000fc60006000000 */
[----:B------:R-:W0:Y:S01]  /*1d70*/  @P1 MUFU.LG2 R28, R28 ;  /* 0x0000001c001c1308 */ /* 0x000e220000000c00 */
[C---:B------:R-:W-:Y:S02]  /*1d80*/  SEL R24, R12.reuse, R31, !P5 ;  /* 0x0000001f0c187207 */ /* 0x040fe40006800000 */
[----:B------:R-:W-:Y:S02]  /*1d90*/  SEL R12, R12, R36, !P5 ;  /* 0x000000240c0c7207 */ /* 0x000fe40006800000 */
[----:B------:R-:W-:Y:S01]  /*1da0*/  ISETP.LT.U32.AND P2, PT, R22, R6, PT ;  /* 0x000000061600720c */ /* 0x000fe20003f41070 */
[-C--:B------:R-:W-:Y:S01]  /*1db0*/  IMAD R25, R24, R13.reuse, RZ ;  /* 0x0000000d18197224 */ /* 0x080fe200078e02ff */
[----:B------:R-:W-:Y:S01]  /*1dc0*/  SHF.R.S32.HI R29, RZ, 0x1f, R6 ;  /* 0x0000001fff1d7819 */ /* 0x000fe20000011406 */
[----:B------:R-:W-:Y:S02]  /*1dd0*/  IMAD R24, R12, R13, RZ ;  /* 0x0000000d0c187224 */ /* 0x000fe400078e02ff */
[----:B------:R-:W-:Y:S01]  /*1de0*/  IMAD R10, R10, R25, RZ ;  /* 0x000000190a0a7224 */ /* 0x000fe200078e02ff */
[----:B------:R-:W-:Y:S01]  /*1df0*/  ISETP.LT.AND.EX P2, PT, R23, R29, PT, P2 ;  /* 0x0000001d1700720c */ /* 0x000fe20003f41320 */
[----:B------:R-:W-:-:S03]  /*1e00*/  IMAD R9, R24, R9, RZ ;  /* 0x0000000918097224 */ /* 0x000fc600078e02ff */
[----:B------:R-:W-:Y:S02]  /*1e10*/  SEL R13, R22, R6, P2 ;  /* 0x00000006160d7207 */ /* 0x000fe40001000000 */
[----:B------:R-:W-:Y:S01]  /*1e20*/  SEL R12, R23, R29, P2 ;  /* 0x0000001d170c7207 */ /* 0x000fe20001000000 */
[----:B0-----:R-:W-:Y:S01]  /*1e30*/  @P1 FFMA.FTZ R27, R28, 0.69314718246459960938, R21 ;  /* 0x3f3172181c1b1823 */ /* 0x001fe20000010015 */
        /* <DEDUP_REMOVED lines=38> */
[----:B------:R-:W-:Y:S05]  /*20a0*/  CALL.REL.NOINC `($__internal_6_$__cuda_sm20_div_s64) ;  /* 0x0000002400707944 */ /* 0x000fea0003c00000 */
        /* <DEDUP_REMOVED lines=10> */
.L_x_318:
        /* <DEDUP_REMOVED lines=22> */
.L_x_319:
[----:B------:R-:W-:Y:S05]  /*22b0*/  BSYNC B0 ;  /* 0x0000000000007941 */ /* 0x000fea0003800000 */
.L_x_317:
[----:B------:R-:W-:Y:S01]  /*22c0*/  LOP3.LUT R0, R21, R5, RZ, 0xfc, !PT ;  /* 0x0000000515007212 */ /* 0x000fe200078efcff */
[----:B------:R-:W-:Y:S03]  /*22d0*/  BSSY B0, `(.L_x_320) ;  /* 0x0000028000007945 */ /* 0x000fe60003800000 */
[----:B------:R-:W-:-:S13]  /*22e0*/  ISETP.NE.U32.AND P0, PT, R0, RZ, PT ;  /* 0x000000ff0000720c */ /* 0x000fda0003f05070 */
[----:B------:R-:W-:Y:S05]  /*22f0*/  @!P0 BRA `(.L_x_321) ;  /* 0x00000000003c8947 */ /* 0x000fea0003800000 */
[----:B------:R-:W-:Y:S01]  /*2300*/  IMAD.MOV.U32 R24, RZ, RZ, R3 ;  /* 0x000000ffff187224 */ /* 0x000fe200078e0003 */
[----:B------:R-:W-:Y:S02]  /*2310*/  MOV R6, R5 ;  /* 0x0000000500067202 */ /* 0x000fe40000000f00 */
[----:B------:R-:W-:Y:S02]  /*2320*/  MOV R22, 0x2340 ;  /* 0x0000234000167802 */ /* 0x000fe40000000f00 */
[----:B------:R-:W-:Y:S05]  /*2330*/  CALL.REL.NOINC `($__internal_6_$__cuda_sm20_div_s64) ;  /* 0x0000002000cc7944 */ /* 0x000fea0003c00000 */
        /* <DEDUP_REMOVED lines=11> */
.L_x_321:
        /* <DEDUP_REMOVED lines=22> */
.L_x_322:
[----:B------:R-:W-:Y:S05]  /*2550*/  BSYNC B0 ;  /* 0x0000000000007941 */ /* 0x000fea0003800000 */
.L_x_320:
[----:B------:R-:W0:Y:S01]  /*2560*/  LDC.64 R2, c[0x0][0x2c0] ;  /* 0x0000b000ff027b82 */ /* 0x000e220000000a00 */
[----:B------:R-:W-:Y:S01]  /*2570*/  LOP3.LUT R0, R37, R7, RZ, 0xfc, !PT ;  /* 0x0000000725007212 */ /* 0x000fe200078efcff */
[----:B------:R-:W-:Y:S03]  /*2580*/  BSSY B0, `(.L_x_323) ;  /* 0x0000029000007945 */ /* 0x000fe60003800000 */
[----:B------:R-:W-:Y:S01]  /*2590*/  ISETP.NE.U32.AND P0, PT, R0, RZ, PT ;  /* 0x000000ff0000720c */ /* 0x000fe20003f05070 */
[C---:B0-----:R-:W-:Y:S01]  /*25a0*/  IMAD R3, R2.reuse, R3, RZ ;  /* 0x0000000302037224 */ /* 0x041fe200078e02ff */
[----:B------:R-:W-:-:S11]  /*25b0*/  SEL R28, R2, 0x1, P4 ;  /* 0x00000001021c7807 */ /* 0x000fd60002000000 */
[----:B------:R-:W-:Y:S05]  /*25c0*/  @!P0 BRA `(.L_x_324) ;  /* 0x0000000000388947 */ /* 0x000fea0003800000 */
[----:B------:R-:W-:Y:S01]  /*25d0*/  IMAD.MOV.U32 R26, RZ, RZ, R36 ;  /* 0x000000ffff1a7224 */ /* 0x000fe200078e0024 */
[----:B------:R-:W-:Y:S01]  /*25e0*/  MOV R24, R31 ;  /* 0x0000001f00187202 */ /* 0x000fe20000000f00 */
[----:B------:R-:W-:Y:S01]  /*25f0*/  IMAD.MOV.U32 R21, RZ, RZ, R37 ;  /* 0x000000ffff157224 */ /* 0x000fe200078e0025 */
[----:B------:R-:W-:Y:S02]  /*2600*/  MOV R6, R7 ;  /* 0x0000000700067202 */ /* 0x000fe40000000f00 */
[----:B------:R-:W-:Y:S02]  /*2610*/  MOV R22, 0x2630 ;  /* 0x0000263000167802 */ /* 0x000fe40000000f00 */
[----:B------:R-:W-:Y:S05]  /*2620*/  CALL.REL.NOINC `($__internal_6_$__cuda_sm20_div_s64) ;  /* 0x0000002000107944 */ /* 0x000fea0003c00000 */
[-C--:B------:R-:W-:Y:S02]  /*2630*/  IADD3 R6, P0, RZ, -R0.reuse, RZ ;  /* 0x80000000ff067210 */ /* 0x080fe40007f1e0ff */
[----:B------:R-:W-:Y:S02]  /*2640*/  MOV R22, R0 ;  /* 0x0000000000167202 */ /* 0x000fe40000000f00 */
[----:B------:R-:W-:Y:S01]  /*2650*/  IADD3.X R2, RZ, ~R23, RZ, P0, !PT ;  /* 0x80000017ff027210 */ /* 0x000fe200007fe4ff */
[----:B------:R-:W-:-:S04]  /*2660*/  IMAD.WIDE.U32 R36, R31, R6, R36 ;  /* 0x000000061f247225 */ /* 0x000fc800078e0024 */
[----:B------:R-:W-:-:S04]  /*2670*/  IMAD R2, R2, R31, RZ ;  /* 0x0000001f02027224 */ /* 0x000fc800078e02ff */
[----:B------:R-:W-:-:S05]  /*2680*/  IMAD R2, R7, R6, R2 ;  /* 0x0000000607027224 */ /* 0x000fca00078e0202 */
[----:B------:R-:W-:Y:S01]  /*2690*/  IADD3 R2, R37, R2, RZ ;  /* 0x0000000225027210 */ /* 0x000fe20007ffe0ff */
[----:B------:R-:W-:Y:S05]  /*26a0*/  BRA `(.L_x_325) ;  /* 0x0000000000587947 */ /* 0x000fea0003800000 */
.L_x_324:
[----:B------:R-:W0:Y:S01]  /*26b0*/  I2F.U32.RP R2, R31 ;  /* 0x0000001f00027306 */ /* 0x000e220000209000 */
[----:B------:R-:W-:Y:S01]  /*26c0*/  ISETP.NE.U32.AND P0, PT, R31, RZ, PT ;  /* 0x000000ff1f00720c */ /* 0x000fe20003f05070 */
[----:B------:R-:W-:-:S06]  /*26d0*/  HFMA2.MMA R23, -RZ, RZ, 0, 0 ;  /* 0x00000000ff177435 */ /* 0x000fcc00000001ff */
[----:B0-----:R-:W0:Y:S02]  /*26e0*/  MUFU.RCP R6, R2 ;  /* 0x0000000200067308 */ /* 0x001e240000001000 */
[----:B0-----:R-:W-:Y:S02]  /*26f0*/  IADD3 R6, R6, 0xffffffe, RZ ;  /* 0x0ffffffe06067810 */ /* 0x001fe40007ffe0ff */
[----:B------:R-:W-:-:S04]  /*2700*/  MOV R2, RZ ;  /* 0x000000ff00027202 */ /* 0x000fc80000000f00 */
        /* <DEDUP_REMOVED lines=16> */
.L_x_325:
[----:B------:R-:W-:Y:S05]  /*2810*/  BSYNC B0 ;  /* 0x0000000000007941 */ /* 0x000fea0003800000 */
.L_x_323:
[-C--:B------:R-:W-:Y:S01]  /*2820*/  IMAD R7, R35, R19.reuse, RZ ;  /* 0x0000001323077224 */ /* 0x080fe200078e02ff */
[----:B------:R-:W-:Y:S01]  /*2830*/  ULDC.U8 UR5, c[0x0][0x3d9] ;  /* 0x0000f64000057ab9 */ /* 0x000fe20000000000 */
[C---:B------:R-:W-:Y:S01]  /*2840*/  IMAD.WIDE.U32 R24, R34.reuse, R19, RZ ;  /* 0x0000001322187225 */ /* 0x040fe200078e00ff */
[----:B------:R-:W-:Y:S01]  /*2850*/  UISETP.NE.AND UP0, UPT, UR5, URZ, UPT ;  /* 0x0000003f0500728c */ /* 0x000fe2000bf05270 */
[----:B------:R-:W-:Y:S01]  /*2860*/  SHF.R.S32.HI R21, RZ, 0x1f, R28 ;  /* 0x0000001fff157819 */ /* 0x000fe2000001141c */
[----:B------:R-:W-:Y:S01]  /*2870*/  ULDC UR4, c[0x0][0x2c4] ;  /* 0x0000b10000047ab9 */ /* 0x000fe20000000800 */
[----:B------:R-:W-:Y:S01]  /*2880*/  IMAD R7, R34, R18, R7 ;  /* 0x0000001222077224 */ /* 0x000fe200078e0207 */
[----:B------:R-:W-:Y:S01]  /*2890*/  USEL UR4, UR4, 0x1, !UP0 ;  /* 0x0000000104047887 */ /* 0x000fe2000c000000 */
[----:B------:R-:W-:Y:S01]  /*28a0*/  IMAD.WIDE.U32 R34, R24, R17, RZ ;  /* 0x0000001118227225 */ /* 0x000fe200078e00ff */
[----:B------:R-:W-:Y:S02]  /*28b0*/  BSSY B0, `(.L_x_326) ;  /* 0x0000040000007945 */ /* 0x000fe40003800000 */
[----:B------:R-:W-:Y:S01]  /*28c0*/  IADD3 R0, R25, R7, RZ ;  /* 0x0000000719007210 */ /* 0x000fe20007ffe0ff */
[----:B------:R-:W-:Y:S01]  /*28d0*/  IMAD R7, R2, R3, RZ ;  /* 0x0000000302077224 */ /* 0x000fe200078e02ff */
[----:B------:R-:W-:Y:S01]  /*28e0*/  USHF.R.S32.HI UR5, URZ, 0x1f, UR4 ;  /* 0x0000001f3f057899 */ /* 0x000fe20008011404 */
[----:B------:R-:W-:-:S02]  /*28f0*/  IMAD R5, R5, R28, RZ ;  /* 0x0000001c05057224 */ /* 0x000fc400078e02ff */
[----:B------:R-:W-:Y:S01]  /*2900*/  IMAD R25, R0, R17, RZ ;  /* 0x0000001100197224 */ /* 0x000fe200078e02ff */
[----:B------:R-:W-:Y:S01]  /*2910*/  SHF.R.S32.HI R0, RZ, 0x1f, R3 ;  /* 0x0000001fff007819 */ /* 0x000fe20000011403 */
[----:B------:R-:W-:Y:S02]  /*2920*/  IMAD R23, R23, UR4, RZ ;  /* 0x0000000417177c24 */ /* 0x000fe4000f8e02ff */
[----:B------:R-:W-:Y:S02]  /*2930*/  IMAD R25, R16, R24, R25 ;  /* 0x0000001810197224 */ /* 0x000fe400078e0219 */
[----:B------:R-:W-:Y:S02]  /*2940*/  IMAD R7, R0, R36, R7 ;  /* 0x0000002400077224 */ /* 0x000fe400078e0207 */
[----:B------:R-:W-:Y:S01]  /*2950*/  IMAD R21, R21, R32, R5 ;  /* 0x0000002015157224 */ /* 0x000fe200078e0205 */
[----:B------:R-:W-:Y:S01]  /*2960*/  IADD3 R6, R35, R25, RZ ;  /* 0x0000001923067210 */ /* 0x000fe20007ffe0ff */
[----:B------:R-:W-:-:S03]  /*2970*/  IMAD.WIDE.U32 R38, R36, R3, RZ ;  /* 0x0000000324267225 */ /* 0x000fc600078e00ff */
[----:B------:R-:W-:Y:S01]  /*2980*/  LOP3.LUT R0, R43, R6, RZ, 0xfc, !PT ;  /* 0x000000062b007212 */ /* 0x000fe200078efcff */
[----:B------:R-:W-:Y:S01]  /*2990*/  IMAD.WIDE.U32 R32, R32, R28, RZ ;  /* 0x0000001c20207225 */ /* 0x000fe200078e00ff */
[----:B------:R-:W-:Y:S02]  /*29a0*/  IADD3 R7, R39, R7, RZ ;  /* 0x0000000727077210 */ /* 0x000fe40007ffe0ff */
[----:B------:R-:W-:Y:S01]  /*29b0*/  ISETP.NE.U32.AND P0, PT, R0, RZ, PT ;  /* 0x000000ff0000720c */ /* 0x000fe20003f05070 */
[C---:B------:R-:W-:Y:S02]  /*29c0*/  IMAD R23, R22.reuse, UR5, R23 ;  /* 0x0000000516177c24 */ /* 0x040fe4000f8e0217 */
[----:B------:R-:W-:-:S04]  /*29d0*/  IMAD.WIDE.U32 R36, R22, UR4, RZ ;  /* 0x0000000416247c25 */ /* 0x000fc8000f8e00ff */
[----:B------:R-:W-:Y:S01]  /*29e0*/  IMAD R5, R8, R3, RZ ;  /* 0x0000000308057224 */ /* 0x000fe200078e02ff */
[----:B------:R-:W-:Y:S01]  /*29f0*/  IADD3 R8, R37, R23, RZ ;  /* 0x0000001725087210 */ /* 0x000fe20007ffe0ff */
[----:B------:R-:W-:Y:S01]  /*2a00*/  IMAD R4, R4, R3, RZ ;  /* 0x0000000304047224 */ /* 0x000fe200078e02ff */
[----:B------:R-:W-:-:S03]  /*2a10*/  IADD3 R3, R33, R21, RZ ;  /* 0x0000001521037210 */ /* 0x000fc60007ffe0ff */
[----:B------:R-:W-:Y:S05]  /*2a20*/  @!P0 BRA `(.L_x_327) ;  /* 0x0000000000448947 */ /* 0x000fea0003800000 */
[----:B------:R-:W-:Y:S01]  /*2a30*/  IMAD.MOV.U32 R26, RZ, RZ, R42 ;  /* 0x000000ffff1a7224 */ /* 0x000fe200078e002a */
[----:B------:R-:W-:Y:S01]  /*2a40*/  MOV R21, R43 ;  /* 0x0000002b00157202 */ /* 0x000fe20000000f00 */
[----:B------:R-:W-:Y:S01]  /*2a50*/  IMAD.MOV.U32 R24, RZ, RZ, R34 ;  /* 0x000000ffff187224 */ /* 0x000fe200078e0022 */
[----:B------:R-:W-:Y:S02]  /*2a60*/  MOV R22, 0x2a80 ;  /* 0x00002a8000167802 */ /* 0x000fe40000000f00 */
[----:B------:R-:W-:Y:S05]  /*2a70*/  CALL.REL.NOINC `($__internal_6_$__cuda_sm20_div_s64) ;  /* 0x0000001800fc7944 */ /* 0x000fea0003c00000 */
[----:B------:R-:W-:Y:S01]  /*2a80*/  IADD3 R25, P0, RZ, -R0, RZ ;  /* 0x80000000ff197210 */ /* 0x000fe20007f1e0ff */
[----:B------:R-:W-:Y:S01]  /*2a90*/  IMAD.MOV.U32 R41, RZ, RZ, R43 ;  /* 0x000000ffff297224 */ /* 0x000fe200078e002b */
[----:B------:R-:W-:Y:S02]  /*2aa0*/  MOV R40, R42 ;  /* 0x0000002a00287202 */ /* 0x000fe40000000f00 */
[-C--:B------:R-:W-:Y:S02]  /*2ab0*/  IADD3.X R21, RZ, ~R23.reuse, RZ, P0, !PT ;  /* 0x80000017ff157210 */ /* 0x080fe400007fe4ff */
[----:B------:R-:W-:Y:S02]  /*2ac0*/  MOV R42, R0 ;  /* 0x00000000002a7202 */ /* 0x000fe40000000f00 */
[----:B------:R-:W-:Y:S01]  /*2ad0*/  MOV R43, R23 ;  /* 0x00000017002b7202 */ /* 0x000fe20000000f00 */
[-C--:B------:R-:W-:Y:S02]  /*2ae0*/  IMAD R21, R21, R34.reuse, RZ ;  /* 0x0000002215157224 */ /* 0x080fe400078e02ff */
[----:B------:R-:W-:-:S04]  /*2af0*/  IMAD.WIDE.U32 R34, R25, R34, R40 ;  /* 0x0000002219227225 */ /* 0x000fc800078e0028 */
[----:B------:R-:W-:Y:S01]  /*2b00*/  IMAD R21, R6, R25, R21 ;  /* 0x0000001906157224 */ /* 0x000fe200078e0215 */
[----:B------:R-:W-:-:S03]  /*2b10*/  MOV R26, R34 ;  /* 0x00000022001a7202 */ /* 0x000fc60000000f00 */
[----:B------:R-:W-:Y:S01]  /*2b20*/  IMAD.IADD R21, R35, 0x1, R21 ;  /* 0x0000000123157824 */ /* 0x000fe200078e0215 */
[----:B------:R-:W-:Y:S05]  /*2b30*/  BRA `(.L_x_328) ;  /* 0x00000000005c7947 */ /* 0x000fea0003800000 */
.L_x_327:
        /* <DEDUP_REMOVED lines=23> */
.L_x_328:
[----:B------:R-:W-:Y:S05]  /*2cb0*/  BSYNC B0 ;  /* 0x0000000000007941 */ /* 0x000fea0003800000 */
.L_x_326:
        /* <DEDUP_REMOVED lines=19> */
.L_x_330:
[----:B------:R-:W0:Y:S01]  /*2df0*/  I2F.U32.RP R6, R19 ;  /* 0x0000001300067306 */ /* 0x000e220000209000 */
[----:B------:R-:W-:Y:S01]  /*2e00*/  HFMA2.MMA R22, -RZ, RZ, 0, 0 ;  /* 0x00000000ff167435 */ /* 0x000fe200000001ff */
[----:B------:R-:W-:Y:S01]  /*2e10*/  ISETP.NE.U32.AND P0, PT, R19, RZ, PT ;  /* 0x000000ff1300720c */ /* 0x000fe20003f05070 */
[----:B------:R-:W-:Y:S01]  /*2e20*/  HFMA2.MMA R45, -RZ, RZ, 0, 0 ;  /* 0x00000000ff2d7435 */ /* 0x000fe200000001ff */
[----:B------:R-:W-:-:S04]  /*2e30*/  MOV R18, RZ ;  /* 0x000000ff00127202 */ /* 0x000fc80000000f00 */
        /* <DEDUP_REMOVED lines=17> */
.L_x_331:
[----:B------:R-:W-:Y:S05]  /*2f50*/  BSYNC B0 ;  /* 0x0000000000007941 */ /* 0x000fea0003800000 */
.L_x_329:
        /* <DEDUP_REMOVED lines=14> */
[----:B------:R-:W-:-:S03]  /*3040*/  MOV R25, R45 ;  /* 0x0000002d00197202 */ /* 0x000fc60000000f00 */
[----:B------:R-:W-:Y:S02]  /*3050*/  IMAD R19, R2, R17, RZ ;  /* 0x0000001102137224 */ /* 0x000fe400078e02ff */
[----:B------:R-:W-:-:S04]  /*3060*/  IMAD.WIDE.U32 R24, R17, R6, R24 ;  /* 0x0000000611187225 */ /* 0x000fc800078e0018 */
[----:B------:R-:W-:Y:S02]  /*3070*/  IMAD R19, R16, R6, R19 ;  /* 0x0000000610137224 */ /* 0x000fe400078e0213 */
[----:B------:R-:W-:-:S03]  /*3080*/  IMAD.MOV.U32 R2, RZ, RZ, R24 ;  /* 0x000000ffff027224 */ /* 0x000fc600078e0018 */
[----:B------:R-:W-:Y:S01]  /*3090*/  IADD3 R19, R25, R19, RZ ;  /* 0x0000001319137210 */ /* 0x000fe20007ffe0ff */
[----:B------:R-:W-:Y:S05]  /*30a0*/  BRA `(.L_x_334) ;  /* 0x00000000005c7947 */ /* 0x000fea0003800000 */
.L_x_333:
        /* <DEDUP_REMOVED lines=23> */
.L_x_334:
[----:B------:R-:W-:Y:S05]  /*3220*/  BSYNC B0 ;  /* 0x0000000000007941 */ /* 0x000fea0003800000 */
.L_x_332:
        /* <DEDUP_REMOVED lines=13> */
[----:B------:R-:W-:Y:S02]  /*3300*/  IMAD R21, R21, R34, R0 ;  /* 0x0000002215157224 */ /* 0x000fe400078e0200 */
[----:B------:R-:W-:-:S04]  /*3310*/  IMAD.WIDE.U32 R44, R22, R10, RZ ;  /* 0x0000000a162c7225 */ /* 0x000fc800078e00ff */
[----:B------:R-:W-:Y:S01]  /*3320*/  IMAD.WIDE.U32 R18, R2, R4, RZ ;  /* 0x0000000402127225 */ /* 0x000fe200078e00ff */
[----:B------:R-:W-:-:S03]  /*3330*/  IADD3 R17, R45, R17, RZ ;  /* 0x000000112d117210 */ /* 0x000fc60007ffe0ff */
        /* <DEDUP_REMOVED lines=13> */
[-C--:B------:R-:W-:Y:S02]  /*3410*/  IADD3.X R2, RZ, ~R23.reuse, RZ, P0, !PT ;  /* 0x80000017ff027210 */ /* 0x080fe400007fe4ff */
        /* <DEDUP_REMOVED lines=8> */
.L_x_336:
        /* <DEDUP_REMOVED lines=23> */
.L_x_337:
[----:B------:R-:W-:Y:S05]  /*3610*/  BSYNC B0 ;  /* 0x0000000000007941 */ /* 0x000fea0003800000 */
.L_x_335:
[----:B------:R-:W-:Y:S01]  /*3620*/  LOP3.LUT R0, R43, R12, RZ, 0xfc, !PT ;  /* 0x0000000c2b007212 */ /* 0x000fe200078efcff */
[----:B------:R-:W-:Y:S01]  /*3630*/  IMAD R47, R11, R28, RZ ;  /* 0x0000001c0b2f7224 */ /* 0x000fe200078e02ff */
[----:B------:R-:W-:Y:S02]  /*3640*/  BSSY B0, `(.L_x_338) ;  /* 0x000002d000007945 */ /* 0x000fe40003800000 */
[----:B------:R-:W-:Y:S01]  /*3650*/  ISETP.NE.U32.AND P0, PT, R0, RZ, PT ;  /* 0x000000ff0000720c */ /* 0x000fe20003f05070 */
        /* <DEDUP_REMOVED lines=20> */
.L_x_339:
        /* <DEDUP_REMOVED lines=23> */
.L_x_340:
[----:B------:R-:W-:Y:S05]  /*3910*/  BSYNC B0 ;  /* 0x0000000000007941 */ /* 0x000fea0003800000 */
.L_x_338:
        /* <DEDUP_REMOVED lines=21> */
.L_x_316:
[----:B------:R-:W-:Y:S02]  /*3a70*/  ULDC.64 UR4, c[0x0][0x2b0] ;  /* 0x0000ac0000047ab9 */ /* 0x000fe40000000a00 */
[----:B------:R-:W-:-:S04]  /*3a80*/  LEA R2, P0, R32, UR4, 0x2 ;  /* 0x0000000420027c11 */ /* 0x000fc8000f8010ff */
[----:B------:R-:W-:-:S05]  /*3a90*/  LEA.HI.X R3, R32, UR5, R33, 0x2, P0 ;  /* 0x0000000520037c11 */ /* 0x000fca00080f1421 */
[----:B------:R0:W-:Y:S04]  /*3aa0*/  STG.E desc[UR8][R2.64], R27 ;  /* 0x0000001b02007986 */ /* 0x0001e8000c101908 */
.L_x_315:
[----:B------:R-:W-:Y:S05]  /*3ab0*/  BSYNC B1 ;  /* 0x0000000000017941 */ /* 0x000fea0003800000 */
.L_x_314:
[----:B------:R-:W2:Y:S01]  /*3ac0*/  S2R R5, SR_TID.X ;  /* 0x0000000000057919 */ /* 0x000ea20000002100 */
[----:B01----:R-:W0:Y:S01]  /*3ad0*/  LDC R2, c[0x0][0x3c4] ;  /* 0x0000f100ff027b82 */ /* 0x003e220000000800 */
[----:B------:R-:W-:Y:S01]  /*3ae0*/  BSSY B0, `(.L_x_341) ;  /* 0x0000014000007945 */ /* 0x000fe20003800000 */
[-C--:B--2---:R-:W-:Y:S02]  /*3af0*/  LEA.HI R4, R5, R5.reuse, RZ, 0x1 ;  /* 0x0000000505047211 */ /* 0x084fe400078f08ff */
[----:B------:R-:W-:Y:S02]  /*3b00*/  SHF.R.S32.HI R26, RZ, 0x1f, R5 ;  /* 0x0000001fff1a7819 */ /* 0x000fe40000011405 */
[----:B------:R-:W-:Y:S02]  /*3b10*/  LOP3.LUT R0, R4, 0xfffffffe, RZ, 0xc0, !PT ;  /* 0xfffffffe04007812 */ /* 0x000fe400078ec0ff */
[----:B------:R-:W-:-:S03]  /*3b20*/  LEA.HI R26, R26, R5, RZ, 0x5 ;  /* 0x000000051a1a7211 */ /* 0x000fc600078f28ff */
[----:B------:R-:W-:-:S05]  /*3b30*/  IMAD.IADD R3, R5, 0x1, -R0 ;  /* 0x0000000105037824 */ /* 0x000fca00078e0a00 */
[----:B0-----:R-:W-:-:S04]  /*3b40*/  ISETP.GE.AND P0, PT, R3, R2, PT ;  /* 0x000000020300720c */ /* 0x001fc80003f06270 */
[----:B------:R-:W-:-:S13]  /*3b50*/  ISETP.GT.OR P0, PT, R5, 0x7, P0 ;  /* 0x000000070500780c */ /* 0x000fda0000704670 */
[----:B------:R-:W-:Y:S05]  /*3b60*/  @P0 BRA `(.L_x_342) ;  /* 0x00000000002c0947 */ /* 0x000fea0003800000 */
[----:B------:R-:W0:Y:S01]  /*3b70*/  S2R R0, SR_CgaCtaId ;  /* 0x0000000000007919 */ /* 0x000e220000008800 */
[----:B------:R-:W-:Y:S01]  /*3b80*/  FADD.FTZ R6, -R27, R30 ;  /* 0x0000001e1b067221 */ /* 0x000fe20000010100 */
[----:B------:R-:W-:Y:S02]  /*3b90*/  MOV R7, 0x400 ;  /* 0x0000040000077802 */ /* 0x000fe40000000f00 */
[----:B------:R-:W-:Y:S01]  /*3ba0*/  SHF.L.U32 R4, R4, 0x1, RZ ;  /* 0x0000000104047819 */ /* 0x000fe200000006ff */
[----:B------:R-:W-:-:S06]  /*3bb0*/  FMUL.FTZ R6, R6, 1.4426950216293334961 ;  /* 0x3fb8aa3b06067820 */ /* 0x000fcc0000410000 */
[----:B------:R-:W1:Y:S01]  /*3bc0*/  MUFU.EX2 R6, R6 ;  /* 0x0000000600067308 */ /* 0x000e620000000800 */
[----:B0-----:R-:W-:-:S05]  /*3bd0*/  LEA R0, R0, R7, 0x18 ;  /* 0x0000000700007211 */ /* 0x001fca00078ec0ff */
[----:B------:R-:W-:Y:S01]  /*3be0*/  IMAD R0, R3, 0x14, R0 ;  /* 0x0000001403007824 */ /* 0x000fe200078e0200 */
[----:B------:R-:W-:-:S04]  /*3bf0*/  LOP3.LUT R3, R4, 0xfffffffc, RZ, 0xc0, !PT ;  /* 0xfffffffc04037812 */ /* 0x000fc800078ec0ff */
[----:B------:R-:W-:-:S05]  /*3c00*/  IADD3 R3, R0, R3, RZ ;  /* 0x0000000300037210 */ /* 0x000fca0007ffe0ff */
[----:B-1----:R0:W-:Y:S02]  /*3c10*/  STS [R3], R6 ;  /* 0x0000000603007388 */ /* 0x0021e40000000800 */
.L_x_342:
[----:B------:R-:W-:Y:S05]  /*3c20*/  BSYNC B0 ;  /* 0x0000000000007941 */ /* 0x000fea0003800000 */
.L_x_341:
        /* <DEDUP_REMOVED lines=39> */
.L_x_346:
        /* <DEDUP_REMOVED lines=15> */
.L_x_345:
[----:B------:R-:W-:Y:S05]  /*3f90*/  BSYNC B0 ;  /* 0x0000000000007941 */ /* 0x000fea0003800000 */
.L_x_344:
        /* <DEDUP_REMOVED lines=12> */
.L_x_343:
[----:B------:R-:W-:-:S04]  /*4060*/  IADD3 R26, R26, UR7, RZ ;  /* 0x000000071a1a7c10 */ /* 0x000fc8000fffe0ff */
[----:B------:R-:W-:-:S13]  /*4070*/  ISETP.GE.AND P0, PT, R26, R20, PT ;  /* 0x000000141a00720c */ /* 0x000fda0003f06270 */
[----:B------:R-:W-:Y:S05]  /*4080*/  @P0 EXIT ;  /* 0x000000000000094d */ /* 0x000fea0003800000 */
[-C--:B------:R-:W-:Y:S01]  /*4090*/  IABS R14, R11.reuse ;  /* 0x0000000b000e7213 */ /* 0x080fe20000000000 */
[----:B------:R-:W0:Y:S01]  /*40a0*/  LDC R10, c[0x0][0x2c4] ;  /* 0x0000b100ff0a7b82 */ /* 0x000e220000000800 */
[----:B------:R-:W-:Y:S01]  /*40b0*/  IABS R16, R26 ;  /* 0x0000001a00107213 */ /* 0x000fe20000000000 */
[----:B------:R-:W-:Y:S01]  /*40c0*/  ULDC UR6, c[0x0][0x2d0] ;  /* 0x0000b40000067ab9 */ /* 0x000fe20000000800 */
[----:B------:R-:W1:Y:S01]  /*40d0*/  I2F.RP R12, R14 ;  /* 0x0000000e000c7306 */ /* 0x000e620000209400 */
[----:B------:R-:W-:Y:S01]  /*40e0*/  IABS R15, R11 ;  /* 0x0000000b000f7213 */ /* 0x000fe20000000000 */
[----:B------:R-:W-:Y:S01]  /*40f0*/  ULDC.64 UR4, c[0x0][0x290] ;  /* 0x0000a40000047ab9 */ /* 0x000fe20000000a00 */
[----:B------:R-:W-:Y:S02]  /*4100*/  F2FP.BF16.F32.PACK_AB R0, R0, R3 ;  /* 0x000000030000723e */ /* 0x000fe400000010ff */
[----:B------:R-:W-:Y:S01]  /*4110*/  F2FP.BF16.F32.PACK_AB R5, R2, R5 ;  /* 0x000000050205723e */ /* 0x000fe200000010ff */
[----:B------:R-:W-:-:S02]  /*4120*/  IMAD.MOV R15, RZ, RZ, -R15 ;  /* 0x000000ffff0f7224 */ /* 0x000fc400078e0a0f */
[----:B------:R-:W-:Y:S01]  /*4130*/  IMAD.MOV.U32 R2, RZ, RZ, R0 ;  /* 0x000000ffff027224 */ /* 0x000fe200078e0000 */
[----:B------:R-:W-:Y:S01]  /*4140*/  MOV R3, R5 ;  /* 0x0000000500037202 */ /* 0x000fe20000000f00 */
[----:B-1----:R-:W1:Y:S02]  /*4150*/  MUFU.RCP R18, R12 ;  /* 0x0000000c00127308 */ /* 0x002e640000001000 */
[----:B-1----:R-:W-:-:S06]  /*4160*/  VIADD R18, R18, 0xffffffe ;  /* 0x0ffffffe12127836 */ /* 0x002fcc0000000000 */
[----:B------:R1:W2:Y:S02]  /*4170*/  F2I.FTZ.U32.TRUNC.NTZ R19, R18 ;  /* 0x0000001200137305 */ /* 0x0002a4000021f000 */
[----:B-1----:R-:W-:Y:S01]  /*4180*/  HFMA2.MMA R18, -RZ, RZ, 0, 0 ;  /* 0x00000000ff127435 */ /* 0x002fe200000001ff */
[----:B--2---:R-:W-:-:S04]  /*4190*/  IMAD.MOV R8, RZ, RZ, -R19 ;  /* 0x000000ffff087224 */ /* 0x004fc800078e0a13 */
[----:B------:R-:W-:Y:S01]  /*41a0*/  IMAD R13, R8, R14, RZ ;  /* 0x0000000e080d7224 */ /* 0x000fe200078e02ff */
[----:B0-----:R-:W-:-:S04]  /*41b0*/  IABS R8, R10 ;  /* 0x0000000a00087213 */ /* 0x001fc80000000000 */
[----:B------:R-:W-:-:S06]  /*41c0*/  IMAD.HI.U32 R13, R19, R13, R18 ;  /* 0x0000000d130d7227 */ /* 0x000fcc00078e0012 */
[----:B------:R-:W-:Y:S02]  /*41d0*/  IMAD.HI.U32 R12, R13, R16, RZ ;  /* 0x000000100d0c7227 */ /* 0x000fe400078e00ff */
[----:B------:R-:W0:Y:S02]  /*41e0*/  I2F.RP R13, R8 ;  /* 0x00000008000d7306 */ /* 0x000e240000209400 */
[----:B------:R-:W-:-:S05]  /*41f0*/  IMAD R15, R12, R15, R16 ;  /* 0x0000000f0c0f7224 */ /* 0x000fca00078e0210 */
[----:B------:R-:W-:Y:S01]  /*4200*/  ISETP.GT.U32.AND P1, PT, R14, R15, PT ;  /* 0x0000000f0e00720c */ /* 0x000fe20003f24070 */
[----:B0-----:R-:W0:-:S12]  /*4210*/  MUFU.RCP R13, R13 ;  /* 0x0000000d000d7308 */ /* 0x001e180000001000 */
[----:B------:R-:W-:Y:S01]  /*4220*/  @!P1 IMAD.IADD R15, R15, 0x1, -R14 ;  /* 0x000000010f0f9824 */ /* 0x000fe200078e0a0e */
[----:B------:R-:W-:Y:S02]  /*4230*/  @!P1 IADD3 R12, R12, 0x1, RZ ;  /* 0x000000010c0c9810 */ /* 0x000fe40007ffe0ff */
[----:B------:R-:W-:Y:S02]  /*4240*/  ISETP.NE.AND P1, PT, R11, RZ, PT ;  /* 0x000000ff0b00720c */ /* 0x000fe40003f25270 */
[----:B------:R-:W-:Y:S02]  /*4250*/  ISETP.GE.U32.AND P2, PT, R15, R14, PT ;  /* 0x0000000e0f00720c */ /* 0x000fe40003f46070 */
[----:B------:R-:W-:-:S04]  /*4260*/  LOP3.LUT R14, R26, R11, RZ, 0x3c, !PT ;  /* 0x0000000b1a0e7212 */ /* 0x000fc800078e3cff */
[----:B------:R-:W-:Y:S01]  /*4270*/  ISETP.GE.AND P0, PT, R14, RZ, PT ;  /* 0x000000ff0e00720c */ /* 0x000fe20003f06270 */
[----:B0-----:R-:W-:-:S04]  /*4280*/  VIADD R14, R13, 0xffffffe ;  /* 0x0ffffffe0d0e7836 */ /* 0x001fc80000000000 */
[----:B------:R-:W0:Y:S02]  /*4290*/  F2I.FTZ.U32.TRUNC.NTZ R15, R14 ;  /* 0x0000000e000f7305 */ /* 0x000e24000021f000 */
[----:B------:R-:W-:-:S06]  /*42a0*/  @P2 VIADD R12, R12, 0x1 ;  /* 0x000000010c0c2836 */ /* 0x000fcc0000000000 */
[----:B------:R-:W-:Y:S02]  /*42b0*/  @!P0 IADD3 R12, -R12, RZ, RZ ;  /* 0x000000ff0c0c8210 */ /* 0x000fe40007ffe1ff */
[----:B------:R-:W-:Y:S01]  /*42c0*/  @!P1 LOP3.LUT R12, RZ, R11, RZ, 0x33, !PT ;  /* 0x0000000bff0c9212 */ /* 0x000fe200078e33ff */
[----:B0-----:R-:W-:Y:S01]  /*42d0*/  IMAD.MOV R13, RZ, RZ, -R15 ;  /* 0x000000ffff0d7224 */ /* 0x001fe200078e0a0f */
[----:B------:R-:W-:-:S03]  /*42e0*/  MOV R14, RZ ;  /* 0x000000ff000e7202 */ /* 0x000fc60000000f00 */
[----:B------:R-:W-:Y:S02]  /*42f0*/  IMAD R17, R12, R11, RZ ;  /* 0x0000000b0c117224 */ /* 0x000fe400078e02ff */
[----:B------:R-:W-:Y:S02]  /*4300*/  IMAD R13, R13, R8, RZ ;  /* 0x000000080d0d7224 */ /* 0x000fe400078e02ff */
[----:B------:R-:W-:Y:S02]  /*4310*/  IMAD.IADD R19, R26, 0x1, -R17 ;  /* 0x000000011a137824 */ /* 0x000fe400078e0a11 */
[----:B------:R-:W-:-:S03]  /*4320*/  IMAD.HI.U32 R13, R15, R13, R14 ;  /* 0x0000000d0f0d7227 */ /* 0x000fc600078e000e */
[----:B------:R-:W-:Y:S02]  /*4330*/  IABS R11, R19 ;  /* 0x00000013000b7213 */ /* 0x000fe40000000000 */
[----:B------:R-:W-:-:S03]  /*4340*/  LOP3.LUT R19, R19, R10, RZ, 0x3c, !PT ;  /* 0x0000000a13137212 */ /* 0x000fc600078e3cff */
[----:B------:R-:W-:Y:S01]  /*4350*/  IMAD.HI.U32 R14, R13, R11, RZ ;  /* 0x0000000b0d0e7227 */ /* 0x000fe200078e00ff */
[----:B------:R-:W-:-:S03]  /*4360*/  ISETP.GE.AND P1, PT, R19, RZ, PT ;  /* 0x000000ff1300720c */ /* 0x000fc60003f26270 */
[----:B------:R-:W-:Y:S02]  /*4370*/  IMAD.MOV R13, RZ, RZ, -R14 ;  /* 0x000000ffff0d7224 */ /* 0x000fe400078e0a0e */
[----:B------:R-:W-:-:S04]  /*4380*/  IMAD.WIDE.U32 R18, R12, UR4, RZ ;  /* 0x000000040c127c25 */ /* 0x000fc8000f8e00ff */
[----:B------:R-:W-:Y:S01]  /*4390*/  IMAD R11, R8, R13, R11 ;  /* 0x0000000d080b7224 */ /* 0x000fe200078e020b */
[----:B------:R-:W-:-:S04]  /*43a0*/  SHF.R.S32.HI R13, RZ, 0x1f, R12 ;  /* 0x0000001fff0d7819 */ /* 0x000fc8000001140c */
[----:B------:R-:W-:Y:S01]  /*43b0*/  ISETP.GT.U32.AND P0, PT, R8, R11, PT ;  /* 0x0000000b0800720c */ /* 0x000fe20003f04070 */
[----:B------:R-:W-:-:S04]  /*43c0*/  IMAD R13, R13, UR4, RZ ;  /* 0x000000040d0d7c24 */ /* 0x000fc8000f8e02ff */
[----:B------:R-:W-:Y:S01]  /*43d0*/  IMAD R13, R12, UR5, R13 ;  /* 0x000000050c0d7c24 */ /* 0x000fe2000f8e020d */
[----:B------:R-:W-:Y:S01]  /*43e0*/  ULDC.64 UR4, c[0x0][0x2a0] ;  /* 0x0000a80000047ab9 */ /* 0x000fe20000000a00 */
[----:B------:R-:W-:-:S03]  /*43f0*/  IMAD.MOV.U32 R12, RZ, RZ, R18 ;  /* 0x000000ffff0c7224 */ /* 0x000fc600078e0012 */
[----:B------:R-:W-:-:S03]  /*4400*/  IADD3 R13, R19, R13, RZ ;  /* 0x0000000d130d7210 */ /* 0x000fc60007ffe0ff */
[----:B------:R-:W-:Y:S01]  /*4410*/  @!P0 IMAD.IADD R11, R11, 0x1, -R8 ;  /* 0x000000010b0b8824 */ /* 0x000fe200078e0a08 */
[----:B------:R-:W-:Y:S02]  /*4420*/  @!P0 IADD3 R14, R14, 0x1, RZ ;  /* 0x000000010e0e8810 */ /* 0x000fe40007ffe0ff */
[----:B------:R-:W-:Y:S02]  /*4430*/  ISETP.NE.AND P0, PT, R10, RZ, PT ;  /* 0x000000ff0a00720c */ /* 0x000fe40003f05270 */
[----:B------:R-:W-:-:S13]  /*4440*/  ISETP.GE.U32.AND P2, PT, R11, R8, PT ;  /* 0x000000080b00720c */ /* 0x000fda0003f46070 */
        /* <DEDUP_REMOVED lines=34> */
        .weak           $__internal_6_$__cuda_sm20_div_s64
        .type           $__internal_6_$__cuda_sm20_div_s64,@function
        .size           $__internal_6_$__cuda_sm20_div_s64,(.L_x_4946 - $__internal_6_$__cuda_sm20_div_s64)
$__internal_6_$__cuda_sm20_div_s64:
        /* <DEDUP_REMOVED lines=34> */
[----:B------:R-:W-:Y:S01]  /*4890*/  IADD3.X R2, R2, R25, RZ, P0, !PT ;  /* 0x0000001902027210 */ /* 0x000fe200007fe4ff */
[----:B------:R-:W-:-:S03]  /*48a0*/  IMAD.MOV.U32 R49, RZ, RZ, RZ ;  /* 0x000000ffff317224 */ /* 0x000fc600078e00ff */
        /* <DEDUP_REMOVED lines=47> */
[----:B------:R-:W-:Y:S06]  /*4ba0*/  RET.REL.NODEC R40 `(_ZN5flash32flash_fwd_splitkv_combine_kernelI23Flash_fwd_kernel_traitsILi256ELi64ELi64ELi4ELb0ELb0EN7cutlass10bfloat16_tE19Flash_kernel_traitsILi256ELi64ELi64ELi4ES3_EELi4ELi1ELb0EEEvNS_16Flash_fwd_paramsE) ;  /* 0xffffffb428147950 */ /* 0x000fec0003c3ffff */
.L_x_347:
        /* <DEDUP_REMOVED lines=13> */
.L_x_4946:


//--------------------- .text._ZN5flash32flash_fwd_splitkv_combine_kernelI23Flash_fwd_kernel_traitsILi256ELi64ELi64ELi4ELb0ELb0EN7cutlass10bfloat16_tE19Flash_kernel_traitsILi256ELi64ELi64ELi4ES3_EELi4ELi7ELb1EEEvNS_16Flash_fwd_paramsE --------------------------
	.section	.text._ZN5flash32flash_fwd_splitkv_combine_kernelI23Flash_fwd_kernel_traitsILi256ELi64ELi64ELi4ELb0ELb0EN7cutlass10bfloat16_tE19Flash_kernel_traitsILi256ELi64ELi64ELi4ES3_EELi4ELi7ELb1EEEvNS_16Flash_fwd_paramsE,"ax",@progbits
	.align	128
        .global         _ZN5flash32flash_fwd_splitkv_combine_kernelI23Flash_fwd_kernel_traitsILi256ELi64ELi64ELi4ELb0ELb0EN7cutlass10bfloat16_tE19Flash_kernel_traitsILi256ELi64ELi64ELi4ES3_EELi4ELi7ELb1EEEvNS_16Flash_fwd_paramsE
        .type           _ZN5flash32flash_fwd_splitkv_combine_kernelI23Flash_fwd_kernel_traitsILi256ELi64ELi64ELi4ELb0ELb0EN7cutlass10bfloat16_tE19Flash_kernel_traitsILi256ELi64ELi64ELi4ES3_EELi4ELi7ELb1EEEvNS_16Flash_fwd_paramsE,@function
        .size           _ZN5flash32flash_fwd_splitkv_combine_kernelI23Flash_fwd_kernel_traitsILi256ELi64ELi64ELi4ELb0ELb0EN7cutlass10bfloat16_tE19Flash_kernel_traitsILi256ELi64ELi64ELi4ES3_EELi4ELi7ELb1EEEvNS_16Flash_fwd_paramsE,(.L_x_4947 - _ZN5flash32flash_fwd_splitkv_combine_kernelI23Flash_fwd_kernel_traitsILi256ELi64ELi64ELi4ELb0ELb0EN7cutlass10bfloat16_tE19Flash_kernel_traitsILi256ELi64ELi64ELi4ES3_EELi4ELi7ELb1EEEvNS_16Flash_fwd_paramsE)
        .other          _ZN5flash32flash_fwd_splitkv_combine_kernelI23Flash_fwd_kernel_traitsILi256ELi64ELi64ELi4ELb0ELb0EN7cutlass10bfloat16_tE19Flash_kernel_traitsILi256ELi64ELi64ELi4ES3_EELi4ELi7ELb1EEEvNS_16Flash_fwd_paramsE,@"STO_CUDA_ENTRY STV_DEFAULT"
_ZN5flash32flash_fwd_splitkv_combine_kernelI23Flash_fwd_kernel_traitsILi256ELi64ELi64ELi4ELb0ELb0EN7cutlass10bfloat16_tE19Flash_kernel_traitsILi256ELi64ELi64ELi4ES3_EELi4ELi7ELb1EEEvNS_16Flash_fwd_paramsE:
.text._ZN5flash32flash_fwd_splitkv_combine_kernelI23Flash_fwd_kernel_traitsILi256ELi64ELi64ELi4ELb0ELb0EN7cutlass10bfloat16_tE19Flash_kernel_traitsILi256ELi64ELi64ELi4ES3_EELi4ELi7ELb1EEEvNS_16Flash_fwd_paramsE:
        /* <DEDUP_REMOVED lines=23> */
[----:B------:R-:W-:Y:S05]  /*0170*/  CALL.REL.NOINC `($__internal_7_$__cuda_sm20_div_s64) ;  /* 0x0000004c00947944 */ /* 0x000fea0003c00000 */
[----:B------:R-:W-:Y:S05]  /*0180*/  BRA `(.L_x_349) ;  /* 0x00000000004c7947 */ /* 0x000fea0003800000 */
.L_x_348:
        /* <DEDUP_REMOVED lines=19> */
.L_x_349:
        /* <DEDUP_REMOVED lines=13> */
[----:B------:R-:W-:Y:S05]  /*0390*/  CALL.REL.NOINC `($__internal_7_$__cuda_sm20_div_s64) ;  /* 0x0000004c000c7944 */ /* 0x000fea0003c00000 */
[----:B------:R-:W-:Y:S02]  /*03a0*/  MOV R6, R22 ;  /* 0x0000001600067202 */ /* 0x000fe40000000f00 */
[----:B------:R-:W-:Y:S01]  /*03b0*/  MOV R7, R23 ;  /* 0x0000001700077202 */ /* 0x000fe20000000f00 */
[----:B------:R-:W-:Y:S05]  /*03c0*/  BRA `(.L_x_352) ;  /* 0x00000000004c7947 */ /* 0x000fea0003800000 */
.L_x_351:
        /* <DEDUP_REMOVED lines=19> */
.L_x_352:
[----:B------:R-:W-:Y:S05]  /*0500*/  BSYNC B0 ;  /* 0x0000000000007941 */ /* 0x000fea0003800000 */
.L_x_350:
        /* <DEDUP_REMOVED lines=54> */
[----:B------:R-:W-:Y:S02]  /*0870*/  MOV R36, R22 ;  /* 0x0000001600247202 */ /* 0x000fe40000000f00 */
[----:B------:R-:W-:Y:S01]  /*0880*/  MOV R37, R23 ;  /* 0x0000001700257202 */ /* 0x000fe20000000f00 */
[----:B------:R-:W-:Y:S05]  /*0890*/  BRA `(.L_x_355) ;  /* 0x00000000004c7947 */ /* 0x000fea0003800000 */
.L_x_354:
        /* <DEDUP_REMOVED lines=19> */
.L_x_355:
[----:B------:R-:W-:Y:S05]  /*09d0*/  BSYNC B0 ;  /* 0x0000000000007941 */ /* 0x000fea0003800000 */
.L_x_353:
        /* <DEDUP_REMOVED lines=105> */
.L_x_357:
        /* <DEDUP_REMOVED lines=20> */
.L_x_358:
[----:B------:R-:W-:Y:S05]  /*11b0*/  BSYNC B0 ;  /* 0x0000000000007941 */ /* 0x000fea0003800000 */
.L_x_356:
        /* <DEDUP_REMOVED lines=115> */
.L_x_360:
        /* <DEDUP_REMOVED lines=19> */
.L_x_361:
[----:B------:R-:W-:Y:S05]  /*1a20*/  BSYNC B0 ;  /* 0x0000000000007941 */ /* 0x000fea0003800000 */
.L_x_359:
        /* <DEDUP_REMOVED lines=181> */
.L_x_366:
        /* <DEDUP_REMOVED lines=22> */
.L_x_367:
[----:B------:R-:W-:Y:S05]  /*26e0*/  BSYNC B0 ;  /* 0x0000000000007941 */ /* 0x000fea0003800000 */
.L_x_365:
[----:B------:R-:W-:Y:S01]  /*26f0*/  LOP3.LUT R19, R17, R0, RZ, 0xfc, !PT ;  /* 0x0000000011137212 */ /* 0x000fe200078efcff */
[----:B------:R-:W-:Y:S03]  /*2700*/  BSSY B0, `(.L_x_368) ;  /* 0x0000028000007945 */ /* 0x000fe60003800000 */
[----:B------:R-:W-:-:S13]  /*2710*/  ISETP.NE.U32.AND P0, PT, R19, RZ, PT ;  /* 0x000000ff1300720c */ /* 0x000fda0003f05070 */
[----:B------:R-:W-:Y:S05]  /*2720*/  @!P0 BRA `(.L_x_369) ;  /* 0x00000000003c8947 */ /* 0x000fea0003800000 */
[----:B------:R-:W-:Y:S01]  /*2730*/  IMAD.MOV.U32 R26, RZ, RZ, R27 ;  /* 0x000000ffff1a7224 */ /* 0x000fe200078e001b */
[----:B------:R-:W-:Y:S02]  /*2740*/  MOV R25, R0 ;  /* 0x0000000000197202 */ /* 0x000fe40000000f00 */
[----:B------:R-:W-:Y:S02]  /*2750*/  MOV R24, 0x2770 ;  /* 0x0000277000187802 */ /* 0x000fe40000000f00 */
[----:B------:R-:W-:Y:S05]  /*2760*/  CALL.REL.NOINC `($__internal_7_$__cuda_sm20_div_s64) ;  /* 0x0000002800187944 */ /* 0x000fea0003c00000 */
        /* <DEDUP_REMOVED lines=11> */
.L_x_369:
        /* <DEDUP_REMOVED lines=22> */
.L_x_370:
[----:B------:R-:W-:Y:S05]  /*2980*/  BSYNC B0 ;  /* 0x0000000000007941 */ /* 0x000fea0003800000 */
.L_x_368:
        /* <DEDUP_REMOVED lines=11> */
[----:B------:R-:W-:Y:S05]  /*2a40*/  CALL.REL.NOINC `($__internal_7_$__cuda_sm20_div_s64) ;  /* 0x0000002400607944 */ /* 0x000fea0003c00000 */
[----:B------:R-:W-:-:S04]  /*2a50*/  IADD3 R17, P0, RZ, -R22, RZ ;  /* 0x80000016ff117210 */ /* 0x000fc80007f1e0ff */
[----:B------:R-:W-:Y:S01]  /*2a60*/  IADD3.X R18, RZ, ~R23, RZ, P0, !PT ;  /* 0x80000017ff127210 */ /* 0x000fe200007fe4ff */
[----:B------:R-:W-:-:S04]  /*2a70*/  IMAD.WIDE.U32 R42, R5, R17, R42 ;  /* 0x00000011052a7225 */ /* 0x000fc800078e002a */
[----:B------:R-:W-:-:S04]  /*2a80*/  IMAD R18, R18, R5, RZ ;  /* 0x0000000512127224 */ /* 0x000fc800078e02ff */
[----:B------:R-:W-:-:S05]  /*2a90*/  IMAD R4, R4, R17, R18 ;  /* 0x0000001104047224 */ /* 0x000fca00078e0212 */
[----:B------:R-:W-:Y:S01]  /*2aa0*/  IADD3 R4, R43, R4, RZ ;  /* 0x000000042b047210 */ /* 0x000fe20007ffe0ff */
[----:B------:R-:W-:Y:S05]  /*2ab0*/  BRA `(.L_x_373) ;  /* 0x0000000000587947 */ /* 0x000fea0003800000 */
.L_x_372:
        /* <DEDUP_REMOVED lines=22> */
.L_x_373:
[----:B------:R-:W-:Y:S05]  /*2c20*/  BSYNC B0 ;  /* 0x0000000000007941 */ /* 0x000fea0003800000 */
.L_x_371:
        /* <DEDUP_REMOVED lines=38> */
[----:B------:R-:W-:Y:S05]  /*2e90*/  CALL.REL.NOINC `($__internal_7_$__cuda_sm20_div_s64) ;  /* 0x00000020004c7944 */ /* 0x000fea0003c00000 */
        /* <DEDUP_REMOVED lines=12> */
.L_x_375:
        /* <DEDUP_REMOVED lines=23> */
.L_x_376:
[----:B------:R-:W-:Y:S05]  /*30d0*/  BSYNC B0 ;  /* 0x0000000000007941 */ /* 0x000fea0003800000 */
.L_x_374:
        /* <DEDUP_REMOVED lines=18> */
.L_x_378:
        /* <DEDUP_REMOVED lines=22> */
.L_x_379:
[----:B------:R-:W-:Y:S05]  /*3360*/  BSYNC B0 ;  /* 0x0000000000007941 */ /* 0x000fea0003800000 */
.L_x_377:
        /* <DEDUP_REMOVED lines=22> */
.L_x_381:
        /* <DEDUP_REMOVED lines=23> */
.L_x_382:
[----:B------:R-:W-:Y:S05]  /*3640*/  BSYNC B0 ;  /* 0x0000000000007941 */ /* 0x000fea0003800000 */
.L_x_380:
        /* <DEDUP_REMOVED lines=39> */
.L_x_384:
        /* <DEDUP_REMOVED lines=23> */
.L_x_385:
[----:B------:R-:W-:Y:S05]  /*3a30*/  BSYNC B0 ;  /* 0x0000000000007941 */ /* 0x000fea0003800000 */
.L_x_383:
        /* <DEDUP_REMOVED lines=29> */
.L_x_387:
        /* <DEDUP_REMOVED lines=23> */
.L_x_388:
[----:B------:R-:W-:Y:S05]  /*3d80*/  BSYNC B0 ;  /* 0x0000000000007941 */ /* 0x000fea0003800000 */
.L_x_386:
        /* <DEDUP_REMOVED lines=21> */
.L_x_364:
[----:B------:R-:W-:Y:S02]  /*3ee0*/  ULDC.64 UR4, c[0x0][0x2b0] ;  /* 0x0000ac0000047ab9 */ /* 0x000fe40000000a00 */
[----:B------:R-:W-:-:S04]  /*3ef0*/  LEA R2, P0, R38, UR4, 0x2 ;  /* 0x0000000426027c11 */ /* 0x000fc8000f8010ff */
[----:B------:R-:W-:-:S05]  /*3f00*/  LEA.HI.X R3, R38, UR5, R39, 0x2, P0 ;  /* 0x0000000526037c11 */ /* 0x000fca00080f1427 */
[----:B------:R0:W-:Y:S04]  /*3f10*/  STG.E desc[UR8][R2.64], R29 ;  /* 0x0000001d02007986 */ /* 0x0001e8000c101908 */
.L_x_363:
[----:B------:R-:W-:Y:S05]  /*3f20*/  BSYNC B1 ;  /* 0x0000000000017941 */ /* 0x000fea0003800000 */
.L_x_362:
[----:B------:R-:W2:Y:S01]  /*3f30*/  LDC R22, c[0x0][0x3c4] ;  /* 0x0000f100ff167b82 */ /* 0x000ea20000000800 */
[C---:B0-----:R-:W-:Y:S01]  /*3f40*/  VIADD R3, R35.reuse, 0x20 ;  /* 0x0000002023037836 */ /* 0x041fe20000000000 */
[----:B------:R-:W-:Y:S01]  /*3f50*/  HFMA2.MMA R0, -RZ, RZ, 0, 0 ;  /* 0x00000000ff007435 */ /* 0x000fe200000001ff */
[----:B------:R-:W-:Y:S01]  /*3f60*/  IMAD.SHL.U32 R26, R35, 0x4, RZ ;  /* 0x00000004231a7824 */ /* 0x000fe200078e00ff */
[----:B-1----:R-:W-:Y:S02]  /*3f70*/  CS2R R4, SRZ ;  /* 0x0000000000047805 */ /* 0x002fe4000001ff00 */
[----:B------:R-:W-:Y:S02]  /*3f80*/  MOV R9, RZ ;  /* 0x000000ff00097202 */ /* 0x000fe40000000f00 */
[-C--:B--2---:R-:W-:Y:S01]  /*3f90*/  ISETP.GE.OR P1, PT, R3, R22.reuse, P6 ;  /* 0x000000160300720c */ /* 0x084fe20003726670 */
[C---:B------:R-:W-:Y:S01]  /*3fa0*/  VIADD R3, R35.reuse, 0x40 ;  /* 0x0000004023037836 */ /* 0x040fe20000000000 */
[----:B------:R-:W-:-:S04]  /*3fb0*/  ISETP.GE.OR P2, PT, R35, R22, P6 ;  /* 0x000000162300720c */ /* 0x000fc80003746670 */
[----:B------:R-:W-:Y:S02]  /*3fc0*/  ISETP.GE.OR P0, PT, R3, R22, P6 ;  /* 0x000000160300720c */ /* 0x000fe40003706670 */
[----:B------:R-:W-:-:S04]  /*3fd0*/  IADD3 R3, R35, 0x60, RZ ;  /* 0x0000006023037810 */ /* 0x000fc80007ffe0ff */
[----:B------:R-:W-:Y:S01]  /*3fe0*/  ISETP.GE.OR P6, PT, R3, R22, P6 ;  /* 0x000000160300720c */ /* 0x000fe200037c6670 */
[C---:B------:R-:W-:Y:S01]  /*3ff0*/  @!P1 FADD.FTZ R31, -R29.reuse, R31 ;  /* 0x0000001f1d1f9221 */ /* 0x040fe20000010100 */
[----:B------:R-:W-:Y:S01]  /*4000*/  CS2R R2, SRZ ;  /* 0x0000000000027805 */ /* 0x000fe2000001ff00 */
[----:B------:R-:W-:Y:S02]  /*4010*/  @!P2 FADD.FTZ R36, -R29, R36 ;  /* 0x000000241d24a221 */ /* 0x000fe40000010100 */
[----:B------:R-:W-:Y:S02]  /*4020*/  @!P1 FMUL.FTZ R31, R31, 1.4426950216293334961 ;  /* 0x3fb8aa3b1f1f9820 */ /* 0x000fe40000410000 */
[----:B------:R-:W-:Y:S01]  /*4030*/  @!P0 FADD.FTZ R32, -R29, R32 ;  /* 0x000000201d208221 */ /* 0x000fe20000010100 */
[----:B------:R-:W-:Y:S01]  /*4040*/  @!P2 FMUL.FTZ R36, R36, 1.4426950216293334961 ;  /* 0x3fb8aa3b2424a820 */ /* 0x000fe20000410000 */
[----:B------:R-:W0:Y:S02]  /*4050*/  @!P1 MUFU.EX2 R6, R31 ;  /* 0x0000001f00069308 */ /* 0x000e240000000800 */
[----:B------:R-:W-:-:S02]  /*4060*/  @!P0 FMUL.FTZ R32, R32, 1.4426950216293334961 ;  /* 0x3fb8aa3b20208820 */ /* 0x000fc40000410000 */
[----:B------:R-:W-:-:S04]  /*4070*/  @!P6 FADD.FTZ R29, -R29, R34 ;  /* 0x000000221d1de221 */ /* 0x000fc80000010100 */
[----:B------:R-:W1:Y:S01]  /*4080*/  @!P0 MUFU.EX2 R32, R32 ;  /* 0x0000002000208308 */ /* 0x000e620000000800 */
[----:B------:R-:W-:-:S07]  /*4090*/  @!P6 FMUL.FTZ R8, R29, 1.4426950216293334961 ;  /* 0x3fb8aa3b1d08e820 */ /* 0x000fce0000410000 */
[----:B------:R-:W2:Y:S01]  /*40a0*/  @!P2 MUFU.EX2 R36, R36 ;  /* 0x000000240024a308 */ /* 0x000ea20000000800 */
[----:B0-----:R0:W-:Y:S07]  /*40b0*/  @!P1 STS [R33+0x280], R6 ;  /* 0x0002800621009388 */ /* 0x0011ee0000000800 */
[----:B------:R-:W3:Y:S01]  /*40c0*/  @!P6 MUFU.EX2 R8, R8 ;  /* 0x000000080008e308 */ /* 0x000ee20000000800 */
[----:B-1----:R1:W-:Y:S01]  /*40d0*/  @!P0 STS [R33+0x500], R32 ;  /* 0x0005002021008388 */ /* 0x0023e20000000800 */
[----:B------:R-:W-:-:S03]  /*40e0*/  ISETP.GE.AND P0, PT, R22, 0x1, PT ;  /* 0x000000011600780c */ /* 0x000fc60003f06270 */
[----:B--2---:R1:W-:Y:S04]  /*40f0*/  @!P2 STS [R33], R36 ;  /* 0x000000242100a388 */ /* 0x0043e80000000800 */
[----:B---3--:R1:W-:Y:S01]  /*4100*/  @!P6 STS [R33+0x780], R8 ;  /* 0x000780082100e388 */ /* 0x0083e20000000800 */
[----:B0-----:R-:W-:Y:S01]  /*4110*/  CS2R R6, SRZ ;  /* 0x0000000000067805 */ /* 0x001fe2000001ff00 */
[----:B------:R-:W-:Y:S06]  /*4120*/  BAR.SYNC.DEFER_BLOCKING 0x0 ;  /* 0x0000000000007b1d */ /* 0x000fec0000010000 */
[----:B------:R-:W-:Y:S05]  /*4130*/  @!P0 BRA `(.L_x_389) ;  /* 0x0000000800348947 */ /* 0x000fea0003800000 */
[----:B------:R-:W0:Y:S01]  /*4140*/  S2UR UR6, SR_CgaCtaId ;  /* 0x00000000000679c3 */ /* 0x000e220000008800 */
[----:B------:R-:W-:Y:S01]  /*4150*/  ULDC UR10, c[0x0][0x2dc] ;  /* 0x0000b700000a7ab9 */ /* 0x000fe20000000800 */
[----:B-1----:R-:W-:Y:S01]  /*4160*/  IMAD R33, R11, 0x100, R26 ;  /* 0x000001000b217824 */ /* 0x002fe200078e021a */
[----:B------:R-:W-:Y:S01]  /*4170*/  UIMAD UR4, UR7, UR10, URZ ;  /* 0x0000000a070472a4 */ /* 0x000fe2000f8e023f */
[----:B------:R-:W-:Y:S01]  /*4180*/  ISETP.GT.AND P1, PT, R22, 0x3, PT ;  /* 0x000000031600780c */ /* 0x000fe20003f24270 */
[C---:B------:R-:W-:Y:S01]  /*4190*/  IMAD R28, R20.reuse, UR10, RZ ;  /* 0x0000000a141c7c24 */ /* 0x040fe2000f8e02ff */
[----:B------:R-:W-:Y:S01]  /*41a0*/  PLOP3.LUT P4, PT, PT, PT, PT, 0x80, 0x0 ;  /* 0x000000000000781c */ /* 0x000fe20003f8f070 */
[----:B------:R-:W-:Y:S01]  /*41b0*/  USHF.R.S32.HI UR11, URZ, 0x1f, UR4 ;  /* 0x0000001f3f0b7899 */ /* 0x000fe20008011404 */
[----:B------:R-:W1:Y:S01]  /*41c0*/  LDC R21, c[0x0][0x3c4] ;  /* 0x0000f100ff157b82 */ /* 0x000e620000000800 */
[----:B------:R-:W-:Y:S01]  /*41d0*/  IADD3 R0, P0, R33, UR4, RZ ;  /* 0x0000000421007c10 */ /* 0x000fe2000ff1e0ff */
[----:B------:R-:W-:Y:S01]  /*41e0*/  ULDC.64 UR4, c[0x0][0x288] ;  /* 0x0000a20000047ab9 */ /* 0x000fe20000000a00 */
[----:B------:R-:W-:Y:S01]  /*41f0*/  VIADD R24, R20, -UR7 ;  /* 0x8000000714187c36 */ /* 0x000fe20008000000 */
[----:B------:R-:W-:-:S02]  /*4200*/  CS2R R12, SRZ ;  /* 0x00000000000c7805 */ /* 0x000fc4000001ff00 */
[----:B------:R-:W-:Y:S02]  /*4210*/  LEA.HI.X.SX32 R33, R33, UR11, 0x1, P0 ;  /* 0x0000000b21217c11 */ /* 0x000fe400080f0eff */
[----:B------:R-:W-:Y:S02]  /*4220*/  CS2R R14, SRZ ;  /* 0x00000000000e7805 */ /* 0x000fe4000001ff00 */
[C---:B------:R-:W-:Y:S01]  /*4230*/  LEA R32, P0, R0.reuse, UR4, 0x2 ;  /* 0x0000000400207c11 */ /* 0x040fe2000f8010ff */
[----:B------:R-:W-:Y:S01]  /*4240*/  UMOV UR4, 0x400 ;  /* 0x0000040000047882 */ /* 0x000fe20000000000 */
[----:B------:R-:W-:Y:S02]  /*4250*/  CS2R R16, SRZ ;  /* 0x0000000000107805 */ /* 0x000fe4000001ff00 */
[----:B------:R-:W-:Y:S02]  /*4260*/  CS2R R18, SRZ ;  /* 0x0000000000127805 */ /* 0x000fe4000001ff00 */
[----:B------:R-:W-:Y:S01]  /*4270*/  LEA.HI.X R33, R0, UR5, R33, 0x2, P0 ;  /* 0x0000000500217c11 */ /* 0x000fe200080f1421 */
[----:B------:R-:W-:Y:S01]  /*4280*/  UMOV UR5, URZ ;  /* 0x0000003f00057c82 */ /* 0x000fe20008000000 */
[----:B------:R-:W-:Y:S01]  /*4290*/  IADD3 R32, P0, R32, 0x200, RZ ;  /* 0x0000020020207810 */ /* 0x000fe20007f1e0ff */
[----:B------:R-:W-:Y:S01]  /*42a0*/  IMAD.MOV.U32 R0, RZ, RZ, RZ ;  /* 0x000000ffff007224 */ /* 0x000fe200078e00ff */
[----:B0-----:R-:W-:Y:S01]  /*42b0*/  ULEA UR4, UR6, UR4, 0x18 ;  /* 0x0000000406047291 */ /* 0x001fe2000f8ec03f */
[----:B------:R-:W-:-:S04]  /*42c0*/  IMAD.WIDE R28, R28, 0x4, RZ ;  /* 0x000000041c1c7825 */ /* 0x000fc800078e02ff */
[----:B------:R-:W-:Y:S01]  /*42d0*/  IMAD.X R33, RZ, RZ, R33, P0 ;  /* 0x000000ffff217224 */ /* 0x000fe200000e0621 */
[----:B------:R-:W-:Y:S01]  /*42e0*/  LEA R10, R11, UR4, 0x2 ;  /* 0x000000040b0a7c11 */ /* 0x000fe2000f8e10ff */
[----:B------:R-:W-:Y:S06]  /*42f0*/  @!P1 BRA `(.L_x_390) ;  /* 0x0000000000f49947 */ /* 0x000fec0003800000 */
[----:B------:R-:W-:Y:S01]  /*4300*/  PLOP3.LUT P4, PT, PT, PT, PT, 0x8, 0x0 ;  /* 0x000000000000781c */ /* 0x000fe20003f8e170 */
[----:B------:R-:W-:Y:S01]  /*4310*/  VIADD R22, R22, 0xfffffffd ;  /* 0xfffffffd16167836 */ /* 0x000fe20000000000 */
[CC--:B------:R-:W-:Y:S02]  /*4320*/  ISETP.GE.AND P3, PT, R11.reuse, R24.reuse, PT ;  /* 0x000000180b00720c */ /* 0x0c0fe40003f66270 */
[----:B------:R-:W-:-:S13]  /*4330*/  ISETP.GE.AND P0, PT, R11, R24, PT ;  /* 0x000000180b00720c */ /* 0x000fda0003f06270 */
.L_x_391:
[----:B------:R-:W2:Y:S01]  /*4340*/  @!P3 LDG.E.128 R12, desc[UR8][R32.64+-0x200] ;  /* 0xfffe0008200cb981 */ /* 0x000ea2000c1e1d00 */
[----:B------:R-:W-:Y:S01]  /*4350*/  IADD3 R30, P1, R28, R32, RZ ;  /* 0x000000201c1e7210 */ /* 0x000fe20007f3e0ff */
[----:B------:R-:W-:Y:S02]  /*4360*/  UIADD3 UR5, UR5, 0x4, URZ ;  /* 0x0000000405057890 */ /* 0x000fe4000fffe03f */
[----:B------:R-:W2:Y:S01]  /*4370*/  LDS R8, [R10] ;  /* 0x000000000a087984 */ /* 0x000ea20000000800 */
[C---:B------:R-:W-:Y:S03]  /*4380*/  IADD3.X R31, R29.reuse, R33, RZ, P1, !PT ;  /* 0x000000211d1f7210 */ /* 0x040fe60000ffe4ff */
[----:B------:R0:W3:Y:S01]  /*4390*/  @!P3 LDG.E.128 R16, desc[UR8][R32.64] ;  /* 0x000000082010b981 */ /* 0x0000e2000c1e1d00 */
[----:B------:R-:W-:Y:S02]  /*43a0*/  PLOP3.LUT P3, PT, P0, PT, PT, 0x80, 0x0 ;  /* 0x000000000000781c */ /* 0x000fe4000076f070 */
[----:B------:R-:W-:Y:S02]  /*43b0*/  ISETP.LE.AND P2, PT, R22, UR5, PT ;  /* 0x0000000516007c0c */ /* 0x000fe4000bf43270 */
[----:B0-----:R-:W-:Y:S04]  /*43c0*/  IADD3 R32, P1, R28, R30, RZ ;  /* 0x0000001e1c207210 */ /* 0x001fe80007f3e0ff */
[C---:B------:R-:W-:Y:S01]  /*43d0*/  IADD3.X R33, R29.reuse, R31, RZ, P1, !PT ;  /* 0x0000001f1d217210 */ /* 0x040fe20000ffe4ff */
[C---:B--2---:R-:W-:Y:S01]  /*43e0*/  FFMA.FTZ R9, R8.reuse, R12, R9 ;  /* 0x0000000c08097223 */ /* 0x044fe20000010009 */
[C---:B------:R-:W-:Y:S01]  /*43f0*/  FFMA.FTZ R6, R8.reuse, R13, R6 ;  /* 0x0000000d08067223 */ /* 0x040fe20000010006 */
[C---:B------:R-:W-:Y:S01]  /*4400*/  FFMA.FTZ R7, R8.reuse, R14, R7 ;  /* 0x0000000e08077223 */ /* 0x040fe20000010007 */
[C---:B------:R-:W-:Y:S02]  /*4410*/  FFMA.FTZ R4, R8.reuse, R15, R4 ;  /* 0x0000000f08047223 */ /* 0x040fe40000010004 */
[----:B------:R-:W2:Y:S01]  /*4420*/  @!P3 LDG.E.128 R12, desc[UR8][R30.64+-0x200] ;  /* 0xfffe00081e0cb981 */ /* 0x000ea2000c1e1d00 */
[C---:B---3--:R-:W-:Y:S01]  /*4430*/  FFMA.FTZ R5, R8.reuse, R16, R5 ;  /* 0x0000001008057223 */ /* 0x048fe20000010005 */
[C---:B------:R-:W-:Y:S01]  /*4440*/  FFMA.FTZ R2, R8.reuse, R17, R2 ;  /* 0x0000001108027223 */ /* 0x040fe20000010002 */
[C---:B------:R-:W-:Y:S01]  /*4450*/  FFMA.FTZ R3, R8.reuse, R18, R3 ;  /* 0x0000001208037223 */ /* 0x040fe20000010003 */
[----:B------:R-:W-:Y:S02]  /*4460*/  FFMA.FTZ R0, R8, R19, R0 ;  /* 0x0000001308007223 */ /* 0x000fe40000010000 */
[----:B------:R-:W2:Y:S04]  /*4470*/  LDS R8, [R10+0x14] ;  /* 0x000014000a087984 */ /* 0x000ea80000000800 */
[----:B------:R0:W3:Y:S02]  /*4480*/  @!P3 LDG.E.128 R16, desc[UR8][R30.64] ;  /* 0x000000081e10b981 */ /* 0x0000e4000c1e1d00 */
        /* <DEDUP_REMOVED lines=14> */
[----:B------:R-:W-:Y:S01]  /*4570*/  IADD3.X R33, R29, R31, RZ, P1, !PT ;  /* 0x0000001f1d217210 */ /* 0x000fe20000ffe4ff */
        /* <DEDUP_REMOVED lines=9> */
[----:B------:R-:W3:Y:S04]  /*4610*/  @!P3 LDG.E.128 R16, desc[UR8][R30.64] ;  /* 0x000000081e10b981 */ /* 0x000ee8000c1e1d00 */
[----:B------:R0:W2:Y:S02]  /*4620*/  LDS R8, [R10+0x3c] ;  /* 0x00003c000a087984 */ /* 0x0000a40000000800 */
[----:B0-----:R-:W-:Y:S01]  /*4630*/  IADD3 R10, R10, 0x50, RZ ;  /* 0x000000500a0a7810 */ /* 0x001fe20007ffe0ff */
[C---:B--2---:R-:W-:Y:S01]  /*4640*/  FFMA.FTZ R9, R8.reuse, R12, R9 ;  /* 0x0000000c08097223 */ /* 0x044fe20000010009 */
[C---:B------:R-:W-:Y:S01]  /*4650*/  FFMA.FTZ R6, R8.reuse, R13, R6 ;  /* 0x0000000d08067223 */ /* 0x040fe20000010006 */
[C---:B------:R-:W-:Y:S01]  /*4660*/  FFMA.FTZ R7, R8.reuse, R14, R7 ;  /* 0x0000000e08077223 */ /* 0x040fe20000010007 */
[C---:B------:R-:W-:Y:S01]  /*4670*/  FFMA.FTZ R4, R8.reuse, R15, R4 ;  /* 0x0000000f08047223 */ /* 0x040fe20000010004 */
[C---:B---3--:R-:W-:Y:S01]  /*4680*/  FFMA.FTZ R5, R8.reuse, R16, R5 ;  /* 0x0000001008057223 */ /* 0x048fe20000010005 */
[C---:B------:R-:W-:Y:S01]  /*4690*/  FFMA.FTZ R2, R8.reuse, R17, R2 ;  /* 0x0000001108027223 */ /* 0x040fe20000010002 */
[C---:B------:R-:W-:Y:S01]  /*46a0*/  FFMA.FTZ R3, R8.reuse, R18, R3 ;  /* 0x0000001208037223 */ /* 0x040fe20000010003 */
[----:B------:R-:W-:Y:S01]  /*46b0*/  FFMA.FTZ R0, R8, R19, R0 ;  /* 0x0000001308007223 */ /* 0x000fe20000010000 */
[----:B------:R-:W-:Y:S09]  /*46c0*/  @!P2 BRA `(.L_x_391) ;  /* 0xfffffffc001ca947 */ /* 0x000ff2000383ffff */
.L_x_390:
[----:B-1----:R-:W-:-:S04]  /*46d0*/  IADD3 R8, R21, -UR5, RZ ;  /* 0x8000000515087c10 */ /* 0x002fc8000fffe0ff */
[----:B------:R-:W-:-:S13]  /*46e0*/  ISETP.GT.AND P0, PT, R8, 0x1, PT ;  /* 0x000000010800780c */ /* 0x000fda0003f04270 */
[----:B------:R-:W-:Y:S05]  /*46f0*/  @!P0 BRA `(.L_x_392) ;  /* 0x0000000000808947 */ /* 0x000fea0003800000 */
[----:B------:R-:W-:Y:S01]  /*4700*/  ISETP.GE.AND P0, PT, R11, R24, PT ;  /* 0x000000180b00720c */ /* 0x000fe20003f06270 */
[----:B------:R-:W0:-:S12]  /*4710*/  LDS R8, [R10] ;  /* 0x000000000a087984 */ /* 0x000e180000000800 */
[----:B------:R-:W0:Y:S04]  /*4720*/  @!P0 LDG.E.128 R12, desc[UR8][R32.64+-0x200] ;  /* 0xfffe0008200c8981 */ /* 0x000e28000c1e1d00 */
[----:B------:R-:W2:Y:S01]  /*4730*/  @!P0 LDG.E.128 R16, desc[UR8][R32.64] ;  /* 0x0000000820108981 */ /* 0x000ea2000c1e1d00 */
[----:B------:R-:W-:-:S04]  /*4740*/  IADD3 R22, P1, R28, R32, RZ ;  /* 0x000000201c167210 */ /* 0x000fc80007f3e0ff */
[----:B------:R-:W-:Y:S01]  /*4750*/  IADD3.X R23, R29, R33, RZ, P1, !PT ;  /* 0x000000211d177210 */ /* 0x000fe20000ffe4ff */
[-C--:B0-----:R-:W-:Y:S01]  /*4760*/  FFMA.FTZ R9, R12, R8.reuse, R9 ;  /* 0x000000080c097223 */ /* 0x081fe20000010009 */
[-C--:B------:R-:W-:Y:S01]  /*4770*/  FFMA.FTZ R6, R13, R8.reuse, R6 ;  /* 0x000000080d067223 */ /* 0x080fe20000010006 */
[-C--:B------:R-:W-:Y:S01]  /*4780*/  FFMA.FTZ R7, R14, R8.reuse, R7 ;  /* 0x000000080e077223 */ /* 0x080fe20000010007 */
[-C--:B------:R-:W-:Y:S01]  /*4790*/  FFMA.FTZ R4, R15, R8.reuse, R4 ;  /* 0x000000080f047223 */ /* 0x080fe20000010004 */
[-C--:B--2---:R-:W-:Y:S01]  /*47a0*/  FFMA.FTZ R5, R16, R8.reuse, R5 ;  /* 0x0000000810057223 */ /* 0x084fe20000010005 */
[-C--:B------:R-:W-:Y:S01]  /*47b0*/  FFMA.FTZ R2, R17, R8.reuse, R2 ;  /* 0x0000000811027223 */ /* 0x080fe20000010002 */
[-C--:B------:R-:W-:Y:S01]  /*47c0*/  FFMA.FTZ R3, R18, R8.reuse, R3 ;  /* 0x0000000812037223 */ /* 0x080fe20000010003 */
[----:B------:R-:W-:Y:S01]  /*47d0*/  FFMA.FTZ R0, R19, R8, R0 ;  /* 0x0000000813007223 */ /* 0x000fe20000010000 */
[----:B------:R-:W2:Y:S04]  /*47e0*/  @!P0 LDG.E.128 R12, desc[UR8][R22.64+-0x200] ;  /* 0xfffe0008160c8981 */ /* 0x000ea8000c1e1d00 */
[----:B------:R-:W3:Y:S01]  /*47f0*/  @!P0 LDG.E.128 R16, desc[UR8][R22.64] ;  /* 0x0000000816108981 */ /* 0x000ee2000c1e1d00 */
[----:B------:R-:W-:Y:S01]  /*4800*/  IADD3 R32, P0, R28, R22, RZ ;  /* 0x000000161c207210 */ /* 0x000fe20007f1e0ff */
[----:B------:R-:W-:Y:S01]  /*4810*/  UIADD3 UR5, UR5, 0x1, URZ ;  /* 0x0000000105057890 */ /* 0x000fe2000fffe03f */
[----:B------:R-:W-:Y:S01]  /*4820*/  IADD3 R25, R10, 0x14, RZ ;  /* 0x000000140a197810 */ /* 0x000fe20007ffe0ff */
[----:B------:R0:W2:Y:S01]  /*4830*/  LDS R8, [R10+0x14] ;  /* 0x000014000a087984 */ /* 0x0000a20000000800 */
[----:B------:R-:W-:Y:S01]  /*4840*/  IADD3.X R33, R29, R23, RZ, P0, !PT ;  /* 0x000000171d217210 */ /* 0x000fe200007fe4ff */
[----:B------:R-:W-:Y:S01]  /*4850*/  UIADD3 UR5, UR5, 0x1, URZ ;  /* 0x0000000105057890 */ /* 0x000fe2000fffe03f */
[----:B------:R-:W-:-:S02]  /*4860*/  PLOP3.LUT P4, PT, PT, PT, PT, 0x8, 0x0 ;  /* 0x000000000000781c */ /* 0x000fc40003f8e170 */
[----:B0-----:R-:W-:Y:S01]  /*4870*/  IADD3 R10, R25, 0x14, RZ ;  /* 0x00000014190a7810 */ /* 0x001fe20007ffe0ff */
[-C--:B--2---:R-:W-:Y:S01]  /*4880*/  FFMA.FTZ R9, R12, R8.reuse, R9 ;  /* 0x000000080c097223 */ /* 0x084fe20000010009 */
[-C--:B------:R-:W-:Y:S01]  /*4890*/  FFMA.FTZ R6, R13, R8.reuse, R6 ;  /* 0x000000080d067223 */ /* 0x080fe20000010006 */
[-C--:B------:R-:W-:Y:S01]  /*48a0*/  FFMA.FTZ R7, R14, R8.reuse, R7 ;  /* 0x000000080e077223 */ /* 0x080fe20000010007 */
[-C--:B------:R-:W-:Y:S01]  /*48b0*/  FFMA.FTZ R4, R15, R8.reuse, R4 ;  /* 0x000000080f047223 */ /* 0x080fe20000010004 */
[-C--:B---3--:R-:W-:Y:S01]  /*48c0*/  FFMA.FTZ R5, R16, R8.reuse, R5 ;  /* 0x0000000810057223 */ /* 0x088fe20000010005 */
[-C--:B------:R-:W-:Y:S01]  /*48d0*/  FFMA.FTZ R2, R17, R8.reuse, R2 ;  /* 0x0000000811027223 */ /* 0x080fe20000010002 */
[-C--:B------:R-:W-:Y:S01]  /*48e0*/  FFMA.FTZ R3, R18, R8.reuse, R3 ;  /* 0x0000000812037223 */ /* 0x080fe20000010003 */
[----:B------:R-:W-:-:S07]  /*48f0*/  FFMA.FTZ R0, R19, R8, R0 ;  /* 0x0000000813007223 */ /* 0x000fce0000010000 */
.L_x_392:
[----:B------:R-:W-:-:S13]  /*4900*/  ISETP.GT.OR P4, PT, R21, UR5, P4 ;  /* 0x0000000515007c0c */ /* 0x000fda000a784670 */
[----:B------:R-:W-:Y:S05]  /*4910*/  @!P4 BRA `(.L_x_389) ;  /* 0x00000000003cc947 */ /* 0x000fea0003800000 */
[----:B------:R-:W0:Y:S01]  /*4920*/  LDS R10, [R10] ;  /* 0x000000000a0a7984 */ /* 0x000e220000000800 */
[----:B------:R-:W-:Y:S01]  /*4930*/  ISETP.GE.AND P0, PT, R11, R24, PT ;  /* 0x000000180b00720c */ /* 0x000fe20003f06270 */
[----:B------:R-:W-:-:S12]  /*4940*/  BSSY B0, `(.L_x_393) ;  /* 0x0000004000007945 */ /* 0x000fd80003800000 */
[----:B------:R-:W-:Y:S05]  /*4950*/  @P0 BRA `(.L_x_394) ;  /* 0x0000000000080947 */ /* 0x000fea0003800000 */
[----:B------:R1:W5:Y:S04]  /*4960*/  LDG.E.128 R12, desc[UR8][R32.64+-0x200] ;  /* 0xfffe0008200c7981 */ /* 0x000368000c1e1d00 */
[----:B------:R1:W5:Y:S02]  /*4970*/  LDG.E.128 R16, desc[UR8][R32.64] ;  /* 0x0000000820107981 */ /* 0x000364000c1e1d00 */
.L_x_394:
[----:B------:R-:W-:Y:S05]  /*4980*/  BSYNC B0 ;  /* 0x0000000000007941 */ /* 0x000fea0003800000 */
.L_x_393:
[C---:B0----5:R-:W-:Y:S01]  /*4990*/  FFMA.FTZ R9, R10.reuse, R12, R9 ;  /* 0x0000000c0a097223 */ /* 0x061fe20000010009 */
[C---:B------:R-:W-:Y:S01]  /*49a0*/  FFMA.FTZ R6, R10.reuse, R13, R6 ;  /* 0x0000000d0a067223 */ /* 0x040fe20000010006 */
[C---:B------:R-:W-:Y:S01]  /*49b0*/  FFMA.FTZ R7, R10.reuse, R14, R7 ;  /* 0x0000000e0a077223 */ /* 0x040fe20000010007 */
[C---:B------:R-:W-:Y:S01]  /*49c0*/  FFMA.FTZ R4, R10.reuse, R15, R4 ;  /* 0x0000000f0a047223 */ /* 0x040fe20000010004 */
[C---:B------:R-:W-:Y:S01]  /*49d0*/  FFMA.FTZ R5, R10.reuse, R16, R5 ;  /* 0x000000100a057223 */ /* 0x040fe20000010005 */
[C---:B------:R-:W-:Y:S01]  /*49e0*/  FFMA.FTZ R2, R10.reuse, R17, R2 ;  /* 0x000000110a027223 */ /* 0x040fe20000010002 */
[C---:B------:R-:W-:Y:S01]  /*49f0*/  FFMA.FTZ R3, R10.reuse, R18, R3 ;  /* 0x000000120a037223 */ /* 0x040fe20000010003 */
[----:B------:R-:W-:Y:S01]  /*4a00*/  FFMA.FTZ R0, R10, R19, R0 ;  /* 0x000000130a007223 */ /* 0x000fe20000010000 */
.L_x_389:
[----:B------:R-:W-:-:S04]  /*4a10*/  IADD3 R11, R11, UR7, RZ ;  /* 0x000000070b0b7c10 */ /* 0x000fc8000fffe0ff */
[----:B------:R-:W-:-:S13]  /*4a20*/  ISETP.GE.AND P0, PT, R11, R20, PT ;  /* 0x000000140b00720c */ /* 0x000fda0003f06270 */
[----:B------:R-:W-:Y:S05]  /*4a30*/  @P0 EXIT ;  /* 0x000000000000094d */ /* 0x000fea0003800000 */
[----:B------:R-:W0:Y:S01]  /*4a40*/  LDC R13, c[0x0][0x2c4] ;  /* 0x0000b100ff0d7b82 */ /* 0x000e220000000800 */
[----:B------:R-:W-:Y:S01]  /*4a50*/  ULDC UR4, c[0x0][0x270] ;  /* 0x00009c0000047ab9 */ /* 0x000fe20000000800 */
[----:B------:R-:W-:Y:S02]  /*4a60*/  IABS R17, R11 ;  /* 0x0000000b00117213 */ /* 0x000fe40000000000 */
[----:B------:R-:W-:Y:S02]  /*4a70*/  F2FP.BF16.F32.PACK_AB R6, R6, R9 ;  /* 0x000000090606723e */ /* 0x000fe400000010ff */
[----:B------:R-:W-:Y:S02]  /*4a80*/  F2FP.BF16.F32.PACK_AB R7, R4, R7 ;  /* 0x000000070407723e */ /* 0x000fe400000010ff */
[----:B------:R-:W-:Y:S02]  /*4a90*/  F2FP.BF16.F32.PACK_AB R2, R2, R5 ;  /* 0x000000050202723e */ /* 0x000fe400000010ff */
[----:B------:R-:W-:Y:S01]  /*4aa0*/  F2FP.BF16.F32.PACK_AB R3, R0, R3 ;  /* 0x000000030003723e */ /* 0x000fe200000010ff */
[----:B0-----:R-:W-:Y:S01]  /*4ab0*/  IMAD R14, R13, UR4, RZ ;  /* 0x000000040d0e7c24 */ /* 0x001fe2000f8e02ff */
[----:B------:R-:W-:-:S04]  /*4ac0*/  ULDC.64 UR4, c[0x0][0x290] ;  /* 0x0000a40000047ab9 */ /* 0x000fc80000000a00 */
[-C--:B------:R-:W-:Y:S02]  /*4ad0*/  IABS R16, R14.reuse ;  /* 0x0000000e00107213 */ /* 0x080fe40000000000 */
[----:B------:R-:W-:Y:S02]  /*4ae0*/  IABS R10, R14 ;  /* 0x0000000e000a7213 */ /* 0x000fe40000000000 */
[----:B------:R-:W0:Y:S02]  /*4af0*/  I2F.RP R12, R16 ;  /* 0x00000010000c7306 */ /* 0x000e240000209400 */
[----:B------:R-:W-:-:S06]  /*4b00*/  IADD3 R10, RZ, -R10, RZ ;  /* 0x8000000aff0a7210 */ /* 0x000fcc0007ffe0ff */
[----:B0-----:R-:W0:Y:S02]  /*4b10*/  MUFU.RCP R18, R12 ;  /* 0x0000000c00127308 */ /* 0x001e240000001000 */
[----:B0-----:R-:W-:Y:S01]  /*4b20*/  VIADD R18, R18, 0xffffffe ;  /* 0x0ffffffe12127836 */ /* 0x001fe20000000000 */
[----:B------:R-:W-:-:S05]  /*4b30*/  IABS R12, R13 ;  /* 0x0000000d000c7213 */ /* 0x000fca0000000000 */
[----:B------:R-:W0:Y:S02]  /*4b40*/  F2I.FTZ.U32.TRUNC.NTZ R19, R18 ;  /* 0x0000001200137305 */ /* 0x000e24000021f000 */
[----:B0-----:R-:W-:Y:S02]  /*4b50*/  IMAD.MOV R15, RZ, RZ, -R19 ;  /* 0x000000ffff0f7224 */ /* 0x001fe400078e0a13 */
[----:B------:R-:W-:Y:S02]  /*4b60*/  IMAD.MOV.U32 R18, RZ, RZ, RZ ;  /* 0x000000ffff127224 */ /* 0x000fe400078e00ff */
[----:B-1----:R-:W-:-:S04]  /*4b70*/  IMAD R8, R15, R16, RZ ;  /* 0x000000100f087224 */ /* 0x002fc800078e02ff */
        /* <DEDUP_REMOVED lines=8> */
[----:B------:R-:W-:-:S02]  /*4c00*/  @!P1 IMAD.IADD R17, R17, 0x1, -R16 ;  /* 0x0000000111119824 */ /* 0x000fc400078e0a10 */
[----:B------:R-:W-:Y:S01]  /*4c10*/  @!P1 VIADD R15, R15, 0x1 ;  /* 0x000000010f0f9836 */ /* 0x000fe20000000000 */
[----:B------:R-:W-:Y:S02]  /*4c20*/  ISETP.NE.AND P1, PT, R14, RZ, PT ;  /* 0x000000ff0e00720c */ /* 0x000fe40003f25270 */
[----:B------:R-:W-:Y:S01]  /*4c30*/  ISETP.GE.U32.AND P2, PT, R17, R16, PT ;  /* 0x000000101100720c */ /* 0x000fe20003f46070 */
[----:B0-----:R-:W-:-:S04]  /*4c40*/  VIADD R18, R8, 0xffffffe ;  /* 0x0ffffffe08127836 */ /* 0x001fc80000000000 */
[----:B------:R0:W1:Y:S08]  /*4c50*/  F2I.FTZ.U32.TRUNC.NTZ R19, R18 ;  /* 0x0000001200137305 */ /* 0x000070000021f000 */
[----:B------:R-:W-:-:S05]  /*4c60*/  @P2 IADD3 R15, R15, 0x1, RZ ;  /* 0x000000010f0f2810 */ /* 0x000fca0007ffe0ff */
[----:B------:R-:W-:Y:S01]  /*4c70*/  @!P0 IMAD.MOV R15, RZ, RZ, -R15 ;  /* 0x000000ffff0f8224 */ /* 0x000fe200078e0a0f */
[----:B------:R-:W-:-:S05]  /*4c80*/  @!P1 LOP3.LUT R15, RZ, R14, RZ, 0x33, !PT ;  /* 0x0000000eff0f9212 */ /* 0x000fca00078e33ff */
[----:B------:R-:W-:Y:S01]  /*4c90*/  IMAD R14, R15, R14, RZ ;  /* 0x0000000e0f0e7224 */ /* 0x000fe200078e02ff */
[----:B0-----:R-:W-:Y:S01]  /*4ca0*/  HFMA2.MMA R18, -RZ, RZ, 0, 0 ;  /* 0x00000000ff127435 */ /* 0x001fe200000001ff */
[----:B-1----:R-:W-:Y:S02]  /*4cb0*/  IMAD.MOV R17, RZ, RZ, -R19 ;  /* 0x000000ffff117224 */ /* 0x002fe400078e0a13 */
[----:B------:R-:W-:Y:S02]  /*4cc0*/  IMAD.IADD R16, R11, 0x1, -R14 ;  /* 0x000000010b107824 */ /* 0x000fe400078e0a0e */
[----:B------:R-:W-:-:S03]  /*4cd0*/  IMAD R10, R17, R12, RZ ;  /* 0x0000000c110a7224 */ /* 0x000fc600078e02ff */
[----:B------:R-:W-:Y:S02]  /*4ce0*/  IABS R8, R16 ;  /* 0x0000001000087213 */ /* 0x000fe40000000000 */
[----:B------:R-:W-:Y:S01]  /*4cf0*/  IMAD.HI.U32 R10, R19, R10, R18 ;  /* 0x0000000a130a7227 */ /* 0x000fe200078e0012 */
[----:B------:R-:W-:-:S04]  /*4d00*/  LOP3.LUT R16, R16, R13, RZ, 0x3c, !PT ;  /* 0x0000000d10107212 */ /* 0x000fc800078e3cff */
[----:B------:R-:W-:Y:S01]  /*4d10*/  ISETP.GE.AND P1, PT, R16, RZ, PT ;  /* 0x000000ff1000720c */ /* 0x000fe20003f26270 */
[----:B------:R-:W-:-:S04]  /*4d20*/  IMAD.HI.U32 R10, R10, R8, RZ ;  /* 0x000000080a0a7227 */ /* 0x000fc800078e00ff */
[----:B------:R-:W-:-:S04]  /*4d30*/  IMAD.MOV R17, RZ, RZ, -R10 ;  /* 0x000000ffff117224 */ /* 0x000fc800078e0a0a */
[----:B------:R-:W-:Y:S01]  /*4d40*/  IMAD R17, R12, R17, R8 ;  /* 0x000000110c117224 */ /* 0x000fe200078e0208 */
[----:B------:R-:W-:-:S04]  /*4d50*/  SHF.R.S32.HI R8, RZ, 0x1f, R15 ;  /* 0x0000001fff087819 */ /* 0x000fc8000001140f */
[----:B------:R-:W-:Y:S01]  /*4d60*/  ISETP.GT.U32.AND P0, PT, R12, R17, PT ;  /* 0x000000110c00720c */ /* 0x000fe20003f04070 */
[----:B------:R-:W-:-:S04]  /*4d70*/  IMAD R8, R8, UR4, RZ ;  /* 0x0000000408087c24 */ /* 0x000fc8000f8e02ff */
[----:B------:R-:W-:-:S08]  /*4d80*/  IMAD R8, R15, UR5, R8 ;  /* 0x000000050f087c24 */ /* 0x000fd0000f8e0208 */
[----:B------:R-:W-:Y:S01]  /*4d90*/  @!P0 IMAD.IADD R17, R17, 0x1, -R12 ;  /* 0x0000000111118824 */ /* 0x000fe200078e0a0c */
[----:B------:R-:W-:Y:S02]  /*4da0*/  @!P0 IADD3 R10, R10, 0x1, RZ ;  /* 0x000000010a0a8810 */ /* 0x000fe40007ffe0ff */
[----:B------:R-:W-:Y:S02]  /*4db0*/  ISETP.NE.AND P0, PT, R13, RZ, PT ;  /* 0x000000ff0d00720c */ /* 0x000fe40003f05270 */
[----:B------:R-:W-:Y:S01]  /*4dc0*/  ISETP.GE.U32.AND P2, PT, R17, R12, PT ;  /* 0x0000000c1100720c */ /* 0x000fe20003f46070 */
[----:B------:R-:W-:Y:S01]  /*4dd0*/  IMAD.WIDE.U32 R16, R15, UR4, RZ ;  /* 0x000000040f107c25 */ /* 0x000fe2000f8e00ff */
[----:B------:R-:W-:-:S04]  /*4de0*/  ULDC.64 UR4, c[0x0][0x2a0] ;  /* 0x0000a80000047ab9 */ /* 0x000fc80000000a00 */
[----:B------:R-:W-:Y:S02]  /*4df0*/  IADD3 R17, R17, R8, RZ ;  /* 0x0000000811117210 */ /* 0x000fe40007ffe0ff */
[----:B------:R-:W-:-:S05]  /*4e00*/  IADD3 R8, R26, 0x80, RZ ;  /* 0x000000801a087810 */ /* 0x000fca0007ffe0ff */
[----:B------:R-:W-:-:S04]  /*4e10*/  @P2 VIADD R10, R10, 0x1 ;  /* 0x000000010a0a2836 */ /* 0x000fc80000000000 */
[----:B------:R-:W-:Y:S01]  /*4e20*/  @!P1 IMAD.MOV R10, RZ, RZ, -R10 ;  /* 0x000000ffff0a9224 */ /* 0x000fe200078e0a0a */
[----:B------:R-:W-:-:S04]  /*4e30*/  @!P0 LOP3.LUT R10, RZ, R13, RZ, 0x33, !PT ;  /* 0x0000000dff0a8212 */ /* 0x000fc800078e33ff */
[----:B------:R-:W-:Y:S01]  /*4e40*/  SHF.R.S32.HI R12, RZ, 0x1f, R10 ;  /* 0x0000001fff0c7819 */ /* 0x000fe2000001140a */
[C---:B------:R-:W-:Y:S02]  /*4e50*/  IMAD R14, R10.reuse, R13, R14 ;  /* 0x0000000d0a0e7224 */ /* 0x040fe400078e020e */
[----:B------:R-:W-:-:S04]  /*4e60*/  IMAD.WIDE.U32 R16, R10, UR4, R16 ;  /* 0x000000040a107c25 */ /* 0x000fc8000f8e0010 */
[----:B------:R-:W-:Y:S02]  /*4e70*/  IMAD.IADD R14, R11, 0x1, -R14 ;  /* 0x000000010b0e7824 */ /* 0x000fe400078e0a0e */
[----:B------:R-:W-:-:S03]  /*4e80*/  IMAD R13, R12, UR4, RZ ;  /* 0x000000040c0d7c24 */ /* 0x000fc6000f8e02ff */
[----:B------:R-:W-:Y:S01]  /*4e90*/  SHF.R.S32.HI R11, RZ, 0x1f, R14 ;  /* 0x0000001fff0b7819 */ /* 0x000fe2000001140e */
[----:B------:R-:W-:Y:S01]  /*4ea0*/  IMAD R13, R10, UR5, R13 ;  /* 0x000000050a0d7c24 */ /* 0x000fe2000f8e020d */
[----:B------:R-:W-:-:S03]  /*4eb0*/  ULDC.64 UR4, c[0x0][0x298] ;  /* 0x0000a60000047ab9 */ /* 0x000fc60000000a00 */
[----:B------:R-:W-:Y:S02]  /*4ec0*/  IMAD.IADD R17, R17, 0x1, R13 ;  /* 0x0000000111117824 */ /* 0x000fe400078e020d */
[----:B------:R-:W-:Y:S02]  /*4ed0*/  IMAD R11, R11, UR4, RZ ;  /* 0x000000040b0b7c24 */ /* 0x000fe4000f8e02ff */
[----:B------:R-:W-:-:S04]  /*4ee0*/  IMAD.WIDE.U32 R12, R14, UR4, R16 ;  /* 0x000000040e0c7c25 */ /* 0x000fc8000f8e0010 */
[----:B------:R-:W-:Y:S01]  /*4ef0*/  IMAD R11, R14, UR5, R11 ;  /* 0x000000050e0b7c24 */ /* 0x000fe2000f8e020b */
[----:B------:R-:W-:-:S03]  /*4f00*/  ULDC.64 UR4, c[0x0][0x280] ;  /* 0x0000a00000047ab9 */ /* 0x000fc60000000a00 */
[----:B------:R-:W-:Y:S01]  /*4f10*/  IMAD.IADD R13, R13, 0x1, R11 ;  /* 0x000000010d0d7824 */ /* 0x000fe200078e020b */
[-C--:B------:R-:W-:Y:S02]  /*4f20*/  IADD3 R11, P1, R26, R12.reuse, RZ ;  /* 0x0000000c1a0b7210 */ /* 0x080fe40007f3e0ff */
[----:B------:R-:W-:Y:S02]  /*4f30*/  IADD3 R12, P0, R8, R12, RZ ;  /* 0x0000000c080c7210 */ /* 0x000fe40007f1e0ff */
[-C--:B------:R-:W-:Y:S02]  /*4f40*/  LEA.HI.X.SX32 R26, R26, R13.reuse, 0x1, P1 ;  /* 0x0000000d1a1a7211 */ /* 0x080fe400008f0eff */
[----:B------:R-:W-:Y:S02]  /*4f50*/  LEA R10, P1, R11, UR4, 0x1 ;  /* 0x000000040b0a7c11 */ /* 0x000fe4000f8208ff */
[----:B------:R-:W-:Y:S02]  /*4f60*/  LEA.HI.X.SX32 R13, R8, R13, 0x1, P0 ;  /* 0x0000000d080d7211 */ /* 0x000fe400000f0eff */
[----:B------:R-:W-:-:S02]  /*4f70*/  LEA R8, P0, R12, UR4, 0x1 ;  /* 0x000000040c087c11 */ /* 0x000fc4000f8008ff */
[----:B------:R-:W-:Y:S02]  /*4f80*/  LEA.HI.X R11, R11, UR5, R26, 0x1, P1 ;  /* 0x000000050b0b7c11 */ /* 0x000fe400088f0c1a */
[----:B------:R-:W-:-:S03]  /*4f90*/  LEA.HI.X R9, R12, UR5, R13, 0x1, P0 ;  /* 0x000000050c097c11 */ /* 0x000fc600080f0c0d */
[----:B------:R-:W-:Y:S04]  /*4fa0*/  STG.E.64 desc[UR8][R10.64], R6 ;  /* 0x000000060a007986 */ /* 0x000fe8000c101b08 */
[----:B------:R-:W-:Y:S01]  /*4fb0*/  STG.E.64 desc[UR8][R8.64], R2 ;  /* 0x0000000208007986 */ /* 0x000fe2000c101b08 */
[----:B------:R-:W-:Y:S05]  /*4fc0*/  EXIT ;  /* 0x000000000000794d */ /* 0x000fea0003800000 */
        .weak           $__internal_7_$__cuda_sm20_div_s64
        .type           $__internal_7_$__cuda_sm20_div_s64,@function
        .size           $__internal_7_$__cuda_sm20_div_s64,(.L_x_4947 - $__internal_7_$__cuda_sm20_div_s64)
$__internal_7_$__cuda_sm20_div_s64:
        /* <DEDUP_REMOVED lines=83> */
[----:B------:R-:W-:Y:S06]  /*5500*/  RET.REL.NODEC R44 `(_ZN5flash32flash_fwd_splitkv_combine_kernelI23Flash_fwd_kernel_traitsILi256ELi64ELi64ELi4ELb0ELb0EN7cutlass10bfloat16_tE19Flash_kernel_traitsILi256ELi64ELi64ELi4ES3_EELi4ELi7ELb1EEEvNS_16Flash_fwd_paramsE) ;  /* 0xffffffa82cbc7950 */ /* 0x000fec0003c3ffff */
.L_x_395:
        /* <DEDUP_REMOVED lines=15> */
.L_x_4947:


//--------------------- .text._ZN5flash32flash_fwd_splitkv_combine_kernelI23Flash_fwd_kernel_traitsILi256ELi64ELi64ELi4ELb0ELb0EN7cutlass10bfloat16_tE19Flash_kernel_traitsILi256ELi64ELi64ELi4ES3_EELi4ELi6ELb1EEEvNS_16Flash_fwd_paramsE --------------------------
	.section	.text._ZN5flash32flash_fwd_splitkv_combine_kernelI23Flash_fwd_kernel_traitsILi256ELi64ELi64ELi4ELb0ELb0EN7cutlass10bfloat16_tE19Flash_kernel_traitsILi256ELi64ELi64ELi4ES3_EELi4ELi6ELb1EEEvNS_16Flash_fwd_paramsE,"ax",@progbits
	.align	128
        .global         _ZN5flash32flash_fwd_splitkv_combine_kernelI23Flash_fwd_kernel_traitsILi256ELi64ELi64ELi4ELb0ELb0EN7cutlass10bfloat16_tE19Flash_kernel_traitsILi256ELi64ELi64ELi4ES3_EELi4ELi6ELb1EEEvNS_16Flash_fwd_paramsE
        .type           _ZN5flash32flash_fwd_splitkv_combine_kernelI23Flash_fwd_kernel_traitsILi256ELi64ELi64ELi4ELb0ELb0EN7cutlass10bfloat16_tE19Flash_kernel_traitsILi256ELi64ELi64ELi4ES3_EELi4ELi6ELb1EEEvNS_16Flash_fwd_paramsE,@function
        .size           _ZN5flash32flash_fwd_splitkv_combine_kernelI23Flash_fwd_kernel_traitsILi256ELi64ELi64ELi4ELb0ELb0EN7cutlass10bfloat16_tE19Flash_kernel_traitsILi256ELi64ELi64ELi4ES3_EELi4ELi6ELb1EEEvNS_16Flash_fwd_paramsE,(.L_x_4948 - _ZN5flash32flash_fwd_splitkv_combine_kernelI23Flash_fwd_kernel_traitsILi256ELi64ELi64ELi4ELb0ELb0EN7cutlass10bfloat16_tE19Flash_kernel_traitsILi256ELi64ELi64ELi4ES3_EELi4ELi6ELb1EEEvNS_16Flash_fwd_paramsE)
        .other          _ZN5flash32flash_fwd_splitkv_combine_kernelI23Flash_fwd_kernel_traitsILi256ELi64ELi64ELi4ELb0ELb0EN7cutlass10bfloat16_tE19Flash_kernel_traitsILi256ELi64ELi64ELi4ES3_EELi4ELi6ELb1EEEvNS_16Flash_fwd_paramsE,@"STO_CUDA_ENTRY STV_DEFAULT"
_ZN5flash32flash_fwd_splitkv_combine_kernelI23Flash_fwd_kernel_traitsILi256ELi64ELi64ELi4ELb0ELb0EN7cutlass10bfloat16_tE19Flash_kernel_traitsILi256ELi64ELi64ELi4ES3_EELi4ELi6ELb1EEEvNS_16Flash_fwd_paramsE:
.text._ZN5flash32flash_fwd_splitkv_combine_kernelI23Flash_fwd_kernel_traitsILi256ELi64ELi64ELi4ELb0ELb0EN7cutlass10bfloat16_tE19Flash_kernel_traitsILi256ELi64ELi64ELi4ES3_EELi4ELi6ELb1EEEvNS_16Flash_fwd_paramsE:
        /* <DEDUP_REMOVED lines=23> */
[----:B------:R-:W-:Y:S05]  /*0170*/  CALL.REL.NOINC `($__internal_8_$__cuda_sm20_div_s64) ;  /* 0x0000004800b07944 */ /* 0x000fea0003c00000 */
[----:B------:R-:W-:Y:S05]  /*0180*/  BRA `(.L_x_397) ;  /* 0x00000000004c7947 */ /* 0x000fea0003800000 */
.L_x_396:
        /* <DEDUP_REMOVED lines=19> */
.L_x_397:
        /* <DEDUP_REMOVED lines=12> */
[----:B------:R-:W-:Y:S05]  /*0380*/  CALL.REL.NOINC `($__internal_8_$__cuda_sm20_div_s64) ;  /* 0x00000048002c7944 */ /* 0x000fea0003c00000 */
[----:B------:R-:W-:Y:S02]  /*0390*/  MOV R8, R22 ;  /* 0x0000001600087202 */ /* 0x000fe40000000f00 */
[----:B------:R-:W-:Y:S01]  /*03a0*/  MOV R9, R23 ;  /* 0x0000001700097202 */ /* 0x000fe20000000f00 */
[----:B------:R-:W-:Y:S05]  /*03b0*/  BRA `(.L_x_400) ;  /* 0x00000000004c7947 */ /* 0x000fea0003800000 */
.L_x_399:
        /* <DEDUP_REMOVED lines=19> */
.L_x_400:
[----:B------:R-:W-:Y:S05]  /*04f0*/  BSYNC B0 ;  /* 0x0000000000007941 */ /* 0x000fea0003800000 */
.L_x_398:
        /* <DEDUP_REMOVED lines=42> */
.L_x_402:
        /* <DEDUP_REMOVED lines=19> */
.L_x_403:
[----:B------:R-:W-:Y:S05]  /*08d0*/  BSYNC B0 ;  /* 0x0000000000007941 */ /* 0x000fea0003800000 */
.L_x_401:
        /* <DEDUP_REMOVED lines=72> */
[----:B------:R-:W-:Y:S05]  /*0d60*/  CALL.REL.NOINC `($__internal_8_$__cuda_sm20_div_s64) ;  /* 0x0000003c00b47944 */ /* 0x000fea0003c00000 */
[----:B------:R-:W-:Y:S02]  /*0d70*/  MOV R38, R22 ;  /* 0x0000001600267202 */ /* 0x000fe40000000f00 */
[----:B------:R-:W-:Y:S01]  /*0d80*/  MOV R39, R23 ;  /* 0x0000001700277202 */ /* 0x000fe20000000f00 */
[----:B------:R-:W-:Y:S05]  /*0d90*/  BRA `(.L_x_406) ;  /* 0x00000000004c7947 */ /* 0x000fea0003800000 */
.L_x_405:
        /* <DEDUP_REMOVED lines=19> */
.L_x_406:
[----:B------:R-:W-:Y:S05]  /*0ed0*/  BSYNC B0 ;  /* 0x0000000000007941 */ /* 0x000fea0003800000 */
.L_x_404:
        /* <DEDUP_REMOVED lines=41> */
.L_x_408:
        /* <DEDUP_REMOVED lines=19> */
.L_x_409:
[----:B------:R-:W-:Y:S05]  /*12a0*/  BSYNC B0 ;  /* 0x0000000000007941 */ /* 0x000fea0003800000 */
.L_x_407:
        /* <DEDUP_REMOVED lines=248> */
[----:B------:R-:W-:Y:S05]  /*2230*/  CALL.REL.NOINC `($__internal_8_$__cuda_sm20_div_s64) ;  /* 0x0000002800807944 */ /* 0x000fea0003c00000 */
        /* <DEDUP_REMOVED lines=10> */
.L_x_414:
        /* <DEDUP_REMOVED lines=22> */
.L_x_415:
[----:B------:R-:W-:Y:S05]  /*2440*/  BSYNC B0 ;  /* 0x0000000000007941 */ /* 0x000fea0003800000 */
.L_x_413:
[----:B------:R-:W-:Y:S01]  /*2450*/  LOP3.LUT R19, R17, R0, RZ, 0xfc, !PT ;  /* 0x0000000011137212 */ /* 0x000fe200078efcff */
[----:B------:R-:W-:Y:S03]  /*2460*/  BSSY B0, `(.L_x_416) ;  /* 0x0000028000007945 */ /* 0x000fe60003800000 */
[----:B------:R-:W-:-:S13]  /*2470*/  ISETP.NE.U32.AND P1, PT, R19, RZ, PT ;  /* 0x000000ff1300720c */ /* 0x000fda0003f25070 */
[----:B------:R-:W-:Y:S05]  /*2480*/  @!P1 BRA `(.L_x_417) ;  /* 0x00000000003c9947 */ /* 0x000fea0003800000 */
[----:B------:R-:W-:Y:S01]  /*2490*/  IMAD.MOV.U32 R28, RZ, RZ, R27 ;  /* 0x000000ffff1c7224 */ /* 0x000fe200078e001b */
[----:B------:R-:W-:Y:S02]  /*24a0*/  MOV R25, R0 ;  /* 0x0000000000197202 */ /* 0x000fe40000000f00 */
[----:B------:R-:W-:Y:S02]  /*24b0*/  MOV R26, 0x24d0 ;  /* 0x000024d0001a7802 */ /* 0x000fe40000000f00 */
[----:B------:R-:W-:Y:S05]  /*24c0*/  CALL.REL.NOINC `($__internal_8_$__cuda_sm20_div_s64) ;  /* 0x0000002400dc7944 */ /* 0x000fea0003c00000 */
        /* <DEDUP_REMOVED lines=11> */
.L_x_417:
        /* <DEDUP_REMOVED lines=22> */
.L_x_418:
[----:B------:R-:W-:Y:S05]  /*26e0*/  BSYNC B0 ;  /* 0x0000000000007941 */ /* 0x000fea0003800000 */
.L_x_416:
        /* <DEDUP_REMOVED lines=11> */
[----:B------:R-:W-:Y:S05]  /*27a0*/  CALL.REL.NOINC `($__internal_8_$__cuda_sm20_div_s64) ;  /* 0x0000002400247944 */ /* 0x000fea0003c00000 */
[----:B------:R-:W-:-:S04]  /*27b0*/  IADD3 R17, P0, RZ, -R22, RZ ;  /* 0x80000016ff117210 */ /* 0x000fc80007f1e0ff */
[----:B------:R-:W-:Y:S01]  /*27c0*/  IADD3.X R18, RZ, ~R23, RZ, P0, !PT ;  /* 0x80000017ff127210 */ /* 0x000fe200007fe4ff */
[----:B------:R-:W-:-:S04]  /*27d0*/  IMAD.WIDE.U32 R42, R5, R17, R42 ;  /* 0x00000011052a7225 */ /* 0x000fc800078e002a */
[----:B------:R-:W-:-:S04]  /*27e0*/  IMAD R18, R18, R5, RZ ;  /* 0x0000000512127224 */ /* 0x000fc800078e02ff */
[----:B------:R-:W-:-:S05]  /*27f0*/  IMAD R4, R4, R17, R18 ;  /* 0x0000001104047224 */ /* 0x000fca00078e0212 */
[----:B------:R-:W-:Y:S01]  /*2800*/  IADD3 R4, R43, R4, RZ ;  /* 0x000000042b047210 */ /* 0x000fe20007ffe0ff */
[----:B------:R-:W-:Y:S05]  /*2810*/  BRA `(.L_x_421) ;  /* 0x0000000000587947 */ /* 0x000fea0003800000 */
.L_x_420:
        /* <DEDUP_REMOVED lines=22> */
.L_x_421:
[----:B------:R-:W-:Y:S05]  /*2980*/  BSYNC B0 ;  /* 0x0000000000007941 */ /* 0x000fea0003800000 */
.L_x_419:
        /* <DEDUP_REMOVED lines=38> */
[----:B------:R-:W-:Y:S05]  /*2bf0*/  CALL.REL.NOINC `($__internal_8_$__cuda_sm20_div_s64) ;  /* 0x0000002000107944 */ /* 0x000fea0003c00000 */
        /* <DEDUP_REMOVED lines=12> */
.L_x_423:
        /* <DEDUP_REMOVED lines=23> */
.L_x_424:
[----:B------:R-:W-:Y:S05]  /*2e30*/  BSYNC B0 ;  /* 0x0000000000007941 */ /* 0x000fea0003800000 */
.L_x_422:
        /* <DEDUP_REMOVED lines=18> */
.L_x_426:
        /* <DEDUP_REMOVED lines=22> */
.L_x_427:
[----:B------:R-:W-:Y:S05]  /*30c0*/  BSYNC B0 ;  /* 0x0000000000007941 */ /* 0x000fea0003800000 */
.L_x_425:
        /* <DEDUP_REMOVED lines=22> */
.L_x_429:
        /* <DEDUP_REMOVED lines=23> */
.L_x_430:
[----:B------:R-:W-:Y:S05]  /*33a0*/  BSYNC B0 ;  /* 0x0000000000007941 */ /* 0x000fea0003800000 */
.L_x_428:
        /* <DEDUP_REMOVED lines=26> */
[----:B------:R-:W-:Y:S05]  /*3550*/  CALL.REL.NOINC `($__internal_8_$__cuda_sm20_div_s64) ;  /* 0x0000001400b87944 */ /* 0x000fea0003c00000 */
        /* <DEDUP_REMOVED lines=11> */
.L_x_432:
        /* <DEDUP_REMOVED lines=23> */
.L_x_433:
[----:B------:R-:W-:Y:S05]  /*3780*/  BSYNC B0 ;  /* 0x0000000000007941 */ /* 0x000fea0003800000 */
.L_x_431:
        /* <DEDUP_REMOVED lines=27> */
.L_x_435:
        /* <DEDUP_REMOVED lines=23> */
.L_x_436:
[----:B------:R-:W-:Y:S05]  /*3ab0*/  BSYNC B0 ;  /* 0x0000000000007941 */ /* 0x000fea0003800000 */
.L_x_434:
        /* <DEDUP_REMOVED lines=21> */
.L_x_412:
[----:B------:R-:W-:Y:S02]  /*3c10*/  ULDC.64 UR4, c[0x0][0x2b0] ;  /* 0x0000ac0000047ab9 */ /* 0x000fe40000000a00 */
[----:B------:R-:W-:-:S04]  /*3c20*/  LEA R2, P0, R36, UR4, 0x2 ;  /* 0x0000000424027c11 */ /* 0x000fc8000f8010ff */
[----:B------:R-:W-:-:S05]  /*3c30*/  LEA.HI.X R3, R36, UR5, R37, 0x2, P0 ;  /* 0x0000000524037c11 */ /* 0x000fca00080f1425 */
[----:B------:R0:W-:Y:S04]  /*3c40*/  STG.E desc[UR8][R2.64], R31 ;  /* 0x0000001f02007986 */ /* 0x0001e8000c101908 */
.L_x_411:
[----:B------:R-:W-:Y:S05]  /*3c50*/  BSYNC B1 ;  /* 0x0000000000017941 */ /* 0x000fea0003800000 */
.L_x_410:
[----:B------:R-:W2:Y:S01]  /*3c60*/  LDC R22, c[0x0][0x3c4] ;  /* 0x0000f100ff167b82 */ /* 0x000ea20000000800 */
[C---:B0-----:R-:W-:Y:S01]  /*3c70*/  VIADD R3, R35.reuse, 0x20 ;  /* 0x0000002023037836 */ /* 0x041fe20000000000 */
[----:B------:R-:W-:Y:S01]  /*3c80*/  HFMA2.MMA R0, -RZ, RZ, 0, 0 ;  /* 0x00000000ff007435 */ /* 0x000fe200000001ff */
[C---:B------:R-:W-:Y:S01]  /*3c90*/  IMAD.SHL.U32 R26, R35.reuse, 0x4, RZ ;  /* 0x00000004231a7824 */ /* 0x040fe200078e00ff */
[----:B------:R-:W-:Y:S02]  /*3ca0*/  CS2R R6, SRZ ;  /* 0x0000000000067805 */ /* 0x000fe4000001ff00 */
[-C--:B--2---:R-:W-:Y:S02]  /*3cb0*/  ISETP.GE.OR P0, PT, R35, R22.reuse, P3 ;  /* 0x000000162300720c */ /* 0x084fe40001f06670 */
[----:B------:R-:W-:Y:S02]  /*3cc0*/  ISETP.GE.OR P3, PT, R3, R22, P3 ;  /* 0x000000160300720c */ /* 0x000fe40001f66670 */
[----:B------:R-:W-:-:S09]  /*3cd0*/  CS2R R2, SRZ ;  /* 0x0000000000027805 */ /* 0x000fd2000001ff00 */
[C---:B-1----:R-:W-:Y:S02]  /*3ce0*/  @!P0 FADD.FTZ R4, -R31.reuse, R32 ;  /* 0x000000201f048221 */ /* 0x042fe40000010100 */
[----:B------:R-:W-:Y:S02]  /*3cf0*/  @!P3 FADD.FTZ R31, -R31, R33 ;  /* 0x000000211f1fb221 */ /* 0x000fe40000010100 */
[----:B------:R-:W-:Y:S02]  /*3d00*/  @!P0 FMUL.FTZ R4, R4, 1.4426950216293334961 ;  /* 0x3fb8aa3b04048820 */ /* 0x000fe40000410000 */
[----:B------:R-:W-:Y:S02]  /*3d10*/  @!P3 FMUL.FTZ R13, R31, 1.4426950216293334961 ;  /* 0x3fb8aa3b1f0db820 */ /* 0x000fe40000410000 */
[----:B------:R-:W0:Y:S08]  /*3d20*/  @!P0 MUFU.EX2 R9, R4 ;  /* 0x0000000400098308 */ /* 0x000e300000000800 */
[----:B------:R-:W1:Y:S01]  /*3d30*/  @!P3 MUFU.EX2 R13, R13 ;  /* 0x0000000d000db308 */ /* 0x000e620000000800 */
[----:B0-----:R0:W-:Y:S01]  /*3d40*/  @!P0 STS [R34], R9 ;  /* 0x0000000922008388 */ /* 0x0011e20000000800 */
[----:B------:R-:W-:-:S02]  /*3d50*/  ISETP.GE.AND P0, PT, R22, 0x1, PT ;  /* 0x000000011600780c */ /* 0x000fc40003f06270 */
[----:B------:R-:W-:Y:S01]  /*3d60*/  CS2R R4, SRZ ;  /* 0x0000000000047805 */ /* 0x000fe2000001ff00 */
[----:B-1----:R1:W-:Y:S01]  /*3d70*/  @!P3 STS [R34+0x280], R13 ;  /* 0x0002800d2200b388 */ /* 0x0023e20000000800 */
[----:B0-----:R-:W-:Y:S01]  /*3d80*/  IMAD.MOV.U32 R9, RZ, RZ, RZ ;  /* 0x000000ffff097224 */ /* 0x001fe200078e00ff */
[----:B------:R-:W-:Y:S08]  /*3d90*/  BAR.SYNC.DEFER_BLOCKING 0x0 ;  /* 0x0000000000007b1d */ /* 0x000ff00000010000 */
[----:B------:R-:W-:Y:S05]  /*3da0*/  @!P0 BRA `(.L_x_437) ;  /* 0x0000000800348947 */ /* 0x000fea0003800000 */
[----:B------:R-:W0:Y:S01]  /*3db0*/  S2UR UR6, SR_CgaCtaId ;  /* 0x00000000000679c3 */ /* 0x000e220000008800 */
[----:B------:R-:W-:Y:S01]  /*3dc0*/  ULDC UR10, c[0x0][0x2dc] ;  /* 0x0000b700000a7ab9 */ /* 0x000fe20000000800 */
[----:B------:R-:W-:Y:S01]  /*3dd0*/  IMAD R33, R11, 0x100, R26 ;  /* 0x000001000b217824 */ /* 0x000fe200078e021a */
[----:B------:R-:W-:Y:S01]  /*3de0*/  UIMAD UR4, UR7, UR10, URZ ;  /* 0x0000000a070472a4 */ /* 0x000fe2000f8e023f */
[----:B------:R-:W-:Y:S01]  /*3df0*/  ISETP.GT.AND P1, PT, R22, 0x3, PT ;  /* 0x000000031600780c */ /* 0x000fe20003f24270 */
[C---:B------:R-:W-:Y:S01]  /*3e00*/  IMAD R28, R20.reuse, UR10, RZ ;  /* 0x0000000a141c7c24 */ /* 0x040fe2000f8e02ff */
[----:B------:R-:W-:Y:S01]  /*3e10*/  PLOP3.LUT P4, PT, PT, PT, PT, 0x80, 0x0 ;  /* 0x000000000000781c */ /* 0x000fe20003f8f070 */
[----:B------:R-:W-:Y:S01]  /*3e20*/  USHF.R.S32.HI UR11, URZ, 0x1f, UR4 ;  /* 0x0000001f3f0b7899 */ /* 0x000fe20008011404 */
[----:B------:R-:W2:Y:S01]  /*3e30*/  LDC R21, c[0x0][0x3c4] ;  /* 0x0000f100ff157b82 */ /* 0x000ea20000000800 */
[----:B------:R-:W-:Y:S01]  /*3e40*/  IADD3 R0, P0, R33, UR4, RZ ;  /* 0x0000000421007c10 */ /* 0x000fe2000ff1e0ff */
[----:B------:R-:W-:Y:S01]  /*3e50*/  ULDC.64 UR4, c[0x0][0x288] ;  /* 0x0000a20000047ab9 */ /* 0x000fe20000000a00 */
[----:B------:R-:W-:Y:S01]  /*3e60*/  VIADD R24, R20, -UR7 ;  /* 0x8000000714187c36 */ /* 0x000fe20008000000 */
[----:B-1----:R-:W-:-:S02]  /*3e70*/  CS2R R12, SRZ ;  /* 0x00000000000c7805 */ /* 0x002fc4000001ff00 */
        /* <DEDUP_REMOVED lines=19> */
.L_x_439:
[----:B------:R-:W3:Y:S01]  /*3fb0*/  @!P3 LDG.E.128 R12, desc[UR8][R32.64+-0x200] ;  /* 0xfffe0008200cb981 */ /* 0x000ee2000c1e1d00 */
[----:B------:R-:W-:Y:S01]  /*3fc0*/  IADD3 R30, P1, R28, R32, RZ ;  /* 0x000000201c1e7210 */ /* 0x000fe20007f3e0ff */
[----:B------:R-:W-:Y:S02]  /*3fd0*/  UIADD3 UR5, UR5, 0x4, URZ ;  /* 0x0000000405057890 */ /* 0x000fe4000fffe03f */
[----:B------:R-:W3:Y:S01]  /*3fe0*/  LDS R8, [R10] ;  /* 0x000000000a087984 */ /* 0x000ee20000000800 */
[C---:B------:R-:W-:Y:S03]  /*3ff0*/  IADD3.X R31, R29.reuse, R33, RZ, P1, !PT ;  /* 0x000000211d1f7210 */ /* 0x040fe60000ffe4ff */
[----:B------:R0:W4:Y:S01]  /*4000*/  @!P3 LDG.E.128 R16, desc[UR8][R32.64] ;  /* 0x000000082010b981 */ /* 0x000122000c1e1d00 */
[----:B------:R-:W-:Y:S02]  /*4010*/  PLOP3.LUT P3, PT, P0, PT, PT, 0x80, 0x0 ;  /* 0x000000000000781c */ /* 0x000fe4000076f070 */
[----:B------:R-:W-:Y:S02]  /*4020*/  ISETP.LE.AND P2, PT, R22, UR5, PT ;  /* 0x0000000516007c0c */ /* 0x000fe4000bf43270 */
[----:B0-----:R-:W-:Y:S04]  /*4030*/  IADD3 R32, P1, R28, R30, RZ ;  /* 0x0000001e1c207210 */ /* 0x001fe80007f3e0ff */
[C---:B------:R-:W-:Y:S01]  /*4040*/  IADD3.X R33, R29.reuse, R31, RZ, P1, !PT ;  /* 0x0000001f1d217210 */ /* 0x040fe20000ffe4ff */
[C---:B---3--:R-:W-:Y:S01]  /*4050*/  FFMA.FTZ R9, R8.reuse, R12, R9 ;  /* 0x0000000c08097223 */ /* 0x048fe20000010009 */
[C---:B------:R-:W-:Y:S01]  /*4060*/  FFMA.FTZ R6, R8.reuse, R13, R6 ;  /* 0x0000000d08067223 */ /* 0x040fe20000010006 */
[C---:B------:R-:W-:Y:S01]  /*4070*/  FFMA.FTZ R7, R8.reuse, R14, R7 ;  /* 0x0000000e08077223 */ /* 0x040fe20000010007 */
[C---:B------:R-:W-:Y:S02]  /*4080*/  FFMA.FTZ R4, R8.reuse, R15, R4 ;  /* 0x0000000f08047223 */ /* 0x040fe40000010004 */
[----:B------:R-:W3:Y:S01]  /*4090*/  @!P3 LDG.E.128 R12, desc[UR8][R30.64+-0x200] ;  /* 0xfffe00081e0cb981 */ /* 0x000ee2000c1e1d00 */
[C---:B----4-:R-:W-:Y:S01]  /*40a0*/  FFMA.FTZ R5, R8.reuse, R16, R5 ;  /* 0x0000001008057223 */ /* 0x050fe20000010005 */
[C---:B------:R-:W-:Y:S01]  /*40b0*/  FFMA.FTZ R2, R8.reuse, R17, R2 ;  /* 0x0000001108027223 */ /* 0x040fe20000010002 */
[C---:B------:R-:W-:Y:S01]  /*40c0*/  FFMA.FTZ R3, R8.reuse, R18, R3 ;  /* 0x0000001208037223 */ /* 0x040fe20000010003 */
[----:B------:R-:W-:Y:S02]  /*40d0*/  FFMA.FTZ R0, R8, R19, R0 ;  /* 0x0000001308007223 */ /* 0x000fe40000010000 */
[----:B------:R-:W3:Y:S04]  /*40e0*/  LDS R8, [R10+0x14] ;  /* 0x000014000a087984 */ /* 0x000ee80000000800 */
[----:B------:R0:W4:Y:S02]  /*40f0*/  @!P3 LDG.E.128 R16, desc[UR8][R30.64] ;  /* 0x000000081e10b981 */ /* 0x000124000c1e1d00 */
        /* <DEDUP_REMOVED lines=14> */
[----:B------:R-:W-:Y:S01]  /*41e0*/  IADD3.X R33, R29, R31, RZ, P1, !PT ;  /* 0x0000001f1d217210 */ /* 0x000fe20000ffe4ff */
        /* <DEDUP_REMOVED lines=9> */
[----:B------:R-:W4:Y:S04]  /*4280*/  @!P3 LDG.E.128 R16, desc[UR8][R30.64] ;  /* 0x000000081e10b981 */ /* 0x000f28000c1e1d00 */
[----:B------:R0:W3:Y:S02]  /*4290*/  LDS R8, [R10+0x3c] ;  /* 0x00003c000a087984 */ /* 0x0000e40000000800 */
[----:B0-----:R-:W-:Y:S01]  /*42a0*/  IADD3 R10, R10, 0x50, RZ ;  /* 0x000000500a0a7810 */ /* 0x001fe20007ffe0ff */
[C---:B---3--:R-:W-:Y:S01]  /*42b0*/  FFMA.FTZ R9, R8.reuse, R12, R9 ;  /* 0x0000000c08097223 */ /* 0x048fe20000010009 */
[C---:B------:R-:W-:Y:S01]  /*42c0*/  FFMA.FTZ R6, R8.reuse, R13, R6 ;  /* 0x0000000d08067223 */ /* 0x040fe20000010006 */
[C---:B------:R-:W-:Y:S01]  /*42d0*/  FFMA.FTZ R7, R8.reuse, R14, R7 ;  /* 0x0000000e08077223 */ /* 0x040fe20000010007 */
[C---:B------:R-:W-:Y:S01]  /*42e0*/  FFMA.FTZ R4, R8.reuse, R15, R4 ;  /* 0x0000000f08047223 */ /* 0x040fe20000010004 */
[C---:B----4-:R-:W-:Y:S01]  /*42f0*/  FFMA.FTZ R5, R8.reuse, R16, R5 ;  /* 0x0000001008057223 */ /* 0x050fe20000010005 */
[C---:B------:R-:W-:Y:S01]  /*4300*/  FFMA.FTZ R2, R8.reuse, R17, R2 ;  /* 0x0000001108027223 */ /* 0x040fe20000010002 */
[C---:B------:R-:W-:Y:S01]  /*4310*/  FFMA.FTZ R3, R8.reuse, R18, R3 ;  /* 0x0000001208037223 */ /* 0x040fe20000010003 */
[----:B------:R-:W-:Y:S01]  /*4320*/  FFMA.FTZ R0, R8, R19, R0 ;  /* 0x0000001308007223 */ /* 0x000fe20000010000 */
[----:B------:R-:W-:Y:S09]  /*4330*/  @!P2 BRA `(.L_x_439) ;  /* 0xfffffffc001ca947 */ /* 0x000ff2000383ffff */
.L_x_438:
[----:B--2---:R-:W-:-:S04]  /*4340*/  IADD3 R8, R21, -UR5, RZ ;  /* 0x8000000515087c10 */ /* 0x004fc8000fffe0ff */
        /* <DEDUP_REMOVED lines=34> */
.L_x_440:
        /* <DEDUP_REMOVED lines=8> */
.L_x_442:
[----:B------:R-:W-:Y:S05]  /*45f0*/  BSYNC B0 ;  /* 0x0000000000007941 */ /* 0x000fea0003800000 */
.L_x_441:
        /* <DEDUP_REMOVED lines=8> */
.L_x_437:
[----:B------:R-:W-:-:S04]  /*4680*/  IADD3 R11, R11, UR7, RZ ;  /* 0x000000070b0b7c10 */ /* 0x000fc8000fffe0ff */
[----:B------:R-:W-:-:S13]  /*4690*/  ISETP.GE.AND P0, PT, R11, R20, PT ;  /* 0x000000140b00720c */ /* 0x000fda0003f06270 */
[----:B------:R-:W-:Y:S05]  /*46a0*/  @P0 EXIT ;  /* 0x000000000000094d */ /* 0x000fea0003800000 */
[----:B-1----:R-:W0:Y:S01]  /*46b0*/  LDC R13, c[0x0][0x2c4] ;  /* 0x0000b100ff0d7b82 */ /* 0x002e220000000800 */
        /* <DEDUP_REMOVED lines=18> */
[----:B------:R-:W-:-:S04]  /*47e0*/  IMAD R8, R15, R16, RZ ;  /* 0x000000100f087224 */ /* 0x000fc800078e02ff */
        /* <DEDUP_REMOVED lines=69> */
        .weak           $__internal_8_$__cuda_sm20_div_s64
        .type           $__internal_8_$__cuda_sm20_div_s64,@function
        .size           $__internal_8_$__cuda_sm20_div_s64,(.L_x_4948 - $__internal_8_$__cuda_sm20_div_s64)
$__internal_8_$__cuda_sm20_div_s64:
        /* <DEDUP_REMOVED lines=83> */
[----:B------:R-:W-:Y:S06]  /*5170*/  RET.REL.NODEC R40 `(_ZN5flash32flash_fwd_splitkv_combine_kernelI23Flash_fwd_kernel_traitsILi256ELi64ELi64ELi4ELb0ELb0EN7cutlass10bfloat16_tE19Flash_kernel_traitsILi256ELi64ELi64ELi4ES3_EELi4ELi6ELb1EEEvNS_16Flash_fwd_paramsE) ;  /* 0xffffffac28a07950 */ /* 0x000fec0003c3ffff */
.L_x_443:
        /* <DEDUP_REMOVED lines=16> */
.L_x_4948:


//--------------------- .text._ZN5flash32flash_fwd_splitkv_combine_kernelI23Flash_fwd_kernel_traitsILi256ELi64ELi64ELi4ELb0ELb0EN7cutlass10bfloat16_tE19Flash_kernel_traitsILi256ELi64ELi64ELi4ES3_EELi4ELi5ELb1EEEvNS_16Flash_fwd_paramsE --------------------------
	.section	.text._ZN5flash32flash_fwd_splitkv_combine_kernelI23Flash_fwd_kernel_traitsILi256ELi64ELi64ELi4ELb0ELb0EN7cutlass10bfloat16_tE19Flash_kernel_traitsILi256ELi64ELi64ELi4ES3_EELi4ELi5ELb1EEEvNS_16Flash_fwd_paramsE,"ax",@progbits
	.align	128
        .global         _ZN5flash32flash_fwd_splitkv_combine_kernelI23Flash_fwd_kernel_traitsILi256ELi64ELi64ELi4ELb0ELb0EN7cutlass10bfloat16_tE19Flash_kernel_traitsILi256ELi64ELi64ELi4ES3_EELi4ELi5ELb1EEEvNS_16Flash_fwd_paramsE
        .type           _ZN5flash32flash_fwd_splitkv_combine_kernelI23Flash_fwd_kernel_traitsILi256ELi64ELi64ELi4ELb0ELb0EN7cutlass10bfloat16_tE19Flash_kernel_traitsILi256ELi64ELi64ELi4ES3_EELi4ELi5ELb1EEEvNS_16Flash_fwd_paramsE,@function
        .size           _ZN5flash32flash_fwd_splitkv_combine_kernelI23Flash_fwd_kernel_traitsILi256ELi64ELi64ELi4ELb0ELb0EN7cutlass10bfloat16_tE19Flash_kernel_traitsILi256ELi64ELi64ELi4ES3_EELi4ELi5ELb1EEEvNS_16Flash_fwd_paramsE,(.L_x_4949 - _ZN5flash32flash_fwd_splitkv_combine_kernelI23Flash_fwd_kernel_traitsILi256ELi64ELi64ELi4ELb0ELb0EN7cutlass10bfloat16_tE19Flash_kernel_traitsILi256ELi64ELi64ELi4ES3_EELi4ELi5ELb1EEEvNS_16Flash_fwd_paramsE)
        .other          _ZN5flash32flash_fwd_splitkv_combine_kernelI23Flash_fwd_kernel_traitsILi256ELi64ELi64ELi4ELb0ELb0EN7cutlass10bfloat16_tE19Flash_kernel_traitsILi256ELi64ELi64ELi4ES3_EELi4ELi5ELb1EEEvNS_16Flash_fwd_paramsE,@"STO_CUDA_ENTRY STV_DEFAULT"
_ZN5flash32flash_fwd_splitkv_combine_kernelI23Flash_fwd_kernel_traitsILi256ELi64ELi64ELi4ELb0ELb0EN7cutlass10bfloat16_tE19Flash_kernel_traitsILi256ELi64ELi64ELi4ES3_EELi4ELi5ELb1EEEvNS_16Flash_fwd_paramsE:
.text._ZN5flash32flash_fwd_splitkv_combine_kernelI23Flash_fwd_kernel_traitsILi256ELi64ELi64ELi4ELb0ELb0EN7cutlass10bfloat16_tE19Flash_kernel_traitsILi256ELi64ELi64ELi4ES3_EELi4ELi5ELb1EEEvNS_16Flash_fwd_paramsE:
        /* <DEDUP_REMOVED lines=23> */
[----:B------:R-:W-:Y:S05]  /*0170*/  CALL.REL.NOINC `($__internal_9_$__cuda_sm20_div_s64) ;  /* 0x0000004800ac7944 */ /* 0x000fea0003c00000 */
[----:B------:R-:W-:Y:S05]  /*0180*/  BRA `(.L_x_445) ;  /* 0x00000000004c7947 */ /* 0x000fea0003800000 */
.L_x_444:
        /* <DEDUP_REMOVED lines=19> */
.L_x_445:
        /* <DEDUP_REMOVED lines=12> */
[----:B------:R-:W-:Y:S05]  /*0380*/  CALL.REL.NOINC `($__internal_9_$__cuda_sm20_div_s64) ;  /* 0x0000004800287944 */ /* 0x000fea0003c00000 */
[----:B------:R-:W-:Y:S02]  /*0390*/  MOV R8, R18 ;  /* 0x0000001200087202 */ /* 0x000fe40000000f00 */
[----:B------:R-:W-:Y:S01]  /*03a0*/  MOV R9, R19 ;  /* 0x0000001300097202 */ /* 0x000fe20000000f00 */
[----:B------:R-:W-:Y:S05]  /*03b0*/  BRA `(.L_x_448) ;  /* 0x00000000004c7947 */ /* 0x000fea0003800000 */
.L_x_447:
        /* <DEDUP_REMOVED lines=19> */
.L_x_448:
[----:B------:R-:W-:Y:S05]  /*04f0*/  BSYNC B0 ;  /* 0x0000000000007941 */ /* 0x000fea0003800000 */
.L_x_446:
        /* <DEDUP_REMOVED lines=42> */
.L_x_450:
        /* <DEDUP_REMOVED lines=19> */
.L_x_451:
[----:B------:R-:W-:Y:S05]  /*08d0*/  BSYNC B0 ;  /* 0x0000000000007941 */ /* 0x000fea0003800000 */
.L_x_449:
        /* <DEDUP_REMOVED lines=74> */
[----:B------:R-:W-:Y:S02]  /*0d80*/  MOV R32, R18 ;  /* 0x0000001200207202 */ /* 0x000fe40000000f00 */
[----:B------:R-:W-:Y:S01]  /*0d90*/  MOV R33, R19 ;  /* 0x0000001300217202 */ /* 0x000fe20000000f00 */
[----:B------:R-:W-:Y:S05]  /*0da0*/  BRA `(.L_x_454) ;  /* 0x00000000004c7947 */ /* 0x000fea0003800000 */
.L_x_453:
        /* <DEDUP_REMOVED lines=19> */
.L_x_454:
[----:B------:R-:W-:Y:S05]  /*0ee0*/  BSYNC B0 ;  /* 0x0000000000007941 */ /* 0x000fea0003800000 */
.L_x_452:
        /* <DEDUP_REMOVED lines=43> */
.L_x_456:
        /* <DEDUP_REMOVED lines=19> */
.L_x_457:
[----:B------:R-:W-:Y:S05]  /*12d0*/  BSYNC B0 ;  /* 0x0000000000007941 */ /* 0x000fea0003800000 */
.L_x_455:
        /* <DEDUP_REMOVED lines=67> */
.L_x_459:
[----:B------:R-:W-:Y:S05]  /*1710*/  BSYNC B0 ;  /* 0x0000000000007941 */ /* 0x000fea0003800000 */
.L_x_458:
        /* <DEDUP_REMOVED lines=14> */
.L_x_461:
[----:B------:R-:W-:Y:S05]  /*1800*/  BSYNC B0 ;  /* 0x0000000000007941 */ /* 0x000fea0003800000 */
.L_x_460:
        /* <DEDUP_REMOVED lines=151> */
[----:B------:R-:W-:Y:S05]  /*2180*/  CALL.REL.NOINC `($__internal_9_$__cuda_sm20_div_s64) ;  /* 0x0000002800a87944 */ /* 0x000fea0003c00000 */
        /* <DEDUP_REMOVED lines=9> */
.L_x_466:
        /* <DEDUP_REMOVED lines=22> */
.L_x_467:
[----:B------:R-:W-:Y:S05]  /*2380*/  BSYNC B0 ;  /* 0x0000000000007941 */ /* 0x000fea0003800000 */
.L_x_465:
        /* <DEDUP_REMOVED lines=19> */
.L_x_469:
        /* <DEDUP_REMOVED lines=22> */
.L_x_470:
[----:B------:R-:W-:Y:S05]  /*2620*/  BSYNC B0 ;  /* 0x0000000000007941 */ /* 0x000fea0003800000 */
.L_x_468:
        /* <DEDUP_REMOVED lines=11> */
[----:B------:R-:W-:Y:S05]  /*26e0*/  CALL.REL.NOINC `($__internal_9_$__cuda_sm20_div_s64) ;  /* 0x0000002400507944 */ /* 0x000fea0003c00000 */
[----:B------:R-:W-:-:S04]  /*26f0*/  IADD3 R17, P0, RZ, -R18, RZ ;  /* 0x80000012ff117210 */ /* 0x000fc80007f1e0ff */
[----:B------:R-:W-:Y:S01]  /*2700*/  IADD3.X R16, RZ, ~R19, RZ, P0, !PT ;  /* 0x80000013ff107210 */ /* 0x000fe200007fe4ff */
[----:B------:R-:W-:-:S04]  /*2710*/  IMAD.WIDE.U32 R34, R5, R17, R34 ;  /* 0x0000001105227225 */ /* 0x000fc800078e0022 */
[----:B------:R-:W-:-:S04]  /*2720*/  IMAD R16, R16, R5, RZ ;  /* 0x0000000510107224 */ /* 0x000fc800078e02ff */
[----:B------:R-:W-:-:S05]  /*2730*/  IMAD R4, R4, R17, R16 ;  /* 0x0000001104047224 */ /* 0x000fca00078e0210 */
[----:B------:R-:W-:Y:S01]  /*2740*/  IADD3 R4, R35, R4, RZ ;  /* 0x0000000423047210 */ /* 0x000fe20007ffe0ff */
[----:B------:R-:W-:Y:S05]  /*2750*/  BRA `(.L_x_473) ;  /* 0x0000000000587947 */ /* 0x000fea0003800000 */
.L_x_472:
        /* <DEDUP_REMOVED lines=22> */
.L_x_473:
[----:B------:R-:W-:Y:S05]  /*28c0*/  BSYNC B0 ;  /* 0x0000000000007941 */ /* 0x000fea0003800000 */
.L_x_471:
        /* <DEDUP_REMOVED lines=38> */
[----:B------:R-:W-:Y:S05]  /*2b30*/  CALL.REL.NOINC `($__internal_9_$__cuda_sm20_div_s64) ;  /* 0x00000020003c7944 */ /* 0x000fea0003c00000 */
        /* <DEDUP_REMOVED lines=12> */
.L_x_475:
        /* <DEDUP_REMOVED lines=23> */
.L_x_476:
[----:B------:R-:W-:Y:S05]  /*2d70*/  BSYNC B0 ;  /* 0x0000000000007941 */ /* 0x000fea0003800000 */
.L_x_474:
        /* <DEDUP_REMOVED lines=18> */
.L_x_478:
        /* <DEDUP_REMOVED lines=22> */
.L_x_479:
[----:B------:R-:W-:Y:S05]  /*3000*/  BSYNC B0 ;  /* 0x0000000000007941 */ /* 0x000fea0003800000 */
.L_x_477:
        /* <DEDUP_REMOVED lines=20> */
.L_x_481:
        /* <DEDUP_REMOVED lines=23> */
.L_x_482:
[----:B------:R-:W-:Y:S05]  /*32c0*/  BSYNC B0 ;  /* 0x0000000000007941 */ /* 0x000fea0003800000 */
.L_x_480:
        /* <DEDUP_REMOVED lines=26> */
[----:B------:R-:W-:Y:S05]  /*3470*/  CALL.REL.NOINC `($__internal_9_$__cuda_sm20_div_s64) ;  /* 0x0000001400ec7944 */ /* 0x000fea0003c00000 */
        /* <DEDUP_REMOVED lines=12> */
.L_x_484:
        /* <DEDUP_REMOVED lines=23> */
.L_x_485:
[----:B------:R-:W-:Y:S05]  /*36b0*/  BSYNC B0 ;  /* 0x0000000000007941 */ /* 0x000fea0003800000 */
.L_x_483:
        /* <DEDUP_REMOVED lines=29> */
.L_x_487:
        /* <DEDUP_REMOVED lines=23> */
.L_x_488:
[----:B------:R-:W-:Y:S05]  /*3a00*/  BSYNC B0 ;  /* 0x0000000000007941 */ /* 0x000fea0003800000 */
.L_x_486:
        /* <DEDUP_REMOVED lines=21> */
.L_x_464:
[----:B------:R-:W-:Y:S02]  /*3b60*/  ULDC.64 UR4, c[0x0][0x2b0] ;  /* 0x0000ac0000047ab9 */ /* 0x000fe40000000a00 */
[----:B------:R-:W-:-:S04]  /*3b70*/  LEA R2, P0, R30, UR4, 0x2 ;  /* 0x000000041e027c11 */ /* 0x000fc8000f8010ff */
[----:B------:R-:W-:-:S05]  /*3b80*/  LEA.HI.X R3, R30, UR5, R31, 0x2, P0 ;  /* 0x000000051e037c11 */ /* 0x000fca00080f141f */
[----:B------:R0:W-:Y:S04]  /*3b90*/  STG.E desc[UR8][R2.64], R28 ;  /* 0x0000001c02007986 */ /* 0x0001e8000c101908 */
.L_x_463:
[----:B------:R-:W-:Y:S05]  /*3ba0*/  BSYNC B1 ;  /* 0x0000000000017941 */ /* 0x000fea0003800000 */
.L_x_462:
[----:B------:R-:W2:Y:S01]  /*3bb0*/  S2R R0, SR_TID.X ;  /* 0x0000000000007919 */ /* 0x000ea20000002100 */
[----:B------:R-:W3:Y:S01]  /*3bc0*/  LDC R21, c[0x0][0x3c4] ;  /* 0x0000f100ff157b82 */ /* 0x000ee20000000800 */
[----:B------:R-:W-:Y:S01]  /*3bd0*/  BSSY B0, `(.L_x_489) ;  /* 0x0000012000007945 */ /* 0x000fe20003800000 */
[----:B--2---:R-:W-:-:S04]  /*3be0*/  SHF.R.S32.HI R11, RZ, 0x1f, R0 ;  /* 0x0000001fff0b7819 */ /* 0x004fc80000011400 */
[----:B------:R-:W-:-:S04]  /*3bf0*/  LEA.HI R11, R11, R0, RZ, 0x5 ;  /* 0x000000000b0b7211 */ /* 0x000fc800078f28ff */
[----:B01----:R-:W-:-:S05]  /*3c00*/  LOP3.LUT R3, R11, 0xffffffe0, RZ, 0xc0, !PT ;  /* 0xffffffe00b037812 */ /* 0x003fca00078ec0ff */
[----:B------:R-:W-:-:S05]  /*3c10*/  IMAD.IADD R24, R0, 0x1, -R3 ;  /* 0x0000000100187824 */ /* 0x000fca00078e0a03 */
[----:B---3--:R-:W-:-:S04]  /*3c20*/  ISETP.GE.AND P0, PT, R24, R21, PT ;  /* 0x000000151800720c */ /* 0x008fc80003f06270 */
        /* <DEDUP_REMOVED lines=12> */
.L_x_490:
[----:B------:R-:W-:Y:S05]  /*3cf0*/  BSYNC B0 ;  /* 0x0000000000007941 */ /* 0x000fea0003800000 */
.L_x_489:
[----:B------:R-:W-:Y:S01]  /*3d00*/  ISETP.GE.AND P0, PT, R21, 0x1, PT ;  /* 0x000000011500780c */ /* 0x000fe20003f06270 */
[----:B------:R-:W-:Y:S01]  /*3d10*/  BAR.SYNC.DEFER_BLOCKING 0x0 ;  /* 0x0000000000007b1d */ /* 0x000fe20000010000 */
[----:B------:R-:W-:Y:S01]  /*3d20*/  IMAD.MOV.U32 R0, RZ, RZ, RZ ;  /* 0x000000ffff007224 */ /* 0x000fe200078e00ff */
[----:B0-----:R-:W-:Y:S02]  /*3d30*/  CS2R R2, SRZ ;  /* 0x0000000000027805 */ /* 0x001fe4000001ff00 */
[----:B------:R-:W-:Y:S02]  /*3d40*/  CS2R R4, SRZ ;  /* 0x0000000000047805 */ /* 0x000fe4000001ff00 */
[----:B------:R-:W-:Y:S01]  /*3d50*/  CS2R R6, SRZ ;  /* 0x0000000000067805 */ /* 0x000fe2000001ff00 */
[----:B------:R-:W-:Y:S01]  /*3d60*/  IMAD.MOV.U32 R9, RZ, RZ, RZ ;  /* 0x000000ffff097224 */ /* 0x000fe200078e00ff */
[----:B------:R-:W-:Y:S01]  /*3d70*/  SHF.R.S32.HI R11, RZ, 0x5, R11 ;  /* 0x00000005ff0b7819 */ /* 0x000fe2000001140b */
[----:B------:R-:W-:-:S03]  /*3d80*/  IMAD.SHL.U32 R24, R24, 0x4, RZ ;  /* 0x0000000418187824 */ /* 0x000fc600078e00ff */
        /* <DEDUP_REMOVED lines=9> */
[----:B------:R-:W-:Y:S01]  /*3e20*/  VIADD R22, R20, -UR7 ;  /* 0x8000000714167c36 */ /* 0x000fe20008000000 */
[----:B------:R-:W-:Y:S01]  /*3e30*/  IADD3 R0, P0, R31, UR4, RZ ;  /* 0x000000041f007c10 */ /* 0x000fe2000ff1e0ff */
[----:B------:R-:W-:Y:S01]  /*3e40*/  ULDC.64 UR4, c[0x0][0x288] ;  /* 0x0000a20000047ab9 */ /* 0x000fe20000000a00 */
[----:B------:R-:W-:-:S02]  /*3e50*/  CS2R R12, SRZ ;  /* 0x00000000000c7805 */ /* 0x000fc4000001ff00 */
[----:B------:R-:W-:Y:S02]  /*3e60*/  CS2R R14, SRZ ;  /* 0x00000000000e7805 */ /* 0x000fe4000001ff00 */
[----:B------:R-:W-:Y:S02]  /*3e70*/  LEA.HI.X.SX32 R31, R31, UR11, 0x1, P0 ;  /* 0x0000000b1f1f7c11 */ /* 0x000fe400080f0eff */
[----:B------:R-:W-:Y:S02]  /*3e80*/  CS2R R16, SRZ ;  /* 0x0000000000107805 */ /* 0x000fe4000001ff00 */
[----:B------:R-:W-:Y:S01]  /*3e90*/  LEA R30, P0, R0, UR4, 0x2 ;  /* 0x00000004001e7c11 */ /* 0x000fe2000f8010ff */
[----:B------:R-:W-:Y:S01]  /*3ea0*/  UMOV UR4, 0x400 ;  /* 0x0000040000047882 */ /* 0x000fe20000000000 */
[----:B------:R-:W-:Y:S01]  /*3eb0*/  CS2R R18, SRZ ;  /* 0x0000000000127805 */ /* 0x000fe2000001ff00 */
[----:B------:R-:W-:Y:S01]  /*3ec0*/  IMAD.WIDE R26, R26, 0x4, RZ ;  /* 0x000000041a1a7825 */ /* 0x000fe200078e02ff */
[----:B------:R-:W-:Y:S01]  /*3ed0*/  LEA.HI.X R31, R0, UR5, R31, 0x2, P0 ;  /* 0x00000005001f7c11 */ /* 0x000fe200080f141f */
[----:B------:R-:W-:Y:S01]  /*3ee0*/  UMOV UR5, URZ ;  /* 0x0000003f00057c82 */ /* 0x000fe20008000000 */
[----:B------:R-:W-:Y:S01]  /*3ef0*/  IADD3 R30, P0, R30, 0x200, RZ ;  /* 0x000002001e1e7810 */ /* 0x000fe20007f1e0ff */
[----:B------:R-:W-:Y:S01]  /*3f00*/  IMAD.MOV.U32 R0, RZ, RZ, RZ ;  /* 0x000000ffff007224 */ /* 0x000fe200078e00ff */
[----:B0-----:R-:W-:-:S03]  /*3f10*/  ULEA UR4, UR6, UR4, 0x18 ;  /* 0x0000000406047291 */ /* 0x001fc6000f8ec03f */
[----:B------:R-:W-:-:S03]  /*3f20*/  IMAD.X R31, RZ, RZ, R31, P0 ;  /* 0x000000ffff1f7224 */ /* 0x000fc600000e061f */
[----:B------:R-:W-:Y:S01]  /*3f30*/  LEA R10, R11, UR4, 0x2 ;  /* 0x000000040b0a7c11 */ /* 0x000fe2000f8e10ff */
[----:B------:R-:W-:Y:S06]  /*3f40*/  @!P1 BRA `(.L_x_492) ;  /* 0x0000000000f49947 */ /* 0x000fec0003800000 */
[----:B------:R-:W-:Y:S01]  /*3f50*/  PLOP3.LUT P4, PT, PT, PT, PT, 0x8, 0x0 ;  /* 0x000000000000781c */ /* 0x000fe20003f8e170 */
[----:B------:R-:W-:Y:S01]  /*3f60*/  VIADD R21, R21, 0xfffffffd ;  /* 0xfffffffd15157836 */ /* 0x000fe20000000000 */
[CC--:B------:R-:W-:Y:S02]  /*3f70*/  ISETP.GE.AND P3, PT, R11.reuse, R22.reuse, PT ;  /* 0x000000160b00720c */ /* 0x0c0fe40003f66270 */
[----:B------:R-:W-:-:S13]  /*3f80*/  ISETP.GE.AND P0, PT, R11, R22, PT ;  /* 0x000000160b00720c */ /* 0x000fda0003f06270 */
.L_x_493:
[----:B------:R-:W2:Y:S01]  /*3f90*/  @!P3 LDG.E.128 R12, desc[UR8][R30.64+-0x200] ;  /* 0xfffe00081e0cb981 */ /* 0x000ea2000c1e1d00 */
[C---:B------:R-:W-:Y:S01]  /*3fa0*/  IADD3 R28, P1, R26.reuse, R30, RZ ;  /* 0x0000001e1a1c7210 */ /* 0x040fe20007f3e0ff */
[----:B------:R-:W-:Y:S02]  /*3fb0*/  UIADD3 UR5, UR5, 0x4, URZ ;  /* 0x0000000405057890 */ /* 0x000fe4000fffe03f */
[----:B------:R-:W2:Y:S01]  /*3fc0*/  LDS R8, [R10] ;  /* 0x000000000a087984 */ /* 0x000ea20000000800 */
[----:B------:R-:W-:Y:S03]  /*3fd0*/  IADD3.X R29, R27, R31, RZ, P1, !PT ;  /* 0x0000001f1b1d7210 */ /* 0x000fe60000ffe4ff */
        /* <DEDUP_REMOVED lines=52> */
.L_x_492:
[----:B------:R-:W0:Y:S02]  /*4320*/  LDC R8, c[0x0][0x3c4] ;  /* 0x0000f100ff087b82 */ /* 0x000e240000000800 */
[----:B0-----:R-:W-:-:S04]  /*4330*/  IADD3 R21, R8, -UR5, RZ ;  /* 0x8000000508157c10 */ /* 0x001fc8000fffe0ff */
        /* <DEDUP_REMOVED lines=34> */
.L_x_494:
        /* <DEDUP_REMOVED lines=8> */
.L_x_496:
[----:B------:R-:W-:Y:S05]  /*45e0*/  BSYNC B0 ;  /* 0x0000000000007941 */ /* 0x000fea0003800000 */
.L_x_495:
        /* <DEDUP_REMOVED lines=8> */
.L_x_491:
        /* <DEDUP_REMOVED lines=36> */
[----:B------:R0:W2:Y:S08]  /*48b0*/  F2I.FTZ.U32.TRUNC.NTZ R19, R18 ;  /* 0x0000001200137305 */ /* 0x0000b0000021f000 */
[----:B------:R-:W-:-:S05]  /*48c0*/  @P2 IADD3 R15, R15, 0x1, RZ ;  /* 0x000000010f0f2810 */ /* 0x000fca0007ffe0ff */
[----:B------:R-:W-:Y:S01]  /*48d0*/  @!P0 IMAD.MOV R15, RZ, RZ, -R15 ;  /* 0x000000ffff0f8224 */ /* 0x000fe200078e0a0f */
[----:B------:R-:W-:-:S05]  /*48e0*/  @!P1 LOP3.LUT R15, RZ, R14, RZ, 0x33, !PT ;  /* 0x0000000eff0f9212 */ /* 0x000fca00078e33ff */
[----:B------:R-:W-:Y:S01]  /*48f0*/  IMAD R14, R15, R14, RZ ;  /* 0x0000000e0f0e7224 */ /* 0x000fe200078e02ff */
[----:B0-----:R-:W-:Y:S01]  /*4900*/  HFMA2.MMA R18, -RZ, RZ, 0, 0 ;  /* 0x00000000ff127435 */ /* 0x001fe200000001ff */
[----:B--2---:R-:W-:Y:S02]  /*4910*/  IMAD.MOV R17, RZ, RZ, -R19 ;  /* 0x000000ffff117224 */ /* 0x004fe400078e0a13 */
        /* <DEDUP_REMOVED lines=49> */
        .weak           $__internal_9_$__cuda_sm20_div_s64
        .type           $__internal_9_$__cuda_sm20_div_s64,@function
        .size           $__internal_9_$__cuda_sm20_div_s64,(.L_x_4949 - $__internal_9_$__cuda_sm20_div_s64)
$__internal_9_$__cuda_sm20_div_s64:
        /* <DEDUP_REMOVED lines=82> */
[----:B------:R-:W-:Y:S05]  /*5150*/  RET.REL.NODEC R24 `(_ZN5flash32flash_fwd_splitkv_combine_kernelI23Flash_fwd_kernel_traitsILi256ELi64ELi64ELi4ELb0ELb0EN7cutlass10bfloat16_tE19Flash_kernel_traitsILi256ELi64ELi64ELi4ES3_EELi4ELi5ELb1EEEvNS_16Flash_fwd_paramsE) ;  /* 0xffffffac18a87950 */ /* 0x000fea0003c3ffff */
.L_x_497:
        /* <DEDUP_REMOVED lines=10> */
.L_x_4949:


//--------------------- .text._ZN5flash32flash_fwd_splitkv_combine_kernelI23Flash_fwd_kernel_traitsILi256ELi64ELi64ELi4ELb0ELb0EN7cutlass10bfloat16_tE19Flash_kernel_traitsILi256ELi64ELi64ELi4ES3_EELi4ELi4ELb1EEEvNS_16Flash_fwd_paramsE --------------------------
	.section	.text._ZN5flash32flash_fwd_splitkv_combine_kernelI23Flash_fwd_kernel_traitsILi256ELi64ELi64ELi4ELb0ELb0EN7cutlass10bfloat16_tE19Flash_kernel_traitsILi256ELi64ELi64ELi4ES3_EELi4ELi4ELb1EEEvNS_16Flash_fwd_paramsE,"ax",@progbits
	.align	128
        .global         _ZN5flash32flash_fwd_splitkv_combine_kernelI23Flash_fwd_kernel_traitsILi256ELi64ELi64ELi4ELb0ELb0EN7cutlass10bfloat16_tE19Flash_kernel_traitsILi256ELi64ELi64ELi4ES3_EELi4ELi4ELb1EEEvNS_16Flash_fwd_paramsE
        .type           _ZN5flash32flash_fwd_splitkv_combine_kernelI23Flash_fwd_kernel_traitsILi256ELi64ELi64ELi4ELb0ELb0EN7cutlass10bfloat16_tE19Flash_kernel_traitsILi256ELi64ELi64ELi4ES3_EELi4ELi4ELb1EEEvNS_16Flash_fwd_paramsE,@function
        .size           _ZN5flash32flash_fwd_splitkv_combine_kernelI23Flash_fwd_kernel_traitsILi256ELi64ELi64ELi4ELb0ELb0EN7cutlass10bfloat16_tE19Flash_kernel_traitsILi256ELi64ELi64ELi4ES3_EELi4ELi4ELb1EEEvNS_16Flash_fwd_paramsE,(.L_x_4950 - _ZN5flash32flash_fwd_splitkv_combine_kernelI23Flash_fwd_kernel_traitsILi256ELi64ELi64ELi4ELb0ELb0EN7cutlass10bfloat16_tE19Flash_kernel_traitsILi256ELi64ELi64ELi4ES3_EELi4ELi4ELb1EEEvNS_16Flash_fwd_paramsE)
        .other          _ZN5flash32flash_fwd_splitkv_combine_kernelI23Flash_fwd_kernel_traitsILi256ELi64ELi64ELi4ELb0ELb0EN7cutlass10bfloat16_tE19Flash_kernel_traitsILi256ELi64ELi64ELi4ES3_EELi4ELi4ELb1EEEvNS_16Flash_fwd_paramsE,@"STO_CUDA_ENTRY STV_DEFAULT"
_ZN5flash32flash_fwd_splitkv_combine_kernelI23Flash_fwd_kernel_traitsILi256ELi64ELi64ELi4ELb0ELb0EN7cutlass10bfloat16_tE19Flash_kernel_traitsILi256ELi64ELi64ELi4ES3_EELi4ELi4ELb1EEEvNS_16Flash_fwd_paramsE:
.text._ZN5flash32flash_fwd_splitkv_combine_kernelI23Flash_fwd_kernel_traitsILi256ELi64ELi64ELi4ELb0ELb0EN7cutlass10bfloat16_tE19Flash_kernel_traitsILi256ELi64ELi64ELi4ES3_EELi4ELi4ELb1EEEvNS_16Flash_fwd_paramsE:
        /* <DEDUP_REMOVED lines=23> */
[----:B------:R-:W-:Y:S05]  /*0170*/  CALL.REL.NOINC `($__internal_10_$__cuda_sm20_div_s64) ;  /* 0x0000004800a87944 */ /* 0x000fea0003c00000 */
[----:B------:R-:W-:Y:S05]  /*0180*/  BRA `(.L_x_499) ;  /* 0x00000000004c7947 */ /* 0x000fea0003800000 */
.L_x_498:
        /* <DEDUP_REMOVED lines=19> */
.L_x_499:
        /* <DEDUP_REMOVED lines=12> */
[----:B------:R-:W-:Y:S05]  /*0380*/  CALL.REL.NOINC `($__internal_10_$__cuda_sm20_div_s64) ;  /* 0x0000004800247944 */ /* 0x000fea0003c00000 */
[----:B------:R-:W-:Y:S02]  /*0390*/  MOV R8, R18 ;  /* 0x0000001200087202 */ /* 0x000fe40000000f00 */
[----:B------:R-:W-:Y:S01]  /*03a0*/  MOV R9, R19 ;  /* 0x0000001300097202 */ /* 0x000fe20000000f00 */
[----:B------:R-:W-:Y:S05]  /*03b0*/  BRA `(.L_x_502) ;  /* 0x00000000004c7947 */ /* 0x000fea0003800000 */
.L_x_501:
        /* <DEDUP_REMOVED lines=19> */
.L_x_502:
[----:B------:R-:W-:Y:S05]  /*04f0*/  BSYNC B0 ;  /* 0x0000000000007941 */ /* 0x000fea0003800000 */
.L_x_500:
        /* <DEDUP_REMOVED lines=42> */
.L_x_504:
        /* <DEDUP_REMOVED lines=19> */
.L_x_505:
[----:B------:R-:W-:Y:S05]  /*08d0*/  BSYNC B0 ;  /* 0x0000000000007941 */ /* 0x000fea0003800000 */
.L_x_503:
        /* <DEDUP_REMOVED lines=74> */
[----:B------:R-:W-:Y:S02]  /*0d80*/  MOV R32, R18 ;  /* 0x0000001200207202 */ /* 0x000fe40000000f00 */
[----:B------:R-:W-:Y:S01]  /*0d90*/  MOV R33, R19 ;  /* 0x0000001300217202 */ /* 0x000fe20000000f00 */
[----:B------:R-:W-:Y:S05]  /*0da0*/  BRA `(.L_x_508) ;  /* 0x00000000004c7947 */ /* 0x000fea0003800000 */
.L_x_507:
        /* <DEDUP_REMOVED lines=19> */
.L_x_508:
[----:B------:R-:W-:Y:S05]  /*0ee0*/  BSYNC B0 ;  /* 0x0000000000007941 */ /* 0x000fea0003800000 */
.L_x_506:
        /* <DEDUP_REMOVED lines=43> */
.L_x_510:
        /* <DEDUP_REMOVED lines=19> */
.L_x_511:
[----:B------:R-:W-:Y:S05]  /*12d0*/  BSYNC B0 ;  /* 0x0000000000007941 */ /* 0x000fea0003800000 */
.L_x_509:
        /* <DEDUP_REMOVED lines=67> */
.L_x_513:
[----:B------:R-:W-:Y:S05]  /*1710*/  BSYNC B0 ;  /* 0x0000000000007941 */ /* 0x000fea0003800000 */
.L_x_512:
        /* <DEDUP_REMOVED lines=14> */
.L_x_515:
[----:B------:R-:W-:Y:S05]  /*1800*/  BSYNC B0 ;  /* 0x0000000000007941 */ /* 0x000fea0003800000 */
.L_x_514:
        /* <DEDUP_REMOVED lines=147> */
[----:B------:R-:W-:Y:S05]  /*2140*/  CALL.REL.NOINC `($__internal_10_$__cuda_sm20_div_s64) ;  /* 0x0000002800b47944 */ /* 0x000fea0003c00000 */
        /* <DEDUP_REMOVED lines=9> */
.L_x_520:
        /* <DEDUP_REMOVED lines=22> */
.L_x_521:
[----:B------:R-:W-:Y:S05]  /*2340*/  BSYNC B0 ;  /* 0x0000000000007941 */ /* 0x000fea0003800000 */
.L_x_519:
        /* <DEDUP_REMOVED lines=19> */
.L_x_523:
        /* <DEDUP_REMOVED lines=22> */
.L_x_524:
[----:B------:R-:W-:Y:S05]  /*25e0*/  BSYNC B0 ;  /* 0x0000000000007941 */ /* 0x000fea0003800000 */
.L_x_522:
        /* <DEDUP_REMOVED lines=11> */
[----:B------:R-:W-:Y:S05]  /*26a0*/  CALL.REL.NOINC `($__internal_10_$__cuda_sm20_div_s64) ;  /* 0x00000024005c7944 */ /* 0x000fea0003c00000 */
[----:B------:R-:W-:-:S04]  /*26b0*/  IADD3 R17, P0, RZ, -R18, RZ ;  /* 0x80000012ff117210 */ /* 0x000fc80007f1e0ff */
[----:B------:R-:W-:Y:S01]  /*26c0*/  IADD3.X R16, RZ, ~R19, RZ, P0, !PT ;  /* 0x80000013ff107210 */ /* 0x000fe200007fe4ff */
[----:B------:R-:W-:-:S04]  /*26d0*/  IMAD.WIDE.U32 R34, R5, R17, R34 ;  /* 0x0000001105227225 */ /* 0x000fc800078e0022 */
[----:B------:R-:W-:-:S04]  /*26e0*/  IMAD R16, R16, R5, RZ ;  /* 0x0000000510107224 */ /* 0x000fc800078e02ff */
[----:B------:R-:W-:-:S05]  /*26f0*/  IMAD R4, R4, R17, R16 ;  /* 0x0000001104047224 */ /* 0x000fca00078e0210 */
[----:B------:R-:W-:Y:S01]  /*2700*/  IADD3 R4, R35, R4, RZ ;  /* 0x0000000423047210 */ /* 0x000fe20007ffe0ff */
[----:B------:R-:W-:Y:S05]  /*2710*/  BRA `(.L_x_527) ;  /* 0x0000000000587947 */ /* 0x000fea0003800000 */
.L_x_526:
        /* <DEDUP_REMOVED lines=22> */
.L_x_527:
[----:B------:R-:W-:Y:S05]  /*2880*/  BSYNC B0 ;  /* 0x0000000000007941 */ /* 0x000fea0003800000 */
.L_x_525:
        /* <DEDUP_REMOVED lines=38> */
[----:B------:R-:W-:Y:S05]  /*2af0*/  CALL.REL.NOINC `($__internal_10_$__cuda_sm20_div_s64) ;  /* 0x0000002000487944 */ /* 0x000fea0003c00000 */
        /* <DEDUP_REMOVED lines=12> */
.L_x_529:
        /* <DEDUP_REMOVED lines=23> */
.L_x_530:
[----:B------:R-:W-:Y:S05]  /*2d30*/  BSYNC B0 ;  /* 0x0000000000007941 */ /* 0x000fea0003800000 */
.L_x_528:
        /* <DEDUP_REMOVED lines=18> */
.L_x_532:
        /* <DEDUP_REMOVED lines=22> */
.L_x_533:
[----:B------:R-:W-:Y:S05]  /*2fc0*/  BSYNC B0 ;  /* 0x0000000000007941 */ /* 0x000fea0003800000 */
.L_x_531:
        /* <DEDUP_REMOVED lines=20> */
.L_x_535:
        /* <DEDUP_REMOVED lines=23> */
.L_x_536:
[----:B------:R-:W-:Y:S05]  /*3280*/  BSYNC B0 ;  /* 0x0000000000007941 */ /* 0x000fea0003800000 */
.L_x_534:
        /* <DEDUP_REMOVED lines=26> */
[----:B------:R-:W-:Y:S05]  /*3430*/  CALL.REL.NOINC `($__internal_10_$__cuda_sm20_div_s64) ;  /* 0x0000001400f87944 */ /* 0x000fea0003c00000 */
        /* <DEDUP_REMOVED lines=12> */
.L_x_538:
        /* <DEDUP_REMOVED lines=23> */
.L_x_539:
[----:B------:R-:W-:Y:S05]  /*3670*/  BSYNC B0 ;  /* 0x0000000000007941 */ /* 0x000fea0003800000 */
.L_x_537:
        /* <DEDUP_REMOVED lines=29> */
.L_x_541:
        /* <DEDUP_REMOVED lines=23> */
.L_x_542:
[----:B------:R-:W-:Y:S05]  /*39c0*/  BSYNC B0 ;  /* 0x0000000000007941 */ /* 0x000fea0003800000 */
.L_x_540:
        /* <DEDUP_REMOVED lines=21> */
.L_x_518:
[----:B------:R-:W-:Y:S02]  /*3b20*/  ULDC.64 UR4, c[0x0][0x2b0] ;  /* 0x0000ac0000047ab9 */ /* 0x000fe40000000a00 */
[----:B------:R-:W-:-:S04]  /*3b30*/  LEA R2, P0, R30, UR4, 0x2 ;  /* 0x000000041e027c11 */ /* 0x000fc8000f8010ff */
[----:B------:R-:W-:-:S05]  /*3b40*/  LEA.HI.X R3, R30, UR5, R31, 0x2, P0 ;  /* 0x000000051e037c11 */ /* 0x000fca00080f141f */
[----:B------:R0:W-:Y:S04]  /*3b50*/  STG.E desc[UR8][R2.64], R28 ;  /* 0x0000001c02007986 */ /* 0x0001e8000c101908 */
.L_x_517:
[----:B------:R-:W-:Y:S05]  /*3b60*/  BSYNC B1 ;  /* 0x0000000000017941 */ /* 0x000fea0003800000 */
.L_x_516:
[----:B------:R-:W2:Y:S01]  /*3b70*/  S2R R23, SR_TID.X ;  /* 0x0000000000177919 */ /* 0x000ea20000002100 */
[----:B------:R-:W3:Y:S01]  /*3b80*/  LDC R11, c[0x0][0x3c4] ;  /* 0x0000f100ff0b7b82 */ /* 0x000ee20000000800 */
[----:B------:R-:W-:Y:S01]  /*3b90*/  BSSY B0, `(.L_x_543) ;  /* 0x0000013000007945 */ /* 0x000fe20003800000 */
[----:B--2---:R-:W-:-:S04]  /*3ba0*/  SHF.R.S32.HI R22, RZ, 0x1f, R23 ;  /* 0x0000001fff167819 */ /* 0x004fc80000011417 */
[CC--:B01----:R-:W-:Y:S02]  /*3bb0*/  LEA.HI R3, R22.reuse, R23.reuse, RZ, 0x4 ;  /* 0x0000001716037211 */ /* 0x0c3fe400078f20ff */
[----:B------:R-:W-:Y:S02]  /*3bc0*/  LEA.HI R22, R22, R23, RZ, 0x5 ;  /* 0x0000001716167211 */ /* 0x000fe400078f28ff */
[----:B------:R-:W-:-:S05]  /*3bd0*/  LOP3.LUT R2, R3, 0xfffffff0, RZ, 0xc0, !PT ;  /* 0xfffffff003027812 */ /* 0x000fca00078ec0ff */
[----:B------:R-:W-:-:S05]  /*3be0*/  IMAD.IADD R2, R23, 0x1, -R2 ;  /* 0x0000000117027824 */ /* 0x000fca00078e0a02 */
[----:B---3--:R-:W-:-:S04]  /*3bf0*/  ISETP.GE.AND P0, PT, R2, R11, PT ;  /* 0x0000000b0200720c */ /* 0x008fc80003f06270 */
[----:B------:R-:W-:-:S13]  /*3c00*/  ISETP.GT.OR P0, PT, R23, 0x3f, P0 ;  /* 0x0000003f1700780c */ /* 0x000fda0000704670 */
[----:B------:R-:W-:Y:S05]  /*3c10*/  @P0 BRA `(.L_x_544) ;  /* 0x0000000000280947 */ /* 0x000fea0003800000 */
[----:B------:R-:W0:Y:S01]  /*3c20*/  S2R R0, SR_CgaCtaId ;  /* 0x0000000000007919 */ /* 0x000e220000008800 */
[----:B------:R-:W-:Y:S01]  /*3c30*/  FADD.FTZ R4, -R28, R29 ;  /* 0x0000001d1c047221 */ /* 0x000fe20000010100 */
[----:B------:R-:W-:-:S03]  /*3c40*/  MOV R5, 0x400 ;  /* 0x0000040000057802 */ /* 0x000fc60000000f00 */
[----:B------:R-:W-:-:S06]  /*3c50*/  FMUL.FTZ R4, R4, 1.4426950216293334961 ;  /* 0x3fb8aa3b04047820 */ /* 0x000fcc0000410000 */
[----:B------:R-:W1:Y:S01]  /*3c60*/  MUFU.EX2 R4, R4 ;  /* 0x0000000400047308 */ /* 0x000e620000000800 */
[----:B0-----:R-:W-:Y:S02]  /*3c70*/  LEA R5, R0, R5, 0x18 ;  /* 0x0000000500057211 */ /* 0x001fe400078ec0ff */
[----:B------:R-:W-:-:S03]  /*3c80*/  SHF.R.S32.HI R0, RZ, 0x4, R3 ;  /* 0x00000004ff007819 */ /* 0x000fc60000011403 */
[----:B------:R-:W-:-:S05]  /*3c90*/  IMAD R5, R2, 0x14, R5 ;  /* 0x0000001402057824 */ /* 0x000fca00078e0205 */
[----:B------:R-:W-:-:S05]  /*3ca0*/  LEA R5, R0, R5, 0x2 ;  /* 0x0000000500057211 */ /* 0x000fca00078e10ff */
[----:B-1----:R0:W-:Y:S02]  /*3cb0*/  STS [R5], R4 ;  /* 0x0000000405007388 */ /* 0x0021e40000000800 */
.L_x_544:
[----:B------:R-:W-:Y:S05]  /*3cc0*/  BSYNC B0 ;  /* 0x0000000000007941 */ /* 0x000fea0003800000 */
.L_x_543:
[----:B------:R-:W-:Y:S01]  /*3cd0*/  BAR.SYNC.DEFER_BLOCKING 0x0 ;  /* 0x0000000000007b1d */ /* 0x000fe20000010000 */
[----:B------:R-:W-:Y:S01]  /*3ce0*/  ISETP.GE.AND P0, PT, R11, 0x1, PT ;  /* 0x000000010b00780c */ /* 0x000fe20003f06270 */
[----:B------:R-:W-:Y:S01]  /*3cf0*/  IMAD.MOV.U32 R0, RZ, RZ, RZ ;  /* 0x000000ffff007224 */ /* 0x000fe200078e00ff */
[----:B------:R-:W-:Y:S02]  /*3d00*/  LOP3.LUT R2, R22, 0x3fffffe0, RZ, 0xc0, !PT ;  /* 0x3fffffe016027812 */ /* 0x000fe400078ec0ff */
[----:B0-----:R-:W-:Y:S02]  /*3d10*/  CS2R R4, SRZ ;  /* 0x0000000000047805 */ /* 0x001fe4000001ff00 */
[----:B------:R-:W-:Y:S01]  /*3d20*/  CS2R R6, SRZ ;  /* 0x0000000000067805 */ /* 0x000fe2000001ff00 */
[----:B------:R-:W-:Y:S01]  /*3d30*/  IMAD.MOV.U32 R9, RZ, RZ, RZ ;  /* 0x000000ffff097224 */ /* 0x000fe200078e00ff */
[----:B------:R-:W-:Y:S01]  /*3d40*/  SHF.R.S32.HI R22, RZ, 0x5, R22 ;  /* 0x00000005ff167819 */ /* 0x000fe20000011416 */
[----:B------:R-:W-:Y:S01]  /*3d50*/  IMAD.IADD R23, R23, 0x1, -R2 ;  /* 0x0000000117177824 */ /* 0x000fe200078e0a02 */
[----:B------:R-:W-:-:S03]  /*3d60*/  CS2R R2, SRZ ;  /* 0x0000000000027805 */ /* 0x000fc6000001ff00 */
[----:B------:R-:W-:Y:S01]  /*3d70*/  IMAD.SHL.U32 R23, R23, 0x4, RZ ;  /* 0x0000000417177824 */ /* 0x000fe200078e00ff */
[----:B------:R-:W-:Y:S06]  /*3d80*/  @!P0 BRA `(.L_x_545) ;  /* 0x0000000800348947 */ /* 0x000fec0003800000 */
        /* <DEDUP_REMOVED lines=31> */
.L_x_547:
        /* <DEDUP_REMOVED lines=57> */
.L_x_546:
        /* <DEDUP_REMOVED lines=36> */
.L_x_548:
        /* <DEDUP_REMOVED lines=8> */
.L_x_550:
[----:B------:R-:W-:Y:S05]  /*45d0*/  BSYNC B0 ;  /* 0x0000000000007941 */ /* 0x000fea0003800000 */
.L_x_549:
        /* <DEDUP_REMOVED lines=8> */
.L_x_545:
        /* <DEDUP_REMOVED lines=62> */
[----:B------:R-:W-:-:S07]  /*4a40*/  IADD3 R17, R17, R8, RZ ;  /* 0x0000000811117210 */ /* 0x000fce0007ffe0ff */
        /* <DEDUP_REMOVED lines=11> */
[----:B------:R-:W-:Y:S02]  /*4b00*/  IMAD R11, R11, UR4, RZ ;  /* 0x000000040b0b7c24 */ /* 0x000fe4000f8e02ff */
[----:B------:R-:W-:Y:S01]  /*4b10*/  IMAD.IADD R17, R17, 0x1, R13 ;  /* 0x0000000111117824 */ /* 0x000fe200078e020d */
[----:B------:R-:W-:Y:S01]  /*4b20*/  IADD3 R13, R23, 0x80, RZ ;  /* 0x00000080170d7810 */ /* 0x000fe20007ffe0ff */
[C---:B------:R-:W-:Y:S02]  /*4b30*/  IMAD R8, R14.reuse, UR5, R11 ;  /* 0x000000050e087c24 */ /* 0x040fe4000f8e020b */
[----:B------:R-:W-:Y:S01]  /*4b40*/  IMAD.WIDE.U32 R14, R14, UR4, R16 ;  /* 0x000000040e0e7c25 */ /* 0x000fe2000f8e0010 */
        /* <DEDUP_REMOVED lines=13> */
        .weak           $__internal_10_$__cuda_sm20_div_s64
        .type           $__internal_10_$__cuda_sm20_div_s64,@function
        .size           $__internal_10_$__cuda_sm20_div_s64,(.L_x_4950 - $__internal_10_$__cuda_sm20_div_s64)
$__internal_10_$__cuda_sm20_div_s64:
        /* <DEDUP_REMOVED lines=82> */
[----:B------:R-:W-:Y:S05]  /*5140*/  RET.REL.NODEC R24 `(_ZN5flash32flash_fwd_splitkv_combine_kernelI23Flash_fwd_kernel_traitsILi256ELi64ELi64ELi4ELb0ELb0EN7cutlass10bfloat16_tE19Flash_kernel_traitsILi256ELi64ELi64ELi4ES3_EELi4ELi4ELb1EEEvNS_16Flash_fwd_paramsE) ;  /* 0xffffffac18ac7950 */ /* 0x000fea0003c3ffff */
.L_x_551:
        /* <DEDUP_REMOVED lines=11> */
.L_x_4950:


//--------------------- .text._ZN5flash32flash_fwd_splitkv_combine_kernelI23Flash_fwd_kernel_traitsILi256ELi64ELi64ELi4ELb0ELb0EN7cutlass10bfloat16_tE19Flash_kernel_traitsILi256ELi64ELi64ELi4ES3_EELi4ELi3ELb1EEEvNS_16Flash_fwd_paramsE --------------------------
	.section	.text._ZN5flash32flash_fwd_splitkv_combine_kernelI23Flash_fwd_kernel_traitsILi256ELi64ELi64ELi4ELb0ELb0EN7cutlass10bfloat16_tE19Flash_kernel_traitsILi256ELi64ELi64ELi4ES3_EELi4ELi3ELb1EEEvNS_16Flash_fwd_paramsE,"ax",@progbits
	.align	128
        .global         _ZN5flash32flash_fwd_splitkv_combine_kernelI23Flash_fwd_kernel_traitsILi256ELi64ELi64ELi4ELb0ELb0EN7cutlass10bfloat16_tE19Flash_kernel_traitsILi256ELi64ELi64ELi4ES3_EELi4ELi3ELb1EEEvNS_16Flash_fwd_paramsE
        .type           _ZN5flash32flash_fwd_splitkv_combine_kernelI23Flash_fwd_kernel_traitsILi256ELi64ELi64ELi4ELb0ELb0EN7cutlass10bfloat16_tE19Flash_kernel_traitsILi256ELi64ELi64ELi4ES3_EELi4ELi3ELb1EEEvNS_16Flash_fwd_paramsE,@function
        .size           _ZN5flash32flash_fwd_splitkv_combine_kernelI23Flash_fwd_kernel_traitsILi256ELi64ELi64ELi4ELb0ELb0EN7cutlass10bfloat16_tE19Flash_kernel_traitsILi256ELi64ELi64ELi4ES3_EELi4ELi3ELb1EEEvNS_16Flash_fwd_paramsE,(.L_x_4951 - _ZN5flash32flash_fwd_splitkv_combine_kernelI23Flash_fwd_kernel_traitsILi256ELi64ELi64ELi4ELb0ELb0EN7cutlass10bfloat16_tE19Flash_kernel_traitsILi256ELi64ELi64ELi4ES3_EELi4ELi3ELb1EEEvNS_16Flash_fwd_paramsE)
        .other          _ZN5flash32flash_fwd_splitkv_combine_kernelI23Flash_fwd_kernel_traitsILi256ELi64ELi64ELi4ELb0ELb0EN7cutlass10bfloat16_tE19Flash_kernel_traitsILi256ELi64ELi64ELi4ES3_EELi4ELi3ELb1EEEvNS_16Flash_fwd_paramsE,@"STO_CUDA_ENTRY STV_DEFAULT"
_ZN5flash32flash_fwd_splitkv_combine_kernelI23Flash_fwd_kernel_traitsILi256ELi64ELi64ELi4ELb0ELb0EN7cutlass10bfloat16_tE19Flash_kernel_traitsILi256ELi64ELi64ELi4ES3_EELi4ELi3ELb1EEEvNS_16Flash_fwd_paramsE:
.text._ZN5flash32flash_fwd_splitkv_combine_kernelI23Flash_fwd_kernel_traitsILi256ELi64ELi64ELi4ELb0ELb0EN7cutlass10bfloat16_tE19Flash_kernel_traitsILi256ELi64ELi64ELi4ES3_EELi4ELi3ELb1EEEvNS_16Flash_fwd_paramsE:
        /* <DEDUP_REMOVED lines=23> */
[----:B------:R-:W-:Y:S05]  /*0170*/  CALL.REL.NOINC `($__internal_11_$__cuda_sm20_div_s64) ;  /* 0x0000004800987944 */ /* 0x000fea0003c00000 */
[----:B------:R-:W-:Y:S05]  /*0180*/  BRA `(.L_x_553) ;  /* 0x00000000004c7947 */ /* 0x000fea0003800000 */
.L_x_552:
        /* <DEDUP_REMOVED lines=19> */
.L_x_553:
        /* <DEDUP_REMOVED lines=12> */
[----:B------:R-:W-:Y:S05]  /*0380*/  CALL.REL.NOINC `($__internal_11_$__cuda_sm20_div_s64) ;  /* 0x0000004800147944 */ /* 0x000fea0003c00000 */
[----:B------:R-:W-:Y:S02]  /*0390*/  MOV R8, R18 ;  /* 0x0000001200087202 */ /* 0x000fe40000000f00 */
[----:B------:R-:W-:Y:S01]  /*03a0*/  MOV R9, R19 ;  /* 0x0000001300097202 */ /* 0x000fe20000000f00 */
[----:B------:R-:W-:Y:S05]  /*03b0*/  BRA `(.L_x_556) ;  /* 0x00000000004c7947 */ /* 0x000fea0003800000 */
.L_x_555:
        /* <DEDUP_REMOVED lines=19> */
.L_x_556:
[----:B------:R-:W-:Y:S05]  /*04f0*/  BSYNC B0 ;  /* 0x0000000000007941 */ /* 0x000fea0003800000 */
.L_x_554:
        /* <DEDUP_REMOVED lines=42> */
.L_x_558:
        /* <DEDUP_REMOVED lines=19> */
.L_x_559:
[----:B------:R-:W-:Y:S05]  /*08d0*/  BSYNC B0 ;  /* 0x0000000000007941 */ /* 0x000fea0003800000 */
.L_x_557:
        /* <DEDUP_REMOVED lines=74> */
[----:B------:R-:W-:Y:S02]  /*0d80*/  MOV R32, R18 ;  /* 0x0000001200207202 */ /* 0x000fe40000000f00 */
[----:B------:R-:W-:Y:S01]  /*0d90*/  MOV R33, R19 ;  /* 0x0000001300217202 */ /* 0x000fe20000000f00 */
[----:B------:R-:W-:Y:S05]  /*0da0*/  BRA `(.L_x_562) ;  /* 0x00000000004c7947 */ /* 0x000fea0003800000 */
.L_x_561:
        /* <DEDUP_REMOVED lines=19> */
.L_x_562:
[----:B------:R-:W-:Y:S05]  /*0ee0*/  BSYNC B0 ;  /* 0x0000000000007941 */ /* 0x000fea0003800000 */
.L_x_560:
        /* <DEDUP_REMOVED lines=43> */
.L_x_564:
        /* <DEDUP_REMOVED lines=19> */
.L_x_565:
[----:B------:R-:W-:Y:S05]  /*12d0*/  BSYNC B0 ;  /* 0x0000000000007941 */ /* 0x000fea0003800000 */
.L_x_563:
        /* <DEDUP_REMOVED lines=67> */
.L_x_567:
[----:B------:R-:W-:Y:S05]  /*1710*/  BSYNC B0 ;  /* 0x0000000000007941 */ /* 0x000fea0003800000 */
.L_x_566:
        /* <DEDUP_REMOVED lines=14> */
.L_x_569:
[----:B------:R-:W-:Y:S05]  /*1800*/  BSYNC B0 ;  /* 0x0000000000007941 */ /* 0x000fea0003800000 */
.L_x_568:
        /* <DEDUP_REMOVED lines=143> */
[----:B------:R-:W-:Y:S05]  /*2100*/  CALL.REL.NOINC `($__internal_11_$__cuda_sm20_div_s64) ;  /* 0x0000002800b47944 */ /* 0x000fea0003c00000 */
        /* <DEDUP_REMOVED lines=9> */
.L_x_574:
        /* <DEDUP_REMOVED lines=22> */
.L_x_575:
[----:B------:R-:W-:Y:S05]  /*2300*/  BSYNC B0 ;  /* 0x0000000000007941 */ /* 0x000fea0003800000 */
.L_x_573:
        /* <DEDUP_REMOVED lines=19> */
.L_x_577:
        /* <DEDUP_REMOVED lines=22> */
.L_x_578:
[----:B------:R-:W-:Y:S05]  /*25a0*/  BSYNC B0 ;  /* 0x0000000000007941 */ /* 0x000fea0003800000 */
.L_x_576:
        /* <DEDUP_REMOVED lines=11> */
[----:B------:R-:W-:Y:S05]  /*2660*/  CALL.REL.NOINC `($__internal_11_$__cuda_sm20_div_s64) ;  /* 0x00000024005c7944 */ /* 0x000fea0003c00000 */
[----:B------:R-:W-:-:S04]  /*2670*/  IADD3 R17, P0, RZ, -R18, RZ ;  /* 0x80000012ff117210 */ /* 0x000fc80007f1e0ff */
[----:B------:R-:W-:Y:S01]  /*2680*/  IADD3.X R16, RZ, ~R19, RZ, P0, !PT ;  /* 0x80000013ff107210 */ /* 0x000fe200007fe4ff */
[----:B------:R-:W-:-:S04]  /*2690*/  IMAD.WIDE.U32 R34, R5, R17, R34 ;  /* 0x0000001105227225 */ /* 0x000fc800078e0022 */
[----:B------:R-:W-:-:S04]  /*26a0*/  IMAD R16, R16, R5, RZ ;  /* 0x0000000510107224 */ /* 0x000fc800078e02ff */
[----:B------:R-:W-:-:S05]  /*26b0*/  IMAD R4, R4, R17, R16 ;  /* 0x0000001104047224 */ /* 0x000fca00078e0210 */
[----:B------:R-:W-:Y:S01]  /*26c0*/  IADD3 R4, R35, R4, RZ ;  /* 0x0000000423047210 */ /* 0x000fe20007ffe0ff */
[----:B------:R-:W-:Y:S05]  /*26d0*/  BRA `(.L_x_581) ;  /* 0x0000000000587947 */ /* 0x000fea0003800000 */
.L_x_580:
        /* <DEDUP_REMOVED lines=22> */
.L_x_581:
[----:B------:R-:W-:Y:S05]  /*2840*/  BSYNC B0 ;  /* 0x0000000000007941 */ /* 0x000fea0003800000 */
.L_x_579:
        /* <DEDUP_REMOVED lines=38> */
[----:B------:R-:W-:Y:S05]  /*2ab0*/  CALL.REL.NOINC `($__internal_11_$__cuda_sm20_div_s64) ;  /* 0x0000002000487944 */ /* 0x000fea0003c00000 */
        /* <DEDUP_REMOVED lines=12> */
.L_x_583:
        /* <DEDUP_REMOVED lines=23> */
.L_x_584:
[----:B------:R-:W-:Y:S05]  /*2cf0*/  BSYNC B0 ;  /* 0x0000000000007941 */ /* 0x000fea0003800000 */
.L_x_582:
        /* <DEDUP_REMOVED lines=18> */
.L_x_586:
        /* <DEDUP_REMOVED lines=22> */
.L_x_587:
[----:B------:R-:W-:Y:S05]  /*2f80*/  BSYNC B0 ;  /* 0x0000000000007941 */ /* 0x000fea0003800000 */
.L_x_585:
        /* <DEDUP_REMOVED lines=20> */
.L_x_589:
        /* <DEDUP_REMOVED lines=23> */
.L_x_590:
[----:B------:R-:W-:Y:S05]  /*3240*/  BSYNC B0 ;  /* 0x0000000000007941 */ /* 0x000fea0003800000 */
.L_x_588:
        /* <DEDUP_REMOVED lines=26> */
[----:B------:R-:W-:Y:S05]  /*33f0*/  CALL.REL.NOINC `($__internal_11_$__cuda_sm20_div_s64) ;  /* 0x0000001400f87944 */ /* 0x000fea0003c00000 */
        /* <DEDUP_REMOVED lines=12> */
.L_x_592:
        /* <DEDUP_REMOVED lines=23> */
.L_x_593:
[----:B------:R-:W-:Y:S05]  /*3630*/  BSYNC B0 ;  /* 0x0000000000007941 */ /* 0x000fea0003800000 */
.L_x_591:
        /* <DEDUP_REMOVED lines=29> */
.L_x_595:
        /* <DEDUP_REMOVED lines=23> */
.L_x_596:
[----:B------:R-:W-:Y:S05]  /*3980*/  BSYNC B0 ;  /* 0x0000000000007941 */ /* 0x000fea0003800000 */
.L_x_594:
        /* <DEDUP_REMOVED lines=21> */
.L_x_572:
[----:B------:R-:W-:Y:S02]  /*3ae0*/  ULDC.64 UR4, c[0x0][0x2b0] ;  /* 0x0000ac0000047ab9 */ /* 0x000fe40000000a00 */
[----:B------:R-:W-:-:S04]  /*3af0*/  LEA R2, P0, R30, UR4, 0x2 ;  /* 0x000000041e027c11 */ /* 0x000fc8000f8010ff */
[----:B------:R-:W-:-:S05]  /*3b00*/  LEA.HI.X R3, R30, UR5, R31, 0x2, P0 ;  /* 0x000000051e037c11 */ /* 0x000fca00080f141f */
[----:B------:R0:W-:Y:S04]  /*3b10*/  STG.E desc[UR8][R2.64], R28 ;  /* 0x0000001c02007986 */ /* 0x0001e8000c101908 */
.L_x_571:
[----:B------:R-:W-:Y:S05]  /*3b20*/  BSYNC B1 ;  /* 0x0000000000017941 */ /* 0x000fea0003800000 */
.L_x_570:
        /* <DEDUP_REMOVED lines=21> */
.L_x_598:
[----:B------:R-:W-:Y:S05]  /*3c80*/  BSYNC B0 ;  /* 0x0000000000007941 */ /* 0x000fea0003800000 */
.L_x_597:
        /* <DEDUP_REMOVED lines=43> */
.L_x_601:
        /* <DEDUP_REMOVED lines=57> */
.L_x_600:
        /* <DEDUP_REMOVED lines=36> */
.L_x_602:
        /* <DEDUP_REMOVED lines=8> */
.L_x_604:
[----:B------:R-:W-:Y:S05]  /*4590*/  BSYNC B0 ;  /* 0x0000000000007941 */ /* 0x000fea0003800000 */
.L_x_603:
        /* <DEDUP_REMOVED lines=8> */
.L_x_599:
        /* <DEDUP_REMOVED lines=92> */
        .weak           $__internal_11_$__cuda_sm20_div_s64
        .type           $__internal_11_$__cuda_sm20_div_s64,@function
        .size           $__internal_11_$__cuda_sm20_div_s64,(.L_x_4951 - $__internal_11_$__cuda_sm20_div_s64)
$__internal_11_$__cuda_sm20_div_s64:
        /* <DEDUP_REMOVED lines=82> */
[----:B------:R-:W-:Y:S05]  /*5100*/  RET.REL.NODEC R24 `(_ZN5flash32flash_fwd_splitkv_combine_kernelI23Flash_fwd_kernel_traitsILi256ELi64ELi64ELi4ELb0ELb0EN7cutlass10bfloat16_tE19Flash_kernel_traitsILi256ELi64ELi64ELi4ES3_EELi4ELi3ELb1EEEvNS_16Flash_fwd_paramsE) ;  /* 0xffffffac18bc7950 */ /* 0x000fea0003c3ffff */
.L_x_605:
        /* <DEDUP_REMOVED lines=15> */
.L_x_4951:


//--------------------- .text._ZN5flash32flash_fwd_splitkv_combine_kernelI23Flash_fwd_kernel_traitsILi256ELi64ELi64ELi4ELb0ELb0EN7cutlass10bfloat16_tE19Flash_kernel_traitsILi256ELi64ELi64ELi4ES3_EELi4ELi2ELb1EEEvNS_16Flash_fwd_paramsE --------------------------
	.section	.text._ZN5flash32flash_fwd_splitkv_combine_kernelI23Flash_fwd_kernel_traitsILi256ELi64ELi64ELi4ELb0ELb0EN7cutlass10bfloat16_tE19Flash_kernel_traitsILi256ELi64ELi64ELi4ES3_EELi4ELi2ELb1EEEvNS_16Flash_fwd_paramsE,"ax",@progbits
	.align	128
        .global         _ZN5flash32flash_fwd_splitkv_combine_kernelI23Flash_fwd_kernel_traitsILi256ELi64ELi64ELi4ELb0ELb0EN7cutlass10bfloat16_tE19Flash_kernel_traitsILi256ELi64ELi64ELi4ES3_EELi4ELi2ELb1EEEvNS_16Flash_fwd_paramsE
        .type           _ZN5flash32flash_fwd_splitkv_combine_kernelI23Flash_fwd_kernel_traitsILi256ELi64ELi64ELi4ELb0ELb0EN7cutlass10bfloat16_tE19Flash_kernel_traitsILi256ELi64ELi64ELi4ES3_EELi4ELi2ELb1EEEvNS_16Flash_fwd_paramsE,@function
        .size           _ZN5flash32flash_fwd_splitkv_combine_kernelI23Flash_fwd_kernel_traitsILi256ELi64ELi64ELi4ELb0ELb0EN7cutlass10bfloat16_tE19Flash_kernel_traitsILi256ELi64ELi64ELi4ES3_EELi4ELi2ELb1EEEvNS_16Flash_fwd_paramsE,(.L_x_4952 - _ZN5flash32flash_fwd_splitkv_combine_kernelI23Flash_fwd_kernel_traitsILi256ELi64ELi64ELi4ELb0ELb0EN7cutlass10bfloat16_tE19Flash_kernel_traitsILi256ELi64ELi64ELi4ES3_EELi4ELi2ELb1EEEvNS_16Flash_fwd_paramsE)
        .other          _ZN5flash32flash_fwd_splitkv_combine_kernelI23Flash_fwd_kernel_traitsILi256ELi64ELi64ELi4ELb0ELb0EN7cutlass10bfloat16_tE19Flash_kernel_traitsILi256ELi64ELi64ELi4ES3_EELi4ELi2ELb1EEEvNS_16Flash_fwd_paramsE,@"STO_CUDA_ENTRY STV_DEFAULT"
_ZN5flash32flash_fwd_splitkv_combine_kernelI23Flash_fwd_kernel_traitsILi256ELi64ELi64ELi4ELb0ELb0EN7cutlass10bfloat16_tE19Flash_kernel_traitsILi256ELi64ELi64ELi4ES3_EELi4ELi2ELb1EEEvNS_16Flash_fwd_paramsE:
.text._ZN5flash32flash_fwd_splitkv_combine_kernelI23Flash_fwd_kernel_traitsILi256ELi64ELi64ELi4ELb0ELb0EN7cutlass10bfloat16_tE19Flash_kernel_traitsILi256ELi64ELi64ELi4ES3_EELi4ELi2ELb1EEEvNS_16Flash_fwd_paramsE:
        /* <DEDUP_REMOVED lines=23> */
[----:B------:R-:W-:Y:S05]  /*0170*/  CALL.REL.NOINC `($__internal_12_$__cuda_sm20_div_s64) ;  /* 0x0000004800647944 */ /* 0x000fea0003c00000 */
[----:B------:R-:W-:Y:S02]  /*0180*/  MOV R18, R0 ;  /* 0x0000000000127202 */ /* 0x000fe40000000f00 */
[----:B------:R-:W-:Y:S01]  /*0190*/  MOV R19, R21 ;  /* 0x0000001500137202 */ /* 0x000fe20000000f00 */
[----:B------:R-:W-:Y:S06]  /*01a0*/  BRA `(.L_x_607) ;  /* 0x00000000004c7947 */ /* 0x000fec0003800000 */
.L_x_606:
        /* <DEDUP_REMOVED lines=19> */
.L_x_607:
        /* <DEDUP_REMOVED lines=11> */
[----:B------:R-:W-:Y:S05]  /*0390*/  CALL.REL.NOINC `($__internal_12_$__cuda_sm20_div_s64) ;  /* 0x0000004400dc7944 */ /* 0x000fea0003c00000 */
[----:B------:R-:W-:Y:S02]  /*03a0*/  MOV R10, R0 ;  /* 0x00000000000a7202 */ /* 0x000fe40000000f00 */
[----:B------:R-:W-:Y:S01]  /*03b0*/  MOV R11, R21 ;  /* 0x00000015000b7202 */ /* 0x000fe20000000f00 */
[----:B------:R-:W-:Y:S05]  /*03c0*/  BRA `(.L_x_610) ;  /* 0x00000000004c7947 */ /* 0x000fea0003800000 */
.L_x_609:
        /* <DEDUP_REMOVED lines=19> */
.L_x_610:
[----:B------:R-:W-:Y:S05]  /*0500*/  BSYNC B0 ;  /* 0x0000000000007941 */ /* 0x000fea0003800000 */
.L_x_608:
        /* <DEDUP_REMOVED lines=44> */
[----:B------:R-:W-:Y:S05]  /*07d0*/  BRA `(.L_x_613) ;  /* 0x00000000004c7947 */ /* 0x000fea0003800000 */
.L_x_612:
        /* <DEDUP_REMOVED lines=19> */
.L_x_613:
[----:B------:R-:W-:Y:S05]  /*0910*/  BSYNC B0 ;  /* 0x0000000000007941 */ /* 0x000fea0003800000 */
.L_x_611:
        /* <DEDUP_REMOVED lines=71> */
[----:B------:R-:W-:Y:S05]  /*0d90*/  CALL.REL.NOINC `($__internal_12_$__cuda_sm20_div_s64) ;  /* 0x0000003c005c7944 */ /* 0x000fea0003c00000 */
[----:B------:R-:W-:Y:S02]  /*0da0*/  MOV R32, R0 ;  /* 0x0000000000207202 */ /* 0x000fe40000000f00 */
[----:B------:R-:W-:Y:S01]  /*0db0*/  MOV R33, R21 ;  /* 0x0000001500217202 */ /* 0x000fe20000000f00 */
[----:B------:R-:W-:Y:S05]  /*0dc0*/  BRA `(.L_x_616) ;  /* 0x00000000004c7947 */ /* 0x000fea0003800000 */
.L_x_615:
        /* <DEDUP_REMOVED lines=19> */
.L_x_616:
[----:B------:R-:W-:Y:S05]  /*0f00*/  BSYNC B0 ;  /* 0x0000000000007941 */ /* 0x000fea0003800000 */
.L_x_614:
        /* <DEDUP_REMOVED lines=44> */
.L_x_618:
        /* <DEDUP_REMOVED lines=19> */
.L_x_619:
[----:B------:R-:W-:Y:S05]  /*1300*/  BSYNC B0 ;  /* 0x0000000000007941 */ /* 0x000fea0003800000 */
.L_x_617:
        /* <DEDUP_REMOVED lines=71> */
.L_x_621:
[----:B------:R-:W-:Y:S05]  /*1780*/  BSYNC B0 ;  /* 0x0000000000007941 */ /* 0x000fea0003800000 */
.L_x_620:
        /* <DEDUP_REMOVED lines=151> */
.L_x_626:
        /* <DEDUP_REMOVED lines=22> */
.L_x_627:
[----:B------:R-:W-:Y:S05]  /*2260*/  BSYNC B0 ;  /* 0x0000000000007941 */ /* 0x000fea0003800000 */
.L_x_625:
[----:B------:R-:W-:Y:S01]  /*2270*/  LOP3.LUT R0, R19, R8, RZ, 0xfc, !PT ;  /* 0x0000000813007212 */ /* 0x000fe200078efcff */
[----:B------:R-:W-:Y:S03]  /*2280*/  BSSY B0, `(.L_x_628) ;  /* 0x0000028000007945 */ /* 0x000fe60003800000 */
[----:B------:R-:W-:-:S13]  /*2290*/  ISETP.NE.U32.AND P0, PT, R0, RZ, PT ;  /* 0x000000ff0000720c */ /* 0x000fda0003f05070 */
[----:B------:R-:W-:Y:S05]  /*22a0*/  @!P0 BRA `(.L_x_629) ;  /* 0x00000000003c8947 */ /* 0x000fea0003800000 */
[----:B------:R-:W-:Y:S01]  /*22b0*/  IMAD.MOV.U32 R24, RZ, RZ, R23 ;  /* 0x000000ffff187224 */ /* 0x000fe200078e0017 */
[----:B------:R-:W-:Y:S02]  /*22c0*/  MOV R6, R8 ;  /* 0x0000000800067202 */ /* 0x000fe40000000f00 */
[----:B------:R-:W-:Y:S02]  /*22d0*/  MOV R22, 0x22f0 ;  /* 0x000022f000167802 */ /* 0x000fe40000000f00 */
[----:B------:R-:W-:Y:S05]  /*22e0*/  CALL.REL.NOINC `($__internal_12_$__cuda_sm20_div_s64) ;  /* 0x0000002800087944 */ /* 0x000fea0003c00000 */
        /* <DEDUP_REMOVED lines=11> */
.L_x_629:
        /* <DEDUP_REMOVED lines=22> */
.L_x_630:
[----:B------:R-:W-:Y:S05]  /*2500*/  BSYNC B0 ;  /* 0x0000000000007941 */ /* 0x000fea0003800000 */
.L_x_628:
        /* <DEDUP_REMOVED lines=11> */
[----:B------:R-:W-:Y:S05]  /*25c0*/  CALL.REL.NOINC `($__internal_12_$__cuda_sm20_div_s64) ;  /* 0x0000002400507944 */ /* 0x000fea0003c00000 */
        /* <DEDUP_REMOVED lines=9> */
.L_x_632:
        /* <DEDUP_REMOVED lines=21> */
.L_x_633:
[----:B------:R-:W-:Y:S05]  /*27b0*/  BSYNC B0 ;  /* 0x0000000000007941 */ /* 0x000fea0003800000 */
.L_x_631:
        /* <DEDUP_REMOVED lines=38> */
[----:B------:R-:W-:Y:S05]  /*2a20*/  CALL.REL.NOINC `($__internal_12_$__cuda_sm20_div_s64) ;  /* 0x0000002000387944 */ /* 0x000fea0003c00000 */
        /* <DEDUP_REMOVED lines=12> */
.L_x_635:
        /* <DEDUP_REMOVED lines=23> */
.L_x_636:
[----:B------:R-:W-:Y:S05]  /*2c60*/  BSYNC B0 ;  /* 0x0000000000007941 */ /* 0x000fea0003800000 */
.L_x_634:
        /* <DEDUP_REMOVED lines=19> */
.L_x_638:
        /* <DEDUP_REMOVED lines=22> */
.L_x_639:
[----:B------:R-:W-:Y:S05]  /*2f00*/  BSYNC B0 ;  /* 0x0000000000007941 */ /* 0x000fea0003800000 */
.L_x_637:
        /* <DEDUP_REMOVED lines=22> */
.L_x_641:
        /* <DEDUP_REMOVED lines=23> */
.L_x_642:
[----:B------:R-:W-:Y:S05]  /*31e0*/  BSYNC B0 ;  /* 0x0000000000007941 */ /* 0x000fea0003800000 */
.L_x_640:
        /* <DEDUP_REMOVED lines=39> */
.L_x_644:
        /* <DEDUP_REMOVED lines=23> */
.L_x_645:
[----:B------:R-:W-:Y:S05]  /*35d0*/  BSYNC B0 ;  /* 0x0000000000007941 */ /* 0x000fea0003800000 */
.L_x_643:
        /* <DEDUP_REMOVED lines=31> */
.L_x_647:
        /* <DEDUP_REMOVED lines=23> */
.L_x_648:
[----:B------:R-:W-:Y:S05]  /*3940*/  BSYNC B0 ;  /* 0x0000000000007941 */ /* 0x000fea0003800000 */
.L_x_646:
        /* <DEDUP_REMOVED lines=21> */
.L_x_624:
[----:B------:R-:W-:Y:S02]  /*3aa0*/  ULDC.64 UR4, c[0x0][0x2b0] ;  /* 0x0000ac0000047ab9 */ /* 0x000fe40000000a00 */
[----:B------:R-:W-:-:S04]  /*3ab0*/  LEA R2, P0, R30, UR4, 0x2 ;  /* 0x000000041e027c11 */ /* 0x000fc8000f8010ff */
[----:B------:R-:W-:-:S05]  /*3ac0*/  LEA.HI.X R3, R30, UR5, R31, 0x2, P0 ;  /* 0x000000051e037c11 */ /* 0x000fca00080f141f */
[----:B------:R1:W-:Y:S04]  /*3ad0*/  STG.E desc[UR8][R2.64], R27 ;  /* 0x0000001b02007986 */ /* 0x0003e8000c101908 */
.L_x_623:
[----:B------:R-:W-:Y:S05]  /*3ae0*/  BSYNC B1 ;  /* 0x0000000000017941 */ /* 0x000fea0003800000 */
.L_x_622:
[----:B------:R-:W2:Y:S01]  /*3af0*/  S2R R23, SR_TID.X ;  /* 0x0000000000177919 */ /* 0x000ea20000002100 */
[----:B------:R-:W3:Y:S01]  /*3b00*/  LDC R11, c[0x0][0x3c4] ;  /* 0x0000f100ff0b7b82 */ /* 0x000ee20000000800 */
[----:B------:R-:W-:Y:S01]  /*3b10*/  CS2R R4, SRZ ;  /* 0x0000000000047805 */ /* 0x000fe2000001ff00 */
[----:B------:R-:W-:Y:S01]  /*3b20*/  IMAD.MOV.U32 R9, RZ, RZ, RZ ;  /* 0x000000ffff097224 */ /* 0x000fe200078e00ff */
[----:B--2---:R-:W-:-:S04]  /*3b30*/  SHF.R.S32.HI R22, RZ, 0x1f, R23 ;  /* 0x0000001fff167819 */ /* 0x004fc80000011417 */
[CC--:B------:R-:W-:Y:S02]  /*3b40*/  LEA.HI R0, R22.reuse, R23.reuse, RZ, 0x2 ;  /* 0x0000001716007211 */ /* 0x0c0fe400078f10ff */
[----:B------:R-:W-:Y:S02]  /*3b50*/  LEA.HI R22, R22, R23, RZ, 0x5 ;  /* 0x0000001716167211 */ /* 0x000fe400078f28ff */
[----:B------:R-:W-:Y:S02]  /*3b60*/  LOP3.LUT R0, R0, 0xfffffffc, RZ, 0xc0, !PT ;  /* 0xfffffffc00007812 */ /* 0x000fe400078ec0ff */
[----:B01----:R-:W-:Y:S02]  /*3b70*/  LOP3.LUT R2, R22, 0x3fffffe0, RZ, 0xc0, !PT ;  /* 0x3fffffe016027812 */ /* 0x003fe400078ec0ff */
[----:B------:R-:W-:Y:S01]  /*3b80*/  SHF.R.S32.HI R22, RZ, 0x5, R22 ;  /* 0x00000005ff167819 */ /* 0x000fe20000011416 */
[----:B------:R-:W-:-:S05]  /*3b90*/  IMAD.IADD R0, R23, 0x1, -R0 ;  /* 0x0000000117007824 */ /* 0x000fca00078e0a00 */
[----:B---3--:R-:W-:Y:S01]  /*3ba0*/  ISETP.GE.AND P0, PT, R0, R11, PT ;  /* 0x0000000b0000720c */ /* 0x008fe20003f06270 */
[----:B------:R-:W-:-:S03]  /*3bb0*/  IMAD.MOV.U32 R0, RZ, RZ, RZ ;  /* 0x000000ffff007224 */ /* 0x000fc600078e00ff */
[C---:B------:R-:W-:Y:S01]  /*3bc0*/  ISETP.GT.OR P0, PT, R23.reuse, 0xf, P0 ;  /* 0x0000000f1700780c */ /* 0x040fe20000704670 */
[----:B------:R-:W-:Y:S01]  /*3bd0*/  IMAD.IADD R23, R23, 0x1, -R2 ;  /* 0x0000000117177824 */ /* 0x000fe200078e0a02 */
[----:B------:R-:W-:-:S03]  /*3be0*/  CS2R R2, SRZ ;  /* 0x0000000000027805 */ /* 0x000fc6000001ff00 */
[----:B------:R-:W-:-:S08]  /*3bf0*/  IMAD.SHL.U32 R23, R23, 0x4, RZ ;  /* 0x0000000417177824 */ /* 0x000fd000078e00ff */
[----:B------:R-:W-:-:S04]  /*3c00*/  @!P0 FADD.FTZ R6, -R27, R28 ;  /* 0x0000001c1b068221 */ /* 0x000fc80000010100 */
[----:B------:R-:W-:-:S06]  /*3c10*/  @!P0 FMUL.FTZ R6, R6, 1.4426950216293334961 ;  /* 0x3fb8aa3b06068820 */ /* 0x000fcc0000410000 */
[----:B------:R-:W0:Y:S02]  /*3c20*/  @!P0 MUFU.EX2 R6, R6 ;  /* 0x0000000600068308 */ /* 0x000e240000000800 */
[----:B0-----:R0:W-:Y:S01]  /*3c30*/  @!P0 STS [R29], R6 ;  /* 0x000000061d008388 */ /* 0x0011e20000000800 */
[----:B------:R-:W-:Y:S01]  /*3c40*/  BAR.SYNC.DEFER_BLOCKING 0x0 ;  /* 0x0000000000007b1d */ /* 0x000fe20000010000 */
[----:B------:R-:W-:Y:S02]  /*3c50*/  ISETP.GE.AND P0, PT, R11, 0x1, PT ;  /* 0x000000010b00780c */ /* 0x000fe40003f06270 */
[----:B0-----:R-:W-:-:S11]  /*3c60*/  CS2R R6, SRZ ;  /* 0x0000000000067805 */ /* 0x001fd6000001ff00 */
        /* <DEDUP_REMOVED lines=32> */
.L_x_651:
        /* <DEDUP_REMOVED lines=57> */
.L_x_650:
        /* <DEDUP_REMOVED lines=36> */
.L_x_652:
        /* <DEDUP_REMOVED lines=8> */
.L_x_654:
[----:B------:R-:W-:Y:S05]  /*44c0*/  BSYNC B0 ;  /* 0x0000000000007941 */ /* 0x000fea0003800000 */
.L_x_653:
        /* <DEDUP_REMOVED lines=8> */
.L_x_649:
        /* <DEDUP_REMOVED lines=92> */
        .weak           $__internal_12_$__cuda_sm20_div_s64
        .type           $__internal_12_$__cuda_sm20_div_s64,@function
        .size           $__internal_12_$__cuda_sm20_div_s64,(.L_x_4952 - $__internal_12_$__cuda_sm20_div_s64)
$__internal_12_$__cuda_sm20_div_s64:
        /* <DEDUP_REMOVED lines=83> */
[----:B------:R-:W-:Y:S06]  /*5040*/  RET.REL.NODEC R38 `(_ZN5flash32flash_fwd_splitkv_combine_kernelI23Flash_fwd_kernel_traitsILi256ELi64ELi64ELi4ELb0ELb0EN7cutlass10bfloat16_tE19Flash_kernel_traitsILi256ELi64ELi64ELi4ES3_EELi4ELi2ELb1EEEvNS_16Flash_fwd_paramsE) ;  /* 0xffffffac26ec7950 */ /* 0x000fec0003c3ffff */
.L_x_655:
        /* <DEDUP_REMOVED lines=11> */
.L_x_4952:


//--------------------- .text._ZN5flash32flash_fwd_splitkv_combine_kernelI23Flash_fwd_kernel_traitsILi256ELi64ELi64ELi4ELb0ELb0EN7cutlass10bfloat16_tE19Flash_kernel_traitsILi256ELi64ELi64ELi4ES3_EELi4ELi1ELb1EEEvNS_16Flash_fwd_paramsE --------------------------
	.section	.text._ZN5flash32flash_fwd_splitkv_combine_kernelI23Flash_fwd_kernel_traitsILi256ELi64ELi64ELi4ELb0ELb0EN7cutlass10bfloat16_tE19Flash_kernel_traitsILi256ELi64ELi64ELi4ES3_EELi4ELi1ELb1EEEvNS_16Flash_fwd_paramsE,"ax",@progbits
	.align	128
        .global         _ZN5flash32flash_fwd_splitkv_combine_kernelI23Flash_fwd_kernel_traitsILi256ELi64ELi64ELi4ELb0ELb0EN7cutlass10bfloat16_tE19Flash_kernel_traitsILi256ELi64ELi64ELi4ES3_EELi4ELi1ELb1EEEvNS_16Flash_fwd_paramsE
        .type           _ZN5flash32flash_fwd_splitkv_combine_kernelI23Flash_fwd_kernel_traitsILi256ELi64ELi64ELi4ELb0ELb0EN7cutlass10bfloat16_tE19Flash_kernel_traitsILi256ELi64ELi64ELi4ES3_EELi4ELi1ELb1EEEvNS_16Flash_fwd_paramsE,@function
        .size           _ZN5flash32flash_fwd_splitkv_combine_kernelI23Flash_fwd_kernel_traitsILi256ELi64ELi64ELi4ELb0ELb0EN7cutlass10bfloat16_tE19Flash_kernel_traitsILi256ELi64ELi64ELi4ES3_EELi4ELi1ELb1EEEvNS_16Flash_fwd_paramsE,(.L_x_4953 - _ZN5flash32flash_fwd_splitkv_combine_kernelI23Flash_fwd_kernel_traitsILi256ELi64ELi64ELi4ELb0ELb0EN7cutlass10bfloat16_tE19Flash_kernel_traitsILi256ELi64ELi64ELi4ES3_EELi4ELi1ELb1EEEvNS_16Flash_fwd_paramsE)
        .other          _ZN5flash32flash_fwd_splitkv_combine_kernelI23Flash_fwd_kernel_traitsILi256ELi64ELi64ELi4ELb0ELb0EN7cutlass10bfloat16_tE19Flash_kernel_traitsILi256ELi64ELi64ELi4ES3_EELi4ELi1ELb1EEEvNS_16Flash_fwd_paramsE,@"STO_CUDA_ENTRY STV_DEFAULT"
_ZN5flash32flash_fwd_splitkv_combine_kernelI23Flash_fwd_kernel_traitsILi256ELi64ELi64ELi4ELb0ELb0EN7cutlass10bfloat16_tE19Flash_kernel_traitsILi256ELi64ELi64ELi4ES3_EELi4ELi1ELb1EEEvNS_16Flash_fwd_paramsE:
.text._ZN5flash32flash_fwd_splitkv_combine_kernelI23Flash_fwd_kernel_traitsILi256ELi64ELi64ELi4ELb0ELb0EN7cutlass10bfloat16_tE19Flash_kernel_traitsILi256ELi64ELi64ELi4ES3_EELi4ELi1ELb1EEEvNS_16Flash_fwd_paramsE:
        /* <DEDUP_REMOVED lines=23> */
[----:B------:R-:W-:Y:S05]  /*0170*/  CALL.REL.NOINC `($__internal_13_$__cuda_sm20_div_s64) ;  /* 0x0000004800887944 */ /* 0x000fea0003c00000 */
[----:B------:R-:W-:Y:S02]  /*0180*/  MOV R22, R0 ;  /* 0x0000000000167202 */ /* 0x000fe40000000f00 */
[----:B------:R-:W-:Y:S01]  /*0190*/  MOV R23, R21 ;  /* 0x0000001500177202 */ /* 0x000fe20000000f00 */
[----:B------:R-:W-:Y:S06]  /*01a0*/  BRA `(.L_x_657) ;  /* 0x00000000004c7947 */ /* 0x000fec0003800000 */
.L_x_656:
        /* <DEDUP_REMOVED lines=19> */
.L_x_657:
        /* <DEDUP_REMOVED lines=11> */
[----:B------:R-:W-:Y:S05]  /*0390*/  CALL.REL.NOINC `($__internal_13_$__cuda_sm20_div_s64) ;  /* 0x0000004800007944 */ /* 0x000fea0003c00000 */
[----:B------:R-:W-:Y:S02]  /*03a0*/  MOV R8, R0 ;  /* 0x0000000000087202 */ /* 0x000fe40000000f00 */
[----:B------:R-:W-:Y:S01]  /*03b0*/  MOV R9, R21 ;  /* 0x0000001500097202 */ /* 0x000fe20000000f00 */
[----:B------:R-:W-:Y:S05]  /*03c0*/  BRA `(.L_x_660) ;  /* 0x00000000004c7947 */ /* 0x000fea0003800000 */
.L_x_659:
        /* <DEDUP_REMOVED lines=19> */
.L_x_660:
[----:B------:R-:W-:Y:S05]  /*0500*/  BSYNC B0 ;  /* 0x0000000000007941 */ /* 0x000fea0003800000 */
.L_x_658:
[----:B------:R-:W0:Y:S01]  /*0510*/  LDC R4, c[0x0][0x2c4] ;  /* 0x0000b100ff047b82 */ /* 0x000e220000000800 */
        /* <DEDUP_REMOVED lines=42> */
[----:B------:R-:W-:Y:S05]  /*07c0*/  BRA `(.L_x_663) ;  /* 0x00000000004c7947 */ /* 0x000fea0003800000 */
.L_x_662:
        /* <DEDUP_REMOVED lines=19> */
.L_x_663:
[----:B------:R-:W-:Y:S05]  /*0900*/  BSYNC B0 ;  /* 0x0000000000007941 */ /* 0x000fea0003800000 */
.L_x_661:
        /* <DEDUP_REMOVED lines=42> */
[----:B0-----:R-:W-:Y:S01]  /*0bb0*/  IADD3 R10, RZ, -R13, RZ ;  /* 0x8000000dff0a7210 */ /* 0x001fe20007ffe0ff */
[----:B------:R-:W-:-:S04]  /*0bc0*/  IMAD.MOV.U32 R12, RZ, RZ, RZ ;  /* 0x000000ffff0c7224 */ /* 0x000fc800078e00ff */
[----:B------:R-:W-:-:S04]  /*0bd0*/  IMAD R10, R10, R11, RZ ;  /* 0x0000000b0a0a7224 */ /* 0x000fc800078e02ff */
        /* <DEDUP_REMOVED lines=13> */
[----:B------:R-:W-:Y:S01]  /*0cb0*/  @!P1 LOP3.LUT R5, RZ, R11, RZ, 0x33, !PT ;  /* 0x0000000bff059212 */ /* 0x000fe200078e33ff */
[----:B------:R-:W-:-:S03]  /*0cc0*/  IMAD R11, R0, UR5, RZ ;  /* 0x00000005000b7c24 */ /* 0x000fc6000f8e02ff */
        /* <DEDUP_REMOVED lines=12> */
[----:B------:R-:W-:Y:S05]  /*0d90*/  CALL.REL.NOINC `($__internal_13_$__cuda_sm20_div_s64) ;  /* 0x0000003c00807944 */ /* 0x000fea0003c00000 */
[----:B------:R-:W-:Y:S02]  /*0da0*/  MOV R34, R0 ;  /* 0x0000000000227202 */ /* 0x000fe40000000f00 */
[----:B------:R-:W-:Y:S01]  /*0db0*/  MOV R35, R21 ;  /* 0x0000001500237202 */ /* 0x000fe20000000f00 */
[----:B------:R-:W-:Y:S05]  /*0dc0*/  BRA `(.L_x_666) ;  /* 0x00000000004c7947 */ /* 0x000fea0003800000 */
.L_x_665:
        /* <DEDUP_REMOVED lines=19> */
.L_x_666:
[----:B------:R-:W-:Y:S05]  /*0f00*/  BSYNC B0 ;  /* 0x0000000000007941 */ /* 0x000fea0003800000 */
.L_x_664:
        /* <DEDUP_REMOVED lines=43> */
.L_x_668:
        /* <DEDUP_REMOVED lines=19> */
.L_x_669:
[----:B------:R-:W-:Y:S05]  /*12f0*/  BSYNC B0 ;  /* 0x0000000000007941 */ /* 0x000fea0003800000 */
.L_x_667:
[----:B------:R-:W0:Y:S01]  /*1300*/  LDC R19, c[0x0][0x2c4] ;  /* 0x0000b100ff137b82 */ /* 0x000e220000000800 */
[----:B------:R-:W-:Y:S01]  /*1310*/  IMAD.MOV.U32 R8, RZ, RZ, RZ ;  /* 0x000000ffff087224 */ /* 0x000fe200078e00ff */
[----:B------:R-:W1:Y:S01]  /*1320*/  S2R R25, SR_TID.X ;  /* 0x0000000000197919 */ /* 0x000e620000002100 */
        /* <DEDUP_REMOVED lines=9> */
[----:B-1----:R-:W-:-:S04]  /*13c0*/  SHF.R.S32.HI R10, RZ, 0x1f, R25 ;  /* 0x0000001fff0a7819 */ /* 0x002fc80000011419 */
[----:B------:R-:W-:Y:S01]  /*13d0*/  LEA.HI R10, R10, R25, RZ, 0x2 ;  /* 0x000000190a0a7211 */ /* 0x000fe200078f10ff */
[----:B------:R-:W0:Y:S03]  /*13e0*/  F2I.FTZ.U32.TRUNC.NTZ R9, R9 ;  /* 0x0000000900097305 */ /* 0x000e26000021f000 */
[----:B------:R-:W-:Y:S02]  /*13f0*/  SHF.R.S32.HI R26, RZ, 0x2, R10 ;  /* 0x00000002ff1a7819 */ /* 0x000fe4000001140a */
[----:B------:R-:W-:-:S05]  /*1400*/  LOP3.LUT R10, R10, 0xfffffffc, RZ, 0xc0, !PT ;  /* 0xfffffffc0a0a7812 */ /* 0x000fca00078ec0ff */
[----:B------:R-:W-:Y:S02]  /*1410*/  IMAD.IADD R10, R25, 0x1, -R10 ;  /* 0x00000001190a7824 */ /* 0x000fe400078e0a0a */
[----:B0-----:R-:W-:-:S04]  /*1420*/  IMAD.MOV R5, RZ, RZ, -R9 ;  /* 0x000000ffff057224 */ /* 0x001fc800078e0a09 */
[----:B------:R-:W-:Y:S01]  /*1430*/  IMAD R7, R5, R0, RZ ;  /* 0x0000000005077224 */ /* 0x000fe200078e02ff */
[----:B------:R-:W-:Y:S02]  /*1440*/  IABS R5, R6 ;  /* 0x0000000600057213 */ /* 0x000fe40000000000 */
[----:B------:R-:W-:Y:S01]  /*1450*/  LOP3.LUT R6, R6, R19, RZ, 0x3c, !PT ;  /* 0x0000001306067212 */ /* 0x000fe200078e3cff */
[----:B------:R-:W-:-:S03]  /*1460*/  IMAD.HI.U32 R7, R9, R7, R8 ;  /* 0x0000000709077227 */ /* 0x000fc600078e0008 */
[----:B------:R-:W-:-:S03]  /*1470*/  ISETP.GE.AND P1, PT, R6, RZ, PT ;  /* 0x000000ff0600720c */ /* 0x000fc60003f26270 */
        /* <DEDUP_REMOVED lines=11> */
[----:B------:R-:W0:Y:S04]  /*1530*/  LDC R5, c[0x0][0x270] ;  /* 0x00009c00ff057b82 */ /* 0x000e280000000800 */
[----:B------:R-:W-:Y:S01]  /*1540*/  @P3 VIADD R7, R7, 0x1 ;  /* 0x0000000107073836 */ /* 0x000fe20000000000 */
[----:B------:R-:W-:-:S03]  /*1550*/  ISETP.GT.AND P3, PT, R25, 0x7, PT ;  /* 0x000000071900780c */ /* 0x000fc60003f64270 */
[----:B------:R-:W-:Y:S01]  /*1560*/  @!P1 IMAD.MOV R7, RZ, RZ, -R7 ;  /* 0x000000ffff079224 */ /* 0x000fe200078e0a07 */
[----:B------:R-:W-:Y:S02]  /*1570*/  @!P0 LOP3.LUT R7, RZ, R19, RZ, 0x33, !PT ;  /* 0x00000013ff078212 */ /* 0x000fe400078e33ff */
[----:B------:R-:W-:-:S03]  /*1580*/  ISETP.GE.AND P0, PT, R26, UR5, PT ;  /* 0x000000051a007c0c */ /* 0x000fc6000bf06270 */
[----:B------:R-:W-:-:S04]  /*1590*/  IMAD R7, R0, R7, RZ ;  /* 0x0000000700077224 */ /* 0x000fc800078e02ff */
[----:B------:R-:W1:Y:S01]  /*15a0*/  @!P3 S2R R9, SR_CgaCtaId ;  /* 0x000000000009b919 */ /* 0x000e620000008800 */
[----:B------:R-:W-:Y:S02]  /*15b0*/  IABS R27, R7 ;  /* 0x00000007001b7213 */ /* 0x000fe40000000000 */
[----:B------:R-:W-:Y:S02]  /*15c0*/  @!P3 MOV R0, 0x400 ;  /* 0x000004000000b802 */ /* 0x000fe40000000f00 */
[----:B------:R-:W2:Y:S01]  /*15d0*/  I2F.RP R6, R27 ;  /* 0x0000001b00067306 */ /* 0x000ea20000209400 */
[----:B0-----:R-:W-:Y:S01]  /*15e0*/  IABS R21, R5 ;  /* 0x0000000500157213 */ /* 0x001fe20000000000 */
[----:B------:R-:W-:-:S06]  /*15f0*/  VIADD R12, R27, UR4 ;  /* 0x000000041b0c7c36 */ /* 0x000fcc0008000000 */
[----:B--2---:R-:W0:Y:S01]  /*1600*/  MUFU.RCP R6, R6 ;  /* 0x0000000600067308 */ /* 0x004e220000001000 */
[----:B-1----:R-:W-:-:S07]  /*1610*/  @!P3 LEA R9, R9, R0, 0x18 ;  /* 0x000000000909b211 */ /* 0x002fce00078ec0ff */
[----:B------:R1:W2:Y:S01]  /*1620*/  I2F.U32.RP R0, R21 ;  /* 0x0000001500007306 */ /* 0x0002a20000209000 */
[----:B------:R-:W-:-:S04]  /*1630*/  @!P3 IMAD R9, R26, 0x14, R9 ;  /* 0x000000141a09b824 */ /* 0x000fc800078e0209 */
        /* <DEDUP_REMOVED lines=17> */
[----:B------:R-:W-:-:S06]  /*1750*/  LEA.HI.X R29, R36, UR5, R8, 0x2, P0 ;  /* 0x00000005241d7c11 */ /* 0x000fcc00080f1408 */
[----:B------:R3:W5:Y:S03]  /*1760*/  LDG.E R29, desc[UR8][R28.64] ;  /* 0x000000081c1d7981 */ /* 0x000766000c1e1900 */
.L_x_671:
[----:B------:R-:W-:Y:S05]  /*1770*/  BSYNC B0 ;  /* 0x0000000000007941 */ /* 0x000fea0003800000 */
.L_x_670:
[----:B-----5:R4:W-:Y:S01]  /*1780*/  @!P3 STS [R24], R29 ;  /* 0x0000001d1800b388 */ /* 0x0209e20000000800 */
[----:B------:R-:W-:Y:S01]  /*1790*/  BSSY B0, `(.L_x_672) ;  /* 0x000000f000007945 */ /* 0x000fe20003800000 */
[----:B------:R-:W-:Y:S01]  /*17a0*/  MOV R30, 0xff800000 ;  /* 0xff800000001e7802 */ /* 0x000fe20000000f00 */
[----:B------:R-:W-:Y:S06]  /*17b0*/  BAR.SYNC.DEFER_BLOCKING 0x0 ;  /* 0x0000000000007b1d */ /* 0x000fec0000010000 */
[----:B------:R-:W-:Y:S05]  /*17c0*/  @P3 BRA `(.L_x_673) ;  /* 0x00000000002c3947 */ /* 0x000fea0003800000 */
[----:B------:R-:W5:Y:S01]  /*17d0*/  S2R R8, SR_CgaCtaId ;  /* 0x0000000000087919 */ /* 0x000f620000008800 */
[----:B----4-:R-:W-:Y:S02]  /*17e0*/  LEA.HI R24, R25, R25, RZ, 0x1 ;  /* 0x0000001919187211 */ /* 0x010fe400078f08ff */
[----:B------:R-:W-:Y:S02]  /*17f0*/  MOV R9, 0x400 ;  /* 0x0000040000097802 */ /* 0x000fe40000000f00 */
[C---:B------:R-:W-:Y:S01]  /*1800*/  LOP3.LUT R10, R24.reuse, 0xfffffffe, RZ, 0xc0, !PT ;  /* 0xfffffffe180a7812 */ /* 0x040fe200078ec0ff */
[----:B------:R-:W-:Y:S01]  /*1810*/  IMAD.SHL.U32 R24, R24, 0x2, RZ ;  /* 0x0000000218187824 */ /* 0x000fe200078e00ff */
[----:B-----5:R-:W-:-:S03]  /*1820*/  LEA R8, R8, R9, 0x18 ;  /* 0x0000000908087211 */ /* 0x020fc600078ec0ff */
[----:B------:R-:W-:-:S04]  /*1830*/  IMAD.IADD R9, R25, 0x1, -R10 ;  /* 0x0000000119097824 */ /* 0x000fc800078e0a0a */
[----:B------:R-:W-:Y:S01]  /*1840*/  IMAD R8, R9, 0x14, R8 ;  /* 0x0000001409087824 */ /* 0x000fe200078e0208 */
[----:B------:R-:W-:-:S05]  /*1850*/  LOP3.LUT R9, R24, 0xfffffffc, RZ, 0xc0, !PT ;  /* 0xfffffffc18097812 */ /* 0x000fca00078ec0ff */
[----:B------:R-:W-:-:S05]  /*1860*/  IMAD.IADD R8, R8, 0x1, R9 ;  /* 0x0000000108087824 */ /* 0x000fca00078e0209 */
[----:B------:R4:W0:Y:S02]  /*1870*/  LDS R30, [R8] ;  /* 0x00000000081e7984 */ /* 0x0008240000000800 */
.L_x_673:
[----:B------:R-:W-:Y:S05]  /*1880*/  BSYNC B0 ;  /* 0x0000000000007941 */ /* 0x000fea0003800000 */
.L_x_672:
[----:B--2---:R-:W2:Y:S01]  /*1890*/  MUFU.RCP R0, R0 ;  /* 0x0000000000007308 */ /* 0x004ea20000001000 */
[----:B0-----:R-:W0:Y:S01]  /*18a0*/  SHFL.BFLY PT, R9, R30, 0x1, 0x1f ;  /* 0x0c201f001e097f89 */ /* 0x001e2200000e0000 */
[----:B------:R-:W-:Y:S01]  /*18b0*/  VIADD R38, R6, 0xffffffe ;  /* 0x0ffffffe06267836 */ /* 0x000fe20000000000 */
[----:B------:R-:W-:Y:S01]  /*18c0*/  IABS R10, R7 ;  /* 0x00000007000a7213 */ /* 0x000fe20000000000 */
[----:B------:R-:W-:Y:S01]  /*18d0*/  BSSY B1, `(.L_x_674) ;  /* 0x0000223000017945 */ /* 0x000fe20003800000 */
[----:B----4-:R-:W-:-:S03]  /*18e0*/  IABS R24, R12 ;  /* 0x0000000c00187213 */ /* 0x010fc60000000000 */
[----:B------:R-:W4:Y:S01]  /*18f0*/  F2I.FTZ.U32.TRUNC.NTZ R39, R38 ;  /* 0x0000002600277305 */ /* 0x000f22000021f000 */
[----:B------:R-:W-:Y:S02]  /*1900*/  IMAD.MOV R10, RZ, RZ, -R10 ;  /* 0x000000ffff0a7224 */ /* 0x000fe400078e0a0a */
[----:B--2---:R-:W-:Y:S01]  /*1910*/  VIADD R36, R0, 0xffffffe ;  /* 0x0ffffffe00247836 */ /* 0x004fe20000000000 */
[----:B------:R-:W-:Y:S02]  /*1920*/  IABS R0, R4 ;  /* 0x0000000400007213 */ /* 0x000fe40000000000 */
[----:B------:R-:W-:Y:S02]  /*1930*/  LOP3.LUT R4, R4, R5, RZ, 0x3c, !PT ;  /* 0x0000000504047212 */ /* 0x000fe400078e3cff */
[----:B------:R-:W2:Y:S01]  /*1940*/  F2I.FTZ.U32.TRUNC.NTZ R37, R36 ;  /* 0x0000002400257305 */ /* 0x000ea2000021f000 */
[----:B----4-:R-:W-:Y:S01]  /*1950*/  IMAD.MOV R6, RZ, RZ, -R39 ;  /* 0x000000ffff067224 */ /* 0x010fe200078e0a27 */
[----:B0-----:R-:W-:Y:S01]  /*1960*/  FMNMX.FTZ R9, R9, R30, !PT ;  /* 0x0000001e09097209 */ /* 0x001fe20007810000 */
[----:B------:R-:W-:-:S02]  /*1970*/  IMAD.MOV.U32 R38, RZ, RZ, RZ ;  /* 0x000000ffff267224 */ /* 0x000fc400078e00ff */
[----:B------:R-:W-:Y:S01]  /*1980*/  IMAD R29, R6, R27, RZ ;  /* 0x0000001b061d7224 */ /* 0x000fe200078e02ff */
[----:B------:R-:W-:Y:S02]  /*1990*/  FSETP.NEU.FTZ.AND P0, PT, R9, -INF , PT ;  /* 0xff8000000900780b */ /* 0x000fe40003f1d000 */
[----:B------:R-:W-:Y:S01]  /*19a0*/  IABS R6, R5 ;  /* 0x0000000500067213 */ /* 0x000fe20000000000 */
[----:B------:R-:W-:Y:S01]  /*19b0*/  IMAD.HI.U32 R29, R39, R29, R38 ;  /* 0x0000001d271d7227 */ /* 0x000fe200078e0026 */
[----:B------:R-:W-:-:S03]  /*19c0*/  FSEL R9, R9, RZ, P0 ;  /* 0x000000ff09097208 */ /* 0x000fc60000000000 */
[----:B--2---:R-:W-:Y:S02]  /*19d0*/  IMAD.MOV R8, RZ, RZ, -R37 ;  /* 0x000000ffff087224 */ /* 0x004fe400078e0a25 */
[----:B------:R-:W-:Y:S01]  /*19e0*/  FADD.FTZ R26, -R9, R30 ;  /* 0x0000001e091a7221 */ /* 0x000fe20000010100 */
[----:B------:R-:W-:Y:S02]  /*19f0*/  IMAD.MOV.U32 R36, RZ, RZ, RZ ;  /* 0x000000ffff247224 */ /* 0x000fe400078e00ff */
[----:B------:R-:W-:Y:S02]  /*1a00*/  IMAD R8, R8, R21, RZ ;  /* 0x0000001508087224 */ /* 0x000fe400078e02ff */
[----:B------:R-:W-:Y:S01]  /*1a10*/  FMUL.FTZ R26, R26, 1.4426950216293334961 ;  /* 0x3fb8aa3b1a1a7820 */ /* 0x000fe20000410000 */
[----:B------:R-:W-:-:S04]  /*1a20*/  IMAD.HI.U32 R29, R29, R24, RZ ;  /* 0x000000181d1d7227 */ /* 0x000fc800078e00ff */
[----:B------:R-:W-:Y:S01]  /*1a30*/  IMAD.HI.U32 R37, R37, R8, R36 ;  /* 0x0000000825257227 */ /* 0x000fe200078e0024 */
[----:B------:R-:W0:Y:S01]  /*1a40*/  MUFU.EX2 R26, R26 ;  /* 0x0000001a001a7308 */ /* 0x000e220000000800 */
[C---:B------:R-:W-:Y:S02]  /*1a50*/  LOP3.LUT R8, R12.reuse, R27, RZ, 0x3c, !PT ;  /* 0x0000001b0c087212 */ /* 0x040fe400078e3cff */
[----:B------:R-:W-:Y:S01]  /*1a60*/  IMAD R10, R29, R10, R24 ;  /* 0x0000000a1d0a7224 */ /* 0x000fe200078e0218 */
[----:B------:R-:W-:Y:S01]  /*1a70*/  LOP3.LUT R12, R12, R5, RZ, 0x3c, !PT ;  /* 0x000000050c0c7212 */ /* 0x000fe200078e3cff */
[----:B------:R-:W-:Y:S01]  /*1a80*/  IMAD.MOV R39, RZ, RZ, -R6 ;  /* 0x000000ffff277224 */ /* 0x000fe200078e0a06 */
[----:B------:R-:W-:Y:S01]  /*1a90*/  ISETP.GE.AND P2, PT, R8, RZ, PT ;  /* 0x000000ff0800720c */ /* 0x000fe20003f46270 */
[----:B------:R-:W-:Y:S01]  /*1aa0*/  IMAD.HI.U32 R6, R37, R0, RZ ;  /* 0x0000000025067227 */ /* 0x000fe200078e00ff */
[----:B------:R-:W-:Y:S01]  /*1ab0*/  ISETP.GT.U32.AND P4, PT, R27, R10, PT ;  /* 0x0000000a1b00720c */ /* 0x000fe20003f84070 */
[----:B------:R-:W2:Y:S02]  /*1ac0*/  LDC.U8 R8, c[0x0][0x3d9] ;  /* 0x0000f640ff087b82 */ /* 0x000ea40000000000 */
[----:B------:R-:W-:-:S04]  /*1ad0*/  IMAD.HI.U32 R37, R37, R24, RZ ;  /* 0x0000001825257227 */ /* 0x000fc800078e00ff */
[-C--:B------:R-:W-:Y:S02]  /*1ae0*/  IMAD R0, R6, R39.reuse, R0 ;  /* 0x0000002706007224 */ /* 0x080fe400078e0200 */
[----:B------:R-:W-:Y:S01]  /*1af0*/  IMAD R24, R37, R39, R24 ;  /* 0x0000002725187224 */ /* 0x000fe200078e0218 */
[----:B0-----:R-:W0:Y:S01]  /*1b00*/  SHFL.BFLY PT, R41, R26, 0x1, 0x1f ;  /* 0x0c201f001a297f89 */ /* 0x001e2200000e0000 */
[----:B------:R-:W-:Y:S02]  /*1b10*/  LOP3.LUT R39, RZ, R5, RZ, 0x33, !PT ;  /* 0x00000005ff277212 */ /* 0x000fe400078e33ff */
[----:B------:R-:W-:Y:S01]  /*1b20*/  ISETP.GT.U32.AND P1, PT, R21, R0, PT ;  /* 0x000000001500720c */ /* 0x000fe20003f24070 */
[----:B------:R-:W-:Y:S01]  /*1b30*/  @!P4 VIADD R29, R29, 0x1 ;  /* 0x000000011d1dc836 */ /* 0x000fe20000000000 */
[----:B------:R-:W-:Y:S02]  /*1b40*/  ISETP.GT.U32.AND P0, PT, R21, R24, PT ;  /* 0x000000181500720c */ /* 0x000fe40003f04070 */
[----:B------:R-:W-:-:S04]  /*1b50*/  @!P4 IADD3 R10, R10, -R27, RZ ;  /* 0x8000001b0a0ac210 */ /* 0x000fc80007ffe0ff */
[----:B------:R-:W-:Y:S02]  /*1b60*/  ISETP.GE.U32.AND P5, PT, R10, R27, PT ;  /* 0x0000001b0a00720c */ /* 0x000fe40003fa6070 */
[----:B------:R-:W-:-:S03]  /*1b70*/  SHF.R.S32.HI R10, RZ, 0x1f, R7 ;  /* 0x0000001fff0a7819 */ /* 0x000fc60000011407 */
[--C-:B------:R-:W-:Y:S02]  /*1b80*/  @!P1 IMAD.IADD R0, R0, 0x1, -R21.reuse ;  /* 0x0000000100009824 */ /* 0x100fe400078e0a15 */
[----:B------:R-:W-:Y:S02]  /*1b90*/  @!P0 IMAD.IADD R24, R24, 0x1, -R21 ;  /* 0x0000000118188824 */ /* 0x000fe400078e0a15 */
[----:B------:R-:W-:Y:S01]  /*1ba0*/  @!P1 VIADD R6, R6, 0x1 ;  /* 0x0000000106069836 */ /* 0x000fe20000000000 */
[-C--:B------:R-:W-:Y:S01]  /*1bb0*/  ISETP.GE.U32.AND P4, PT, R0, R21.reuse, PT ;  /* 0x000000150000720c */ /* 0x080fe20003f86070 */
[----:B------:R-:W-:Y:S01]  /*1bc0*/  @!P0 VIADD R37, R37, 0x1 ;  /* 0x0000000125258836 */ /* 0x000fe20000000000 */
[----:B------:R-:W-:Y:S01]  /*1bd0*/  ISETP.GE.U32.AND P6, PT, R24, R21, PT ;  /* 0x000000151800720c */ /* 0x000fe20003fc6070 */
[----:B------:R-:W-:Y:S01]  /*1be0*/  @P5 VIADD R29, R29, 0x1 ;  /* 0x000000011d1d5836 */ /* 0x000fe20000000000 */
[C---:B------:R-:W-:Y:S01]  /*1bf0*/  ISETP.GT.AND P5, PT, R3.reuse, RZ, PT ;  /* 0x000000ff0300720c */ /* 0x040fe20003fa4270 */
[----:B0-----:R-:W-:Y:S01]  /*1c00*/  FADD.FTZ R41, R26, R41 ;  /* 0x000000291a297221 */ /* 0x001fe20000010000 */
[----:B------:R-:W-:Y:S01]  /*1c10*/  ISETP.GE.AND P0, PT, R4, RZ, PT ;  /* 0x000000ff0400720c */ /* 0x000fe20003f06270 */
[----:B-1----:R-:W-:Y:S01]  /*1c20*/  IMAD.MOV.U32 R21, RZ, RZ, R29 ;  /* 0x000000ffff157224 */ /* 0x002fe200078e001d */
[----:B------:R-:W-:Y:S01]  /*1c30*/  ISETP.GE.AND P1, PT, R12, RZ, PT ;  /* 0x000000ff0c00720c */ /* 0x000fe20003f26270 */
[----:B------:R-:W-:Y:S01]  /*1c40*/  IMAD.MOV.U32 R29, RZ, RZ, 0x7f800000 ;  /* 0x7f800000ff1d7424 */ /* 0x000fe200078e00ff */
[----:B------:R-:W-:Y:S01]  /*1c50*/  SHF.R.S32.HI R4, RZ, 0x1f, R3 ;  /* 0x0000001fff047819 */ /* 0x000fe20000011403 */
[----:B------:R-:W-:Y:S01]  /*1c60*/  @!P2 IMAD.MOV R21, RZ, RZ, -R21 ;  /* 0x000000ffff15a224 */ /* 0x000fe200078e0a15 */
[----:B------:R-:W-:-:S02]  /*1c70*/  LEA.HI.SX32 R0, R3, 0x1, 0x1 ;  /* 0x0000000103007811 */ /* 0x000fc400078f0aff */
[----:B------:R-:W-:Y:S01]  /*1c80*/  @P4 IADD3 R6, R6, 0x1, RZ ;  /* 0x0000000106064810 */ /* 0x000fe20007ffe0ff */
[----:B------:R-:W-:Y:S01]  /*1c90*/  @P6 VIADD R37, R37, 0x1 ;  /* 0x0000000125256836 */ /* 0x000fe20000000000 */
[----:B------:R-:W-:Y:S01]  /*1ca0*/  FSETP.NE.FTZ.AND P4, PT, R41, RZ, PT ;  /* 0x000000ff2900720b */ /* 0x000fe20003f95000 */
[----:B------:R-:W-:Y:S01]  /*1cb0*/  @!P5 IMAD.MOV R0, RZ, RZ, R4 ;  /* 0x000000ffff00d224 */ /* 0x000fe200078e0204 */
[----:B------:R-:W-:Y:S01]  /*1cc0*/  ISETP.NE.AND P6, PT, R7, RZ, PT ;  /* 0x000000ff0700720c */ /* 0x000fe20003fc5270 */
[----:B------:R-:W-:Y:S01]  /*1cd0*/  IMAD.MOV.U32 R4, RZ, RZ, R6 ;  /* 0x000000ffff047224 */ /* 0x000fe200078e0006 */
[----:B------:R-:W-:Y:S02]  /*1ce0*/  MOV R6, R37 ;  /* 0x0000002500067202 */ /* 0x000fe40000000f00 */
[----:B------:R-:W-:Y:S01]  /*1cf0*/  ISETP.NE.AND P2, PT, R5, RZ, PT ;  /* 0x000000ff0500720c */ /* 0x000fe20003f45270 */
[----:B------:R-:W-:Y:S01]  /*1d00*/  @!P0 IMAD.MOV R4, RZ, RZ, -R4 ;  /* 0x000000ffff048224 */ /* 0x000fe200078e0a04 */
[----:B------:R-:W-:Y:S01]  /*1d10*/  ISETP.GT.AND P0, PT, R7, RZ, PT ;  /* 0x000000ff0700720c */ /* 0x000fe20003f04270 */
[----:B------:R-:W-:Y:S01]  /*1d20*/  @!P1 IMAD.MOV R6, RZ, RZ, -R6 ;  /* 0x000000ffff069224 */ /* 0x000fe200078e0a06 */
[----:B--2---:R-:W-:-:S02]  /*1d30*/  ISETP.NE.AND P1, PT, R8, RZ, PT ;  /* 0x000000ff0800720c */ /* 0x004fc40003f25270 */
[C---:B------:R-:W-:Y:S02]  /*1d40*/  SEL R37, R39.reuse, R4, !P2 ;  /* 0x0000000427257207 */ /* 0x040fe40005000000 */
[----:B------:R-:W-:Y:S01]  /*1d50*/  SEL R39, R39, R6, !P2 ;  /* 0x0000000627277207 */ /* 0x000fe20005000000 */
[----:B------:R-:W0:Y:S01]  /*1d60*/  @P4 MUFU.LG2 R4, R41 ;  /* 0x0000002900044308 */ /* 0x000e220000000c00 */
[----:B------:R-:W-:Y:S02]  /*1d70*/  LOP3.LUT R6, R25, 0x1, RZ, 0xc0, !PT ;  /* 0x0000000119067812 */ /* 0x000fe400078ec0ff */
[----:B------:R-:W-:Y:S02]  /*1d80*/  @!P6 LOP3.LUT R21, RZ, R27, RZ, 0x33, !PT ;  /* 0x0000001bff15e212 */ /* 0x000fe400078e33ff */
[----:B------:R-:W-:Y:S02]  /*1d90*/  ISETP.EQ.U32.OR P5, PT, R6, 0x1, P3 ;  /* 0x000000010600780c */ /* 0x000fe40001fa2470 */
[----:B------:R-:W-:-:S02]  /*1da0*/  SEL R36, R19, 0x1, !P1 ;  /* 0x0000000113247807 */ /* 0x000fc40004800000 */
[----:B------:R-:W-:Y:S02]  /*1db0*/  ISETP.LT.U32.AND P2, PT, R22, R21, PT ;  /* 0x000000151600720c */ /* 0x000fe40003f41070 */
[----:B------:R-:W-:Y:S01]  /*1dc0*/  SHF.R.S32.HI R27, RZ, 0x1f, R21 ;  /* 0x0000001fff1b7819 */ /* 0x000fe20000011415 */
[-C--:B------:R-:W-:Y:S01]  /*1dd0*/  IMAD R37, R37, R36.reuse, RZ ;  /* 0x0000002425257224 */ /* 0x080fe200078e02ff */
[----:B------:R-:W-:Y:S01]  /*1de0*/  LEA.HI.SX32 R8, R7, 0x1, 0x1 ;  /* 0x0000000107087811 */ /* 0x000fe200078f0aff */
[----:B------:R-:W-:Y:S01]  /*1df0*/  @!P0 IMAD.MOV R8, RZ, RZ, R10 ;  /* 0x000000ffff088224 */ /* 0x000fe200078e020a */
[----:B------:R-:W-:Y:S01]  /*1e00*/  ISETP.LT.AND.EX P2, PT, R23, R27, PT, P2 ;  /* 0x0000001b1700720c */ /* 0x000fe20003f41320 */
[----:B------:R-:W-:Y:S02]  /*1e10*/  IMAD R19, R39, R36, RZ ;  /* 0x0000002427137224 */ /* 0x000fe400078e02ff */
[----:B0-----:R-:W-:Y:S01]  /*1e20*/  @P4 FFMA.FTZ R29, R4, 0.69314718246459960938, R9 ;  /* 0x3f317218041d4823 */ /* 0x001fe20000010009 */
[----:B------:R-:W-:Y:S01]  /*1e30*/  IMAD R9, R0, R37, RZ ;  /* 0x0000002500097224 */ /* 0x000fe200078e02ff */
[----:B------:R-:W-:Y:S01]  /*1e40*/  SEL R12, R22, R21, P2 ;  /* 0x00000015160c7207 */ /* 0x000fe20001000000 */
[----:B------:R-:W-:Y:S01]  /*1e50*/  IMAD R8, R19, R8, RZ ;  /* 0x0000000813087224 */ /* 0x000fe200078e02ff */
[----:B------:R-:W-:Y:S01]  /*1e60*/  SEL R10, R23, R27, P2 ;  /* 0x0000001b170a7207 */ /* 0x000fe20001000000 */
        /* <DEDUP_REMOVED lines=34> */
[----:B---3--:R-:W-:Y:S01]  /*2090*/  IMAD.MOV.U32 R28, RZ, RZ, R38 ;  /* 0x000000ffff1c7224 */ /* 0x008fe200078e0026 */
[----:B------:R-:W-:Y:S01]  /*20a0*/  MOV R23, R39 ;  /* 0x0000002700177202 */ /* 0x000fe20000000f00 */
[----:B------:R-:W-:Y:S01]  /*20b0*/  IMAD.MOV.U32 R24, RZ, RZ, R42 ;  /* 0x000000ffff187224 */ /* 0x000fe200078e002a */
[----:B------:R-:W-:Y:S02]  /*20c0*/  MOV R22, 0x20e0 ;  /* 0x000020e000167802 */ /* 0x000fe40000000f00 */
[----:B------:R-:W-:Y:S05]  /*20d0*/  CALL.REL.NOINC `($__internal_13_$__cuda_sm20_div_s64) ;  /* 0x0000002800b07944 */ /* 0x000fea0003c00000 */
[----:B------:R-:W-:Y:S02]  /*20e0*/  IADD3 R23, P0, RZ, -R0, RZ ;  /* 0x80000000ff177210 */ /* 0x000fe40007f1e0ff */
[-C--:B------:R-:W-:Y:S02]  /*20f0*/  MOV R43, R21.reuse ;  /* 0x00000015002b7202 */ /* 0x080fe40000000f00 */
[----:B------:R-:W-:Y:S01]  /*2100*/  IADD3.X R19, RZ, ~R21, RZ, P0, !PT ;  /* 0x80000015ff137210 */ /* 0x000fe200007fe4ff */
[----:B------:R-:W-:-:S04]  /*2110*/  IMAD.WIDE.U32 R38, R42, R23, R38 ;  /* 0x000000172a267225 */ /* 0x000fc800078e0026 */
[----:B------:R-:W-:Y:S01]  /*2120*/  IMAD R22, R19, R42, RZ ;  /* 0x0000002a13167224 */ /* 0x000fe200078e02ff */
[----:B------:R-:W-:Y:S02]  /*2130*/  MOV R32, R38 ;  /* 0x0000002600207202 */ /* 0x000fe40000000f00 */
[----:B------:R-:W-:Y:S01]  /*2140*/  MOV R42, R0 ;  /* 0x00000000002a7202 */ /* 0x000fe20000000f00 */
[----:B------:R-:W-:-:S05]  /*2150*/  IMAD R23, R5, R23, R22 ;  /* 0x0000001705177224 */ /* 0x000fca00078e0216 */
[----:B------:R-:W-:Y:S01]  /*2160*/  IADD3 R23, R39, R23, RZ ;  /* 0x0000001727177210 */ /* 0x000fe20007ffe0ff */
[----:B------:R-:W-:Y:S05]  /*2170*/  BRA `(.L_x_679) ;  /* 0x00000000005c7947 */ /* 0x000fea0003800000 */
.L_x_678:
        /* <DEDUP_REMOVED lines=23> */
.L_x_679:
[----:B------:R-:W-:Y:S05]  /*22f0*/  BSYNC B0 ;  /* 0x0000000000007941 */ /* 0x000fea0003800000 */
.L_x_677:
[----:B------:R-:W-:Y:S01]  /*2300*/  LOP3.LUT R0, R23, R2, RZ, 0xfc, !PT ;  /* 0x0000000217007212 */ /* 0x000fe200078efcff */
[----:B------:R-:W-:Y:S03]  /*2310*/  BSSY B0, `(.L_x_680) ;  /* 0x0000029000007945 */ /* 0x000fe60003800000 */
[----:B------:R-:W-:-:S13]  /*2320*/  ISETP.NE.U32.AND P0, PT, R0, RZ, PT ;  /* 0x000000ff0000720c */ /* 0x000fda0003f05070 */
[----:B------:R-:W-:Y:S05]  /*2330*/  @!P0 BRA `(.L_x_681) ;  /* 0x0000000000408947 */ /* 0x000fea0003800000 */
[----:B---3--:R-:W-:Y:S01]  /*2340*/  IMAD.MOV.U32 R28, RZ, RZ, R32 ;  /* 0x000000ffff1c7224 */ /* 0x008fe200078e0020 */
[----:B------:R-:W-:Y:S01]  /*2350*/  MOV R24, R33 ;  /* 0x0000002100187202 */ /* 0x000fe20000000f00 */
[----:B------:R-:W-:Y:S01]  /*2360*/  IMAD.MOV.U32 R5, RZ, RZ, R2 ;  /* 0x000000ffff057224 */ /* 0x000fe200078e0002 */
[----:B------:R-:W-:Y:S02]  /*2370*/  MOV R22, 0x2390 ;  /* 0x0000239000167802 */ /* 0x000fe40000000f00 */
[----:B------:R-:W-:Y:S05]  /*2380*/  CALL.REL.NOINC `($__internal_13_$__cuda_sm20_div_s64) ;  /* 0x0000002800047944 */ /* 0x000fea0003c00000 */
        /* <DEDUP_REMOVED lines=11> */
.L_x_681:
        /* <DEDUP_REMOVED lines=22> */
.L_x_682:
[----:B------:R-:W-:Y:S05]  /*25a0*/  BSYNC B0 ;  /* 0x0000000000007941 */ /* 0x000fea0003800000 */
.L_x_680:
[----:B------:R-:W0:Y:S01]  /*25b0*/  LDC.64 R26, c[0x0][0x2c0] ;  /* 0x0000b000ff1a7b82 */ /* 0x000e220000000a00 */
[----:B------:R-:W-:Y:S01]  /*25c0*/  LOP3.LUT R0, R39, R4, RZ, 0xfc, !PT ;  /* 0x0000000427007212 */ /* 0x000fe200078efcff */
[----:B------:R-:W-:Y:S03]  /*25d0*/  BSSY B0, `(.L_x_683) ;  /* 0x000002a000007945 */ /* 0x000fe60003800000 */
[----:B------:R-:W-:Y:S01]  /*25e0*/  ISETP.NE.U32.AND P0, PT, R0, RZ, PT ;  /* 0x000000ff0000720c */ /* 0x000fe20003f05070 */
[C---:B0-----:R-:W-:Y:S01]  /*25f0*/  IMAD R2, R26.reuse, R27, RZ ;  /* 0x0000001b1a027224 */ /* 0x041fe200078e02ff */
[----:B------:R-:W-:-:S11]  /*2600*/  SEL R26, R26, 0x1, P1 ;  /* 0x000000011a1a7807 */ /* 0x000fd60000800000 */
[----:B------:R-:W-:Y:S05]  /*2610*/  @!P0 BRA `(.L_x_684) ;  /* 0x00000000003c8947 */ /* 0x000fea0003800000 */
[----:B---3--:R-:W-:Y:S01]  /*2620*/  IMAD.MOV.U32 R28, RZ, RZ, R38 ;  /* 0x000000ffff1c7224 */ /* 0x008fe200078e0026 */
[----:B------:R-:W-:Y:S01]  /*2630*/  MOV R24, R6 ;  /* 0x0000000600187202 */ /* 0x000fe20000000f00 */
[----:B------:R-:W-:Y:S01]  /*2640*/  IMAD.MOV.U32 R23, RZ, RZ, R39 ;  /* 0x000000ffff177224 */ /* 0x000fe200078e0027 */
[----:B------:R-:W-:Y:S02]  /*2650*/  MOV R5, R4 ;  /* 0x0000000400057202 */ /* 0x000fe40000000f00 */
[----:B------:R-:W-:Y:S02]  /*2660*/  MOV R22, 0x2680 ;  /* 0x0000268000167802 */ /* 0x000fe40000000f00 */
[----:B------:R-:W-:Y:S05]  /*2670*/  CALL.REL.NOINC `($__internal_13_$__cuda_sm20_div_s64) ;  /* 0x0000002400487944 */ /* 0x000fea0003c00000 */
        /* <DEDUP_REMOVED lines=9> */
.L_x_684:
        /* <DEDUP_REMOVED lines=22> */
.L_x_685:
[----:B------:R-:W-:Y:S05]  /*2870*/  BSYNC B0 ;  /* 0x0000000000007941 */ /* 0x000fea0003800000 */
.L_x_683:
[-C--:B------:R-:W-:Y:S01]  /*2880*/  IMAD R0, R35, R18.reuse, RZ ;  /* 0x0000001223007224 */ /* 0x080fe200078e02ff */
[----:B------:R-:W-:Y:S01]  /*2890*/  SHF.R.S32.HI R6, RZ, 0x1f, R2 ;  /* 0x0000001fff067819 */ /* 0x000fe20000011402 */
[C---:B------:R-:W-:Y:S01]  /*28a0*/  IMAD.WIDE.U32 R22, R34.reuse, R18, RZ ;  /* 0x0000001222167225 */ /* 0x040fe200078e00ff */
[----:B------:R-:W-:Y:S01]  /*28b0*/  SHF.R.S32.HI R4, RZ, 0x1f, R26 ;  /* 0x0000001fff047819 */ /* 0x000fe2000001141a */
[----:B------:R-:W-:Y:S02]  /*28c0*/  BSSY B0, `(.L_x_686) ;  /* 0x0000040000007945 */ /* 0x000fe40003800000 */
[----:B------:R-:W-:Y:S02]  /*28d0*/  IMAD R35, R34, R17, R0 ;  /* 0x0000001122237224 */ /* 0x000fe400078e0200 */
[----:B------:R-:W-:Y:S02]  /*28e0*/  IMAD R21, R5, R2, RZ ;  /* 0x0000000205157224 */ /* 0x000fe400078e02ff */
[----:B------:R-:W-:Y:S01]  /*28f0*/  IMAD R19, R31, R26, RZ ;  /* 0x0000001a1f137224 */ /* 0x000fe200078e02ff */
[----:B------:R-:W-:Y:S01]  /*2900*/  IADD3 R35, R23, R35, RZ ;  /* 0x0000002317237210 */ /* 0x000fe20007ffe0ff */
[----:B------:R-:W-:-:S02]  /*2910*/  IMAD R21, R6, R38, R21 ;  /* 0x0000002606157224 */ /* 0x000fc400078e0215 */
[----:B------:R-:W-:Y:S02]  /*2920*/  IMAD R19, R4, R32, R19 ;  /* 0x0000002004137224 */ /* 0x000fe400078e0213 */
[-C--:B------:R-:W-:Y:S02]  /*2930*/  IMAD R0, R35, R16.reuse, RZ ;  /* 0x0000001023007224 */ /* 0x080fe400078e02ff */
[----:B------:R-:W-:-:S04]  /*2940*/  IMAD.WIDE.U32 R34, R22, R16, RZ ;  /* 0x0000001016227225 */ /* 0x000fc800078e00ff */
[----:B------:R-:W-:Y:S01]  /*2950*/  IMAD R23, R15, R22, R0 ;  /* 0x000000160f177224 */ /* 0x000fe200078e0200 */
[----:B------:R-:W-:Y:S01]  /*2960*/  SHF.R.S32.HI R22, RZ, 0x1f, R36 ;  /* 0x0000001fff167819 */ /* 0x000fe20000011424 */
[----:B------:R-:W-:-:S03]  /*2970*/  IMAD.WIDE.U32 R38, R38, R2, RZ ;  /* 0x0000000226267225 */ /* 0x000fc600078e00ff */
[----:B------:R-:W-:Y:S01]  /*2980*/  IADD3 R5, R35, R23, RZ ;  /* 0x0000001723057210 */ /* 0x000fe20007ffe0ff */
[-C--:B------:R-:W-:Y:S01]  /*2990*/  IMAD R23, R41, R36.reuse, RZ ;  /* 0x0000002429177224 */ /* 0x080fe200078e02ff */
[----:B------:R-:W-:Y:S01]  /*29a0*/  IADD3 R6, R39, R21, RZ ;  /* 0x0000001527067210 */ /* 0x000fe20007ffe0ff */
[----:B------:R-:W-:Y:S01]  /*29b0*/  IMAD.WIDE.U32 R36, R40, R36, RZ ;  /* 0x0000002428247225 */ /* 0x000fe200078e00ff */
[----:B------:R-:W-:-:S03]  /*29c0*/  LOP3.LUT R0, R43, R5, RZ, 0xfc, !PT ;  /* 0x000000052b007212 */ /* 0x000fc600078efcff */
[----:B------:R-:W-:Y:S01]  /*29d0*/  IMAD R23, R22, R40, R23 ;  /* 0x0000002816177224 */ /* 0x000fe200078e0217 */
[----:B------:R-:W-:Y:S01]  /*29e0*/  ISETP.NE.U32.AND P0, PT, R0, RZ, PT ;  /* 0x000000ff0000720c */ /* 0x000fe20003f05070 */
[----:B------:R-:W-:-:S04]  /*29f0*/  IMAD.WIDE.U32 R32, R32, R26, RZ ;  /* 0x0000001a20207225 */ /* 0x000fc800078e00ff */
[-C--:B------:R-:W-:Y:S01]  /*2a00*/  IMAD R4, R7, R2.reuse, RZ ;  /* 0x0000000207047224 */ /* 0x080fe200078e02ff */
[----:B------:R-:W-:Y:S01]  /*2a10*/  IADD3 R7, R37, R23, RZ ;  /* 0x0000001725077210 */ /* 0x000fe20007ffe0ff */
[----:B------:R-:W-:Y:S01]  /*2a20*/  IMAD R3, R3, R2, RZ ;  /* 0x0000000203037224 */ /* 0x000fe200078e02ff */
[----:B------:R-:W-:-:S05]  /*2a30*/  IADD3 R2, R33, R19, RZ ;  /* 0x0000001321027210 */ /* 0x000fca0007ffe0ff */
[----:B------:R-:W-:Y:S05]  /*2a40*/  @!P0 BRA `(.L_x_687) ;  /* 0x0000000000408947 */ /* 0x000fea0003800000 */
[----:B---3--:R-:W-:Y:S01]  /*2a50*/  IMAD.MOV.U32 R28, RZ, RZ, R42 ;  /* 0x000000ffff1c7224 */ /* 0x008fe200078e002a */
[----:B------:R-:W-:Y:S01]  /*2a60*/  MOV R23, R43 ;  /* 0x0000002b00177202 */ /* 0x000fe20000000f00 */
[----:B------:R-:W-:Y:S01]  /*2a70*/  IMAD.MOV.U32 R24, RZ, RZ, R34 ;  /* 0x000000ffff187224 */ /* 0x000fe200078e0022 */
[----:B------:R-:W-:Y:S02]  /*2a80*/  MOV R22, 0x2aa0 ;  /* 0x00002aa000167802 */ /* 0x000fe40000000f00 */
[----:B------:R-:W-:Y:S05]  /*2a90*/  CALL.REL.NOINC `($__internal_13_$__cuda_sm20_div_s64) ;  /* 0x0000002000407944 */ /* 0x000fea0003c00000 */
[----:B------:R-:W-:Y:S02]  /*2aa0*/  IADD3 R22, P0, RZ, -R0, RZ ;  /* 0x80000000ff167210 */ /* 0x000fe40007f1e0ff */
[----:B------:R-:W-:Y:S02]  /*2ab0*/  MOV R40, R42 ;  /* 0x0000002a00287202 */ /* 0x000fe40000000f00 */
[----:B------:R-:W-:Y:S02]  /*2ac0*/  IADD3.X R19, RZ, ~R21, RZ, P0, !PT ;  /* 0x80000015ff137210 */ /* 0x000fe400007fe4ff */
[----:B------:R-:W-:Y:S01]  /*2ad0*/  MOV R41, R43 ;  /* 0x0000002b00297202 */ /* 0x000fe20000000f00 */
[----:B------:R-:W-:Y:S01]  /*2ae0*/  IMAD.MOV.U32 R43, RZ, RZ, R21 ;  /* 0x000000ffff2b7224 */ /* 0x000fe200078e0015 */
[----:B------:R-:W-:Y:S01]  /*2af0*/  MOV R42, R0 ;  /* 0x00000000002a7202 */ /* 0x000fe20000000f00 */
[-C--:B------:R-:W-:Y:S02]  /*2b00*/  IMAD R19, R19, R34.reuse, RZ ;  /* 0x0000002213137224 */ /* 0x080fe400078e02ff */
[----:B------:R-:W-:-:S04]  /*2b10*/  IMAD.WIDE.U32 R34, R22, R34, R40 ;  /* 0x0000002216227225 */ /* 0x000fc800078e0028 */
[----:B------:R-:W-:-:S04]  /*2b20*/  IMAD R19, R5, R22, R19 ;  /* 0x0000001605137224 */ /* 0x000fc800078e0213 */
[----:B------:R-:W-:Y:S01]  /*2b30*/  IMAD.IADD R23, R35, 0x1, R19 ;  /* 0x0000000123177824 */ /* 0x000fe200078e0213 */
[----:B------:R-:W-:Y:S05]  /*2b40*/  BRA `(.L_x_688) ;  /* 0x00000000005c7947 */ /* 0x000fea0003800000 */
.L_x_687:
        /* <DEDUP_REMOVED lines=23> */
.L_x_688:
[----:B------:R-:W-:Y:S05]  /*2cc0*/  BSYNC B0 ;  /* 0x0000000000007941 */ /* 0x000fea0003800000 */
.L_x_686:
        /* <DEDUP_REMOVED lines=11> */
[----:B------:R-:W-:Y:S01]  /*2d80*/  IADD3.X R5, RZ, ~R21, RZ, P0, !PT ;  /* 0x80000015ff057210 */ /* 0x000fe200007fe4ff */
[----:B------:R-:W-:-:S04]  /*2d90*/  IMAD.WIDE.U32 R34, R18, R19, R34 ;  /* 0x0000001312227225 */ /* 0x000fc800078e0022 */
[----:B------:R-:W-:Y:S01]  /*2da0*/  IMAD R22, R5, R18, RZ ;  /* 0x0000001205167224 */ /* 0x000fe200078e02ff */
[----:B------:R-:W-:Y:S02]  /*2db0*/  MOV R18, R34 ;  /* 0x0000002200127202 */ /* 0x000fe40000000f00 */
[----:B------:R-:W-:Y:S01]  /*2dc0*/  MOV R34, R0 ;  /* 0x0000000000227202 */ /* 0x000fe20000000f00 */
[----:B------:R-:W-:-:S04]  /*2dd0*/  IMAD R17, R17, R19, R22 ;  /* 0x0000001311117224 */ /* 0x000fc800078e0216 */
[----:B------:R-:W-:Y:S02]  /*2de0*/  IMAD.IADD R17, R35, 0x1, R17 ;  /* 0x0000000123117824 */ /* 0x000fe400078e0211 */
[----:B------:R-:W-:Y:S01]  /*2df0*/  IMAD.MOV.U32 R35, RZ, RZ, R21 ;  /* 0x000000ffff237224 */ /* 0x000fe200078e0015 */
[----:B------:R-:W-:Y:S05]  /*2e00*/  BRA `(.L_x_691) ;  /* 0x00000000005c7947 */ /* 0x000fea0003800000 */
.L_x_690:
        /* <DEDUP_REMOVED lines=23> */
.L_x_691:
[----:B------:R-:W-:Y:S05]  /*2f80*/  BSYNC B0 ;  /* 0x0000000000007941 */ /* 0x000fea0003800000 */
.L_x_689:
[----:B------:R-:W-:Y:S01]  /*2f90*/  LOP3.LUT R0, R35, R15, RZ, 0xfc, !PT ;  /* 0x0000000f23007212 */ /* 0x000fe200078efcff */
[----:B------:R-:W-:Y:S03]  /*2fa0*/  BSSY B0, `(.L_x_692) ;  /* 0x0000029000007945 */ /* 0x000fe60003800000 */
[----:B------:R-:W-:-:S13]  /*2fb0*/  ISETP.NE.U32.AND P0, PT, R0, RZ, PT ;  /* 0x000000ff0000720c */ /* 0x000fda0003f05070 */
        /* <DEDUP_REMOVED lines=17> */
.L_x_693:
        /* <DEDUP_REMOVED lines=18> */
[----:B------:R-:W-:-:S04]  /*31f0*/  @!P0 LOP3.LUT R0, RZ, R16, RZ, 0x33, !PT ;  /* 0x00000010ff008212 */ /* 0x000fc800078e33ff */
[----:B------:R-:W-:Y:S01]  /*3200*/  MOV R40, R0 ;  /* 0x0000000000287202 */ /* 0x000fe20000000f00 */
[----:B------:R-:W-:-:S04]  /*3210*/  IMAD.MOV R5, RZ, RZ, -R0 ;  /* 0x000000ffff057224 */ /* 0x000fc800078e0a00 */
[----:B------:R-:W-:Y:S02]  /*3220*/  IMAD R16, R16, R5, R34 ;  /* 0x0000000510107224 */ /* 0x000fe400078e0222 */
.L_x_694:
[----:B------:R-:W-:Y:S05]  /*3230*/  BSYNC B0 ;  /* 0x0000000000007941 */ /* 0x000fea0003800000 */
.L_x_692:
[----:B------:R-:W-:Y:S01]  /*3240*/  SHF.R.S32.HI R0, RZ, 0x1f, R9 ;  /* 0x0000001fff007819 */ /* 0x000fe20000011409 */
[-C--:B------:R-:W-:Y:S01]  /*3250*/  IMAD R5, R41, R9.reuse, RZ ;  /* 0x0000000929057224 */ /* 0x080fe200078e02ff */
[----:B------:R-:W-:Y:S01]  /*3260*/  ULDC UR4, c[0x0][0x2c4] ;  /* 0x0000b10000047ab9 */ /* 0x000fe20000000800 */
[----:B------:R-:W-:Y:S01]  /*3270*/  IMAD.WIDE.U32 R34, R40, R9, RZ ;  /* 0x0000000928227225 */ /* 0x000fe200078e00ff */
[----:B------:R-:W-:Y:S01]  /*3280*/  SHF.R.S32.HI R9, RZ, 0x1f, R3 ;  /* 0x0000001fff097819 */ /* 0x000fe20000011403 */
[----:B------:R-:W-:Y:S02]  /*3290*/  BSSY B0, `(.L_x_695) ;  /* 0x0000039000007945 */ /* 0x000fe40003800000 */
[----:B------:R-:W-:Y:S01]  /*32a0*/  IMAD R5, R0, R40, R5 ;  /* 0x0000002800057224 */ /* 0x000fe200078e0205 */
[----:B------:R-:W-:Y:S01]  /*32b0*/  LOP3.LUT R0, R43, R13, RZ, 0xfc, !PT ;  /* 0x0000000d2b007212 */ /* 0x000fe200078efcff */
[----:B------:R-:W-:Y:S02]  /*32c0*/  IMAD R48, R26, UR4, RZ ;  /* 0x000000041a307c24 */ /* 0x000fe4000f8e02ff */
[-C--:B------:R-:W-:Y:S01]  /*32d0*/  IMAD R22, R22, R3.reuse, RZ ;  /* 0x0000000316167224 */ /* 0x080fe200078e02ff */
[----:B------:R-:W-:Y:S01]  /*32e0*/  ISETP.NE.U32.AND P0, PT, R0, RZ, PT ;  /* 0x000000ff0000720c */ /* 0x000fe20003f05070 */
[----:B------:R-:W-:Y:S01]  /*32f0*/  IMAD R17, R17, R48, RZ ;  /* 0x0000003011117224 */ /* 0x000fe200078e02ff */
[----:B------:R-:W-:Y:S01]  /*3300*/  SHF.R.S32.HI R15, RZ, 0x1f, R48 ;  /* 0x0000001fff0f7819 */ /* 0x000fe20000011430 */
        /* <DEDUP_REMOVED lines=8> */
[----:B---3--:R-:W-:Y:S01]  /*3390*/  IMAD.MOV.U32 R28, RZ, RZ, R42 ;  /* 0x000000ffff1c7224 */ /* 0x008fe200078e002a */
[----:B------:R-:W-:Y:S01]  /*33a0*/  MOV R24, R14 ;  /* 0x0000000e00187202 */ /* 0x000fe20000000f00 */
[----:B------:R-:W-:Y:S01]  /*33b0*/  IMAD.MOV.U32 R23, RZ, RZ, R43 ;  /* 0x000000ffff177224 */ /* 0x000fe200078e002b */
[----:B------:R-:W-:Y:S02]  /*33c0*/  MOV R5, R13 ;  /* 0x0000000d00057202 */ /* 0x000fe40000000f00 */
[----:B------:R-:W-:Y:S02]  /*33d0*/  MOV R22, 0x33f0 ;  /* 0x000033f000167802 */ /* 0x000fe40000000f00 */
[----:B------:R-:W-:Y:S05]  /*33e0*/  CALL.REL.NOINC `($__internal_13_$__cuda_sm20_div_s64) ;  /* 0x0000001400ec7944 */ /* 0x000fea0003c00000 */
        /* <DEDUP_REMOVED lines=12> */
.L_x_696:
        /* <DEDUP_REMOVED lines=23> */
.L_x_697:
[----:B------:R-:W-:Y:S05]  /*3620*/  BSYNC B0 ;  /* 0x0000000000007941 */ /* 0x000fea0003800000 */
.L_x_695:
        /* <DEDUP_REMOVED lines=28> */
.L_x_699:
        /* <DEDUP_REMOVED lines=23> */
.L_x_700:
[----:B------:R-:W-:Y:S05]  /*3960*/  BSYNC B0 ;  /* 0x0000000000007941 */ /* 0x000fea0003800000 */
.L_x_698:
[----:B------:R-:W-:Y:S01]  /*3970*/  IADD3 R33, P1, P0, R38, R36, R32 ;  /* 0x0000002426217210 */ /* 0x000fe2000783e020 */
[----:B------:R-:W-:Y:S01]  /*3980*/  IMAD R5, R5, R4, RZ ;  /* 0x0000000405057224 */ /* 0x000fe200078e02ff */
[----:B------:R-:W-:Y:S01]  /*3990*/  SHF.R.S32.HI R0, RZ, 0x1f, R8 ;  /* 0x0000001fff007819 */ /* 0x000fe20000011408 */
[----:B------:R-:W-:Y:S01]  /*39a0*/  ULDC.64 UR4, c[0x0][0x2b0] ;  /* 0x0000ac0000047ab9 */ /* 0x000fe20000000a00 */
[----:B------:R-:W-:Y:S02]  /*39b0*/  IADD3 R33, P4, P2, R34, R33, R48 ;  /* 0x0000002122217210 */ /* 0x000fe40007a9e030 */
[----:B------:R-:W-:Y:S02]  /*39c0*/  IADD3.X R2, R6, R7, R2, P1, P0 ;  /* 0x0000000706027210 */ /* 0x000fe40000fe0402 */
[----:B------:R-:W-:Y:S02]  /*39d0*/  IADD3 R46, P1, P0, R50, R33, R46 ;  /* 0x00000021322e7210 */ /* 0x000fe4000783e02e */
[----:B------:R-:W-:Y:S01]  /*39e0*/  IADD3.X R2, R16, R2, R3, P4, P2 ;  /* 0x0000000210027210 */ /* 0x000fe200027e4403 */
[----:B------:R-:W-:-:S03]  /*39f0*/  IMAD R3, R19, R8, RZ ;  /* 0x0000000813037224 */ /* 0x000fc600078e02ff */
[----:B------:R-:W-:Y:S01]  /*3a00*/  IADD3.X R47, R14, R2, R9, P1, P0 ;  /* 0x000000020e2f7210 */ /* 0x000fe20000fe0409 */
[-C--:B------:R-:W-:Y:S01]  /*3a10*/  IMAD R0, R0, R18.reuse, R3 ;  /* 0x0000001200007224 */ /* 0x080fe200078e0203 */
        /* <DEDUP_REMOVED lines=10> */
.L_x_676:
[----:B------:R-:W-:Y:S02]  /*3ac0*/  ULDC.64 UR4, c[0x0][0x2b0] ;  /* 0x0000ac0000047ab9 */ /* 0x000fe40000000a00 */
[----:B------:R-:W-:-:S04]  /*3ad0*/  LEA R2, P0, R38, UR4, 0x2 ;  /* 0x0000000426027c11 */ /* 0x000fc8000f8010ff */
[----:B------:R-:W-:-:S05]  /*3ae0*/  LEA.HI.X R3, R38, UR5, R39, 0x2, P0 ;  /* 0x0000000526037c11 */ /* 0x000fca00080f1427 */
[----:B------:R0:W-:Y:S04]  /*3af0*/  STG.E desc[UR8][R2.64], R29 ;  /* 0x0000001d02007986 */ /* 0x0001e8000c101908 */
.L_x_675:
[----:B------:R-:W-:Y:S05]  /*3b00*/  BSYNC B1 ;  /* 0x0000000000017941 */ /* 0x000fea0003800000 */
.L_x_674:
[----:B------:R-:W2:Y:S01]  /*3b10*/  LDC R21, c[0x0][0x3c4] ;  /* 0x0000f100ff157b82 */ /* 0x000ea20000000800 */
[----:B------:R-:W4:Y:S01]  /*3b20*/  S2R R24, SR_TID.X ;  /* 0x0000000000187919 */ /* 0x000f220000002100 */
[----:B------:R-:W-:Y:S01]  /*3b30*/  LEA.HI R0, R25, R25, RZ, 0x1 ;  /* 0x0000001919007211 */ /* 0x000fe200078f08ff */
[----:B------:R-:W-:Y:S03]  /*3b40*/  BSSY B0, `(.L_x_701) ;  /* 0x0000012000007945 */ /* 0x000fe60003800000 */
[----:B------:R-:W-:-:S05]  /*3b50*/  LOP3.LUT R4, R0, 0xfffffffe, RZ, 0xc0, !PT ;  /* 0xfffffffe00047812 */ /* 0x000fca00078ec0ff */
[----:B------:R-:W-:-:S05]  /*3b60*/  IMAD.IADD R4, R25, 0x1, -R4 ;  /* 0x0000000119047824 */ /* 0x000fca00078e0a04 */
[----:B--2---:R-:W-:Y:S02]  /*3b70*/  ISETP.GE.OR P3, PT, R4, R21, P3 ;  /* 0x000000150400720c */ /* 0x004fe40001f66670 */
[----:B----4-:R-:W-:-:S04]  /*3b80*/  SHF.R.S32.HI R23, RZ, 0x1f, R24 ;  /* 0x0000001fff177819 */ /* 0x010fc80000011418 */
[----:B------:R-:W-:-:S07]  /*3b90*/  LEA.HI R23, R23, R24, RZ, 0x5 ;  /* 0x0000001817177211 */ /* 0x000fce00078f28ff */
[----:B------:R-:W-:Y:S05]  /*3ba0*/  @P3 BRA `(.L_x_702) ;  /* 0x00000000002c3947 */ /* 0x000fea0003800000 */
[----:B01----:R-:W0:Y:S01]  /*3bb0*/  S2R R2, SR_CgaCtaId ;  /* 0x0000000000027919 */ /* 0x003e220000008800 */
[----:B------:R-:W-:Y:S01]  /*3bc0*/  FADD.FTZ R5, -R29, R30 ;  /* 0x0000001e1d057221 */ /* 0x000fe20000010100 */
[----:B------:R-:W-:Y:S02]  /*3bd0*/  MOV R3, 0x400 ;  /* 0x0000040000037802 */ /* 0x000fe40000000f00 */
[----:B------:R-:W-:Y:S01]  /*3be0*/  SHF.L.U32 R0, R0, 0x1, RZ ;  /* 0x0000000100007819 */ /* 0x000fe200000006ff */
[----:B------:R-:W-:-:S03]  /*3bf0*/  FMUL.FTZ R5, R5, 1.4426950216293334961 ;  /* 0x3fb8aa3b05057820 */ /* 0x000fc60000410000 */
[----:B------:R-:W-:-:S03]  /*3c00*/  LOP3.LUT R0, R0, 0xfffffffc, RZ, 0xc0, !PT ;  /* 0xfffffffc00007812 */ /* 0x000fc600078ec0ff */
[----:B------:R-:W1:Y:S01]  /*3c10*/  MUFU.EX2 R5, R5 ;  /* 0x0000000500057308 */ /* 0x000e620000000800 */
[----:B0-----:R-:W-:-:S05]  /*3c20*/  LEA R3, R2, R3, 0x18 ;  /* 0x0000000302037211 */ /* 0x001fca00078ec0ff */
[----:B------:R-:W-:-:S05]  /*3c30*/  IMAD R3, R4, 0x14, R3 ;  /* 0x0000001404037824 */ /* 0x000fca00078e0203 */
[----:B------:R-:W-:-:S05]  /*3c40*/  IADD3 R0, R3, R0, RZ ;  /* 0x0000000003007210 */ /* 0x000fca0007ffe0ff */
[----:B-1----:R2:W-:Y:S02]  /*3c50*/  STS [R0], R5 ;  /* 0x0000000500007388 */ /* 0x0025e40000000800 */
.L_x_702:
[----:B------:R-:W-:Y:S05]  /*3c60*/  BSYNC B0 ;  /* 0x0000000000007941 */ /* 0x000fea0003800000 */
.L_x_701:
[----:B------:R-:W-:Y:S01]  /*3c70*/  BAR.SYNC.DEFER_BLOCKING 0x0 ;  /* 0x0000000000007b1d */ /* 0x000fe20000010000 */
[----:B------:R-:W-:Y:S01]  /*3c80*/  ISETP.GE.AND P0, PT, R21, 0x1, PT ;  /* 0x000000011500780c */ /* 0x000fe20003f06270 */
[----:B--2---:R-:W-:Y:S01]  /*3c90*/  IMAD.MOV.U32 R0, RZ, RZ, RZ ;  /* 0x000000ffff007224 */ /* 0x004fe200078e00ff */
[----:B01----:R-:W-:Y:S02]  /*3ca0*/  LOP3.LUT R3, R23, 0x3fffffe0, RZ, 0xc0, !PT ;  /* 0x3fffffe017037812 */ /* 0x003fe400078ec0ff */
[----:B------:R-:W-:Y:S02]  /*3cb0*/  CS2R R4, SRZ ;  /* 0x0000000000047805 */ /* 0x000fe4000001ff00 */
        /* <DEDUP_REMOVED lines=38> */
.L_x_705:
[----:B------:R-:W2:Y:S01]  /*3f20*/  @!P3 LDG.E.128 R12, desc[UR8][R30.64+-0x200] ;  /* 0xfffe00081e0cb981 */ /* 0x000ea2000c1e1d00 */
[C---:B---3--:R-:W-:Y:S01]  /*3f30*/  IADD3 R28, P1, R26.reuse, R30, RZ ;  /* 0x0000001e1a1c7210 */ /* 0x048fe20007f3e0ff */
        /* <DEDUP_REMOVED lines=55> */
.L_x_704:
        /* <DEDUP_REMOVED lines=8> */
[----:B---3--:R-:W-:-:S04]  /*4330*/  IADD3 R28, P1, R26, R30, RZ ;  /* 0x0000001e1a1c7210 */ /* 0x008fc80007f3e0ff */
        /* <DEDUP_REMOVED lines=27> */
.L_x_706:
        /* <DEDUP_REMOVED lines=8> */
.L_x_708:
[----:B------:R-:W-:Y:S05]  /*4570*/  BSYNC B0 ;  /* 0x0000000000007941 */ /* 0x000fea0003800000 */
.L_x_707:
        /* <DEDUP_REMOVED lines=8> */
.L_x_703:
[----:B------:R-:W-:-:S04]  /*4600*/  IADD3 R23, R23, UR7, RZ ;  /* 0x0000000717177c10 */ /* 0x000fc8000fffe0ff */
[----:B------:R-:W-:-:S13]  /*4610*/  ISETP.GE.AND P0, PT, R23, R20, PT ;  /* 0x000000141700720c */ /* 0x000fda0003f06270 */
[----:B------:R-:W-:Y:S05]  /*4620*/  @P0 EXIT ;  /* 0x000000000000094d */ /* 0x000fea0003800000 */
[----:B------:R-:W-:Y:S01]  /*4630*/  IABS R14, R11 ;  /* 0x0000000b000e7213 */ /* 0x000fe20000000000 */
[----:B------:R-:W0:Y:S01]  /*4640*/  LDC R10, c[0x0][0x2c4] ;  /* 0x0000b100ff0a7b82 */ /* 0x000e220000000800 */
[----:B------:R-:W-:Y:S01]  /*4650*/  IABS R16, R23 ;  /* 0x0000001700107213 */ /* 0x000fe20000000000 */
[----:B------:R-:W-:Y:S01]  /*4660*/  ULDC.64 UR4, c[0x0][0x290] ;  /* 0x0000a40000047ab9 */ /* 0x000fe20000000a00 */
[----:B------:R-:W2:Y:S01]  /*4670*/  I2F.RP R12, R14 ;  /* 0x0000000e000c7306 */ /* 0x000ea20000209400 */
[----:B------:R-:W-:Y:S02]  /*4680*/  IABS R15, R11 ;  /* 0x0000000b000f7213 */ /* 0x000fe40000000000 */
[----:B------:R-:W-:Y:S02]  /*4690*/  F2FP.BF16.F32.PACK_AB R6, R6, R9 ;  /* 0x000000090606723e */ /* 0x000fe400000010ff */
[----:B------:R-:W-:Y:S02]  /*46a0*/  IADD3 R15, RZ, -R15, RZ ;  /* 0x8000000fff0f7210 */ /* 0x000fe40007ffe0ff */
[----:B------:R-:W-:-:S02]  /*46b0*/  F2FP.BF16.F32.PACK_AB R7, R4, R7 ;  /* 0x000000070407723e */ /* 0x000fc400000010ff */
[----:B------:R-:W-:Y:S02]  /*46c0*/  F2FP.BF16.F32.PACK_AB R2, R2, R5 ;  /* 0x000000050202723e */ /* 0x000fe400000010ff */
[----:B------:R-:W-:Y:S01]  /*46d0*/  F2FP.BF16.F32.PACK_AB R3, R0, R3 ;  /* 0x000000030003723e */ /* 0x000fe200000010ff */
[----:B--2---:R-:W2:Y:S02]  /*46e0*/  MUFU.RCP R18, R12 ;  /* 0x0000000c00127308 */ /* 0x004ea40000001000 */
[----:B--2---:R-:W-:-:S06]  /*46f0*/  VIADD R18, R18, 0xffffffe ;  /* 0x0ffffffe12127836 */ /* 0x004fcc0000000000 */
[----:B------:R-:W2:Y:S02]  /*4700*/  F2I.FTZ.U32.TRUNC.NTZ R19, R18 ;  /* 0x0000001200137305 */ /* 0x000ea4000021f000 */
[----:B--2---:R-:W-:Y:S02]  /*4710*/  IMAD.MOV R8, RZ, RZ, -R19 ;  /* 0x000000ffff087224 */ /* 0x004fe400078e0a13 */
[----:B------:R-:W-:Y:S02]  /*4720*/  IMAD.MOV.U32 R18, RZ, RZ, RZ ;  /* 0x000000ffff127224 */ /* 0x000fe400078e00ff */
[----:B------:R-:W-:Y:S01]  /*4730*/  IMAD R13, R8, R14, RZ ;  /* 0x0000000e080d7224 */ /* 0x000fe200078e02ff */
[----:B0-----:R-:W-:-:S03]  /*4740*/  IABS R8, R10 ;  /* 0x0000000a00087213 */ /* 0x001fc60000000000 */
[----:B------:R-:W-:-:S06]  /*4750*/  IMAD.HI.U32 R13, R19, R13, R18 ;  /* 0x0000000d130d7227 */ /* 0x000fcc00078e0012 */
[----:B------:R-:W-:Y:S02]  /*4760*/  IMAD.HI.U32 R12, R13, R16, RZ ;  /* 0x000000100d0c7227 */ /* 0x000fe400078e00ff */
[----:B------:R-:W0:Y:S02]  /*4770*/  I2F.RP R13, R8 ;  /* 0x00000008000d7306 */ /* 0x000e240000209400 */
[----:B------:R-:W-:-:S05]  /*4780*/  IMAD R15, R12, R15, R16 ;  /* 0x0000000f0c0f7224 */ /* 0x000fca00078e0210 */
[----:B------:R-:W-:Y:S01]  /*4790*/  ISETP.GT.U32.AND P1, PT, R14, R15, PT ;  /* 0x0000000f0e00720c */ /* 0x000fe20003f24070 */
[----:B0-----:R-:W0:-:S12]  /*47a0*/  MUFU.RCP R13, R13 ;  /* 0x0000000d000d7308 */ /* 0x001e180000001000 */
[----:B------:R-:W-:Y:S02]  /*47b0*/  @!P1 IMAD.IADD R15, R15, 0x1, -R14 ;  /* 0x000000010f0f9824 */ /* 0x000fe400078e0a0e */
[----:B------:R-:W-:Y:S01]  /*47c0*/  @!P1 VIADD R12, R12, 0x1 ;  /* 0x000000010c0c9836 */ /* 0x000fe20000000000 */
[----:B------:R-:W-:Y:S02]  /*47d0*/  ISETP.NE.AND P1, PT, R11, RZ, PT ;  /* 0x000000ff0b00720c */ /* 0x000fe40003f25270 */
[----:B------:R-:W-:Y:S02]  /*47e0*/  ISETP.GE.U32.AND P2, PT, R15, R14, PT ;  /* 0x0000000e0f00720c */ /* 0x000fe40003f46070 */
[----:B------:R-:W-:-:S04]  /*47f0*/  LOP3.LUT R14, R23, R11, RZ, 0x3c, !PT ;  /* 0x0000000b170e7212 */ /* 0x000fc800078e3cff */
[----:B------:R-:W-:Y:S01]  /*4800*/  ISETP.GE.AND P0, PT, R14, RZ, PT ;  /* 0x000000ff0e00720c */ /* 0x000fe20003f06270 */
[----:B0-----:R-:W-:-:S04]  /*4810*/  VIADD R14, R13, 0xffffffe ;  /* 0x0ffffffe0d0e7836 */ /* 0x001fc80000000000 */
[----:B------:R0:W2:Y:S02]  /*4820*/  F2I.FTZ.U32.TRUNC.NTZ R15, R14 ;  /* 0x0000000e000f7305 */ /* 0x0000a4000021f000 */
[----:B------:R-:W-:-:S06]  /*4830*/  @P2 IADD3 R12, R12, 0x1, RZ ;  /* 0x000000010c0c2810 */ /* 0x000fcc0007ffe0ff */
        /* <DEDUP_REMOVED lines=19> */
[----:B------:R-:W-:-:S05]  /*4970*/  SHF.R.S32.HI R8, RZ, 0x1f, R12 ;  /* 0x0000001fff087819 */ /* 0x000fca000001140c */
[----:B------:R-:W-:-:S04]  /*4980*/  IMAD R11, R8, UR4, RZ ;  /* 0x00000004080b7c24 */ /* 0x000fc8000f8e02ff */
[----:B------:R-:W-:Y:S02]  /*4990*/  IMAD R8, R12, UR5, R11 ;  /* 0x000000050c087c24 */ /* 0x000fe4000f8e020b */
[----:B------:R-:W-:Y:S02]  /*49a0*/  @P2 VIADD R14, R14, 0x1 ;  /* 0x000000010e0e2836 */ /* 0x000fe40000000000 */
[----:B------:R-:W-:Y:S01]  /*49b0*/  IMAD.WIDE.U32 R12, R12, UR4, RZ ;  /* 0x000000040c0c7c25 */ /* 0x000fe2000f8e00ff */
[----:B------:R-:W-:-:S03]  /*49c0*/  ULDC.64 UR4, c[0x0][0x2a0] ;  /* 0x0000a80000047ab9 */ /* 0x000fc60000000a00 */
[----:B------:R-:W-:Y:S01]  /*49d0*/  @!P1 IMAD.MOV R14, RZ, RZ, -R14 ;  /* 0x000000ffff0e9224 */ /* 0x000fe200078e0a0e */
[----:B------:R-:W-:Y:S02]  /*49e0*/  @!P0 LOP3.LUT R14, RZ, R10, RZ, 0x33, !PT ;  /* 0x0000000aff0e8212 */ /* 0x000fe400078e33ff */
[----:B------:R-:W-:Y:S02]  /*49f0*/  IADD3 R13, R13, R8, RZ ;  /* 0x000000080d0d7210 */ /* 0x000fe40007ffe0ff */
[----:B------:R-:W-:Y:S01]  /*4a00*/  SHF.R.S32.HI R11, RZ, 0x1f, R14 ;  /* 0x0000001fff0b7819 */ /* 0x000fe2000001140e */
[----:B------:R-:W-:Y:S01]  /*4a10*/  IMAD R10, R14, R10, R16 ;  /* 0x0000000a0e0a7224 */ /* 0x000fe200078e0210 */
[----:B------:R-:W-:Y:S01]  /*4a20*/  IADD3 R8, R24, 0x80, RZ ;  /* 0x0000008018087810 */ /* 0x000fe20007ffe0ff */
[----:B------:R-:W-:-:S04]  /*4a30*/  IMAD.WIDE.U32 R12, R14, UR4, R12 ;  /* 0x000000040e0c7c25 */ /* 0x000fc8000f8e000c */
[----:B------:R-:W-:Y:S02]  /*4a40*/  IMAD R11, R11, UR4, RZ ;  /* 0x000000040b0b7c24 */ /* 0x000fe4000f8e02ff */
[----:B------:R-:W-:Y:S02]  /*4a50*/  IMAD.IADD R10, R23, 0x1, -R10 ;  /* 0x00000001170a7824 */ /* 0x000fe400078e0a0a */
[----:B------:R-:W-:Y:S01]  /*4a60*/  IMAD R15, R14, UR5, R11 ;  /* 0x000000050e0f7c24 */ /* 0x000fe2000f8e020b */
[----:B------:R-:W-:Y:S02]  /*4a70*/  ULDC.64 UR4, c[0x0][0x298] ;  /* 0x0000a60000047ab9 */ /* 0x000fe40000000a00 */
[----:B------:R-:W-:Y:S01]  /*4a80*/  SHF.R.S32.HI R11, RZ, 0x1f, R10 ;  /* 0x0000001fff0b7819 */ /* 0x000fe2000001140a */
[----:B------:R-:W-:-:S04]  /*4a90*/  IMAD.IADD R13, R13, 0x1, R15 ;  /* 0x000000010d0d7824 */ /* 0x000fc800078e020f */
        /* <DEDUP_REMOVED lines=16> */
        .weak           $__internal_13_$__cuda_sm20_div_s64
        .type           $__internal_13_$__cuda_sm20_div_s64,@function
        .size           $__internal_13_$__cuda_sm20_div_s64,(.L_x_4953 - $__internal_13_$__cuda_sm20_div_s64)
$__internal_13_$__cuda_sm20_div_s64:
        /* <DEDUP_REMOVED lines=17> */
[----:B------:R-:W-:-:S04]  /*4cb0*/  IMAD.HI.U32 R21, R53, R0, RZ ;  /* 0x0000000035157227 */ /* 0x000fc800078e00ff */
[----:B------:R-:W-:-:S04]  /*4cc0*/  IMAD.HI.U32 R19, P2, R53, R19, R44 ;  /* 0x0000001335137227 */ /* 0x000fc8000784002c */
[----:B------:R-:W-:Y:S02]  /*4cd0*/  IMAD R0, R53, R0, RZ ;  /* 0x0000000035007224 */ /* 0x000fe400078e02ff */
[----:B------:R-:W-:-:S03]  /*4ce0*/  IMAD.X R21, R21, 0x1, R53, P0 ;  /* 0x0000000115157824 */ /* 0x000fc600000e0635 */
[----:B------:R-:W-:-:S04]  /*4cf0*/  IADD3 R53, P0, R0, R19, RZ ;  /* 0x0000001300357210 */ /* 0x000fc80007f1e0ff */
[----:B------:R-:W-:Y:S01]  /*4d00*/  IADD3.X R21, RZ, RZ, R21, P0, P2 ;  /* 0x000000ffff157210 */ /* 0x000fe200007e4415 */
[----:B------:R-:W-:Y:S01]  /*4d10*/  IMAD.WIDE.U32 R44, R53, R40, RZ ;  /* 0x00000028352c7225 */ /* 0x000fe200078e00ff */
[----:B------:R-:W-:-:S03]  /*4d20*/  ISETP.GE.AND P2, PT, R23, RZ, PT ;  /* 0x000000ff1700720c */ /* 0x000fc60003f46270 */
[----:B------:R-:W-:Y:S01]  /*4d30*/  IMAD R19, R53, R41, R45 ;  /* 0x0000002935137224 */ /* 0x000fe200078e022d */
[----:B------:R-:W-:-:S03]  /*4d40*/  IADD3 R44, P0, RZ, -R44, RZ ;  /* 0x8000002cff2c7210 */ /* 0x000fc60007f1e0ff */
[----:B------:R-:W-:Y:S02]  /*4d50*/  IMAD R19, R21, R40, R19 ;  /* 0x0000002815137224 */ /* 0x000fe400078e0213 */
[----:B------:R-:W-:-:S04]  /*4d60*/  IMAD.HI.U32 R52, R53, R44, RZ ;  /* 0x0000002c35347227 */ /* 0x000fc800078e00ff */
[----:B------:R-:W-:-:S04]  /*4d70*/  IMAD.X R19, RZ, RZ, ~R19, P0 ;  /* 0x000000ffff137224 */ /* 0x000fc800000e0e13 */
[----:B------:R-:W-:-:S04]  /*4d80*/  IMAD.WIDE.U32 R52, P0, R53, R19, R52 ;  /* 0x0000001335347225 */ /* 0x000fc80007800034 */
[----:B------:R-:W-:-:S04]  /*4d90*/  IMAD.HI.U32 R0, R21, R19, RZ ;  /* 0x0000001315007227 */ /* 0x000fc800078e00ff */
[----:B------:R-:W-:Y:S01]  /*4da0*/  IMAD.HI.U32 R44, P5, R21, R44, R52 ;  /* 0x0000002c152c7227 */ /* 0x000fe200078a0034 */
[----:B------:R-:W-:-:S03]  /*4db0*/  IADD3.X R0, R0, R21, RZ, P0, !PT ;  /* 0x0000001500007210 */ /* 0x000fc600007fe4ff */
[----:B------:R-:W-:Y:S01]  /*4dc0*/  IMAD R19, R21, R19, RZ ;  /* 0x0000001315137224 */ /* 0x000fe200078e02ff */
[----:B------:R-:W-:Y:S01]  /*4dd0*/  IADD3 R21, P0, RZ, -R28, RZ ;  /* 0x8000001cff157210 */ /* 0x000fe20007f1e0ff */
[----:B------:R-:W-:-:S03]  /*4de0*/  IMAD.MOV.U32 R53, RZ, RZ, RZ ;  /* 0x000000ffff357224 */ /* 0x000fc600078e00ff */
[----:B------:R-:W-:Y:S02]  /*4df0*/  IADD3 R44, P4, R19, R44, RZ ;  /* 0x0000002c132c7210 */ /* 0x000fe40007f9e0ff */
        /* <DEDUP_REMOVED lines=20> */
[----:B------:R-:W-:-:S04]  /*4f40*/  SEL R21, R44, R21, P4 ;  /* 0x000000152c157207 */ /* 0x000fc80002000000 */
[----:B------:R-:W-:Y:S01]  /*4f50*/  ISETP.GE.U32.AND P0, PT, R21, R40, PT ;  /* 0x000000281500720c */ /* 0x000fe20003f06070 */
[----:B------:R-:W-:Y:S01]  /*4f60*/  IMAD.X R40, R19, 0x1, ~R41, P2 ;  /* 0x0000000113287824 */ /* 0x000fe200010e0e29 */
[----:B------:R-:W-:-:S04]  /*4f70*/  IADD3 R21, P2, R28, 0x1, RZ ;  /* 0x000000011c157810 */ /* 0x000fc80007f5e0ff */
[----:B------:R-:W-:Y:S01]  /*4f80*/  SEL R40, R40, R19, P4 ;  /* 0x0000001328287207 */ /* 0x000fe20002000000 */
[----:B------:R-:W-:Y:S01]  /*4f90*/  IMAD.X R19, RZ, RZ, R0, P2 ;  /* 0x000000ffff137224 */ /* 0x000fe200010e0600 */
[----:B------:R-:W-:Y:S02]  /*4fa0*/  SEL R21, R21, R28, P4 ;  /* 0x0000001c15157207 */ /* 0x000fe40002000000 */
[----:B------:R-:W-:Y:S01]  /*4fb0*/  ISETP.GE.U32.AND.EX P2, PT, R40, R41, PT, P0 ;  /* 0x000000292800720c */ /* 0x000fe20003f46100 */
[----:B------:R-:W-:Y:S01]  /*4fc0*/  IMAD.MOV.U32 R40, RZ, RZ, R22 ;  /* 0x000000ffff287224 */ /* 0x000fe200078e0016 */
[----:B------:R-:W-:Y:S01]  /*4fd0*/  SEL R19, R19, R0, P4 ;  /* 0x0000000013137207 */ /* 0x000fe20002000000 */
[----:B------:R-:W-:Y:S01]  /*4fe0*/  IMAD.MOV.U32 R41, RZ, RZ, 0x0 ;  /* 0x00000000ff297424 */ /* 0x000fe200078e00ff */
[----:B------:R-:W-:-:S04]  /*4ff0*/  IADD3 R28, P0, R21, 0x1, RZ ;  /* 0x00000001151c7810 */ /* 0x000fc80007f1e0ff */
[----:B------:R-:W-:Y:S01]  /*5000*/  SEL R28, R28, R21, P2 ;  /* 0x000000151c1c7207 */ /* 0x000fe20001000000 */
[----:B------:R-:W-:Y:S01]  /*5010*/  IMAD.X R0, RZ, RZ, R19, P0 ;  /* 0x000000ffff007224 */ /* 0x000fe200000e0613 */
[----:B------:R-:W-:Y:S02]  /*5020*/  LOP3.LUT R21, R5, R23, RZ, 0x3c, !PT ;  /* 0x0000001705157212 */ /* 0x000fe400078e3cff */
[----:B------:R-:W-:Y:S02]  /*5030*/  ISETP.NE.U32.AND P0, PT, R24, RZ, PT ;  /* 0x000000ff1800720c */ /* 0x000fe40003f05070 */
[----:B------:R-:W-:Y:S02]  /*5040*/  SEL R0, R0, R19, P2 ;  /* 0x0000001300007207 */ /* 0x000fe40001000000 */
[----:B------:R-:W-:Y:S02]  /*5050*/  IADD3 R19, P2, RZ, -R28, RZ ;  /* 0x8000001cff137210 */ /* 0x000fe40007f5e0ff */
[----:B------:R-:W-:-:S02]  /*5060*/  ISETP.GE.AND P4, PT, R21, RZ, PT ;  /* 0x000000ff1500720c */ /* 0x000fc40003f86270 */
[----:B------:R-:W-:Y:S02]  /*5070*/  IADD3.X R21, RZ, ~R0, RZ, P2, !PT ;  /* 0x80000000ff157210 */ /* 0x000fe400017fe4ff */
[----:B------:R-:W-:Y:S02]  /*5080*/  ISETP.NE.AND.EX P0, PT, R5, RZ, PT, P0 ;  /* 0x000000ff0500720c */ /* 0x000fe40003f05300 */
[----:B------:R-:W-:Y:S02]  /*5090*/  SEL R19, R19, R28, !P4 ;  /* 0x0000001c13137207 */ /* 0x000fe40006000000 */
[----:B------:R-:W-:Y:S02]  /*50a0*/  SEL R21, R21, R0, !P4 ;  /* 0x0000000015157207 */ /* 0x000fe40006000000 */
[----:B------:R-:W-:Y:S02]  /*50b0*/  SEL R0, R19, 0xffffffff, P0 ;  /* 0xffffffff13007807 */ /* 0x000fe40000000000 */
[----:B------:R-:W-:Y:S01]  /*50c0*/  SEL R21, R21, 0xffffffff, P0 ;  /* 0xffffffff15157807 */ /* 0x000fe20000000000 */
[----:B------:R-:W-:Y:S06]  /*50d0*/  RET.REL.NODEC R40 `(_ZN5flash32flash_fwd_splitkv_combine_kernelI23Flash_fwd_kernel_traitsILi256ELi64ELi64ELi4ELb0ELb0EN7cutlass10bfloat16_tE19Flash_kernel_traitsILi256ELi64ELi64ELi4ES3_EELi4ELi1ELb1EEEvNS_16Flash_fwd_paramsE) ;  /* 0xffffffac28c87950 */ /* 0x000fec0003c3ffff */
.L_x_709:
        /* <DEDUP_REMOVED lines=10> */
.L_x_4953:


//--------------------- .text._ZN5flash24flash_fwd_splitkv_kernelI23Flash_fwd_kernel_traitsILi256ELi64ELi64ELi4ELb0ELb0EN7cutlass10bfloat16_tE19Flash_kernel_traitsILi256ELi64ELi64ELi4ES3_EELb1ELb0ELb0ELb0ELb0ELb0ELb0ELb0EEEvNS_16Flash_fwd_paramsE --------------------------
	.section	.text._ZN5flash24flash_fwd_splitkv_kernelI23Flash_fwd_kernel_traitsILi256ELi64ELi64ELi4ELb0ELb0EN7cutlass10bfloat16_tE19Flash_kernel_traitsILi256ELi64ELi64ELi4ES3_EELb1ELb0ELb0ELb0ELb0ELb0ELb0ELb0EEEvNS_16Flash_fwd_paramsE,"ax",@progbits
	.align	128
        .global         _ZN5flash24flash_fwd_splitkv_kernelI23Flash_fwd_kernel_traitsILi256ELi64ELi64ELi4ELb0ELb0EN7cutlass10bfloat16_tE19Flash_kernel_traitsILi256ELi64ELi64ELi4ES3_EELb1ELb0ELb0ELb0ELb0ELb0ELb0ELb0EEEvNS_16Flash_fwd_paramsE
        .type           _ZN5flash24flash_fwd_splitkv_kernelI23Flash_fwd_kernel_traitsILi256ELi64ELi64ELi4ELb0ELb0EN7cutlass10bfloat16_tE19Flash_kernel_traitsILi256ELi64ELi64ELi4ES3_EELb1ELb0ELb0ELb0ELb0ELb0ELb0ELb0EEEvNS_16Flash_fwd_paramsE,@function
        .size           _ZN5flash24flash_fwd_splitkv_kernelI23Flash_fwd_kernel_traitsILi256ELi64ELi64ELi4ELb0ELb0EN7cutlass10bfloat16_tE19Flash_kernel_traitsILi256ELi64ELi64ELi4ES3_EELb1ELb0ELb0ELb0ELb0ELb0ELb0ELb0EEEvNS_16Flash_fwd_paramsE,(.L_x_4980 - _ZN5flash24flash_fwd_splitkv_kernelI23Flash_fwd_kernel_traitsILi256ELi64ELi64ELi4ELb0ELb0EN7cutlass10bfloat16_tE19Flash_kernel_traitsILi256ELi64ELi64ELi4ES3_EELb1ELb0ELb0ELb0ELb0ELb0ELb0ELb0EEEvNS_16Flash_fwd_paramsE)
        .other          _ZN5flash24flash_fwd_splitkv_kernelI23Flash_fwd_kernel_traitsILi256ELi64ELi64ELi4ELb0ELb0EN7cutlass10bfloat16_tE19Flash_kernel_traitsILi256ELi64ELi64ELi4ES3_EELb1ELb0ELb0ELb0ELb0ELb0ELb0ELb0EEEvNS_16Flash_fwd_paramsE,@"STO_CUDA_ENTRY STV_DEFAULT"
_ZN5flash24flash_fwd_splitkv_kernelI23Flash_fwd_kernel_traitsILi256ELi64ELi64ELi4ELb0ELb0EN7cutlass10bfloat16_tE19Flash_kernel_traitsILi256ELi64ELi64ELi4ES3_EELb1ELb0ELb0ELb0ELb0ELb0ELb0ELb0EEEvNS_16Flash_fwd_paramsE:
.text._ZN5flash24flash_fwd_splitkv_kernelI23Flash_fwd_kernel_traitsILi256ELi64ELi64ELi4ELb0ELb0EN7cutlass10bfloat16_tE19Flash_kernel_traitsILi256ELi64ELi64ELi4ES3_EELb1ELb0ELb0ELb0ELb0ELb0ELb0ELb0EEEvNS_16Flash_fwd_paramsE:
[----:B------:R-:W-:Y:S08]  /*0000*/  LDC R1, c[0x0][0x28] ;  /* 0x00000a00ff017b82 */ /* 0x000ff00000000800 */
[----:B------:R-:W1:Y:S01]  /*0010*/  S2UR UR14, SR_CTAID.Y ;  /* 0x00000000000e79c3 */ /* 0x000e620000002600 */
[----:B------:R-:W-:Y:S01]  /*0020*/  ULDC.64 UR4, c[0x0][0x300] ;  /* 0x0000c00000047ab9 */ /* 0x000fe20000000a00 */
[----:B------:R-:W-:Y:S01]  /*0030*/  ULDC.64 UR6, c[0x0][0x2f0] ;  /* 0x0000bc0000067ab9 */ /* 0x000fe20000000a00 */
[----:B------:R-:W-:-:S02]  /*0040*/  UISETP.NE.U32.AND UP1, UPT, UR4, URZ, UPT ;  /* 0x0000003f0400728c */ /* 0x000fc4000bf25070 */
[----:B------:R-:W-:Y:S02]  /*0050*/  UISETP.NE.U32.AND UP2, UPT, UR6, URZ, UPT ;  /* 0x0000003f0600728c */ /* 0x000fe4000bf45070 */
[----:B------:R-:W-:Y:S02]  /*0060*/  UISETP.NE.AND.EX UP1, UPT, UR5, URZ, UPT, UP1 ;  /* 0x0000003f0500728c */ /* 0x000fe4000bf25310 */
[----:B------:R-:W-:Y:S01]  /*0070*/  UISETP.NE.AND.EX UP2, UPT, UR7, URZ, UPT, UP2 ;  /* 0x0000003f0700728c */ /* 0x000fe2000bf45320 */
[----:B------:R-:W-:Y:S01]  /*0080*/  ULDC.64 UR8, c[0x0][0x2f0] ;  /* 0x0000bc0000087ab9 */ /* 0x000fe20000000a00 */
[----:B------:R-:W-:Y:S02]  /*0090*/  ULDC.U8 UR6, c[0x0][0x3c2] ;  /* 0x0000f08000067ab9 */ /* 0x000fe40000000000 */
[----:B------:R-:W-:Y:S01]  /*00a0*/  PLOP3.LUT P0, PT, PT, PT, UP1, 0x80, 0x0 ;  /* 0x000000000000781c */ /* 0x000fe20003f0f018 */
[----:B------:R-:W-:Y:S01]  /*00b0*/  ULDC.64 UR4, c[0x0][0x2f8] ;  /* 0x0000be0000047ab9 */ /* 0x000fe20000000a00 */
[----:B------:R-:W-:Y:S01]  /*00c0*/  PLOP3.LUT P2, PT, PT, PT, UP2, 0x80, 0x0 ;  /* 0x000000000000781c */ /* 0x000fe20003f4f028 */
[----:B------:R-:W-:-:S02]  /*00d0*/  UISETP.NE.AND UP3, UPT, UR6, URZ, UPT ;  /* 0x0000003f0600728c */ /* 0x000fc4000bf65270 */
[----:B------:R-:W-:Y:S01]  /*00e0*/  UISETP.EQ.U32.AND UP0, UPT, UR4, URZ, UPT ;  /* 0x0000003f0400728c */ /* 0x000fe2000bf02070 */
[----:B------:R-:W-:Y:S01]  /*00f0*/  ULDC.64 UR24, c[0x0][0x208] ;  /* 0x0000820000187ab9 */ /* 0x000fe20000000a00 */
[----:B------:R-:W-:Y:S02]  /*0100*/  ULDC.64 UR6, c[0x0][0x2f8] ;  /* 0x0000be0000067ab9 */ /* 0x000fe40000000a00 */
[----:B------:R-:W-:Y:S02]  /*0110*/  UISETP.EQ.OR.EX UP0, UPT, UR5, URZ, !UP3, UP0 ;  /* 0x0000003f0500728c */ /* 0x000fe4000df02700 */
[----:B-1----:R-:W-:-:S06]  /*0120*/  UIMAD.WIDE UR8, UR14, 0x4, UR8 ;  /* 0x000000040e0878a5 */ /* 0x002fcc000f8e0208 */
[----:B------:R-:W-:Y:S02]  /*0130*/  IMAD.U32 R10, RZ, RZ, UR8 ;  /* 0x00000008ff0a7e24 */ /* 0x000fe4000f8e00ff */
[----:B------:R-:W-:Y:S01]  /*0140*/  IMAD.U32 R11, RZ, RZ, UR9 ;  /* 0x00000009ff0b7e24 */ /* 0x000fe2000f8e00ff */
[----:B------:R-:W-:Y:S02]  /*0150*/  @UP1 ULDC.64 UR8, c[0x0][0x300] ;  /* 0x0000c00000081ab9 */ /* 0x000fe40000000a00 */
[----:B------:R-:W-:Y:S02]  /*0160*/  @UP1 UIMAD.WIDE UR8, UR14, 0x4, UR8 ;  /* 0x000000040e0818a5 */ /* 0x000fe4000f8e0208 */
[----:B------:R-:W2:Y:S04]  /*0170*/  @P2 LDG.E R4, desc[UR24][R10.64] ;  /* 0x000000180a042981 */ /* 0x000ea8000c1e1900 */
[----:B------:R-:W-:Y:S01]  /*0180*/  IMAD.U32 R8, RZ, RZ, UR8 ;  /* 0x00000008ff087e24 */ /* 0x000fe2000f8e00ff */
[----:B------:R-:W3:Y:S01]  /*0190*/  @P2 LDG.E R0, desc[UR24][R10.64+0x4] ;  /* 0x000004180a002981 */ /* 0x000ee2000c1e1900 */
[----:B------:R-:W-:Y:S01]  /*01a0*/  IMAD.U32 R9, RZ, RZ, UR9 ;  /* 0x00000009ff097e24 */ /* 0x000fe2000f8e00ff */
[----:B------:R-:W-:Y:S01]  /*01b0*/  PLOP3.LUT P1, PT, PT, PT, UP0, 0x80, 0x0 ;  /* 0x000000000000781c */ /* 0x000fe20003f2f008 */
[----:B------:R-:W-:-:S03]  /*01c0*/  UIMAD.WIDE UR6, UR14, 0x4, UR6 ;  /* 0x000000040e0678a5 */ /* 0x000fc6000f8e0206 */
[----:B------:R-:W4:Y:S03]  /*01d0*/  @P0 LDG.E R2, desc[UR24][R8.64] ;  /* 0x0000001808020981 */ /* 0x000f26000c1e1900 */
[----:B------:R-:W-:Y:S02]  /*01e0*/  IMAD.U32 R6, RZ, RZ, UR6 ;  /* 0x00000006ff067e24 */ /* 0x000fe4000f8e00ff */
[----:B------:R-:W-:-:S05]  /*01f0*/  IMAD.U32 R7, RZ, RZ, UR7 ;  /* 0x00000007ff077e24 */ /* 0x000fca000f8e00ff */
[----:B------:R-:W5:Y:S01]  /*0200*/  @!P1 LDG.E R3, desc[UR24][R6.64] ;  /* 0x0000001806039981 */ /* 0x000f62000c1e1900 */
[----:B------:R-:W-:Y:S01]  /*0210*/  UMOV UR17, 0xffffffff ;  /* 0xffffffff00117882 */ /* 0x000fe20000000000 */
[----:B------:R-:W-:Y:S01]  /*0220*/  UMOV UR16, URZ ;  /* 0x0000003f00107c82 */ /* 0x000fe20008000000 */
[----:B------:R-:W-:Y:S01]  /*0230*/  UMOV UR18, 0xffffffff ;  /* 0xffffffff00127882 */ /* 0x000fe20000000000 */
[----:B------:R-:W1:Y:S08]  /*0240*/  S2UR UR21, SR_CTAID.X ;  /* 0x00000000001579c3 */ /* 0x000e700000002500 */
[----:B------:R-:W1:Y:S01]  /*0250*/  S2UR UR12, SR_CTAID.Z ;  /* 0x00000000000c79c3 */ /* 0x000e620000002700 */
[----:B--2---:R-:W-:-:S02]  /*0260*/  @P2 R2UR UR17, R4 ;  /* 0x00000000041122ca */ /* 0x004fc400000e0000 */
[----:B---3--:R-:W-:Y:S02]  /*0270*/  @P2 R2UR UR19, R0 ;  /* 0x00000000001322ca */ /* 0x008fe400000e0000 */
[----:B----4-:R-:W-:Y:S02]  /*0280*/  @P0 R2UR UR16, R2 ;  /* 0x00000000021002ca */ /* 0x010fe400000e0000 */
[----:B------:R-:W-:-:S04]  /*0290*/  ISETP.NE.U32.AND P0, PT, RZ, UR4, PT ;  /* 0x00000004ff007c0c */ /* 0x000fc8000bf05070 */
[----:B------:R-:W-:-:S05]  /*02a0*/  ISETP.NE.AND.EX P0, PT, RZ, UR5, PT, P0 ;  /* 0x00000005ff007c0c */ /* 0x000fca000bf05300 */
[----:B------:R-:W-:Y:S01]  /*02b0*/  @UP2 UIADD3 UR19, UR19, -UR17, URZ ;  /* 0x8000001113132290 */ /* 0x000fe2000fffe03f */
[----:B-----5:R-:W-:-:S06]  /*02c0*/  @!P1 R2UR UR18, R3 ;  /* 0x00000000031292ca */ /* 0x020fcc00000e0000 */
[----:B------:R-:W-:Y:S01]  /*02d0*/  @!UP2 ULDC UR19, c[0x0][0x2c4] ;  /* 0x0000b1000013aab9 */ /* 0x000fe20000000800 */
[----:B-1----:R-:W-:Y:S08]  /*02e0*/  @!P0 BRA `(.L_x_710) ;  /* 0x00000000001c8947 */ /* 0x002ff00003800000 */
[----:B------:R-:W-:-:S13]  /*02f0*/  PLOP3.LUT P0, PT, PT, PT, UP3, 0x80, 0x0 ;  /* 0x000000000000781c */ /* 0x000fda0003f0f038 */
[----:B------:R-:W2:Y:S04]  /*0300*/  @P0 LDG.E R0, desc[UR24][R6.64+0x4] ;  /* 0x0000041806000981 */ /* 0x000ea8000c1e1900 */
[----:B------:R-:W3:Y:S01]  /*0310*/  @!P0 LDG.E R2, desc[UR24][R6.64] ;  /* 0x0000001806028981 */ /* 0x000ee2000c1e1900 */
[----:B--2---:R-:W-:-:S13]  /*0320*/  @P0 R2UR UR6, R0 ;  /* 0x00000000000602ca */ /* 0x004fda00000e0000 */
[----:B------:R-:W-:-:S07]  /*0330*/  @UP3 UIADD3 UR6, UR6, -UR18, URZ ;  /* 0x8000001206063290 */ /* 0x000fce000fffe03f */
[----:B---3--:R-:W-:Y:S01]  /*0340*/  @!P0 R2UR UR6, R2 ;  /* 0x00000000020682ca */ /* 0x008fe200000e0000 */
[----:B------:R-:W-:-:S14]  /*0350*/  BRA `(.L_x_711) ;  /* 0x0000000000047947 */ /* 0x000fdc0003800000 */
.L_x_710:
[----:B------:R-:W-:-:S03]  /*0360*/  ULDC UR6, c[0x0][0x2c8] ;  /* 0x0000b20000067ab9 */ /* 0x000fc60000000800 */
.L_x_711:
[----:B------:R-:W-:Y:S02]  /*0370*/  ULDC.64 UR4, c[0x0][0x308] ;  /* 0x0000c20000047ab9 */ /* 0x000fe40000000a00 */
[----:B------:R-:W-:-:S04]  /*0380*/  UISETP.NE.U32.AND UP2, UPT, UR4, URZ, UPT ;  /* 0x0000003f0400728c */ /* 0x000fc8000bf45070 */
[----:B------:R-:W-:-:S06]  /*0390*/  UISETP.NE.AND.EX UP2, UPT, UR5, URZ, UPT, UP2 ;  /* 0x0000003f0500728c */ /* 0x000fcc000bf45320 */
[----:B------:R-:W-:-:S05]  /*03a0*/  PLOP3.LUT P0, PT, PT, PT, UP2, 0x80, 0x0 ;  /* 0x000000000000781c */ /* 0x000fca0003f0f028 */
[----:B------:R-:W-:Y:S02]  /*03b0*/  @UP2 ULDC.64 UR4, c[0x0][0x308] ;  /* 0x0000c20000042ab9 */ /* 0x000fe40000000a00 */
[----:B------:R-:W-:-:S06]  /*03c0*/  @UP2 UIMAD.WIDE UR4, UR14, 0x4, UR4 ;  /* 0x000000040e0428a5 */ /* 0x000fcc000f8e0204 */
[----:B------:R-:W-:Y:S02]  /*03d0*/  IMAD.U32 R2, RZ, RZ, UR4 ;  /* 0x00000004ff027e24 */ /* 0x000fe4000f8e00ff */
[----:B------:R-:W-:Y:S01]  /*03e0*/  IMAD.U32 R3, RZ, RZ, UR5 ;  /* 0x00000005ff037e24 */ /* 0x000fe2000f8e00ff */
[----:B------:R-:W-:Y:S01]  /*03f0*/  USHF.L.U32 UR21, UR21, 0x6, URZ ;  /* 0x0000000615157899 */ /* 0x000fe2000800063f */
[----:B------:R-:W-:-:S03]  /*0400*/  @!UP2 ULDC.64 UR4, c[0x0][0x318] ;  /* 0x0000c6000004aab9 */ /* 0x000fc60000000a00 */
[----:B------:R-:W2:Y:S01]  /*0410*/  @P0 LDG.E R0, desc[UR24][R2.64] ;  /* 0x0000001802000981 */ /* 0x000ea2000c1e1900 */
[----:B------:R-:W-:Y:S02]  /*0420*/  UISETP.GT.AND UP1, UPT, UR19, UR21, UPT ;  /* 0x000000151300728c */ /* 0x000fe4000bf24270 */
[----:B------:R-:W-:-:S03]  /*0430*/  @!UP2 UISETP.NE.U32.AND UP0, UPT, UR4, URZ, UPT ;  /* 0x0000003f0400a28c */ /* 0x000fc6000bf05070 */
[----:B------:R-:W-:Y:S01]  /*0440*/  @!UP2 ULDC UR4, c[0x0][0x2cc] ;  /* 0x0000b3000004aab9 */ /* 0x000fe20000000800 */
[----:B------:R-:W-:-:S04]  /*0450*/  @!UP2 UISETP.NE.AND.EX UP0, UPT, UR5, URZ, UPT, UP0 ;  /* 0x0000003f0500a28c */ /* 0x000fc8000bf05300 */
[----:B------:R-:W-:Y:S01]  /*0460*/  @!UP2 USEL UR4, UR4, URZ, UP0 ;  /* 0x0000003f0404a287 */ /* 0x000fe20008000000 */
[----:B--2---:R-:W-:Y:S02]  /*0470*/  @P0 R2UR UR26, R0 ;  /* 0x00000000001a02ca */ /* 0x004fe400000e0000 */
[----:B------:R-:W-:-:S11]  /*0480*/  PLOP3.LUT P0, PT, PT, PT, UP1, 0x80, 0x0 ;  /* 0x000000000000781c */ /* 0x000fd60003f0f018 */
[----:B------:R-:W-:Y:S02]  /*0490*/  @UP2 UIADD3 UR26, UR26, -UR16, URZ ;  /* 0x800000101a1a2290 */ /* 0x000fe4000fffe03f */
[----:B------:R-:W-:Y:S10]  /*04a0*/  @!P0 EXIT ;  /* 0x000000000000894d */ /* 0x000ff40003800000 */
[----:B------:R-:W-:Y:S01]  /*04b0*/  UIADD3 UR5, -UR19, 0x7f, UR21 ;  /* 0x0000007f13057890 */ /* 0x000fe2000fffe115 */
[----:B------:R-:W1:Y:S01]  /*04c0*/  S2R R3, SR_TID.X ;  /* 0x0000000000037919 */ /* 0x000e620000002100 */
[----:B------:R-:W-:Y:S01]  /*04d0*/  @!UP2 UIADD3 UR26, UR4, UR6, -UR16 ;  /* 0x00000006041aa290 */ /* 0x000fe2000fffe810 */
[----:B------:R-:W-:Y:S01]  /*04e0*/  ULDC UR13, c[0x0][0x398] ;  /* 0x0000e600000d7ab9 */ /* 0x000fe20000000800 */
[----:B------:R-:W-:Y:S02]  /*04f0*/  ULDC UR9, c[0x0][0x2c8] ;  /* 0x0000b20000097ab9 */ /* 0x000fe40000000800 */
[----:B------:R-:W-:Y:S02]  /*0500*/  UIADD3 UR5, UR5, UR13, UR26 ;  /* 0x0000000d05057290 */ /* 0x000fe4000fffe01a */
[----:B------:R-:W-:Y:S02]  /*0510*/  UIADD3 UR7, UR26, 0x3f, URZ ;  /* 0x0000003f1a077890 */ /* 0x000fe4000fffe03f */
[----:B------:R-:W-:-:S02]  /*0520*/  USHF.R.S32.HI UR4, URZ, 0x1f, UR5 ;  /* 0x0000001f3f047899 */ /* 0x000fc40008011405 */
[----:B------:R-:W-:Y:S02]  /*0530*/  USHF.R.S32.HI UR6, URZ, 0x1f, UR7 ;  /* 0x0000001f3f067899 */ /* 0x000fe40008011407 */
[----:B------:R-:W-:Y:S02]  /*0540*/  UIADD3 UR9, UR9, 0x3f, URZ ;  /* 0x0000003f09097890 */ /* 0x000fe4000fffe03f */
[----:B------:R-:W-:Y:S02]  /*0550*/  ULEA.HI UR4, UR4, UR5, URZ, 0x6 ;  /* 0x0000000504047291 */ /* 0x000fe4000f8f303f */
[----:B------:R-:W-:Y:S02]  /*0560*/  ULEA.HI UR6, UR6, UR7, URZ, 0x6 ;  /* 0x0000000706067291 */ /* 0x000fe4000f8f303f */
[----:B------:R-:W-:Y:S02]  /*0570*/  USHF.R.S32.HI UR8, URZ, 0x1f, UR9 ;  /* 0x0000001f3f087899 */ /* 0x000fe40008011409 */
[----:B------:R-:W-:-:S02]  /*0580*/  USHF.R.S32.HI UR4, URZ, 0x6, UR4 ;  /* 0x000000063f047899 */ /* 0x000fc40008011404 */
[----:B------:R-:W-:Y:S02]  /*0590*/  USHF.R.S32.HI UR6, URZ, 0x6, UR6 ;  /* 0x000000063f067899 */ /* 0x000fe40008011406 */
[----:B------:R-:W-:Y:S02]  /*05a0*/  ULEA.HI UR8, UR8, UR9, URZ, 0x6 ;  /* 0x0000000908087291 */ /* 0x000fe4000f8f303f */
[----:B------:R-:W-:Y:S02]  /*05b0*/  IMAD.U32 R5, RZ, RZ, UR4 ;  /* 0x00000004ff057e24 */ /* 0x000fe4000f8e00ff */
[----:B------:R-:W-:Y:S01]  /*05c0*/  USHF.R.S32.HI UR8, URZ, 0x6, UR8 ;  /* 0x000000063f087899 */ /* 0x000fe20008011408 */
[----:B------:R-:W-:-:S05]  /*05d0*/  IMAD.U32 R0, RZ, RZ, UR6 ;  /* 0x00000006ff007e24 */ /* 0x000fca000f8e00ff */
[----:B------:R-:W-:-:S04]  /*05e0*/  VIMNMX3 R0, R0, UR8, R5, PT ;  /* 0x0000000800007c0f */ /* 0x000fc8000b800105 */
[----:B------:R-:W-:-:S13]  /*05f0*/  R2UR UR20, R0 ;  /* 0x00000000001472ca */ /* 0x000fda00000e0000 */
[----:B------:R-:W-:-:S13]  /*0600*/  ISETP.LT.AND P0, PT, RZ, UR20, PT ;  /* 0x00000014ff007c0c */ /* 0x000fda000bf01270 */
[----:B-1----:R-:W-:Y:S05]  /*0610*/  @P0 BRA `(.L_x_712) ;  /* 0x0000000800780947 */ /* 0x002fea0003800000 */
[----:B------:R-:W-:Y:S01]  /*0620*/  SHF.R.S32.HI R10, RZ, 0x1f, R3 ;  /* 0x0000001fff0a7819 */ /* 0x000fe20000011403 */
[----:B------:R-:W-:Y:S01]  /*0630*/  UISETP.NE.AND UP0, UPT, UR17, -0x1, UPT ;  /* 0xffffffff1100788c */ /* 0x000fe2000bf05270 */
[----:B------:R-:W-:Y:S01]  /*0640*/  BSSY B0, `(.L_x_713) ;  /* 0x0000040000007945 */ /* 0x000fe20003800000 */
[----:B------:R-:W-:Y:S01]  /*0650*/  USHF.R.S32.HI UR8, URZ, 0x1f, UR21 ;  /* 0x0000001f3f087899 */ /* 0x000fe20008011415 */
[----:B------:R-:W-:Y:S01]  /*0660*/  LEA.HI R10, R10, R3, RZ, 0x3 ;  /* 0x000000030a0a7211 */ /* 0x000fe200078f18ff */
[----:B------:R-:W-:Y:S01]  /*0670*/  ULDC.64 UR6, c[0x0][0x298] ;  /* 0x0000a60000067ab9 */ /* 0x000fe20000000a00 */
[----:B------:R-:W-:Y:S01]  /*0680*/  UIADD3 UR19, -UR21, UR19, URZ ;  /* 0x0000001315137290 */ /* 0x000fe2000fffe13f */
[----:B------:R-:W-:Y:S01]  /*0690*/  IMAD.U32 R5, RZ, RZ, UR6 ;  /* 0x00000006ff057e24 */ /* 0x000fe2000f8e00ff */
[----:B------:R-:W-:Y:S01]  /*06a0*/  LOP3.LUT R0, R10, 0xfffffff8, RZ, 0xc0, !PT ;  /* 0xfffffff80a007812 */ /* 0x000fe200078ec0ff */
[----:B------:R-:W-:Y:S01]  /*06b0*/  UIMAD UR8, UR8, UR6, URZ ;  /* 0x00000006080872a4 */ /* 0x000fe2000f8e023f */
[----:B------:R-:W-:-:S02]  /*06c0*/  SHF.R.S32.HI R10, RZ, 0x3, R10 ;  /* 0x00000003ff0a7819 */ /* 0x000fc4000001140a */
[----:B------:R-:W-:Y:S01]  /*06d0*/  @!UP0 USHF.R.S32.HI UR9, URZ, 0x1f, UR14 ;  /* 0x0000001f3f098899 */ /* 0x000fe2000801140e */
[----:B------:R-:W-:Y:S01]  /*06e0*/  IMAD.IADD R3, R3, 0x1, -R0 ;  /* 0x0000000103037824 */ /* 0x000fe200078e0a00 */
[----:B------:R-:W-:Y:S01]  /*06f0*/  @!UP0 ULDC.64 UR4, c[0x0][0x290] ;  /* 0x0000a40000048ab9 */ /* 0x000fe20000000a00 */
[----:B------:R-:W-:Y:S01]  /*0700*/  @UP0 UIMAD.WIDE.U32 UR10, UR17, UR6, URZ ;  /* 0x00000006110a02a5 */ /* 0x000fe2000f8e003f */
[C---:B------:R-:W-:Y:S01]  /*0710*/  ISETP.GE.AND P1, PT, R10.reuse, UR19, PT ;  /* 0x000000130a007c0c */ /* 0x040fe2000bf26270 */
[C---:B------:R-:W-:Y:S01]  /*0720*/  IMAD.SHL.U32 R18, R3.reuse, 0x8, RZ ;  /* 0x0000000803127824 */ /* 0x040fe200078e00ff */
[----:B------:R-:W-:Y:S01]  /*0730*/  @!UP0 UIMAD UR9, UR9, UR4, URZ ;  /* 0x00000004090982a4 */ /* 0x000fe2000f8e023f */
[----:B------:R-:W-:Y:S01]  /*0740*/  IADD3 R6, R10, 0x10, RZ ;  /* 0x000000100a067810 */ /* 0x000fe20007ffe0ff */
[----:B------:R-:W-:Y:S01]  /*0750*/  @!UP0 UIMAD.WIDE.U32 UR22, UR14, UR4, URZ ;  /* 0x000000040e1682a5 */ /* 0x000fe2000f8e003f */
[----:B------:R-:W-:Y:S01]  /*0760*/  ISETP.NE.AND P6, PT, R3, RZ, PT ;  /* 0x000000ff0300720c */ /* 0x000fe20003fc5270 */
[----:B------:R-:W-:Y:S01]  /*0770*/  UIMAD UR8, UR21, UR7, UR8 ;  /* 0x00000007150872a4 */ /* 0x000fe2000f8e0208 */
[----:B------:R-:W-:Y:S01]  /*0780*/  SHF.R.S32.HI R19, RZ, 0x1f, R18 ;  /* 0x0000001fff137819 */ /* 0x000fe20000011412 */
[----:B------:R-:W-:Y:S01]  /*0790*/  @!UP0 UIMAD UR5, UR14, UR5, UR9 ;  /* 0x000000050e0582a4 */ /* 0x000fe2000f8e0209 */
[----:B------:R-:W-:Y:S01]  /*07a0*/  SHF.R.S32.HI R2, RZ, 0x1f, R10 ;  /* 0x0000001fff027819 */ /* 0x000fe2000001140a */
[----:B------:R-:W-:Y:S01]  /*07b0*/  @UP0 UIMAD UR17, UR17, UR7, UR11 ;  /* 0x00000007111102a4 */ /* 0x000fe2000f8e020b */
[C---:B------:R-:W-:Y:S01]  /*07c0*/  VIADD R9, R18.reuse, 0x40 ;  /* 0x0000004012097836 */ /* 0x040fe20000000000 */
[----:B------:R-:W-:Y:S01]  /*07d0*/  @!UP0 UMOV UR10, UR22 ;  /* 0x00000016000a8c82 */ /* 0x000fe20008000000 */
[----:B------:R-:W-:Y:S01]  /*07e0*/  IMAD.WIDE.U32 R4, R5, UR21, R18 ;  /* 0x0000001505047c25 */ /* 0x000fe2000f8e0012 */
[----:B------:R-:W-:Y:S01]  /*07f0*/  @!UP0 UIADD3 UR17, UR23, UR5, URZ ;  /* 0x0000000517118290 */ /* 0x000fe2000fffe03f */
[----:B------:R-:W-:-:S02]  /*0800*/  IADD3 R7, R18, 0xc0, RZ ;  /* 0x000000c012077810 */ /* 0x000fc40007ffe0ff */
[----:B------:R-:W-:Y:S01]  /*0810*/  IMAD.U32 R0, RZ, RZ, UR8 ;  /* 0x00000008ff007e24 */ /* 0x000fe2000f8e00ff */
[----:B------:R-:W-:Y:S01]  /*0820*/  IADD3 R4, P0, R4, UR10, RZ ;  /* 0x0000000a04047c10 */ /* 0x000fe2000ff1e0ff */
[----:B------:R-:W-:Y:S01]  /*0830*/  USHF.R.S32.HI UR8, URZ, 0x1f, UR12 ;  /* 0x0000001f3f087899 */ /* 0x000fe2000801140c */
[----:B------:R-:W-:Y:S01]  /*0840*/  VIADD R8, R18, 0x80 ;  /* 0x0000008012087836 */ /* 0x000fe20000000000 */
[----:B------:R-:W-:Y:S01]  /*0850*/  ULDC.64 UR4, c[0x0][0x2a0] ;  /* 0x0000a80000047ab9 */ /* 0x000fe20000000a00 */
[----:B------:R-:W-:Y:S01]  /*0860*/  IADD3.X R5, R5, UR17, R0, P0, !PT ;  /* 0x0000001105057c10 */ /* 0x000fe200087fe400 */
[----:B------:R-:W-:Y:S01]  /*0870*/  UIMAD UR8, UR8, UR4, URZ ;  /* 0x00000004080872a4 */ /* 0x000fe2000f8e023f */
[----:B------:R-:W-:Y:S01]  /*0880*/  IMAD.U32 R12, RZ, RZ, UR4 ;  /* 0x00000004ff0c7e24 */ /* 0x000fe2000f8e00ff */
[----:B------:R-:W-:Y:S01]  /*0890*/  ISETP.GE.AND P0, PT, R6, UR19, PT ;  /* 0x0000001306007c0c */ /* 0x000fe2000bf06270 */
[----:B------:R-:W-:Y:S01]  /*08a0*/  ULDC UR4, c[0x0][0x270] ;  /* 0x00009c0000047ab9 */ /* 0x000fe20000000800 */
[----:B------:R-:W-:Y:S01]  /*08b0*/  UIMAD UR5, UR12, UR5, UR8 ;  /* 0x000000050c0572a4 */ /* 0x000fe2000f8e0208 */
[----:B------:R-:W-:Y:S01]  /*08c0*/  IMAD.WIDE.U32 R12, R12, UR12, R4 ;  /* 0x0000000c0c0c7c25 */ /* 0x000fe2000f8e0004 */
[----:B------:R-:W-:-:S03]  /*08d0*/  UIMAD UR12, UR14, UR4, UR12 ;  /* 0x000000040e0c72a4 */ /* 0x000fc6000f8e020c */
[----:B------:R-:W-:Y:S01]  /*08e0*/  ULDC UR4, c[0x0][0x2c4] ;  /* 0x0000b10000047ab9 */ /* 0x000fe20000000800 */
[----:B------:R-:W-:Y:S01]  /*08f0*/  VIADD R17, R13, UR5 ;  /* 0x000000050d117c36 */ /* 0x000fe20008000000 */
[----:B------:R-:W-:Y:S01]  /*0900*/  UIMAD UR21, UR12, UR4, UR21 ;  /* 0x000000040c1572a4 */ /* 0x000fe2000f8e0215 */
[----:B------:R-:W-:Y:S01]  /*0910*/  VIADD R5, R10, 0x20 ;  /* 0x000000200a057836 */ /* 0x000fe20000000000 */
[----:B------:R-:W-:Y:S10]  /*0920*/  @P1 BRA `(.L_x_714) ;  /* 0x0000000000441947 */ /* 0x000ff40003800000 */
[----:B------:R-:W-:Y:S01]  /*0930*/  IMAD R3, R2, UR6, RZ ;  /* 0x0000000602037c24 */ /* 0x000fe2000f8e02ff */
[----:B------:R-:W-:Y:S01]  /*0940*/  ULDC UR8, c[0x0][0x2d0] ;  /* 0x0000b40000087ab9 */ /* 0x000fe20000000800 */
[----:B------:R-:W-:Y:S01]  /*0950*/  IMAD.MOV.U32 R16, RZ, RZ, R12 ;  /* 0x000000ffff107224 */ /* 0x000fe200078e000c */
[----:B------:R-:W-:Y:S01]  /*0960*/  ISETP.GE.AND P5, PT, R18, UR8, PT ;  /* 0x0000000812007c0c */ /* 0x000fe2000bfa6270 */
[C---:B------:R-:W-:Y:S01]  /*0970*/  IMAD R0, R10.reuse, UR7, R3 ;  /* 0x000000070a007c24 */ /* 0x040fe2000f8e0203 */
[----:B------:R-:W-:Y:S01]  /*0980*/  ISETP.GE.AND P4, PT, R9, UR8, PT ;  /* 0x0000000809007c0c */ /* 0x000fe2000bf86270 */
[----:B------:R-:W-:Y:S01]  /*0990*/  IMAD.WIDE.U32 R14, R10, UR6, R16 ;  /* 0x000000060a0e7c25 */ /* 0x000fe2000f8e0010 */
[----:B------:R-:W-:Y:S01]  /*09a0*/  ISETP.GE.AND P3, PT, R8, UR8, PT ;  /* 0x0000000808007c0c */ /* 0x000fe2000bf66270 */
[----:B------:R-:W-:Y:S01]  /*09b0*/  ULDC.64 UR4, c[0x0][0x280] ;  /* 0x0000a00000047ab9 */ /* 0x000fe20000000a00 */
[----:B------:R-:W-:Y:S01]  /*09c0*/  ISETP.GE.AND P2, PT, R7, UR8, PT ;  /* 0x0000000807007c0c */ /* 0x000fe2000bf46270 */
[----:B------:R-:W-:Y:S01]  /*09d0*/  IMAD.IADD R0, R15, 0x1, R0 ;  /* 0x000000010f007824 */ /* 0x000fe200078e0200 */
[----:B------:R-:W-:-:S04]  /*09e0*/  LEA R20, P1, R14, UR4, 0x1 ;  /* 0x000000040e147c11 */ /* 0x000fc8000f8208ff */
[----:B------:R-:W-:-:S05]  /*09f0*/  LEA.HI.X R21, R14, UR5, R0, 0x1, P1 ;  /* 0x000000050e157c11 */ /* 0x000fca00088f0c00 */
[----:B------:R1:W-:Y:S04]  /*0a00*/  @!P5 STG.E.128 desc[UR24][R20.64], RZ ;  /* 0x000000ff1400d986 */ /* 0x0003e8000c101d18 */
[----:B------:R1:W-:Y:S04]  /*0a10*/  @!P4 STG.E.128 desc[UR24][R20.64+0x80], RZ ;  /* 0x000080ff1400c986 */ /* 0x0003e8000c101d18 */
[----:B------:R1:W-:Y:S04]  /*0a20*/  @!P3 STG.E.128 desc[UR24][R20.64+0x100], RZ ;  /* 0x000100ff1400b986 */ /* 0x0003e8000c101d18 */
[----:B------:R1:W-:Y:S02]  /*0a30*/  @!P2 STG.E.128 desc[UR24][R20.64+0x180], RZ ;  /* 0x000180ff1400a986 */ /* 0x0003e4000c101d18 */
.L_x_714:
[----:B------:R-:W-:Y:S05]  /*0a40*/  BSYNC B0 ;  /* 0x0000000000007941 */ /* 0x000fea0003800000 */
.L_x_713:
[----:B------:R-:W-:Y:S01]  /*0a50*/  BSSY B0, `(.L_x_715) ;  /* 0x0000018000007945 */ /* 0x000fe20003800000 */
[----:B------:R-:W-:Y:S02]  /*0a60*/  ISETP.GE.AND P1, PT, R5, UR19, PT ;  /* 0x0000001305007c0c */ /* 0x000fe4000bf26270 */
[----:B------:R-:W-:Y:S01]  /*0a70*/  IADD3 R4, R10, 0x30, RZ ;  /* 0x000000300a047810 */ /* 0x000fe20007ffe0ff */
[----:B------:R-:W-:Y:S05]  /*0a80*/  @P0 BRA `(.L_x_716) ;  /* 0x0000000000500947 */ /* 0x000fea0003800000 */
[----:B------:R-:W-:Y:S01]  /*0a90*/  IADD3 R3, P0, R10, 0x10, RZ ;  /* 0x000000100a037810 */ /* 0x000fe20007f1e0ff */
[----:B------:R-:W-:Y:S01]  /*0aa0*/  IMAD.MOV.U32 R14, RZ, RZ, R12 ;  /* 0x000000ffff0e7224 */ /* 0x000fe200078e000c */
[----:B------:R-:W-:Y:S01]  /*0ab0*/  ULDC UR8, c[0x0][0x2d0] ;  /* 0x0000b40000087ab9 */ /* 0x000fe20000000800 */
[----:B------:R-:W-:Y:S01]  /*0ac0*/  IMAD.MOV.U32 R15, RZ, RZ, R17 ;  /* 0x000000ffff0f7224 */ /* 0x000fe200078e0011 */
[----:B------:R-:W-:Y:S01]  /*0ad0*/  ISETP.GE.AND P4, PT, R18, UR8, PT ;  /* 0x0000000812007c0c */ /* 0x000fe2000bf86270 */
[----:B------:R-:W-:Y:S01]  /*0ae0*/  IMAD.X R0, RZ, RZ, R2, P0 ;  /* 0x000000ffff007224 */ /* 0x000fe200000e0602 */
[----:B------:R-:W-:Y:S01]  /*0af0*/  ISETP.GE.AND P3, PT, R9, UR8, PT ;  /* 0x0000000809007c0c */ /* 0x000fe2000bf66270 */
[----:B------:R-:W-:Y:S01]  /*0b00*/  IMAD.WIDE.U32 R14, R3, UR6, R14 ;  /* 0x00000006030e7c25 */ /* 0x000fe2000f8e000e */
[----:B------:R-:W-:Y:S01]  /*0b10*/  ISETP.GE.AND P2, PT, R8, UR8, PT ;  /* 0x0000000808007c0c */ /* 0x000fe2000bf46270 */
[----:B------:R-:W-:Y:S01]  /*0b20*/  ULDC.64 UR4, c[0x0][0x280] ;  /* 0x0000a00000047ab9 */ /* 0x000fe20000000a00 */
[----:B------:R-:W-:Y:S01]  /*0b30*/  ISETP.GE.AND P0, PT, R7, UR8, PT ;  /* 0x0000000807007c0c */ /* 0x000fe2000bf06270 */
[----:B------:R-:W-:Y:S01]  /*0b40*/  IMAD R0, R0, UR6, RZ ;  /* 0x0000000600007c24 */ /* 0x000fe2000f8e02ff */
[----:B-1----:R-:W-:-:S03]  /*0b50*/  LEA R20, P5, R14, UR4, 0x1 ;  /* 0x000000040e147c11 */ /* 0x002fc6000f8a08ff */
[----:B------:R-:W-:-:S04]  /*0b60*/  IMAD R0, R3, UR7, R0 ;  /* 0x0000000703007c24 */ /* 0x000fc8000f8e0200 */
[----:B------:R-:W-:-:S05]  /*0b70*/  IMAD.IADD R0, R15, 0x1, R0 ;  /* 0x000000010f007824 */ /* 0x000fca00078e0200 */
[----:B------:R-:W-:-:S05]  /*0b80*/  LEA.HI.X R21, R14, UR5, R0, 0x1, P5 ;  /* 0x000000050e157c11 */ /* 0x000fca000a8f0c00 */
[----:B------:R2:W-:Y:S04]  /*0b90*/  @!P4 STG.E.128 desc[UR24][R20.64], RZ ;  /* 0x000000ff1400c986 */ /* 0x0005e8000c101d18 */
[----:B------:R2:W-:Y:S04]  /*0ba0*/  @!P3 STG.E.128 desc[UR24][R20.64+0x80], RZ ;  /* 0x000080ff1400b986 */ /* 0x0005e8000c101d18 */
[----:B------:R2:W-:Y:S04]  /*0bb0*/  @!P2 STG.E.128 desc[UR24][R20.64+0x100], RZ ;  /* 0x000100ff1400a986 */ /* 0x0005e8000c101d18 */
[----:B------:R2:W-:Y:S02]  /*0bc0*/  @!P0 STG.E.128 desc[UR24][R20.64+0x180], RZ ;  /* 0x000180ff14008986 */ /* 0x0005e4000c101d18 */
.L_x_716:
[----:B------:R-:W-:Y:S05]  /*0bd0*/  BSYNC B0 ;  /* 0x0000000000007941 */ /* 0x000fea0003800000 */
.L_x_715:
[----:B------:R-:W-:Y:S01]  /*0be0*/  BSSY B0, `(.L_x_717) ;  /* 0x0000017000007945 */ /* 0x000fe20003800000 */
[----:B------:R-:W-:-:S03]  /*0bf0*/  ISETP.GE.AND P0, PT, R4, UR19, PT ;  /* 0x0000001304007c0c */ /* 0x000fc6000bf06270 */
[----:B------:R-:W-:Y:S10]  /*0c00*/  @P1 BRA `(.L_x_718) ;  /* 0x0000000000501947 */ /* 0x000ff40003800000 */
        /* <DEDUP_REMOVED lines=12> */
[----:B-12---:R-:W-:-:S03]  /*0cd0*/  LEA R20, P5, R14, UR4, 0x1 ;  /* 0x000000040e147c11 */ /* 0x006fc6000f8a08ff */
[----:B------:R-:W-:-:S04]  /*0ce0*/  IMAD R0, R3, UR7, R0 ;  /* 0x0000000703007c24 */ /* 0x000fc8000f8e0200 */
[----:B------:R-:W-:-:S05]  /*0cf0*/  IMAD.IADD R3, R15, 0x1, R0 ;  /* 0x000000010f037824 */ /* 0x000fca00078e0200 */
[----:B------:R-:W-:-:S05]  /*0d00*/  LEA.HI.X R21, R14, UR5, R3, 0x1, P5 ;  /* 0x000000050e157c11 */ /* 0x000fca000a8f0c03 */
[----:B------:R3:W-:Y:S04]  /*0d10*/  @!P4 STG.E.128 desc[UR24][R20.64], RZ ;  /* 0x000000ff1400c986 */ /* 0x0007e8000c101d18 */
[----:B------:R3:W-:Y:S04]  /*0d20*/  @!P3 STG.E.128 desc[UR24][R20.64+0x80], RZ ;  /* 0x000080ff1400b986 */ /* 0x0007e8000c101d18 */
[----:B------:R3:W-:Y:S04]  /*0d30*/  @!P2 STG.E.128 desc[UR24][R20.64+0x100], RZ ;  /* 0x000100ff1400a986 */ /* 0x0007e8000c101d18 */
[----:B------:R3:W-:Y:S02]  /*0d40*/  @!P1 STG.E.128 desc[UR24][R20.64+0x180], RZ ;  /* 0x000180ff14009986 */ /* 0x0007e4000c101d18 */
.L_x_718:
[----:B------:R-:W-:Y:S05]  /*0d50*/  BSYNC B0 ;  /* 0x0000000000007941 */ /* 0x000fea0003800000 */
.L_x_717:
[----:B------:R-:W-:Y:S01]  /*0d60*/  BSSY B0, `(.L_x_719) ;  /* 0x0000016000007945 */ /* 0x000fe20003800000 */
[----:B------:R-:W-:-:S03]  /*0d70*/  ISETP.GE.OR P5, PT, R6, UR19, P6 ;  /* 0x0000001306007c0c */ /* 0x000fc6000b7a6670 */
[----:B------:R-:W-:Y:S10]  /*0d80*/  @P0 BRA `(.L_x_720) ;  /* 0x00000000004c0947 */ /* 0x000ff40003800000 */
[----:B------:R-:W-:Y:S01]  /*0d90*/  IADD3 R3, P0, R10, 0x30, RZ ;  /* 0x000000300a037810 */ /* 0x000fe20007f1e0ff */
[----:B------:R-:W-:Y:S01]  /*0da0*/  IMAD.MOV.U32 R13, RZ, RZ, R17 ;  /* 0x000000ffff0d7224 */ /* 0x000fe200078e0011 */
[----:B------:R-:W-:Y:S01]  /*0db0*/  ULDC UR8, c[0x0][0x2d0] ;  /* 0x0000b40000087ab9 */ /* 0x000fe20000000800 */
[----:B------:R-:W-:Y:S01]  /*0dc0*/  ULDC.64 UR4, c[0x0][0x280] ;  /* 0x0000a00000047ab9 */ /* 0x000fe20000000a00 */
[----:B------:R-:W-:Y:S01]  /*0dd0*/  ISETP.GE.AND P3, PT, R18, UR8, PT ;  /* 0x0000000812007c0c */ /* 0x000fe2000bf66270 */
[----:B------:R-:W-:Y:S01]  /*0de0*/  IMAD.X R0, RZ, RZ, R2, P0 ;  /* 0x000000ffff007224 */ /* 0x000fe200000e0602 */
[----:B------:R-:W-:Y:S01]  /*0df0*/  ISETP.GE.AND P2, PT, R9, UR8, PT ;  /* 0x0000000809007c0c */ /* 0x000fe2000bf46270 */
[----:B------:R-:W-:Y:S01]  /*0e00*/  IMAD.WIDE.U32 R12, R3, UR6, R12 ;  /* 0x00000006030c7c25 */ /* 0x000fe2000f8e000c */
[----:B------:R-:W-:Y:S02]  /*0e10*/  ISETP.GE.AND P1, PT, R8, UR8, PT ;  /* 0x0000000808007c0c */ /* 0x000fe4000bf26270 */
[----:B------:R-:W-:Y:S01]  /*0e20*/  ISETP.GE.AND P0, PT, R7, UR8, PT ;  /* 0x0000000807007c0c */ /* 0x000fe2000bf06270 */
[----:B------:R-:W-:Y:S01]  /*0e30*/  IMAD R0, R0, UR6, RZ ;  /* 0x0000000600007c24 */ /* 0x000fe2000f8e02ff */
[----:B------:R-:W-:-:S03]  /*0e40*/  LEA R6, P4, R12, UR4, 0x1 ;  /* 0x000000040c067c11 */ /* 0x000fc6000f8808ff */
[----:B------:R-:W-:-:S04]  /*0e50*/  IMAD R3, R3, UR7, R0 ;  /* 0x0000000703037c24 */ /* 0x000fc8000f8e0200 */
[----:B------:R-:W-:-:S05]  /*0e60*/  IMAD.IADD R3, R13, 0x1, R3 ;  /* 0x000000010d037824 */ /* 0x000fca00078e0203 */
[----:B------:R-:W-:-:S05]  /*0e70*/  LEA.HI.X R7, R12, UR5, R3, 0x1, P4 ;  /* 0x000000050c077c11 */ /* 0x000fca000a0f0c03 */
[----:B------:R4:W-:Y:S04]  /*0e80*/  @!P3 STG.E.128 desc[UR24][R6.64], RZ ;  /* 0x000000ff0600b986 */ /* 0x0009e8000c101d18 */
[----:B------:R4:W-:Y:S04]  /*0e90*/  @!P2 STG.E.128 desc[UR24][R6.64+0x80], RZ ;  /* 0x000080ff0600a986 */ /* 0x0009e8000c101d18 */
[----:B------:R4:W-:Y:S04]  /*0ea0*/  @!P1 STG.E.128 desc[UR24][R6.64+0x100], RZ ;  /* 0x000100ff06009986 */ /* 0x0009e8000c101d18 */
[----:B------:R4:W-:Y:S02]  /*0eb0*/  @!P0 STG.E.128 desc[UR24][R6.64+0x180], RZ ;  /* 0x000180ff06008986 */ /* 0x0009e4000c101d18 */
.L_x_720:
[----:B------:R-:W-:Y:S05]  /*0ec0*/  BSYNC B0 ;  /* 0x0000000000007941 */ /* 0x000fea0003800000 */
.L_x_719:
[C---:B------:R-:W-:Y:S01]  /*0ed0*/  ISETP.GE.OR P2, PT, R10.reuse, UR19, P6 ;  /* 0x000000130a007c0c */ /* 0x040fe2000b746670 */
[----:B------:R-:W-:Y:S01]  /*0ee0*/  IMAD.U32 R3, RZ, RZ, UR21 ;  /* 0x00000015ff037e24 */ /* 0x000fe2000f8e00ff */
[----:B------:R-:W-:Y:S01]  /*0ef0*/  ISETP.GE.OR P1, PT, R5, UR19, P6 ;  /* 0x0000001305007c0c */ /* 0x000fe2000b726670 */
[----:B------:R-:W-:Y:S01]  /*0f00*/  ULDC.64 UR4, c[0x0][0x2b0] ;  /* 0x0000ac0000047ab9 */ /* 0x000fe20000000a00 */
[----:B------:R-:W-:Y:S02]  /*0f10*/  IADD3 R10, P0, R10, UR21, RZ ;  /* 0x000000150a0a7c10 */ /* 0x000fe4000ff1e0ff */
[----:B------:R-:W-:Y:S02]  /*0f20*/  ISETP.GE.OR P6, PT, R4, UR19, P6 ;  /* 0x0000001304007c0c */ /* 0x000fe4000b7c6670 */
[----:B------:R-:W-:Y:S01]  /*0f30*/  LEA.HI.X.SX32 R3, R3, R2, 0x1, P0 ;  /* 0x0000000203037211 */ /* 0x000fe200000f0eff */
[----:B------:R-:W-:Y:S01]  /*0f40*/  @!P5 IMAD.MOV.U32 R2, RZ, RZ, 0x7f800000 ;  /* 0x7f800000ff02d424 */ /* 0x000fe200078e00ff */
[----:B----4-:R-:W-:-:S04]  /*0f50*/  LEA R6, P0, R10, UR4, 0x2 ;  /* 0x000000040a067c11 */ /* 0x010fc8000f8010ff */
[----:B------:R-:W-:Y:S01]  /*0f60*/  LEA.HI.X R7, R10, UR5, R3, 0x2, P0 ;  /* 0x000000050a077c11 */ /* 0x000fe200080f1403 */
[----:B------:R-:W-:Y:S02]  /*0f70*/  @!P2 IMAD.MOV.U32 R3, RZ, RZ, 0x7f800000 ;  /* 0x7f800000ff03a424 */ /* 0x000fe400078e00ff */
[----:B------:R-:W-:Y:S02]  /*0f80*/  @!P1 IMAD.MOV.U32 R0, RZ, RZ, 0x7f800000 ;  /* 0x7f800000ff009424 */ /* 0x000fe400078e00ff */
[----:B------:R4:W-:Y:S04]  /*0f90*/  @!P5 STG.E desc[UR24][R6.64+0x40], R2 ;  /* 0x000040020600d986 */ /* 0x0009e8000c101918 */
[----:B------:R4:W-:Y:S04]  /*0fa0*/  @!P2 STG.E desc[UR24][R6.64], R3 ;  /* 0x000000030600a986 */ /* 0x0009e8000c101918 */
[----:B------:R4:W-:Y:S01]  /*0fb0*/  @!P1 STG.E desc[UR24][R6.64+0x80], R0 ;  /* 0x0000800006009986 */ /* 0x0009e2000c101918 */
[----:B------:R-:W-:Y:S05]  /*0fc0*/  @P6 EXIT ;  /* 0x000000000000694d */ /* 0x000fea0003800000 */
[----:B----4-:R-:W-:-:S05]  /*0fd0*/  MOV R3, 0x7f800000 ;  /* 0x7f80000000037802 */ /* 0x010fca0000000f00 */
[----:B------:R-:W-:Y:S01]  /*0fe0*/  STG.E desc[UR24][R6.64+0xc0], R3 ;  /* 0x0000c00306007986 */ /* 0x000fe2000c101918 */
[----:B------:R-:W-:Y:S05]  /*0ff0*/  EXIT ;  /* 0x000000000000794d */ /* 0x000fea0003800000 */
.L_x_712:
[----:B------:R-:W-:Y:S01]  /*1000*/  ULDC.64 UR4, c[0x0][0x368] ;  /* 0x0000da0000047ab9 */ /* 0x000fe20000000a00 */
[----:B------:R-:W-:Y:S01]  /*1010*/  ULDC.64 UR6, c[0x0][0x370] ;  /* 0x0000dc0000067ab9 */ /* 0x000fe20000000a00 */
[----:B------:R-:W-:-:S04]  /*1020*/  UISETP.NE.U32.AND UP0, UPT, UR4, URZ, UPT ;  /* 0x0000003f0400728c */ /* 0x000fc8000bf05070 */
[----:B------:R-:W-:-:S06]  /*1030*/  UISETP.NE.AND.EX UP0, UPT, UR5, URZ, UPT, UP0 ;  /* 0x0000003f0500728c */ /* 0x000fcc000bf05300 */
[----:B------:R-:W-:-:S05]  /*1040*/  PLOP3.LUT P0, PT, PT, PT, UP0, 0x80, 0x0 ;  /* 0x000000000000781c */ /* 0x000fca0003f0f008 */
[----:B------:R-:W-:Y:S02]  /*1050*/  @UP0 ULDC.64 UR4, c[0x0][0x368] ;  /* 0x0000da0000040ab9 */ /* 0x000fe40000000a00 */
[----:B------:R-:W-:-:S06]  /*1060*/  @UP0 UIMAD.WIDE UR4, UR14, 0x4, UR4 ;  /* 0x000000040e0408a5 */ /* 0x000fcc000f8e0204 */
[----:B------:R-:W-:Y:S02]  /*1070*/  IMAD.U32 R4, RZ, RZ, UR4 ;  /* 0x00000004ff047e24 */ /* 0x000fe4000f8e00ff */
[----:B------:R-:W-:-:S05]  /*1080*/  IMAD.U32 R5, RZ, RZ, UR5 ;  /* 0x00000005ff057e24 */ /* 0x000fca000f8e00ff */
[----:B------:R-:W2:Y:S01]  /*1090*/  @P0 LDG.E R4, desc[UR24][R4.64] ;  /* 0x0000001804040981 */ /* 0x000ea2000c1e1900 */
[----:B------:R-:W-:Y:S01]  /*10a0*/  ISETP.NE.U32.AND P1, PT, RZ, UR6, PT ;  /* 0x00000006ff007c0c */ /* 0x000fe2000bf25070 */
[----:B------:R-:W-:Y:S01]  /*10b0*/  UMOV UR15, UR14 ;  /* 0x0000000e000f7c82 */ /* 0x000fe20008000000 */
[----:B------:R-:W-:Y:S01]  /*10c0*/  UMOV UR22, URZ ;  /* 0x0000003f00167c82 */ /* 0x000fe20008000000 */
[----:B------:R-:W-:Y:S01]  /*10d0*/  UMOV UR23, URZ ;  /* 0x0000003f00177c82 */ /* 0x000fe20008000000 */
[----:B------:R-:W-:Y:S02]  /*10e0*/  ISETP.NE.AND.EX P1, PT, RZ, UR7, PT, P1 ;  /* 0x00000007ff007c0c */ /* 0x000fe4000bf25310 */
[----:B--2---:R-:W-:Y:S02]  /*10f0*/  @P0 R2UR UR15, R4 ;  /* 0x00000000040f02ca */ /* 0x004fe400000e0000 */
[----:B------:R-:W-:-:S09]  /*1100*/  PLOP3.LUT P0, PT, PT, PT, PT, 0x8, 0x0 ;  /* 0x000000000000781c */ /* 0x000fd20003f0e170 */
[----:B------:R-:W-:Y:S05]  /*1110*/  @!P1 BRA `(.L_x_721) ;  /* 0x00000000002c9947 */ /* 0x000fea0003800000 */
[----:B------:R-:W-:Y:S01]  /*1120*/  USHF.R.S32.HI UR8, URZ, 0x1f, UR14 ;  /* 0x0000001f3f087899 */ /* 0x000fe2000801140e */
[----:B------:R-:W-:-:S03]  /*1130*/  ULDC.64 UR4, c[0x0][0x378] ;  /* 0x0000de0000047ab9 */ /* 0x000fc60000000a00 */
[----:B------:R-:W-:Y:S02]  /*1140*/  UIMAD UR8, UR8, UR4, URZ ;  /* 0x00000004080872a4 */ /* 0x000fe4000f8e023f */
[----:B------:R-:W-:Y:S02]  /*1150*/  UIMAD.WIDE.U32 UR10, UR14, UR4, URZ ;  /* 0x000000040e0a72a5 */ /* 0x000fe4000f8e003f */
[----:B------:R-:W-:Y:S02]  /*1160*/  UIMAD UR4, UR14, UR5, UR8 ;  /* 0x000000050e0472a4 */ /* 0x000fe4000f8e0208 */
[----:B------:R-:W-:Y:S02]  /*1170*/  ULEA UR22, UP0, UR10, UR6, 0x2 ;  /* 0x000000060a167291 */ /* 0x000fe4000f80103f */
[----:B------:R-:W-:-:S04]  /*1180*/  UIADD3 UR4, UR11, UR4, URZ ;  /* 0x000000040b047290 */ /* 0x000fc8000fffe03f */
[----:B------:R-:W-:Y:S01]  /*1190*/  USHF.L.U64.HI UR4, UR10, 0x2, UR4 ;  /* 0x000000020a047899 */ /* 0x000fe20008010204 */
[----:B------:R-:W-:-:S03]  /*11a0*/  ISETP.NE.U32.AND P0, PT, RZ, UR22, PT ;  /* 0x00000016ff007c0c */ /* 0x000fc6000bf05070 */
[----:B------:R-:W-:-:S06]  /*11b0*/  UIADD3.X UR23, UR4, UR7, URZ, UP0, !UPT ;  /* 0x0000000704177290 */ /* 0x000fcc00087fe43f */
[----:B------:R-:W-:-:S13]  /*11c0*/  ISETP.NE.AND.EX P0, PT, RZ, UR23, PT, P0 ;  /* 0x00000017ff007c0c */ /* 0x000fda000bf05300 */
.L_x_721:
[----:B------:R-:W-:Y:S05]  /*11d0*/  @!P0 BRA `(.L_x_722) ;  /* 0x0000000400708947 */ /* 0x000fea0003800000 */
[----:B------:R-:W-:Y:S01]  /*11e0*/  ULDC UR10, c[0x0][0x380] ;  /* 0x0000e000000a7ab9 */ /* 0x000fe20000000800 */
[----:B------:R-:W-:Y:S01]  /*11f0*/  ULEA UR9, UR20, 0xffffffc0, 0x6 ;  /* 0xffffffc014097891 */ /* 0x000fe2000f8e303f */
[----:B------:R-:W-:Y:S01]  /*1200*/  IMAD.U32 R0, RZ, RZ, UR10 ;  /* 0x0000000aff007e24 */ /* 0x000fe2000f8e00ff */
[----:B------:R-:W-:Y:S01]  /*1210*/  UMOV UR28, URZ ;  /* 0x0000003f001c7c82 */ /* 0x000fe20008000000 */
[----:B------:R-:W1:Y:S03]  /*1220*/  LDC R5, c[0x0][0x278] ;  /* 0x00009e00ff057b82 */ /* 0x000e660000000800 */
[----:B------:R-:W-:-:S04]  /*1230*/  IABS R0, R0 ;  /* 0x0000000000007213 */ /* 0x000fc80000000000 */
[----:B------:R-:W-:-:S13]  /*1240*/  R2UR UR6, R0 ;  /* 0x00000000000672ca */ /* 0x000fda00000e0000 */
[----:B------:R-:W2:Y:S08]  /*1250*/  I2F.RP R4, UR6 ;  /* 0x0000000600047d06 */ /* 0x000eb00008209400 */
[----:B--2---:R-:W2:Y:S02]  /*1260*/  MUFU.RCP R2, R4 ;  /* 0x0000000400027308 */ /* 0x004ea40000001000 */
[----:B--2---:R-:W-:-:S06]  /*1270*/  VIADD R2, R2, 0xffffffe ;  /* 0x0ffffffe02027836 */ /* 0x004fcc0000000000 */
[----:B------:R-:W2:Y:S02]  /*1280*/  F2I.FTZ.U32.TRUNC.NTZ R0, R2 ;  /* 0x0000000200007305 */ /* 0x000ea4000021f000 */
[----:B--2---:R-:W-:Y:S01]  /*1290*/  R2UR UR29, R0 ;  /* 0x00000000001d72ca */ /* 0x004fe200000e0000 */
[----:B------:R-:W-:-:S05]  /*12a0*/  IMAD.U32 R0, RZ, RZ, UR9 ;  /* 0x00000009ff007e24 */ /* 0x000fca000f8e00ff */
[----:B------:R-:W-:-:S04]  /*12b0*/  IABS R0, R0 ;  /* 0x0000000000007213 */ /* 0x000fc80000000000 */
[----:B------:R-:W-:-:S03]  /*12c0*/  R2UR UR5, R0 ;  /* 0x00000000000572ca */ /* 0x000fc600000e0000 */
[----:B------:R-:W-:-:S04]  /*12d0*/  UIADD3 UR4, URZ, -UR29, URZ ;  /* 0x8000001d3f047290 */ /* 0x000fc8000fffe03f */
[----:B------:R-:W-:-:S04]  /*12e0*/  UIMAD UR4, UR4, UR6, URZ ;  /* 0x00000006040472a4 */ /* 0x000fc8000f8e023f */
[----:B------:R-:W-:-:S07]  /*12f0*/  UIMAD.WIDE.U32 UR28, UR29, UR4, UR28 ;  /* 0x000000041d1c72a5 */ /* 0x000fce000f8e001c */
[----:B------:R-:W-:Y:S02]  /*1300*/  UMOV UR7, UR29 ;  /* 0x0000001d00077c82 */ /* 0x000fe40008000000 */
[----:B------:R-:W-:-:S07]  /*1310*/  UIMAD.WIDE.U32 UR28, UR7, UR5, URZ ;  /* 0x00000005071c72a5 */ /* 0x000fce000f8e003f */
[----:B------:R-:W-:Y:S02]  /*1320*/  UMOV UR8, UR29 ;  /* 0x0000001d00087c82 */ /* 0x000fe40008000000 */
[----:B------:R-:W-:-:S04]  /*1330*/  UIADD3 UR4, -UR8, URZ, URZ ;  /* 0x0000003f08047290 */ /* 0x000fc8000fffe13f */
[----:B------:R-:W-:-:S04]  /*1340*/  UIMAD UR4, UR6, UR4, UR5 ;  /* 0x00000004060472a4 */ /* 0x000fc8000f8e0205 */
[----:B------:R-:W-:-:S11]  /*1350*/  UISETP.GT.U32.AND UP0, UPT, UR6, UR4, UPT ;  /* 0x000000040600728c */ /* 0x000fd6000bf04070 */
[----:B------:R-:W-:Y:S02]  /*1360*/  @!UP0 UIADD3 UR4, UR4, -UR6, URZ ;  /* 0x8000000604048290 */ /* 0x000fe4000fffe03f */
[----:B------:R-:W-:Y:S02]  /*1370*/  @!UP0 UIADD3 UR8, UR8, 0x1, URZ ;  /* 0x0000000108088890 */ /* 0x000fe4000fffe03f */
[----:B------:R-:W-:Y:S02]  /*1380*/  UISETP.GE.U32.AND UP1, UPT, UR4, UR6, UPT ;  /* 0x000000060400728c */ /* 0x000fe4000bf26070 */
[----:B------:R-:W-:-:S04]  /*1390*/  ULOP3.LUT UR4, UR9, UR10, URZ, 0x3c, !UPT ;  /* 0x0000000a09047292 */ /* 0x000fc8000f8e3c3f */
[----:B------:R-:W-:-:S05]  /*13a0*/  UISETP.GE.AND UP0, UPT, UR4, URZ, UPT ;  /* 0x0000003f0400728c */ /* 0x000fca000bf06270 */
[----:B------:R-:W-:Y:S02]  /*13b0*/  @UP1 UIADD3 UR8, UR8, 0x1, URZ ;  /* 0x0000000108081890 */ /* 0x000fe4000fffe03f */
[----:B------:R-:W-:-:S04]  /*13c0*/  UISETP.NE.AND UP1, UPT, UR10, URZ, UPT ;  /* 0x0000003f0a00728c */ /* 0x000fc8000bf25270 */
[----:B------:R-:W-:-:S07]  /*13d0*/  @!UP0 UIADD3 UR8, -UR8, URZ, URZ ;  /* 0x0000003f08088290 */ /* 0x000fce000fffe13f */
[----:B------:R-:W-:-:S04]  /*13e0*/  @!UP1 ULOP3.LUT UR8, URZ, UR10, URZ, 0x33, !UPT ;  /* 0x0000000a3f089292 */ /* 0x000fc8000f8e333f */
[----:B------:R-:W-:-:S06]  /*13f0*/  UIMAD.WIDE UR4, UR8, 0x4, UR22 ;  /* 0x00000004080478a5 */ /* 0x000fcc000f8e0216 */
[----:B------:R-:W-:Y:S01]  /*1400*/  MOV R10, UR4 ;  /* 0x00000004000a7c02 */ /* 0x000fe20008000f00 */
[----:B------:R-:W-:Y:S01]  /*1410*/  IMAD.U32 R11, RZ, RZ, UR5 ;  /* 0x00000005ff0b7e24 */ /* 0x000fe2000f8e00ff */
[----:B-1----:R-:W-:Y:S01]  /*1420*/  IABS R6, R5 ;  /* 0x0000000500067213 */ /* 0x002fe20000000000 */
[----:B------:R-:W1:Y:S01]  /*1430*/  S2R R0, SR_CTAID.Z ;  /* 0x0000000000007919 */ /* 0x000e620000002700 */
[----:B------:R-:W-:Y:S01]  /*1440*/  UIADD3 UR8, -UR8, URZ, URZ ;  /* 0x0000003f08087290 */ /* 0x000fe2000fffe13f */
[----:B------:R-:W-:Y:S01]  /*1450*/  ULDC.64 UR4, c[0x0][0x230] ;  /* 0x00008c0000047ab9 */ /* 0x000fe20000000a00 */
[----:B------:R-:W2:Y:S01]  /*1460*/  LDG.E R2, desc[UR24][R10.64] ;  /* 0x000000180a027981 */ /* 0x000ea2000c1e1900 */
[----:B------:R-:W3:Y:S01]  /*1470*/  I2F.RP R7, R6 ;  /* 0x0000000600077306 */ /* 0x000ee20000209400 */
[----:B------:R-:W-:-:S04]  /*1480*/  UIMAD UR9, UR10, UR8, UR9 ;  /* 0x000000080a0972a4 */ /* 0x000fc8000f8e0209 */
[----:B------:R-:W-:-:S03]  /*1490*/  USHF.R.S32.HI UR8, URZ, 0x1f, UR9 ;  /* 0x0000001f3f087899 */ /* 0x000fc60008011409 */
[----:B---3--:R-:W3:Y:S01]  /*14a0*/  MUFU.RCP R8, R7 ;  /* 0x0000000700087308 */ /* 0x008ee20000001000 */
[----:B-1----:R-:W-:Y:S01]  /*14b0*/  IABS R0, R0 ;  /* 0x0000000000007213 */ /* 0x002fe20000000000 */
[----:B---3--:R-:W-:-:S06]  /*14c0*/  VIADD R8, R8, 0xffffffe ;  /* 0x0ffffffe08087836 */ /* 0x008fcc0000000000 */
[----:B------:R-:W1:Y:S02]  /*14d0*/  F2I.FTZ.U32.TRUNC.NTZ R9, R8 ;  /* 0x0000000800097305 */ /* 0x000e64000021f000 */
[----:B-1----:R-:W-:Y:S01]  /*14e0*/  IADD3 R4, RZ, -R9, RZ ;  /* 0x80000009ff047210 */ /* 0x002fe20007ffe0ff */
[----:B------:R-:W-:-:S04]  /*14f0*/  IMAD.MOV.U32 R8, RZ, RZ, RZ ;  /* 0x000000ffff087224 */ /* 0x000fc800078e00ff */
[----:B------:R-:W-:-:S04]  /*1500*/  IMAD R4, R4, R6, RZ ;  /* 0x0000000604047224 */ /* 0x000fc800078e02ff */
[----:B------:R-:W-:-:S06]  /*1510*/  IMAD.HI.U32 R9, R9, R4, R8 ;  /* 0x0000000409097227 */ /* 0x000fcc00078e0008 */
[----:B------:R-:W-:-:S04]  /*1520*/  IMAD.HI.U32 R4, R9, R0, RZ ;  /* 0x0000000009047227 */ /* 0x000fc800078e00ff */
[----:B------:R-:W-:-:S04]  /*1530*/  IMAD.MOV R7, RZ, RZ, -R4 ;  /* 0x000000ffff077224 */ /* 0x000fc800078e0a04 */
[----:B------:R-:W-:Y:S01]  /*1540*/  IMAD R7, R6, R7, R0 ;  /* 0x0000000706077224 */ /* 0x000fe200078e0200 */
[----:B------:R-:W-:-:S04]  /*1550*/  LOP3.LUT R0, R5, UR12, RZ, 0x3c, !PT ;  /* 0x0000000c05007c12 */ /* 0x000fc8000f8e3cff */
[----:B------:R-:W-:Y:S02]  /*1560*/  ISETP.GT.U32.AND P2, PT, R6, R7, PT ;  /* 0x000000070600720c */ /* 0x000fe40003f44070 */
[----:B------:R-:W-:-:S11]  /*1570*/  ISETP.GE.AND P1, PT, R0, RZ, PT ;  /* 0x000000ff0000720c */ /* 0x000fd60003f26270 */
[-C--:B------:R-:W-:Y:S01]  /*1580*/  @!P2 IADD3 R7, R7, -R6.reuse, RZ ;  /* 0x800000060707a210 */ /* 0x080fe20007ffe0ff */
[----:B------:R-:W-:Y:S01]  /*1590*/  @!P2 VIADD R4, R4, 0x1 ;  /* 0x000000010404a836 */ /* 0x000fe20000000000 */
[----:B------:R-:W-:Y:S02]  /*15a0*/  ISETP.NE.AND P2, PT, R5, RZ, PT ;  /* 0x000000ff0500720c */ /* 0x000fe40003f45270 */
[----:B------:R-:W-:-:S13]  /*15b0*/  ISETP.GE.U32.AND P3, PT, R7, R6, PT ;  /* 0x000000060700720c */ /* 0x000fda0003f66070 */
[----:B------:R-:W-:-:S05]  /*15c0*/  @P3 VIADD R4, R4, 0x1 ;  /* 0x0000000104043836 */ /* 0x000fca0000000000 */
[----:B------:R-:W-:Y:S02]  /*15d0*/  @!P1 IADD3 R4, -R4, RZ, RZ ;  /* 0x000000ff04049210 */ /* 0x000fe40007ffe1ff */
[----:B------:R-:W-:-:S04]  /*15e0*/  @!P2 LOP3.LUT R4, RZ, R5, RZ, 0x33, !PT ;  /* 0x00000005ff04a212 */ /* 0x000fc800078e33ff */
[----:B------:R-:W-:Y:S02]  /*15f0*/  SHF.R.S32.HI R5, RZ, 0x1f, R4 ;  /* 0x0000001fff057819 */ /* 0x000fe40000011404 */
[----:B------:R-:W-:Y:S02]  /*1600*/  MOV R20, R4 ;  /* 0x0000000400147202 */ /* 0x000fe40000000f00 */
[----:B--2---:R-:W-:-:S13]  /*1610*/  R2UR UR16, R2 ;  /* 0x00000000021072ca */ /* 0x004fda00000e0000 */
[----:B------:R-:W-:Y:S02]  /*1620*/  USHF.R.S32.HI UR15, URZ, 0x1f, UR16 ;  /* 0x0000001f3f0f7899 */ /* 0x000fe40008011410 */
[----:B------:R-:W-:Y:S02]  /*1630*/  UIMAD.WIDE.U32 UR6, UR16, UR4, URZ ;  /* 0x00000004100672a5 */ /* 0x000fe4000f8e003f */
[----:B------:R-:W-:-:S04]  /*1640*/  UIMAD UR11, UR15, UR4, URZ ;  /* 0x000000040f0b72a4 */ /* 0x000fc8000f8e023f */
[----:B------:R-:W-:-:S03]  /*1650*/  UIMAD UR5, UR16, UR5, UR11 ;  /* 0x00000005100572a4 */ /* 0x000fc6000f8e020b */
[----:B------:R-:W-:Y:S01]  /*1660*/  ULDC.64 UR10, c[0x0][0x248] ;  /* 0x00009200000a7ab9 */ /* 0x000fe20000000a00 */
[----:B------:R-:W-:Y:S02]  /*1670*/  UIADD3 UR7, UR7, UR5, URZ ;  /* 0x0000000507077290 */ /* 0x000fe4000fffe03f */
[----:B------:R-:W-:Y:S02]  /*1680*/  UIMAD UR18, UR8, UR10, URZ ;  /* 0x0000000a081272a4 */ /* 0x000fe4000f8e023f */
[----:B------:R-:W-:Y:S02]  /*1690*/  UIMAD.WIDE.U32 UR28, UR9, UR10, UR6 ;  /* 0x0000000a091c72a5 */ /* 0x000fe4000f8e0006 */
[----:B------:R-:W-:Y:S01]  /*16a0*/  UIMAD UR18, UR9, UR11, UR18 ;  /* 0x0000000b091272a4 */ /* 0x000fe2000f8e0212 */
[----:B------:R-:W-:Y:S01]  /*16b0*/  ULDC.64 UR6, c[0x0][0x260] ;  /* 0x0000980000067ab9 */ /* 0x000fe20000000a00 */
[----:B------:R-:W-:Y:S02]  /*16c0*/  ULDC.64 UR4, c[0x0][0x238] ;  /* 0x00008e0000047ab9 */ /* 0x000fe40000000a00 */
[----:B------:R-:W-:Y:S01]  /*16d0*/  UIADD3 UR18, UR29, UR18, URZ ;  /* 0x000000121d127290 */ /* 0x000fe2000fffe03f */
[----:B------:R-:W-:Y:S01]  /*16e0*/  IMAD.U32 R9, RZ, RZ, UR29 ;  /* 0x0000001dff097e24 */ /* 0x000fe2000f8e00ff */
[----:B------:R-:W-:Y:S01]  /*16f0*/  UIMAD UR15, UR15, UR4, URZ ;  /* 0x000000040f0f72a4 */ /* 0x000fe2000f8e023f */
[----:B------:R-:W-:Y:S01]  /*1700*/  IMAD.U32 R8, RZ, RZ, UR28 ;  /* 0x0000001cff087e24 */ /* 0x000fe2000f8e00ff */
[----:B------:R-:W-:Y:S01]  /*1710*/  UIMAD.WIDE.U32 UR28, UR16, UR4, URZ ;  /* 0x00000004101c72a5 */ /* 0x000fe2000f8e003f */
[----:B------:R-:W-:Y:S01]  /*1720*/  IMAD R7, R5, UR6, RZ ;  /* 0x0000000605077c24 */ /* 0x000fe2000f8e02ff */
[----:B------:R-:W-:Y:S01]  /*1730*/  MOV R9, UR18 ;  /* 0x0000001200097c02 */ /* 0x000fe20008000f00 */
[----:B------:R-:W-:-:S02]  /*1740*/  UIMAD UR5, UR16, UR5, UR15 ;  /* 0x00000005100572a4 */ /* 0x000fc4000f8e020f */
[C---:B------:R-:W-:Y:S02]  /*1750*/  IMAD R7, R4.reuse, UR7, R7 ;  /* 0x0000000704077c24 */ /* 0x040fe4000f8e0207 */
[----:B------:R-:W-:Y:S01]  /*1760*/  IMAD.WIDE.U32 R36, R4, UR6, R8 ;  /* 0x0000000604247c25 */ /* 0x000fe2000f8e0008 */
[----:B------:R-:W-:-:S03]  /*1770*/  UIADD3 UR27, UR29, UR5, URZ ;  /* 0x000000051d1b7290 */ /* 0x000fc6000fffe03f */
[----:B------:R-:W-:Y:S01]  /*1780*/  IMAD.IADD R7, R37, 0x1, R7 ;  /* 0x0000000125077824 */ /* 0x000fe200078e0207 */
[----:B------:R-:W-:Y:S08]  /*1790*/  BRA `(.L_x_723) ;  /* 0x00000004003c7947 */ /* 0x000ff00003800000 */
.L_x_722:
[----:B------:R-:W1:Y:S01]  /*17a0*/  LDC R8, c[0x0][0x278] ;  /* 0x00009e00ff087b82 */ /* 0x000e620000000800 */
[----:B------:R-:W2:Y:S01]  /*17b0*/  S2R R0, SR_CTAID.Z ;  /* 0x0000000000007919 */ /* 0x000ea20000002700 */
[----:B------:R-:W-:Y:S02]  /*17c0*/  UISETP.NE.AND UP0, UPT, UR18, -0x1, UPT ;  /* 0xffffffff1200788c */ /* 0x000fe4000bf05270 */
[----:B------:R-:W-:-:S04]  /*17d0*/  ULEA UR9, UR20, 0xffffffc0, 0x6 ;  /* 0xffffffc014097891 */ /* 0x000fc8000f8e303f */
[----:B------:R-:W-:Y:S01]  /*17e0*/  PLOP3.LUT P1, PT, PT, PT, UP0, 0x80, 0x0 ;  /* 0x000000000000781c */ /* 0x000fe20003f2f008 */
[----:B------:R-:W-:-:S04]  /*17f0*/  USHF.R.S32.HI UR8, URZ, 0x1f, UR9 ;  /* 0x0000001f3f087899 */ /* 0x000fc80008011409 */
[----:B------:R-:W-:Y:S01]  /*1800*/  @UP0 UIADD3 UR5, UR16, UR18, URZ ;  /* 0x0000001210050290 */ /* 0x000fe2000fffe03f */
[----:B------:R-:W-:-:S03]  /*1810*/  @UP0 ULDC.64 UR10, c[0x0][0x248] ;  /* 0x00009200000a0ab9 */ /* 0x000fc60000000a00 */
[----:B------:R-:W-:Y:S02]  /*1820*/  @UP0 UIMAD.WIDE.U32 UR6, UR5, UR10, URZ ;  /* 0x0000000a050602a5 */ /* 0x000fe4000f8e003f */
[----:B------:R-:W-:-:S04]  /*1830*/  @UP0 UIMAD UR5, UR5, UR11, URZ ;  /* 0x0000000b050502a4 */ /* 0x000fc8000f8e023f */
[----:B------:R-:W-:Y:S01]  /*1840*/  @UP0 UIADD3 UR5, UR7, UR5, URZ ;  /* 0x0000000507050290 */ /* 0x000fe2000fffe03f */
[----:B-1----:R-:W-:Y:S02]  /*1850*/  IABS R5, R8 ;  /* 0x0000000800057213 */ /* 0x002fe40000000000 */
[----:B------:R-:W-:Y:S02]  /*1860*/  ISETP.NE.AND P2, PT, R8, RZ, PT ;  /* 0x000000ff0800720c */ /* 0x000fe40003f45270 */
[----:B------:R-:W1:Y:S01]  /*1870*/  I2F.RP R4, R5 ;  /* 0x0000000500047306 */ /* 0x000e620000209400 */
[----:B--2---:R-:W-:-:S07]  /*1880*/  IABS R0, R0 ;  /* 0x0000000000007213 */ /* 0x004fce0000000000 */
[----:B-1----:R-:W1:Y:S02]  /*1890*/  MUFU.RCP R6, R4 ;  /* 0x0000000400067308 */ /* 0x002e640000001000 */
[----:B-1----:R-:W-:-:S06]  /*18a0*/  VIADD R6, R6, 0xffffffe ;  /* 0x0ffffffe06067836 */ /* 0x002fcc0000000000 */
[----:B------:R-:W1:Y:S02]  /*18b0*/  F2I.FTZ.U32.TRUNC.NTZ R7, R6 ;  /* 0x0000000600077305 */ /* 0x000e64000021f000 */
[----:B-1----:R-:W-:Y:S01]  /*18c0*/  IMAD.MOV R2, RZ, RZ, -R7 ;  /* 0x000000ffff027224 */ /* 0x002fe200078e0a07 */
[----:B------:R-:W-:-:S03]  /*18d0*/  MOV R6, RZ ;  /* 0x000000ff00067202 */ /* 0x000fc60000000f00 */
[----:B------:R-:W-:-:S04]  /*18e0*/  IMAD R2, R2, R5, RZ ;  /* 0x0000000502027224 */ /* 0x000fc800078e02ff */
[----:B------:R-:W-:-:S06]  /*18f0*/  IMAD.HI.U32 R7, R7, R2, R6 ;  /* 0x0000000207077227 */ /* 0x000fcc00078e0006 */
[----:B------:R-:W-:Y:S02]  /*1900*/  IMAD.HI.U32 R4, R7, R0, RZ ;  /* 0x0000000007047227 */ /* 0x000fe400078e00ff */
[----:B------:R-:W1:Y:S02]  /*1910*/  LDC.64 R6, c[0x0][0x260] ;  /* 0x00009800ff067b82 */ /* 0x000e640000000a00 */
[----:B------:R-:W-:-:S04]  /*1920*/  IMAD.MOV R2, RZ, RZ, -R4 ;  /* 0x000000ffff027224 */ /* 0x000fc800078e0a04 */
[----:B------:R-:W-:Y:S01]  /*1930*/  IMAD R2, R5, R2, R0 ;  /* 0x0000000205027224 */ /* 0x000fe200078e0200 */
[----:B------:R-:W-:-:S04]  /*1940*/  LOP3.LUT R0, R8, UR12, RZ, 0x3c, !PT ;  /* 0x0000000c08007c12 */ /* 0x000fc8000f8e3cff */
[----:B------:R-:W-:Y:S02]  /*1950*/  ISETP.GT.U32.AND P5, PT, R5, R2, PT ;  /* 0x000000020500720c */ /* 0x000fe40003fa4070 */
[----:B------:R-:W-:-:S11]  /*1960*/  ISETP.GE.AND P3, PT, R0, RZ, PT ;  /* 0x000000ff0000720c */ /* 0x000fd60003f66270 */
[----:B------:R-:W-:Y:S01]  /*1970*/  @!P5 IADD3 R2, R2, -R5, RZ ;  /* 0x800000050202d210 */ /* 0x000fe20007ffe0ff */
[----:B------:R-:W-:-:S03]  /*1980*/  @!P5 VIADD R4, R4, 0x1 ;  /* 0x000000010404d836 */ /* 0x000fc60000000000 */
[----:B------:R-:W-:-:S13]  /*1990*/  ISETP.GE.U32.AND P4, PT, R2, R5, PT ;  /* 0x000000050200720c */ /* 0x000fda0003f86070 */
[----:B------:R-:W-:Y:S01]  /*19a0*/  @P4 IADD3 R4, R4, 0x1, RZ ;  /* 0x0000000104044810 */ /* 0x000fe20007ffe0ff */
[----:B------:R-:W-:Y:S06]  /*19b0*/  @P1 BRA `(.L_x_724) ;  /* 0x0000000000301947 */ /* 0x000fec0003800000 */
[----:B------:R-:W-:Y:S01]  /*19c0*/  USHF.R.S32.HI UR6, URZ, 0x1f, UR16 ;  /* 0x0000001f3f067899 */ /* 0x000fe20008011410 */
[----:B------:R-:W-:Y:S01]  /*19d0*/  ULDC.64 UR10, c[0x0][0x248] ;  /* 0x00009200000a7ab9 */ /* 0x000fe20000000a00 */
[----:B------:R-:W-:Y:S02]  /*19e0*/  USHF.R.S32.HI UR7, URZ, 0x1f, UR15 ;  /* 0x0000001f3f077899 */ /* 0x000fe4000801140f */
[----:B------:R-:W-:Y:S02]  /*19f0*/  UIMAD UR6, UR6, UR10, URZ ;  /* 0x0000000a060672a4 */ /* 0x000fe4000f8e023f */
[----:B------:R-:W-:Y:S02]  /*1a00*/  UIMAD.WIDE.U32 UR28, UR16, UR10, URZ ;  /* 0x0000000a101c72a5 */ /* 0x000fe4000f8e003f */
[----:B------:R-:W-:Y:S01]  /*1a10*/  UIMAD UR6, UR16, UR11, UR6 ;  /* 0x0000000b100672a4 */ /* 0x000fe2000f8e0206 */
[----:B------:R-:W-:Y:S02]  /*1a20*/  ULDC.64 UR4, c[0x0][0x230] ;  /* 0x00008c0000047ab9 */ /* 0x000fe40000000a00 */
[----:B------:R-:W-:-:S02]  /*1a30*/  UIMAD UR7, UR7, UR4, URZ ;  /* 0x00000004070772a4 */ /* 0x000fc4000f8e023f */
[----:B------:R-:W-:Y:S02]  /*1a40*/  UIADD3 UR29, UR29, UR6, URZ ;  /* 0x000000061d1d7290 */ /* 0x000fe4000fffe03f */
[----:B------:R-:W-:Y:S02]  /*1a50*/  UIMAD UR5, UR15, UR5, UR7 ;  /* 0x000000050f0572a4 */ /* 0x000fe4000f8e0207 */
[----:B------:R-:W-:-:S04]  /*1a60*/  UIMAD.WIDE.U32 UR6, UR15, UR4, UR28 ;  /* 0x000000040f0672a5 */ /* 0x000fc8000f8e001c */
[----:B------:R-:W-:-:S12]  /*1a70*/  UIADD3 UR5, UR7, UR5, URZ ;  /* 0x0000000507057290 */ /* 0x000fd8000fffe03f */
.L_x_724:
[----:B------:R-:W-:Y:S01]  /*1a80*/  UIMAD UR4, UR8, UR10, URZ ;  /* 0x0000000a080472a4 */ /* 0x000fe2000f8e023f */
[----:B------:R-:W-:Y:S01]  /*1a90*/  @!P3 IADD3 R4, -R4, RZ, RZ ;  /* 0x000000ff0404b210 */ /* 0x000fe20007ffe1ff */
[----:B------:R-:W-:Y:S01]  /*1aa0*/  UMOV UR7, UR5 ;  /* 0x0000000500077c82 */ /* 0x000fe20008000000 */
[----:B------:R-:W-:Y:S01]  /*1ab0*/  @!P2 LOP3.LUT R4, RZ, R8, RZ, 0x33, !PT ;  /* 0x00000008ff04a212 */ /* 0x000fe200078e33ff */
[----:B------:R-:W-:Y:S02]  /*1ac0*/  UIMAD.WIDE.U32 UR6, UR10, UR9, UR6 ;  /* 0x000000090a0672a5 */ /* 0x000fe4000f8e0006 */
[----:B------:R-:W-:Y:S01]  /*1ad0*/  UIMAD UR4, UR11, UR9, UR4 ;  /* 0x000000090b0472a4 */ /* 0x000fe2000f8e0204 */
[--C-:B------:R-:W-:Y:S01]  /*1ae0*/  SHF.R.S32.HI R5, RZ, 0x1f, R4.reuse ;  /* 0x0000001fff057819 */ /* 0x100fe20000011404 */
[----:B------:R-:W-:Y:S01]  /*1af0*/  @UP0 UIADD3 UR18, UR16, UR18, URZ ;  /* 0x0000001210120290 */ /* 0x000fe2000fffe03f */
[----:B------:R-:W-:Y:S01]  /*1b00*/  IMAD.MOV.U32 R20, RZ, RZ, R4 ;  /* 0x000000ffff147224 */ /* 0x000fe200078e0004 */
[----:B------:R-:W-:Y:S01]  /*1b10*/  UIADD3 UR4, UR7, UR4, URZ ;  /* 0x0000000407047290 */ /* 0x000fe2000fffe03f */
[----:B------:R-:W-:Y:S01]  /*1b20*/  MOV R9, UR7 ;  /* 0x0000000700097c02 */ /* 0x000fe20008000f00 */
[----:B-1----:R-:W-:Y:S01]  /*1b30*/  IMAD R0, R5, R6, RZ ;  /* 0x0000000605007224 */ /* 0x002fe200078e02ff */
[----:B------:R-:W-:-:S03]  /*1b40*/  MOV R8, UR6 ;  /* 0x0000000600087c02 */ /* 0x000fc60008000f00 */
[----:B------:R-:W-:Y:S01]  /*1b50*/  IMAD.U32 R9, RZ, RZ, UR4 ;  /* 0x00000004ff097e24 */ /* 0x000fe2000f8e00ff */
[----:B------:R-:W-:Y:S01]  /*1b60*/  @UP0 ULDC.64 UR4, c[0x0][0x250] ;  /* 0x0000940000040ab9 */ /* 0x000fe20000000a00 */
[C---:B------:R-:W-:Y:S01]  /*1b70*/  IMAD R7, R4.reuse, R7, R0 ;  /* 0x0000000704077224 */ /* 0x040fe200078e0200 */
[----:B------:R-:W-:Y:S01]  /*1b80*/  @UP0 UIMAD.WIDE.U32 UR28, UR18, UR4, URZ ;  /* 0x00000004121c02a5 */ /* 0x000fe2000f8e003f */
[----:B------:R-:W-:-:S03]  /*1b90*/  IMAD.WIDE.U32 R36, R4, R6, R8 ;  /* 0x0000000604247225 */ /* 0x000fc600078e0008 */
[----:B------:R-:W-:Y:S02]  /*1ba0*/  @UP0 UIMAD UR27, UR18, UR5, UR29 ;  /* 0x00000005121b02a4 */ /* 0x000fe4000f8e021d */
[----:B------:R-:W-:Y:S01]  /*1bb0*/  IADD3 R7, R37, R7, RZ ;  /* 0x0000000725077210 */ /* 0x000fe20007ffe0ff */
[----:B------:R-:W-:Y:S09]  /*1bc0*/  @P1 BRA `(.L_x_723) ;  /* 0x0000000000301947 */ /* 0x000ff20003800000 */
[----:B------:R-:W-:Y:S01]  /*1bd0*/  USHF.R.S32.HI UR6, URZ, 0x1f, UR16 ;  /* 0x0000001f3f067899 */ /* 0x000fe20008011410 */
[----:B------:R-:W-:-:S03]  /*1be0*/  ULDC.64 UR4, c[0x0][0x250] ;  /* 0x0000940000047ab9 */ /* 0x000fc60000000a00 */
[----:B------:R-:W-:Y:S02]  /*1bf0*/  UIMAD UR6, UR6, UR4, URZ ;  /* 0x00000004060672a4 */ /* 0x000fe4000f8e023f */
[----:B------:R-:W-:Y:S02]  /*1c00*/  UIMAD.WIDE.U32 UR28, UR16, UR4, URZ ;  /* 0x00000004101c72a5 */ /* 0x000fe4000f8e003f */
[----:B------:R-:W-:Y:S02]  /*1c10*/  UIMAD UR16, UR16, UR5, UR6 ;  /* 0x00000005101072a4 */ /* 0x000fe4000f8e0206 */
[----:B------:R-:W-:Y:S01]  /*1c20*/  USHF.R.S32.HI UR6, URZ, 0x1f, UR15 ;  /* 0x0000001f3f067899 */ /* 0x000fe2000801140f */
[----:B------:R-:W-:Y:S01]  /*1c30*/  ULDC.64 UR4, c[0x0][0x238] ;  /* 0x00008e0000047ab9 */ /* 0x000fe20000000a00 */
[----:B------:R-:W-:Y:S02]  /*1c40*/  UIADD3 UR29, UR29, UR16, URZ ;  /* 0x000000101d1d7290 */ /* 0x000fe4000fffe03f */
[----:B------:R-:W-:-:S02]  /*1c50*/  UIMAD UR6, UR6, UR4, URZ ;  /* 0x00000004060672a4 */ /* 0x000fc4000f8e023f */
[----:B------:R-:W-:Y:S02]  /*1c60*/  UIMAD.WIDE.U32 UR28, UR15, UR4, UR28 ;  /* 0x000000040f1c72a5 */ /* 0x000fe4000f8e001c */
[----:B------:R-:W-:-:S04]  /*1c70*/  UIMAD UR5, UR15, UR5, UR6 ;  /* 0x000000050f0572a4 */ /* 0x000fc8000f8e0206 */
[----:B------:R-:W-:-:S12]  /*1c80*/  UIADD3 UR27, UR29, UR5, URZ ;  /* 0x000000051d1b7290 */ /* 0x000fd8000fffe03f */
.L_x_723:
[----:B------:R-:W-:Y:S01]  /*1c90*/  SHF.R.S32.HI R4, RZ, 0x1f, R3 ;  /* 0x0000001fff047819 */ /* 0x000fe20000011403 */
[----:B------:R-:W-:Y:S01]  /*1ca0*/  UISETP.NE.AND UP0, UPT, UR17, -0x1, UPT ;  /* 0xffffffff1100788c */ /* 0x000fe2000bf05270 */
[----:B------:R-:W1:Y:S01]  /*1cb0*/  S2R R29, SR_CTAID.X ;  /* 0x00000000001d7919 */ /* 0x000e620000002500 */
[----:B------:R-:W-:Y:S01]  /*1cc0*/  USHF.R.S32.HI UR18, URZ, 0x1f, UR12 ;  /* 0x0000001f3f127899 */ /* 0x000fe2000801140c */
[CC--:B------:R-:W-:Y:S01]  /*1cd0*/  LEA.HI R2, R4.reuse, R3.reuse, RZ, 0x3 ;  /* 0x0000000304027211 */ /* 0x0c0fe200078f18ff */
[----:B------:R-:W-:Y:S01]  /*1ce0*/  BSSY B0, `(.L_x_725) ;  /* 0x0000076000007945 */ /* 0x000fe20003800000 */
[----:B------:R-:W-:Y:S02]  /*1cf0*/  LEA.HI R23, R4, R3, RZ, 0x4 ;  /* 0x0000000304177211 */ /* 0x000fe400078f20ff */
[----:B------:R-:W-:Y:S02]  /*1d00*/  SHF.R.S32.HI R18, RZ, 0x3, R2 ;  /* 0x00000003ff127819 */ /* 0x000fe40000011402 */
[----:B------:R-:W-:-:S02]  /*1d10*/  LOP3.LUT R2, R2, 0xfffffff8, RZ, 0xc0, !PT ;  /* 0xfffffff802027812 */ /* 0x000fc400078ec0ff */
[----:B------:R-:W-:Y:S01]  /*1d20*/  LOP3.LUT R0, R23, 0xfffffff0, RZ, 0xc0, !PT ;  /* 0xfffffff017007812 */ /* 0x000fe200078ec0ff */
[----:B------:R-:W-:Y:S01]  /*1d30*/  @UP0 ULDC.64 UR4, c[0x0][0x240] ;  /* 0x0000900000040ab9 */ /* 0x000fe20000000a00 */
[----:B------:R-:W-:Y:S01]  /*1d40*/  IMAD.SHL.U32 R13, R18, 0x40, RZ ;  /* 0x00000040120d7824 */ /* 0x000fe200078e00ff */
[----:B------:R-:W-:Y:S01]  /*1d50*/  @UP0 UIMAD.WIDE.U32 UR30, UR17, UR4, URZ ;  /* 0x00000004111e02a5 */ /* 0x000fe2000f8e003f */
[C---:B------:R-:W-:Y:S01]  /*1d60*/  IMAD.IADD R2, R3.reuse, 0x1, -R2 ;  /* 0x0000000103027824 */ /* 0x040fe200078e0a02 */
[----:B------:R-:W-:Y:S01]  /*1d70*/  @!UP0 USHF.R.S32.HI UR15, URZ, 0x1f, UR14 ;  /* 0x0000001f3f0f8899 */ /* 0x000fe2000801140e */
[----:B------:R-:W-:Y:S01]  /*1d80*/  IMAD.IADD R11, R3, 0x1, -R0 ;  /* 0x00000001030b7824 */ /* 0x000fe200078e0a00 */
[----:B------:R-:W-:Y:S01]  /*1d90*/  @!UP0 ULDC.64 UR6, c[0x0][0x228] ;  /* 0x00008a0000068ab9 */ /* 0x000fe20000000a00 */
[----:B------:R-:W-:Y:S01]  /*1da0*/  IMAD.SHL.U32 R240, R2, 0x8, RZ ;  /* 0x0000000802f07824 */ /* 0x000fe200078e00ff */
[----:B------:R-:W-:Y:S01]  /*1db0*/  @!UP0 UIMAD.WIDE.U32 UR32, UR14, UR6, URZ ;  /* 0x000000060e2082a5 */ /* 0x000fe2000f8e003f */
[----:B------:R-:W-:Y:S01]  /*1dc0*/  LOP3.LUT R13, R13, 0x1c0, RZ, 0xc0, !PT ;  /* 0x000001c00d0d7812 */ /* 0x000fe200078ec0ff */
[----:B------:R-:W-:Y:S01]  /*1dd0*/  @UP0 UIMAD UR16, UR17, UR5, UR31 ;  /* 0x00000005111002a4 */ /* 0x000fe2000f8e021f */
[----:B------:R-:W-:Y:S01]  /*1de0*/  SHF.R.S32.HI R0, RZ, 0x1f, R11 ;  /* 0x0000001fff007819 */ /* 0x000fe2000001140b */
[----:B------:R-:W-:Y:S01]  /*1df0*/  @!UP0 UIMAD UR6, UR15, UR6, URZ ;  /* 0x000000060f0682a4 */ /* 0x000fe2000f8e023f */
[--C-:B------:R-:W-:Y:S01]  /*1e00*/  LOP3.LUT R9, R13, 0x38, R240.reuse, 0xf8, !PT ;  /* 0x000000380d097812 */ /* 0x100fe200078ef8f0 */
[----:B------:R-:W-:Y:S01]  /*1e10*/  ULDC.64 UR4, c[0x0][0x258] ;  /* 0x0000960000047ab9 */ /* 0x000fe20000000a00 */
[----:B------:R-:W-:Y:S01]  /*1e20*/  SHF.R.U32.HI R238, RZ, 0x3, R13 ;  /* 0x00000003ffee7819 */ /* 0x000fe2000001160d */
[----:B------:R-:W-:Y:S01]  /*1e30*/  UIMAD UR18, UR18, UR4, URZ ;  /* 0x00000004121272a4 */ /* 0x000fe2000f8e023f */
[----:B------:R-:W-:Y:S01]  /*1e40*/  IMAD.U32 R24, RZ, RZ, UR4 ;  /* 0x00000004ff187e24 */ /* 0x000fe2000f8e00ff */
[----:B------:R-:W-:Y:S01]  /*1e50*/  @!UP0 UIMAD UR14, UR14, UR7, UR6 ;  /* 0x000000070e0e82a4 */ /* 0x000fe2000f8e0206 */
[----:B------:R-:W2:Y:S01]  /*1e60*/  S2UR UR4, SR_CgaCtaId ;  /* 0x00000000000479c3 */ /* 0x000ea20000008800 */
[----:B------:R-:W-:Y:S01]  /*1e70*/  LEA.HI R17, R0, R11, RZ, 0x3 ;  /* 0x0000000b00117211 */ /* 0x000fe200078f18ff */
[----:B------:R-:W-:Y:S01]  /*1e80*/  @!UP0 UMOV UR30, UR32 ;  /* 0x00000020001e8c82 */ /* 0x000fe20008000000 */
[----:B------:R-:W-:Y:S01]  /*1e90*/  @!UP0 UIADD3 UR16, UR33, UR14, URZ ;  /* 0x0000000e21108290 */ /* 0x000fe2000fffe03f */
[----:B------:R-:W-:Y:S01]  /*1ea0*/  SHF.R.S32.HI R0, RZ, 0x1f, R240 ;  /* 0x0000001fff007819 */ /* 0x000fe200000114f0 */
[----:B------:R-:W-:Y:S01]  /*1eb0*/  UIMAD UR15, UR12, UR5, UR18 ;  /* 0x000000050c0f72a4 */ /* 0x000fe2000f8e0212 */
[----:B------:R-:W-:Y:S01]  /*1ec0*/  IADD3 R36, P3, R240, R36, RZ ;  /* 0x00000024f0247210 */ /* 0x000fe20007f7e0ff */
[----:B------:R-:W-:Y:S01]  /*1ed0*/  UIADD3 UR18, UR20, -0x1, URZ ;  /* 0xffffffff14127890 */ /* 0x000fe2000fffe03f */
[----:B------:R-:W-:Y:S01]  /*1ee0*/  LOP3.LUT R238, R9, R238, RZ, 0x3c, !PT ;  /* 0x000000ee09ee7212 */ /* 0x000fe200078e3cff */
[----:B------:R-:W-:Y:S01]  /*1ef0*/  UIADD3 UR14, -UR21, UR19, URZ ;  /* 0x00000013150e7290 */ /* 0x000fe2000fffe13f */
[----:B------:R-:W-:Y:S01]  /*1f00*/  LEA.HI R9, R4, R3, RZ, 0x6 ;  /* 0x0000000304097211 */ /* 0x000fe200078f30ff */
[----:B------:R-:W-:Y:S01]  /*1f10*/  IMAD.X R37, R0, 0x1, R7, P3 ;  /* 0x0000000100257824 */ /* 0x000fe200018e0607 */
[C---:B------:R-:W-:Y:S01]  /*1f20*/  IADD3 R6, P1, R240.reuse, UR30, RZ ;  /* 0x0000001ef0067c10 */ /* 0x040fe2000ff3e0ff */
[----:B------:R-:W-:Y:S01]  /*1f30*/  USHF.L.U32 UR5, UR18, 0x6, URZ ;  /* 0x0000000612057899 */ /* 0x000fe2000800063f */
[----:B------:R-:W-:Y:S01]  /*1f40*/  IADD3 R8, P2, R240, UR28, RZ ;  /* 0x0000001cf0087c10 */ /* 0x000fe2000ff5e0ff */
[----:B------:R-:W-:Y:S01]  /*1f50*/  IMAD.SHL.U32 R9, R9, 0x8, RZ ;  /* 0x0000000809097824 */ /* 0x000fe200078e00ff */
[----:B------:R-:W-:Y:S01]  /*1f60*/  IADD3.X R7, R0, UR16, RZ, P1, !PT ;  /* 0x0000001000077c10 */ /* 0x000fe20008ffe4ff */
[----:B------:R-:W-:Y:S01]  /*1f70*/  ULDC.64 UR6, c[0x0][0x268] ;  /* 0x00009a0000067ab9 */ /* 0x000fe20000000a00 */
[----:B------:R-:W-:Y:S01]  /*1f80*/  LOP3.LUT R16, R17, 0xfffffff8, RZ, 0xc0, !PT ;  /* 0xfffffff811107812 */ /* 0x000fe200078ec0ff */
[----:B------:R-:W-:Y:S01]  /*1f90*/  IMAD R5, R5, UR6, RZ ;  /* 0x0000000605057c24 */ /* 0x000fe2000f8e02ff */
[----:B------:R-:W-:Y:S01]  /*1fa0*/  LOP3.LUT R238, R238, 0xfffffe00, R9, 0xf8, !PT ;  /* 0xfffffe00eeee7812 */ /* 0x000fe200078ef809 */
[----:B------:R-:W-:Y:S01]  /*1fb0*/  IMAD.WIDE.U32 R24, R24, UR12, R6 ;  /* 0x0000000c18187c25 */ /* 0x000fe2000f8e0006 */
[----:B------:R-:W-:Y:S01]  /*1fc0*/  UIADD3 UR12, -UR5, UR26, URZ ;  /* 0x0000001a050c7290 */ /* 0x000fe2000fffe13f */
[----:B------:R-:W-:-:S02]  /*1fd0*/  ISETP.GE.AND P4, PT, R18, UR14, PT ;  /* 0x0000000e12007c0c */ /* 0x000fc4000bf86270 */
[----:B------:R-:W-:Y:S01]  /*1fe0*/  IADD3.X R9, R0, UR27, RZ, P2, !PT ;  /* 0x0000001b00097c10 */ /* 0x000fe200097fe4ff */
[----:B------:R-:W-:Y:S01]  /*1ff0*/  IMAD.IADD R16, R11, 0x1, -R16 ;  /* 0x000000010b107824 */ /* 0x000fe200078e0a10 */
[----:B------:R-:W-:Y:S01]  /*2000*/  SHF.R.S32.HI R19, RZ, 0x1f, R18 ;  /* 0x0000001fff137819 */ /* 0x000fe20000011412 */
[----:B------:R-:W-:Y:S01]  /*2010*/  IMAD R14, R20, UR7, R5 ;  /* 0x00000007140e7c24 */ /* 0x000fe2000f8e0205 */
[----:B------:R-:W-:Y:S01]  /*2020*/  IADD3 R170, P1, R18, UR9, RZ ;  /* 0x0000000912aa7c10 */ /* 0x000fe2000ff3e0ff */
[----:B------:R-:W-:Y:S01]  /*2030*/  IMAD.WIDE.U32 R20, R20, UR6, R8 ;  /* 0x0000000614147c25 */ /* 0x000fe2000f8e0008 */
[----:B------:R-:W-:Y:S01]  /*2040*/  ISETP.GE.AND P3, PT, R18, UR12, PT ;  /* 0x0000000c12007c0c */ /* 0x000fe2000bf66270 */
[----:B------:R-:W-:Y:S01]  /*2050*/  UMOV UR6, 0x400 ;  /* 0x0000040000067882 */ /* 0x000fe20000000000 */
[----:B------:R-:W-:Y:S01]  /*2060*/  IADD3.X R15, R19, UR8, RZ, P1, !PT ;  /* 0x00000008130f7c10 */ /* 0x000fe20008ffe4ff */
[----:B--2---:R-:W-:Y:S01]  /*2070*/  ULEA UR4, UR4, UR6, 0x18 ;  /* 0x0000000604047291 */ /* 0x004fe2000f8ec03f */
[----:B------:R-:W-:Y:S01]  /*2080*/  IMAD.MOV.U32 R7, RZ, RZ, 0x10 ;  /* 0x00000010ff077424 */ /* 0x000fe200078e00ff */
[----:B------:R-:W-:Y:S01]  /*2090*/  R2P PR, R16, 0x6 ;  /* 0x0000000610007804 */ /* 0x000fe20000000000 */
[----:B------:R-:W-:-:S02]  /*20a0*/  IMAD.MOV.U32 R5, RZ, RZ, 0x20 ;  /* 0x00000020ff057424 */ /* 0x000fc400078e00ff */
[----:B------:R-:W-:Y:S01]  /*20b0*/  VIADD R27, R25, UR15 ;  /* 0x0000000f191b7c36 */ /* 0x000fe20008000000 */
[----:B------:R-:W-:Y:S01]  /*20c0*/  LEA R238, R238, UR4, 0x1 ;  /* 0x00000004eeee7c11 */ /* 0x000fe2000f8e08ff */
[----:B-1----:R-:W-:Y:S01]  /*20d0*/  IMAD.WIDE R28, R29, 0x40, R18 ;  /* 0x000000401d1c7825 */ /* 0x002fe200078e0212 */
[----:B------:R-:W-:Y:S02]  /*20e0*/  SEL R7, R7, 0xfffffff0, !P1 ;  /* 0xfffffff007077807 */ /* 0x000fe40004800000 */
[----:B------:R-:W-:Y:S01]  /*20f0*/  SEL R5, R5, 0xffffffe0, !P2 ;  /* 0xffffffe005057807 */ /* 0x000fe20005000000 */
[C---:B------:R-:W-:Y:S02]  /*2100*/  VIADD R22, R18.reuse, 0x10 ;  /* 0x0000001012167836 */ /* 0x040fe40000000000 */
[C---:B------:R-:W-:Y:S02]  /*2110*/  VIADD R0, R18.reuse, 0x20 ;  /* 0x0000002012007836 */ /* 0x040fe40000000000 */
[----:B------:R-:W-:-:S02]  /*2120*/  VIADD R6, R18, 0x30 ;  /* 0x0000003012067836 */ /* 0x000fc40000000000 */
[----:B------:R-:W-:Y:S02]  /*2130*/  IMAD R31, R19, UR10, RZ ;  /* 0x0000000a131f7c24 */ /* 0x000fe4000f8e02ff */
[C---:B------:R-:W-:Y:S02]  /*2140*/  VIADD R237, R240.reuse, 0x40 ;  /* 0x00000040f0ed7836 */ /* 0x040fe40000000000 */
[C---:B------:R-:W-:Y:S02]  /*2150*/  VIADD R236, R240.reuse, 0x80 ;  /* 0x00000080f0ec7836 */ /* 0x040fe40000000000 */
[----:B------:R-:W-:Y:S01]  /*2160*/  VIADD R235, R240, 0xc0 ;  /* 0x000000c0f0eb7836 */ /* 0x000fe20000000000 */
[----:B------:R-:W-:Y:S06]  /*2170*/  @P4 BRA `(.L_x_726) ;  /* 0x0000000000b04947 */ /* 0x000fec0003800000 */
[----:B------:R-:W-:Y:S01]  /*2180*/  ULDC UR8, c[0x0][0x2d0] ;  /* 0x0000b40000087ab9 */ /* 0x000fe20000000800 */
[----:B------:R-:W-:Y:S01]  /*2190*/  ULDC.64 UR6, c[0x0][0x240] ;  /* 0x0000900000067ab9 */ /* 0x000fe20000000a00 */
[----:B------:R-:W-:Y:S01]  /*21a0*/  ISETP.GE.AND P5, PT, R237, UR8, PT ;  /* 0x00000008ed007c0c */ /* 0x000fe2000bfa6270 */
[----:B------:R-:W-:Y:S01]  /*21b0*/  IMAD R33, R29, UR6, RZ ;  /* 0x000000061d217c24 */ /* 0x000fe2000f8e02ff */
[----:B------:R-:W-:Y:S01]  /*21c0*/  ISETP.GE.AND P6, PT, R240, UR8, PT ;  /* 0x00000008f0007c0c */ /* 0x000fe2000bfc6270 */
[----:B------:R-:W-:Y:S01]  /*21d0*/  IMAD.MOV.U32 R26, RZ, RZ, R24 ;  /* 0x000000ffff1a7224 */ /* 0x000fe200078e0018 */
[----:B------:R-:W-:Y:S01]  /*21e0*/  ISETP.GE.AND P4, PT, R236, UR8, PT ;  /* 0x00000008ec007c0c */ /* 0x000fe2000bf86270 */
[C---:B------:R-:W-:Y:S02]  /*21f0*/  IMAD R30, R28.reuse, UR7, R33 ;  /* 0x000000071c1e7c24 */ /* 0x040fe4000f8e0221 */
[----:B------:R-:W-:-:S04]  /*2200*/  IMAD.WIDE.U32 R34, R28, UR6, R26 ;  /* 0x000000061c227c25 */ /* 0x000fc8000f8e001a */
[----:B------:R-:W-:Y:S02]  /*2210*/  IMAD.IADD R30, R35, 0x1, R30 ;  /* 0x00000001231e7824 */ /* 0x000fe400078e021e */
[----:B------:R-:W1:Y:S02]  /*2220*/  @!P5 LDC.64 R10, c[0x0][0x210] ;  /* 0x00008400ff0adb82 */ /* 0x000e640000000a00 */
[----:B------:R2:W-:Y:S06]  /*2230*/  @P6 STS.128 [R238], RZ ;  /* 0x000000ffee006388 */ /* 0x0005ec0000000c00 */
[----:B------:R-:W3:Y:S08]  /*2240*/  @!P6 LDC.64 R12, c[0x0][0x210] ;  /* 0x00008400ff0ceb82 */ /* 0x000ef00000000a00 */
[----:B------:R-:W4:Y:S01]  /*2250*/  @!P4 LDC.64 R8, c[0x0][0x210] ;  /* 0x00008400ff08cb82 */ /* 0x000f220000000a00 */
[----:B-1----:R-:W-:-:S04]  /*2260*/  @!P5 LEA R10, P2, R34, R10, 0x1 ;  /* 0x0000000a220ad211 */ /* 0x002fc800078408ff */
[C---:B------:R-:W-:Y:S02]  /*2270*/  @!P5 LEA.HI.X R11, R34.reuse, R11, R30, 0x1, P2 ;  /* 0x0000000b220bd211 */ /* 0x040fe400010f0c1e */
[----:B------:R-:W-:Y:S02]  /*2280*/  ISETP.GE.AND P2, PT, R235, UR8, PT ;  /* 0x00000008eb007c0c */ /* 0x000fe4000bf46270 */
[----:B---3--:R-:W-:-:S04]  /*2290*/  @!P6 LEA R12, P1, R34, R12, 0x1 ;  /* 0x0000000c220ce211 */ /* 0x008fc800078208ff */
[C---:B------:R-:W-:Y:S02]  /*22a0*/  @!P6 LEA.HI.X R13, R34.reuse, R13, R30, 0x1, P1 ;  /* 0x0000000d220de211 */ /* 0x040fe400008f0c1e */
[----:B----4-:R-:W-:-:S03]  /*22b0*/  @!P4 LEA R8, P1, R34, R8, 0x1 ;  /* 0x000000082208c211 */ /* 0x010fc600078208ff */
[----:B------:R-:W-:Y:S01]  /*22c0*/  @!PT LDS RZ, [RZ] ;  /* 0x00000000fffff984 */ /* 0x000fe20000000800 */
[----:B------:R-:W-:Y:S01]  /*22d0*/  @!PT LDS RZ, [RZ] ;  /* 0x00000000fffff984 */ /* 0x000fe20000000800 */
[----:B------:R-:W-:Y:S01]  /*22e0*/  @!PT LDS RZ, [RZ] ;  /* 0x00000000fffff984 */ /* 0x000fe20000000800 */
[----:B------:R2:W-:Y:S01]  /*22f0*/  @!P6 LDGSTS.E.BYPASS.LTC128B.128 [R238], desc[UR24][R12.64] ;  /* 0x000000000ceeefae */ /* 0x0005e2000b901d58 */
[----:B------:R-:W-:-:S03]  /*2300*/  @!P4 LEA.HI.X R9, R34, R9, R30, 0x1, P1 ;  /* 0x000000092209c211 */ /* 0x000fc600008f0c1e */
[----:B------:R2:W-:Y:S04]  /*2310*/  @P5 STS.128 [R238+0x2000], RZ ;  /* 0x002000ffee005388 */ /* 0x0005e80000000c00 */
[----:B------:R-:W-:Y:S01]  /*2320*/  @!PT LDS RZ, [RZ] ;  /* 0x00000000fffff984 */ /* 0x000fe20000000800 */
[----:B------:R-:W-:Y:S01]  /*2330*/  @!PT LDS RZ, [RZ] ;  /* 0x00000000fffff984 */ /* 0x000fe20000000800 */
[----:B------:R-:W-:Y:S01]  /*2340*/  @!PT LDS RZ, [RZ] ;  /* 0x00000000fffff984 */ /* 0x000fe20000000800 */
[----:B------:R2:W-:Y:S04]  /*2350*/  @!P5 LDGSTS.E.BYPASS.LTC128B.128 [R238+0x2000], desc[UR24][R10.64+0x80] ;  /* 0x020000800aeedfae */ /* 0x0005e8000b901d58 */
[----:B------:R2:W-:Y:S04]  /*2360*/  @P4 STS.128 [R238+0x4000], RZ ;  /* 0x004000ffee004388 */ /* 0x0005e80000000c00 */
[----:B------:R-:W-:Y:S01]  /*2370*/  @!PT LDS RZ, [RZ] ;  /* 0x00000000fffff984 */ /* 0x000fe20000000800 */
[----:B------:R-:W-:Y:S01]  /*2380*/  @!PT LDS RZ, [RZ] ;  /* 0x00000000fffff984 */ /* 0x000fe20000000800 */
[----:B------:R-:W-:Y:S01]  /*2390*/  @!PT LDS RZ, [RZ] ;  /* 0x00000000fffff984 */ /* 0x000fe20000000800 */
[----:B------:R2:W-:Y:S04]  /*23a0*/  @!P4 LDGSTS.E.BYPASS.LTC128B.128 [R238+0x4000], desc[UR24][R8.64+0x100] ;  /* 0x0400010008eecfae */ /* 0x0005e8000b901d58 */
[----:B------:R2:W-:Y:S01]  /*23b0*/  @P2 STS.128 [R238+0x6000], RZ ;  /* 0x006000ffee002388 */ /* 0x0005e20000000c00 */
[----:B------:R-:W-:Y:S05]  /*23c0*/  @P2 BRA `(.L_x_726) ;  /* 0x00000000001c2947 */ /* 0x000fea0003800000 */
[----:B------:R-:W-:Y:S02]  /*23d0*/  ULDC.64 UR6, c[0x0][0x210] ;  /* 0x0000840000067ab9 */ /* 0x000fe40000000a00 */
[----:B--2---:R-:W-:-:S04]  /*23e0*/  LEA R8, P1, R34, UR6, 0x1 ;  /* 0x0000000622087c11 */ /* 0x004fc8000f8208ff */
[----:B------:R-:W-:-:S05]  /*23f0*/  LEA.HI.X R9, R34, UR7, R30, 0x1, P1 ;  /* 0x0000000722097c11 */ /* 0x000fca00088f0c1e */
[----:B------:R-:W-:Y:S01]  /*2400*/  @!PT LDS RZ, [RZ] ;  /* 0x00000000fffff984 */ /* 0x000fe20000000800 */
[----:B------:R-:W-:Y:S01]  /*2410*/  @!PT LDS RZ, [RZ] ;  /* 0x00000000fffff984 */ /* 0x000fe20000000800 */
[----:B------:R-:W-:Y:S01]  /*2420*/  @!PT LDS RZ, [RZ] ;  /* 0x00000000fffff984 */ /* 0x000fe20000000800 */
[----:B------:R1:W-:Y:S04]  /*2430*/  LDGSTS.E.BYPASS.LTC128B.128 [R238+0x6000], desc[UR24][R8.64+0x180] ;  /* 0x0600018008ee7fae */ /* 0x0003e8000b901d58 */
.L_x_726:
[----:B------:R-:W-:Y:S05]  /*2440*/  BSYNC B0 ;  /* 0x0000000000007941 */ /* 0x000fea0003800000 */
.L_x_725:
[----:B------:R-:W-:Y:S01]  /*2450*/  ISETP.GE.AND P2, PT, R22, UR14, PT ;  /* 0x0000000e16007c0c */ /* 0x000fe2000bf46270 */
[C---:B------:R-:W-:Y:S01]  /*2460*/  IMAD R31, R18.reuse, UR11, R31 ;  /* 0x0000000b121f7c24 */ /* 0x040fe2000f8e021f */
[----:B------:R-:W-:Y:S01]  /*2470*/  BSSY B0, `(.L_x_727) ;  /* 0x0000037000007945 */ /* 0x000fe20003800000 */
[----:B------:R-:W-:Y:S01]  /*2480*/  IMAD.WIDE.U32 R36, R18, UR10, R36 ;  /* 0x0000000a12247c25 */ /* 0x000fe2000f8e0024 */
[----:B------:R-:W-:Y:S02]  /*2490*/  ISETP.GE.AND P5, PT, R0, UR14, PT ;  /* 0x0000000e00007c0c */ /* 0x000fe4000bfa6270 */
[----:B------:R-:W-:Y:S01]  /*24a0*/  ISETP.GE.AND P6, PT, R6, UR14, PT ;  /* 0x0000000e06007c0c */ /* 0x000fe2000bfc6270 */
[----:B------:R-:W-:Y:S01]  /*24b0*/  IMAD.IADD R166, R37, 0x1, R31 ;  /* 0x0000000125a67824 */ /* 0x000fe200078e021f */
[----:B------:R-:W-:Y:S01]  /*24c0*/  ISETP.GE.AND P1, PT, R22, UR12, PT ;  /* 0x0000000c16007c0c */ /* 0x000fe2000bf26270 */
[----:B------:R-:W-:-:S04]  /*24d0*/  IMAD.MOV.U32 R165, RZ, RZ, R36 ;  /* 0x000000ffffa57224 */ /* 0x000fc800078e0024 */
[----:B------:R-:W-:Y:S08]  /*24e0*/  @P2 BRA `(.L_x_728) ;  /* 0x0000000000bc2947 */ /* 0x000ff00003800000 */
[----:B------:R-:W-:Y:S01]  /*24f0*/  ULDC UR8, c[0x0][0x2d0] ;  /* 0x0000b40000087ab9 */ /* 0x000fe20000000800 */
[----:B--2---:R-:W-:Y:S01]  /*2500*/  IADD3 R11, P2, R28, 0x10, RZ ;  /* 0x000000101c0b7810 */ /* 0x004fe20007f5e0ff */
[----:B------:R-:W-:Y:S01]  /*2510*/  ULDC.64 UR6, c[0x0][0x240] ;  /* 0x0000900000067ab9 */ /* 0x000fe20000000a00 */
[----:B------:R-:W-:Y:S01]  /*2520*/  ISETP.GE.AND P4, PT, R240, UR8, PT ;  /* 0x00000008f0007c0c */ /* 0x000fe2000bf86270 */
[----:B------:R-:W-:Y:S02]  /*2530*/  IMAD.MOV.U32 R12, RZ, RZ, R24 ;  /* 0x000000ffff0c7224 */ /* 0x000fe400078e0018 */
[----:B------:R-:W-:Y:S02]  /*2540*/  IMAD.X R10, RZ, RZ, R29, P2 ;  /* 0x000000ffff0a7224 */ /* 0x000fe400010e061d */
[----:B------:R-:W-:Y:S02]  /*2550*/  IMAD.MOV.U32 R13, RZ, RZ, R27 ;  /* 0x000000ffff0d7224 */ /* 0x000fe400078e001b */
[----:B------:R-:W-:-:S02]  /*2560*/  IMAD R10, R10, UR6, RZ ;  /* 0x000000060a0a7c24 */ /* 0x000fc4000f8e02ff */
[----:B------:R-:W-:-:S04]  /*2570*/  IMAD.WIDE.U32 R12, R11, UR6, R12 ;  /* 0x000000060b0c7c25 */ /* 0x000fc8000f8e000c */
[----:B-1----:R-:W1:Y:S01]  /*2580*/  @!P4 LDC.64 R8, c[0x0][0x210] ;  /* 0x00008400ff08cb82 */ /* 0x002e620000000a00 */
[----:B------:R-:W-:Y:S01]  /*2590*/  IMAD R11, R11, UR7, R10 ;  /* 0x000000070b0b7c24 */ /* 0x000fe2000f8e020a */
[----:B------:R3:W-:Y:S03]  /*25a0*/  @P4 STS.128 [R238+0x800], RZ ;  /* 0x000800ffee004388 */ /* 0x0007e60000000c00 */
[----:B------:R-:W-:Y:S01]  /*25b0*/  IMAD.IADD R10, R13, 0x1, R11 ;  /* 0x000000010d0a7824 */ /* 0x000fe200078e020b */
[----:B-1----:R-:W-:-:S04]  /*25c0*/  @!P4 LEA R30, P2, R12, R8, 0x1 ;  /* 0x000000080c1ec211 */ /* 0x002fc800078408ff */
[----:B------:R-:W-:Y:S02]  /*25d0*/  @!P4 LEA.HI.X R31, R12, R9, R10, 0x1, P2 ;  /* 0x000000090c1fc211 */ /* 0x000fe400010f0c0a */
[----:B------:R-:W-:-:S03]  /*25e0*/  ISETP.GE.AND P2, PT, R237, UR8, PT ;  /* 0x00000008ed007c0c */ /* 0x000fc6000bf46270 */
[----:B------:R-:W-:Y:S01]  /*25f0*/  @!PT LDS RZ, [RZ] ;  /* 0x00000000fffff984 */ /* 0x000fe20000000800 */
[----:B------:R-:W-:Y:S01]  /*2600*/  @!PT LDS RZ, [RZ] ;  /* 0x00000000fffff984 */ /* 0x000fe20000000800 */
[----:B------:R-:W-:Y:S01]  /*2610*/  @!PT LDS RZ, [RZ] ;  /* 0x00000000fffff984 */ /* 0x000fe20000000800 */
[----:B------:R3:W-:Y:S10]  /*2620*/  @!P4 LDGSTS.E.BYPASS.LTC128B.128 [R238+0x800], desc[UR24][R30.64] ;  /* 0x008000001eeecfae */ /* 0x0007f4000b901d58 */
[----:B------:R-:W1:Y:S01]  /*2630*/  @!P2 LDC.64 R8, c[0x0][0x210] ;  /* 0x00008400ff08ab82 */ /* 0x000e620000000a00 */
[----:B------:R3:W-:Y:S01]  /*2640*/  @P2 STS.128 [R238+0x2800], RZ ;  /* 0x002800ffee002388 */ /* 0x0007e20000000c00 */
        /* <DEDUP_REMOVED lines=16> */
[----:B------:R3:W-:Y:S01]  /*2750*/  @P2 STS.128 [R238+0x6800], RZ ;  /* 0x006800ffee002388 */ /* 0x0007e20000000c00 */
[----:B------:R-:W-:Y:S05]  /*2760*/  @P2 BRA `(.L_x_728) ;  /* 0x00000000001c2947 */ /* 0x000fea0003800000 */
[----:B------:R-:W-:Y:S02]  /*2770*/  ULDC.64 UR6, c[0x0][0x210] ;  /* 0x0000840000067ab9 */ /* 0x000fe40000000a00 */
[----:B---3--:R-:W-:-:S04]  /*2780*/  LEA R8, P2, R12, UR6, 0x1 ;  /* 0x000000060c087c11 */ /* 0x008fc8000f8408ff */
[----:B------:R-:W-:-:S05]  /*2790*/  LEA.HI.X R9, R12, UR7, R10, 0x1, P2 ;  /* 0x000000070c097c11 */ /* 0x000fca00090f0c0a */
[----:B------:R-:W-:Y:S01]  /*27a0*/  @!PT LDS RZ, [RZ] ;  /* 0x00000000fffff984 */ /* 0x000fe20000000800 */
[----:B------:R-:W-:Y:S01]  /*27b0*/  @!PT LDS RZ, [RZ] ;  /* 0x00000000fffff984 */ /* 0x000fe20000000800 */
[----:B------:R-:W-:Y:S01]  /*27c0*/  @!PT LDS RZ, [RZ] ;  /* 0x00000000fffff984 */ /* 0x000fe20000000800 */
[----:B------:R4:W-:Y:S04]  /*27d0*/  LDGSTS.E.BYPASS.LTC128B.128 [R238+0x6800], desc[UR24][R8.64+0x180] ;  /* 0x0680018008ee7fae */ /* 0x0009e8000b901d58 */
.L_x_728:
[----:B------:R-:W-:Y:S05]  /*27e0*/  BSYNC B0 ;  /* 0x0000000000007941 */ /* 0x000fea0003800000 */
.L_x_727:
[----:B------:R-:W-:Y:S04]  /*27f0*/  BSSY B0, `(.L_x_729) ;  /* 0x0000031000007945 */ /* 0x000fe80003800000 */
[----:B------:R-:W-:Y:S05]  /*2800*/  @P5 BRA `(.L_x_730) ;  /* 0x0000000000bc5947 */ /* 0x000fea0003800000 */
[----:B------:R-:W-:Y:S01]  /*2810*/  ULDC UR8, c[0x0][0x2d0] ;  /* 0x0000b40000087ab9 */ /* 0x000fe20000000800 */
[----:B--2---:R-:W-:Y:S01]  /*2820*/  IADD3 R11, P4, R28, 0x20, RZ ;  /* 0x000000201c0b7810 */ /* 0x004fe20007f9e0ff */
[----:B------:R-:W-:Y:S01]  /*2830*/  ULDC.64 UR6, c[0x0][0x240] ;  /* 0x0000900000067ab9 */ /* 0x000fe20000000a00 */
[----:B------:R-:W-:Y:S01]  /*2840*/  ISETP.GE.AND P2, PT, R240, UR8, PT ;  /* 0x00000008f0007c0c */ /* 0x000fe2000bf46270 */
[----:B---3--:R-:W-:Y:S01]  /*2850*/  IMAD.MOV.U32 R30, RZ, RZ, R24 ;  /* 0x000000ffff1e7224 */ /* 0x008fe200078e0018 */
[----:B------:R-:W-:Y:S01]  /*2860*/  ISETP.GE.AND P5, PT, R237, UR8, PT ;  /* 0x00000008ed007c0c */ /* 0x000fe2000bfa6270 */
[----:B------:R-:W-:Y:S02]  /*2870*/  IMAD.X R10, RZ, RZ, R29, P4 ;  /* 0x000000ffff0a7224 */ /* 0x000fe400020e061d */
[----:B------:R-:W-:Y:S02]  /*2880*/  IMAD.MOV.U32 R31, RZ, RZ, R27 ;  /* 0x000000ffff1f7224 */ /* 0x000fe400078e001b */
[----:B------:R-:W-:-:S02]  /*2890*/  IMAD R10, R10, UR6, RZ ;  /* 0x000000060a0a7c24 */ /* 0x000fc4000f8e02ff */
[----:B------:R-:W-:-:S04]  /*28a0*/  IMAD.WIDE.U32 R30, R11, UR6, R30 ;  /* 0x000000060b1e7c25 */ /* 0x000fc8000f8e001e */
[----:B-1--4-:R-:W1:Y:S01]  /*28b0*/  @!P2 LDC.64 R8, c[0x0][0x210] ;  /* 0x00008400ff08ab82 */ /* 0x012e620000000a00 */
[----:B------:R-:W-:Y:S01]  /*28c0*/  IMAD R11, R11, UR7, R10 ;  /* 0x000000070b0b7c24 */ /* 0x000fe2000f8e020a */
[----:B------:R2:W-:Y:S03]  /*28d0*/  @P2 STS.128 [R238+0x1000], RZ ;  /* 0x001000ffee002388 */ /* 0x0005e60000000c00 */
[----:B------:R-:W-:-:S03]  /*28e0*/  IMAD.IADD R12, R31, 0x1, R11 ;  /* 0x000000011f0c7824 */ /* 0x000fc600078e020b */
[----:B------:R-:W3:Y:S01]  /*28f0*/  @!P5 LDC.64 R10, c[0x0][0x210] ;  /* 0x00008400ff0adb82 */ /* 0x000ee20000000a00 */
[----:B-1----:R-:W-:-:S04]  /*2900*/  @!P2 LEA R32, P4, R30, R8, 0x1 ;  /* 0x000000081e20a211 */ /* 0x002fc800078808ff */
[----:B------:R-:W-:Y:S02]  /*2910*/  @!P2 LEA.HI.X R33, R30, R9, R12, 0x1, P4 ;  /* 0x000000091e21a211 */ /* 0x000fe400020f0c0c */
[----:B------:R-:W-:-:S03]  /*2920*/  ISETP.GE.AND P4, PT, R236, UR8, PT ;  /* 0x00000008ec007c0c */ /* 0x000fc6000bf86270 */
[----:B------:R-:W-:Y:S01]  /*2930*/  @!PT LDS RZ, [RZ] ;  /* 0x00000000fffff984 */ /* 0x000fe20000000800 */
[----:B------:R-:W-:Y:S01]  /*2940*/  @!PT LDS RZ, [RZ] ;  /* 0x00000000fffff984 */ /* 0x000fe20000000800 */
[----:B------:R-:W-:Y:S01]  /*2950*/  @!PT LDS RZ, [RZ] ;  /* 0x00000000fffff984 */ /* 0x000fe20000000800 */
[----:B------:R2:W-:Y:S01]  /*2960*/  @!P2 LDGSTS.E.BYPASS.LTC128B.128 [R238+0x1000], desc[UR24][R32.64] ;  /* 0x0100000020eeafae */ /* 0x0005e2000b901d58 */
[----:B---3--:R-:W-:-:S03]  /*2970*/  @!P5 LEA R10, P2, R30, R10, 0x1 ;  /* 0x0000000a1e0ad211 */ /* 0x008fc600078408ff */
[----:B------:R2:W-:Y:S01]  /*2980*/  @P5 STS.128 [R238+0x3000], RZ ;  /* 0x003000ffee005388 */ /* 0x0005e20000000c00 */
[----:B------:R-:W-:-:S05]  /*2990*/  @!P5 LEA.HI.X R11, R30, R11, R12, 0x1, P2 ;  /* 0x0000000b1e0bd211 */ /* 0x000fca00010f0c0c */
[----:B------:R-:W1:Y:S01]  /*29a0*/  @!P4 LDC.64 R8, c[0x0][0x210] ;  /* 0x00008400ff08cb82 */ /* 0x000e620000000a00 */
[----:B------:R-:W-:Y:S01]  /*29b0*/  @!PT LDS RZ, [RZ] ;  /* 0x00000000fffff984 */ /* 0x000fe20000000800 */
[----:B------:R-:W-:Y:S01]  /*29c0*/  @!PT LDS RZ, [RZ] ;  /* 0x00000000fffff984 */ /* 0x000fe20000000800 */
[----:B------:R-:W-:Y:S01]  /*29d0*/  @!PT LDS RZ, [RZ] ;  /* 0x00000000fffff984 */ /* 0x000fe20000000800 */
[----:B------:R2:W-:Y:S04]  /*29e0*/  @!P5 LDGSTS.E.BYPASS.LTC128B.128 [R238+0x3000], desc[UR24][R10.64+0x80] ;  /* 0x030000800aeedfae */ /* 0x0005e8000b901d58 */
        /* <DEDUP_REMOVED lines=17> */
.L_x_730:
[----:B------:R-:W-:Y:S05]  /*2b00*/  BSYNC B0 ;  /* 0x0000000000007941 */ /* 0x000fea0003800000 */
.L_x_729:
[----:B------:R-:W-:Y:S04]  /*2b10*/  BSSY B0, `(.L_x_731) ;  /* 0x0000031000007945 */ /* 0x000fe80003800000 */
[----:B------:R-:W-:Y:S05]  /*2b20*/  @P6 BRA `(.L_x_732) ;  /* 0x0000000000bc6947 */ /* 0x000fea0003800000 */
[----:B------:R-:W-:Y:S01]  /*2b30*/  ULDC UR8, c[0x0][0x2d0] ;  /* 0x0000b40000087ab9 */ /* 0x000fe20000000800 */
[----:B------:R-:W-:Y:S01]  /*2b40*/  IADD3 R25, P2, R28, 0x30, RZ ;  /* 0x000000301c197810 */ /* 0x000fe20007f5e0ff */
[----:B------:R-:W-:Y:S01]  /*2b50*/  ULDC.64 UR6, c[0x0][0x240] ;  /* 0x0000900000067ab9 */ /* 0x000fe20000000a00 */
[----:B------:R-:W-:Y:S01]  /*2b60*/  ISETP.GE.AND P4, PT, R240, UR8, PT ;  /* 0x00000008f0007c0c */ /* 0x000fe2000bf86270 */
[----:B------:R-:W-:Y:S01]  /*2b70*/  IMAD.MOV.U32 R28, RZ, RZ, R24 ;  /* 0x000000ffff1c7224 */ /* 0x000fe200078e0018 */
[----:B------:R-:W-:Y:S01]  /*2b80*/  ISETP.GE.AND P6, PT, R237, UR8, PT ;  /* 0x00000008ed007c0c */ /* 0x000fe2000bfc6270 */
[----:B------:R-:W-:Y:S01]  /*2b90*/  IMAD.X R26, RZ, RZ, R29, P2 ;  /* 0x000000ffff1a7224 */ /* 0x000fe200010e061d */
[----:B------:R-:W-:Y:S01]  /*2ba0*/  ISETP.GE.AND P5, PT, R236, UR8, PT ;  /* 0x00000008ec007c0c */ /* 0x000fe2000bfa6270 */
[----:B------:R-:W-:Y:S02]  /*2bb0*/  IMAD.MOV.U32 R29, RZ, RZ, R27 ;  /* 0x000000ffff1d7224 */ /* 0x000fe400078e001b */
[----:B------:R-:W-:-:S02]  /*2bc0*/  IMAD R26, R26, UR6, RZ ;  /* 0x000000061a1a7c24 */ /* 0x000fc4000f8e02ff */
[----:B------:R-:W-:-:S04]  /*2bd0*/  IMAD.WIDE.U32 R28, R25, UR6, R28 ;  /* 0x00000006191c7c25 */ /* 0x000fc8000f8e001c */
[----:B--2---:R-:W2:Y:S01]  /*2be0*/  @!P4 LDC.64 R12, c[0x0][0x210] ;  /* 0x00008400ff0ccb82 */ /* 0x004ea20000000a00 */
[----:B------:R-:W-:Y:S01]  /*2bf0*/  IMAD R26, R25, UR7, R26 ;  /* 0x00000007191a7c24 */ /* 0x000fe2000f8e021a */
[----:B------:R2:W-:Y:S03]  /*2c00*/  @P4 STS.128 [R238+0x1800], RZ ;  /* 0x001800ffee004388 */ /* 0x0005e60000000c00 */
[----:B------:R-:W-:-:S03]  /*2c10*/  IMAD.IADD R26, R29, 0x1, R26 ;  /* 0x000000011d1a7824 */ /* 0x000fc600078e021a */
[----:B------:R-:W5:Y:S08]  /*2c20*/  @!P6 LDC.64 R10, c[0x0][0x210] ;  /* 0x00008400ff0aeb82 */ /* 0x000f700000000a00 */
[----:B-1-34-:R-:W1:Y:S01]  /*2c30*/  @!P5 LDC.64 R8, c[0x0][0x210] ;  /* 0x00008400ff08db82 */ /* 0x01ae620000000a00 */
[----:B--2---:R-:W-:-:S04]  /*2c40*/  @!P4 LEA R12, P2, R28, R12, 0x1 ;  /* 0x0000000c1c0cc211 */ /* 0x004fc800078408ff */
[C---:B------:R-:W-:Y:S02]  /*2c50*/  @!P4 LEA.HI.X R13, R28.reuse, R13, R26, 0x1, P2 ;  /* 0x0000000d1c0dc211 */ /* 0x040fe400010f0c1a */
[----:B-----5:R-:W-:-:S03]  /*2c60*/  @!P6 LEA R10, P2, R28, R10, 0x1 ;  /* 0x0000000a1c0ae211 */ /* 0x020fc600078408ff */
[----:B------:R-:W-:Y:S01]  /*2c70*/  @!PT LDS RZ, [RZ] ;  /* 0x00000000fffff984 */ /* 0x000fe20000000800 */
[----:B------:R-:W-:Y:S01]  /*2c80*/  @!PT LDS RZ, [RZ] ;  /* 0x00000000fffff984 */ /* 0x000fe20000000800 */
[----:B------:R-:W-:Y:S01]  /*2c90*/  @!PT LDS RZ, [RZ] ;  /* 0x00000000fffff984 */ /* 0x000fe20000000800 */
[----:B------:R2:W-:Y:S01]  /*2ca0*/  @!P4 LDGSTS.E.BYPASS.LTC128B.128 [R238+0x1800], desc[UR24][R12.64] ;  /* 0x018000000ceecfae */ /* 0x0005e2000b901d58 */
[----:B------:R-:W-:-:S03]  /*2cb0*/  @!P6 LEA.HI.X R11, R28, R11, R26, 0x1, P2 ;  /* 0x0000000b1c0be211 */ /* 0x000fc600010f0c1a */
[----:B------:R2:W-:Y:S01]  /*2cc0*/  @P6 STS.128 [R238+0x3800], RZ ;  /* 0x003800ffee006388 */ /* 0x0005e20000000c00 */
[----:B------:R-:W-:Y:S02]  /*2cd0*/  ISETP.GE.AND P2, PT, R235, UR8, PT ;  /* 0x00000008eb007c0c */ /* 0x000fe4000bf46270 */
[C---:B-1----:R-:W-:Y:S01]  /*2ce0*/  @!P5 LEA R8, P4, R28.reuse, R8, 0x1 ;  /* 0x000000081c08d211 */ /* 0x042fe200078808ff */
[----:B------:R-:W-:Y:S01]  /*2cf0*/  @!PT LDS RZ, [RZ] ;  /* 0x00000000fffff984 */ /* 0x000fe20000000800 */
[----:B------:R-:W-:Y:S01]  /*2d00*/  @!PT LDS RZ, [RZ] ;  /* 0x00000000fffff984 */ /* 0x000fe20000000800 */
[----:B------:R-:W-:Y:S01]  /*2d10*/  @!PT LDS RZ, [RZ] ;  /* 0x00000000fffff984 */ /* 0x000fe20000000800 */
[----:B------:R2:W-:Y:S03]  /*2d20*/  @!P6 LDGSTS.E.BYPASS.LTC128B.128 [R238+0x3800], desc[UR24][R10.64+0x80] ;  /* 0x038000800aeeefae */ /* 0x0005e6000b901d58 */
[----:B------:R-:W-:Y:S01]  /*2d30*/  @!P5 LEA.HI.X R9, R28, R9, R26, 0x1, P4 ;  /* 0x000000091c09d211 */ /* 0x000fe200020f0c1a */
        /* <DEDUP_REMOVED lines=14> */
.L_x_732:
[----:B------:R-:W-:Y:S05]  /*2e20*/  BSYNC B0 ;  /* 0x0000000000007941 */ /* 0x000fea0003800000 */
.L_x_731:
[----:B------:R-:W-:Y:S04]  /*2e30*/  BSSY B0, `(.L_x_733) ;  /* 0x0000028000007945 */ /* 0x000fe80003800000 */
[----:B------:R-:W-:Y:S05]  /*2e40*/  @P3 BRA `(.L_x_734) ;  /* 0x0000000000983947 */ /* 0x000fea0003800000 */
[----:B------:R-:W-:Y:S02]  /*2e50*/  ULDC UR6, c[0x0][0x2d0] ;  /* 0x0000b40000067ab9 */ /* 0x000fe40000000800 */
[----:B------:R-:W-:Y:S02]  /*2e60*/  ISETP.GE.AND P5, PT, R237, UR6, PT ;  /* 0x00000006ed007c0c */ /* 0x000fe4000bfa6270 */
[----:B------:R-:W-:Y:S02]  /*2e70*/  ISETP.GE.AND P6, PT, R240, UR6, PT ;  /* 0x00000006f0007c0c */ /* 0x000fe4000bfc6270 */
[----:B------:R-:W-:-:S09]  /*2e80*/  ISETP.GE.AND P4, PT, R236, UR6, PT ;  /* 0x00000006ec007c0c */ /* 0x000fd2000bf86270 */
[----:B--2---:R-:W2:Y:S02]  /*2e90*/  @!P5 LDC.64 R10, c[0x0][0x218] ;  /* 0x00008600ff0adb82 */ /* 0x004ea40000000a00 */
[----:B------:R2:W-:Y:S06]  /*2ea0*/  @P6 STS.128 [R238+0x8000], RZ ;  /* 0x008000ffee006388 */ /* 0x0005ec0000000c00 */
[----:B------:R-:W5:Y:S08]  /*2eb0*/  @!P6 LDC.64 R12, c[0x0][0x218] ;  /* 0x00008600ff0ceb82 */ /* 0x000f700000000a00 */
[----:B-1-34-:R-:W1:Y:S01]  /*2ec0*/  @!P4 LDC.64 R8, c[0x0][0x218] ;  /* 0x00008600ff08cb82 */ /* 0x01ae620000000a00 */
[----:B--2---:R-:W-:-:S04]  /*2ed0*/  @!P5 LEA R10, P2, R165, R10, 0x1 ;  /* 0x0000000aa50ad211 */ /* 0x004fc800078408ff */
[----:B------:R-:W-:Y:S02]  /*2ee0*/  @!P5 LEA.HI.X R11, R165, R11, R166, 0x1, P2 ;  /* 0x0000000ba50bd211 */ /* 0x000fe400010f0ca6 */
[----:B------:R-:W-:Y:S02]  /*2ef0*/  ISETP.GE.AND P2, PT, R235, UR6, PT ;  /* 0x00000006eb007c0c */ /* 0x000fe4000bf46270 */
[----:B-----5:R-:W-:-:S04]  /*2f00*/  @!P6 LEA R12, P3, R165, R12, 0x1 ;  /* 0x0000000ca50ce211 */ /* 0x020fc800078608ff */
[C---:B------:R-:W-:Y:S02]  /*2f10*/  @!P6 LEA.HI.X R13, R165.reuse, R13, R166, 0x1, P3 ;  /* 0x0000000da50de211 */ /* 0x040fe400018f0ca6 */
[----:B-1----:R-:W-:-:S03]  /*2f20*/  @!P4 LEA R8, P3, R165, R8, 0x1 ;  /* 0x00000008a508c211 */ /* 0x002fc600078608ff */
[----:B------:R-:W-:Y:S01]  /*2f30*/  @!PT LDS RZ, [RZ] ;  /* 0x00000000fffff984 */ /* 0x000fe20000000800 */
[----:B------:R-:W-:Y:S01]  /*2f40*/  @!PT LDS RZ, [RZ] ;  /* 0x00000000fffff984 */ /* 0x000fe20000000800 */
[----:B------:R-:W-:Y:S01]  /*2f50*/  @!PT LDS RZ, [RZ] ;  /* 0x00000000fffff984 */ /* 0x000fe20000000800 */
[----:B------:R1:W-:Y:S01]  /*2f60*/  @!P6 LDGSTS.E.BYPASS.LTC128B.128 [R238+0x8000], desc[UR24][R12.64] ;  /* 0x080000000ceeefae */ /* 0x0003e2000b901d58 */
        /* <DEDUP_REMOVED lines=14> */
[----:B-1----:R-:W-:-:S04]  /*3050*/  LEA R8, P2, R165, UR6, 0x1 ;  /* 0x00000006a5087c11 */ /* 0x002fc8000f8408ff */
[----:B------:R-:W-:-:S05]  /*3060*/  LEA.HI.X R9, R165, UR7, R166, 0x1, P2 ;  /* 0x00000007a5097c11 */ /* 0x000fca00090f0ca6 */
[----:B------:R-:W-:Y:S01]  /*3070*/  @!PT LDS RZ, [RZ] ;  /* 0x00000000fffff984 */ /* 0x000fe20000000800 */
[----:B------:R-:W-:Y:S01]  /*3080*/  @!PT LDS RZ, [RZ] ;  /* 0x00000000fffff984 */ /* 0x000fe20000000800 */
[----:B------:R-:W-:Y:S01]  /*3090*/  @!PT LDS RZ, [RZ] ;  /* 0x00000000fffff984 */ /* 0x000fe20000000800 */
[----:B------:R1:W-:Y:S04]  /*30a0*/  LDGSTS.E.BYPASS.LTC128B.128 [R238+0xe000], desc[UR24][R8.64+0x180] ;  /* 0x0e00018008ee7fae */ /* 0x0003e8000b901d58 */
.L_x_734:
[----:B------:R-:W-:Y:S05]  /*30b0*/  BSYNC B0 ;  /* 0x0000000000007941 */ /* 0x000fea0003800000 */
.L_x_733:
[----:B------:R-:W-:Y:S01]  /*30c0*/  ISETP.GE.AND P6, PT, R22, UR12, PT ;  /* 0x0000000c16007c0c */ /* 0x000fe2000bfc6270 */
[----:B------:R-:W-:Y:S01]  /*30d0*/  USHF.L.U64.HI UR15, UR10, 0x4, UR11 ;  /* 0x000000040a0f7899 */ /* 0x000fe2000801020b */
[----:B------:R-:W-:Y:S01]  /*30e0*/  SHF.R.S32.HI R22, RZ, 0x4, R23 ;  /* 0x00000004ff167819 */ /* 0x000fe20000011417 */
[----:B------:R-:W-:Y:S01]  /*30f0*/  USHF.L.U32 UR16, UR10, 0x4, URZ ;  /* 0x000000040a107899 */ /* 0x000fe2000800063f */
[----:B------:R-:W-:Y:S01]  /*3100*/  BSSY B0, `(.L_x_735) ;  /* 0x000002e000007945 */ /* 0x000fe20003800000 */
[----:B------:R-:W-:Y:S02]  /*3110*/  ISETP.GE.AND P4, PT, R0, UR12, PT ;  /* 0x0000000c00007c0c */ /* 0x000fe4000bf86270 */
[----:B------:R-:W-:Y:S02]  /*3120*/  LEA.HI R23, R23, R22, RZ, 0x1 ;  /* 0x0000001617177211 */ /* 0x000fe400078f08ff */
[----:B------:R-:W-:Y:S02]  /*3130*/  ISETP.GE.AND P5, PT, R6, UR12, PT ;  /* 0x0000000c06007c0c */ /* 0x000fe4000bfa6270 */
[----:B------:R-:W-:Y:S01]  /*3140*/  LOP3.LUT R23, R23, 0xfffffffe, RZ, 0xc0, !PT ;  /* 0xfffffffe17177812 */ /* 0x000fe200078ec0ff */
[----:B------:R-:W-:Y:S10]  /*3150*/  @P1 BRA `(.L_x_736) ;  /* 0x0000000000a01947 */ /* 0x000ff40003800000 */
[----:B------:R-:W-:Y:S01]  /*3160*/  ULDC UR6, c[0x0][0x2d0] ;  /* 0x0000b40000067ab9 */ /* 0x000fe20000000800 */
[----:B-12---:R-:W-:Y:S02]  /*3170*/  IADD3 R13, P2, R165, UR16, RZ ;  /* 0x00000010a50d7c10 */ /* 0x006fe4000ff5e0ff */
[----:B------:R-:W-:Y:S02]  /*3180*/  ISETP.GE.AND P1, PT, R240, UR6, PT ;  /* 0x00000006f0007c0c */ /* 0x000fe4000bf26270 */
[----:B------:R-:W-:Y:S02]  /*3190*/  IADD3.X R12, R166, UR15, RZ, P2, !PT ;  /* 0x0000000fa60c7c10 */ /* 0x000fe400097fe4ff */
[----:B------:R-:W-:-:S09]  /*31a0*/  ISETP.GE.AND P3, PT, R237, UR6, PT ;  /* 0x00000006ed007c0c */ /* 0x000fd2000bf66270 */
[----:B---34-:R-:W1:Y:S01]  /*31b0*/  @!P1 LDC.64 R8, c[0x0][0x218] ;  /* 0x00008600ff089b82 */ /* 0x018e620000000a00 */
[----:B------:R2:W-:Y:S07]  /*31c0*/  @P1 STS.128 [R238+0x8800], RZ ;  /* 0x008800ffee001388 */ /* 0x0005ee0000000c00 */
        /* <DEDUP_REMOVED lines=33> */
.L_x_736:
[----:B------:R-:W-:Y:S05]  /*33e0*/  BSYNC B0 ;  /* 0x0000000000007941 */ /* 0x000fea0003800000 */
.L_x_735:
[----:B------:R-:W-:Y:S04]  /*33f0*/  BSSY B0, `(.L_x_737) ;  /* 0x000002d000007945 */ /* 0x000fe80003800000 */
[----:B------:R-:W-:Y:S05]  /*3400*/  @P4 BRA `(.L_x_738) ;  /* 0x0000000000ac4947 */ /* 0x000fea0003800000 */
[----:B------:R-:W-:Y:S01]  /*3410*/  ULDC UR6, c[0x0][0x2d0] ;  /* 0x0000b40000067ab9 */ /* 0x000fe20000000800 */
[----:B------:R-:W-:Y:S01]  /*3420*/  IMAD.U32 R26, RZ, RZ, UR10 ;  /* 0x0000000aff1a7e24 */ /* 0x000fe2000f8e00ff */
[----:B------:R-:W-:Y:S01]  /*3430*/  ISETP.GE.AND P2, PT, R240, UR6, PT ;  /* 0x00000006f0007c0c */ /* 0x000fe2000bf46270 */
[----:B--2---:R-:W-:Y:S01]  /*3440*/  IMAD.U32 R24, RZ, RZ, UR10 ;  /* 0x0000000aff187e24 */ /* 0x004fe2000f8e00ff */
[----:B------:R-:W-:Y:S01]  /*3450*/  ISETP.GE.AND P4, PT, R237, UR6, PT ;  /* 0x00000006ed007c0c */ /* 0x000fe2000bf86270 */
[----:B------:R-:W-:Y:S01]  /*3460*/  IMAD.U32 R25, RZ, RZ, UR11 ;  /* 0x0000000bff197e24 */ /* 0x000fe2000f8e00ff */
[----:B------:R-:W-:Y:S02]  /*3470*/  ISETP.GE.AND P3, PT, R236, UR6, PT ;  /* 0x00000006ec007c0c */ /* 0x000fe4000bf66270 */
[----:B------:R-:W-:-:S04]  /*3480*/  LEA R26, P1, R26, R165, 0x5 ;  /* 0x000000a51a1a7211 */ /* 0x000fc800078228ff */
[----:B------:R-:W-:-:S03]  /*3490*/  LEA.HI.X R25, R24, R166, R25, 0x5, P1 ;  /* 0x000000a618197211 */ /* 0x000fc600008f2c19 */
[----:B-1----:R-:W1:Y:S01]  /*34a0*/  @!P2 LDC.64 R12, c[0x0][0x218] ;  /* 0x00008600ff0cab82 */ /* 0x002e620000000a00 */
[----:B------:R2:W-:Y:S07]  /*34b0*/  @P2 STS.128 [R238+0x9000], RZ ;  /* 0x009000ffee002388 */ /* 0x0005ee0000000c00 */
[----:B------:R-:W5:Y:S08]  /*34c0*/  @!P4 LDC.64 R10, c[0x0][0x218] ;  /* 0x00008600ff0acb82 */ /* 0x000f700000000a00 */
[----:B---34-:R-:W3:Y:S01]  /*34d0*/  @!P3 LDC.64 R8, c[0x0][0x218] ;  /* 0x00008600ff08bb82 */ /* 0x018ee20000000a00 */
[----:B-1----:R-:W-:-:S04]  /*34e0*/  @!P2 LEA R12, P1, R26, R12, 0x1 ;  /* 0x0000000c1a0ca211 */ /* 0x002fc800078208ff */
        /* <DEDUP_REMOVED lines=9> */
[C---:B---3--:R-:W-:Y:S01]  /*3580*/  @!P3 LEA R8, P2, R26.reuse, R8, 0x1 ;  /* 0x000000081a08b211 */ /* 0x048fe200078408ff */
        /* <DEDUP_REMOVED lines=19> */
.L_x_738:
[----:B------:R-:W-:Y:S05]  /*36c0*/  BSYNC B0 ;  /* 0x0000000000007941 */ /* 0x000fea0003800000 */
.L_x_737:
[----:B------:R-:W-:Y:S04]  /*36d0*/  BSSY B0, `(.L_x_739) ;  /* 0x000002e000007945 */ /* 0x000fe80003800000 */
[----:B------:R-:W-:Y:S05]  /*36e0*/  @P5 BRA `(.L_x_740) ;  /* 0x0000000000b05947 */ /* 0x000fea0003800000 */
[----:B------:R-:W-:Y:S01]  /*36f0*/  ULDC UR6, c[0x0][0x2d0] ;  /* 0x0000b40000067ab9 */ /* 0x000fe20000000800 */
[----:B--2---:R-:W-:Y:S01]  /*3700*/  IMAD.U32 R24, RZ, RZ, UR10 ;  /* 0x0000000aff187e24 */ /* 0x004fe2000f8e00ff */
[----:B------:R-:W-:Y:S01]  /*3710*/  ISETP.GE.AND P4, PT, R237, UR6, PT ;  /* 0x00000006ed007c0c */ /* 0x000fe2000bf86270 */
[----:B------:R-:W-:Y:S01]  /*3720*/  IMAD.MOV.U32 R26, RZ, RZ, R165 ;  /* 0x000000ffff1a7224 */ /* 0x000fe200078e00a5 */
[----:B------:R-:W-:Y:S01]  /*3730*/  ISETP.GE.AND P5, PT, R240, UR6, PT ;  /* 0x00000006f0007c0c */ /* 0x000fe2000bfa6270 */
[----:B------:R-:W-:Y:S01]  /*3740*/  IMAD.MOV.U32 R27, RZ, RZ, R166 ;  /* 0x000000ffff1b7224 */ /* 0x000fe200078e00a6 */
[----:B------:R-:W-:Y:S01]  /*3750*/  ISETP.GE.AND P3, PT, R236, UR6, PT ;  /* 0x00000006ec007c0c */ /* 0x000fe2000bf66270 */
[----:B------:R-:W-:Y:S01]  /*3760*/  UIMAD UR7, UR11, 0x30, URZ ;  /* 0x000000300b0778a4 */ /* 0x000fe2000f8e023f */
[----:B------:R-:W-:-:S05]  /*3770*/  IMAD.WIDE.U32 R26, R24, 0x30, R26 ;  /* 0x00000030181a7825 */ /* 0x000fca00078e001a */
[----:B------:R-:W-:Y:S02]  /*3780*/  VIADD R24, R27, UR7 ;  /* 0x000000071b187c36 */ /* 0x000fe40008000000 */
[----:B-1----:R-:W1:Y:S02]  /*3790*/  @!P4 LDC.64 R10, c[0x0][0x218] ;  /* 0x00008600ff0acb82 */ /* 0x002e640000000a00 */
[----:B------:R2:W-:Y:S06]  /*37a0*/  @P5 STS.128 [R238+0x9800], RZ ;  /* 0x009800ffee005388 */ /* 0x0005ec0000000c00 */
[----:B------:R-:W5:Y:S08]  /*37b0*/  @!P5 LDC.64 R12, c[0x0][0x218] ;  /* 0x00008600ff0cdb82 */ /* 0x000f700000000a00 */
[----:B---34-:R-:W3:Y:S01]  /*37c0*/  @!P3 LDC.64 R8, c[0x0][0x218] ;  /* 0x00008600ff08bb82 */ /* 0x018ee20000000a00 */
[----:B-1----:R-:W-:-:S04]  /*37d0*/  @!P4 LEA R10, P1, R26, R10, 0x1 ;  /* 0x0000000a1a0ac211 */ /* 0x002fc800078208ff */
[C---:B------:R-:W-:Y:S02]  /*37e0*/  @!P4 LEA.HI.X R11, R26.reuse, R11, R24, 0x1, P1 ;  /* 0x0000000b1a0bc211 */ /* 0x040fe400008f0c18 */
[----:B------:R-:W-:Y:S02]  /*37f0*/  ISETP.GE.AND P1, PT, R235, UR6, PT ;  /* 0x00000006eb007c0c */ /* 0x000fe4000bf26270 */
[----:B-----5:R-:W-:-:S04]  /*3800*/  @!P5 LEA R12, P2, R26, R12, 0x1 ;  /* 0x0000000c1a0cd211 */ /* 0x020fc800078408ff */
[C---:B------:R-:W-:Y:S02]  /*3810*/  @!P5 LEA.HI.X R13, R26.reuse, R13, R24, 0x1, P2 ;  /* 0x0000000d1a0dd211 */ /* 0x040fe400010f0c18 */
[----:B---3--:R-:W-:-:S03]  /*3820*/  @!P3 LEA R8, P2, R26, R8, 0x1 ;  /* 0x000000081a08b211 */ /* 0x008fc600078408ff */
        /* <DEDUP_REMOVED lines=24> */
.L_x_740:
[----:B------:R-:W-:Y:S05]  /*39b0*/  BSYNC B0 ;  /* 0x0000000000007941 */ /* 0x000fea0003800000 */
.L_x_739:
[----:B------:R-:W0:Y:S01]  /*39c0*/  LDGDEPBAR ;  /* 0x00000000000079af */ /* 0x000e220000000000 */
[----:B------:R-:W-:Y:S01]  /*39d0*/  ISETP.GE.AND P3, PT, R18, UR12, PT ;  /* 0x0000000c12007c0c */ /* 0x000fe2000bf66270 */
[----:B------:R-:W-:Y:S01]  /*39e0*/  IMAD.IADD R23, R22, 0x1, -R23 ;  /* 0x0000000116177824 */ /* 0x000fe200078e0a17 */
[----:B------:R-:W-:Y:S01]  /*39f0*/  ISETP.GE.AND P1, PT, R0, UR12, PT ;  /* 0x0000000c00007c0c */ /* 0x000fe2000bf26270 */
[----:B------:R-:W-:Y:S01]  /*3a00*/  IMAD.SHL.U32 R0, R2, 0x40, RZ ;  /* 0x0000004002007824 */ /* 0x000fe200078e00ff */
[----:B------:R-:W-:Y:S01]  /*3a10*/  ULDC.64 UR6, c[0x0][0x250] ;  /* 0x0000940000067ab9 */ /* 0x000fe20000000a00 */
[----:B------:R-:W-:Y:S01]  /*3a20*/  IMAD.SHL.U32 R16, R16, 0x40, RZ ;  /* 0x0000004010107824 */ /* 0x000fe200078e00ff */
[----:B------:R-:W-:Y:S01]  /*3a30*/  LEA.HI R4, R4, R3, RZ, 0x5 ;  /* 0x0000000304047211 */ /* 0x000fe200078f28ff */
[----:B------:R-:W-:Y:S01]  /*3a40*/  IMAD.SHL.U32 R18, R18, 0x8, RZ ;  /* 0x0000000812127824 */ /* 0x000fe200078e00ff */
[----:B-1234-:R-:W-:Y:S01]  /*3a50*/  LOP3.LUT R9, R0, 0x1c0, RZ, 0xc0, !PT ;  /* 0x000001c000097812 */ /* 0x01efe200078ec0ff */
[----:B------:R-:W-:Y:S01]  /*3a60*/  IMAD.SHL.U32 R0, R23, 0x8, RZ ;  /* 0x0000000817007824 */ /* 0x000fe200078e00ff */
[----:B------:R-:W-:Y:S01]  /*3a70*/  LOP3.LUT R11, R16, 0x1c0, RZ, 0xc0, !PT ;  /* 0x000001c0100b7812 */ /* 0x000fe200078ec0ff */
[----:B------:R-:W-:Y:S01]  /*3a80*/  IMAD R15, R15, UR6, RZ ;  /* 0x000000060f0f7c24 */ /* 0x000fe2000f8e02ff */
[----:B------:R-:W-:Y:S01]  /*3a90*/  LOP3.LUT R8, R9, 0x8, R18, 0xf8, !PT ;  /* 0x0000000809087812 */ /* 0x000fe200078ef812 */
[----:B------:R-:W-:Y:S01]  /*3aa0*/  IMAD.IADD R21, R21, 0x1, R14 ;  /* 0x0000000115157824 */ /* 0x000fe200078e020e */
[----:B------:R-:W-:Y:S01]  /*3ab0*/  LOP3.LUT R0, R11, 0x8, R0, 0xf8, !PT ;  /* 0x000000080b007812 */ /* 0x000fe200078ef800 */
[----:B------:R-:W-:Y:S01]  /*3ac0*/  IMAD.SHL.U32 R17, R17, 0x40, RZ ;  /* 0x0000004011117824 */ /* 0x000fe200078e00ff */
[----:B------:R-:W-:Y:S01]  /*3ad0*/  SHF.R.U32.HI R11, RZ, 0x3, R11 ;  /* 0x00000003ff0b7819 */ /* 0x000fe2000001160b */
[C---:B------:R-:W-:Y:S01]  /*3ae0*/  IMAD R15, R170.reuse, UR7, R15 ;  /* 0x00000007aa0f7c24 */ /* 0x040fe2000f8e020f */
[----:B------:R-:W-:Y:S01]  /*3af0*/  SHF.R.U32.HI R9, RZ, 0x3, R9 ;  /* 0x00000003ff097819 */ /* 0x000fe20000011609 */
[----:B------:R-:W-:Y:S01]  /*3b00*/  IMAD.WIDE.U32 R170, R170, UR6, R20 ;  /* 0x00000006aaaa7c25 */ /* 0x000fe2000f8e0014 */
[----:B------:R-:W-:Y:S01]  /*3b10*/  LOP3.LUT R0, R0, R11, RZ, 0x3c, !PT ;  /* 0x0000000b00007212 */ /* 0x000fe200078e3cff */
[----:B------:R-:W-:Y:S01]  /*3b20*/  ULDC.64 UR8, c[0x0][0x220] ;  /* 0x0000880000087ab9 */ /* 0x000fe20000000a00 */
[----:B------:R-:W-:Y:S01]  /*3b30*/  LOP3.LUT R8, R8, R9, RZ, 0x3c, !PT ;  /* 0x0000000908087212 */ /* 0x000fe200078e3cff */
[----:B------:R-:W-:-:S04]  /*3b40*/  DEPBAR.LE SB0, 0x0 ;  /* 0x000080000000791a */ /* 0x000fc80000000000 */
[----:B------:R-:W-:Y:S01]  /*3b50*/  BAR.SYNC.DEFER_BLOCKING 0x0 ;  /* 0x0000000000007b1d */ /* 0x000fe20000010000 */
[----:B------:R-:W-:Y:S01]  /*3b60*/  LOP3.LUT R0, R0, 0xfffffe00, R17, 0xf8, !PT ;  /* 0xfffffe0000007812 */ /* 0x000fe200078ef811 */
[----:B------:R-:W-:Y:S01]  /*3b70*/  IMAD.IADD R168, R171, 0x1, R15 ;  /* 0x00000001aba87824 */ /* 0x000fe200078e020f */
[----:B------:R-:W-:Y:S01]  /*3b80*/  SHF.R.S32.HI R85, RZ, 0x5, R4 ;  /* 0x00000005ff557819 */ /* 0x000fe20000011404 */
[----:B------:R-:W-:Y:S01]  /*3b90*/  USHF.L.U64.HI UR27, UR6, 0x4, UR7 ;  /* 0x00000004061b7899 */ /* 0x000fe20008010207 */
[C---:B------:R-:W-:Y:S01]  /*3ba0*/  LEA R248, P2, R170.reuse, UR8, 0x1 ;  /* 0x00000008aaf87c11 */ /* 0x040fe2000f8408ff */
[----:B------:R-:W-:Y:S01]  /*3bb0*/  USHF.L.U32 UR28, UR6, 0x4, URZ ;  /* 0x00000004061c7899 */ /* 0x000fe2000800063f */
[----:B------:R-:W-:Y:S01]  /*3bc0*/  BSSY B0, `(.L_x_741) ;  /* 0x0000025000007945 */ /* 0x000fe20003800000 */
[----:B------:R-:W-:Y:S01]  /*3bd0*/  IMAD R233, R23, 0x200, R8 ;  /* 0x0000020017e97824 */ /* 0x000fe200078e0208 */
[----:B------:R-:W-:Y:S01]  /*3be0*/  LEA.HI.X R249, R170, UR9, R168, 0x1, P2 ;  /* 0x00000009aaf97c11 */ /* 0x000fe200090f0ca8 */
[----:B------:R-:W-:Y:S01]  /*3bf0*/  IMAD R234, R85, 0x400, R0 ;  /* 0x0000040055ea7824 */ /* 0x000fe200078e0200 */
[----:B------:R1:W-:Y:S04]  /*3c00*/  @P3 STS.128 [R238+0x10000], RZ ;  /* 0x010000ffee003388 */ /* 0x0003e80000000c00 */
[----:B------:R1:W-:Y:S04]  /*3c10*/  @P3 STS.128 [R238+0x12000], RZ ;  /* 0x012000ffee003388 */ /* 0x0003e80000000c00 */
[----:B------:R1:W-:Y:S04]  /*3c20*/  @P3 STS.128 [R238+0x14000], RZ ;  /* 0x014000ffee003388 */ /* 0x0003e80000000c00 */
[----:B------:R1:W-:Y:S01]  /*3c30*/  @P3 STS.128 [R238+0x16000], RZ ;  /* 0x016000ffee003388 */ /* 0x0003e20000000c00 */
[----:B------:R-:W-:Y:S05]  /*3c40*/  @P3 BRA `(.L_x_742) ;  /* 0x0000000000703947 */ /* 0x000fea0003800000 */
[----:B------:R-:W-:Y:S02]  /*3c50*/  ULDC UR29, c[0x0][0x2d0] ;  /* 0x0000b400001d7ab9 */ /* 0x000fe40000000800 */
[----:B------:R-:W-:Y:S02]  /*3c60*/  ISETP.GE.AND P4, PT, R237, UR29, PT ;  /* 0x0000001ded007c0c */ /* 0x000fe4000bf86270 */
[----:B------:R-:W-:Y:S02]  /*3c70*/  ISETP.GE.AND P5, PT, R240, UR29, PT ;  /* 0x0000001df0007c0c */ /* 0x000fe4000bfa6270 */
[----:B------:R-:W-:Y:S02]  /*3c80*/  ISETP.GE.AND P3, PT, R236, UR29, PT ;  /* 0x0000001dec007c0c */ /* 0x000fe4000bf66270 */
[----:B------:R-:W-:-:S07]  /*3c90*/  ISETP.GE.AND P2, PT, R235, UR29, PT ;  /* 0x0000001deb007c0c */ /* 0x000fce000bf46270 */
[----:B------:R-:W-:Y:S02]  /*3ca0*/  @!P4 IMAD.MOV.U32 R8, RZ, RZ, R248 ;  /* 0x000000ffff08c224 */ /* 0x000fe400078e00f8 */
[----:B------:R-:W-:Y:S01]  /*3cb0*/  @!P4 IMAD.MOV.U32 R9, RZ, RZ, R249 ;  /* 0x000000ffff09c224 */ /* 0x000fe200078e00f9 */
        /* <DEDUP_REMOVED lines=17> */
[----:B------:R-:W-:Y:S01]  /*3dd0*/  @!PT LDS RZ, [RZ] ;  /* 0x00000000fffff984 */ /* 0x000fe20000000800 */
[----:B------:R-:W-:Y:S01]  /*3de0*/  @!PT LDS RZ, [RZ] ;  /* 0x00000000fffff984 */ /* 0x000fe20000000800 */
[----:B------:R-:W-:Y:S01]  /*3df0*/  @!PT LDS RZ, [RZ] ;  /* 0x00000000fffff984 */ /* 0x000fe20000000800 */
[----:B------:R3:W-:Y:S02]  /*3e00*/  LDGSTS.E.BYPASS.LTC128B.128 [R238+0x16000], desc[UR24][R248.64+0x180] ;  /* 0x16000180f8ee7fae */ /* 0x0007e4000b901d58 */
.L_x_742:
[----:B------:R-:W-:Y:S05]  /*3e10*/  BSYNC B0 ;  /* 0x0000000000007941 */ /* 0x000fea0003800000 */
.L_x_741:
[----:B------:R4:W-:Y:S01]  /*3e20*/  @P6 STS.128 [R238+0x10800], RZ ;  /* 0x010800ffee006388 */ /* 0x0009e20000000c00 */
[----:B------:R-:W-:Y:S03]  /*3e30*/  BSSY B0, `(.L_x_743) ;  /* 0x0000030000007945 */ /* 0x000fe60003800000 */
[----:B------:R4:W-:Y:S04]  /*3e40*/  @P6 STS.128 [R238+0x12800], RZ ;  /* 0x012800ffee006388 */ /* 0x0009e80000000c00 */
[----:B------:R4:W-:Y:S04]  /*3e50*/  @P6 STS.128 [R238+0x14800], RZ ;  /* 0x014800ffee006388 */ /* 0x0009e80000000c00 */
[----:B------:R4:W-:Y:S01]  /*3e60*/  @P6 STS.128 [R238+0x16800], RZ ;  /* 0x016800ffee006388 */ /* 0x0009e20000000c00 */
[----:B------:R-:W-:Y:S05]  /*3e70*/  @P6 BRA `(.L_x_744) ;  /* 0x0000000000ac6947 */ /* 0x000fea0003800000 */
[----:B------:R-:W-:Y:S01]  /*3e80*/  ULDC UR29, c[0x0][0x2d0] ;  /* 0x0000b400001d7ab9 */ /* 0x000fe20000000800 */
[----:B------:R-:W-:Y:S01]  /*3e90*/  IMAD.U32 R11, RZ, RZ, UR28 ;  /* 0x0000001cff0b7e24 */ /* 0x000fe2000f8e00ff */
[----:B------:R-:W-:Y:S01]  /*3ea0*/  ISETP.GE.AND P5, PT, R237, UR29, PT ;  /* 0x0000001ded007c0c */ /* 0x000fe2000bfa6270 */
[----:B------:R-:W-:Y:S01]  /*3eb0*/  IMAD.U32 R15, RZ, RZ, UR28 ;  /* 0x0000001cff0f7e24 */ /* 0x000fe2000f8e00ff */
[----:B------:R-:W-:Y:S01]  /*3ec0*/  ISETP.GE.AND P6, PT, R240, UR29, PT ;  /* 0x0000001df0007c0c */ /* 0x000fe2000bfc6270 */
[----:B--2---:R-:W-:Y:S01]  /*3ed0*/  IMAD.U32 R9, RZ, RZ, UR28 ;  /* 0x0000001cff097e24 */ /* 0x004fe2000f8e00ff */
[----:B------:R-:W-:Y:S01]  /*3ee0*/  ISETP.GE.AND P4, PT, R236, UR29, PT ;  /* 0x0000001dec007c0c */ /* 0x000fe2000bf86270 */
[----:B------:R-:W-:Y:S02]  /*3ef0*/  IMAD.U32 R8, RZ, RZ, UR27 ;  /* 0x0000001bff087e24 */ /* 0x000fe4000f8e00ff */
[----:B------:R-:W-:Y:S02]  /*3f00*/  IMAD.U32 R12, RZ, RZ, UR28 ;  /* 0x0000001cff0c7e24 */ /* 0x000fe4000f8e00ff */
[----:B------:R-:W-:-:S04]  /*3f10*/  IMAD.U32 R10, RZ, RZ, UR27 ;  /* 0x0000001bff0a7e24 */ /* 0x000fc8000f8e00ff */
[-C--:B------:R-:W-:Y:S02]  /*3f20*/  @!P5 LEA R16, P2, R11, R248.reuse, 0x1 ;  /* 0x000000f80b10d211 */ /* 0x080fe400078408ff */
[-C--:B------:R-:W-:Y:S01]  /*3f30*/  @!P6 LEA R14, P3, R15, R248.reuse, 0x1 ;  /* 0x000000f80f0ee211 */ /* 0x080fe200078608ff */
[----:B------:R2:W-:Y:S01]  /*3f40*/  @P6 STS.128 [R238+0x10800], RZ ;  /* 0x010800ffee006388 */ /* 0x0005e20000000c00 */
[-C--:B------:R-:W-:Y:S02]  /*3f50*/  @!P5 LEA.HI.X R17, R9, R249.reuse, R8, 0x1, P2 ;  /* 0x000000f90911d211 */ /* 0x080fe400010f0c08 */
[----:B------:R-:W-:Y:S02]  /*3f60*/  ISETP.GE.AND P2, PT, R235, UR29, PT ;  /* 0x0000001deb007c0c */ /* 0x000fe4000bf46270 */
[----:B------:R-:W-:Y:S02]  /*3f70*/  @!P6 LEA.HI.X R15, R12, R249, R10, 0x1, P3 ;  /* 0x000000f90c0fe211 */ /* 0x000fe400018f0c0a */
[----:B------:R-:W-:-:S03]  /*3f80*/  @!P4 LEA R10, P3, R11, R248, 0x1 ;  /* 0x000000f80b0ac211 */ /* 0x000fc600078608ff */
        /* <DEDUP_REMOVED lines=17> */
[----:B--2---:R-:W-:Y:S01]  /*40a0*/  IMAD.U32 R11, RZ, RZ, UR28 ;  /* 0x0000001cff0b7e24 */ /* 0x004fe2000f8e00ff */
[----:B------:R-:W-:Y:S01]  /*40b0*/  MOV R9, UR28 ;  /* 0x0000001c00097c02 */ /* 0x000fe20008000f00 */
[----:B------:R-:W-:-:S03]  /*40c0*/  IMAD.U32 R8, RZ, RZ, UR27 ;  /* 0x0000001bff087e24 */ /* 0x000fc6000f8e00ff */
[----:B------:R-:W-:-:S04]  /*40d0*/  LEA R10, P2, R11, R248, 0x1 ;  /* 0x000000f80b0a7211 */ /* 0x000fc800078408ff */
[----:B------:R-:W-:-:S05]  /*40e0*/  LEA.HI.X R11, R9, R249, R8, 0x1, P2 ;  /* 0x000000f9090b7211 */ /* 0x000fca00010f0c08 */
[----:B------:R-:W-:Y:S01]  /*40f0*/  @!PT LDS RZ, [RZ] ;  /* 0x00000000fffff984 */ /* 0x000fe20000000800 */
[----:B------:R-:W-:Y:S01]  /*4100*/  @!PT LDS RZ, [RZ] ;  /* 0x00000000fffff984 */ /* 0x000fe20000000800 */
[----:B------:R-:W-:Y:S01]  /*4110*/  @!PT LDS RZ, [RZ] ;  /* 0x00000000fffff984 */ /* 0x000fe20000000800 */
[----:B------:R2:W-:Y:S04]  /*4120*/  LDGSTS.E.BYPASS.LTC128B.128 [R238+0x16800], desc[UR24][R10.64+0x180] ;  /* 0x168001800aee7fae */ /* 0x0005e8000b901d58 */
.L_x_744:
[----:B------:R-:W-:Y:S05]  /*4130*/  BSYNC B0 ;  /* 0x0000000000007941 */ /* 0x000fea0003800000 */
.L_x_743:
[----:B------:R1:W-:Y:S01]  /*4140*/  @P1 STS.128 [R238+0x11000], RZ ;  /* 0x011000ffee001388 */ /* 0x0003e20000000c00 */
[----:B------:R-:W-:Y:S01]  /*4150*/  BSSY B0, `(.L_x_745) ;  /* 0x000002f000007945 */ /* 0x000fe20003800000 */
[----:B------:R-:W-:Y:S02]  /*4160*/  ISETP.GE.AND P6, PT, R6, UR12, PT ;  /* 0x0000000c06007c0c */ /* 0x000fe4000bfc6270 */
[----:B------:R1:W-:Y:S01]  /*4170*/  @P1 STS.128 [R238+0x13000], RZ ;  /* 0x013000ffee001388 */ /* 0x0003e20000000c00 */
[----:B------:R-:W-:Y:S02]  /*4180*/  LEA R233, R233, UR4, 0x1 ;  /* 0x00000004e9e97c11 */ /* 0x000fe4000f8e08ff */
[----:B------:R-:W-:Y:S01]  /*4190*/  LEA R234, R234, UR4, 0x1 ;  /* 0x00000004eaea7c11 */ /* 0x000fe2000f8e08ff */
[----:B------:R1:W-:Y:S04]  /*41a0*/  @P1 STS.128 [R238+0x15000], RZ ;  /* 0x015000ffee001388 */ /* 0x0003e80000000c00 */
[----:B------:R1:W-:Y:S01]  /*41b0*/  @P1 STS.128 [R238+0x17000], RZ ;  /* 0x017000ffee001388 */ /* 0x0003e20000000c00 */
[----:B------:R-:W-:Y:S05]  /*41c0*/  @P1 BRA `(.L_x_746) ;  /* 0x00000000009c1947 */ /* 0x000fea0003800000 */
[----:B------:R-:W-:Y:S01]  /*41d0*/  ULDC UR29, c[0x0][0x2d0] ;  /* 0x0000b400001d7ab9 */ /* 0x000fe20000000800 */
[----:B------:R-:W-:Y:S01]  /*41e0*/  IMAD.U32 R6, RZ, RZ, UR6 ;  /* 0x00000006ff067e24 */ /* 0x000fe2000f8e00ff */
[----:B------:R-:W-:Y:S01]  /*41f0*/  ISETP.GE.AND P4, PT, R237, UR29, PT ;  /* 0x0000001ded007c0c */ /* 0x000fe2000bf86270 */
[----:B--2---:R-:W-:Y:S01]  /*4200*/  IMAD.U32 R9, RZ, RZ, UR6 ;  /* 0x00000006ff097e24 */ /* 0x004fe2000f8e00ff */
[----:B------:R-:W-:Y:S01]  /*4210*/  ISETP.GE.AND P5, PT, R240, UR29, PT ;  /* 0x0000001df0007c0c */ /* 0x000fe2000bfa6270 */
[----:B------:R-:W-:Y:S01]  /*4220*/  IMAD.U32 R8, RZ, RZ, UR7 ;  /* 0x00000007ff087e24 */ /* 0x000fe2000f8e00ff */
[----:B------:R-:W-:Y:S01]  /*4230*/  ISETP.GE.AND P3, PT, R236, UR29, PT ;  /* 0x0000001dec007c0c */ /* 0x000fe2000bf66270 */
[----:B------:R-:W-:-:S03]  /*4240*/  IMAD.SHL.U32 R6, R6, 0x20, RZ ;  /* 0x0000002006067824 */ /* 0x000fc600078e00ff */
[----:B------:R-:W-:-:S05]  /*4250*/  SHF.L.U64.HI R8, R9, 0x5, R8 ;  /* 0x0000000509087819 */ /* 0x000fca0000010208 */
[CC--:B------:R-:W-:Y:S02]  /*4260*/  @!P4 LEA R12, P1, R6.reuse, R248.reuse, 0x1 ;  /* 0x000000f8060cc211 */ /* 0x0c0fe400078208ff */
[CC--:B------:R-:W-:Y:S01]  /*4270*/  @!P5 LEA R14, P2, R6.reuse, R248.reuse, 0x1 ;  /* 0x000000f8060ed211 */ /* 0x0c0fe200078408ff */
[----:B------:R2:W-:Y:S01]  /*4280*/  @P5 STS.128 [R238+0x11000], RZ ;  /* 0x011000ffee005388 */ /* 0x0005e20000000c00 */
[CCC-:B------:R-:W-:Y:S02]  /*4290*/  @!P4 LEA.HI.X R13, R6.reuse, R249.reuse, R8.reuse, 0x1, P1 ;  /* 0x000000f9060dc211 */ /* 0x1c0fe400008f0c08 */
[----:B------:R-:W-:Y:S02]  /*42a0*/  ISETP.GE.AND P1, PT, R235, UR29, PT ;  /* 0x0000001deb007c0c */ /* 0x000fe4000bf26270 */
[C---:B------:R-:W-:Y:S02]  /*42b0*/  @!P5 LEA.HI.X R15, R6.reuse, R249, R8, 0x1, P2 ;  /* 0x000000f9060fd211 */ /* 0x040fe400010f0c08 */
        /* <DEDUP_REMOVED lines=18> */
[----:B--2---:R-:W-:-:S04]  /*43e0*/  LEA R10, P1, R6, R248, 0x1 ;  /* 0x000000f8060a7211 */ /* 0x004fc800078208ff */
[----:B------:R-:W-:-:S05]  /*43f0*/  LEA.HI.X R11, R6, R249, R8, 0x1, P1 ;  /* 0x000000f9060b7211 */ /* 0x000fca00008f0c08 */
[----:B------:R-:W-:Y:S01]  /*4400*/  @!PT LDS RZ, [RZ] ;  /* 0x00000000fffff984 */ /* 0x000fe20000000800 */
[----:B------:R-:W-:Y:S01]  /*4410*/  @!PT LDS RZ, [RZ] ;  /* 0x00000000fffff984 */ /* 0x000fe20000000800 */
[----:B------:R-:W-:Y:S01]  /*4420*/  @!PT LDS RZ, [RZ] ;  /* 0x00000000fffff984 */ /* 0x000fe20000000800 */
[----:B------:R2:W-:Y:S04]  /*4430*/  LDGSTS.E.BYPASS.LTC128B.128 [R238+0x17000], desc[UR24][R10.64+0x180] ;  /* 0x170001800aee7fae */ /* 0x0005e8000b901d58 */
.L_x_746:
[----:B------:R-:W-:Y:S05]  /*4440*/  BSYNC B0 ;  /* 0x0000000000007941 */ /* 0x000fea0003800000 */
.L_x_745:
[----:B------:R1:W-:Y:S01]  /*4450*/  @P6 STS.128 [R238+0x11800], RZ ;  /* 0x011800ffee006388 */ /* 0x0003e20000000c00 */
[----:B------:R-:W-:Y:S03]  /*4460*/  BSSY B0, `(.L_x_747) ;  /* 0x0000032000007945 */ /* 0x000fe60003800000 */
[----:B------:R1:W-:Y:S04]  /*4470*/  @P6 STS.128 [R238+0x13800], RZ ;  /* 0x013800ffee006388 */ /* 0x0003e80000000c00 */
[----:B------:R1:W-:Y:S04]  /*4480*/  @P6 STS.128 [R238+0x15800], RZ ;  /* 0x015800ffee006388 */ /* 0x0003e80000000c00 */
[----:B------:R1:W-:Y:S01]  /*4490*/  @P6 STS.128 [R238+0x17800], RZ ;  /* 0x017800ffee006388 */ /* 0x0003e20000000c00 */
[----:B------:R-:W-:Y:S05]  /*44a0*/  @P6 BRA `(.L_x_748) ;  /* 0x0000000000b46947 */ /* 0x000fea0003800000 */
[----:B------:R-:W-:Y:S01]  /*44b0*/  ULDC UR30, c[0x0][0x2d0] ;  /* 0x0000b400001e7ab9 */ /* 0x000fe20000000800 */
[----:B--2---:R-:W-:Y:S01]  /*44c0*/  IMAD.U32 R10, RZ, RZ, UR6 ;  /* 0x00000006ff0a7e24 */ /* 0x004fe2000f8e00ff */
[----:B------:R-:W-:Y:S01]  /*44d0*/  ISETP.GE.AND P4, PT, R240, UR30, PT ;  /* 0x0000001ef0007c0c */ /* 0x000fe2000bf86270 */
[----:B------:R-:W-:Y:S01]  /*44e0*/  IMAD.U32 R8, RZ, RZ, UR6 ;  /* 0x00000006ff087e24 */ /* 0x000fe2000f8e00ff */
[----:B------:R-:W-:Y:S02]  /*44f0*/  ISETP.GE.AND P3, PT, R237, UR30, PT ;  /* 0x0000001eed007c0c */ /* 0x000fe4000bf66270 */
[----:B------:R-:W-:Y:S02]  /*4500*/  ISETP.GE.AND P2, PT, R236, UR30, PT ;  /* 0x0000001eec007c0c */ /* 0x000fe4000bf46270 */
[----:B------:R-:W-:Y:S02]  /*4510*/  MOV R6, UR6 ;  /* 0x0000000600067c02 */ /* 0x000fe40008000f00 */
[----:B------:R-:W-:-:S05]  /*4520*/  ISETP.GE.AND P1, PT, R235, UR30, PT ;  /* 0x0000001eeb007c0c */ /* 0x000fca000bf26270 */
[----:B------:R-:W-:Y:S01]  /*4530*/  VOTEU.ALL UP2, P4 ;  /* 0x00000000003f7886 */ /* 0x000fe20002040000 */
[--C-:B------:R-:W-:Y:S01]  /*4540*/  @!P4 IMAD.WIDE.U32 R10, R10, 0x60, R248.reuse ;  /* 0x000000600a0ac825 */ /* 0x100fe200078e00f8 */
[----:B------:R-:W-:Y:S01]  /*4550*/  VOTEU.ALL UP1, P3 ;  /* 0x00000000003f7886 */ /* 0x000fe20001820000 */
[----:B------:R2:W-:Y:S01]  /*4560*/  @P4 STS.128 [R238+0x11800], RZ ;  /* 0x011800ffee004388 */ /* 0x0005e20000000c00 */
[----:B------:R-:W-:Y:S01]  /*4570*/  VOTEU.ALL UP0, P2 ;  /* 0x00000000003f7886 */ /* 0x000fe20001000000 */
[----:B------:R-:W-:Y:S01]  /*4580*/  @!UP2 UIMAD UR31, UR7, 0x60, URZ ;  /* 0x00000060071fa8a4 */ /* 0x000fe2000f8e023f */
[--C-:B------:R-:W-:Y:S01]  /*4590*/  @!P3 IMAD.WIDE.U32 R8, R8, 0x60, R248.reuse ;  /* 0x000000600808b825 */ /* 0x100fe200078e00f8 */
[----:B------:R-:W-:Y:S02]  /*45a0*/  @!UP1 UIMAD UR29, UR7, 0x60, URZ ;  /* 0x00000060071d98a4 */ /* 0x000fe4000f8e023f */
[----:B------:R-:W-:Y:S01]  /*45b0*/  @!UP0 UIMAD UR12, UR7, 0x60, URZ ;  /* 0x00000060070c88a4 */ /* 0x000fe2000f8e023f */
[----:B------:R-:W-:-:S03]  /*45c0*/  @!P2 IMAD.WIDE.U32 R12, R6, 0x60, R248 ;  /* 0x00000060060ca825 */ /* 0x000fc600078e00f8 */
[----:B------:R-:W-:Y:S01]  /*45d0*/  @!P3 IADD3 R9, R9, UR29, RZ ;  /* 0x0000001d0909bc10 */ /* 0x000fe2000fffe0ff */
[----:B------:R-:W-:Y:S01]  /*45e0*/  @!P4 VIADD R11, R11, UR31 ;  /* 0x0000001f0b0bcc36 */ /* 0x000fe20008000000 */
[----:B------:R-:W-:-:S04]  /*45f0*/  @!P2 IADD3 R13, R13, UR12, RZ ;  /* 0x0000000c0d0dac10 */ /* 0x000fc8000fffe0ff */
        /* <DEDUP_REMOVED lines=16> */
[----:B------:R-:W-:Y:S01]  /*4700*/  MOV R6, UR6 ;  /* 0x0000000600067c02 */ /* 0x000fe20008000f00 */
[----:B------:R-:W-:-:S04]  /*4710*/  UIMAD UR12, UR7, 0x60, URZ ;  /* 0x00000060070c78a4 */ /* 0x000fc8000f8e023f */
[----:B--2---:R-:W-:-:S05]  /*4720*/  IMAD.WIDE.U32 R8, R6, 0x60, R248 ;  /* 0x0000006006087825 */ /* 0x004fca00078e00f8 */
[----:B------:R-:W-:-:S05]  /*4730*/  IADD3 R9, R9, UR12, RZ ;  /* 0x0000000c09097c10 */ /* 0x000fca000fffe0ff */
[----:B------:R-:W-:Y:S01]  /*4740*/  @!PT LDS RZ, [RZ] ;  /* 0x00000000fffff984 */ /* 0x000fe20000000800 */
[----:B------:R-:W-:Y:S01]  /*4750*/  @!PT LDS RZ, [RZ] ;  /* 0x00000000fffff984 */ /* 0x000fe20000000800 */
[----:B------:R-:W-:Y:S01]  /*4760*/  @!PT LDS RZ, [RZ] ;  /* 0x00000000fffff984 */ /* 0x000fe20000000800 */
[----:B------:R2:W-:Y:S02]  /*4770*/  LDGSTS.E.BYPASS.LTC128B.128 [R238+0x17800], desc[UR24][R8.64+0x180] ;  /* 0x1780018008ee7fae */ /* 0x0005e4000b901d58 */
.L_x_748:
[----:B------:R-:W-:Y:S05]  /*4780*/  BSYNC B0 ;  /* 0x0000000000007941 */ /* 0x000fea0003800000 */
.L_x_747:
[----:B------:R-:W-:Y:S01]  /*4790*/  LDSM.16.M88.4 R44, [R234] ;  /* 0x00000000ea2c783b */ /* 0x000fe20000000200 */
[----:B------:R-:W-:Y:S01]  /*47a0*/  R2P PR, R2, 0x6 ;  /* 0x0000000602007804 */ /* 0x000fe20000000000 */
[C---:B------:R-:W-:Y:S01]  /*47b0*/  VIADD R2, R233.reuse, 0x8000 ;  /* 0x00008000e9027836 */ /* 0x040fe20000000000 */
[----:B------:R-:W-:Y:S01]  /*47c0*/  LOP3.LUT R4, R4, 0xffffffe0, RZ, 0xc0, !PT ;  /* 0xffffffe004047812 */ /* 0x000fe200078ec0ff */
[----:B------:R-:W5:Y:S01]  /*47d0*/  LDSM.16.M88.4 R36, [R233+0x8000] ;  /* 0x00800000e924783b */ /* 0x000f620000000200 */
[----:B------:R-:W-:Y:S01]  /*47e0*/  VIADD R231, R233, 0x8020 ;  /* 0x00008020e9e77836 */ /* 0x000fe20000000000 */
[----:B------:R-:W-:Y:S01]  /*47f0*/  UISETP.GE.AND UP0, UPT, UR20, 0x2, UPT ;  /* 0x000000021400788c */ /* 0x000fe2000bf06270 */
[--C-:B------:R-:W-:Y:S01]  /*4800*/  IMAD R232, R7, 0x2, R234.reuse ;  /* 0x0000000207e87824 */ /* 0x100fe200078e02ea */
[----:B------:R-:W3:Y:S01]  /*4810*/  LDSM.16.M88.4 R28, [R233+0x8800] ;  /* 0x00880000e91c783b */ /* 0x000ee20000000200 */
[C---:B------:R-:W-:Y:S01]  /*4820*/  IMAD R230, R5.reuse, 0x2, R234 ;  /* 0x0000000205e67824 */ /* 0x040fe200078e02ea */
[----:B------:R-:W-:Y:S01]  /*4830*/  IADD3 R4, -R4, R3, RZ ;  /* 0x0000000304047210 */ /* 0x000fe20007ffe1ff */
[----:B------:R-:W-:Y:S01]  /*4840*/  IMAD R229, R5, 0x2, R232 ;  /* 0x0000000205e57824 */ /* 0x000fe200078e02e8 */
[----:B------:R-:W4:Y:S01]  /*4850*/  LDSM.16.M88.4 R20, [R233+0x9000] ;  /* 0x00900000e914783b */ /* 0x000f220000000200 */
[----:B------:R-:W-:Y:S01]  /*4860*/  IMAD.SHL.U32 R6, R3, 0x2, RZ ;  /* 0x0000000203067824 */ /* 0x000fe200078e00ff */
[----:B------:R-:W-:Y:S01]  /*4870*/  @P1 IADD3 R231, R2, -0x20, RZ ;  /* 0xffffffe002e71810 */ /* 0x000fe20007ffe0ff */
[----:B------:R-:W-:Y:S01]  /*4880*/  IMAD.MOV.U32 R2, RZ, RZ, 0x40 ;  /* 0x00000040ff027424 */ /* 0x000fe200078e00ff */
[----:B------:R-:W1:Y:S01]  /*4890*/  LDSM.16.M88.4 R52, [R233+0x9800] ;  /* 0x00980000e934783b */ /* 0x000e620000000200 */
[----:B------:R-:W-:-:S02]  /*48a0*/  PLOP3.LUT P1, PT, PT, PT, UP0, 0x80, 0x0 ;  /* 0x000000000000781c */ /* 0x000fc40003f2f008 */
[----:B------:R-:W-:Y:S01]  /*48b0*/  LOP3.LUT R6, R6, 0x6, RZ, 0xc0, !PT ;  /* 0x0000000606067812 */ /* 0x000fe200078ec0ff */
[----:B--2---:R-:W-:Y:S01]  /*48c0*/  LDSM.16.M88.4 R16, [R232] ;  /* 0x00000000e810783b */ /* 0x004fe20000000200 */
[----:B------:R-:W-:Y:S01]  /*48d0*/  SEL R2, R2, 0xffffffc0, !P2 ;  /* 0xffffffc002027807 */ /* 0x000fe20005000000 */
[C---:B------:R-:W-:Y:S01]  /*48e0*/  VIADD R223, R231.reuse, 0x800 ;  /* 0x00000800e7df7836 */ /* 0x040fe20000000000 */
[----:B------:R-:W-:Y:S01]  /*48f0*/  IADD3 R221, R231, 0x1800, RZ ;  /* 0x00001800e7dd7810 */ /* 0x000fe20007ffe0ff */
[----:B------:R-:W2:Y:S01]  /*4900*/  LDSM.16.M88.4 R12, [R231] ;  /* 0x00000000e70c783b */ /* 0x000ea20000000200 */
[----:B------:R-:W-:Y:S01]  /*4910*/  IADD3 R227, R233, R2, RZ ;  /* 0x00000002e9e37210 */ /* 0x000fe20007ffe0ff */
[----:B------:R-:W-:Y:S01]  /*4920*/  IMAD.IADD R220, R2, 0x1, R231 ;  /* 0x0000000102dc7824 */ /* 0x000fe200078e02e7 */
[----:B------:R-:W-:Y:S01]  /*4930*/  LEA R2, R85, UR21, 0x4 ;  /* 0x0000001555027c11 */ /* 0x000fe2000f8e20ff */
[----:B------:R-:W2:Y:S01]  /*4940*/  LDSM.16.M88.4 R48, [R231+0x800] ;  /* 0x00080000e730783b */ /* 0x000ea20000000200 */
[C---:B------:R-:W-:Y:S01]  /*4950*/  VIADD R222, R231.reuse, 0x1000 ;  /* 0x00001000e7de7836 */ /* 0x040fe20000000000 */
[C---:B------:R-:W-:Y:S01]  /*4960*/  IADD3 R217, R231.reuse, 0x3000, RZ ;  /* 0x00003000e7d97810 */ /* 0x040fe20007ffe0ff */
[C---:B------:R-:W-:Y:S01]  /*4970*/  VIADD R219, R231.reuse, 0x2000 ;  /* 0x00002000e7db7836 */ /* 0x040fe20000000000 */
        /* <DEDUP_REMOVED lines=8> */
[----:B------:R-:W-:Y:S01]  /*4a00*/  LDSM.16.M88.4 R64, [R230] ;  /* 0x00000000e640783b */ /* 0x000fe20000000200 */
[C---:B------:R-:W-:Y:S01]  /*4a10*/  VIADD R212, R231.reuse, 0x5800 ;  /* 0x00005800e7d47836 */ /* 0x040fe20000000000 */
[C---:B------:R-:W-:Y:S01]  /*4a20*/  IADD3 R208, R231.reuse, 0x7800, RZ ;  /* 0x00007800e7d07810 */ /* 0x040fe20007ffe0ff */
[C---:B------:R-:W-:Y:S01]  /*4a30*/  VIADD R210, R231.reuse, 0x6800 ;  /* 0x00006800e7d27836 */ /* 0x040fe20000000000 */
[----:B-----5:R-:W-:Y:S01]  /*4a40*/  HMMA.16816.F32.BF16 R40, R44, R36, RZ ;  /* 0x000000242c28723c */ /* 0x020fe200000418ff */
[----:B------:R-:W5:Y:S01]  /*4a50*/  LDSM.16.M88.4 R56, [R227+0x8000] ;  /* 0x00800000e338783b */ /* 0x000f620000000200 */
[----:B------:R-:W-:-:S03]  /*4a60*/  VIADD R209, R231, 0x7000 ;  /* 0x00007000e7d17836 */ /* 0x000fc60000000000 */
[----:B------:R-:W-:Y:S01]  /*4a70*/  LDSM.16.M88.4 R76, [R227+0x9800] ;  /* 0x00980000e34c783b */ /* 0x000fe20000000200 */
[C---:B------:R-:W-:Y:S03]  /*4a80*/  HMMA.16816.F32.BF16 R36, R44.reuse, R38, RZ ;  /* 0x000000262c24723c */ /* 0x040fe600000418ff */
[----:B------:R-:W-:Y:S03]  /*4a90*/  LDSM.16.M88.4 R60, [R220] ;  /* 0x00000000dc3c783b */ /* 0x000fe60000000200 */
[C---:B---3--:R-:W-:Y:S01]  /*4aa0*/  HMMA.16816.F32.BF16 R32, R44.reuse, R28, RZ ;  /* 0x0000001c2c20723c */ /* 0x048fe200000418ff */
[----:B------:R-:W-:Y:S04]  /*4ab0*/  LDSM.16.M88.4 R80, [R231+0x5800] ;  /* 0x00580000e750783b */ /* 0x000fe80000000200 */
[----:B------:R-:W0:Y:S01]  /*4ac0*/  LDGDEPBAR ;  /* 0x00000000000079af */ /* 0x000e220000000000 */
[C---:B----4-:R-:W-:Y:S06]  /*4ad0*/  HMMA.16816.F32.BF16 R24, R44.reuse, R20, RZ ;  /* 0x000000142c18723c */ /* 0x050fec00000418ff */
[C---:B------:R-:W-:Y:S06]  /*4ae0*/  HMMA.16816.F32.BF16 R28, R44.reuse, R30, RZ ;  /* 0x0000001e2c1c723c */ /* 0x040fec00000418ff */
[C---:B------:R-:W-:Y:S06]  /*4af0*/  HMMA.16816.F32.BF16 R20, R44.reuse, R22, RZ ;  /* 0x000000162c14723c */ /* 0x040fec00000418ff */
[C---:B-1----:R-:W-:Y:S06]  /*4b00*/  HMMA.16816.F32.BF16 R68, R44.reuse, R52, RZ ;  /* 0x000000342c44723c */ /* 0x042fec00000418ff */
[----:B------:R-:W-:Y:S01]  /*4b10*/  HMMA.16816.F32.BF16 R44, R44, R54, RZ ;  /* 0x000000362c2c723c */ /* 0x000fe200000418ff */
[----:B------:R-:W1:Y:S05]  /*4b20*/  LDSM.16.M88.4 R52, [R227+0x8800] ;  /* 0x00880000e334783b */ /* 0x000e6a0000000200 */
[C---:B--2---:R-:W-:Y:S06]  /*4b30*/  HMMA.16816.F32.BF16 R40, R16.reuse, R12, R40 ;  /* 0x0000000c1028723c */ /* 0x044fec0000041828 */
[C---:B------:R-:W-:Y:S01]  /*4b40*/  HMMA.16816.F32.BF16 R36, R16.reuse, R14, R36 ;  /* 0x0000000e1024723c */ /* 0x040fe20000041824 */
[----:B------:R-:W2:Y:S05]  /*4b50*/  LDSM.16.M88.4 R12, [R227+0x9000] ;  /* 0x00900000e30c783b */ /* 0x000eaa0000000200 */
[C---:B------:R-:W-:Y:S06]  /*4b60*/  HMMA.16816.F32.BF16 R32, R16.reuse, R48, R32 ;  /* 0x000000301020723c */ /* 0x040fec0000041820 */
[C---:B------:R-:W-:Y:S01]  /*4b70*/  HMMA.16816.F32.BF16 R28, R16.reuse, R50, R28 ;  /* 0x00000032101c723c */ /* 0x040fe2000004181c */
[----:B------:R-:W-:Y:S05]  /*4b80*/  LDSM.16.M88.4 R48, [R220+0x800] ;  /* 0x00080000dc30783b */ /* 0x000fea0000000200 */
[C---:B------:R-:W-:Y:S06]  /*4b90*/  HMMA.16816.F32.BF16 R24, R16.reuse, R8, R24 ;  /* 0x000000081018723c */ /* 0x040fec0000041818 */
[C---:B------:R-:W-:Y:S01]  /*4ba0*/  HMMA.16816.F32.BF16 R20, R16.reuse, R10, R20 ;  /* 0x0000000a1014723c */ /* 0x040fe20000041814 */
[----:B------:R-:W3:Y:S05]  /*4bb0*/  LDSM.16.M88.4 R8, [R229] ;  /* 0x00000000e508783b */ /* 0x000eea0000000200 */
[C---:B------:R-:W-:Y:S06]  /*4bc0*/  HMMA.16816.F32.BF16 R68, R16.reuse, R72, R68 ;  /* 0x000000481044723c */ /* 0x040fec0000041844 */
[----:B------:R-:W-:Y:S01]  /*4bd0*/  HMMA.16816.F32.BF16 R44, R16, R74, R44 ;  /* 0x0000004a102c723c */ /* 0x000fe2000004182c */
[----:B------:R-:W4:Y:S04]  /*4be0*/  LDSM.16.M88.4 R16, [R220+0x1000] ;  /* 0x00100000dc10783b */ /* 0x000f280000000200 */
[----:B------:R-:W4:Y:S01]  /*4bf0*/  LDSM.16.M88.4 R72, [R220+0x1800] ;  /* 0x00180000dc48783b */ /* 0x000f220000000200 */
[C---:B-----5:R-:W-:Y:S06]  /*4c00*/  HMMA.16816.F32.BF16 R40, R64.reuse, R56, R40 ;  /* 0x000000384028723c */ /* 0x060fec0000041828 */
[C---:B------:R-:W-:Y:S01]  /*4c10*/  HMMA.16816.F32.BF16 R36, R64.reuse, R58, R36 ;  /* 0x0000003a4024723c */ /* 0x040fe20000041824 */
[----:B------:R-:W-:Y:S05]  /*4c20*/  LDSM.16.M88.4 R56, [R234+0x2000] ;  /* 0x00200000ea38783b */ /* 0x000fea0000000200 */
[C---:B-1----:R-:W-:Y:S06]  /*4c30*/  HMMA.16816.F32.BF16 R32, R64.reuse, R52, R32 ;  /* 0x000000344020723c */ /* 0x042fec0000041820 */
[C---:B------:R-:W-:Y:S01]  /*4c40*/  HMMA.16816.F32.BF16 R28, R64.reuse, R54, R28 ;  /* 0x00000036401c723c */ /* 0x040fe2000004181c */
[----:B------:R-:W1:Y:S05]  /*4c50*/  LDSM.16.M88.4 R52, [R233+0xa000] ;  /* 0x00a00000e934783b */ /* 0x000e6a0000000200 */
[C---:B--2---:R-:W-:Y:S06]  /*4c60*/  HMMA.16816.F32.BF16 R24, R64.reuse, R12, R24 ;  /* 0x0000000c4018723c */ /* 0x044fec0000041818 */
[C---:B------:R-:W-:Y:S01]  /*4c70*/  HMMA.16816.F32.BF16 R20, R64.reuse, R14, R20 ;  /* 0x0000000e4014723c */ /* 0x040fe20000041814 */
[----:B------:R-:W2:Y:S05]  /*4c80*/  LDSM.16.M88.4 R12, [R233+0xa800] ;  /* 0x00a80000e90c783b */ /* 0x000eaa0000000200 */
[C---:B------:R-:W-:Y:S06]  /*4c90*/  HMMA.16816.F32.BF16 R68, R64.reuse, R76, R68 ;  /* 0x0000004c4044723c */ /* 0x040fec0000041844 */
[----:B------:R-:W-:Y:S01]  /*4ca0*/  HMMA.16816.F32.BF16 R64, R64, R78, R44 ;  /* 0x0000004e4040723c */ /* 0x000fe2000004182c */
[----:B------:R-:W5:Y:S04]  /*4cb0*/  LDSM.16.M88.4 R44, [R233+0xb000] ;  /* 0x00b00000e92c783b */ /* 0x000f680000000200 */
[----:B------:R-:W5:Y:S01]  /*4cc0*/  LDSM.16.M88.4 R76, [R233+0xb800] ;  /* 0x00b80000e94c783b */ /* 0x000f620000000200 */
[C---:B---3--:R-:W-:Y:S06]  /*4cd0*/  HMMA.16816.F32.BF16 R40, R8.reuse, R60, R40 ;  /* 0x0000003c0828723c */ /* 0x048fec0000041828 */
[C---:B------:R-:W-:Y:S01]  /*4ce0*/  HMMA.16816.F32.BF16 R36, R8.reuse, R62, R36 ;  /* 0x0000003e0824723c */ /* 0x040fe20000041824 */
[----:B------:R-:W-:Y:S05]  /*4cf0*/  LDSM.16.M88.4 R60, [R232+0x2000] ;  /* 0x00200000e83c783b */ /* 0x000fea0000000200 */
[C---:B------:R-:W-:Y:S06]  /*4d00*/  HMMA.16816.F32.BF16 R32, R8.reuse, R48, R32 ;  /* 0x000000300820723c */ /* 0x040fec0000041820 */
[C---:B------:R-:W-:Y:S01]  /*4d10*/  HMMA.16816.F32.BF16 R28, R8.reuse, R50, R28 ;  /* 0x00000032081c723c */ /* 0x040fe2000004181c */
[----:B------:R-:W3:Y:S05]  /*4d20*/  LDSM.16.M88.4 R48, [R231+0x2000] ;  /* 0x00200000e730783b */ /* 0x000eea0000000200 */
[C---:B----4-:R-:W-:Y:S06]  /*4d30*/  HMMA.16816.F32.BF16 R24, R8.reuse, R16, R24 ;  /* 0x000000100818723c */ /* 0x050fec0000041818 */
[C---:B------:R-:W-:Y:S01]  /*4d40*/  HMMA.16816.F32.BF16 R20, R8.reuse, R18, R20 ;  /* 0x000000120814723c */ /* 0x040fe20000041814 */
[----:B------:R-:W-:Y:S05]  /*4d50*/  LDSM.16.M88.4 R16, [R231+0x2800] ;  /* 0x00280000e710783b */ /* 0x000fea0000000200 */
[C---:B------:R-:W-:Y:S06]  /*4d60*/  HMMA.16816.F32.BF16 R68, R8.reuse, R72, R68 ;  /* 0x000000480844723c */ /* 0x040fec0000041844 */
[----:B------:R-:W-:Y:S01]  /*4d70*/  HMMA.16816.F32.BF16 R64, R8, R74, R64 ;  /* 0x0000004a0840723c */ /* 0x000fe20000041840 */
[----:B------:R-:W4:Y:S04]  /*4d80*/  LDSM.16.M88.4 R8, [R231+0x3000] ;  /* 0x00300000e708783b */ /* 0x000f280000000200 */
[----:B------:R-:W4:Y:S01]  /*4d90*/  LDSM.16.M88.4 R72, [R231+0x3800] ;  /* 0x00380000e748783b */ /* 0x000f220000000200 */
[C---:B-1----:R-:W-:Y:S06]  /*4da0*/  HMMA.16816.F32.BF16 R40, R56.reuse, R52, R40 ;  /* 0x000000343828723c */ /* 0x042fec0000041828 */
[C---:B------:R-:W-:Y:S01]  /*4db0*/  HMMA.16816.F32.BF16 R36, R56.reuse, R54, R36 ;  /* 0x000000363824723c */ /* 0x040fe20000041824 */
[----:B------:R-:W-:Y:S05]  /*4dc0*/  LDSM.16.M88.4 R52, [R230+0x2000] ;  /* 0x00200000e634783b */ /* 0x000fea0000000200 */
[C---:B--2---:R-:W-:Y:S06]  /*4dd0*/  HMMA.16816.F32.BF16 R32, R56.reuse, R12, R32 ;  /* 0x0000000c3820723c */ /* 0x044fec0000041820 */
[C---:B------:R-:W-:Y:S01]  /*4de0*/  HMMA.16816.F32.BF16 R28, R56.reuse, R14, R28 ;  /* 0x0000000e381c723c */ /* 0x040fe2000004181c */
[----:B------:R-:W1:Y:S05]  /*4df0*/  LDSM.16.M88.4 R12, [R227+0xa000] ;  /* 0x00a00000e30c783b */ /* 0x000e6a0000000200 */
[C---:B-----5:R-:W-:Y:S06]  /*4e00*/  HMMA.16816.F32.BF16 R24, R56.reuse, R44, R24 ;  /* 0x0000002c3818723c */ /* 0x060fec0000041818 */
        /* <DEDUP_REMOVED lines=9> */
[C---:B----4-:R-:W-:Y:S06]  /*4ea0*/  HMMA.16816.F32.BF16 R24, R60.reuse, R8, R24 ;  /* 0x000000083c18723c */ /* 0x050fec0000041818 */
[C---:B------:R-:W-:Y:S01]  /*4eb0*/  HMMA.16816.F32.BF16 R20, R60.reuse, R10, R20 ;  /* 0x0000000a3c14723c */ /* 0x040fe20000041814 */
[----:B------:R-:W3:Y:S05]  /*4ec0*/  LDSM.16.M88.4 R8, [R229+0x2000] ;  /* 0x00200000e508783b */ /* 0x000eea0000000200 */
[C---:B------:R-:W-:Y:S06]  /*4ed0*/  HMMA.16816.F32.BF16 R32, R60.reuse, R16, R32 ;  /* 0x000000103c20723c */ /* 0x040fec0000041820 */
[C---:B------:R-:W-:Y:S01]  /*4ee0*/  HMMA.16816.F32.BF16 R28, R60.reuse, R18, R28 ;  /* 0x000000123c1c723c */ /* 0x040fe2000004181c */
[----:B------:R-:W4:Y:S05]  /*4ef0*/  LDSM.16.M88.4 R16, [R220+0x2800] ;  /* 0x00280000dc10783b */ /* 0x000f2a0000000200 */
[C---:B------:R-:W-:Y:S06]  /*4f00*/  HMMA.16816.F32.BF16 R68, R60.reuse, R72, R68 ;  /* 0x000000483c44723c */ /* 0x040fec0000041844 */
[----:B------:R-:W-:Y:S01]  /*4f10*/  HMMA.16816.F32.BF16 R64, R60, R74, R64 ;  /* 0x0000004a3c40723c */ /* 0x000fe20000041840 */
[----:B------:R-:W-:Y:S04]  /*4f20*/  LDSM.16.M88.4 R72, [R220+0x3800] ;  /* 0x00380000dc48783b */ /* 0x000fe80000000200 */
[----:B------:R-:W-:Y:S01]  /*4f30*/  LDSM.16.M88.4 R60, [R233+0xc000] ;  /* 0x00c00000e93c783b */ /* 0x000fe20000000200 */
[C---:B-1----:R-:W-:Y:S06]  /*4f40*/  HMMA.16816.F32.BF16 R40, R52.reuse, R12, R40 ;  /* 0x0000000c3428723c */ /* 0x042fec0000041828 */
[C---:B------:R-:W-:Y:S01]  /*4f50*/  HMMA.16816.F32.BF16 R36, R52.reuse, R14, R36 ;  /* 0x0000000e3424723c */ /* 0x040fe20000041824 */
[----:B------:R-:W1:Y:S05]  /*4f60*/  LDSM.16.M88.4 R12, [R220+0x3000] ;  /* 0x00300000dc0c783b */ /* 0x000e6a0000000200 */
[C---:B--2---:R-:W-:Y:S06]  /*4f70*/  HMMA.16816.F32.BF16 R32, R52.reuse, R44, R32 ;  /* 0x0000002c3420723c */ /* 0x044fec0000041820 */
[C---:B------:R-:W-:Y:S01]  /*4f80*/  HMMA.16816.F32.BF16 R28, R52.reuse, R46, R28 ;  /* 0x0000002e341c723c */ /* 0x040fe2000004181c */
[----:B------:R-:W-:Y:S05]  /*4f90*/  LDSM.16.M88.4 R44, [R234+0x4000] ;  /* 0x00400000ea2c783b */ /* 0x000fea0000000200 */
[C---:B-----5:R-:W-:Y:S06]  /*4fa0*/  HMMA.16816.F32.BF16 R24, R52.reuse, R56, R24 ;  /* 0x000000383418723c */ /* 0x060fec0000041818 */
[C---:B------:R-:W-:Y:S01]  /*4fb0*/  HMMA.16816.F32.BF16 R20, R52.reuse, R58, R20 ;  /* 0x0000003a3414723c */ /* 0x040fe20000041814 */
[----:B------:R-:W2:Y:S05]  /*4fc0*/  LDSM.16.M88.4 R56, [R233+0xc800] ;  /* 0x00c80000e938783b */ /* 0x000eaa0000000200 */
[C---:B------:R-:W-:Y:S06]  /*4fd0*/  HMMA.16816.F32.BF16 R68, R52.reuse, R76, R68 ;  /* 0x0000004c3444723c */ /* 0x040fec0000041844 */
[----:B------:R-:W-:Y:S01]  /*4fe0*/  HMMA.16816.F32.BF16 R64, R52, R78, R64 ;  /* 0x0000004e3440723c */ /* 0x000fe20000041840 */
[----:B------:R-:W-:Y:S04]  /*4ff0*/  LDSM.16.M88.4 R52, [R233+0xd800] ;  /* 0x00d80000e934783b */ /* 0x000fe80000000200 */
[----:B------:R-:W-:Y:S01]  /*5000*/  LDSM.16.M88.4 R76, [R232+0x4000] ;  /* 0x00400000e84c783b */ /* 0x000fe20000000200 */
[C---:B---3--:R-:W-:Y:S06]  /*5010*/  HMMA.16816.F32.BF16 R40, R8.reuse, R48, R40 ;  /* 0x000000300828723c */ /* 0x048fec0000041828 */
[C---:B------:R-:W-:Y:S01]  /*5020*/  HMMA.16816.F32.BF16 R36, R8.reuse, R50, R36 ;  /* 0x000000320824723c */ /* 0x040fe20000041824 */
[----:B------:R-:W3:Y:S05]  /*5030*/  LDSM.16.M88.4 R48, [R233+0xd000] ;  /* 0x00d00000e930783b */ /* 0x000eea0000000200 */
[C---:B----4-:R-:W-:Y:S06]  /*5040*/  HMMA.16816.F32.BF16 R32, R8.reuse, R16, R32 ;  /* 0x000000100820723c */ /* 0x050fec0000041820 */
[C---:B------:R-:W-:Y:S01]  /*5050*/  HMMA.16816.F32.BF16 R28, R8.reuse, R18, R28 ;  /* 0x00000012081c723c */ /* 0x040fe2000004181c */
[----:B------:R-:W-:Y:S05]  /*5060*/  LDSM.16.M88.4 R16, [R231+0x4000] ;  /* 0x00400000e710783b */ /* 0x000fea0000000200 */
[C---:B-1----:R-:W-:Y:S06]  /*5070*/  HMMA.16816.F32.BF16 R24, R8.reuse, R12, R24 ;  /* 0x0000000c0818723c */ /* 0x042fec0000041818 */
[C---:B------:R-:W-:Y:S01]  /*5080*/  HMMA.16816.F32.BF16 R20, R8.reuse, R14, R20 ;  /* 0x0000000e0814723c */ /* 0x040fe20000041814 */
[----:B------:R-:W1:Y:S05]  /*5090*/  LDSM.16.M88.4 R12, [R231+0x4800] ;  /* 0x00480000e70c783b */ /* 0x000e6a0000000200 */
[C---:B------:R-:W-:Y:S06]  /*50a0*/  HMMA.16816.F32.BF16 R68, R8.reuse, R72, R68 ;  /* 0x000000480844723c */ /* 0x040fec0000041844 */
[----:B------:R-:W-:Y:S01]  /*50b0*/  HMMA.16816.F32.BF16 R64, R8, R74, R64 ;  /* 0x0000004a0840723c */ /* 0x000fe20000041840 */
[----:B------:R-:W4:Y:S04]  /*50c0*/  LDSM.16.M88.4 R8, [R231+0x5000] ;  /* 0x00500000e708783b */ /* 0x000f280000000200 */
[----:B------:R-:W-:Y:S01]  /*50d0*/  LDSM.16.M88.4 R72, [R229+0x4000] ;  /* 0x00400000e548783b */ /* 0x000fe20000000200 */
[C---:B--2---:R-:W-:Y:S06]  /*50e0*/  HMMA.16816.F32.BF16 R32, R44.reuse, R56, R32 ;  /* 0x000000382c20723c */ /* 0x044fec0000041820 */
[C---:B------:R-:W-:Y:S06]  /*50f0*/  HMMA.16816.F32.BF16 R40, R44.reuse, R60, R40 ;  /* 0x0000003c2c28723c */ /* 0x040fec0000041828 */
[C---:B------:R-:W-:Y:S01]  /*5100*/  HMMA.16816.F32.BF16 R36, R44.reuse, R62, R36 ;  /* 0x0000003e2c24723c */ /* 0x040fe20000041824 */
[----:B------:R-:W-:Y:S05]  /*5110*/  LDSM.16.M88.4 R60, [R227+0xc000] ;  /* 0x00c00000e33c783b */ /* 0x000fea0000000200 */
[C---:B------:R-:W-:Y:S01]  /*5120*/  HMMA.16816.F32.BF16 R28, R44.reuse, R58, R28 ;  /* 0x0000003a2c1c723c */ /* 0x040fe2000004181c */
[----:B------:R-:W-:Y:S05]  /*5130*/  LDSM.16.M88.4 R56, [R227+0xc800] ;  /* 0x00c80000e338783b */ /* 0x000fea0000000200 */
[C---:B---3--:R-:W-:Y:S06]  /*5140*/  HMMA.16816.F32.BF16 R24, R44.reuse, R48, R24 ;  /* 0x000000302c18723c */ /* 0x048fec0000041818 */
[C---:B------:R-:W-:Y:S01]  /*5150*/  HMMA.16816.F32.BF16 R20, R44.reuse, R50, R20 ;  /* 0x000000322c14723c */ /* 0x040fe20000041814 */
[----:B------:R-:W2:Y:S05]  /*5160*/  LDSM.16.M88.4 R48, [R230+0x4000] ;  /* 0x00400000e630783b */ /* 0x000eaa0000000200 */
[C---:B------:R-:W-:Y:S06]  /*5170*/  HMMA.16816.F32.BF16 R68, R44.reuse, R52, R68 ;  /* 0x000000342c44723c */ /* 0x040fec0000041844 */
[----:B------:R-:W-:Y:S01]  /*5180*/  HMMA.16816.F32.BF16 R64, R44, R54, R64 ;  /* 0x000000362c40723c */ /* 0x000fe20000041840 */
[----:B------:R-:W3:Y:S04]  /*5190*/  LDSM.16.M88.4 R44, [R227+0xd000] ;  /* 0x00d00000e32c783b */ /* 0x000ee80000000200 */
[----:B------:R-:W5:Y:S01]  /*51a0*/  LDSM.16.M88.4 R52, [R227+0xd800] ;  /* 0x00d80000e334783b */ /* 0x000f620000000200 */
[C---:B-1----:R-:W-:Y:S06]  /*51b0*/  HMMA.16816.F32.BF16 R32, R76.reuse, R12, R32 ;  /* 0x0000000c4c20723c */ /* 0x042fec0000041820 */
[C---:B------:R-:W-:Y:S06]  /*51c0*/  HMMA.16816.F32.BF16 R40, R76.reuse, R16, R40 ;  /* 0x000000104c28723c */ /* 0x040fec0000041828 */
[C---:B------:R-:W-:Y:S01]  /*51d0*/  HMMA.16816.F32.BF16 R36, R76.reuse, R18, R36 ;  /* 0x000000124c24723c */ /* 0x040fe20000041824 */
[----:B------:R-:W-:Y:S05]  /*51e0*/  LDSM.16.M88.4 R16, [R220+0x4000] ;  /* 0x00400000dc10783b */ /* 0x000fea0000000200 */
[C---:B------:R-:W-:Y:S01]  /*51f0*/  HMMA.16816.F32.BF16 R28, R76.reuse, R14, R28 ;  /* 0x0000000e4c1c723c */ /* 0x040fe2000004181c */
[----:B------:R-:W1:Y:S05]  /*5200*/  LDSM.16.M88.4 R12, [R220+0x4800] ;  /* 0x00480000dc0c783b */ /* 0x000e6a0000000200 */
[C---:B----4-:R-:W-:Y:S06]  /*5210*/  HMMA.16816.F32.BF16 R24, R76.reuse, R8, R24 ;  /* 0x000000084c18723c */ /* 0x050fec0000041818 */
[C---:B------:R-:W-:Y:S01]  /*5220*/  HMMA.16816.F32.BF16 R20, R76.reuse, R10, R20 ;  /* 0x0000000a4c14723c */ /* 0x040fe20000041814 */
[----:B------:R-:W4:Y:S05]  /*5230*/  LDSM.16.M88.4 R8, [R220+0x5000] ;  /* 0x00500000dc08783b */ /* 0x000f2a0000000200 */
        /* <DEDUP_REMOVED lines=13> */
[C---:B-----5:R-:W-:Y:S06]  /*5310*/  HMMA.16816.F32.BF16 R68, R48.reuse, R52, R68 ;  /* 0x000000343044723c */ /* 0x060fec0000041844 */
        /* <DEDUP_REMOVED lines=14> */
[----:B------:R-:W4:Y:S05]  /*5400*/  LDSM.16.M88.4 R72, [R231+0x7800] ;  /* 0x00780000e748783b */ /* 0x000f2a0000000200 */
        /* <DEDUP_REMOVED lines=18> */
[----:B------:R-:W-:Y:S05]  /*5530*/  LDSM.16.M88.4 R12, [R220+0x6000] ;  /* 0x00600000dc0c783b */ /* 0x000fea0000000200 */
[C---:B----4-:R-:W-:Y:S06]  /*5540*/  HMMA.16816.F32.BF16 R24, R76.reuse, R8, R24 ;  /* 0x000000084c18723c */ /* 0x050fec0000041818 */
[C---:B------:R-:W-:Y:S01]  /*5550*/  HMMA.16816.F32.BF16 R20, R76.reuse, R10, R20 ;  /* 0x0000000a4c14723c */ /* 0x040fe20000041814 */
[----:B------:R-:W1:Y:S05]  /*5560*/  LDSM.16.M88.4 R8, [R220+0x6800] ;  /* 0x00680000dc08783b */ /* 0x000e6a0000000200 */
[C---:B------:R-:W-:Y:S06]  /*5570*/  HMMA.16816.F32.BF16 R68, R76.reuse, R72, R68 ;  /* 0x000000484c44723c */ /* 0x040fec0000041844 */
[----:B------:R-:W-:Y:S01]  /*5580*/  HMMA.16816.F32.BF16 R72, R76, R74, R64 ;  /* 0x0000004a4c48723c */ /* 0x000fe20000041840 */
[----:B------:R-:W4:Y:S05]  /*5590*/  LDSM.16.M88.4 R64, [R220+0x7000] ;  /* 0x00700000dc40783b */ /* 0x000f2a0000000200 */
[C---:B--2---:R-:W-:Y:S06]  /*55a0*/  HMMA.16816.F32.BF16 R32, R60.reuse, R52, R32 ;  /* 0x000000343c20723c */ /* 0x044fec0000041820 */
[----:B------:R-:W-:Y:S01]  /*55b0*/  HMMA.16816.F32.BF16 R28, R60, R54, R28 ;  /* 0x000000363c1c723c */ /* 0x000fe2000004181c */
[----:B------:R-:W2:Y:S01]  /*55c0*/  LDSM.16.M88.4 R52, [R220+0x7800] ;  /* 0x00780000dc34783b */ /* 0x000ea20000000200 */
[----:B------:R-:W-:-:S04]  /*55d0*/  DEPBAR.LE SB0, 0x0 ;  /* 0x000080000000791a */ /* 0x000fc80000000000 */
[C---:B------:R-:W-:Y:S06]  /*55e0*/  HMMA.16816.F32.BF16 R40, R60.reuse, R56, R40 ;  /* 0x000000383c28723c */ /* 0x040fec0000041828 */
[C---:B------:R-:W-:Y:S06]  /*55f0*/  HMMA.16816.F32.BF16 R36, R60.reuse, R58, R36 ;  /* 0x0000003a3c24723c */ /* 0x040fec0000041824 */
[C---:B---3--:R-:W-:Y:S06]  /*5600*/  HMMA.16816.F32.BF16 R24, R60.reuse, R48, R24 ;  /* 0x000000303c18723c */ /* 0x048fec0000041818 */
[C---:B------:R-:W-:Y:S06]  /*5610*/  HMMA.16816.F32.BF16 R20, R60.reuse, R50, R20 ;  /* 0x000000323c14723c */ /* 0x040fec0000041814 */
[C---:B-----5:R-:W-:Y:S06]  /*5620*/  HMMA.16816.F32.BF16 R68, R60.reuse, R44, R68 ;  /* 0x0000002c3c44723c */ /* 0x060fec0000041844 */
[----:B------:R-:W-:Y:S06]  /*5630*/  HMMA.16816.F32.BF16 R72, R60, R46, R72 ;  /* 0x0000002e3c48723c */ /* 0x000fec0000041848 */
[C---:B-1----:R-:W-:Y:S06]  /*5640*/  HMMA.16816.F32.BF16 R32, R16.reuse, R8, R32 ;  /* 0x000000081020723c */ /* 0x042fec0000041820 */
[----:B------:R-:W-:Y:S01]  /*5650*/  HMMA.16816.F32.BF16 R40, R16, R12, R40 ;  /* 0x0000000c1028723c */ /* 0x000fe20000041828 */
[----:B------:R-:W-:-:S04]  /*5660*/  SHF.R.S32.HI R9, RZ, 0x1f, R4 ;  /* 0x0000001fff097819 */ /* 0x000fc80000011404 */
[----:B------:R-:W-:Y:S01]  /*5670*/  LEA.HI R4, R9, R4, RZ, 0x2 ;  /* 0x0000000409047211 */ /* 0x000fe200078f10ff */
[----:B------:R-:W-:Y:S03]  /*5680*/  HMMA.16816.F32.BF16 R36, R16, R14, R36 ;  /* 0x0000000e1024723c */ /* 0x000fe60000041824 */
[----:B------:R-:W-:-:S03]  /*5690*/  SHF.R.S32.HI R9, RZ, 0x2, R4 ;  /* 0x00000002ff097819 */ /* 0x000fc60000011404 */
[----:B------:R-:W-:Y:S01]  /*56a0*/  HMMA.16816.F32.BF16 R28, R16, R10, R28 ;  /* 0x0000000a101c723c */ /* 0x000fe2000004181c */
[----:B------:R-:W-:Y:S01]  /*56b0*/  IADD3 R2, R2, 0x1, R9 ;  /* 0x0000000102027810 */ /* 0x000fe20007ffe009 */
[----:B------:R-:W-:-:S04]  /*56c0*/  IMAD.U32 R9, RZ, RZ, UR26 ;  /* 0x0000001aff097e24 */ /* 0x000fc8000f8e00ff */
[----:B----4-:R-:W-:Y:S01]  /*56d0*/  HMMA.16816.F32.BF16 R24, R16, R64, R24 ;  /* 0x000000401018723c */ /* 0x010fe20000041818 */
[----:B------:R-:W-:-:S04]  /*56e0*/  IADD3 R2, R9, -UR19, R2 ;  /* 0x8000001309027c10 */ /* 0x000fc8000fffe002 */
[----:B------:R-:W-:Y:S01]  /*56f0*/  IADD3 R4, R2, UR13, RZ ;  /* 0x0000000d02047c10 */ /* 0x000fe2000fffe0ff */
[C---:B------:R-:W-:Y:S03]  /*5700*/  HMMA.16816.F32.BF16 R20, R16.reuse, R66, R20 ;  /* 0x000000421014723c */ /* 0x040fe60000041814 */
[C---:B------:R-:W-:Y:S02]  /*5710*/  VIADDMNMX R2, R4.reuse, 0x8, R9, PT ;  /* 0x0000000804027846 */ /* 0x040fe40003800109 */
[----:B------:R-:W-:Y:S01]  /*5720*/  VIMNMX R167, R4, UR26, PT ;  /* 0x0000001a04a77c48 */ /* 0x000fe2000bfe0100 */
[C---:B--2---:R-:W-:Y:S06]  /*5730*/  HMMA.16816.F32.BF16 R68, R16.reuse, R52, R68 ;  /* 0x000000341044723c */ /* 0x044fec0000041844 */
[----:B------:R-:W-:Y:S01]  /*5740*/  HMMA.16816.F32.BF16 R72, R16, R54, R72 ;  /* 0x000000361048723c */ /* 0x000fe20000041848 */
[----:B------:R-:W-:Y:S06]  /*5750*/  BAR.SYNC.DEFER_BLOCKING 0x0 ;  /* 0x0000000000007b1d */ /* 0x000fec0000010000 */
[----:B------:R-:W-:-:S02]  /*5760*/  NOP ;  /* 0x0000000000007918 */ /* 0x000fc40000000000 */
[----:B------:R-:W-:-:S15]  /*5770*/  @!P1 BRA `(.L_x_749) ;  /* 0x0000001000049947 */ /* 0x000fde0003800000 */
[----:B------:R-:W-:Y:S05]  /*5780*/  @!P0 BRA `(.L_x_750) ;  /* 0x00000004002c8947 */ /* 0x000fea0003800000 */
[----:B------:R-:W-:Y:S01]  /*5790*/  ULDC UR13, c[0x0][0x380] ;  /* 0x0000e000000d7ab9 */ /* 0x000fe20000000800 */
[----:B------:R-:W-:Y:S01]  /*57a0*/  UIADD3 UR32, UR5, -0x40, URZ ;  /* 0xffffffc005207890 */ /* 0x000fe2000fffe03f */
[----:B------:R-:W-:Y:S01]  /*57b0*/  IMAD.U32 R3, RZ, RZ, UR13 ;  /* 0x0000000dff037e24 */ /* 0x000fe2000f8e00ff */
[----:B------:R-:W-:Y:S01]  /*57c0*/  MOV R4, UR5 ;  /* 0x0000000500047c02 */ /* 0x000fe20008000f00 */
[----:B------:R-:W-:-:S03]  /*57d0*/  UMOV UR34, URZ ;  /* 0x0000003f00227c82 */ /* 0x000fc60008000000 */
[----:B------:R-:W-:Y:S02]  /*57e0*/  IABS R3, R3 ;  /* 0x0000000300037213 */ /* 0x000fe40000000000 */
[----:B------:R-:W-:Y:S02]  /*57f0*/  IABS R4, R4 ;  /* 0x0000000400047213 */ /* 0x000fe40000000000 */
[----:B------:R-:W-:Y:S02]  /*5800*/  R2UR UR12, R3 ;  /* 0x00000000030c72ca */ /* 0x000fe400000e0000 */
[----:B------:R-:W-:-:S11]  /*5810*/  R2UR UR30, R4 ;  /* 0x00000000041e72ca */ /* 0x000fd600000e0000 */
[----:B------:R-:W1:Y:S08]  /*5820*/  I2F.RP R9, UR12 ;  /* 0x0000000c00097d06 */ /* 0x000e700008209400 */
[----:B-1----:R-:W1:Y:S02]  /*5830*/  MUFU.RCP R8, R9 ;  /* 0x0000000900087308 */ /* 0x002e640000001000 */
[----:B-1----:R-:W-:-:S06]  /*5840*/  VIADD R8, R8, 0xffffffe ;  /* 0x0ffffffe08087836 */ /* 0x002fcc0000000000 */
[----:B------:R-:W1:Y:S02]  /*5850*/  F2I.FTZ.U32.TRUNC.NTZ R3, R8 ;  /* 0x0000000800037305 */ /* 0x000e64000021f000 */
[----:B-1----:R-:W-:Y:S01]  /*5860*/  R2UR UR35, R3 ;  /* 0x00000000032372ca */ /* 0x002fe200000e0000 */
[----:B------:R-:W-:Y:S01]  /*5870*/  IMAD.U32 R3, RZ, RZ, UR32 ;  /* 0x00000020ff037e24 */ /* 0x000fe2000f8e00ff */
[----:B------:R-:W-:-:S04]  /*5880*/  ULOP3.LUT UR32, UR32, UR13, URZ, 0x3c, !UPT ;  /* 0x0000000d20207292 */ /* 0x000fc8000f8e3c3f */
[----:B------:R-:W-:-:S04]  /*5890*/  IABS R3, R3 ;  /* 0x0000000300037213 */ /* 0x000fc80000000000 */
[----:B------:R-:W-:-:S03]  /*58a0*/  R2UR UR26, R3 ;  /* 0x00000000031a72ca */ /* 0x000fc600000e0000 */
[----:B------:R-:W-:-:S04]  /*58b0*/  UIADD3 UR21, URZ, -UR35, URZ ;  /* 0x800000233f157290 */ /* 0x000fc8000fffe03f */
[----:B------:R-:W-:-:S04]  /*58c0*/  UIMAD UR21, UR21, UR12, URZ ;  /* 0x0000000c151572a4 */ /* 0x000fc8000f8e023f */
[----:B------:R-:W-:-:S04]  /*58d0*/  UIMAD.WIDE.U32 UR34, UR35, UR21, UR34 ;  /* 0x00000015232272a5 */ /* 0x000fc8000f8e0022 */
[----:B------:R-:W-:Y:S02]  /*58e0*/  UIMAD.WIDE.U32 UR36, UR35, UR30, URZ ;  /* 0x0000001e232472a5 */ /* 0x000fe4000f8e003f */
[----:B------:R-:W-:-:S05]  /*58f0*/  UIMAD.WIDE.U32 UR34, UR35, UR26, URZ ;  /* 0x0000001a232272a5 */ /* 0x000fca000f8e003f */
[----:B------:R-:W-:Y:S02]  /*5900*/  UMOV UR33, UR37 ;  /* 0x0000002500217c82 */ /* 0x000fe40008000000 */
[----:B------:R-:W-:Y:S01]  /*5910*/  UMOV UR31, UR35 ;  /* 0x00000023001f7c82 */ /* 0x000fe20008000000 */
[----:B------:R-:W-:Y:S02]  /*5920*/  UIADD3 UR29, -UR33, URZ, URZ ;  /* 0x0000003f211d7290 */ /* 0x000fe4000fffe13f */
[----:B------:R-:W-:Y:S02]  /*5930*/  UIADD3 UR21, -UR31, URZ, URZ ;  /* 0x0000003f1f157290 */ /* 0x000fe4000fffe13f */
[----:B------:R-:W-:Y:S02]  /*5940*/  UIMAD UR29, UR12, UR29, UR30 ;  /* 0x0000001d0c1d72a4 */ /* 0x000fe4000f8e021e */
[----:B------:R-:W-:Y:S02]  /*5950*/  UIMAD UR21, UR12, UR21, UR26 ;  /* 0x000000150c1572a4 */ /* 0x000fe4000f8e021a */
[----:B------:R-:W-:-:S02]  /*5960*/  UISETP.GT.U32.AND UP2, UPT, UR12, UR29, UPT ;  /* 0x0000001d0c00728c */ /* 0x000fc4000bf44070 */
[----:B------:R-:W-:-:S09]  /*5970*/  UISETP.GT.U32.AND UP0, UPT, UR12, UR21, UPT ;  /* 0x000000150c00728c */ /* 0x000fd2000bf04070 */
[----:B------:R-:W-:Y:S02]  /*5980*/  @!UP2 UIADD3 UR29, UR29, -UR12, URZ ;  /* 0x8000000c1d1da290 */ /* 0x000fe4000fffe03f */
[----:B------:R-:W-:Y:S02]  /*5990*/  @!UP0 UIADD3 UR21, UR21, -UR12, URZ ;  /* 0x8000000c15158290 */ /* 0x000fe4000fffe03f */
[----:B------:R-:W-:Y:S02]  /*59a0*/  UISETP.GE.U32.AND UP4, UPT, UR29, UR12, UPT ;  /* 0x0000000c1d00728c */ /* 0x000fe4000bf86070 */
[----:B------:R-:W-:Y:S02]  /*59b0*/  UISETP.GE.U32.AND UP3, UPT, UR21, UR12, UPT ;  /* 0x0000000c1500728c */ /* 0x000fe4000bf66070 */
[----:B------:R-:W-:Y:S02]  /*59c0*/  ULOP3.LUT UR12, UR5, UR13, URZ, 0x3c, !UPT ;  /* 0x0000000d050c7292 */ /* 0x000fe4000f8e3c3f */
[----:B------:R-:W-:-:S02]  /*59d0*/  @!UP0 UIADD3 UR31, UR31, 0x1, URZ ;  /* 0x000000011f1f8890 */ /* 0x000fc4000fffe03f */
[----:B------:R-:W-:Y:S02]  /*59e0*/  UISETP.GE.AND UP1, UPT, UR12, URZ, UPT ;  /* 0x0000003f0c00728c */ /* 0x000fe4000bf26270 */
[----:B------:R-:W-:Y:S02]  /*59f0*/  UISETP.GE.AND UP0, UPT, UR32, URZ, UPT ;  /* 0x0000003f2000728c */ /* 0x000fe4000bf06270 */
[----:B------:R-:W-:Y:S02]  /*5a00*/  @!UP2 UIADD3 UR33, UR33, 0x1, URZ ;  /* 0x000000012121a890 */ /* 0x000fe4000fffe03f */
[----:B------:R-:W-:Y:S02]  /*5a10*/  @UP3 UIADD3 UR31, UR31, 0x1, URZ ;  /* 0x000000011f1f3890 */ /* 0x000fe4000fffe03f */
[----:B------:R-:W-:Y:S02]  /*5a20*/  @UP4 UIADD3 UR33, UR33, 0x1, URZ ;  /* 0x0000000121214890 */ /* 0x000fe4000fffe03f */
[----:B------:R-:W-:-:S02]  /*5a30*/  UISETP.NE.AND UP2, UPT, UR13, URZ, UPT ;  /* 0x0000003f0d00728c */ /* 0x000fc4000bf45270 */
[----:B------:R-:W-:Y:S02]  /*5a40*/  ULOP3.LUT UR12, URZ, UR13, URZ, 0x33, !UPT ;  /* 0x0000000d3f0c7292 */ /* 0x000fe4000f8e333f */
[----:B------:R-:W-:Y:S02]  /*5a50*/  @!UP1 UIADD3 UR33, -UR33, URZ, URZ ;  /* 0x0000003f21219290 */ /* 0x000fe4000fffe13f */
[----:B------:R-:W-:Y:S02]  /*5a60*/  @!UP0 UIADD3 UR31, -UR31, URZ, URZ ;  /* 0x0000003f1f1f8290 */ /* 0x000fe4000fffe13f */
[----:B------:R-:W-:Y:S02]  /*5a70*/  USEL UR33, UR12, UR33, !UP2 ;  /* 0x000000210c217287 */ /* 0x000fe4000d000000 */
[----:B------:R-:W-:Y:S02]  /*5a80*/  USEL UR12, UR12, UR31, !UP2 ;  /* 0x0000001f0c0c7287 */ /* 0x000fe4000d000000 */
[----:B------:R-:W-:-:S02]  /*5a90*/  UIMAD.WIDE UR30, UR33, 0x4, UR22 ;  /* 0x00000004211e78a5 */ /* 0x000fc4000f8e0216 */
[----:B------:R-:W-:-:S04]  /*5aa0*/  UIMAD.WIDE UR34, UR12, 0x4, UR22 ;  /* 0x000000040c2278a5 */ /* 0x000fc8000f8e0216 */
[----:B------:R-:W-:Y:S01]  /*5ab0*/  IMAD.U32 R10, RZ, RZ, UR30 ;  /* 0x0000001eff0a7e24 */ /* 0x000fe2000f8e00ff */
[----:B------:R-:W-:Y:S01]  /*5ac0*/  MOV R11, UR31 ;  /* 0x0000001f000b7c02 */ /* 0x000fe20008000f00 */
[----:B------:R-:W-:Y:S01]  /*5ad0*/  IMAD.U32 R8, RZ, RZ, UR34 ;  /* 0x00000022ff087e24 */ /* 0x000fe2000f8e00ff */
[----:B------:R-:W-:-:S03]  /*5ae0*/  MOV R9, UR35 ;  /* 0x0000002300097c02 */ /* 0x000fc60008000f00 */
[----:B------:R-:W2:Y:S04]  /*5af0*/  LDG.E R3, desc[UR24][R10.64] ;  /* 0x000000180a037981 */ /* 0x000ea8000c1e1900 */
[----:B------:R1:W2:Y:S01]  /*5b00*/  LDG.E R4, desc[UR24][R8.64] ;  /* 0x0000001808047981 */ /* 0x0002a2000c1e1900 */
[----:B------:R-:W-:-:S04]  /*5b10*/  UIADD3 UR12, UR33, -UR12, URZ ;  /* 0x8000000c210c7290 */ /* 0x000fc8000fffe03f */
[----:B------:R-:W-:-:S04]  /*5b20*/  UIMAD UR13, UR12, UR13, -0x40 ;  /* 0xffffffc00c0d74a4 */ /* 0x000fc8000f8e020d */
[----:B------:R-:W-:Y:S02]  /*5b30*/  USHF.R.S32.HI UR12, URZ, 0x1f, UR13 ;  /* 0x0000001f3f0c7899 */ /* 0x000fe4000801140d */
[----:B------:R-:W-:Y:S02]  /*5b40*/  UIMAD.WIDE.U32 UR30, UR13, UR10, URZ ;  /* 0x0000000a0d1e72a5 */ /* 0x000fe4000f8e003f */
[----:B------:R-:W-:-:S04]  /*5b50*/  UIMAD UR12, UR12, UR10, URZ ;  /* 0x0000000a0c0c72a4 */ /* 0x000fc8000f8e023f */
[----:B------:R-:W-:-:S04]  /*5b60*/  UIMAD UR12, UR13, UR11, UR12 ;  /* 0x0000000b0d0c72a4 */ /* 0x000fc8000f8e020c */
[----:B------:R-:W-:-:S03]  /*5b70*/  UIADD3 UR21, UR31, UR12, URZ ;  /* 0x0000000c1f157290 */ /* 0x000fc6000fffe03f */
[----:B------:R-:W-:Y:S01]  /*5b80*/  ULDC.64 UR12, c[0x0][0x230] ;  /* 0x00008c00000c7ab9 */ /* 0x000fe20000000a00 */
[----:B-1----:R-:W-:Y:S01]  /*5b90*/  IMAD.U32 R9, RZ, RZ, UR31 ;  /* 0x0000001fff097e24 */ /* 0x002fe2000f8e00ff */
[----:B------:R-:W-:Y:S02]  /*5ba0*/  MOV R8, UR30 ;  /* 0x0000001e00087c02 */ /* 0x000fe40008000f00 */
[----:B------:R-:W-:Y:S01]  /*5bb0*/  MOV R9, UR21 ;  /* 0x0000001500097c02 */ /* 0x000fe20008000f00 */
[----:B--2---:R-:W-:-:S04]  /*5bc0*/  IMAD.IADD R4, R4, 0x1, -R3 ;  /* 0x0000000104047824 */ /* 0x004fc800078e0a03 */
[----:B------:R-:W-:Y:S01]  /*5bd0*/  IMAD.WIDE.U32 R8, R4, UR12, R8 ;  /* 0x0000000c04087c25 */ /* 0x000fe2000f8e0008 */
[----:B------:R-:W-:-:S05]  /*5be0*/  SHF.R.S32.HI R3, RZ, 0x1f, R4 ;  /* 0x0000001fff037819 */ /* 0x000fca0000011404 */
[----:B------:R-:W-:-:S04]  /*5bf0*/  IMAD R3, R3, UR12, RZ ;  /* 0x0000000c03037c24 */ /* 0x000fc8000f8e02ff */
[----:B------:R-:W-:Y:S01]  /*5c00*/  IMAD R3, R4, UR13, R3 ;  /* 0x0000000d04037c24 */ /* 0x000fe2000f8e0203 */
[----:B------:R-:W-:-:S03]  /*5c10*/  MOV R4, R8 ;  /* 0x0000000800047202 */ /* 0x000fc60000000f00 */
[----:B------:R-:W-:Y:S01]  /*5c20*/  IMAD.IADD R3, R9, 0x1, R3 ;  /* 0x0000000109037824 */ /* 0x000fe200078e0203 */
[----:B------:R-:W-:Y:S06]  /*5c30*/  BRA `(.L_x_751) ;  /* 0x0000000000107947 */ /* 0x000fec0003800000 */
.L_x_750:
[----:B------:R-:W-:-:S04]  /*5c40*/  ULEA UR12, -UR10, URZ, 0x6 ;  /* 0x0000003f0a0c7291 */ /* 0x000fc8000f8e313f */
[----:B------:R-:W-:Y:S02]  /*5c50*/  USHF.R.S32.HI UR13, URZ, 0x1f, UR12 ;  /* 0x0000001f3f0d7899 */ /* 0x000fe4000801140c */
[----:B------:R-:W-:-:S04]  /*5c60*/  MOV R4, UR12 ;  /* 0x0000000c00047c02 */ /* 0x000fc80008000f00 */
[----:B------:R-:W-:-:S07]  /*5c70*/  MOV R3, UR13 ;  /* 0x0000000d00037c02 */ /* 0x000fce0008000f00 */
.L_x_751:
[----:B------:R-:W-:Y:S01]  /*5c80*/  ULDC UR12, c[0x0][0x2d0] ;  /* 0x0000b400000c7ab9 */ /* 0x000fe20000000800 */
[----:B------:R-:W-:Y:S01]  /*5c90*/  BSSY B0, `(.L_x_752) ;  /* 0x00000ac000007945 */ /* 0x000fe20003800000 */
[----:B------:R-:W-:Y:S02]  /*5ca0*/  ISETP.GE.AND P6, PT, R240, UR12, PT ;  /* 0x0000000cf0007c0c */ /* 0x000fe4000bfc6270 */
[----:B------:R-:W-:Y:S02]  /*5cb0*/  ISETP.GE.AND P5, PT, R237, UR12, PT ;  /* 0x0000000ced007c0c */ /* 0x000fe4000bfa6270 */
[----:B------:R-:W-:Y:S02]  /*5cc0*/  ISETP.GE.AND P4, PT, R236, UR12, PT ;  /* 0x0000000cec007c0c */ /* 0x000fe4000bf86270 */
[----:B------:R-:W-:-:S07]  /*5cd0*/  ISETP.GE.AND P3, PT, R235, UR12, PT ;  /* 0x0000000ceb007c0c */ /* 0x000fce000bf66270 */
[----:B------:R-:W1:Y:S01]  /*5ce0*/  @!P6 LDC.64 R12, c[0x0][0x218] ;  /* 0x00008600ff0ceb82 */ /* 0x000e620000000a00 */
[----:B------:R-:W-:Y:S01]  /*5cf0*/  @!P6 IADD3 R15, P2, R4, R165, RZ ;  /* 0x000000a5040fe210 */ /* 0x000fe20007f5e0ff */
[----:B------:R2:W-:Y:S04]  /*5d00*/  @P6 STS.128 [R238+0x8000], RZ ;  /* 0x008000ffee006388 */ /* 0x0005e80000000c00 */
[----:B------:R-:W-:Y:S02]  /*5d10*/  @!P6 IMAD.X R16, R3, 0x1, R166, P2 ;  /* 0x000000010310e824 */ /* 0x000fe400010e06a6 */
[----:B------:R-:W3:Y:S08]  /*5d20*/  @!P5 LDC.64 R10, c[0x0][0x218] ;  /* 0x00008600ff0adb82 */ /* 0x000ef00000000a00 */
[----:B------:R-:W4:Y:S01]  /*5d30*/  @!P4 LDC.64 R8, c[0x0][0x218] ;  /* 0x00008600ff08cb82 */ /* 0x000f220000000a00 */
[----:B-1----:R-:W-:-:S04]  /*5d40*/  @!P6 LEA R14, P2, R15, R12, 0x1 ;  /* 0x0000000c0f0ee211 */ /* 0x002fc800078408ff */
[----:B------:R-:W-:Y:S02]  /*5d50*/  @!P6 LEA.HI.X R15, R15, R13, R16, 0x1, P2 ;  /* 0x0000000d0f0fe211 */ /* 0x000fe400010f0c10 */
[----:B------:R-:W-:Y:S01]  /*5d60*/  @!P5 IADD3 R17, P2, R4, R165, RZ ;  /* 0x000000a50411d210 */ /* 0x000fe20007f5e0ff */
[----:B------:R-:W1:Y:S02]  /*5d70*/  @!P3 LDC.64 R12, c[0x0][0x218] ;  /* 0x00008600ff0cbb82 */ /* 0x000e640000000a00 */
[----:B------:R-:W-:Y:S01]  /*5d80*/  @!PT LDS RZ, [RZ] ;  /* 0x00000000fffff984 */ /* 0x000fe20000000800 */
[----:B------:R-:W-:Y:S01]  /*5d90*/  @!PT LDS RZ, [RZ] ;  /* 0x00000000fffff984 */ /* 0x000fe20000000800 */
[----:B------:R-:W-:Y:S01]  /*5da0*/  @!PT LDS RZ, [RZ] ;  /* 0x00000000fffff984 */ /* 0x000fe20000000800 */
[----:B------:R5:W-:Y:S02]  /*5db0*/  @!P6 LDGSTS.E.BYPASS.LTC128B.128 [R238+0x8000], desc[UR24][R14.64] ;  /* 0x080000000eeeefae */ /* 0x000be4000b901d58 */
[----:B------:R-:W-:Y:S01]  /*5dc0*/  @!P5 IMAD.X R16, R3, 0x1, R166, P2 ;  /* 0x000000010310d824 */ /* 0x000fe200010e06a6 */
[C---:B---3--:R-:W-:Y:S01]  /*5dd0*/  @!P5 LEA R44, P2, R17.reuse, R10, 0x1 ;  /* 0x0000000a112cd211 */ /* 0x048fe200078408ff */
[----:B------:R2:W-:Y:S03]  /*5de0*/  @P5 STS.128 [R238+0xa000], RZ ;  /* 0x00a000ffee005388 */ /* 0x0005e60000000c00 */
[----:B------:R-:W-:-:S02]  /*5df0*/  @!P5 LEA.HI.X R45, R17, R11, R16, 0x1, P2 ;  /* 0x0000000b112dd211 */ /* 0x000fc400010f0c10 */
[----:B------:R-:W-:Y:S01]  /*5e00*/  @!P4 IADD3 R17, P2, R4, R165, RZ ;  /* 0x000000a50411c210 */ /* 0x000fe20007f5e0ff */
[----:B------:R-:W3:Y:S02]  /*5e10*/  @!P6 LDC.64 R10, c[0x0][0x218] ;  /* 0x00008600ff0aeb82 */ /* 0x000ee40000000a00 */
[----:B------:R-:W-:Y:S01]  /*5e20*/  @!PT LDS RZ, [RZ] ;  /* 0x00000000fffff984 */ /* 0x000fe20000000800 */
[----:B------:R-:W-:Y:S01]  /*5e30*/  @!PT LDS RZ, [RZ] ;  /* 0x00000000fffff984 */ /* 0x000fe20000000800 */
[----:B------:R-:W-:Y:S01]  /*5e40*/  @!PT LDS RZ, [RZ] ;  /* 0x00000000fffff984 */ /* 0x000fe20000000800 */
[----:B------:R-:W-:Y:S02]  /*5e50*/  @!P5 LDGSTS.E.BYPASS.LTC128B.128 [R238+0xa000], desc[UR24][R44.64+0x80] ;  /* 0x0a0000802ceedfae */ /* 0x000fe4000b901d58 */
[----:B------:R-:W-:Y:S01]  /*5e60*/  @!P4 IMAD.X R16, R3, 0x1, R166, P2 ;  /* 0x000000010310c824 */ /* 0x000fe200010e06a6 */
[C---:B----4-:R-:W-:Y:S01]  /*5e70*/  @!P4 LEA R18, P2, R17.reuse, R8, 0x1 ;  /* 0x000000081112c211 */ /* 0x050fe200078408ff */
[----:B------:R2:W-:Y:S03]  /*5e80*/  @P4 STS.128 [R238+0xc000], RZ ;  /* 0x00c000ffee004388 */ /* 0x0005e60000000c00 */
[----:B------:R-:W-:-:S02]  /*5e90*/  @!P4 LEA.HI.X R19, R17, R9, R16, 0x1, P2 ;  /* 0x000000091113c211 */ /* 0x000fc400010f0c10 */
[----:B------:R-:W-:Y:S01]  /*5ea0*/  @!P3 IADD3 R17, P2, R4, R165, RZ ;  /* 0x000000a50411b210 */ /* 0x000fe20007f5e0ff */
[----:B------:R-:W4:Y:S02]  /*5eb0*/  @!P5 LDC.64 R8, c[0x0][0x218] ;  /* 0x00008600ff08db82 */ /* 0x000f240000000a00 */
[----:B------:R-:W-:Y:S01]  /*5ec0*/  @!PT LDS RZ, [RZ] ;  /* 0x00000000fffff984 */ /* 0x000fe20000000800 */
[----:B------:R-:W-:Y:S01]  /*5ed0*/  @!PT LDS RZ, [RZ] ;  /* 0x00000000fffff984 */ /* 0x000fe20000000800 */
[----:B------:R-:W-:Y:S01]  /*5ee0*/  @!PT LDS RZ, [RZ] ;  /* 0x00000000fffff984 */ /* 0x000fe20000000800 */
[----:B------:R-:W-:Y:S02]  /*5ef0*/  @!P4 LDGSTS.E.BYPASS.LTC128B.128 [R238+0xc000], desc[UR24][R18.64+0x100] ;  /* 0x0c00010012eecfae */ /* 0x000fe4000b901d58 */
[----:B------:R-:W-:Y:S01]  /*5f00*/  @!P3 IMAD.X R46, R3, 0x1, R166, P2 ;  /* 0x00000001032eb824 */ /* 0x000fe200010e06a6 */
[C---:B-1----:R-:W-:Y:S01]  /*5f10*/  @!P3 LEA R16, P2, R17.reuse, R12, 0x1 ;  /* 0x0000000c1110b211 */ /* 0x042fe200078408ff */
[----:B------:R2:W-:Y:S03]  /*5f20*/  @P3 STS.128 [R238+0xe000], RZ ;  /* 0x00e000ffee003388 */ /* 0x0005e60000000c00 */
[----:B------:R-:W-:-:S02]  /*5f30*/  @!P3 LEA.HI.X R17, R17, R13, R46, 0x1, P2 ;  /* 0x0000000d1111b211 */ /* 0x000fc400010f0c2e */
[----:B------:R-:W-:Y:S01]  /*5f40*/  IADD3 R46, P2, R4, UR16, RZ ;  /* 0x00000010042e7c10 */ /* 0x000fe2000ff5e0ff */
[----:B------:R-:W1:Y:S02]  /*5f50*/  @!P4 LDC.64 R12, c[0x0][0x218] ;  /* 0x00008600ff0ccb82 */ /* 0x000e640000000a00 */
[----:B------:R-:W-:Y:S01]  /*5f60*/  @!PT LDS RZ, [RZ] ;  /* 0x00000000fffff984 */ /* 0x000fe20000000800 */
[----:B------:R-:W-:Y:S01]  /*5f70*/  @!PT LDS RZ, [RZ] ;  /* 0x00000000fffff984 */ /* 0x000fe20000000800 */
[----:B------:R-:W-:Y:S01]  /*5f80*/  @!PT LDS RZ, [RZ] ;  /* 0x00000000fffff984 */ /* 0x000fe20000000800 */
[----:B------:R2:W-:Y:S01]  /*5f90*/  @!P3 LDGSTS.E.BYPASS.LTC128B.128 [R238+0xe000], desc[UR24][R16.64+0x180] ;  /* 0x0e00018010eebfae */ /* 0x0005e2000b901d58 */
[----:B------:R-:W-:Y:S02]  /*5fa0*/  IADD3.X R47, R3, UR15, RZ, P2, !PT ;  /* 0x0000000f032f7c10 */ /* 0x000fe400097fe4ff */
[----:B------:R-:W-:Y:S01]  /*5fb0*/  @!P6 IADD3 R49, P2, R46, R165, RZ ;  /* 0x000000a52e31e210 */ /* 0x000fe20007f5e0ff */
[----:B------:R1:W-:Y:S04]  /*5fc0*/  @P6 STS.128 [R238+0x8800], RZ ;  /* 0x008800ffee006388 */ /* 0x0003e80000000c00 */
[----:B------:R-:W-:Y:S01]  /*5fd0*/  @!P6 IMAD.X R48, R47, 0x1, R166, P2 ;  /* 0x000000012f30e824 */ /* 0x000fe200010e06a6 */
[----:B---3--:R-:W-:-:S04]  /*5fe0*/  @!P6 LEA R50, P2, R49, R10, 0x1 ;  /* 0x0000000a3132e211 */ /* 0x008fc800078408ff */
[----:B------:R-:W-:Y:S02]  /*5ff0*/  @!P6 LEA.HI.X R51, R49, R11, R48, 0x1, P2 ;  /* 0x0000000b3133e211 */ /* 0x000fe400010f0c30 */
[----:B------:R-:W-:Y:S01]  /*6000*/  @!P5 IADD3 R49, P2, R46, R165, RZ ;  /* 0x000000a52e31d210 */ /* 0x000fe20007f5e0ff */
[----:B------:R-:W3:Y:S02]  /*6010*/  @!P3 LDC.64 R10, c[0x0][0x218] ;  /* 0x00008600ff0abb82 */ /* 0x000ee40000000a00 */
[----:B------:R-:W-:Y:S01]  /*6020*/  @!PT LDS RZ, [RZ] ;  /* 0x00000000fffff984 */ /* 0x000fe20000000800 */
[----:B------:R-:W-:Y:S01]  /*6030*/  @!PT LDS RZ, [RZ] ;  /* 0x00000000fffff984 */ /* 0x000fe20000000800 */
[----:B------:R-:W-:Y:S01]  /*6040*/  @!PT LDS RZ, [RZ] ;  /* 0x00000000fffff984 */ /* 0x000fe20000000800 */
[----:B------:R1:W-:Y:S02]  /*6050*/  @!P6 LDGSTS.E.BYPASS.LTC128B.128 [R238+0x8800], desc[UR24][R50.64] ;  /* 0x0880000032eeefae */ /* 0x0003e4000b901d58 */
[----:B------:R-:W-:Y:S01]  /*6060*/  @!P5 IMAD.X R52, R47, 0x1, R166, P2 ;  /* 0x000000012f34d824 */ /* 0x000fe200010e06a6 */
[C---:B----4-:R-:W-:Y:S01]  /*6070*/  @!P5 LEA R48, P2, R49.reuse, R8, 0x1 ;  /* 0x000000083130d211 */ /* 0x050fe200078408ff */
[----:B------:R4:W-:Y:S03]  /*6080*/  @P5 STS.128 [R238+0xa800], RZ ;  /* 0x00a800ffee005388 */ /* 0x0009e60000000c00 */
[----:B------:R-:W-:-:S02]  /*6090*/  @!P5 LEA.HI.X R49, R49, R9, R52, 0x1, P2 ;  /* 0x000000093131d211 */ /* 0x000fc400010f0c34 */
[----:B------:R-:W-:Y:S01]  /*60a0*/  @!P4 IADD3 R53, P2, R46, R165, RZ ;  /* 0x000000a52e35c210 */ /* 0x000fe20007f5e0ff */
[----:B------:R-:W5:Y:S02]  /*60b0*/  @!P6 LDC.64 R8, c[0x0][0x218] ;  /* 0x00008600ff08eb82 */ /* 0x000f640000000a00 */
[----:B------:R-:W-:Y:S01]  /*60c0*/  @!PT LDS RZ, [RZ] ;  /* 0x00000000fffff984 */ /* 0x000fe20000000800 */
[----:B------:R-:W-:Y:S01]  /*60d0*/  @!PT LDS RZ, [RZ] ;  /* 0x00000000fffff984 */ /* 0x000fe20000000800 */
[----:B------:R-:W-:Y:S01]  /*60e0*/  @!PT LDS RZ, [RZ] ;  /* 0x00000000fffff984 */ /* 0x000fe20000000800 */
[----:B------:R4:W-:Y:S02]  /*60f0*/  @!P5 LDGSTS.E.BYPASS.LTC128B.128 [R238+0xa800], desc[UR24][R48.64+0x80] ;  /* 0x0a80008030eedfae */ /* 0x0009e4000b901d58 */
[----:B------:R-:W-:Y:S01]  /*6100*/  @!P4 IMAD.X R54, R47, 0x1, R166, P2 ;  /* 0x000000012f36c824 */ /* 0x000fe200010e06a6 */
[C---:B-1----:R-:W-:Y:S01]  /*6110*/  @!P4 LEA R52, P2, R53.reuse, R12, 0x1 ;  /* 0x0000000c3534c211 */ /* 0x042fe200078408ff */
[----:B------:R4:W-:Y:S03]  /*6120*/  @P4 STS.128 [R238+0xc800], RZ ;  /* 0x00c800ffee004388 */ /* 0x0009e60000000c00 */
[----:B------:R-:W-:-:S02]  /*6130*/  @!P4 LEA.HI.X R53, R53, R13, R54, 0x1, P2 ;  /* 0x0000000d3535c211 */ /* 0x000fc400010f0c36 */
        /* <DEDUP_REMOVED lines=10> */
[----:B------:R-:W-:Y:S01]  /*61e0*/  IADD3 R46, P2, R46, UR16, RZ ;  /* 0x000000102e2e7c10 */ /* 0x000fe2000ff5e0ff */
[----:B------:R-:W3:Y:S02]  /*61f0*/  @!P4 LDC.64 R10, c[0x0][0x218] ;  /* 0x00008600ff0acb82 */ /* 0x000ee40000000a00 */
        /* <DEDUP_REMOVED lines=8> */
[----:B-----5:R-:W-:-:S04]  /*6280*/  @!P6 LEA R58, P2, R57, R8, 0x1 ;  /* 0x00000008393ae211 */ /* 0x020fc800078408ff */
[----:B------:R-:W-:Y:S02]  /*6290*/  @!P6 LEA.HI.X R59, R57, R9, R56, 0x1, P2 ;  /* 0x00000009393be211 */ /* 0x000fe400010f0c38 */
        /* <DEDUP_REMOVED lines=11> */
[----:B------:R-:W2:Y:S02]  /*6350*/  @!P6 LDC.64 R12, c[0x0][0x218] ;  /* 0x00008600ff0ceb82 */ /* 0x000ea40000000a00 */
        /* <DEDUP_REMOVED lines=15> */
[C---:B-----5:R-:W-:Y:S01]  /*6450*/  @!P3 LEA R64, P2, R56.reuse, R8, 0x1 ;  /* 0x000000083840b211 */ /* 0x060fe200078408ff */
        /* <DEDUP_REMOVED lines=12> */
[----:B--2---:R-:W-:-:S04]  /*6520*/  @!P6 LEA R16, P2, R14, R12, 0x1 ;  /* 0x0000000c0e10e211 */ /* 0x004fc800078408ff */
[----:B------:R-:W-:Y:S02]  /*6530*/  @!P6 LEA.HI.X R17, R14, R13, R15, 0x1, P2 ;  /* 0x0000000d0e11e211 */ /* 0x000fe400010f0c0f */
[----:B------:R-:W-:-:S03]  /*6540*/  @!P5 IADD3 R12, P2, R46, R165, RZ ;  /* 0x000000a52e0cd210 */ /* 0x000fc60007f5e0ff */
[----:B------:R-:W-:Y:S01]  /*6550*/  @!PT LDS RZ, [RZ] ;  /* 0x00000000fffff984 */ /* 0x000fe20000000800 */
[----:B------:R-:W-:Y:S01]  /*6560*/  @!PT LDS RZ, [RZ] ;  /* 0x00000000fffff984 */ /* 0x000fe20000000800 */
[----:B------:R-:W-:Y:S01]  /*6570*/  @!PT LDS RZ, [RZ] ;  /* 0x00000000fffff984 */ /* 0x000fe20000000800 */
[----:B------:R4:W-:Y:S02]  /*6580*/  @!P6 LDGSTS.E.BYPASS.LTC128B.128 [R238+0x9800], desc[UR24][R16.64] ;  /* 0x0980000010eeefae */ /* 0x0009e4000b901d58 */
[----:B------:R-:W-:Y:S01]  /*6590*/  @!P5 IMAD.X R13, R47, 0x1, R166, P2 ;  /* 0x000000012f0dd824 */ /* 0x000fe200010e06a6 */
[C---:B-1----:R-:W-:Y:S01]  /*65a0*/  @!P5 LEA R14, P2, R12.reuse, R10, 0x1 ;  /* 0x0000000a0c0ed211 */ /* 0x042fe200078408ff */
[----:B------:R4:W-:Y:S03]  /*65b0*/  @P5 STS.128 [R238+0xb800], RZ ;  /* 0x00b800ffee005388 */ /* 0x0009e60000000c00 */
[----:B------:R-:W-:Y:S02]  /*65c0*/  @!P5 LEA.HI.X R15, R12, R11, R13, 0x1, P2 ;  /* 0x0000000b0c0fd211 */ /* 0x000fe400010f0c0d */
[----:B------:R-:W-:-:S03]  /*65d0*/  @!P4 IADD3 R10, P2, R46, R165, RZ ;  /* 0x000000a52e0ac210 */ /* 0x000fc60007f5e0ff */
[----:B------:R-:W-:Y:S01]  /*65e0*/  @!PT LDS RZ, [RZ] ;  /* 0x00000000fffff984 */ /* 0x000fe20000000800 */
[----:B------:R-:W-:Y:S01]  /*65f0*/  @!PT LDS RZ, [RZ] ;  /* 0x00000000fffff984 */ /* 0x000fe20000000800 */
[----:B------:R-:W-:Y:S01]  /*6600*/  @!PT LDS RZ, [RZ] ;  /* 0x00000000fffff984 */ /* 0x000fe20000000800 */
[----:B------:R4:W-:Y:S02]  /*6610*/  @!P5 LDGSTS.E.BYPASS.LTC128B.128 [R238+0xb800], desc[UR24][R14.64+0x80] ;  /* 0x0b8000800eeedfae */ /* 0x0009e4000b901d58 */
[----:B------:R-:W-:Y:S01]  /*6620*/  @!P4 IMAD.X R11, R47, 0x1, R166, P2 ;  /* 0x000000012f0bc824 */ /* 0x000fe200010e06a6 */
[C---:B---3--:R-:W-:Y:S01]  /*6630*/  @!P4 LEA R8, P2, R10.reuse, R8, 0x1 ;  /* 0x000000080a08c211 */ /* 0x048fe200078408ff */
[----:B------:R4:W-:Y:S03]  /*6640*/  @P4 STS.128 [R238+0xd800], RZ ;  /* 0x00d800ffee004388 */ /* 0x0009e60000000c00 */
[----:B------:R-:W-:-:S05]  /*6650*/  @!P4 LEA.HI.X R9, R10, R9, R11, 0x1, P2 ;  /* 0x000000090a09c211 */ /* 0x000fca00010f0c0b */
[----:B------:R-:W-:Y:S01]  /*6660*/  @!PT LDS RZ, [RZ] ;  /* 0x00000000fffff984 */ /* 0x000fe20000000800 */
[----:B------:R-:W-:Y:S01]  /*6670*/  @!PT LDS RZ, [RZ] ;  /* 0x00000000fffff984 */ /* 0x000fe20000000800 */
[----:B------:R-:W-:Y:S01]  /*6680*/  @!PT LDS RZ, [RZ] ;  /* 0x00000000fffff984 */ /* 0x000fe20000000800 */
[----:B------:R4:W-:Y:S04]  /*6690*/  @!P4 LDGSTS.E.BYPASS.LTC128B.128 [R238+0xd800], desc[UR24][R8.64+0x100] ;  /* 0x0d80010008eecfae */ /* 0x0009e8000b901d58 */
[----:B------:R4:W-:Y:S01]  /*66a0*/  @P3 STS.128 [R238+0xf800], RZ ;  /* 0x00f800ffee003388 */ /* 0x0009e20000000c00 */
[----:B------:R-:W-:Y:S05]  /*66b0*/  @P3 BRA `(.L_x_753) ;  /* 0x0000000000243947 */ /* 0x000fea0003800000 */
[----:B------:R-:W-:Y:S01]  /*66c0*/  IADD3 R46, P2, R46, R165, RZ ;  /* 0x000000a52e2e7210 */ /* 0x000fe20007f5e0ff */
[----:B------:R-:W-:-:S04]  /*66d0*/  ULDC.64 UR12, c[0x0][0x218] ;  /* 0x00008600000c7ab9 */ /* 0x000fc80000000a00 */
[----:B------:R-:W-:Y:S01]  /*66e0*/  IMAD.X R47, R47, 0x1, R166, P2 ;  /* 0x000000012f2f7824 */ /* 0x000fe200010e06a6 */
[----:B----4-:R-:W-:-:S04]  /*66f0*/  LEA R8, P2, R46, UR12, 0x1 ;  /* 0x0000000c2e087c11 */ /* 0x010fc8000f8408ff */
[----:B------:R-:W-:-:S05]  /*6700*/  LEA.HI.X R9, R46, UR13, R47, 0x1, P2 ;  /* 0x0000000d2e097c11 */ /* 0x000fca00090f0c2f */
[----:B------:R-:W-:Y:S01]  /*6710*/  @!PT LDS RZ, [RZ] ;  /* 0x00000000fffff984 */ /* 0x000fe20000000800 */
[----:B------:R-:W-:Y:S01]  /*6720*/  @!PT LDS RZ, [RZ] ;  /* 0x00000000fffff984 */ /* 0x000fe20000000800 */
[----:B------:R-:W-:Y:S01]  /*6730*/  @!PT LDS RZ, [RZ] ;  /* 0x00000000fffff984 */ /* 0x000fe20000000800 */
[----:B------:R1:W-:Y:S04]  /*6740*/  LDGSTS.E.BYPASS.LTC128B.128 [R238+0xf800], desc[UR24][R8.64+0x180] ;  /* 0x0f80018008ee7fae */ /* 0x0003e8000b901d58 */
.L_x_753:
[----:B------:R-:W-:Y:S05]  /*6750*/  BSYNC B0 ;  /* 0x0000000000007941 */ /* 0x000fea0003800000 */
.L_x_752:
[----:B------:R-:W0:Y:S01]  /*6760*/  LDGDEPBAR ;  /* 0x00000000000079af */ /* 0x000e220000000000 */
[----:B------:R-:W-:-:S04]  /*6770*/  IADD3 R165, P2, R4, R165, RZ ;  /* 0x000000a504a57210 */ /* 0x000fc80007f5e0ff */
[----:B------:R-:W-:-:S09]  /*6780*/  IADD3.X R166, R3, R166, RZ, P2, !PT ;  /* 0x000000a603a67210 */ /* 0x000fd200017fe4ff */
.L_x_749:
[----:B------:R-:W-:Y:S01]  /*6790*/  VIADD R3, R6, UR5 ;  /* 0x0000000506037c36 */ /* 0x000fe20008000000 */
[----:B------:R-:W-:Y:S01]  /*67a0*/  LEA R228, R0, UR4, 0x1 ;  /* 0x0000000400e47c11 */ /* 0x000fe2000f8e08ff */
[----:B------:R-:W-:Y:S01]  /*67b0*/  ULDC UR21, c[0x0][0x2ec] ;  /* 0x0000bb0000157ab9 */ /* 0x000fe20000000800 */
[----:B------:R-:W-:Y:S01]  /*67c0*/  ULDC.64 UR4, c[0x0][0x218] ;  /* 0x0000860000047ab9 */ /* 0x000fe20000000a00 */
[C---:B------:R-:W-:Y:S02]  /*67d0*/  VIADD R4, R3.reuse, 0x1 ;  /* 0x0000000103047836 */ /* 0x040fe40000000000 */
[C---:B------:R-:W-:Y:S01]  /*67e0*/  VIADD R6, R3.reuse, 0x8 ;  /* 0x0000000803067836 */ /* 0x040fe20000000000 */
[----:B------:R-:W-:Y:S01]  /*67f0*/  LDSM.16.MT88.4 R100, [R228+0x14000] ;  /* 0x01400000e464783b */ /* 0x000fe20000004200 */
[C---:B-1--4-:R-:W-:Y:S01]  /*6800*/  VIADD R8, R3.reuse, 0x20 ;  /* 0x0000002003087836 */ /* 0x052fe20000000000 */
[CC--:B------:R-:W-:Y:S01]  /*6810*/  ISETP.GE.AND P6, PT, R4.reuse, R167.reuse, PT ;  /* 0x000000a70400720c */ /* 0x0c0fe20003fc6270 */
[C---:B------:R-:W-:Y:S01]  /*6820*/  VIADD R13, R3.reuse, 0x30 ;  /* 0x00000030030d7836 */ /* 0x040fe20000000000 */
[-C--:B------:R-:W-:Y:S01]  /*6830*/  ISETP.GE.AND P3, PT, R4, R2.reuse, PT ;  /* 0x000000020400720c */ /* 0x080fe20003f66270 */
[----:B------:R-:W-:Y:S01]  /*6840*/  VIADD R4, R3, 0x9 ;  /* 0x0000000903047836 */ /* 0x000fe20000000000 */
[CC--:B------:R-:W-:Y:S01]  /*6850*/  ISETP.GE.AND P2, PT, R6.reuse, R167.reuse, PT ;  /* 0x000000a70600720c */ /* 0x0c0fe20003f46270 */
[--C-:B------:R-:W-:Y:S01]  /*6860*/  IMAD R226, R7, 0x2, R228.reuse ;  /* 0x0000000207e27824 */ /* 0x100fe200078e02e4 */
[-C--:B------:R-:W-:Y:S01]  /*6870*/  ISETP.GE.AND P4, PT, R6, R2.reuse, PT ;  /* 0x000000020600720c */ /* 0x080fe20003f86270 */
[----:B------:R-:W-:Y:S01]  /*6880*/  VIADD R6, R3, 0x10 ;  /* 0x0000001003067836 */ /* 0x000fe20000000000 */
[----:B------:R-:W-:Y:S01]  /*6890*/  FSEL R36, R36, -INF , !P2 ;  /* 0xff80000024247808 */ /* 0x000fe20005000000 */
[----:B------:R-:W-:Y:S01]  /*68a0*/  IMAD R225, R5, 0x2, R228 ;  /* 0x0000000205e17824 */ /* 0x000fe200078e02e4 */
[CC--:B------:R-:W-:Y:S01]  /*68b0*/  ISETP.GE.AND P5, PT, R4.reuse, R167.reuse, PT ;  /* 0x000000a70400720c */ /* 0x0c0fe20003fa6270 */
[----:B------:R-:W-:Y:S01]  /*68c0*/  LDSM.16.MT88.4 R44, [R226+0x10000] ;  /* 0x01000000e22c783b */ /* 0x000fe20000004200 */
[----:B------:R-:W-:Y:S01]  /*68d0*/  ISETP.GE.AND P2, PT, R4, R2, PT ;  /* 0x000000020400720c */ /* 0x000fe20003f46270 */
[----:B------:R-:W-:Y:S01]  /*68e0*/  VIADD R4, R3, 0x11 ;  /* 0x0000001103047836 */ /* 0x000fe20000000000 */
[----:B------:R-:W-:Y:S01]  /*68f0*/  FSEL R14, R38, -INF , !P4 ;  /* 0xff800000260e7808 */ /* 0x000fe20006000000 */
[----:B------:R-:W-:Y:S01]  /*6900*/  IMAD R224, R5, 0x2, R226 ;  /* 0x0000000205e07824 */ /* 0x000fe200078e02e2 */
[----:B------:R-:W-:Y:S01]  /*6910*/  ISETP.GE.AND P4, PT, R6, R167, PT ;  /* 0x000000a70600720c */ /* 0x000fe20003f86270 */
[----:B------:R-:W-:Y:S01]  /*6920*/  LDSM.16.MT88.4 R52, [R225+0x10000] ;  /* 0x01000000e134783b */ /* 0x000fe20000004200 */
[----:B------:R-:W-:-:S02]  /*6930*/  FSEL R16, R37, -INF , !P5 ;  /* 0xff80000025107808 */ /* 0x000fc40006800000 */
[-C--:B------:R-:W-:Y:S01]  /*6940*/  ISETP.GE.AND P5, PT, R6, R2.reuse, PT ;  /* 0x000000020600720c */ /* 0x080fe20003fa6270 */
[----:B------:R-:W-:Y:S01]  /*6950*/  VIADD R6, R3, 0x18 ;  /* 0x0000001803067836 */ /* 0x000fe20000000000 */
[----:B------:R-:W-:Y:S01]  /*6960*/  FSEL R12, R39, -INF , !P2 ;  /* 0xff800000270c7808 */ /* 0x000fe20005000000 */
[----:B------:R-:W-:Y:S01]  /*6970*/  LDSM.16.MT88.4 R60, [R224+0x10000] ;  /* 0x01000000e03c783b */ /* 0x000fe20000004200 */
[----:B------:R-:W-:Y:S02]  /*6980*/  ISETP.GE.AND P2, PT, R4, R167, PT ;  /* 0x000000a70400720c */ /* 0x000fe40003f46270 */
[----:B------:R-:W-:Y:S01]  /*6990*/  FSEL R32, R32, -INF , !P4 ;  /* 0xff80000020207808 */ /* 0x000fe20006000000 */
[----:B------:R-:W-:Y:S01]  /*69a0*/  LDSM.16.MT88.4 R84, [R225+0x12000] ;  /* 0x01200000e154783b */ /* 0x000fe20000004200 */
[----:B------:R-:W-:Y:S01]  /*69b0*/  ISETP.GE.AND P4, PT, R4, R2, PT ;  /* 0x000000020400720c */ /* 0x000fe20003f86270 */
[----:B------:R-:W-:Y:S01]  /*69c0*/  VIADD R4, R3, 0x19 ;  /* 0x0000001903047836 */ /* 0x000fe20000000000 */
[----:B------:R-:W-:Y:S01]  /*69d0*/  FSEL R34, R34, -INF , !P5 ;  /* 0xff80000022227808 */ /* 0x000fe20006800000 */
[----:B------:R-:W-:Y:S01]  /*69e0*/  LDSM.16.MT88.4 R76, [R226+0x12000] ;  /* 0x01200000e24c783b */ /* 0x000fe20000004200 */
[----:B------:R-:W-:-:S02]  /*69f0*/  FSEL R10, R33, -INF , !P2 ;  /* 0xff800000210a7808 */ /* 0x000fc40005000000 */
[CC--:B------:R-:W-:Y:S01]  /*6a00*/  ISETP.GE.AND P5, PT, R6.reuse, R167.reuse, PT ;  /* 0x000000a70600720c */ /* 0x0c0fe20003fa6270 */
[----:B------:R-:W-:Y:S01]  /*6a10*/  LDSM.16.MT88.4 R92, [R224+0x12000] ;  /* 0x01200000e05c783b */ /* 0x000fe20000004200 */
[----:B------:R-:W-:Y:S02]  /*6a20*/  ISETP.GE.AND P2, PT, R6, R2, PT ;  /* 0x000000020600720c */ /* 0x000fe40003f46270 */
[----:B------:R-:W-:Y:S01]  /*6a30*/  FSEL R6, R35, -INF , !P4 ;  /* 0xff80000023067808 */ /* 0x000fe20006000000 */
[----:B------:R-:W-:Y:S01]  /*6a40*/  LDSM.16.MT88.4 R108, [R226+0x14000] ;  /* 0x01400000e26c783b */ /* 0x000fe20000004200 */
[----:B------:R-:W-:Y:S02]  /*6a50*/  FSEL R18, R43, -INF , !P3 ;  /* 0xff8000002b127808 */ /* 0x000fe40005800000 */
[----:B------:R-:W-:Y:S01]  /*6a60*/  FSEL R38, R41, -INF , !P6 ;  /* 0xff80000029267808 */ /* 0x000fe20007000000 */
[----:B------:R-:W-:Y:S01]  /*6a70*/  LDSM.16.MT88.4 R132, [R228+0x16000] ;  /* 0x01600000e484783b */ /* 0x000fe20000004200 */
[----:B------:R-:W-:-:S02]  /*6a80*/  ISETP.GE.AND P3, PT, R4, R167, PT ;  /* 0x000000a70400720c */ /* 0x000fc40003f66270 */
[-C--:B------:R-:W-:Y:S01]  /*6a90*/  ISETP.GE.AND P4, PT, R4, R2.reuse, PT ;  /* 0x000000020400720c */ /* 0x080fe20003f86270 */
[C---:B------:R-:W-:Y:S01]  /*6aa0*/  VIADD R4, R3.reuse, 0x21 ;  /* 0x0000002103047836 */ /* 0x040fe20000000000 */
[-C--:B------:R-:W-:Y:S01]  /*6ab0*/  ISETP.GE.AND P6, PT, R3, R167.reuse, PT ;  /* 0x000000a70300720c */ /* 0x080fe20003fc6270 */
[----:B------:R-:W-:Y:S01]  /*6ac0*/  LDSM.16.MT88.4 R116, [R225+0x14000] ;  /* 0x01400000e174783b */ /* 0x000fe20000004200 */
[----:B------:R-:W-:Y:S02]  /*6ad0*/  FSEL R28, R28, -INF , !P5 ;  /* 0xff8000001c1c7808 */ /* 0x000fe40006800000 */
[----:B------:R-:W-:Y:S01]  /*6ae0*/  FSEL R30, R30, -INF , !P2 ;  /* 0xff8000001e1e7808 */ /* 0x000fe20005000000 */
[----:B------:R-:W-:Y:S01]  /*6af0*/  LDSM.16.MT88.4 R124, [R224+0x14000] ;  /* 0x01400000e07c783b */ /* 0x000fe20000004200 */
[C---:B------:R-:W-:Y:S02]  /*6b00*/  ISETP.GE.AND P5, PT, R8.reuse, R167, PT ;  /* 0x000000a70800720c */ /* 0x040fe40003fa6270 */
[----:B------:R-:W-:Y:S01]  /*6b10*/  ISETP.GE.AND P2, PT, R8, R2, PT ;  /* 0x000000020800720c */ /* 0x000fe20003f46270 */
[----:B------:R-:W-:Y:S01]  /*6b20*/  LDSM.16.MT88.4 R156, [R226+0x16000] ;  /* 0x01600000e29c783b */ /* 0x000fe20000004200 */
[----:B------:R-:W-:-:S02]  /*6b30*/  FSEL R40, R40, -INF , !P6 ;  /* 0xff80000028287808 */ /* 0x000fc40007000000 */
[----:B------:R-:W-:Y:S01]  /*6b40*/  FSEL R8, R29, -INF , !P3 ;  /* 0xff8000001d087808 */ /* 0x000fe20005800000 */
[----:B------:R-:W-:Y:S01]  /*6b50*/  LDSM.16.MT88.4 R152, [R225+0x16000] ;  /* 0x01600000e198783b */ /* 0x000fe20000004200 */
[C---:B------:R-:W-:Y:S02]  /*6b60*/  ISETP.GE.AND P6, PT, R4.reuse, R167, PT ;  /* 0x000000a70400720c */ /* 0x040fe40003fc6270 */
[-C--:B------:R-:W-:Y:S02]  /*6b70*/  ISETP.GE.AND P3, PT, R4, R2.reuse, PT ;  /* 0x000000020400720c */ /* 0x080fe40003f66270 */
[----:B------:R-:W-:Y:S02]  /*6b80*/  FSEL R4, R31, -INF , !P4 ;  /* 0xff8000001f047808 */ /* 0x000fe40006000000 */
[----:B------:R-:W-:Y:S02]  /*6b90*/  ISETP.GE.AND P4, PT, R3, R2, PT ;  /* 0x000000020300720c */ /* 0x000fe40003f86270 */
[----:B------:R-:W-:-:S02]  /*6ba0*/  FMNMX.FTZ R9, R40, R38, !PT ;  /* 0x0000002628097209 */ /* 0x000fc40007810000 */
[----:B------:R-:W-:Y:S02]  /*6bb0*/  FSEL R42, R42, -INF , !P4 ;  /* 0xff8000002a2a7808 */ /* 0x000fe40006000000 */
[----:B------:R-:W-:Y:S01]  /*6bc0*/  FMNMX.FTZ R11, R36, R9, !PT ;  /* 0x00000009240b7209 */ /* 0x000fe20007810000 */
[----:B------:R-:W-:Y:S01]  /*6bd0*/  VIADD R9, R3, 0x28 ;  /* 0x0000002803097836 */ /* 0x000fe20000000000 */
[----:B------:R-:W-:Y:S02]  /*6be0*/  FMNMX.FTZ R15, R42, R18, !PT ;  /* 0x000000122a0f7209 */ /* 0x000fe40007810000 */
[----:B------:R-:W-:Y:S02]  /*6bf0*/  FMNMX.FTZ R11, R16, R11, !PT ;  /* 0x0000000b100b7209 */ /* 0x000fe40007810000 */
[----:B------:R-:W-:Y:S02]  /*6c00*/  FMNMX.FTZ R15, R14, R15, !PT ;  /* 0x0000000f0e0f7209 */ /* 0x000fe40007810000 */
[----:B------:R-:W-:-:S02]  /*6c10*/  FSEL R186, R24, -INF , !P5 ;  /* 0xff80000018ba7808 */ /* 0x000fc40006800000 */
[----:B------:R-:W-:Y:S02]  /*6c20*/  FSEL R190, R26, -INF , !P2 ;  /* 0xff8000001abe7808 */ /* 0x000fe40005000000 */
[C---:B------:R-:W-:Y:S02]  /*6c30*/  ISETP.GE.AND P5, PT, R9.reuse, R167, PT ;  /* 0x000000a70900720c */ /* 0x040fe40003fa6270 */
[----:B------:R-:W-:Y:S02]  /*6c40*/  ISETP.GE.AND P2, PT, R9, R2, PT ;  /* 0x000000020900720c */ /* 0x000fe40003f46270 */
[----:B------:R-:W-:Y:S01]  /*6c50*/  FMNMX.FTZ R9, R32, R11, !PT ;  /* 0x0000000b20097209 */ /* 0x000fe20007810000 */
[----:B------:R-:W-:Y:S01]  /*6c60*/  VIADD R11, R3, 0x29 ;  /* 0x00000029030b7836 */ /* 0x000fe20000000000 */
[----:B------:R-:W-:Y:S02]  /*6c70*/  FMNMX.FTZ R15, R12, R15, !PT ;  /* 0x0000000f0c0f7209 */ /* 0x000fe40007810000 */
[----:B------:R-:W-:-:S02]  /*6c80*/  FMNMX.FTZ R9, R10, R9, !PT ;  /* 0x000000090a097209 */ /* 0x000fc40007810000 */
[----:B------:R-:W-:Y:S02]  /*6c90*/  FMNMX.FTZ R15, R34, R15, !PT ;  /* 0x0000000f220f7209 */ /* 0x000fe40007810000 */
[----:B------:R-:W-:Y:S01]  /*6ca0*/  FMNMX.FTZ R17, R28, R9, !PT ;  /* 0x000000091c117209 */ /* 0x000fe20007810000 */
[----:B------:R-:W-:Y:S01]  /*6cb0*/  VIADD R9, R3, 0x38 ;  /* 0x0000003803097836 */ /* 0x000fe20000000000 */
[----:B------:R-:W-:Y:S02]  /*6cc0*/  FMNMX.FTZ R15, R6, R15, !PT ;  /* 0x0000000f060f7209 */ /* 0x000fe40007810000 */
[----:B------:R-:W-:Y:S02]  /*6cd0*/  FMNMX.FTZ R17, R8, R17, !PT ;  /* 0x0000001108117209 */ /* 0x000fe40007810000 */
[----:B------:R-:W-:Y:S02]  /*6ce0*/  FMNMX.FTZ R15, R30, R15, !PT ;  /* 0x0000000f1e0f7209 */ /* 0x000fe40007810000 */
[----:B------:R-:W-:-:S02]  /*6cf0*/  FSEL R252, R25, -INF , !P6 ;  /* 0xff80000019fc7808 */ /* 0x000fc40007000000 */
[----:B------:R-:W-:Y:S02]  /*6d00*/  FMNMX.FTZ R17, R186, R17, !PT ;  /* 0x00000011ba117209 */ /* 0x000fe40007810000 */
[----:B------:R-:W-:Y:S02]  /*6d10*/  FMNMX.FTZ R15, R4, R15, !PT ;  /* 0x0000000f040f7209 */ /* 0x000fe40007810000 */
[----:B------:R-:W-:Y:S02]  /*6d20*/  ISETP.GE.AND P6, PT, R11, R167, PT ;  /* 0x000000a70b00720c */ /* 0x000fe40003fc6270 */
[----:B------:R-:W-:Y:S02]  /*6d30*/  FSEL R188, R20, -INF , !P5 ;  /* 0xff80000014bc7808 */ /* 0x000fe40006800000 */
[----:B------:R-:W-:Y:S02]  /*6d40*/  FMNMX.FTZ R17, R252, R17, !PT ;  /* 0x00000011fc117209 */ /* 0x000fe40007810000 */
[----:B------:R-:W-:-:S02]  /*6d50*/  FSEL R246, R27, -INF , !P3 ;  /* 0xff8000001bf67808 */ /* 0x000fc40005800000 */
[----:B------:R-:W-:Y:S01]  /*6d60*/  FMNMX.FTZ R15, R190, R15, !PT ;  /* 0x0000000fbe0f7209 */ /* 0x000fe20007810000 */
[----:B------:R-:W-:Y:S01]  /*6d70*/  LDSM.16.MT88.4 R24, [R224+0x16000] ;  /* 0x01600000e018783b */ /* 0x000fe20000004200 */
[----:B------:R-:W-:Y:S01]  /*6d80*/  ISETP.GE.AND P4, PT, R11, R2, PT ;  /* 0x000000020b00720c */ /* 0x000fe20003f86270 */
[----:B------:R-:W-:Y:S01]  /*6d90*/  VIADD R11, R3, 0x31 ;  /* 0x00000031030b7836 */ /* 0x000fe20000000000 */
[----:B------:R-:W-:Y:S01]  /*6da0*/  ISETP.GE.AND P3, PT, R13, R167, PT ;  /* 0x000000a70d00720c */ /* 0x000fe20003f66270 */
[----:B------:R-:W-:Y:S01]  /*6db0*/  VIADD R3, R3, 0x39 ;  /* 0x0000003903037836 */ /* 0x000fe20000000000 */
[----:B------:R-:W-:Y:S02]  /*6dc0*/  FSEL R250, R21, -INF , !P6 ;  /* 0xff80000015fa7808 */ /* 0x000fe40007000000 */
[----:B------:R-:W-:Y:S02]  /*6dd0*/  FMNMX.FTZ R17, R188, R17, !PT ;  /* 0x00000011bc117209 */ /* 0x000fe40007810000 */
[----:B------:R-:W-:-:S02]  /*6de0*/  FSEL R194, R22, -INF , !P2 ;  /* 0xff80000016c27808 */ /* 0x000fc40005000000 */
[----:B------:R-:W-:Y:S02]  /*6df0*/  FMNMX.FTZ R15, R246, R15, !PT ;  /* 0x0000000ff60f7209 */ /* 0x000fe40007810000 */
[----:B------:R-:W-:Y:S02]  /*6e00*/  FSEL R242, R68, -INF , !P3 ;  /* 0xff80000044f27808 */ /* 0x000fe40005800000 */
[----:B------:R-:W-:Y:S02]  /*6e10*/  ISETP.GE.AND P5, PT, R11, R167, PT ;  /* 0x000000a70b00720c */ /* 0x000fe40003fa6270 */
[----:B------:R-:W-:Y:S02]  /*6e20*/  FMNMX.FTZ R17, R250, R17, !PT ;  /* 0x00000011fa117209 */ /* 0x000fe40007810000 */
[----:B------:R-:W-:Y:S02]  /*6e30*/  ISETP.GE.AND P3, PT, R9, R167, PT ;  /* 0x000000a70900720c */ /* 0x000fe40003f66270 */
[----:B------:R-:W-:-:S02]  /*6e40*/  ISETP.GE.AND P2, PT, R13, R2, PT ;  /* 0x000000020d00720c */ /* 0x000fc40003f46270 */
[----:B------:R-:W-:Y:S02]  /*6e50*/  FSEL R244, R23, -INF , !P4 ;  /* 0xff80000017f47808 */ /* 0x000fe40006000000 */
[----:B------:R-:W-:Y:S02]  /*6e60*/  FMNMX.FTZ R15, R194, R15, !PT ;  /* 0x0000000fc20f7209 */ /* 0x000fe40007810000 */
[----:B------:R-:W-:Y:S02]  /*6e70*/  FSEL R206, R69, -INF , !P5 ;  /* 0xff80000045ce7808 */ /* 0x000fe40006800000 */
[----:B------:R-:W-:Y:S02]  /*6e80*/  FMNMX.FTZ R17, R242, R17, !PT ;  /* 0x00000011f2117209 */ /* 0x000fe40007810000 */
[----:B------:R-:W-:Y:S02]  /*6e90*/  FSEL R204, R72, -INF , !P3 ;  /* 0xff80000048cc7808 */ /* 0x000fe40005800000 */
[----:B------:R-:W-:-:S02]  /*6ea0*/  ISETP.GE.AND P3, PT, R11, R2, PT ;  /* 0x000000020b00720c */ /* 0x000fc40003f66270 */
[----:B------:R-:W-:Y:S02]  /*6eb0*/  FSEL R200, R70, -INF , !P2 ;  /* 0xff80000046c87808 */ /* 0x000fe40005000000 */
[----:B------:R-:W-:Y:S02]  /*6ec0*/  FMNMX.FTZ R15, R244, R15, !PT ;  /* 0x0000000ff40f7209 */ /* 0x000fe40007810000 */
[----:B------:R-:W-:Y:S02]  /*6ed0*/  ISETP.GE.AND P5, PT, R3, R167, PT ;  /* 0x000000a70300720c */ /* 0x000fe40003fa6270 */
[----:B------:R-:W-:Y:S02]  /*6ee0*/  FMNMX.FTZ R17, R206, R17, !PT ;  /* 0x00000011ce117209 */ /* 0x000fe40007810000 */
[----:B------:R-:W-:Y:S02]  /*6ef0*/  ISETP.GE.AND P2, PT, R9, R2, PT ;  /* 0x000000020900720c */ /* 0x000fe40003f46270 */
[----:B------:R-:W-:-:S02]  /*6f00*/  FSEL R198, R71, -INF , !P3 ;  /* 0xff80000047c67808 */ /* 0x000fc40005800000 */
[----:B------:R-:W-:Y:S01]  /*6f10*/  FMNMX.FTZ R15, R200, R15, !PT ;  /* 0x0000000fc80f7209 */ /* 0x000fe20007810000 */
[----:B------:R-:W-:Y:S01]  /*6f20*/  LDSM.16.MT88.4 R68, [R228+0x12000] ;  /* 0x01200000e444783b */ /* 0x000fe20000004200 */
[----:B------:R-:W-:Y:S02]  /*6f30*/  FSEL R202, R73, -INF , !P5 ;  /* 0xff80000049ca7808 */ /* 0x000fe40006800000 */
[----:B------:R-:W-:Y:S02]  /*6f40*/  FMNMX.FTZ R17, R204, R17, !PT ;  /* 0x00000011cc117209 */ /* 0x000fe40007810000 */
[----:B------:R-:W-:Y:S02]  /*6f50*/  ISETP.GE.AND P3, PT, R3, R2, PT ;  /* 0x000000020300720c */ /* 0x000fe40003f66270 */
[----:B------:R-:W-:Y:S02]  /*6f60*/  FSEL R196, R74, -INF , !P2 ;  /* 0xff8000004ac47808 */ /* 0x000fe40005000000 */
[----:B------:R-:W-:-:S02]  /*6f70*/  FMNMX.FTZ R15, R198, R15, !PT ;  /* 0x0000000fc60f7209 */ /* 0x000fc40007810000 */
[----:B------:R-:W-:Y:S02]  /*6f80*/  FMNMX.FTZ R13, R202, R17, !PT ;  /* 0x00000011ca0d7209 */ /* 0x000fe40007810000 */
[----:B------:R-:W-:Y:S02]  /*6f90*/  FSEL R192, R75, -INF , !P3 ;  /* 0xff8000004bc07808 */ /* 0x000fe40005800000 */
[----:B------:R-:W-:Y:S01]  /*6fa0*/  FMNMX.FTZ R15, R196, R15, !PT ;  /* 0x0000000fc40f7209 */ /* 0x000fe20007810000 */
[----:B------:R-:W1:Y:S03]  /*6fb0*/  SHFL.BFLY PT, R20, R13, 0x2, 0x1f ;  /* 0x0c401f000d147f89 */ /* 0x000e6600000e0000 */
[----:B------:R-:W-:-:S05]  /*6fc0*/  FMNMX.FTZ R22, R192, R15, !PT ;  /* 0x0000000fc0167209 */ /* 0x000fca0007810000 */
[----:B------:R-:W2:Y:S01]  /*6fd0*/  SHFL.BFLY PT, R3, R22, 0x2, 0x1f ;  /* 0x0c401f0016037f89 */ /* 0x000ea200000e0000 */
[----:B-1----:R-:W-:-:S05]  /*6fe0*/  FMNMX.FTZ R13, R13, R20, !PT ;  /* 0x000000140d0d7209 */ /* 0x002fca0007810000 */
[----:B------:R-:W1:Y:S01]  /*6ff0*/  SHFL.BFLY PT, R164, R13, 0x1, 0x1f ;  /* 0x0c201f000da47f89 */ /* 0x000e6200000e0000 */
[----:B--2---:R-:W-:-:S05]  /*7000*/  FMNMX.FTZ R20, R22, R3, !PT ;  /* 0x0000000316147209 */ /* 0x004fca0007810000 */
[----:B------:R-:W2:Y:S01]  /*7010*/  SHFL.BFLY PT, R3, R20, 0x1, 0x1f ;  /* 0x0c201f0014037f89 */ /* 0x000ea200000e0000 */
[----:B-1----:R-:W-:-:S04]  /*7020*/  FMNMX.FTZ R164, R13, R164, !PT ;  /* 0x000000a40da47209 */ /* 0x002fc80007810000 */
[C---:B------:R-:W-:Y:S01]  /*7030*/  FSETP.NEU.FTZ.AND P2, PT, R164.reuse, -INF , PT ;  /* 0xff800000a400780b */ /* 0x040fe20003f5d000 */
[----:B------:R-:W-:Y:S01]  /*7040*/  FMUL.FTZ R197, R164, UR21 ;  /* 0x00000015a4c57c20 */ /* 0x000fe20008410000 */
[----:B--2---:R-:W-:-:S04]  /*7050*/  FMNMX.FTZ R3, R20, R3, !PT ;  /* 0x0000000314037209 */ /* 0x004fc80007810000 */
[----:B------:R-:W-:Y:S01]  /*7060*/  FSEL R197, R197, RZ, P2 ;  /* 0x000000ffc5c57208 */ /* 0x000fe20001000000 */
[----:B------:R-:W-:Y:S01]  /*7070*/  LDSM.16.MT88.4 R20, [R228+0x10800] ;  /* 0x01080000e414783b */ /* 0x000fe20000004200 */
[C---:B------:R-:W-:Y:S01]  /*7080*/  FSETP.NEU.FTZ.AND P2, PT, R3.reuse, -INF , PT ;  /* 0xff8000000300780b */ /* 0x040fe20003f5d000 */
[----:B------:R-:W-:Y:S02]  /*7090*/  FMUL.FTZ R191, R3, UR21 ;  /* 0x0000001503bf7c20 */ /* 0x000fe40008410000 */
[--C-:B------:R-:W-:Y:S01]  /*70a0*/  FFMA.FTZ R183, R40, UR21, -R197.reuse ;  /* 0x0000001528b77c23 */ /* 0x100fe200080108c5 */
[--C-:B------:R-:W-:Y:S01]  /*70b0*/  FFMA.FTZ R182, R38, UR21, -R197.reuse ;  /* 0x0000001526b67c23 */ /* 0x100fe200080108c5 */
[--C-:B------:R-:W-:Y:S01]  /*70c0*/  FFMA.FTZ R181, R36, UR21, -R197.reuse ;  /* 0x0000001524b57c23 */ /* 0x100fe200080108c5 */
[----:B------:R-:W-:Y:S01]  /*70d0*/  FSEL R191, R191, RZ, P2 ;  /* 0x000000ffbfbf7208 */ /* 0x000fe20001000000 */
[--C-:B------:R-:W-:Y:S01]  /*70e0*/  FFMA.FTZ R178, R16, UR21, -R197.reuse ;  /* 0x0000001510b27c23 */ /* 0x100fe200080108c5 */
[----:B------:R-:W1:Y:S01]  /*70f0*/  LDSM.16.MT88.4 R36, [R228+0x10000] ;  /* 0x01000000e424783b */ /* 0x000e620000004200 */
[----:B------:R-:W-:Y:S01]  /*7100*/  MUFU.EX2 R183, R183 ;  /* 0x000000b700b77308 */ /* 0x000fe20000000800 */
[----:B------:R-:W-:Y:S01]  /*7110*/  FFMA.FTZ R177, R32, UR21, -R197 ;  /* 0x0000001520b17c23 */ /* 0x000fe200080108c5 */
[--C-:B------:R-:W-:Y:S01]  /*7120*/  FFMA.FTZ R184, R42, UR21, -R191.reuse ;  /* 0x000000152ab87c23 */ /* 0x100fe200080108bf */
[--C-:B------:R-:W-:Y:S01]  /*7130*/  FFMA.FTZ R185, R18, UR21, -R191.reuse ;  /* 0x0000001512b97c23 */ /* 0x100fe200080108bf */
[--C-:B------:R-:W-:Y:S01]  /*7140*/  FFMA.FTZ R180, R14, UR21, -R191.reuse ;  /* 0x000000150eb47c23 */ /* 0x100fe200080108bf */
[----:B------:R-:W-:Y:S01]  /*7150*/  FFMA.FTZ R179, R12, UR21, -R191 ;  /* 0x000000150cb37c23 */ /* 0x000fe200080108bf */
[----:B------:R-:W2:Y:S01]  /*7160*/  LDSM.16.MT88.4 R16, [R226+0x10800] ;  /* 0x01080000e210783b */ /* 0x000ea20000004200 */
[--C-:B------:R-:W-:Y:S01]  /*7170*/  FFMA.FTZ R176, R10, UR21, -R197.reuse ;  /* 0x000000150ab07c23 */ /* 0x100fe200080108c5 */
[----:B------:R-:W3:Y:S01]  /*7180*/  MUFU.EX2 R182, R182 ;  /* 0x000000b600b67308 */ /* 0x000ee20000000800 */
[--C-:B------:R-:W-:Y:S01]  /*7190*/  FFMA.FTZ R174, R28, UR21, -R197.reuse ;  /* 0x000000151cae7c23 */ /* 0x100fe200080108c5 */
[----:B------:R-:W-:Y:S01]  /*71a0*/  FFMA.FTZ R169, R8, UR21, -R197 ;  /* 0x0000001508a97c23 */ /* 0x000fe200080108c5 */
[--C-:B------:R-:W-:Y:S01]  /*71b0*/  FFMA.FTZ R175, R34, UR21, -R191.reuse ;  /* 0x0000001522af7c23 */ /* 0x100fe200080108bf */
[--C-:B------:R-:W-:Y:S01]  /*71c0*/  FFMA.FTZ R172, R6, UR21, -R191.reuse ;  /* 0x0000001506ac7c23 */ /* 0x100fe200080108bf */
[--C-:B------:R-:W-:Y:S01]  /*71d0*/  FFMA.FTZ R173, R30, UR21, -R191.reuse ;  /* 0x000000151ead7c23 */ /* 0x100fe200080108bf */
[----:B------:R-:W-:Y:S01]  /*71e0*/  FFMA.FTZ R0, R4, UR21, -R191 ;  /* 0x0000001504007c23 */ /* 0x000fe200080108bf */
[----:B------:R-:W4:Y:S01]  /*71f0*/  LDSM.16.MT88.4 R12, [R225+0x10800] ;  /* 0x01080000e10c783b */ /* 0x000f220000004200 */
[----:B------:R-:W-:Y:S01]  /*7200*/  MUFU.EX2 R181, R181 ;  /* 0x000000b500b57308 */ /* 0x000fe20000000800 */
[--C-:B------:R-:W-:Y:S01]  /*7210*/  FFMA.FTZ R186, R186, UR21, -R197.reuse ;  /* 0x00000015baba7c23 */ /* 0x100fe200080108c5 */
[--C-:B------:R-:W-:Y:S01]  /*7220*/  FFMA.FTZ R187, R252, UR21, -R197.reuse ;  /* 0x00000015fcbb7c23 */ /* 0x100fe200080108c5 */
[----:B------:R-:W5:Y:S01]  /*7230*/  LDSM.16.MT88.4 R8, [R224+0x10800] ;  /* 0x01080000e008783b */ /* 0x000f620000004200 */
[--C-:B------:R-:W-:Y:S01]  /*7240*/  FFMA.FTZ R188, R188, UR21, -R197.reuse ;  /* 0x00000015bcbc7c23 */ /* 0x100fe200080108c5 */
[----:B------:R-:W-:Y:S01]  /*7250*/  FFMA.FTZ R189, R250, UR21, -R197 ;  /* 0x00000015fabd7c23 */ /* 0x000fe200080108c5 */
[--C-:B------:R-:W-:Y:S01]  /*7260*/  FFMA.FTZ R190, R190, UR21, -R191.reuse ;  /* 0x00000015bebe7c23 */ /* 0x100fe200080108bf */
[----:B------:R-:W-:Y:S01]  /*7270*/  LDSM.16.MT88.4 R28, [R224+0x12800] ;  /* 0x01280000e01c783b */ /* 0x000fe20000004200 */
[----:B------:R-:W1:Y:S01]  /*7280*/  MUFU.EX2 R178, R178 ;  /* 0x000000b200b27308 */ /* 0x000e620000000800 */
[----:B---3--:R-:W-:Y:S01]  /*7290*/  F2FP.BF16.F32.PACK_AB R148, R182, R183 ;  /* 0x000000b7b694723e */ /* 0x008fe200000010ff */
[--C-:B------:R-:W-:Y:S01]  /*72a0*/  FFMA.FTZ R193, R246, UR21, -R191.reuse ;  /* 0x00000015f6c17c23 */ /* 0x100fe200080108bf */
[----:B------:R-:W-:Y:S01]  /*72b0*/  LDSM.16.MT88.4 R32, [R228+0x12800] ;  /* 0x01280000e420783b */ /* 0x000fe20000004200 */
[--C-:B------:R-:W-:Y:S01]  /*72c0*/  FFMA.FTZ R194, R194, UR21, -R191.reuse ;  /* 0x00000015c2c27c23 */ /* 0x100fe200080108bf */
[----:B------:R-:W-:Y:S01]  /*72d0*/  FFMA.FTZ R195, R244, UR21, -R191 ;  /* 0x00000015f4c37c23 */ /* 0x000fe200080108bf */
[--C-:B------:R-:W-:Y:S01]  /*72e0*/  FFMA.FTZ R199, R242, UR21, -R197.reuse ;  /* 0x00000015f2c77c23 */ /* 0x100fe200080108c5 */
[--C-:B------:R-:W-:Y:S01]  /*72f0*/  FFMA.FTZ R206, R206, UR21, -R197.reuse ;  /* 0x00000015cece7c23 */ /* 0x100fe200080108c5 */
[----:B------:R-:W-:Y:S01]  /*7300*/  MUFU.EX2 R184, R184 ;  /* 0x000000b800b87308 */ /* 0x000fe20000000800 */
[--C-:B------:R-:W-:Y:S01]  /*7310*/  FFMA.FTZ R201, R204, UR21, -R197.reuse ;  /* 0x00000015ccc97c23 */ /* 0x100fe200080108c5 */
[----:B------:R-:W-:Y:S01]  /*7320*/  FFMA.FTZ R202, R202, UR21, -R197 ;  /* 0x00000015caca7c23 */ /* 0x000fe200080108c5 */
[--C-:B------:R-:W-:Y:S01]  /*7330*/  FFMA.FTZ R197, R200, UR21, -R191.reuse ;  /* 0x00000015c8c57c23 */ /* 0x100fe200080108bf */
[--C-:B------:R-:W-:Y:S01]  /*7340*/  FFMA.FTZ R198, R198, UR21, -R191.reuse ;  /* 0x00000015c6c67c23 */ /* 0x100fe200080108bf */
[--C-:B------:R-:W-:Y:S01]  /*7350*/  FFMA.FTZ R196, R196, UR21, -R191.reuse ;  /* 0x00000015c4c47c23 */ /* 0x100fe200080108bf */
[----:B------:R-:W-:Y:S01]  /*7360*/  FFMA.FTZ R245, R192, UR21, -R191 ;  /* 0x00000015c0f57c23 */ /* 0x000fe200080108bf */
[----:B------:R-:W-:Y:S01]  /*7370*/  FADD.FTZ R182, R183, R182 ;  /* 0x000000b6b7b67221 */ /* 0x000fe20000010000 */
[----:B------:R-:W3:Y:S01]  /*7380*/  MUFU.EX2 R185, R185 ;  /* 0x000000b900b97308 */ /* 0x000ee20000000800 */
[----:B-1----:R-:W-:-:S02]  /*7390*/  F2FP.BF16.F32.PACK_AB R150, R178, R181 ;  /* 0x000000b5b296723e */ /* 0x002fc400000010ff */
[----:B------:R-:W-:Y:S01]  /*73a0*/  FADD.FTZ R181, R181, R182 ;  /* 0x000000b6b5b57221 */ /* 0x000fe20000010000 */
[----:B------:R-:W-:-:S03]  /*73b0*/  LEA R244, P2, R165, UR4, 0x1 ;  /* 0x00000004a5f47c11 */ /* 0x000fc6000f8408ff */
[----:B------:R-:W-:Y:S01]  /*73c0*/  FADD.FTZ R178, R178, R181 ;  /* 0x000000b5b2b27221 */ /* 0x000fe20000010000 */
[----:B------:R-:W-:Y:S01]  /*73d0*/  MUFU.EX2 R180, R180 ;  /* 0x000000b400b47308 */ /* 0x000fe20000000800 */
[----:B------:R-:W-:-:S07]  /*73e0*/  LEA.HI.X R243, R165, UR5, R166, 0x1, P2 ;  /* 0x00000005a5f37c11 */ /* 0x000fce00090f0ca6 */
[----:B------:R-:W1:Y:S01]  /*73f0*/  MUFU.EX2 R179, R179 ;  /* 0x000000b300b37308 */ /* 0x000e620000000800 */
[----:B---3--:R-:W-:Y:S01]  /*7400*/  F2FP.BF16.F32.PACK_AB R149, R185, R184 ;  /* 0x000000b8b995723e */ /* 0x008fe200000010ff */
[----:B------:R-:W-:-:S06]  /*7410*/  FADD.FTZ R185, R184, R185 ;  /* 0x000000b9b8b97221 */ /* 0x000fcc0000010000 */
[----:B------:R-:W-:Y:S08]  /*7420*/  MUFU.EX2 R177, R177 ;  /* 0x000000b100b17308 */ /* 0x000ff00000000800 */
[----:B------:R-:W3:Y:S01]  /*7430*/  MUFU.EX2 R176, R176 ;  /* 0x000000b000b07308 */ /* 0x000ee20000000800 */
[----:B-1----:R-:W-:-:S07]  /*7440*/  F2FP.BF16.F32.PACK_AB R151, R179, R180 ;  /* 0x000000b4b397723e */ /* 0x002fce00000010ff */
[C---:B------:R-:W-:Y:S01]  /*7450*/  HMMA.16816.F32.BF16 R40, R148.reuse, R44, RZ ;  /* 0x0000002c9428723c */ /* 0x040fe200000418ff */
[----:B------:R-:W-:Y:S05]  /*7460*/  MUFU.EX2 R174, R174 ;  /* 0x000000ae00ae7308 */ /* 0x000fea0000000800 */
[----:B------:R-:W-:Y:S03]  /*7470*/  HMMA.16816.F32.BF16 R44, R148, R46, RZ ;  /* 0x0000002e942c723c */ /* 0x000fe600000418ff */
[----:B------:R-:W1:Y:S01]  /*7480*/  MUFU.EX2 R169, R169 ;  /* 0x000000a900a97308 */ /* 0x000e620000000800 */
[----:B---3--:R-:W-:-:S02]  /*7490*/  F2FP.BF16.F32.PACK_AB R4, R176, R177 ;  /* 0x000000b1b004723e */ /* 0x008fc400000010ff */
[C---:B------:R-:W-:Y:S05]  /*74a0*/  HMMA.16816.F32.BF16 R160, R148.reuse, R36, RZ ;  /* 0x0000002494a0723c */ /* 0x040fea00000418ff */
[----:B------:R-:W-:Y:S01]  /*74b0*/  MUFU.EX2 R175, R175 ;  /* 0x000000af00af7308 */ /* 0x000fe20000000800 */
[C---:B------:R-:W-:Y:S06]  /*74c0*/  HMMA.16816.F32.BF16 R48, R148.reuse, R52, RZ ;  /* 0x000000349430723c */ /* 0x040fec00000418ff */
[----:B------:R-:W-:Y:S01]  /*74d0*/  HMMA.16816.F32.BF16 R56, R148, R60, RZ ;  /* 0x0000003c9438723c */ /* 0x000fe200000418ff */
[----:B------:R-:W3:Y:S01]  /*74e0*/  MUFU.EX2 R172, R172 ;  /* 0x000000ac00ac7308 */ /* 0x000ee20000000800 */
[----:B-1----:R-:W-:-:S04]  /*74f0*/  F2FP.BF16.F32.PACK_AB R6, R169, R174 ;  /* 0x000000aea906723e */ /* 0x002fc800000010ff */
[C---:B------:R-:W-:Y:S03]  /*7500*/  HMMA.16816.F32.BF16 R36, R148.reuse, R38, RZ ;  /* 0x000000269424723c */ /* 0x040fe600000418ff */
[----:B------:R-:W-:Y:S03]  /*7510*/  MUFU.EX2 R173, R173 ;  /* 0x000000ad00ad7308 */ /* 0x000fe60000000800 */
[C---:B------:R-:W-:Y:S05]  /*7520*/  HMMA.16816.F32.BF16 R52, R148.reuse, R54, RZ ;  /* 0x000000369434723c */ /* 0x040fea00000418ff */
[----:B------:R-:W1:Y:S01]  /*7530*/  MUFU.EX2 R0, R0 ;  /* 0x0000000000007308 */ /* 0x000e620000000800 */
[----:B---3--:R-:W-:Y:S01]  /*7540*/  F2FP.BF16.F32.PACK_AB R5, R172, R175 ;  /* 0x000000afac05723e */ /* 0x008fe200000010ff */
[C---:B------:R-:W-:Y:S06]  /*7550*/  HMMA.16816.F32.BF16 R60, R148.reuse, R62, RZ ;  /* 0x0000003e943c723c */ /* 0x040fec00000418ff */
[C---:B------:R-:W-:Y:S01]  /*7560*/  HMMA.16816.F32.BF16 R80, R148.reuse, R84, RZ ;  /* 0x000000549450723c */ /* 0x040fe200000418ff */
[----:B------:R-:W-:Y:S05]  /*7570*/  MUFU.EX2 R186, R186 ;  /* 0x000000ba00ba7308 */ /* 0x000fea0000000800 */
[----:B------:R-:W-:Y:S01]  /*7580*/  HMMA.16816.F32.BF16 R84, R148, R86, RZ ;  /* 0x000000569454723c */ /* 0x000fe200000418ff */
[----:B-1----:R-:W-:-:S02]  /*7590*/  F2FP.BF16.F32.PACK_AB R7, R0, R173 ;  /* 0x000000ad0007723e */ /* 0x002fc400000010ff */
[----:B------:R-:W1:Y:S03]  /*75a0*/  MUFU.EX2 R187, R187 ;  /* 0x000000bb00bb7308 */ /* 0x000e660000000800 */
[----:B------:R-:W-:Y:S06]  /*75b0*/  HMMA.16816.F32.BF16 R72, R148, R76, RZ ;  /* 0x0000004c9448723c */ /* 0x000fec00000418ff */
[C---:B--2---:R-:W-:Y:S01]  /*75c0*/  HMMA.16816.F32.BF16 R40, R4.reuse, R16, R40 ;  /* 0x000000100428723c */ /* 0x044fe20000041828 */
[----:B------:R-:W-:Y:S05]  /*75d0*/  MUFU.EX2 R188, R188 ;  /* 0x000000bc00bc7308 */ /* 0x000fea0000000800 */
[C---:B------:R-:W-:Y:S01]  /*75e0*/  HMMA.16816.F32.BF16 R44, R4.reuse, R18, R44 ;  /* 0x00000012042c723c */ /* 0x040fe2000004182c */
[----:B------:R-:W2:Y:S02]  /*75f0*/  LDSM.16.MT88.4 R16, [R225+0x12800] ;  /* 0x01280000e110783b */ /* 0x000ea40000004200 */
[----:B------:R-:W3:Y:S03]  /*7600*/  MUFU.EX2 R189, R189 ;  /* 0x000000bd00bd7308 */ /* 0x000ee60000000800 */
[C---:B------:R-:W-:Y:S05]  /*7610*/  HMMA.16816.F32.BF16 R160, R4.reuse, R20, R160 ;  /* 0x0000001404a0723c */ /* 0x040fea00000418a0 */
[----:B------:R-:W-:Y:S01]  /*7620*/  MUFU.EX2 R190, R190 ;  /* 0x000000be00be7308 */ /* 0x000fe20000000800 */
[C---:B------:R-:W-:Y:S01]  /*7630*/  HMMA.16816.F32.BF16 R36, R4.reuse, R22, R36 ;  /* 0x000000160424723c */ /* 0x040fe20000041824 */
[----:B------:R-:W1:Y:S05]  /*7640*/  LDSM.16.MT88.4 R20, [R226+0x12800] ;  /* 0x01280000e214783b */ /* 0x000e6a0000004200 */
[C---:B----4-:R-:W-:Y:S01]  /*7650*/  HMMA.16816.F32.BF16 R48, R4.reuse, R12, R48 ;  /* 0x0000000c0430723c */ /* 0x050fe20000041830 */
[----:B------:R-:W4:Y:S05]  /*7660*/  MUFU.EX2 R193, R193 ;  /* 0x000000c100c17308 */ /* 0x000f2a0000000800 */
[C---:B------:R-:W-:Y:S01]  /*7670*/  HMMA.16816.F32.BF16 R52, R4.reuse, R14, R52 ;  /* 0x0000000e0434723c */ /* 0x040fe20000041834 */
[----:B------:R-:W3:Y:S02]  /*7680*/  LDSM.16.MT88.4 R12, [R228+0x14800] ;  /* 0x01480000e40c783b */ /* 0x000ee40000004200 */
[----:B------:R-:W-:Y:S03]  /*7690*/  MUFU.EX2 R194, R194 ;  /* 0x000000c200c27308 */ /* 0x000fe60000000800 */
[C---:B-----5:R-:W-:Y:S05]  /*76a0*/  HMMA.16816.F32.BF16 R56, R4.reuse, R8, R56 ;  /* 0x000000080438723c */ /* 0x060fea0000041838 */
[----:B------:R-:W5:Y:S01]  /*76b0*/  MUFU.EX2 R195, R195 ;  /* 0x000000c300c37308 */ /* 0x000f620000000800 */
[C---:B------:R-:W-:Y:S01]  /*76c0*/  HMMA.16816.F32.BF16 R60, R4.reuse, R10, R60 ;  /* 0x0000000a043c723c */ /* 0x040fe2000004183c */
[----:B------:R-:W4:Y:S05]  /*76d0*/  LDSM.16.MT88.4 R8, [R226+0x14800] ;  /* 0x01480000e208783b */ /* 0x000f2a0000004200 */
[C---:B--2---:R-:W-:Y:S01]  /*76e0*/  HMMA.16816.F32.BF16 R80, R4.reuse, R16, R80 ;  /* 0x000000100450723c */ /* 0x044fe20000041850 */
[----:B------:R-:W-:Y:S05]  /*76f0*/  MUFU.EX2 R199, R199 ;  /* 0x000000c700c77308 */ /* 0x000fea0000000800 */
[----:B------:R-:W-:Y:S01]  /*7700*/  HMMA.16816.F32.BF16 R84, R4, R18, R84 ;  /* 0x000000120454723c */ /* 0x000fe20000041854 */
[----:B------:R-:W2:Y:S02]  /*7710*/  LDSM.16.MT88.4 R16, [R228+0x16800] ;  /* 0x01680000e410783b */ /* 0x000ea40000004200 */
[----:B------:R-:W5:Y:S03]  /*7720*/  MUFU.EX2 R206, R206 ;  /* 0x000000ce00ce7308 */ /* 0x000f660000000800 */
[C---:B------:R-:W-:Y:S05]  /*7730*/  HMMA.16816.F32.BF16 R88, R148.reuse, R92, RZ ;  /* 0x0000005c9458723c */ /* 0x040fea00000418ff */
[----:B------:R-:W-:Y:S01]  /*7740*/  MUFU.EX2 R201, R201 ;  /* 0x000000c900c97308 */ /* 0x000fe20000000800 */
[C---:B------:R-:W-:Y:S06]  /*7750*/  HMMA.16816.F32.BF16 R96, R148.reuse, R100, RZ ;  /* 0x000000649460723c */ /* 0x040fec00000418ff */
[C---:B------:R-:W-:Y:S01]  /*7760*/  HMMA.16816.F32.BF16 R104, R148.reuse, R108, RZ ;  /* 0x0000006c9468723c */ /* 0x040fe200000418ff */
[----:B------:R-:W5:Y:S05]  /*7770*/  MUFU.EX2 R202, R202 ;  /* 0x000000ca00ca7308 */ /* 0x000f6a0000000800 */
[C---:B------:R-:W-:Y:S03]  /*7780*/  HMMA.16816.F32.BF16 R76, R148.reuse, R78, RZ ;  /* 0x0000004e944c723c */ /* 0x040fe600000418ff */
[----:B------:R-:W-:Y:S03]  /*7790*/  MUFU.EX2 R197, R197 ;  /* 0x000000c500c57308 */ /* 0x000fe60000000800 */
[C---:B------:R-:W-:Y:S05]  /*77a0*/  HMMA.16816.F32.BF16 R92, R148.reuse, R94, RZ ;  /* 0x0000005e945c723c */ /* 0x040fea00000418ff */
[----:B------:R-:W5:Y:S01]  /*77b0*/  MUFU.EX2 R198, R198 ;  /* 0x000000c600c67308 */ /* 0x000f620000000800 */
[C---:B------:R-:W-:Y:S06]  /*77c0*/  HMMA.16816.F32.BF16 R100, R148.reuse, R102, RZ ;  /* 0x000000669464723c */ /* 0x040fec00000418ff */
[C---:B------:R-:W-:Y:S01]  /*77d0*/  HMMA.16816.F32.BF16 R108, R148.reuse, R110, RZ ;  /* 0x0000006e946c723c */ /* 0x040fe200000418ff */
[----:B------:R-:W-:Y:S05]  /*77e0*/  MUFU.EX2 R196, R196 ;  /* 0x000000c400c47308 */ /* 0x000fea0000000800 */
[C---:B------:R-:W-:Y:S03]  /*77f0*/  HMMA.16816.F32.BF16 R128, R148.reuse, R132, RZ ;  /* 0x000000849480723c */ /* 0x040fe600000418ff */
[----:B------:R-:W5:Y:S03]  /*7800*/  MUFU.EX2 R245, R245 ;  /* 0x000000f500f57308 */ /* 0x000f660000000800 */
[C---:B------:R-:W-:Y:S06]  /*7810*/  HMMA.16816.F32.BF16 R132, R148.reuse, R134, RZ ;  /* 0x000000869484723c */ /* 0x040fec00000418ff */
        /* <DEDUP_REMOVED lines=11> */
[----:B------:R-:W-:Y:S01]  /*78d0*/  HMMA.16816.F32.BF16 R148, R148, R26, RZ ;  /* 0x0000001a9494723c */ /* 0x000fe200000418ff */
[----:B------:R-:W5:Y:S05]  /*78e0*/  LDSM.16.MT88.4 R24, [R225+0x14800] ;  /* 0x01480000e118783b */ /* 0x000f6a0000004200 */
[C---:B-1----:R-:W-:Y:S06]  /*78f0*/  HMMA.16816.F32.BF16 R72, R4.reuse, R20, R72 ;  /* 0x000000140448723c */ /* 0x042fec0000041848 */
[C---:B------:R-:W-:Y:S01]  /*7900*/  HMMA.16816.F32.BF16 R76, R4.reuse, R22, R76 ;  /* 0x00000016044c723c */ /* 0x040fe2000004184c */
[----:B------:R-:W1:Y:S05]  /*7910*/  LDSM.16.MT88.4 R20, [R224+0x14800] ;  /* 0x01480000e014783b */ /* 0x000e6a0000004200 */
[C---:B------:R-:W-:Y:S06]  /*7920*/  HMMA.16816.F32.BF16 R88, R4.reuse, R28, R88 ;  /* 0x0000001c0458723c */ /* 0x040fec0000041858 */
[C---:B------:R-:W-:Y:S01]  /*7930*/  HMMA.16816.F32.BF16 R92, R4.reuse, R30, R92 ;  /* 0x0000001e045c723c */ /* 0x040fe2000004185c */
[----:B------:R-:W-:Y:S05]  /*7940*/  LDSM.16.MT88.4 R28, [R224+0x16800] ;  /* 0x01680000e01c783b */ /* 0x000fea0000004200 */
[C---:B---3--:R-:W-:Y:S06]  /*7950*/  HMMA.16816.F32.BF16 R96, R4.reuse, R12, R96 ;  /* 0x0000000c0460723c */ /* 0x048fec0000041860 */
[C---:B------:R-:W-:Y:S01]  /*7960*/  HMMA.16816.F32.BF16 R100, R4.reuse, R14, R100 ;  /* 0x0000000e0464723c */ /* 0x040fe20000041864 */
[----:B------:R-:W3:Y:S05]  /*7970*/  LDSM.16.MT88.4 R12, [R226+0x16800] ;  /* 0x01680000e20c783b */ /* 0x000eea0000004200 */
[C---:B----4-:R-:W-:Y:S06]  /*7980*/  HMMA.16816.F32.BF16 R104, R4.reuse, R8, R104 ;  /* 0x000000080468723c */ /* 0x050fec0000041868 */
[C---:B------:R-:W-:Y:S01]  /*7990*/  HMMA.16816.F32.BF16 R108, R4.reuse, R10, R108 ;  /* 0x0000000a046c723c */ /* 0x040fe2000004186c */
[----:B------:R-:W4:Y:S05]  /*79a0*/  LDSM.16.MT88.4 R8, [R225+0x16800] ;  /* 0x01680000e108783b */ /* 0x000f2a0000004200 */
[C---:B--2---:R-:W-:Y:S06]  /*79b0*/  HMMA.16816.F32.BF16 R128, R4.reuse, R16, R128 ;  /* 0x000000100480723c */ /* 0x044fec0000041880 */
[C---:B------:R-:W-:Y:S01]  /*79c0*/  HMMA.16816.F32.BF16 R132, R4.reuse, R18, R132 ;  /* 0x000000120484723c */ /* 0x040fe20000041884 */
[----:B------:R-:W2:Y:S05]  /*79d0*/  LDSM.16.MT88.4 R16, [R226+0x11000] ;  /* 0x01100000e210783b */ /* 0x000eaa0000004200 */
[C---:B------:R-:W-:Y:S06]  /*79e0*/  HMMA.16816.F32.BF16 R64, R4.reuse, R32, R64 ;  /* 0x000000200440723c */ /* 0x040fec0000041840 */
[C---:B------:R-:W-:Y:S01]  /*79f0*/  HMMA.16816.F32.BF16 R68, R4.reuse, R34, R68 ;  /* 0x000000220444723c */ /* 0x040fe20000041844 */
[----:B------:R-:W-:Y:S05]  /*7a00*/  LDSM.16.MT88.4 R32, [R226+0x13000] ;  /* 0x01300000e220783b */ /* 0x000fea0000004200 */
[C---:B-----5:R-:W-:Y:S06]  /*7a10*/  HMMA.16816.F32.BF16 R112, R4.reuse, R24, R112 ;  /* 0x000000180470723c */ /* 0x060fec0000041870 */
[C---:B------:R-:W-:Y:S01]  /*7a20*/  HMMA.16816.F32.BF16 R116, R4.reuse, R26, R116 ;  /* 0x0000001a0474723c */ /* 0x040fe20000041874 */
[----:B------:R-:W-:Y:S05]  /*7a30*/  LDSM.16.MT88.4 R24, [R228+0x11000] ;  /* 0x01100000e418783b */ /* 0x000fea0000004200 */
[C---:B-1----:R-:W-:Y:S06]  /*7a40*/  HMMA.16816.F32.BF16 R120, R4.reuse, R20, R120 ;  /* 0x000000140478723c */ /* 0x042fec0000041878 */
[C---:B------:R-:W-:Y:S01]  /*7a50*/  HMMA.16816.F32.BF16 R124, R4.reuse, R22, R124 ;  /* 0x00000016047c723c */ /* 0x040fe2000004187c */
[----:B------:R-:W-:Y:S05]  /*7a60*/  LDSM.16.MT88.4 R20, [R225+0x11000] ;  /* 0x01100000e114783b */ /* 0x000fea0000004200 */
[C---:B---3--:R-:W-:Y:S06]  /*7a70*/  HMMA.16816.F32.BF16 R136, R4.reuse, R12, R136 ;  /* 0x0000000c0488723c */ /* 0x048fec0000041888 */
[C---:B------:R-:W-:Y:S01]  /*7a80*/  HMMA.16816.F32.BF16 R156, R4.reuse, R14, R156 ;  /* 0x0000000e049c723c */ /* 0x040fe2000004189c */
[----:B------:R-:W1:Y:S05]  /*7a90*/  LDSM.16.MT88.4 R12, [R224+0x11000] ;  /* 0x01100000e00c783b */ /* 0x000e6a0000004200 */
[C---:B----4-:R-:W-:Y:S06]  /*7aa0*/  HMMA.16816.F32.BF16 R140, R4.reuse, R8, R140 ;  /* 0x00000008048c723c */ /* 0x050fec000004188c */
[C---:B------:R-:W-:Y:S01]  /*7ab0*/  HMMA.16816.F32.BF16 R152, R4.reuse, R10, R152 ;  /* 0x0000000a0498723c */ /* 0x040fe20000041898 */
[----:B------:R-:W3:Y:S05]  /*7ac0*/  LDSM.16.MT88.4 R8, [R228+0x13000] ;  /* 0x01300000e408783b */ /* 0x000eea0000004200 */
[C---:B------:R-:W-:Y:S06]  /*7ad0*/  HMMA.16816.F32.BF16 R144, R4.reuse, R28, R144 ;  /* 0x0000001c0490723c */ /* 0x040fec0000041890 */
[----:B------:R-:W-:Y:S01]  /*7ae0*/  HMMA.16816.F32.BF16 R148, R4, R30, R148 ;  /* 0x0000001e0494723c */ /* 0x000fe20000041894 */
[----:B------:R-:W-:Y:S06]  /*7af0*/  LDSM.16.MT88.4 R28, [R224+0x13000] ;  /* 0x01300000e01c783b */ /* 0x000fec0000004200 */
[----:B------:R-:W-:-:S02]  /*7b00*/  F2FP.BF16.F32.PACK_AB R4, R187, R186 ;  /* 0x000000babb04723e */ /* 0x000fc400000010ff */
[----:B------:R-:W-:Y:S02]  /*7b10*/  F2FP.BF16.F32.PACK_AB R6, R189, R188 ;  /* 0x000000bcbd06723e */ /* 0x000fe400000010ff */
[----:B------:R-:W-:Y:S02]  /*7b20*/  F2FP.BF16.F32.PACK_AB R5, R193, R190 ;  /* 0x000000bec105723e */ /* 0x000fe400000010ff */
[----:B------:R-:W-:-:S07]  /*7b30*/  F2FP.BF16.F32.PACK_AB R7, R195, R194 ;  /* 0x000000c2c307723e */ /* 0x000fce00000010ff */
[C---:B--2---:R-:W-:Y:S06]  /*7b40*/  HMMA.16816.F32.BF16 R40, R4.reuse, R16, R40 ;  /* 0x000000100428723c */ /* 0x044fec0000041828 */
[C---:B------:R-:W-:Y:S01]  /*7b50*/  HMMA.16816.F32.BF16 R44, R4.reuse, R18, R44 ;  /* 0x00000012042c723c */ /* 0x040fe2000004182c */
[----:B------:R-:W2:Y:S05]  /*7b60*/  LDSM.16.MT88.4 R16, [R225+0x13000] ;  /* 0x01300000e110783b */ /* 0x000eaa0000004200 */
[C---:B-1----:R-:W-:Y:S06]  /*7b70*/  HMMA.16816.F32.BF16 R56, R4.reuse, R12, R56 ;  /* 0x0000000c0438723c */ /* 0x042fec0000041838 */
[C---:B------:R-:W-:Y:S01]  /*7b80*/  HMMA.16816.F32.BF16 R60, R4.reuse, R14, R60 ;  /* 0x0000000e043c723c */ /* 0x040fe2000004183c */
[----:B------:R-:W1:Y:S05]  /*7b90*/  LDSM.16.MT88.4 R12, [R226+0x15000] ;  /* 0x01500000e20c783b */ /* 0x000e6a0000004200 */
[C---:B---3--:R-:W-:Y:S06]  /*7ba0*/  HMMA.16816.F32.BF16 R64, R4.reuse, R8, R64 ;  /* 0x000000080440723c */ /* 0x048fec0000041840 */
[C---:B------:R-:W-:Y:S01]  /*7bb0*/  HMMA.16816.F32.BF16 R68, R4.reuse, R10, R68 ;  /* 0x0000000a0444723c */ /* 0x040fe20000041844 */
[----:B------:R-:W3:Y:S05]  /*7bc0*/  LDSM.16.MT88.4 R8, [R225+0x15000] ;  /* 0x01500000e108783b */ /* 0x000eea0000004200 */
[C---:B------:R-:W-:Y:S06]  /*7bd0*/  HMMA.16816.F32.BF16 R160, R4.reuse, R24, R160 ;  /* 0x0000001804a0723c */ /* 0x040fec00000418a0 */
[C---:B------:R-:W-:Y:S01]  /*7be0*/  HMMA.16816.F32.BF16 R36, R4.reuse, R26, R36 ;  /* 0x0000001a0424723c */ /* 0x040fe20000041824 */
[----:B------:R-:W-:Y:S05]  /*7bf0*/  LDSM.16.MT88.4 R24, [R228+0x15000] ;  /* 0x01500000e418783b */ /* 0x000fea0000004200 */
[C---:B--2---:R-:W-:Y:S06]  /*7c00*/  HMMA.16816.F32.BF16 R80, R4.reuse, R16, R80 ;  /* 0x000000100450723c */ /* 0x044fec0000041850 */
[C---:B------:R-:W-:Y:S01]  /*7c10*/  HMMA.16816.F32.BF16 R84, R4.reuse, R18, R84 ;  /* 0x000000120454723c */ /* 0x040fe20000041854 */
[----:B------:R-:W2:Y:S05]  /*7c20*/  LDSM.16.MT88.4 R16, [R228+0x17000] ;  /* 0x01700000e410783b */ /* 0x000eaa0000004200 */
[C---:B------:R-:W-:Y:S06]  /*7c30*/  HMMA.16816.F32.BF16 R48, R4.reuse, R20, R48 ;  /* 0x000000140430723c */ /* 0x040fec0000041830 */
[C---:B------:R-:W-:Y:S01]  /*7c40*/  HMMA.16816.F32.BF16 R52, R4.reuse, R22, R52 ;  /* 0x000000160434723c */ /* 0x040fe20000041834 */
[----:B------:R-:W4:Y:S05]  /*7c50*/  LDSM.16.MT88.4 R20, [R224+0x15000] ;  /* 0x01500000e014783b */ /* 0x000f2a0000004200 */
[C---:B------:R-:W-:Y:S06]  /*7c60*/  HMMA.16816.F32.BF16 R72, R4.reuse, R32, R72 ;  /* 0x000000200448723c */ /* 0x040fec0000041848 */
[C---:B------:R-:W-:Y:S01]  /*7c70*/  HMMA.16816.F32.BF16 R76, R4.reuse, R34, R76 ;  /* 0x00000022044c723c */ /* 0x040fe2000004184c */
[----:B------:R-:W-:Y:S05]  /*7c80*/  LDSM.16.MT88.4 R32, [R224+0x17000] ;  /* 0x01700000e020783b */ /* 0x000fea0000004200 */
[C---:B-1----:R-:W-:Y:S06]  /*7c90*/  HMMA.16816.F32.BF16 R104, R4.reuse, R12, R104 ;  /* 0x0000000c0468723c */ /* 0x042fec0000041868 */
[C---:B------:R-:W-:Y:S01]  /*7ca0*/  HMMA.16816.F32.BF16 R108, R4.reuse, R14, R108 ;  /* 0x0000000e046c723c */ /* 0x040fe2000004186c */
[----:B------:R-:W1:Y:S05]  /*7cb0*/  LDSM.16.MT88.4 R12, [R226+0x17000] ;  /* 0x01700000e20c783b */ /* 0x000e6a0000004200 */
[C---:B---3--:R-:W-:Y:S06]  /*7cc0*/  HMMA.16816.F32.BF16 R112, R4.reuse, R8, R112 ;  /* 0x000000080470723c */ /* 0x048fec0000041870 */
[C---:B------:R-:W-:Y:S01]  /*7cd0*/  HMMA.16816.F32.BF16 R116, R4.reuse, R10, R116 ;  /* 0x0000000a0474723c */ /* 0x040fe20000041874 */
[----:B------:R-:W3:Y:S05]  /*7ce0*/  LDSM.16.MT88.4 R8, [R225+0x17000] ;  /* 0x01700000e108783b */ /* 0x000eea0000004200 */
[C---:B--2---:R-:W-:Y:S06]  /*7cf0*/  HMMA.16816.F32.BF16 R128, R4.reuse, R16, R128 ;  /* 0x000000100480723c */ /* 0x044fec0000041880 */
[C---:B------:R-:W-:Y:S01]  /*7d00*/  HMMA.16816.F32.BF16 R132, R4.reuse, R18, R132 ;  /* 0x000000120484723c */ /* 0x040fe20000041884 */
[----:B------:R-:W2:Y:S05]  /*7d10*/  LDSM.16.MT88.4 R16, [R228+0x11800] ;  /* 0x01180000e410783b */ /* 0x000eaa0000004200 */
[C---:B------:R-:W-:Y:S06]  /*7d20*/  HMMA.16816.F32.BF16 R88, R4.reuse, R28, R88 ;  /* 0x0000001c0458723c */ /* 0x040fec0000041858 */
[C---:B------:R-:W-:Y:S01]  /*7d30*/  HMMA.16816.F32.BF16 R92, R4.reuse, R30, R92 ;  /* 0x0000001e045c723c */ /* 0x040fe2000004185c */
[----:B------:R-:W-:Y:S05]  /*7d40*/  LDSM.16.MT88.4 R28, [R226+0x11800] ;  /* 0x01180000e21c783b */ /* 0x000fea0000004200 */
[C---:B------:R-:W-:Y:S06]  /*7d50*/  HMMA.16816.F32.BF16 R96, R4.reuse, R24, R96 ;  /* 0x000000180460723c */ /* 0x040fec0000041860 */
[C---:B------:R-:W-:Y:S01]  /*7d60*/  HMMA.16816.F32.BF16 R100, R4.reuse, R26, R100 ;  /* 0x0000001a0464723c */ /* 0x040fe20000041864 */
[----:B------:R-:W-:Y:S05]  /*7d70*/  LDSM.16.MT88.4 R24, [R225+0x11800] ;  /* 0x01180000e118783b */ /* 0x000fea0000004200 */
[C---:B----4-:R-:W-:Y:S06]  /*7d80*/  HMMA.16816.F32.BF16 R120, R4.reuse, R20, R120 ;  /* 0x000000140478723c */ /* 0x050fec0000041878 */
[C---:B------:R-:W-:Y:S01]  /*7d90*/  HMMA.16816.F32.BF16 R124, R4.reuse, R22, R124 ;  /* 0x00000016047c723c */ /* 0x040fe2000004187c */
[----:B------:R-:W4:Y:S05]  /*7da0*/  LDSM.16.MT88.4 R20, [R226+0x13800] ;  /* 0x01380000e214783b */ /* 0x000f2a0000004200 */
[C---:B-1----:R-:W-:Y:S06]  /*7db0*/  HMMA.16816.F32.BF16 R136, R4.reuse, R12, R136 ;  /* 0x0000000c0488723c */ /* 0x042fec0000041888 */
[C---:B------:R-:W-:Y:S01]  /*7dc0*/  HMMA.16816.F32.BF16 R156, R4.reuse, R14, R156 ;  /* 0x0000000e049c723c */ /* 0x040fe2000004189c */
[----:B------:R-:W1:Y:S05]  /*7dd0*/  LDSM.16.MT88.4 R12, [R224+0x11800] ;  /* 0x01180000e00c783b */ /* 0x000e6a0000004200 */
[C---:B---3--:R-:W-:Y:S06]  /*7de0*/  HMMA.16816.F32.BF16 R140, R4.reuse, R8, R140 ;  /* 0x00000008048c723c */ /* 0x048fec000004188c */
        /* <DEDUP_REMOVED lines=20> */
[----:B------:R-:W-:Y:S05]  /*7f30*/  LDSM.16.MT88.4 R8, [R224+0x15800] ;  /* 0x01580000e008783b */ /* 0x000fea0000004200 */
[C---:B--2---:R-:W-:Y:S06]  /*7f40*/  HMMA.16816.F32.BF16 R80, R4.reuse, R16, R80 ;  /* 0x000000100450723c */ /* 0x044fec0000041850 */
[C---:B------:R-:W-:Y:S01]  /*7f50*/  HMMA.16816.F32.BF16 R84, R4.reuse, R18, R84 ;  /* 0x000000120454723c */ /* 0x040fe20000041854 */
[----:B------:R-:W2:Y:S05]  /*7f60*/  LDSM.16.MT88.4 R16, [R226+0x17800] ;  /* 0x01780000e210783b */ /* 0x000eaa0000004200 */
[C---:B----4-:R-:W-:Y:S06]  /*7f70*/  HMMA.16816.F32.BF16 R128, R4.reuse, R20, R128 ;  /* 0x000000140480723c */ /* 0x050fec0000041880 */
[----:B------:R-:W-:Y:S01]  /*7f80*/  HMMA.16816.F32.BF16 R40, R4, R28, R40 ;  /* 0x0000001c0428723c */ /* 0x000fe20000041828 */
[----:B------:R-:W-:-:S04]  /*7f90*/  FADD.FTZ R20, R180, R185 ;  /* 0x000000b9b4147221 */ /* 0x000fc80000010000 */
[----:B------:R-:W-:Y:S01]  /*7fa0*/  FADD.FTZ R20, R179, R20 ;  /* 0x00000014b3147221 */ /* 0x000fe20000010000 */
[----:B------:R-:W-:Y:S01]  /*7fb0*/  HMMA.16816.F32.BF16 R44, R4, R30, R44 ;  /* 0x0000001e042c723c */ /* 0x000fe2000004182c */
[----:B------:R-:W3:Y:S02]  /*7fc0*/  LDSM.16.MT88.4 R28, [R226+0x15800] ;  /* 0x01580000e21c783b */ /* 0x000ee40000004200 */
[----:B------:R-:W-:-:S03]  /*7fd0*/  FADD.FTZ R175, R175, R20 ;  /* 0x00000014afaf7221 */ /* 0x000fc60000010000 */
[----:B------:R-:W-:Y:S01]  /*7fe0*/  HMMA.16816.F32.BF16 R48, R4, R24, R48 ;  /* 0x000000180430723c */ /* 0x000fe20000041830 */
[----:B------:R-:W-:-:S04]  /*7ff0*/  FADD.FTZ R172, R172, R175 ;  /* 0x000000afacac7221 */ /* 0x000fc80000010000 */
[----:B------:R-:W-:Y:S01]  /*8000*/  FADD.FTZ R173, R173, R172 ;  /* 0x000000acadad7221 */ /* 0x000fe20000010000 */
[----:B------:R-:W-:Y:S01]  /*8010*/  HMMA.16816.F32.BF16 R52, R4, R26, R52 ;  /* 0x0000001a0434723c */ /* 0x000fe20000041834 */
[----:B------:R-:W4:Y:S02]  /*8020*/  LDSM.16.MT88.4 R24, [R225+0x15800] ;  /* 0x01580000e118783b */ /* 0x000f240000004200 */
[----:B------:R-:W-:-:S03]  /*8030*/  FADD.FTZ R173, R0, R173 ;  /* 0x000000ad00ad7221 */ /* 0x000fc60000010000 */
[----:B-1----:R-:W-:Y:S01]  /*8040*/  HMMA.16816.F32.BF16 R96, R4, R12, R96 ;  /* 0x0000000c0460723c */ /* 0x002fe20000041860 */
[----:B------:R-:W-:-:S04]  /*8050*/  FADD.FTZ R190, R190, R173 ;  /* 0x000000adbebe7221 */ /* 0x000fc80000010000 */
[----:B------:R-:W-:Y:S01]  /*8060*/  FADD.FTZ R193, R193, R190 ;  /* 0x000000bec1c17221 */ /* 0x000fe20000010000 */
[----:B--2---:R-:W-:Y:S03]  /*8070*/  HMMA.16816.F32.BF16 R136, R4, R16, R136 ;  /* 0x000000100488723c */ /* 0x004fe60000041888 */
[----:B------:R-:W-:-:S03]  /*8080*/  FADD.FTZ R194, R194, R193 ;  /* 0x000000c1c2c27221 */ /* 0x000fc60000010000 */
[C---:B------:R-:W-:Y:S01]  /*8090*/  HMMA.16816.F32.BF16 R100, R4.reuse, R14, R100 ;  /* 0x0000000e0464723c */ /* 0x040fe20000041864 */
[----:B------:R-:W-:Y:S01]  /*80a0*/  FADD.FTZ R17, R177, R178 ;  /* 0x000000b2b1117221 */ /* 0x000fe20000010000 */
[----:B------:R-:W1:Y:S01]  /*80b0*/  LDSM.16.MT88.4 R12, [R225+0x17800] ;  /* 0x01780000e10c783b */ /* 0x000e620000004200 */
[----:B------:R-:W-:Y:S02]  /*80c0*/  FADD.FTZ R194, R195, R194 ;  /* 0x000000c2c3c27221 */ /* 0x000fe40000010000 */
[----:B------:R-:W-:Y:S01]  /*80d0*/  FADD.FTZ R17, R176, R17 ;  /* 0x00000011b0117221 */ /* 0x000fe20000010000 */
[C---:B------:R-:W-:Y:S01]  /*80e0*/  HMMA.16816.F32.BF16 R120, R4.reuse, R8, R120 ;  /* 0x000000080478723c */ /* 0x040fe20000041878 */
[----:B------:R-:W-:Y:S02]  /*80f0*/  FADD.FTZ R197, R197, R194 ;  /* 0x000000c2c5c57221 */ /* 0x000fe40000010000 */
[----:B------:R-:W-:Y:S02]  /*8100*/  FADD.FTZ R174, R174, R17 ;  /* 0x00000011aeae7221 */ /* 0x000fe40000010000 */
[----:B------:R-:W-:Y:S01]  /*8110*/  FADD.FTZ R197, R198, R197 ;  /* 0x000000c5c6c57221 */ /* 0x000fe20000010000 */
[----:B------:R-:W-:Y:S01]  /*8120*/  HMMA.16816.F32.BF16 R124, R4, R10, R124 ;  /* 0x0000000a047c723c */ /* 0x000fe2000004187c */
[----:B------:R-:W2:Y:S01]  /*8130*/  LDSM.16.MT88.4 R8, [R224+0x17800] ;  /* 0x01780000e008783b */ /* 0x000ea20000004200 */
[----:B------:R-:W-:Y:S01]  /*8140*/  FADD.FTZ R169, R169, R174 ;  /* 0x000000aea9a97221 */ /* 0x000fe20000010000 */
[----:B------:R-:W-:-:S03]  /*8150*/  FADD.FTZ R196, R196, R197 ;  /* 0x000000c5c4c47221 */ /* 0x000fc60000010000 */
[----:B------:R-:W-:Y:S01]  /*8160*/  FADD.FTZ R186, R186, R169 ;  /* 0x000000a9baba7221 */ /* 0x000fe20000010000 */
[----:B------:R-:W-:Y:S01]  /*8170*/  HMMA.16816.F32.BF16 R88, R4, R32, R88 ;  /* 0x000000200458723c */ /* 0x000fe20000041858 */
[----:B------:R-:W-:Y:S02]  /*8180*/  FADD.FTZ R245, R245, R196 ;  /* 0x000000c4f5f57221 */ /* 0x000fe40000010000 */
[----:B------:R-:W-:-:S03]  /*8190*/  FADD.FTZ R187, R187, R186 ;  /* 0x000000babbbb7221 */ /* 0x000fc60000010000 */
[----:B------:R-:W-:Y:S01]  /*81a0*/  HMMA.16816.F32.BF16 R92, R4, R34, R92 ;  /* 0x00000022045c723c */ /* 0x000fe2000004185c */
[----:B------:R-:W-:-:S04]  /*81b0*/  FADD.FTZ R0, R188, R187 ;  /* 0x000000bbbc007221 */ /* 0x000fc80000010000 */
[----:B------:R-:W-:Y:S01]  /*81c0*/  FADD.FTZ R0, R189, R0 ;  /* 0x00000000bd007221 */ /* 0x000fe20000010000 */
[----:B---3--:R-:W-:Y:S03]  /*81d0*/  HMMA.16816.F32.BF16 R104, R4, R28, R104 ;  /* 0x0000001c0468723c */ /* 0x008fe60000041868 */
[----:B------:R-:W-:-:S03]  /*81e0*/  FADD.FTZ R199, R199, R0 ;  /* 0x00000000c7c77221 */ /* 0x000fc60000010000 */
[----:B------:R-:W-:Y:S01]  /*81f0*/  HMMA.16816.F32.BF16 R108, R4, R30, R108 ;  /* 0x0000001e046c723c */ /* 0x000fe2000004186c */
[----:B------:R-:W-:-:S04]  /*8200*/  FADD.FTZ R206, R206, R199 ;  /* 0x000000c7cece7221 */ /* 0x000fc80000010000 */
[----:B------:R-:W-:Y:S01]  /*8210*/  FADD.FTZ R201, R201, R206 ;  /* 0x000000cec9c97221 */ /* 0x000fe20000010000 */
[----:B----4-:R-:W-:Y:S03]  /*8220*/  HMMA.16816.F32.BF16 R112, R4, R24, R112 ;  /* 0x000000180470723c */ /* 0x010fe60000041870 */
[----:B------:R-:W-:-:S03]  /*8230*/  FADD.FTZ R247, R202, R201 ;  /* 0x000000c9caf77221 */ /* 0x000fc60000010000 */
[C---:B------:R-:W-:Y:S06]  /*8240*/  HMMA.16816.F32.BF16 R116, R4.reuse, R26, R116 ;  /* 0x0000001a0474723c */ /* 0x040fec0000041874 */
[C---:B------:R-:W-:Y:S06]  /*8250*/  HMMA.16816.F32.BF16 R132, R4.reuse, R22, R132 ;  /* 0x000000160484723c */ /* 0x040fec0000041884 */
[C---:B------:R-:W-:Y:S06]  /*8260*/  HMMA.16816.F32.BF16 R156, R4.reuse, R18, R156 ;  /* 0x00000012049c723c */ /* 0x040fec000004189c */
[C---:B-1----:R-:W-:Y:S06]  /*8270*/  HMMA.16816.F32.BF16 R140, R4.reuse, R12, R140 ;  /* 0x0000000c048c723c */ /* 0x042fec000004188c */
[C---:B------:R-:W-:Y:S06]  /*8280*/  HMMA.16816.F32.BF16 R152, R4.reuse, R14, R152 ;  /* 0x0000000e0498723c */ /* 0x040fec0000041898 */
[C---:B--2---:R-:W-:Y:S06]  /*8290*/  HMMA.16816.F32.BF16 R144, R4.reuse, R8, R144 ;  /* 0x000000080490723c */ /* 0x044fec0000041890 */
[----:B------:R-:W-:Y:S01]  /*82a0*/  HMMA.16816.F32.BF16 R148, R4, R10, R148 ;  /* 0x0000000a0494723c */ /* 0x000fe20000041894 */
[----:B------:R-:W-:-:S08]  /*82b0*/  NOP ;  /* 0x0000000000007918 */ /* 0x000fd00000000000 */
[----:B------:R-:W-:-:S15]  /*82c0*/  @!P1 BRA `(.L_x_754) ;  /* 0x0000004c00a89947 */ /* 0x000fde0003800000 */
[----:B------:R-:W-:-:S04]  /*82d0*/  DEPBAR.LE SB0, 0x0 ;  /* 0x000080000000791a */ /* 0x000fc80000000000 */
[----:B------:R-:W-:Y:S01]  /*82e0*/  UIADD3 UR18, UR20, -0x2, URZ ;  /* 0xfffffffe14127890 */ /* 0x000fe2000fffe03f */
[----:B------:R-:W-:Y:S06]  /*82f0*/  BAR.SYNC.DEFER_BLOCKING 0x0 ;  /* 0x0000000000007b1d */ /* 0x000fec0000010000 */
[----:B------:R-:W-:Y:S05]  /*8300*/  @!P0 BRA `(.L_x_755) ;  /* 0x0000000400308947 */ /* 0x000fea0003800000 */
[----:B------:R-:W-:Y:S01]  /*8310*/  ULDC UR13, c[0x0][0x380] ;  /* 0x0000e000000d7ab9 */ /* 0x000fe20000000800 */
[----:B------:R-:W-:Y:S01]  /*8320*/  USHF.L.U32 UR26, UR18, 0x6, URZ ;  /* 0x00000006121a7899 */ /* 0x000fe2000800063f */
[----:B------:R-:W-:Y:S01]  /*8330*/  IMAD.U32 R0, RZ, RZ, UR13 ;  /* 0x0000000dff007e24 */ /* 0x000fe2000f8e00ff */
[----:B------:R-:W-:Y:S02]  /*8340*/  UMOV UR36, URZ ;  /* 0x0000003f00247c82 */ /* 0x000fe40008000000 */
[----:B------:R-:W-:Y:S02]  /*8350*/  UIADD3 UR34, UR26, 0x40, URZ ;  /* 0x000000401a227890 */ /* 0x000fe4000fffe03f */
[----:B------:R-:W-:-:S04]  /*8360*/  IABS R0, R0 ;  /* 0x0000000000007213 */ /* 0x000fc80000000000 */
[----:B------:R-:W-:Y:S02]  /*8370*/  R2UR UR12, R0 ;  /* 0x00000000000c72ca */ /* 0x000fe400000e0000 */
[----:B------:R-:W-:Y:S01]  /*8380*/  MOV R4, UR34 ;  /* 0x0000002200047c02 */ /* 0x000fe20008000f00 */
[----:B------:R-:W-:-:S03]  /*8390*/  ULOP3.LUT UR34, UR34, UR13, URZ, 0x3c, !UPT ;  /* 0x0000000d22227292 */ /* 0x000fc6000f8e3c3f */
[----:B------:R-:W-:-:S04]  /*83a0*/  IABS R4, R4 ;  /* 0x0000000400047213 */ /* 0x000fc80000000000 */
[----:B------:R-:W-:-:S03]  /*83b0*/  R2UR UR32, R4 ;  /* 0x00000000042072ca */ /* 0x000fc600000e0000 */
[----:B------:R-:W1:Y:S08]  /*83c0*/  I2F.RP R6, UR12 ;  /* 0x0000000c00067d06 */ /* 0x000e700008209400 */
[----:B-1----:R-:W1:Y:S02]  /*83d0*/  MUFU.RCP R5, R6 ;  /* 0x0000000600057308 */ /* 0x002e640000001000 */
[----:B-1----:R-:W-:-:S06]  /*83e0*/  VIADD R5, R5, 0xffffffe ;  /* 0x0ffffffe05057836 */ /* 0x002fcc0000000000 */
[----:B------:R-:W1:Y:S02]  /*83f0*/  F2I.FTZ.U32.TRUNC.NTZ R0, R5 ;  /* 0x0000000500007305 */ /* 0x000e64000021f000 */
[----:B-1----:R-:W-:Y:S01]  /*8400*/  R2UR UR37, R0 ;  /* 0x00000000002572ca */ /* 0x002fe200000e0000 */
[----:B------:R-:W-:Y:S01]  /*8410*/  IMAD.U32 R0, RZ, RZ, UR26 ;  /* 0x0000001aff007e24 */ /* 0x000fe2000f8e00ff */
[----:B------:R-:W-:-:S04]  /*8420*/  ULOP3.LUT UR26, UR26, UR13, URZ, 0x3c, !UPT ;  /* 0x0000000d1a1a7292 */ /* 0x000fc8000f8e3c3f */
[----:B------:R-:W-:Y:S01]  /*8430*/  IABS R0, R0 ;  /* 0x0000000000007213 */ /* 0x000fe20000000000 */
[----:B------:R-:W-:-:S03]  /*8440*/  UISETP.GE.AND UP0, UPT, UR26, URZ, UPT ;  /* 0x0000003f1a00728c */ /* 0x000fc6000bf06270 */
        /* <DEDUP_REMOVED lines=18> */
[----:B------:R-:W-:Y:S02]  /*8570*/  @!UP1 UIADD3 UR33, UR33, 0x1, URZ ;  /* 0x0000000121219890 */ /* 0x000fe4000fffe03f */
[----:B------:R-:W-:-:S02]  /*8580*/  UISETP.GE.AND UP1, UPT, UR34, URZ, UPT ;  /* 0x0000003f2200728c */ /* 0x000fc4000bf26270 */
[----:B------:R-:W-:Y:S02]  /*8590*/  @!UP2 UIADD3 UR35, UR35, 0x1, URZ ;  /* 0x000000012323a890 */ /* 0x000fe4000fffe03f */
[----:B------:R-:W-:Y:S02]  /*85a0*/  UISETP.NE.AND UP2, UPT, UR13, URZ, UPT ;  /* 0x0000003f0d00728c */ /* 0x000fe4000bf45270 */
[----:B------:R-:W-:Y:S02]  /*85b0*/  @UP4 UIADD3 UR35, UR35, 0x1, URZ ;  /* 0x0000000123234890 */ /* 0x000fe4000fffe03f */
[----:B------:R-:W-:Y:S02]  /*85c0*/  @UP3 UIADD3 UR33, UR33, 0x1, URZ ;  /* 0x0000000121213890 */ /* 0x000fe4000fffe03f */
[----:B------:R-:W-:Y:S02]  /*85d0*/  ULOP3.LUT UR12, URZ, UR13, URZ, 0x33, !UPT ;  /* 0x0000000d3f0c7292 */ /* 0x000fe4000f8e333f */
[----:B------:R-:W-:-:S02]  /*85e0*/  @!UP1 UIADD3 UR35, -UR35, URZ, URZ ;  /* 0x0000003f23239290 */ /* 0x000fc4000fffe13f */
[----:B------:R-:W-:Y:S02]  /*85f0*/  @!UP0 UIADD3 UR33, -UR33, URZ, URZ ;  /* 0x0000003f21218290 */ /* 0x000fe4000fffe13f */
[----:B------:R-:W-:Y:S02]  /*8600*/  USEL UR35, UR12, UR35, !UP2 ;  /* 0x000000230c237287 */ /* 0x000fe4000d000000 */
[----:B------:R-:W-:Y:S02]  /*8610*/  USEL UR12, UR12, UR33, !UP2 ;  /* 0x000000210c0c7287 */ /* 0x000fe4000d000000 */
[----:B------:R-:W-:Y:S02]  /*8620*/  UIMAD.WIDE UR30, UR35, 0x4, UR22 ;  /* 0x00000004231e78a5 */ /* 0x000fe4000f8e0216 */
[----:B------:R-:W-:-:S04]  /*8630*/  UIMAD.WIDE UR32, UR12, 0x4, UR22 ;  /* 0x000000040c2078a5 */ /* 0x000fc8000f8e0216 */
[----:B------:R-:W-:Y:S01]  /*8640*/  MOV R5, UR31 ;  /* 0x0000001f00057c02 */ /* 0x000fe20008000f00 */
[----:B------:R-:W-:Y:S01]  /*8650*/  IMAD.U32 R4, RZ, RZ, UR30 ;  /* 0x0000001eff047e24 */ /* 0x000fe2000f8e00ff */
[----:B------:R-:W-:Y:S01]  /*8660*/  MOV R9, UR33 ;  /* 0x0000002100097c02 */ /* 0x000fe20008000f00 */
[----:B------:R-:W-:-:S03]  /*8670*/  IMAD.U32 R8, RZ, RZ, UR32 ;  /* 0x00000020ff087e24 */ /* 0x000fc6000f8e00ff */
[----:B------:R1:W2:Y:S04]  /*8680*/  LDG.E R5, desc[UR24][R4.64] ;  /* 0x0000001804057981 */ /* 0x0002a8000c1e1900 */
[----:B------:R-:W2:Y:S01]  /*8690*/  LDG.E R0, desc[UR24][R8.64] ;  /* 0x0000001808007981 */ /* 0x000ea2000c1e1900 */
[----:B------:R-:W-:-:S04]  /*86a0*/  UIADD3 UR12, UR35, -UR12, URZ ;  /* 0x8000000c230c7290 */ /* 0x000fc8000fffe03f */
[----:B------:R-:W-:-:S04]  /*86b0*/  UIMAD UR13, UR12, UR13, -0x40 ;  /* 0xffffffc00c0d74a4 */ /* 0x000fc8000f8e020d */
[----:B------:R-:W-:Y:S02]  /*86c0*/  USHF.R.S32.HI UR12, URZ, 0x1f, UR13 ;  /* 0x0000001f3f0c7899 */ /* 0x000fe4000801140d */
[----:B------:R-:W-:Y:S02]  /*86d0*/  UIMAD.WIDE.U32 UR30, UR13, UR6, URZ ;  /* 0x000000060d1e72a5 */ /* 0x000fe4000f8e003f */
[----:B------:R-:W-:-:S04]  /*86e0*/  UIMAD UR12, UR12, UR6, URZ ;  /* 0x000000060c0c72a4 */ /* 0x000fc8000f8e023f */
[----:B------:R-:W-:-:S03]  /*86f0*/  UIMAD UR7, UR13, UR7, UR12 ;  /* 0x000000070d0772a4 */ /* 0x000fc6000f8e020c */
[----:B------:R-:W-:Y:S01]  /*8700*/  ULDC.64 UR12, c[0x0][0x238] ;  /* 0x00008e00000c7ab9 */ /* 0x000fe20000000a00 */
[----:B------:R-:W-:Y:S01]  /*8710*/  UIADD3 UR7, UR31, UR7, URZ ;  /* 0x000000071f077290 */ /* 0x000fe2000fffe03f */
[----:B-1----:R-:W-:Y:S01]  /*8720*/  MOV R4, UR30 ;  /* 0x0000001e00047c02 */ /* 0x002fe20008000f00 */
[----:B--2---:R-:W-:Y:S02]  /*8730*/  IMAD.IADD R0, R0, 0x1, -R5 ;  /* 0x0000000100007824 */ /* 0x004fe400078e0a05 */
[----:B------:R-:W-:Y:S02]  /*8740*/  IMAD.U32 R5, RZ, RZ, UR31 ;  /* 0x0000001fff057e24 */ /* 0x000fe4000f8e00ff */
[----:B------:R-:W-:Y:S02]  /*8750*/  MOV R5, UR7 ;  /* 0x0000000700057c02 */ /* 0x000fe40008000f00 */
[----:B------:R-:W-:Y:S01]  /*8760*/  SHF.R.S32.HI R7, RZ, 0x1f, R0 ;  /* 0x0000001fff077819 */ /* 0x000fe20000011400 */
[----:B------:R-:W-:-:S04]  /*8770*/  IMAD.WIDE.U32 R4, R0, UR12, R4 ;  /* 0x0000000c00047c25 */ /* 0x000fc8000f8e0004 */
[----:B------:R-:W-:Y:S01]  /*8780*/  IMAD R7, R7, UR12, RZ ;  /* 0x0000000c07077c24 */ /* 0x000fe2000f8e02ff */
[----:B------:R-:W-:-:S03]  /*8790*/  MOV R9, R4 ;  /* 0x0000000400097202 */ /* 0x000fc60000000f00 */
[----:B------:R-:W-:-:S04]  /*87a0*/  IMAD R7, R0, UR13, R7 ;  /* 0x0000000d00077c24 */ /* 0x000fc8000f8e0207 */
[----:B------:R-:W-:Y:S01]  /*87b0*/  IMAD.IADD R7, R5, 0x1, R7 ;  /* 0x0000000105077824 */ /* 0x000fe200078e0207 */
[----:B------:R-:W-:Y:S06]  /*87c0*/  BRA `(.L_x_756) ;  /* 0x0000000000107947 */ /* 0x000fec0003800000 */
.L_x_755:
[----:B------:R-:W-:-:S04]  /*87d0*/  ULEA UR7, -UR6, URZ, 0x6 ;  /* 0x0000003f06077291 */ /* 0x000fc8000f8e313f */
[----:B------:R-:W-:Y:S02]  /*87e0*/  USHF.R.S32.HI UR12, URZ, 0x1f, UR7 ;  /* 0x0000001f3f0c7899 */ /* 0x000fe40008011407 */
[----:B------:R-:W-:-:S04]  /*87f0*/  MOV R9, UR7 ;  /* 0x0000000700097c02 */ /* 0x000fc80008000f00 */
[----:B------:R-:W-:-:S07]  /*8800*/  MOV R7, UR12 ;  /* 0x0000000c00077c02 */ /* 0x000fce0008000f00 */
.L_x_756:
[----:B------:R-:W-:Y:S01]  /*8810*/  ULDC UR7, c[0x0][0x2d0] ;  /* 0x0000b40000077ab9 */ /* 0x000fe20000000800 */
[----:B------:R-:W-:Y:S01]  /*8820*/  LEA R200, P6, R9, R248, 0x1 ;  /* 0x000000f809c87211 */ /* 0x000fe200078c08ff */
[----:B------:R-:W-:Y:S01]  /*8830*/  UISETP.GE.AND UP0, UPT, UR20, 0x3, UPT ;  /* 0x000000031400788c */ /* 0x000fe2000bf06270 */
[----:B------:R-:W-:Y:S02]  /*8840*/  ISETP.GE.AND P5, PT, R237, UR7, PT ;  /* 0x00000007ed007c0c */ /* 0x000fe4000bfa6270 */
[----:B------:R-:W-:Y:S02]  /*8850*/  ISETP.GE.AND P4, PT, R236, UR7, PT ;  /* 0x00000007ec007c0c */ /* 0x000fe4000bf86270 */
[----:B------:R-:W-:Y:S02]  /*8860*/  ISETP.GE.AND P3, PT, R235, UR7, PT ;  /* 0x00000007eb007c0c */ /* 0x000fe4000bf66270 */
[----:B------:R-:W-:Y:S02]  /*8870*/  LEA.HI.X R201, R9, R249, R7, 0x1, P6 ;  /* 0x000000f909c97211 */ /* 0x000fe400030f0c07 */
[----:B------:R-:W-:-:S05]  /*8880*/  ISETP.GE.AND P6, PT, R240, UR7, PT ;  /* 0x00000007f0007c0c */ /* 0x000fca000bfc6270 */
[----:B------:R-:W-:-:S04]  /*8890*/  @!P5 IADD3 R5, P1, R9, R170, RZ ;  /* 0x000000aa0905d210 */ /* 0x000fc80007f3e0ff */
[----:B------:R-:W-:Y:S01]  /*88a0*/  @!P5 LEA R26, P2, R5, UR8, 0x1 ;  /* 0x00000008051adc11 */ /* 0x000fe2000f8408ff */
[----:B------:R-:W-:Y:S01]  /*88b0*/  @!P5 IMAD.X R0, R7, 0x1, R168, P1 ;  /* 0x000000010700d824 */ /* 0x000fe200008e06a8 */
[-C--:B------:R-:W-:Y:S02]  /*88c0*/  @!P4 IADD3 R11, P1, R9, R170.reuse, RZ ;  /* 0x000000aa090bc210 */ /* 0x080fe40007f3e0ff */
[----:B------:R-:W-:Y:S02]  /*88d0*/  @P6 STS.128 [R238+0x10000], RZ ;  /* 0x010000ffee006388 */ /* 0x000fe40000000c00 */
[----:B------:R-:W-:Y:S01]  /*88e0*/  @!P5 LEA.HI.X R27, R5, UR9, R0, 0x1, P2 ;  /* 0x00000009051bdc11 */ /* 0x000fe200090f0c00 */
[----:B------:R-:W-:Y:S01]  /*88f0*/  @!P4 IMAD.X R0, R7, 0x1, R168, P1 ;  /* 0x000000010700c824 */ /* 0x000fe200008e06a8 */
[----:B------:R-:W-:Y:S01]  /*8900*/  @!P4 LEA R18, P2, R11, UR8, 0x1 ;  /* 0x000000080b12cc11 */ /* 0x000fe2000f8408ff */
[----:B------:R-:W-:Y:S01]  /*8910*/  @!PT LDS RZ, [RZ] ;  /* 0x00000000fffff984 */ /* 0x000fe20000000800 */
[----:B------:R-:W-:Y:S01]  /*8920*/  @!PT LDS RZ, [RZ] ;  /* 0x00000000fffff984 */ /* 0x000fe20000000800 */
[----:B------:R-:W-:Y:S01]  /*8930*/  @!PT LDS RZ, [RZ] ;  /* 0x00000000fffff984 */ /* 0x000fe20000000800 */
[----:B------:R-:W-:Y:S01]  /*8940*/  @!P6 LDGSTS.E.BYPASS.LTC128B.128 [R238+0x10000], desc[UR24][R200.64] ;  /* 0x10000000c8eeefae */ /* 0x000fe2000b901d58 */
[----:B------:R-:W-:-:S02]  /*8950*/  @!P3 IADD3 R5, P1, R9, R170, RZ ;  /* 0x000000aa0905b210 */ /* 0x000fc40007f3e0ff */
[----:B------:R-:W-:Y:S01]  /*8960*/  @!P4 LEA.HI.X R19, R11, UR9, R0, 0x1, P2 ;  /* 0x000000090b13cc11 */ /* 0x000fe200090f0c00 */
[----:B------:R-:W-:Y:S01]  /*8970*/  @P5 STS.128 [R238+0x12000], RZ ;  /* 0x012000ffee005388 */ /* 0x000fe20000000c00 */
[----:B------:R-:W-:Y:S01]  /*8980*/  IADD3 R9, P2, R9, UR28, RZ ;  /* 0x0000001c09097c10 */ /* 0x000fe2000ff5e0ff */
[----:B------:R-:W-:Y:S01]  /*8990*/  @!P3 IMAD.X R0, R7, 0x1, R168, P1 ;  /* 0x000000010700b824 */ /* 0x000fe200008e06a8 */
[----:B------:R-:W-:Y:S01]  /*89a0*/  @!P3 LEA R16, P1, R5, UR8, 0x1 ;  /* 0x000000080510bc11 */ /* 0x000fe2000f8208ff */
[----:B------:R-:W-:Y:S01]  /*89b0*/  @!PT LDS RZ, [RZ] ;  /* 0x00000000fffff984 */ /* 0x000fe20000000800 */
[----:B------:R-:W-:Y:S01]  /*89c0*/  @!PT LDS RZ, [RZ] ;  /* 0x00000000fffff984 */ /* 0x000fe20000000800 */
[----:B------:R-:W-:Y:S01]  /*89d0*/  @!PT LDS RZ, [RZ] ;  /* 0x00000000fffff984 */ /* 0x000fe20000000800 */
[----:B------:R-:W-:Y:S01]  /*89e0*/  @!P5 LDGSTS.E.BYPASS.LTC128B.128 [R238+0x12000], desc[UR24][R26.64+0x80] ;  /* 0x120000801aeedfae */ /* 0x000fe2000b901d58 */
[----:B------:R-:W-:Y:S02]  /*89f0*/  IADD3.X R7, R7, UR27, RZ, P2, !PT ;  /* 0x0000001b07077c10 */ /* 0x000fe400097fe4ff */
[----:B------:R-:W-:Y:S01]  /*8a00*/  @!P3 LEA.HI.X R17, R5, UR9, R0, 0x1, P1 ;  /* 0x000000090511bc11 */ /* 0x000fe200088f0c00 */
[----:B------:R-:W-:Y:S01]  /*8a10*/  @P4 STS.128 [R238+0x14000], RZ ;  /* 0x014000ffee004388 */ /* 0x000fe20000000c00 */
[----:B------:R-:W-:-:S02]  /*8a20*/  @!P5 IADD3 R5, P1, R9, R170, RZ ;  /* 0x000000aa0905d210 */ /* 0x000fc40007f3e0ff */
[----:B------:R-:W-:Y:S01]  /*8a30*/  @!P6 LEA R24, P2, R9, R248, 0x1 ;  /* 0x000000f80918e211 */ /* 0x000fe200078408ff */
[----:B------:R-:W-:Y:S01]  /*8a40*/  @!PT LDS RZ, [RZ] ;  /* 0x00000000fffff984 */ /* 0x000fe20000000800 */
[----:B------:R-:W-:Y:S01]  /*8a50*/  @!PT LDS RZ, [RZ] ;  /* 0x00000000fffff984 */ /* 0x000fe20000000800 */
[----:B------:R-:W-:Y:S01]  /*8a60*/  @!PT LDS RZ, [RZ] ;  /* 0x00000000fffff984 */ /* 0x000fe20000000800 */
[----:B------:R-:W-:Y:S02]  /*8a70*/  @!P4 LDGSTS.E.BYPASS.LTC128B.128 [R238+0x14000], desc[UR24][R18.64+0x100] ;  /* 0x1400010012eecfae */ /* 0x000fe4000b901d58 */
[----:B------:R-:W-:Y:S01]  /*8a80*/  @!P5 IMAD.X R0, R7, 0x1, R168, P1 ;  /* 0x000000010700d824 */ /* 0x000fe200008e06a8 */
[----:B------:R-:W-:Y:S01]  /*8a90*/  @!P6 LEA.HI.X R25, R9, R249, R7, 0x1, P2 ;  /* 0x000000f90919e211 */ /* 0x000fe200010f0c07 */
[----:B------:R-:W-:Y:S01]  /*8aa0*/  @P3 STS.128 [R238+0x16000], RZ ;  /* 0x016000ffee003388 */ /* 0x000fe20000000c00 */
[----:B------:R-:W-:Y:S02]  /*8ab0*/  @!P5 LEA R22, P2, R5, UR8, 0x1 ;  /* 0x000000080516dc11 */ /* 0x000fe4000f8408ff */
[----:B------:R-:W-:Y:S01]  /*8ac0*/  @!P4 IADD3 R11, P1, R9, R170, RZ ;  /* 0x000000aa090bc210 */ /* 0x000fe20007f3e0ff */
[----:B------:R-:W-:Y:S01]  /*8ad0*/  @!PT LDS RZ, [RZ] ;  /* 0x00000000fffff984 */ /* 0x000fe20000000800 */
[----:B------:R-:W-:Y:S01]  /*8ae0*/  @!PT LDS RZ, [RZ] ;  /* 0x00000000fffff984 */ /* 0x000fe20000000800 */
[----:B------:R-:W-:Y:S01]  /*8af0*/  @!PT LDS RZ, [RZ] ;  /* 0x00000000fffff984 */ /* 0x000fe20000000800 */
[----:B------:R-:W-:Y:S01]  /*8b00*/  @!P3 LDGSTS.E.BYPASS.LTC128B.128 [R238+0x16000], desc[UR24][R16.64+0x180] ;  /* 0x1600018010eebfae */ /* 0x000fe2000b901d58 */
[----:B------:R-:W-:-:S02]  /*8b10*/  @!P5 LEA.HI.X R23, R5, UR9, R0, 0x1, P2 ;  /* 0x000000090517dc11 */ /* 0x000fc400090f0c00 */
[----:B------:R-:W-:Y:S01]  /*8b20*/  @!P4 LEA R14, P2, R11, UR8, 0x1 ;  /* 0x000000080b0ecc11 */ /* 0x000fe2000f8408ff */
[----:B------:R-:W-:Y:S01]  /*8b30*/  @!P4 IMAD.X R0, R7, 0x1, R168, P1 ;  /* 0x000000010700c824 */ /* 0x000fe200008e06a8 */
[----:B------:R-:W-:Y:S01]  /*8b40*/  @!P3 IADD3 R5, P1, R9, R170, RZ ;  /* 0x000000aa0905b210 */ /* 0x000fe20007f3e0ff */
[----:B------:R-:W-:Y:S03]  /*8b50*/  @P6 STS.128 [R238+0x10800], RZ ;  /* 0x010800ffee006388 */ /* 0x000fe60000000c00 */
[----:B------:R-:W-:Y:S01]  /*8b60*/  @!P4 LEA.HI.X R15, R11, UR9, R0, 0x1, P2 ;  /* 0x000000090b0fcc11 */ /* 0x000fe200090f0c00 */
[----:B------:R-:W-:Y:S01]  /*8b70*/  @!P3 IMAD.X R0, R7, 0x1, R168, P1 ;  /* 0x000000010700b824 */ /* 0x000fe200008e06a8 */
[----:B------:R-:W-:Y:S01]  /*8b80*/  @!P3 LEA R12, P1, R5, UR8, 0x1 ;  /* 0x00000008050cbc11 */ /* 0x000fe2000f8208ff */
[----:B------:R-:W-:Y:S01]  /*8b90*/  @!PT LDS RZ, [RZ] ;  /* 0x00000000fffff984 */ /* 0x000fe20000000800 */
[----:B------:R-:W-:Y:S01]  /*8ba0*/  @!PT LDS RZ, [RZ] ;  /* 0x00000000fffff984 */ /* 0x000fe20000000800 */
[----:B------:R-:W-:Y:S01]  /*8bb0*/  @!PT LDS RZ, [RZ] ;  /* 0x00000000fffff984 */ /* 0x000fe20000000800 */
[----:B------:R-:W-:Y:S01]  /*8bc0*/  @!P6 LDGSTS.E.BYPASS.LTC128B.128 [R238+0x10800], desc[UR24][R24.64] ;  /* 0x1080000018eeefae */ /* 0x000fe2000b901d58 */
[----:B------:R-:W-:-:S02]  /*8bd0*/  IADD3 R9, P2, R9, UR28, RZ ;  /* 0x0000001c09097c10 */ /* 0x000fc4000ff5e0ff */
[----:B------:R-:W-:Y:S01]  /*8be0*/  @!P3 LEA.HI.X R13, R5, UR9, R0, 0x1, P1 ;  /* 0x00000009050dbc11 */ /* 0x000fe200088f0c00 */
[----:B------:R-:W-:Y:S01]  /*8bf0*/  @P5 STS.128 [R238+0x12800], RZ ;  /* 0x012800ffee005388 */ /* 0x000fe20000000c00 */
[----:B------:R-:W-:Y:S02]  /*8c00*/  IADD3.X R7, R7, UR27, RZ, P2, !PT ;  /* 0x0000001b07077c10 */ /* 0x000fe400097fe4ff */
[C---:B------:R-:W-:Y:S01]  /*8c10*/  @!P5 IADD3 R11, P1, R9.reuse, R170, RZ ;  /* 0x000000aa090bd210 */ /* 0x040fe20007f3e0ff */
[----:B------:R-:W-:Y:S01]  /*8c20*/  @!PT LDS RZ, [RZ] ;  /* 0x00000000fffff984 */ /* 0x000fe20000000800 */
[----:B------:R-:W-:Y:S01]  /*8c30*/  @!PT LDS RZ, [RZ] ;  /* 0x00000000fffff984 */ /* 0x000fe20000000800 */
[----:B------:R-:W-:Y:S01]  /*8c40*/  @!PT LDS RZ, [RZ] ;  /* 0x00000000fffff984 */ /* 0x000fe20000000800 */
[----:B------:R-:W-:Y:S01]  /*8c50*/  @!P5 LDGSTS.E.BYPASS.LTC128B.128 [R238+0x12800], desc[UR24][R22.64+0x80] ;  /* 0x1280008016eedfae */ /* 0x000fe2000b901d58 */
[----:B------:R-:W-:-:S03]  /*8c60*/  @!P6 LEA R20, P2, R9, R248, 0x1 ;  /* 0x000000f80914e211 */ /* 0x000fc600078408ff */
[--C-:B------:R-:W-:Y:S01]  /*8c70*/  @!P5 IMAD.X R0, R7, 0x1, R168.reuse, P1 ;  /* 0x000000010700d824 */ /* 0x100fe200008e06a8 */
[C---:B------:R-:W-:Y:S01]  /*8c80*/  @!P6 LEA.HI.X R21, R9.reuse, R249, R7, 0x1, P2 ;  /* 0x000000f90915e211 */ /* 0x040fe200010f0c07 */
[----:B------:R-:W-:Y:S01]  /*8c90*/  @P4 STS.128 [R238+0x14800], RZ ;  /* 0x014800ffee004388 */ /* 0x000fe20000000c00 */
[----:B------:R-:W-:Y:S02]  /*8ca0*/  @!P4 IADD3 R5, P1, R9, R170, RZ ;  /* 0x000000aa0905c210 */ /* 0x000fe40007f3e0ff */
[----:B------:R-:W-:Y:S01]  /*8cb0*/  @!P5 LEA R10, P2, R11, UR8, 0x1 ;  /* 0x000000080b0adc11 */ /* 0x000fe2000f8408ff */
[----:B------:R-:W-:Y:S01]  /*8cc0*/  @!PT LDS RZ, [RZ] ;  /* 0x00000000fffff984 */ /* 0x000fe20000000800 */
[----:B------:R-:W-:Y:S01]  /*8cd0*/  @!PT LDS RZ, [RZ] ;  /* 0x00000000fffff984 */ /* 0x000fe20000000800 */
[----:B------:R-:W-:Y:S01]  /*8ce0*/  @!PT LDS RZ, [RZ] ;  /* 0x00000000fffff984 */ /* 0x000fe20000000800 */
[----:B------:R-:W-:Y:S02]  /*8cf0*/  @!P4 LDGSTS.E.BYPASS.LTC128B.128 [R238+0x14800], desc[UR24][R14.64+0x100] ;  /* 0x148001000eeecfae */ /* 0x000fe4000b901d58 */
[----:B------:R-:W-:Y:S01]  /*8d00*/  @!P4 IMAD.X R4, R7, 0x1, R168, P1 ;  /* 0x000000010704c824 */ /* 0x000fe200008e06a8 */
[----:B------:R-:W-:Y:S01]  /*8d10*/  @!P5 LEA.HI.X R11, R11, UR9, R0, 0x1, P2 ;  /* 0x000000090b0bdc11 */ /* 0x000fe200090f0c00 */
[----:B------:R-:W-:Y:S01]  /*8d20*/  @P3 STS.128 [R238+0x16800], RZ ;  /* 0x016800ffee003388 */ /* 0x000fe20000000c00 */
[----:B------:R-:W-:-:S02]  /*8d30*/  @!P4 LEA R30, P2, R5, UR8, 0x1 ;  /* 0x00000008051ecc11 */ /* 0x000fc4000f8408ff */
[----:B------:R-:W-:Y:S01]  /*8d40*/  @!P3 IADD3 R0, P1, R9, R170, RZ ;  /* 0x000000aa0900b210 */ /* 0x000fe20007f3e0ff */
[----:B------:R-:W-:Y:S01]  /*8d50*/  @!PT LDS RZ, [RZ] ;  /* 0x00000000fffff984 */ /* 0x000fe20000000800 */
[----:B------:R-:W-:Y:S01]  /*8d60*/  @!PT LDS RZ, [RZ] ;  /* 0x00000000fffff984 */ /* 0x000fe20000000800 */
[----:B------:R-:W-:Y:S01]  /*8d70*/  @!PT LDS RZ, [RZ] ;  /* 0x00000000fffff984 */ /* 0x000fe20000000800 */
[----:B------:R1:W-:Y:S01]  /*8d80*/  @!P3 LDGSTS.E.BYPASS.LTC128B.128 [R238+0x16800], desc[UR24][R12.64+0x180] ;  /* 0x168001800ceebfae */ /* 0x0003e2000b901d58 */
[----:B------:R-:W-:Y:S02]  /*8d90*/  @!P4 LEA.HI.X R31, R5, UR9, R4, 0x1, P2 ;  /* 0x00000009051fcc11 */ /* 0x000fe400090f0c04 */
[----:B------:R-:W-:Y:S01]  /*8da0*/  IADD3 R9, P2, R9, UR28, RZ ;  /* 0x0000001c09097c10 */ /* 0x000fe2000ff5e0ff */
[C---:B------:R-:W-:Y:S01]  /*8db0*/  @!P3 IMAD.X R5, R7.reuse, 0x1, R168, P1 ;  /* 0x000000010705b824 */ /* 0x040fe200008e06a8 */
[C---:B------:R-:W-:Y:S01]  /*8dc0*/  @!P3 LEA R32, P1, R0.reuse, UR8, 0x1 ;  /* 0x000000080020bc11 */ /* 0x040fe2000f8208ff */
[----:B------:R-:W-:Y:S01]  /*8dd0*/  @P6 STS.128 [R238+0x11000], RZ ;  /* 0x011000ffee006388 */ /* 0x000fe20000000c00 */
[----:B------:R-:W-:Y:S02]  /*8de0*/  IADD3.X R7, R7, UR27, RZ, P2, !PT ;  /* 0x0000001b07077c10 */ /* 0x000fe400097fe4ff */
[C---:B------:R-:W-:Y:S01]  /*8df0*/  @!P6 LEA R34, P2, R9.reuse, R248, 0x1 ;  /* 0x000000f80922e211 */ /* 0x040fe200078408ff */
[----:B------:R-:W-:Y:S01]  /*8e00*/  @!PT LDS RZ, [RZ] ;  /* 0x00000000fffff984 */ /* 0x000fe20000000800 */
[----:B------:R-:W-:Y:S01]  /*8e10*/  @!PT LDS RZ, [RZ] ;  /* 0x00000000fffff984 */ /* 0x000fe20000000800 */
[----:B------:R-:W-:Y:S01]  /*8e20*/  @!PT LDS RZ, [RZ] ;  /* 0x00000000fffff984 */ /* 0x000fe20000000800 */
[----:B------:R2:W-:Y:S01]  /*8e30*/  @!P6 LDGSTS.E.BYPASS.LTC128B.128 [R238+0x11000], desc[UR24][R20.64] ;  /* 0x1100000014eeefae */ /* 0x0005e2000b901d58 */
[----:B------:R-:W-:Y:S01]  /*8e40*/  @!P3 LEA.HI.X R33, R0, UR9, R5, 0x1, P1 ;  /* 0x000000090021bc11 */ /* 0x000fe200088f0c05 */
[----:B------:R-:W-:Y:S01]  /*8e50*/  IMAD.MOV.U32 R248, RZ, RZ, R200 ;  /* 0x000000fffff87224 */ /* 0x000fe200078e00c8 */
[C---:B------:R-:W-:Y:S01]  /*8e60*/  @!P6 LEA.HI.X R35, R9.reuse, R249, R7, 0x1, P2 ;  /* 0x000000f90923e211 */ /* 0x040fe200010f0c07 */
[----:B------:R-:W-:Y:S01]  /*8e70*/  @P5 STS.128 [R238+0x13000], RZ ;  /* 0x013000ffee005388 */ /* 0x000fe20000000c00 */
[CC--:B------:R-:W-:Y:S01]  /*8e80*/  @!P5 IADD3 R0, P1, R9.reuse, R170.reuse, RZ ;  /* 0x000000aa0900d210 */ /* 0x0c0fe20007f3e0ff */
[----:B------:R-:W-:Y:S01]  /*8e90*/  IMAD.MOV.U32 R249, RZ, RZ, R201 ;  /* 0x000000fffff97224 */ /* 0x000fe200078e00c9 */
[-C--:B------:R-:W-:Y:S01]  /*8ea0*/  @!P4 IADD3 R4, P2, R9, R170.reuse, RZ ;  /* 0x000000aa0904c210 */ /* 0x080fe20007f5e0ff */
[----:B------:R-:W-:Y:S01]  /*8eb0*/  @!PT LDS RZ, [RZ] ;  /* 0x00000000fffff984 */ /* 0x000fe20000000800 */
[----:B------:R-:W-:Y:S01]  /*8ec0*/  @!PT LDS RZ, [RZ] ;  /* 0x00000000fffff984 */ /* 0x000fe20000000800 */
[----:B------:R-:W-:Y:S01]  /*8ed0*/  @!PT LDS RZ, [RZ] ;  /* 0x00000000fffff984 */ /* 0x000fe20000000800 */
[----:B------:R-:W-:Y:S02]  /*8ee0*/  @!P5 LDGSTS.E.BYPASS.LTC128B.128 [R238+0x13000], desc[UR24][R10.64+0x80] ;  /* 0x130000800aeedfae */ /* 0x000fe4000b901d58 */
[--C-:B------:R-:W-:Y:S01]  /*8ef0*/  @!P5 IMAD.X R5, R7, 0x1, R168.reuse, P1 ;  /* 0x000000010705d824 */ /* 0x100fe200008e06a8 */
[----:B------:R-:W-:Y:S01]  /*8f00*/  @!P3 IADD3 R9, P1, R9, R170, RZ ;  /* 0x000000aa0909b210 */ /* 0x000fe20007f3e0ff */
[C-C-:B------:R-:W-:Y:S01]  /*8f10*/  @!P4 IMAD.X R29, R7.reuse, 0x1, R168.reuse, P2 ;  /* 0x00000001071dc824 */ /* 0x140fe200010e06a8 */
[C---:B------:R-:W-:Y:S01]  /*8f20*/  @!P5 LEA R172, P2, R0.reuse, UR8, 0x1 ;  /* 0x0000000800acdc11 */ /* 0x040fe2000f8408ff */
[----:B------:R-:W-:Y:S02]  /*8f30*/  @P4 STS.128 [R238+0x15000], RZ ;  /* 0x015000ffee004388 */ /* 0x000fe40000000c00 */
[----:B------:R-:W-:Y:S01]  /*8f40*/  @!P3 IMAD.X R168, R7, 0x1, R168, P1 ;  /* 0x0000000107a8b824 */ /* 0x000fe200008e06a8 */
[----:B------:R-:W-:Y:S01]  /*8f50*/  @!P5 LEA.HI.X R173, R0, UR9, R5, 0x1, P2 ;  /* 0x0000000900addc11 */ /* 0x000fe200090f0c05 */
[----:B------:R-:W-:Y:S01]  /*8f60*/  @!PT LDS RZ, [RZ] ;  /* 0x00000000fffff984 */ /* 0x000fe20000000800 */
[----:B------:R-:W-:Y:S01]  /*8f70*/  @!PT LDS RZ, [RZ] ;  /* 0x00000000fffff984 */ /* 0x000fe20000000800 */
[----:B------:R-:W-:Y:S01]  /*8f80*/  @!PT LDS RZ, [RZ] ;  /* 0x00000000fffff984 */ /* 0x000fe20000000800 */
[----:B------:R-:W-:Y:S01]  /*8f90*/  @!P4 LDGSTS.E.BYPASS.LTC128B.128 [R238+0x15000], desc[UR24][R30.64+0x100] ;  /* 0x150001001eeecfae */ /* 0x000fe2000b901d58 */
[----:B------:R-:W-:-:S02]  /*8fa0*/  @!P4 LEA R174, P2, R4, UR8, 0x1 ;  /* 0x0000000804aecc11 */ /* 0x000fc4000f8408ff */
[C---:B------:R-:W-:Y:S01]  /*8fb0*/  @!P3 LEA R8, P1, R9.reuse, UR8, 0x1 ;  /* 0x000000080908bc11 */ /* 0x040fe2000f8208ff */
[----:B------:R-:W-:Y:S01]  /*8fc0*/  @P3 STS.128 [R238+0x17000], RZ ;  /* 0x017000ffee003388 */ /* 0x000fe20000000c00 */
[----:B------:R-:W-:Y:S02]  /*8fd0*/  @!P4 LEA.HI.X R175, R4, UR9, R29, 0x1, P2 ;  /* 0x0000000904afcc11 */ /* 0x000fe400090f0c1d */
[----:B------:R-:W-:Y:S01]  /*8fe0*/  @!P3 LEA.HI.X R9, R9, UR9, R168, 0x1, P1 ;  /* 0x000000090909bc11 */ /* 0x000fe200088f0ca8 */
[----:B------:R-:W-:Y:S01]  /*8ff0*/  @!PT LDS RZ, [RZ] ;  /* 0x00000000fffff984 */ /* 0x000fe20000000800 */
[----:B------:R-:W-:Y:S01]  /*9000*/  @!PT LDS RZ, [RZ] ;  /* 0x00000000fffff984 */ /* 0x000fe20000000800 */
[----:B------:R-:W-:Y:S01]  /*9010*/  @!PT LDS RZ, [RZ] ;  /* 0x00000000fffff984 */ /* 0x000fe20000000800 */
[----:B------:R-:W-:Y:S04]  /*9020*/  @!P3 LDGSTS.E.BYPASS.LTC128B.128 [R238+0x17000], desc[UR24][R32.64+0x180] ;  /* 0x1700018020eebfae */ /* 0x000fe8000b901d58 */
[----:B------:R-:W-:Y:S04]  /*9030*/  @P6 STS.128 [R238+0x11800], RZ ;  /* 0x011800ffee006388 */ /* 0x000fe80000000c00 */
[----:B------:R-:W-:Y:S01]  /*9040*/  @!PT LDS RZ, [RZ] ;  /* 0x00000000fffff984 */ /* 0x000fe20000000800 */
[----:B------:R-:W-:Y:S01]  /*9050*/  @!PT LDS RZ, [RZ] ;  /* 0x00000000fffff984 */ /* 0x000fe20000000800 */
[----:B------:R-:W-:Y:S01]  /*9060*/  @!PT LDS RZ, [RZ] ;  /* 0x00000000fffff984 */ /* 0x000fe20000000800 */
[----:B------:R3:W-:Y:S04]  /*9070*/  @!P6 LDGSTS.E.BYPASS.LTC128B.128 [R238+0x11800], desc[UR24][R34.64] ;  /* 0x1180000022eeefae */ /* 0x0007e8000b901d58 */
[----:B------:R-:W-:Y:S04]  /*9080*/  @P5 STS.128 [R238+0x13800], RZ ;  /* 0x013800ffee005388 */ /* 0x000fe80000000c00 */
        /* <DEDUP_REMOVED lines=14> */
[----:B------:R-:W-:Y:S04]  /*9170*/  LDSM.16.M88.4 R168, [R234] ;  /* 0x00000000eaa8783b */ /* 0x000fe80000000200 */
[----:B-1----:R-:W1:Y:S04]  /*9180*/  LDSM.16.M88.4 R12, [R233+0x8000] ;  /* 0x00800000e90c783b */ /* 0x002e680000000200 */
[----:B------:R-:W4:Y:S04]  /*9190*/  LDSM.16.M88.4 R4, [R233+0x8800] ;  /* 0x00880000e904783b */ /* 0x000f280000000200 */
[----:B------:R-:W5:Y:S04]  /*91a0*/  LDSM.16.M88.4 R176, [R233+0x9000] ;  /* 0x00900000e9b0783b */ /* 0x000f680000000200 */
[----:B------:R-:W5:Y:S04]  /*91b0*/  LDSM.16.M88.4 R24, [R233+0x9800] ;  /* 0x00980000e918783b */ /* 0x000f680000000200 */
[----:B--2---:R-:W-:Y:S04]  /*91c0*/  LDSM.16.M88.4 R20, [R232] ;  /* 0x00000000e814783b */ /* 0x004fe80000000200 */
[----:B---3--:R-:W2:Y:S04]  /*91d0*/  LDSM.16.M88.4 R32, [R231] ;  /* 0x00000000e720783b */ /* 0x008ea80000000200 */
[----:B------:R-:W3:Y:S04]  /*91e0*/  LDSM.16.M88.4 R28, [R223] ;  /* 0x00000000df1c783b */ /* 0x000ee80000000200 */
[----:B------:R-:W3:Y:S04]  /*91f0*/  LDSM.16.M88.4 R196, [R222] ;  /* 0x00000000dec4783b */ /* 0x000ee80000000200 */
[----:B------:R-:W3:Y:S04]  /*9200*/  LDSM.16.M88.4 R192, [R221] ;  /* 0x00000000ddc0783b */ /* 0x000ee80000000200 */
[----:B------:R-:W-:Y:S01]  /*9210*/  LDSM.16.M88.4 R188, [R227+0x8000] ;  /* 0x00800000e3bc783b */ /* 0x000fe20000000200 */
[C---:B-1----:R-:W-:Y:S03]  /*9220*/  HMMA.16816.F32.BF16 R16, R168.reuse, R12, RZ ;  /* 0x0000000ca810723c */ /* 0x042fe600000418ff */
[----:B------:R-:W-:Y:S01]  /*9230*/  LDSM.16.M88.4 R184, [R227+0x8800] ;  /* 0x00880000e3b8783b */ /* 0x000fe20000000200 */
[----:B------:R-:W1:Y:S02]  /*9240*/  S2R R0, SR_TID.X ;  /* 0x0000000000007919 */ /* 0x000e640000002100 */
[C---:B----4-:R-:W-:Y:S01]  /*9250*/  HMMA.16816.F32.BF16 R8, R168.reuse, R4, RZ ;  /* 0x00000004a808723c */ /* 0x050fe200000418ff */
[----:B------:R-:W0:Y:S05]  /*9260*/  LDGDEPBAR ;  /* 0x00000000000079af */ /* 0x000e2a0000000000 */
[C---:B------:R-:W-:Y:S06]  /*9270*/  HMMA.16816.F32.BF16 R12, R168.reuse, R14, RZ ;  /* 0x0000000ea80c723c */ /* 0x040fec00000418ff */
[C---:B------:R-:W-:Y:S06]  /*9280*/  HMMA.16816.F32.BF16 R4, R168.reuse, R6, RZ ;  /* 0x00000006a804723c */ /* 0x040fec00000418ff */
[C---:B-----5:R-:W-:Y:S06]  /*9290*/  HMMA.16816.F32.BF16 R180, R168.reuse, R176, RZ ;  /* 0x000000b0a8b4723c */ /* 0x060fec00000418ff */
[C---:B------:R-:W-:Y:S06]  /*92a0*/  HMMA.16816.F32.BF16 R176, R168.reuse, R178, RZ ;  /* 0x000000b2a8b0723c */ /* 0x040fec00000418ff */
[----:B------:R-:W-:Y:S01]  /*92b0*/  HMMA.16816.F32.BF16 R172, R168, R24, RZ ;  /* 0x00000018a8ac723c */ /* 0x000fe200000418ff */
[----:B-1----:R-:W-:-:S05]  /*92c0*/  IMAD.SHL.U32 R0, R0, 0x2, RZ ;  /* 0x0000000200007824 */ /* 0x002fca00078e00ff */
[----:B------:R-:W-:Y:S01]  /*92d0*/  HMMA.16816.F32.BF16 R168, R168, R26, RZ ;  /* 0x0000001aa8a8723c */ /* 0x000fe200000418ff */
[----:B------:R-:W1:Y:S05]  /*92e0*/  LDSM.16.M88.4 R24, [R230] ;  /* 0x00000000e618783b */ /* 0x000e6a0000000200 */
[C---:B--2---:R-:W-:Y:S06]  /*92f0*/  HMMA.16816.F32.BF16 R16, R20.reuse, R32, R16 ;  /* 0x000000201410723c */ /* 0x044fec0000041810 */
[C---:B------:R-:W-:Y:S01]  /*9300*/  HMMA.16816.F32.BF16 R12, R20.reuse, R34, R12 ;  /* 0x00000022140c723c */ /* 0x040fe2000004180c */
[----:B------:R-:W2:Y:S05]  /*9310*/  LDSM.16.M88.4 R32, [R227+0x9000] ;  /* 0x00900000e320783b */ /* 0x000eaa0000000200 */
[C---:B---3--:R-:W-:Y:S06]  /*9320*/  HMMA.16816.F32.BF16 R8, R20.reuse, R28, R8 ;  /* 0x0000001c1408723c */ /* 0x048fec0000041808 */
[C---:B------:R-:W-:Y:S01]  /*9330*/  HMMA.16816.F32.BF16 R4, R20.reuse, R30, R4 ;  /* 0x0000001e1404723c */ /* 0x040fe20000041804 */
[----:B------:R-:W3:Y:S05]  /*9340*/  LDSM.16.M88.4 R28, [R227+0x9800] ;  /* 0x00980000e31c783b */ /* 0x000eea0000000200 */
[C---:B------:R-:W-:Y:S06]  /*9350*/  HMMA.16816.F32.BF16 R180, R20.reuse, R196, R180 ;  /* 0x000000c414b4723c */ /* 0x040fec00000418b4 */
[C---:B------:R-:W-:Y:S01]  /*9360*/  HMMA.16816.F32.BF16 R176, R20.reuse, R198, R176 ;  /* 0x000000c614b0723c */ /* 0x040fe200000418b0 */
[----:B------:R-:W-:Y:S05]  /*9370*/  LDSM.16.M88.4 R196, [R220] ;  /* 0x00000000dcc4783b */ /* 0x000fea0000000200 */
[C---:B------:R-:W-:Y:S06]  /*9380*/  HMMA.16816.F32.BF16 R172, R20.reuse, R192, R172 ;  /* 0x000000c014ac723c */ /* 0x040fec00000418ac */
[----:B------:R-:W-:Y:S01]  /*9390*/  HMMA.16816.F32.BF16 R168, R20, R194, R168 ;  /* 0x000000c214a8723c */ /* 0x000fe200000418a8 */
[----:B------:R-:W4:Y:S04]  /*93a0*/  LDSM.16.M88.4 R20, [R229] ;  /* 0x00000000e514783b */ /* 0x000f280000000200 */
[----:B------:R-:W5:Y:S01]  /*93b0*/  LDSM.16.M88.4 R192, [R220+0x800] ;  /* 0x00080000dcc0783b */ /* 0x000f620000000200 */
[C---:B-1----:R-:W-:Y:S06]  /*93c0*/  HMMA.16816.F32.BF16 R16, R24.reuse, R188, R16 ;  /* 0x000000bc1810723c */ /* 0x042fec0000041810 */
[C---:B------:R-:W-:Y:S01]  /*93d0*/  HMMA.16816.F32.BF16 R12, R24.reuse, R190, R12 ;  /* 0x000000be180c723c */ /* 0x040fe2000004180c */
[----:B------:R-:W1:Y:S05]  /*93e0*/  LDSM.16.M88.4 R188, [R220+0x1000] ;  /* 0x00100000dcbc783b */ /* 0x000e6a0000000200 */
[C---:B------:R-:W-:Y:S06]  /*93f0*/  HMMA.16816.F32.BF16 R8, R24.reuse, R184, R8 ;  /* 0x000000b81808723c */ /* 0x040fec0000041808 */
[C---:B------:R-:W-:Y:S01]  /*9400*/  HMMA.16816.F32.BF16 R4, R24.reuse, R186, R4 ;  /* 0x000000ba1804723c */ /* 0x040fe20000041804 */
[----:B------:R-:W1:Y:S05]  /*9410*/  LDSM.16.M88.4 R184, [R220+0x1800] ;  /* 0x00180000dcb8783b */ /* 0x000e6a0000000200 */
[C---:B--2---:R-:W-:Y:S06]  /*9420*/  HMMA.16816.F32.BF16 R180, R24.reuse, R32, R180 ;  /* 0x0000002018b4723c */ /* 0x044fec00000418b4 */
[C---:B------:R-:W-:Y:S01]  /*9430*/  HMMA.16816.F32.BF16 R176, R24.reuse, R34, R176 ;  /* 0x0000002218b0723c */ /* 0x040fe200000418b0 */
[----:B------:R-:W-:Y:S05]  /*9440*/  LDSM.16.M88.4 R32, [R233+0xa000] ;  /* 0x00a00000e920783b */ /* 0x000fea0000000200 */
[C---:B---3--:R-:W-:Y:S06]  /*9450*/  HMMA.16816.F32.BF16 R172, R24.reuse, R28, R172 ;  /* 0x0000001c18ac723c */ /* 0x048fec00000418ac */
[----:B------:R-:W-:Y:S01]  /*9460*/  HMMA.16816.F32.BF16 R168, R24, R30, R168 ;  /* 0x0000001e18a8723c */ /* 0x000fe200000418a8 */
[----:B------:R-:W2:Y:S04]  /*9470*/  LDSM.16.M88.4 R24, [R234+0x2000] ;  /* 0x00200000ea18783b */ /* 0x000ea80000000200 */
[----:B------:R-:W3:Y:S01]  /*9480*/  LDSM.16.M88.4 R28, [R233+0xa800] ;  /* 0x00a80000e91c783b */ /* 0x000ee20000000200 */
[C---:B----4-:R-:W-:Y:S06]  /*9490*/  HMMA.16816.F32.BF16 R16, R20.reuse, R196, R16 ;  /* 0x000000c41410723c */ /* 0x050fec0000041810 */
[C---:B------:R-:W-:Y:S01]  /*94a0*/  HMMA.16816.F32.BF16 R12, R20.reuse, R198, R12 ;  /* 0x000000c6140c723c */ /* 0x040fe2000004180c */
[----:B------:R-:W4:Y:S05]  /*94b0*/  LDSM.16.M88.4 R196, [R233+0xb000] ;  /* 0x00b00000e9c4783b */ /* 0x000f2a0000000200 */
[C---:B-----5:R-:W-:Y:S06]  /*94c0*/  HMMA.16816.F32.BF16 R8, R20.reuse, R192, R8 ;  /* 0x000000c01408723c */ /* 0x060fec0000041808 */
[C---:B------:R-:W-:Y:S01]  /*94d0*/  HMMA.16816.F32.BF16 R4, R20.reuse, R194, R4 ;  /* 0x000000c21404723c */ /* 0x040fe20000041804 */
[----:B------:R-:W-:Y:S05]  /*94e0*/  LDSM.16.M88.4 R192, [R216] ;  /* 0x00000000d8c0783b */ /* 0x000fea0000000200 */
[C---:B-1----:R-:W-:Y:S06]  /*94f0*/  HMMA.16816.F32.BF16 R180, R20.reuse, R188, R180 ;  /* 0x000000bc14b4723c */ /* 0x042fec00000418b4 */
[C---:B------:R-:W-:Y:S01]  /*9500*/  HMMA.16816.F32.BF16 R176, R20.reuse, R190, R176 ;  /* 0x000000be14b0723c */ /* 0x040fe200000418b0 */
[----:B------:R-:W1:Y:S05]  /*9510*/  LDSM.16.M88.4 R188, [R233+0xb800] ;  /* 0x00b80000e9bc783b */ /* 0x000e6a0000000200 */
[C---:B------:R-:W-:Y:S06]  /*9520*/  HMMA.16816.F32.BF16 R172, R20.reuse, R184, R172 ;  /* 0x000000b814ac723c */ /* 0x040fec00000418ac */
[----:B------:R-:W-:Y:S01]  /*9530*/  HMMA.16816.F32.BF16 R168, R20, R186, R168 ;  /* 0x000000ba14a8723c */ /* 0x000fe200000418a8 */
[----:B------:R-:W-:Y:S04]  /*9540*/  LDSM.16.M88.4 R20, [R232+0x2000] ;  /* 0x00200000e814783b */ /* 0x000fe80000000200 */
[----:B------:R-:W5:Y:S01]  /*9550*/  LDSM.16.M88.4 R184, [R219] ;  /* 0x00000000dbb8783b */ /* 0x000f620000000200 */
[C---:B--2---:R-:W-:Y:S06]  /*9560*/  HMMA.16816.F32.BF16 R16, R24.reuse, R32, R16 ;  /* 0x000000201810723c */ /* 0x044fec0000041810 */
[C---:B------:R-:W-:Y:S01]  /*9570*/  HMMA.16816.F32.BF16 R12, R24.reuse, R34, R12 ;  /* 0x00000022180c723c */ /* 0x040fe2000004180c */
[----:B------:R-:W2:Y:S05]  /*9580*/  LDSM.16.M88.4 R32, [R218] ;  /* 0x00000000da20783b */ /* 0x000eaa0000000200 */
[C---:B---3--:R-:W-:Y:S06]  /*9590*/  HMMA.16816.F32.BF16 R8, R24.reuse, R28, R8 ;  /* 0x0000001c1808723c */ /* 0x048fec0000041808 */
[C---:B------:R-:W-:Y:S01]  /*95a0*/  HMMA.16816.F32.BF16 R4, R24.reuse, R30, R4 ;  /* 0x0000001e1804723c */ /* 0x040fe20000041804 */
[----:B------:R-:W3:Y:S05]  /*95b0*/  LDSM.16.M88.4 R28, [R217] ;  /* 0x00000000d91c783b */ /* 0x000eea0000000200 */
[C---:B----4-:R-:W-:Y:S06]  /*95c0*/  HMMA.16816.F32.BF16 R180, R24.reuse, R196, R180 ;  /* 0x000000c418b4723c */ /* 0x050fec00000418b4 */
[C---:B------:R-:W-:Y:S01]  /*95d0*/  HMMA.16816.F32.BF16 R176, R24.reuse, R198, R176 ;  /* 0x000000c618b0723c */ /* 0x040fe200000418b0 */
[----:B------:R-:W-:Y:S05]  /*95e0*/  LDSM.16.M88.4 R196, [R220+0x2000] ;  /* 0x00200000dcc4783b */ /* 0x000fea0000000200 */
[C---:B-1----:R-:W-:Y:S06]  /*95f0*/  HMMA.16816.F32.BF16 R172, R24.reuse, R188, R172 ;  /* 0x000000bc18ac723c */ /* 0x042fec00000418ac */
[----:B------:R-:W-:Y:S01]  /*9600*/  HMMA.16816.F32.BF16 R168, R24, R190, R168 ;  /* 0x000000be18a8723c */ /* 0x000fe200000418a8 */
[----:B------:R-:W-:Y:S04]  /*9610*/  LDSM.16.M88.4 R24, [R230+0x2000] ;  /* 0x00200000e618783b */ /* 0x000fe80000000200 */
[----:B------:R-:W1:Y:S01]  /*9620*/  LDSM.16.M88.4 R188, [R227+0xa000] ;  /* 0x00a00000e3bc783b */ /* 0x000e620000000200 */
[C---:B-----5:R-:W-:Y:S06]  /*9630*/  HMMA.16816.F32.BF16 R16, R20.reuse, R184, R16 ;  /* 0x000000b81410723c */ /* 0x060fec0000041810 */
[C---:B------:R-:W-:Y:S01]  /*9640*/  HMMA.16816.F32.BF16 R12, R20.reuse, R186, R12 ;  /* 0x000000ba140c723c */ /* 0x040fe2000004180c */
[----:B------:R-:W4:Y:S05]  /*9650*/  LDSM.16.M88.4 R184, [R227+0xa800] ;  /* 0x00a80000e3b8783b */ /* 0x000f2a0000000200 */
[C---:B--2---:R-:W-:Y:S06]  /*9660*/  HMMA.16816.F32.BF16 R8, R20.reuse, R32, R8 ;  /* 0x000000201408723c */ /* 0x044fec0000041808 */
[C---:B------:R-:W-:Y:S01]  /*9670*/  HMMA.16816.F32.BF16 R4, R20.reuse, R34, R4 ;  /* 0x000000221404723c */ /* 0x040fe20000041804 */
[----:B------:R-:W2:Y:S05]  /*9680*/  LDSM.16.M88.4 R32, [R227+0xb000] ;  /* 0x00b00000e320783b */ /* 0x000eaa0000000200 */
[C---:B---3--:R-:W-:Y:S06]  /*9690*/  HMMA.16816.F32.BF16 R180, R20.reuse, R28, R180 ;  /* 0x0000001c14b4723c */ /* 0x048fec00000418b4 */
[C---:B------:R-:W-:Y:S01]  /*96a0*/  HMMA.16816.F32.BF16 R176, R20.reuse, R30, R176 ;  /* 0x0000001e14b0723c */ /* 0x040fe200000418b0 */
[----:B------:R-:W3:Y:S05]  /*96b0*/  LDSM.16.M88.4 R28, [R227+0xb800] ;  /* 0x00b80000e31c783b */ /* 0x000eea0000000200 */
[C---:B------:R-:W-:Y:S06]  /*96c0*/  HMMA.16816.F32.BF16 R172, R20.reuse, R192, R172 ;  /* 0x000000c014ac723c */ /* 0x040fec00000418ac */
[----:B------:R-:W-:Y:S01]  /*96d0*/  HMMA.16816.F32.BF16 R168, R20, R194, R168 ;  /* 0x000000c214a8723c */ /* 0x000fe200000418a8 */
[----:B------:R-:W5:Y:S04]  /*96e0*/  LDSM.16.M88.4 R20, [R229+0x2000] ;  /* 0x00200000e514783b */ /* 0x000f680000000200 */
[----:B------:R-:W5:Y:S01]  /*96f0*/  LDSM.16.M88.4 R192, [R220+0x2800] ;  /* 0x00280000dcc0783b */ /* 0x000f620000000200 */
[C---:B-1----:R-:W-:Y:S06]  /*9700*/  HMMA.16816.F32.BF16 R16, R24.reuse, R188, R16 ;  /* 0x000000bc1810723c */ /* 0x042fec0000041810 */
[C---:B------:R-:W-:Y:S01]  /*9710*/  HMMA.16816.F32.BF16 R12, R24.reuse, R190, R12 ;  /* 0x000000be180c723c */ /* 0x040fe2000004180c */
[----:B------:R-:W1:Y:S05]  /*9720*/  LDSM.16.M88.4 R188, [R220+0x3000] ;  /* 0x00300000dcbc783b */ /* 0x000e6a0000000200 */
[C---:B----4-:R-:W-:Y:S06]  /*9730*/  HMMA.16816.F32.BF16 R8, R24.reuse, R184, R8 ;  /* 0x000000b81808723c */ /* 0x050fec0000041808 */
[C---:B------:R-:W-:Y:S01]  /*9740*/  HMMA.16816.F32.BF16 R4, R24.reuse, R186, R4 ;  /* 0x000000ba1804723c */ /* 0x040fe20000041804 */
[----:B------:R-:W4:Y:S05]  /*9750*/  LDSM.16.M88.4 R184, [R220+0x3800] ;  /* 0x00380000dcb8783b */ /* 0x000f2a0000000200 */
[C---:B--2---:R-:W-:Y:S06]  /*9760*/  HMMA.16816.F32.BF16 R180, R24.reuse, R32, R180 ;  /* 0x0000002018b4723c */ /* 0x044fec00000418b4 */
[C---:B------:R-:W-:Y:S01]  /*9770*/  HMMA.16816.F32.BF16 R176, R24.reuse, R34, R176 ;  /* 0x0000002218b0723c */ /* 0x040fe200000418b0 */
[----:B------:R-:W-:Y:S05]  /*9780*/  LDSM.16.M88.4 R32, [R233+0xc800] ;  /* 0x00c80000e920783b */ /* 0x000fea0000000200 */
[C---:B---3--:R-:W-:Y:S06]  /*9790*/  HMMA.16816.F32.BF16 R172, R24.reuse, R28, R172 ;  /* 0x0000001c18ac723c */ /* 0x048fec00000418ac */
[----:B------:R-:W-:Y:S01]  /*97a0*/  HMMA.16816.F32.BF16 R168, R24, R30, R168 ;  /* 0x0000001e18a8723c */ /* 0x000fe200000418a8 */
[----:B------:R-:W-:Y:S04]  /*97b0*/  LDSM.16.M88.4 R28, [R234+0x4000] ;  /* 0x00400000ea1c783b */ /* 0x000fe80000000200 */
[----:B------:R-:W2:Y:S01]  /*97c0*/  LDSM.16.M88.4 R24, [R233+0xc000] ;  /* 0x00c00000e918783b */ /* 0x000ea20000000200 */
[C---:B-----5:R-:W-:Y:S06]  /*97d0*/  HMMA.16816.F32.BF16 R16, R20.reuse, R196, R16 ;  /* 0x000000c41410723c */ /* 0x060fec0000041810 */
[C---:B------:R-:W-:Y:S01]  /*97e0*/  HMMA.16816.F32.BF16 R12, R20.reuse, R198, R12 ;  /* 0x000000c6140c723c */ /* 0x040fe2000004180c */
[----:B------:R-:W3:Y:S05]  /*97f0*/  LDSM.16.M88.4 R196, [R233+0xd000] ;  /* 0x00d00000e9c4783b */ /* 0x000eea0000000200 */
[C---:B------:R-:W-:Y:S06]  /*9800*/  HMMA.16816.F32.BF16 R8, R20.reuse, R192, R8 ;  /* 0x000000c01408723c */ /* 0x040fec0000041808 */
[C---:B------:R-:W-:Y:S01]  /*9810*/  HMMA.16816.F32.BF16 R4, R20.reuse, R194, R4 ;  /* 0x000000c21404723c */ /* 0x040fe20000041804 */
[----:B------:R-:W5:Y:S05]  /*9820*/  LDSM.16.M88.4 R192, [R233+0xd800] ;  /* 0x00d80000e9c0783b */ /* 0x000f6a0000000200 */
[C---:B-1----:R-:W-:Y:S06]  /*9830*/  HMMA.16816.F32.BF16 R180, R20.reuse, R188, R180 ;  /* 0x000000bc14b4723c */ /* 0x042fec00000418b4 */
[C---:B------:R-:W-:Y:S01]  /*9840*/  HMMA.16816.F32.BF16 R176, R20.reuse, R190, R176 ;  /* 0x000000be14b0723c */ /* 0x040fe200000418b0 */
[----:B------:R-:W-:Y:S05]  /*9850*/  LDSM.16.M88.4 R188, [R212] ;  /* 0x00000000d4bc783b */ /* 0x000fea0000000200 */
[C---:B----4-:R-:W-:Y:S06]  /*9860*/  HMMA.16816.F32.BF16 R172, R20.reuse, R184, R172 ;  /* 0x000000b814ac723c */ /* 0x050fec00000418ac */
[----:B------:R-:W-:Y:S01]  /*9870*/  HMMA.16816.F32.BF16 R168, R20, R186, R168 ;  /* 0x000000ba14a8723c */ /* 0x000fe200000418a8 */
[----:B------:R-:W-:Y:S04]  /*9880*/  LDSM.16.M88.4 R20, [R232+0x4000] ;  /* 0x00400000e814783b */ /* 0x000fe80000000200 */
[----:B------:R-:W-:Y:S01]  /*9890*/  LDSM.16.M88.4 R184, [R215] ;  /* 0x00000000d7b8783b */ /* 0x000fe20000000200 */
[C---:B--2---:R-:W-:Y:S06]  /*98a0*/  HMMA.16816.F32.BF16 R16, R28.reuse, R24, R16 ;  /* 0x000000181c10723c */ /* 0x044fec0000041810 */
[C---:B------:R-:W-:Y:S01]  /*98b0*/  HMMA.16816.F32.BF16 R12, R28.reuse, R26, R12 ;  /* 0x0000001a1c0c723c */ /* 0x040fe2000004180c */
[----:B------:R-:W1:Y:S05]  /*98c0*/  LDSM.16.M88.4 R24, [R214] ;  /* 0x00000000d618783b */ /* 0x000e6a0000000200 */
[C---:B------:R-:W-:Y:S06]  /*98d0*/  HMMA.16816.F32.BF16 R8, R28.reuse, R32, R8 ;  /* 0x000000201c08723c */ /* 0x040fec0000041808 */
[C---:B------:R-:W-:Y:S01]  /*98e0*/  HMMA.16816.F32.BF16 R4, R28.reuse, R34, R4 ;  /* 0x000000221c04723c */ /* 0x040fe20000041804 */
[----:B------:R-:W2:Y:S05]  /*98f0*/  LDSM.16.M88.4 R32, [R213] ;  /* 0x00000000d520783b */ /* 0x000eaa0000000200 */
[C---:B---3--:R-:W-:Y:S06]  /*9900*/  HMMA.16816.F32.BF16 R180, R28.reuse, R196, R180 ;  /* 0x000000c41cb4723c */ /* 0x048fec00000418b4 */
[C---:B------:R-:W-:Y:S01]  /*9910*/  HMMA.16816.F32.BF16 R176, R28.reuse, R198, R176 ;  /* 0x000000c61cb0723c */ /* 0x040fe200000418b0 */
[----:B------:R-:W-:Y:S05]  /*9920*/  LDSM.16.M88.4 R196, [R227+0xc000] ;  /* 0x00c00000e3c4783b */ /* 0x000fea0000000200 */
[C---:B-----5:R-:W-:Y:S06]  /*9930*/  HMMA.16816.F32.BF16 R172, R28.reuse, R192, R172 ;  /* 0x000000c01cac723c */ /* 0x060fec00000418ac */
[----:B------:R-:W-:Y:S01]  /*9940*/  HMMA.16816.F32.BF16 R168, R28, R194, R168 ;  /* 0x000000c21ca8723c */ /* 0x000fe200000418a8 */
[----:B------:R-:W3:Y:S04]  /*9950*/  LDSM.16.M88.4 R28, [R230+0x4000] ;  /* 0x00400000e61c783b */ /* 0x000ee80000000200 */
[----:B------:R-:W-:Y:S01]  /*9960*/  LDSM.16.M88.4 R192, [R220+0x4000] ;  /* 0x00400000dcc0783b */ /* 0x000fe20000000200 */
[C---:B-1----:R-:W-:Y:S06]  /*9970*/  HMMA.16816.F32.BF16 R8, R20.reuse, R24, R8 ;  /* 0x000000181408723c */ /* 0x042fec0000041808 */
[C---:B------:R-:W-:Y:S01]  /*9980*/  HMMA.16816.F32.BF16 R4, R20.reuse, R26, R4 ;  /* 0x0000001a1404723c */ /* 0x040fe20000041804 */
[----:B------:R-:W1:Y:S05]  /*9990*/  LDSM.16.M88.4 R24, [R227+0xd000] ;  /* 0x00d00000e318783b */ /* 0x000e6a0000000200 */
[C---:B------:R-:W-:Y:S06]  /*99a0*/  HMMA.16816.F32.BF16 R16, R20.reuse, R184, R16 ;  /* 0x000000b81410723c */ /* 0x040fec0000041810 */
[C---:B------:R-:W-:Y:S01]  /*99b0*/  HMMA.16816.F32.BF16 R12, R20.reuse, R186, R12 ;  /* 0x000000ba140c723c */ /* 0x040fe2000004180c */
[----:B------:R-:W4:Y:S05]  /*99c0*/  LDSM.16.M88.4 R184, [R227+0xc800] ;  /* 0x00c80000e3b8783b */ /* 0x000f2a0000000200 */
        /* <DEDUP_REMOVED lines=9> */
[----:B------:R-:W3:Y:S05]  /*9a60*/  LDSM.16.M88.4 R196, [R220+0x5000] ;  /* 0x00500000dcc4783b */ /* 0x000eea0000000200 */
[C---:B-1----:R-:W-:Y:S06]  /*9a70*/  HMMA.16816.F32.BF16 R180, R28.reuse, R24, R180 ;  /* 0x000000181cb4723c */ /* 0x042fec00000418b4 */
[C---:B------:R-:W-:Y:S01]  /*9a80*/  HMMA.16816.F32.BF16 R176, R28.reuse, R26, R176 ;  /* 0x0000001a1cb0723c */ /* 0x040fe200000418b0 */
[----:B------:R-:W1:Y:S05]  /*9a90*/  LDSM.16.M88.4 R24, [R220+0x5800] ;  /* 0x00580000dc18783b */ /* 0x000e6a0000000200 */
[C---:B----4-:R-:W-:Y:S06]  /*9aa0*/  HMMA.16816.F32.BF16 R8, R28.reuse, R184, R8 ;  /* 0x000000b81c08723c */ /* 0x050fec0000041808 */
[C---:B------:R-:W-:Y:S01]  /*9ab0*/  HMMA.16816.F32.BF16 R4, R28.reuse, R186, R4 ;  /* 0x000000ba1c04723c */ /* 0x040fe20000041804 */
[----:B------:R-:W-:Y:S05]  /*9ac0*/  LDSM.16.M88.4 R184, [R234+0x6000] ;  /* 0x00600000eab8783b */ /* 0x000fea0000000200 */
[C---:B--2---:R-:W-:Y:S06]  /*9ad0*/  HMMA.16816.F32.BF16 R172, R28.reuse, R32, R172 ;  /* 0x000000201cac723c */ /* 0x044fec00000418ac */
[----:B------:R-:W-:Y:S01]  /*9ae0*/  HMMA.16816.F32.BF16 R168, R28, R34, R168 ;  /* 0x000000221ca8723c */ /* 0x000fe200000418a8 */
[----:B------:R-:W2:Y:S04]  /*9af0*/  LDSM.16.M88.4 R32, [R233+0xe000] ;  /* 0x00e00000e920783b */ /* 0x000ea80000000200 */
[----:B------:R-:W4:Y:S01]  /*9b00*/  LDSM.16.M88.4 R28, [R233+0xe800] ;  /* 0x00e80000e91c783b */ /* 0x000f220000000200 */
[C---:B-----5:R-:W-:Y:S06]  /*9b10*/  HMMA.16816.F32.BF16 R16, R20.reuse, R192, R16 ;  /* 0x000000c01410723c */ /* 0x060fec0000041810 */
[C---:B------:R-:W-:Y:S01]  /*9b20*/  HMMA.16816.F32.BF16 R12, R20.reuse, R194, R12 ;  /* 0x000000c2140c723c */ /* 0x040fe2000004180c */
[----:B------:R-:W5:Y:S05]  /*9b30*/  LDSM.16.M88.4 R192, [R233+0xf000] ;  /* 0x00f00000e9c0783b */ /* 0x000f6a0000000200 */
[C---:B------:R-:W-:Y:S06]  /*9b40*/  HMMA.16816.F32.BF16 R8, R20.reuse, R188, R8 ;  /* 0x000000bc1408723c */ /* 0x040fec0000041808 */
[C---:B------:R-:W-:Y:S01]  /*9b50*/  HMMA.16816.F32.BF16 R4, R20.reuse, R190, R4 ;  /* 0x000000be1404723c */ /* 0x040fe20000041804 */
[----:B------:R-:W5:Y:S05]  /*9b60*/  LDSM.16.M88.4 R188, [R233+0xf800] ;  /* 0x00f80000e9bc783b */ /* 0x000f6a0000000200 */
[C---:B---3--:R-:W-:Y:S06]  /*9b70*/  HMMA.16816.F32.BF16 R180, R20.reuse, R196, R180 ;  /* 0x000000c414b4723c */ /* 0x048fec00000418b4 */
[C---:B------:R-:W-:Y:S01]  /*9b80*/  HMMA.16816.F32.BF16 R176, R20.reuse, R198, R176 ;  /* 0x000000c614b0723c */ /* 0x040fe200000418b0 */
[----:B------:R-:W-:Y:S05]  /*9b90*/  LDSM.16.M88.4 R196, [R208] ;  /* 0x00000000d0c4783b */ /* 0x000fea0000000200 */
[C---:B-1----:R-:W-:Y:S06]  /*9ba0*/  HMMA.16816.F32.BF16 R172, R20.reuse, R24, R172 ;  /* 0x0000001814ac723c */ /* 0x042fec00000418ac */
[----:B------:R-:W-:Y:S01]  /*9bb0*/  HMMA.16816.F32.BF16 R168, R20, R26, R168 ;  /* 0x0000001a14a8723c */ /* 0x000fe200000418a8 */
[----:B------:R-:W-:Y:S04]  /*9bc0*/  LDSM.16.M88.4 R24, [R232+0x6000] ;  /* 0x00600000e818783b */ /* 0x000fe80000000200 */
[----:B------:R-:W1:Y:S01]  /*9bd0*/  LDSM.16.M88.4 R20, [R211] ;  /* 0x00000000d314783b */ /* 0x000e620000000200 */
[C---:B--2---:R-:W-:Y:S06]  /*9be0*/  HMMA.16816.F32.BF16 R16, R184.reuse, R32, R16 ;  /* 0x00000020b810723c */ /* 0x044fec0000041810 */
[C---:B------:R-:W-:Y:S01]  /*9bf0*/  HMMA.16816.F32.BF16 R12, R184.reuse, R34, R12 ;  /* 0x00000022b80c723c */ /* 0x040fe2000004180c */
[----:B------:R-:W2:Y:S05]  /*9c00*/  LDSM.16.M88.4 R32, [R210] ;  /* 0x00000000d220783b */ /* 0x000eaa0000000200 */
[C---:B----4-:R-:W-:Y:S06]  /*9c10*/  HMMA.16816.F32.BF16 R8, R184.reuse, R28, R8 ;  /* 0x0000001cb808723c */ /* 0x050fec0000041808 */
[C---:B------:R-:W-:Y:S01]  /*9c20*/  HMMA.16816.F32.BF16 R4, R184.reuse, R30, R4 ;  /* 0x0000001eb804723c */ /* 0x040fe20000041804 */
[----:B------:R-:W3:Y:S05]  /*9c30*/  LDSM.16.M88.4 R28, [R209] ;  /* 0x00000000d11c783b */ /* 0x000eea0000000200 */
[C---:B-----5:R-:W-:Y:S06]  /*9c40*/  HMMA.16816.F32.BF16 R180, R184.reuse, R192, R180 ;  /* 0x000000c0b8b4723c */ /* 0x060fec00000418b4 */
[C---:B------:R-:W-:Y:S01]  /*9c50*/  HMMA.16816.F32.BF16 R176, R184.reuse, R194, R176 ;  /* 0x000000c2b8b0723c */ /* 0x040fe200000418b0 */
[----:B------:R-:W-:Y:S05]  /*9c60*/  LDSM.16.M88.4 R192, [R230+0x6000] ;  /* 0x00600000e6c0783b */ /* 0x000fea0000000200 */
[C---:B------:R-:W-:Y:S06]  /*9c70*/  HMMA.16816.F32.BF16 R172, R184.reuse, R188, R172 ;  /* 0x000000bcb8ac723c */ /* 0x040fec00000418ac */
[----:B------:R-:W-:Y:S01]  /*9c80*/  HMMA.16816.F32.BF16 R168, R184, R190, R168 ;  /* 0x000000beb8a8723c */ /* 0x000fe200000418a8 */
[----:B------:R-:W4:Y:S04]  /*9c90*/  LDSM.16.M88.4 R184, [R227+0xe000] ;  /* 0x00e00000e3b8783b */ /* 0x000f280000000200 */
[----:B------:R-:W-:Y:S01]  /*9ca0*/  LDSM.16.M88.4 R188, [R227+0xf000] ;  /* 0x00f00000e3bc783b */ /* 0x000fe20000000200 */
[C---:B-1----:R-:W-:Y:S06]  /*9cb0*/  HMMA.16816.F32.BF16 R16, R24.reuse, R20, R16 ;  /* 0x000000141810723c */ /* 0x042fec0000041810 */
[C---:B------:R-:W-:Y:S01]  /*9cc0*/  HMMA.16816.F32.BF16 R12, R24.reuse, R22, R12 ;  /* 0x00000016180c723c */ /* 0x040fe2000004180c */
[----:B------:R-:W1:Y:S05]  /*9cd0*/  LDSM.16.M88.4 R20, [R227+0xe800] ;  /* 0x00e80000e314783b */ /* 0x000e6a0000000200 */
[C---:B--2---:R-:W-:Y:S06]  /*9ce0*/  HMMA.16816.F32.BF16 R8, R24.reuse, R32, R8 ;  /* 0x000000201808723c */ /* 0x044fec0000041808 */
[C---:B------:R-:W-:Y:S01]  /*9cf0*/  HMMA.16816.F32.BF16 R4, R24.reuse, R34, R4 ;  /* 0x000000221804723c */ /* 0x040fe20000041804 */
[----:B------:R-:W-:Y:S05]  /*9d00*/  LDSM.16.M88.4 R32, [R229+0x6000] ;  /* 0x00600000e520783b */ /* 0x000fea0000000200 */
[C---:B---3--:R-:W-:Y:S06]  /*9d10*/  HMMA.16816.F32.BF16 R180, R24.reuse, R28, R180 ;  /* 0x0000001c18b4723c */ /* 0x048fec00000418b4 */
[C---:B------:R-:W-:Y:S01]  /*9d20*/  HMMA.16816.F32.BF16 R176, R24.reuse, R30, R176 ;  /* 0x0000001e18b0723c */ /* 0x040fe200000418b0 */
[----:B------:R-:W2:Y:S05]  /*9d30*/  LDSM.16.M88.4 R28, [R220+0x6000] ;  /* 0x00600000dc1c783b */ /* 0x000eaa0000000200 */
[C---:B------:R-:W-:Y:S06]  /*9d40*/  HMMA.16816.F32.BF16 R172, R24.reuse, R196, R172 ;  /* 0x000000c418ac723c */ /* 0x040fec00000418ac */
[----:B------:R-:W-:Y:S01]  /*9d50*/  HMMA.16816.F32.BF16 R168, R24, R198, R168 ;  /* 0x000000c618a8723c */ /* 0x000fe200000418a8 */
[----:B------:R-:W3:Y:S05]  /*9d60*/  LDSM.16.M88.4 R24, [R220+0x6800] ;  /* 0x00680000dc18783b */ /* 0x000eea0000000200 */
[C---:B----4-:R-:W-:Y:S06]  /*9d70*/  HMMA.16816.F32.BF16 R12, R192.reuse, R186, R12 ;  /* 0x000000bac00c723c */ /* 0x050fec000004180c */
[C---:B-1----:R-:W-:Y:S06]  /*9d80*/  HMMA.16816.F32.BF16 R8, R192.reuse, R20, R8 ;  /* 0x00000014c008723c */ /* 0x042fec0000041808 */
[C---:B------:R-:W-:Y:S01]  /*9d90*/  HMMA.16816.F32.BF16 R4, R192.reuse, R22, R4 ;  /* 0x00000016c004723c */ /* 0x040fe20000041804 */
[----:B------:R-:W1:Y:S05]  /*9da0*/  LDSM.16.M88.4 R20, [R220+0x7000] ;  /* 0x00700000dc14783b */ /* 0x000e6a0000000200 */
[----:B------:R-:W-:Y:S01]  /*9db0*/  HMMA.16816.F32.BF16 R16, R192, R184, R16 ;  /* 0x000000b8c010723c */ /* 0x000fe20000041810 */
[----:B------:R-:W4:Y:S05]  /*9dc0*/  LDSM.16.M88.4 R184, [R227+0xf800] ;  /* 0x00f80000e3b8783b */ /* 0x000f2a0000000200 */
[----:B--2---:R-:W-:Y:S06]  /*9dd0*/  HMMA.16816.F32.BF16 R12, R32, R30, R12 ;  /* 0x0000001e200c723c */ /* 0x004fec000004180c */
[----:B------:R-:W-:Y:S01]  /*9de0*/  HMMA.16816.F32.BF16 R180, R192, R188, R180 ;  /* 0x000000bcc0b4723c */ /* 0x000fe200000418b4 */
[----:B------:R-:W-:Y:S01]  /*9df0*/  LOP3.LUT R31, R0, 0x6, RZ, 0xc0, !PT ;  /* 0x00000006001f7812 */ /* 0x000fe200078ec0ff */
[----:B------:R-:W-:-:S04]  /*9e00*/  IMAD.U32 R30, RZ, RZ, UR18 ;  /* 0x00000012ff1e7e24 */ /* 0x000fc8000f8e00ff */
[----:B------:R-:W-:Y:S01]  /*9e10*/  IMAD R0, R30, 0x40, R31 ;  /* 0x000000401e007824 */ /* 0x000fe200078e021f */
[----:B---3--:R-:W-:Y:S06]  /*9e20*/  HMMA.16816.F32.BF16 R8, R32, R24, R8 ;  /* 0x000000182008723c */ /* 0x008fec0000041808 */
[----:B------:R-:W-:Y:S01]  /*9e30*/  HMMA.16816.F32.BF16 R176, R192, R190, R176 ;  /* 0x000000bec0b0723c */ /* 0x000fe200000418b0 */
[C---:B------:R-:W-:Y:S01]  /*9e40*/  VIADD R25, R0.reuse, 0x8 ;  /* 0x0000000800197836 */ /* 0x040fe20000000000 */
[----:B------:R-:W2:Y:S01]  /*9e50*/  LDSM.16.M88.4 R188, [R220+0x7800] ;  /* 0x00780000dcbc783b */ /* 0x000ea20000000200 */
[----:B------:R-:W-:Y:S01]  /*9e60*/  VIADD R24, R0, 0x9 ;  /* 0x0000000900187836 */ /* 0x000fe20000000000 */
[----:B------:R-:W-:-:S04]  /*9e70*/  DEPBAR.LE SB0, 0x0 ;  /* 0x000080000000791a */ /* 0x000fc80000000000 */
[CC--:B------:R-:W-:Y:S01]  /*9e80*/  ISETP.GE.AND P2, PT, R25.reuse, R167.reuse, PT ;  /* 0x000000a71900720c */ /* 0x0c0fe20003f46270 */
[C---:B------:R-:W-:Y:S01]  /*9e90*/  HMMA.16816.F32.BF16 R4, R32.reuse, R26, R4 ;  /* 0x0000001a2004723c */ /* 0x040fe20000041804 */
[----:B------:R-:W-:Y:S01]  /*9ea0*/  BAR.SYNC.DEFER_BLOCKING 0x0 ;  /* 0x0000000000007b1d */ /* 0x000fe20000010000 */
[-C--:B------:R-:W-:Y:S02]  /*9eb0*/  ISETP.GE.AND P1, PT, R25, R2.reuse, PT ;  /* 0x000000021900720c */ /* 0x080fe40003f26270 */
[----:B------:R-:W-:Y:S02]  /*9ec0*/  FSEL R205, R12, -INF , !P2 ;  /* 0xff8000000ccd7808 */ /* 0x000fe40005000000 */
[----:B------:R-:W-:Y:S01]  /*9ed0*/  FSEL R14, R14, -INF , !P1 ;  /* 0xff8000000e0e7808 */ /* 0x000fe20004800000 */
[----:B-1----:R-:W-:Y:S01]  /*9ee0*/  HMMA.16816.F32.BF16 R180, R32, R20, R180 ;  /* 0x0000001420b4723c */ /* 0x002fe200000418b4 */
[CC--:B------:R-:W-:Y:S02]  /*9ef0*/  ISETP.GE.AND P2, PT, R24.reuse, R167.reuse, PT ;  /* 0x000000a71800720c */ /* 0x0c0fe40003f46270 */
[----:B------:R-:W-:Y:S01]  /*9f00*/  ISETP.GE.AND P1, PT, R24, R2, PT ;  /* 0x000000021800720c */ /* 0x000fe20003f26270 */
[C---:B------:R-:W-:Y:S01]  /*9f10*/  VIADD R24, R0.reuse, 0x10 ;  /* 0x0000001000187836 */ /* 0x040fe20000000000 */
[----:B------:R-:W-:Y:S01]  /*9f20*/  FSEL R13, R13, -INF , !P2 ;  /* 0xff8000000d0d7808 */ /* 0x000fe20005000000 */
[----:B----4-:R-:W-:Y:S01]  /*9f30*/  HMMA.16816.F32.BF16 R172, R192, R184, R172 ;  /* 0x000000b8c0ac723c */ /* 0x010fe200000418ac */
[----:B------:R-:W-:Y:S01]  /*9f40*/  FSEL R12, R15, -INF , !P1 ;  /* 0xff8000000f0c7808 */ /* 0x000fe20004800000 */
[----:B------:R-:W-:Y:S01]  /*9f50*/  VIADD R15, R0, 0x11 ;  /* 0x00000011000f7836 */ /* 0x000fe20000000000 */
[----:B------:R-:W-:-:S02]  /*9f60*/  ISETP.GE.AND P2, PT, R24, R167, PT ;  /* 0x000000a71800720c */ /* 0x000fc40003f46270 */
[-C--:B------:R-:W-:Y:S01]  /*9f70*/  ISETP.GE.AND P1, PT, R24, R2.reuse, PT ;  /* 0x000000021800720c */ /* 0x080fe20003f26270 */
[----:B------:R-:W-:Y:S01]  /*9f80*/  HMMA.16816.F32.BF16 R16, R32, R28, R16 ;  /* 0x0000001c2010723c */ /* 0x000fe20000041810 */
[----:B------:R-:W-:Y:S01]  /*9f90*/  FSEL R31, R8, -INF , !P2 ;  /* 0xff800000081f7808 */ /* 0x000fe20005000000 */
[----:B------:R-:W-:Y:S01]  /*9fa0*/  VIADD R8, R0, 0x18 ;  /* 0x0000001800087836 */ /* 0x000fe20000000000 */
[CC--:B------:R-:W-:Y:S02]  /*9fb0*/  ISETP.GE.AND P2, PT, R15.reuse, R167.reuse, PT ;  /* 0x000000a70f00720c */ /* 0x0c0fe40003f46270 */
[----:B------:R-:W-:Y:S01]  /*9fc0*/  FSEL R24, R10, -INF , !P1 ;  /* 0xff8000000a187808 */ /* 0x000fe20004800000 */
[----:B------:R-:W-:Y:S01]  /*9fd0*/  HMMA.16816.F32.BF16 R168, R192, R186, R168 ;  /* 0x000000bac0a8723c */ /* 0x000fe200000418a8 */
[----:B------:R-:W-:Y:S02]  /*9fe0*/  ISETP.GE.AND P1, PT, R15, R2, PT ;  /* 0x000000020f00720c */ /* 0x000fe40003f26270 */
[----:B------:R-:W-:Y:S01]  /*9ff0*/  FSEL R27, R9, -INF , !P2 ;  /* 0xff800000091b7808 */ /* 0x000fe20005000000 */
[----:B------:R-:W-:Y:S01]  /*a000*/  VIADD R9, R0, 0x19 ;  /* 0x0000001900097836 */ /* 0x000fe20000000000 */
[----:B------:R-:W-:Y:S01]  /*a010*/  ISETP.GE.AND P2, PT, R8, R167, PT ;  /* 0x000000a70800720c */ /* 0x000fe20003f46270 */
[----:B------:R-:W-:Y:S01]  /*a020*/  HMMA.16816.F32.BF16 R176, R32, R22, R176 ;  /* 0x0000001620b0723c */ /* 0x000fe200000418b0 */
[----:B------:R-:W-:-:S02]  /*a030*/  FSEL R206, R11, -INF , !P1 ;  /* 0xff8000000bce7808 */ /* 0x000fc40004800000 */
[-C--:B------:R-:W-:Y:S02]  /*a040*/  ISETP.GE.AND P1, PT, R8, R2.reuse, PT ;  /* 0x000000020800720c */ /* 0x080fe40003f26270 */
[----:B------:R-:W-:Y:S01]  /*a050*/  FSEL R29, R4, -INF , !P2 ;  /* 0xff800000041d7808 */ /* 0x000fe20005000000 */
[----:B------:R-:W-:Y:S01]  /*a060*/  VIADD R4, R0, 0x20 ;  /* 0x0000002000047836 */ /* 0x000fe20000000000 */
[CC--:B------:R-:W-:Y:S01]  /*a070*/  ISETP.GE.AND P2, PT, R9.reuse, R167.reuse, PT ;  /* 0x000000a70900720c */ /* 0x0c0fe20003f46270 */
[----:B--2---:R-:W-:Y:S01]  /*a080*/  HMMA.16816.F32.BF16 R172, R32, R188, R172 ;  /* 0x000000bc20ac723c */ /* 0x004fe200000418ac */
[----:B------:R-:W-:Y:S01]  /*a090*/  FSEL R30, R6, -INF , !P1 ;  /* 0xff800000061e7808 */ /* 0x000fe20004800000 */
[C---:B------:R-:W-:Y:S01]  /*a0a0*/  VIADD R6, R0.reuse, 0x28 ;  /* 0x0000002800067836 */ /* 0x040fe20000000000 */
[----:B------:R-:W-:Y:S02]  /*a0b0*/  ISETP.GE.AND P1, PT, R9, R2, PT ;  /* 0x000000020900720c */ /* 0x000fe40003f26270 */
[----:B------:R-:W-:Y:S01]  /*a0c0*/  FSEL R25, R5, -INF , !P2 ;  /* 0xff80000005197808 */ /* 0x000fe20005000000 */
[----:B------:R-:W-:Y:S01]  /*a0d0*/  VIADD R5, R0, 0x21 ;  /* 0x0000002100057836 */ /* 0x000fe20000000000 */
[----:B------:R-:W-:-:S02]  /*a0e0*/  ISETP.GE.AND P2, PT, R4, R167, PT ;  /* 0x000000a70400720c */ /* 0x000fc40003f46270 */
[----:B------:R-:W-:Y:S01]  /*a0f0*/  FSEL R28, R7, -INF , !P1 ;  /* 0xff800000071c7808 */ /* 0x000fe20004800000 */
[----:B------:R-:W-:Y:S01]  /*a100*/  HMMA.16816.F32.BF16 R168, R32, R190, R168 ;  /* 0x000000be20a8723c */ /* 0x000fe200000418a8 */
[----:B------:R-:W-:Y:S01]  /*a110*/  ISETP.GE.AND P1, PT, R4, R2, PT ;  /* 0x000000020400720c */ /* 0x000fe20003f26270 */
[----:B------:R-:W-:Y:S01]  /*a120*/  VIADD R4, R0, 0x1 ;  /* 0x0000000100047836 */ /* 0x000fe20000000000 */
[----:B------:R-:W-:Y:S02]  /*a130*/  FSEL R203, R180, -INF , !P2 ;  /* 0xff800000b4cb7808 */ /* 0x000fe40005000000 */
[----:B------:R-:W-:Y:S02]  /*a140*/  ISETP.GE.AND P2, PT, R5, R167, PT ;  /* 0x000000a70500720c */ /* 0x000fe40003f46270 */
[----:B------:R-:W-:Y:S02]  /*a150*/  FSEL R204, R182, -INF , !P1 ;  /* 0xff800000b6cc7808 */ /* 0x000fe40004800000 */
[----:B------:R-:W-:-:S02]  /*a160*/  FSEL R199, R181, -INF , !P2 ;  /* 0xff800000b5c77808 */ /* 0x000fc40005000000 */
[-C--:B------:R-:W-:Y:S01]  /*a170*/  ISETP.GE.AND P1, PT, R5, R2.reuse, PT ;  /* 0x000000020500720c */ /* 0x080fe20003f26270 */
[----:B------:R-:W-:Y:S01]  /*a180*/  VIADD R5, R0, 0x29 ;  /* 0x0000002900057836 */ /* 0x000fe20000000000 */
[-C--:B------:R-:W-:Y:S02]  /*a190*/  ISETP.GE.AND P2, PT, R4, R167.reuse, PT ;  /* 0x000000a70400720c */ /* 0x080fe40003f46270 */
[----:B------:R-:W-:Y:S02]  /*a1a0*/  FSEL R202, R183, -INF , !P1 ;  /* 0xff800000b7ca7808 */ /* 0x000fe40004800000 */
[----:B------:R-:W-:Y:S02]  /*a1b0*/  FSEL R17, R17, -INF , !P2 ;  /* 0xff80000011117808 */ /* 0x000fe40005000000 */
[C---:B------:R-:W-:Y:S02]  /*a1c0*/  ISETP.GE.AND P2, PT, R6.reuse, R167, PT ;  /* 0x000000a70600720c */ /* 0x040fe40003f46270 */
[----:B------:R-:W-:Y:S01]  /*a1d0*/  ISETP.GE.AND P1, PT, R6, R2, PT ;  /* 0x000000020600720c */ /* 0x000fe20003f26270 */
[----:B------:R-:W-:Y:S01]  /*a1e0*/  VIADD R6, R0, 0x31 ;  /* 0x0000003100067836 */ /* 0x000fe20000000000 */
[----:B------:R-:W-:-:S02]  /*a1f0*/  FSEL R197, R176, -INF , !P2 ;  /* 0xff800000b0c57808 */ /* 0x000fc40005000000 */
[----:B------:R-:W-:Y:S02]  /*a200*/  FSEL R196, R178, -INF , !P1 ;  /* 0xff800000b2c47808 */ /* 0x000fe40004800000 */
[C---:B------:R-:W-:Y:S02]  /*a210*/  ISETP.GE.AND P2, PT, R5.reuse, R167, PT ;  /* 0x000000a70500720c */ /* 0x040fe40003f46270 */
[-C--:B------:R-:W-:Y:S01]  /*a220*/  ISETP.GE.AND P1, PT, R5, R2.reuse, PT ;  /* 0x000000020500720c */ /* 0x080fe20003f26270 */
[----:B------:R-:W-:Y:S01]  /*a230*/  VIADD R5, R0, 0x30 ;  /* 0x0000003000057836 */ /* 0x000fe20000000000 */
[----:B------:R-:W-:Y:S02]  /*a240*/  FSEL R195, R177, -INF , !P2 ;  /* 0xff800000b1c37808 */ /* 0x000fe40005000000 */
[----:B------:R-:W-:Y:S02]  /*a250*/  FSEL R198, R179, -INF , !P1 ;  /* 0xff800000b3c67808 */ /* 0x000fe40004800000 */
[----:B------:R-:W-:-:S02]  /*a260*/  ISETP.GE.AND P1, PT, R5, R2, PT ;  /* 0x000000020500720c */ /* 0x000fc40003f26270 */
[-C--:B------:R-:W-:Y:S01]  /*a270*/  ISETP.GE.AND P2, PT, R5, R167.reuse, PT ;  /* 0x000000a70500720c */ /* 0x080fe20003f46270 */
[----:B------:R-:W-:Y:S01]  /*a280*/  VIADD R5, R0, 0x38 ;  /* 0x0000003800057836 */ /* 0x000fe20000000000 */
[----:B------:R-:W-:Y:S02]  /*a290*/  FSEL R182, R174, -INF , !P1 ;  /* 0xff800000aeb67808 */ /* 0x000fe40004800000 */
[----:B------:R-:W-:Y:S02]  /*a2a0*/  ISETP.GE.AND P1, PT, R6, R2, PT ;  /* 0x000000020600720c */ /* 0x000fe40003f26270 */
[----:B------:R-:W-:Y:S02]  /*a2b0*/  FSEL R185, R172, -INF , !P2 ;  /* 0xff800000acb97808 */ /* 0x000fe40005000000 */
[----:B------:R-:W-:Y:S01]  /*a2c0*/  ISETP.GE.AND P2, PT, R6, R167, PT ;  /* 0x000000a70600720c */ /* 0x000fe20003f46270 */
[----:B------:R-:W-:Y:S01]  /*a2d0*/  VIADD R6, R0, 0x39 ;  /* 0x0000003900067836 */ /* 0x000fe20000000000 */
[----:B------:R-:W-:-:S02]  /*a2e0*/  FSEL R180, R175, -INF , !P1 ;  /* 0xff800000afb47808 */ /* 0x000fc40004800000 */
[-C--:B------:R-:W-:Y:S02]  /*a2f0*/  ISETP.GE.AND P1, PT, R5, R167.reuse, PT ;  /* 0x000000a70500720c */ /* 0x080fe40003f26270 */
[----:B------:R-:W-:Y:S02]  /*a300*/  FSEL R184, R173, -INF , !P2 ;  /* 0xff800000adb87808 */ /* 0x000fe40005000000 */
[----:B------:R-:W-:Y:S02]  /*a310*/  ISETP.GE.AND P2, PT, R4, R2, PT ;  /* 0x000000020400720c */ /* 0x000fe40003f46270 */
[----:B------:R-:W-:Y:S02]  /*a320*/  FSEL R183, R168, -INF , !P1 ;  /* 0xff800000a8b77808 */ /* 0x000fe40004800000 */
[----:B------:R-:W-:Y:S02]  /*a330*/  ISETP.GE.AND P1, PT, R0, R167, PT ;  /* 0x000000a70000720c */ /* 0x000fe40003f26270 */
[----:B------:R-:W-:-:S02]  /*a340*/  FSEL R4, R19, -INF , !P2 ;  /* 0xff80000013047808 */ /* 0x000fc40005000000 */
[-C--:B------:R-:W-:Y:S02]  /*a350*/  ISETP.GE.AND P2, PT, R5, R2.reuse, PT ;  /* 0x000000020500720c */ /* 0x080fe40003f46270 */
[----:B------:R-:W-:Y:S02]  /*a360*/  FSEL R5, R16, -INF , !P1 ;  /* 0xff80000010057808 */ /* 0x000fe40004800000 */
[----:B------:R-:W-:Y:S02]  /*a370*/  ISETP.GE.AND P1, PT, R0, R2, PT ;  /* 0x000000020000720c */ /* 0x000fe40003f26270 */
[----:B------:R-:W-:Y:S02]  /*a380*/  FSEL R178, R170, -INF , !P2 ;  /* 0xff800000aab27808 */ /* 0x000fe40005000000 */
[----:B------:R-:W-:Y:S02]  /*a390*/  FSEL R18, R18, -INF , !P1 ;  /* 0xff80000012127808 */ /* 0x000fe40004800000 */
[----:B------:R-:W-:-:S02]  /*a3a0*/  PLOP3.LUT P1, PT, PT, PT, UP0, 0x80, 0x0 ;  /* 0x000000000000781c */ /* 0x000fc40003f2f008 */
[----:B------:R-:W-:-:S04]  /*a3b0*/  ISETP.GE.AND P2, PT, R6, R167, PT ;  /* 0x000000a70600720c */ /* 0x000fc80003f46270 */
[----:B------:R-:W-:Y:S02]  /*a3c0*/  FSEL R181, R169, -INF , !P2 ;  /* 0xff800000a9b57808 */ /* 0x000fe40005000000 */
[----:B------:R-:W-:-:S04]  /*a3d0*/  ISETP.GE.AND P2, PT, R6, R2, PT ;  /* 0x000000020600720c */ /* 0x000fc80003f46270 */
[----:B------:R-:W-:Y:S01]  /*a3e0*/  FSEL R177, R171, -INF , !P2 ;  /* 0xff800000abb17808 */ /* 0x000fe20005000000 */
[----:B------:R-:W-:Y:S08]  /*a3f0*/  @!P1 BRA `(.L_x_757) ;  /* 0x0000000c00b89947 */ /* 0x000ff00003800000 */
[----:B------:R-:W-:Y:S05]  /*a400*/  @!P0 BRA `(.L_x_758) ;  /* 0x00000004002c8947 */ /* 0x000fea0003800000 */
[----:B------:R-:W-:Y:S01]  /*a410*/  ULDC UR8, c[0x0][0x380] ;  /* 0x0000e00000087ab9 */ /* 0x000fe20000000800 */
[----:B------:R-:W-:Y:S01]  /*a420*/  USHF.L.U32 UR9, UR18, 0x6, URZ ;  /* 0x0000000612097899 */ /* 0x000fe2000800063f */
[----:B------:R-:W-:Y:S01]  /*a430*/  IMAD.U32 R0, RZ, RZ, UR8 ;  /* 0x00000008ff007e24 */ /* 0x000fe2000f8e00ff */
[----:B------:R-:W-:Y:S02]  /*a440*/  UMOV UR32, URZ ;  /* 0x0000003f00207c82 */ /* 0x000fe40008000000 */
[----:B------:R-:W-:Y:S02]  /*a450*/  UIADD3 UR30, UR9, -0x40, URZ ;  /* 0xffffffc0091e7890 */ /* 0x000fe4000fffe03f */
[----:B------:R-:W-:Y:S01]  /*a460*/  IABS R0, R0 ;  /* 0x0000000000007213 */ /* 0x000fe20000000000 */
[----:B------:R-:W-:Y:S01]  /*a470*/  IMAD.U32 R2, RZ, RZ, UR9 ;  /* 0x00000009ff027e24 */ /* 0x000fe2000f8e00ff */
[----:B------:R-:W-:Y:S02]  /*a480*/  ULOP3.LUT UR9, UR9, UR8, URZ, 0x3c, !UPT ;  /* 0x0000000809097292 */ /* 0x000fe4000f8e3c3f */
[----:B------:R-:W-:-:S02]  /*a490*/  R2UR UR7, R0 ;  /* 0x00000000000772ca */ /* 0x000fc400000e0000 */
[----:B------:R-:W-:Y:S01]  /*a4a0*/  IABS R2, R2 ;  /* 0x0000000200027213 */ /* 0x000fe20000000000 */
[----:B------:R-:W-:-:S03]  /*a4b0*/  UISETP.GE.AND UP1, UPT, UR9, URZ, UPT ;  /* 0x0000003f0900728c */ /* 0x000fc6000bf26270 */
[----:B------:R-:W-:-:S07]  /*a4c0*/  R2UR UR26, R2 ;  /* 0x00000000021a72ca */ /* 0x000fce00000e0000 */
        /* <DEDUP_REMOVED lines=39> */
[----:B------:R-:W-:Y:S02]  /*a740*/  IMAD.U32 R8, RZ, RZ, UR12 ;  /* 0x0000000cff087e24 */ /* 0x000fe4000f8e00ff */
[----:B------:R-:W-:Y:S02]  /*a750*/  IMAD.U32 R9, RZ, RZ, UR13 ;  /* 0x0000000dff097e24 */ /* 0x000fe4000f8e00ff */
[----:B------:R-:W-:Y:S02]  /*a760*/  IMAD.U32 R6, RZ, RZ, UR32 ;  /* 0x00000020ff067e24 */ /* 0x000fe4000f8e00ff */
[----:B------:R-:W-:Y:S01]  /*a770*/  IMAD.U32 R7, RZ, RZ, UR33 ;  /* 0x00000021ff077e24 */ /* 0x000fe2000f8e00ff */
[----:B------:R-:W2:Y:S04]  /*a780*/  LDG.E R2, desc[UR24][R8.64] ;  /* 0x0000001808027981 */ /* 0x000ea8000c1e1900 */
[----:B------:R-:W3:Y:S01]  /*a790*/  LDG.E R0, desc[UR24][R6.64] ;  /* 0x0000001806007981 */ /* 0x000ee2000c1e1900 */
[----:B------:R-:W-:-:S04]  /*a7a0*/  UIADD3 UR7, UR31, -UR7, URZ ;  /* 0x800000071f077290 */ /* 0x000fc8000fffe03f */
[----:B------:R-:W-:-:S04]  /*a7b0*/  UIMAD UR8, UR7, UR8, -0x40 ;  /* 0xffffffc0070874a4 */ /* 0x000fc8000f8e0208 */
[----:B------:R-:W-:Y:S02]  /*a7c0*/  USHF.R.S32.HI UR7, URZ, 0x1f, UR8 ;  /* 0x0000001f3f077899 */ /* 0x000fe40008011408 */
[----:B------:R-:W-:Y:S02]  /*a7d0*/  UIMAD.WIDE.U32 UR30, UR8, UR10, URZ ;  /* 0x0000000a081e72a5 */ /* 0x000fe4000f8e003f */
[----:B------:R-:W-:-:S04]  /*a7e0*/  UIMAD UR7, UR7, UR10, URZ ;  /* 0x0000000a070772a4 */ /* 0x000fc8000f8e023f */
[----:B------:R-:W-:-:S04]  /*a7f0*/  UIMAD UR7, UR8, UR11, UR7 ;  /* 0x0000000b080772a4 */ /* 0x000fc8000f8e0207 */
[----:B------:R-:W-:Y:S01]  /*a800*/  UIADD3 UR31, UR31, UR7, URZ ;  /* 0x000000071f1f7290 */ /* 0x000fe2000fffe03f */
[----:B--2---:R-:W-:Y:S02]  /*a810*/  R2UR UR12, R2 ;  /* 0x00000000020c72ca */ /* 0x004fe400000e0000 */
[----:B---3--:R-:W-:-:S13]  /*a820*/  R2UR UR9, R0 ;  /* 0x00000000000972ca */ /* 0x008fda00000e0000 */
[----:B------:R-:W-:-:S03]  /*a830*/  UIADD3 UR12, -UR12, UR9, URZ ;  /* 0x000000090c0c7290 */ /* 0x000fc6000fffe13f */
[----:B------:R-:W-:Y:S01]  /*a840*/  ULDC.64 UR8, c[0x0][0x230] ;  /* 0x00008c0000087ab9 */ /* 0x000fe20000000a00 */
[----:B------:R-:W-:Y:S02]  /*a850*/  USHF.R.S32.HI UR7, URZ, 0x1f, UR12 ;  /* 0x0000001f3f077899 */ /* 0x000fe4000801140c */
[----:B------:R-:W-:Y:S02]  /*a860*/  UIMAD.WIDE.U32 UR30, UR12, UR8, UR30 ;  /* 0x000000080c1e72a5 */ /* 0x000fe4000f8e001e */
[----:B------:R-:W-:-:S04]  /*a870*/  UIMAD UR7, UR7, UR8, URZ ;  /* 0x00000008070772a4 */ /* 0x000fc8000f8e023f */
[----:B------:R-:W-:-:S03]  /*a880*/  UIMAD UR7, UR12, UR9, UR7 ;  /* 0x000000090c0772a4 */ /* 0x000fc6000f8e0207 */
[----:B------:R-:W-:Y:S01]  /*a890*/  UMOV UR12, UR30 ;  /* 0x0000001e000c7c82 */ /* 0x000fe20008000000 */
[----:B------:R-:W-:Y:S01]  /*a8a0*/  UIADD3 UR11, UR31, UR7, URZ ;  /* 0x000000071f0b7290 */ /* 0x000fe2000fffe03f */
[----:B------:R-:W-:Y:S11]  /*a8b0*/  BRA `(.L_x_759) ;  /* 0x0000000000087947 */ /* 0x000ff60003800000 */
.L_x_758:
[----:B------:R-:W-:-:S04]  /*a8c0*/  ULEA UR12, -UR10, URZ, 0x6 ;  /* 0x0000003f0a0c7291 */ /* 0x000fc8000f8e313f */
[----:B------:R-:W-:-:S12]  /*a8d0*/  USHF.R.S32.HI UR11, URZ, 0x1f, UR12 ;  /* 0x0000001f3f0b7899 */ /* 0x000fd8000801140c */
.L_x_759:
[C---:B------:R-:W-:Y:S01]  /*a8e0*/  @!P5 IADD3 R7, P1, R165.reuse, UR12, RZ ;  /* 0x0000000ca507dc10 */ /* 0x040fe2000ff3e0ff */
[----:B------:R-:W-:Y:S01]  /*a8f0*/  IMAD.U32 R15, RZ, RZ, UR11 ;  /* 0x0000000bff0f7e24 */ /* 0x000fe2000f8e00ff */
[----:B------:R-:W-:Y:S01]  /*a900*/  @!P4 IADD3 R9, P2, R165, UR12, RZ ;  /* 0x0000000ca509cc10 */ /* 0x000fe2000ff5e0ff */
[----:B------:R-:W-:Y:S01]  /*a910*/  UIADD3 UR7, UP1, UP0, UR16, UR12, UR16 ;  /* 0x0000000c10077290 */ /* 0x000fe2000f83e010 */
[C---:B------:R-:W-:Y:S01]  /*a920*/  @!P5 IADD3.X R0, R166.reuse, UR11, RZ, P1, !PT ;  /* 0x0000000ba600dc10 */ /* 0x040fe20008ffe4ff */
[----:B------:R1:W-:Y:S01]  /*a930*/  @P6 STS.128 [R238+0x8000], RZ ;  /* 0x008000ffee006388 */ /* 0x0003e20000000c00 */
[C---:B------:R-:W-:Y:S01]  /*a940*/  @!P5 LEA R174, P1, R7.reuse, UR4, 0x1 ;  /* 0x0000000407aedc11 */ /* 0x040fe2000f8208ff */
[----:B------:R-:W-:Y:S01]  /*a950*/  UIADD3.X UR9, UR15, UR11, UR15, UP1, UP0 ;  /* 0x0000000b0f097290 */ /* 0x000fe20008fe040f */
[----:B------:R-:W-:Y:S01]  /*a960*/  BSSY B0, `(.L_x_760) ;  /* 0x0000092000007945 */ /* 0x000fe20003800000 */
[----:B------:R-:W-:Y:S01]  /*a970*/  UIADD3 UR8, UP1, UR16, UR7, URZ ;  /* 0x0000000710087290 */ /* 0x000fe2000ff3e03f */
[----:B------:R-:W-:Y:S01]  /*a980*/  @!P5 LEA.HI.X R175, R7, UR5, R0, 0x1, P1 ;  /* 0x0000000507afdc11 */ /* 0x000fe200088f0c00 */
[----:B------:R-:W-:Y:S01]  /*a990*/  VOTEU.ALL UP0, P6 ;  /* 0x00000000003f7886 */ /* 0x000fe20003000000 */
[----:B------:R-:W-:-:S02]  /*a9a0*/  @!P4 IADD3.X R0, R166, UR11, RZ, P2, !PT ;  /* 0x0000000ba600cc10 */ /* 0x000fc400097fe4ff */
[----:B------:R-:W-:Y:S02]  /*a9b0*/  @!P3 IADD3 R7, P1, R165, UR12, RZ ;  /* 0x0000000ca507bc10 */ /* 0x000fe4000ff3e0ff */
[C---:B------:R-:W-:Y:S01]  /*a9c0*/  @!P4 LEA R34, P2, R9.reuse, UR4, 0x1 ;  /* 0x000000040922cc11 */ /* 0x040fe2000f8408ff */
[----:B------:R-:W-:Y:S01]  /*a9d0*/  @!UP0 UIADD3 UR20, UP2, UR16, UR12, URZ ;  /* 0x0000000c10148290 */ /* 0x000fe2000ff5e03f */
[----:B------:R-:W-:Y:S02]  /*a9e0*/  @!P3 IADD3.X R2, R166, UR11, RZ, P1, !PT ;  /* 0x0000000ba602bc10 */ /* 0x000fe40008ffe4ff */
[----:B------:R-:W-:Y:S01]  /*a9f0*/  @!P4 LEA.HI.X R35, R9, UR5, R0, 0x1, P2 ;  /* 0x000000050923cc11 */ /* 0x000fe200090f0c00 */
[----:B------:R-:W-:Y:S01]  /*aa00*/  IMAD.U32 R0, RZ, RZ, UR12 ;  /* 0x0000000cff007e24 */ /* 0x000fe2000f8e00ff */
[----:B------:R-:W-:Y:S01]  /*aa10*/  @!P3 LEA R32, P1, R7, UR4, 0x1 ;  /* 0x000000040720bc11 */ /* 0x000fe2000f8208ff */
[----:B------:R-:W-:Y:S01]  /*aa20*/  IMAD.U32 R9, RZ, RZ, UR7 ;  /* 0x00000007ff097e24 */ /* 0x000fe2000f8e00ff */
[----:B------:R-:W-:-:S02]  /*aa30*/  @!UP0 UIADD3.X UR13, UR15, UR11, URZ, UP2, !UPT ;  /* 0x0000000b0f0d8290 */ /* 0x000fc400097fe43f */
[----:B------:R-:W-:Y:S01]  /*aa40*/  @!P3 LEA.HI.X R33, R7, UR5, R2, 0x1, P1 ;  /* 0x000000050721bc11 */ /* 0x000fe200088f0c02 */
[----:B------:R-:W-:Y:S01]  /*aa50*/  IMAD.U32 R2, RZ, RZ, UR11 ;  /* 0x0000000bff027e24 */ /* 0x000fe2000f8e00ff */
[----:B------:R-:W-:-:S04]  /*aa60*/  @!P5 IADD3 R7, P2, P1, R165, UR16, R0 ;  /* 0x00000010a507dc10 */ /* 0x000fc8000f95e000 */
[----:B------:R-:W-:Y:S02]  /*aa70*/  @!P5 IADD3.X R6, R166, UR15, R15, P2, P1 ;  /* 0x0000000fa606dc10 */ /* 0x000fe400097e240f */
[C---:B------:R-:W-:Y:S02]  /*aa80*/  @!P5 LEA R172, P1, R7.reuse, UR4, 0x1 ;  /* 0x0000000407acdc11 */ /* 0x040fe4000f8208ff */
[C---:B------:R-:W-:Y:S02]  /*aa90*/  @!P6 LEA R186, P2, R0.reuse, R244, 0x1 ;  /* 0x000000f400bae211 */ /* 0x040fe400078408ff */
[----:B------:R-:W-:Y:S02]  /*aaa0*/  @!P5 LEA.HI.X R173, R7, UR5, R6, 0x1, P1 ;  /* 0x0000000507addc11 */ /* 0x000fe400088f0c06 */
[----:B------:R-:W-:Y:S01]  /*aab0*/  @!P6 LEA.HI.X R187, R0, R243, R2, 0x1, P2 ;  /* 0x000000f300bbe211 */ /* 0x000fe200010f0c02 */
[----:B------:R-:W-:Y:S01]  /*aac0*/  IMAD.U32 R2, RZ, RZ, UR9 ;  /* 0x00000009ff027e24 */ /* 0x000fe2000f8e00ff */
[----:B------:R-:W-:-:S03]  /*aad0*/  @!P4 IADD3 R11, P2, P1, R165, UR16, R0 ;  /* 0x00000010a50bcc10 */ /* 0x000fc6000f95e000 */
[----:B------:R-:W-:Y:S01]  /*aae0*/  @!PT LDS RZ, [RZ] ;  /* 0x00000000fffff984 */ /* 0x000fe20000000800 */
[----:B------:R-:W-:Y:S01]  /*aaf0*/  @!PT LDS RZ, [RZ] ;  /* 0x00000000fffff984 */ /* 0x000fe20000000800 */
[----:B------:R-:W-:Y:S01]  /*ab00*/  @!PT LDS RZ, [RZ] ;  /* 0x00000000fffff984 */ /* 0x000fe20000000800 */
[----:B------:R1:W-:Y:S01]  /*ab10*/  @!P6 LDGSTS.E.BYPASS.LTC128B.128 [R238+0x8000], desc[UR24][R186.64] ;  /* 0x08000000baeeefae */ /* 0x0003e2000b901d58 */
[C-C-:B------:R-:W-:Y:S02]  /*ab20*/  @!P4 IADD3.X R6, R166.reuse, UR15, R15.reuse, P2, P1 ;  /* 0x0000000fa606cc10 */ /* 0x140fe400097e240f */
[----:B------:R-:W-:Y:S01]  /*ab30*/  @!P3 IADD3 R7, P2, P1, R165, UR16, R0 ;  /* 0x00000010a507bc10 */ /* 0x000fe2000f95e000 */
[----:B------:R1:W-:Y:S03]  /*ab40*/  @P5 STS.128 [R238+0xa000], RZ ;  /* 0x00a000ffee005388 */ /* 0x0003e60000000c00 */
[----:B------:R-:W-:Y:S01]  /*ab50*/  @!P3 IADD3.X R0, R166, UR15, R15, P2, P1 ;  /* 0x0000000fa600bc10 */ /* 0x000fe200097e240f */
[----:B------:R-:W-:Y:S01]  /*ab60*/  @!PT LDS RZ, [RZ] ;  /* 0x00000000fffff984 */ /* 0x000fe20000000800 */
[----:B------:R-:W-:Y:S01]  /*ab70*/  @!PT LDS RZ, [RZ] ;  /* 0x00000000fffff984 */ /* 0x000fe20000000800 */
[----:B------:R-:W-:Y:S01]  /*ab80*/  @!PT LDS RZ, [RZ] ;  /* 0x00000000fffff984 */ /* 0x000fe20000000800 */
[----:B------:R1:W-:Y:S01]  /*ab90*/  @!P5 LDGSTS.E.BYPASS.LTC128B.128 [R238+0xa000], desc[UR24][R174.64+0x80] ;  /* 0x0a000080aeeedfae */ /* 0x0003e2000b901d58 */
[----:B------:R-:W-:Y:S02]  /*aba0*/  @!P4 LEA R22, P1, R11, UR4, 0x1 ;  /* 0x000000040b16cc11 */ /* 0x000fe4000f8208ff */
[----:B------:R-:W-:Y:S01]  /*abb0*/  @!P6 LEA R170, P2, R9, R244, 0x1 ;  /* 0x000000f409aae211 */ /* 0x000fe200078408ff */
[----:B------:R1:W-:Y:S01]  /*abc0*/  @P4 STS.128 [R238+0xc000], RZ ;  /* 0x00c000ffee004388 */ /* 0x0003e20000000c00 */
[----:B------:R-:W-:-:S02]  /*abd0*/  @!P4 LEA.HI.X R23, R11, UR5, R6, 0x1, P1 ;  /* 0x000000050b17cc11 */ /* 0x000fc400088f0c06 */
[----:B------:R-:W-:Y:S01]  /*abe0*/  @!P3 LEA R20, P1, R7, UR4, 0x1 ;  /* 0x000000040714bc11 */ /* 0x000fe2000f8208ff */
[----:B------:R-:W-:Y:S01]  /*abf0*/  @!PT LDS RZ, [RZ] ;  /* 0x00000000fffff984 */ /* 0x000fe20000000800 */
[----:B------:R-:W-:Y:S01]  /*ac00*/  @!PT LDS RZ, [RZ] ;  /* 0x00000000fffff984 */ /* 0x000fe20000000800 */
[----:B------:R-:W-:Y:S01]  /*ac10*/  @!PT LDS RZ, [RZ] ;  /* 0x00000000fffff984 */ /* 0x000fe20000000800 */
[----:B------:R1:W-:Y:S01]  /*ac20*/  @!P4 LDGSTS.E.BYPASS.LTC128B.128 [R238+0xc000], desc[UR24][R34.64+0x100] ;  /* 0x0c00010022eecfae */ /* 0x0003e2000b901d58 */
[----:B------:R-:W-:Y:S01]  /*ac30*/  @!P6 LEA.HI.X R171, R9, R243, R2, 0x1, P2 ;  /* 0x000000f309abe211 */ /* 0x000fe200010f0c02 */
[----:B------:R-:W-:Y:S01]  /*ac40*/  IMAD.U32 R2, RZ, RZ, UR13 ;  /* 0x0000000dff027e24 */ /* 0x000fe2000f8e00ff */
[----:B------:R-:W-:Y:S01]  /*ac50*/  @!P5 IADD3 R9, P2, R165, UR7, RZ ;  /* 0x00000007a509dc10 */ /* 0x000fe2000ff5e0ff */
[----:B------:R1:W-:Y:S01]  /*ac60*/  @P3 STS.128 [R238+0xe000], RZ ;  /* 0x00e000ffee003388 */ /* 0x0003e20000000c00 */
[----:B------:R-:W-:Y:S02]  /*ac70*/  @!P3 LEA.HI.X R21, R7, UR5, R0, 0x1, P1 ;  /* 0x000000050715bc11 */ /* 0x000fe400088f0c00 */
[----:B------:R-:W-:Y:S01]  /*ac80*/  @!P5 IADD3.X R0, R166, UR9, RZ, P2, !PT ;  /* 0x00000009a600dc10 */ /* 0x000fe200097fe4ff */
[----:B------:R-:W-:Y:S01]  /*ac90*/  @!PT LDS RZ, [RZ] ;  /* 0x00000000fffff984 */ /* 0x000fe20000000800 */
[----:B------:R-:W-:Y:S01]  /*aca0*/  @!PT LDS RZ, [RZ] ;  /* 0x00000000fffff984 */ /* 0x000fe20000000800 */
[----:B------:R-:W-:Y:S01]  /*acb0*/  @!PT LDS RZ, [RZ] ;  /* 0x00000000fffff984 */ /* 0x000fe20000000800 */
[----:B------:R1:W-:Y:S01]  /*acc0*/  @!P3 LDGSTS.E.BYPASS.LTC128B.128 [R238+0xe000], desc[UR24][R32.64+0x180] ;  /* 0x0e00018020eebfae */ /* 0x0003e2000b901d58 */
[----:B------:R-:W-:-:S02]  /*acd0*/  @!P5 LEA R168, P2, R9, UR4, 0x1 ;  /* 0x0000000409a8dc11 */ /* 0x000fc4000f8408ff */
[----:B------:R-:W-:Y:S01]  /*ace0*/  @!P4 IADD3 R7, P1, R165, UR7, RZ ;  /* 0x00000007a507cc10 */ /* 0x000fe2000ff3e0ff */
[----:B------:R1:W-:Y:S01]  /*acf0*/  @P6 STS.128 [R238+0x8800], RZ ;  /* 0x008800ffee006388 */ /* 0x0003e20000000c00 */
[----:B------:R-:W-:Y:S02]  /*ad00*/  @!P5 LEA.HI.X R169, R9, UR5, R0, 0x1, P2 ;  /* 0x0000000509a9dc11 */ /* 0x000fe400090f0c00 */
[C---:B------:R-:W-:Y:S02]  /*ad10*/  @!P4 IADD3.X R0, R166.reuse, UR9, RZ, P1, !PT ;  /* 0x00000009a600cc10 */ /* 0x040fe40008ffe4ff */
[----:B------:R-:W-:Y:S02]  /*ad20*/  @!P4 LEA R10, P2, R7, UR4, 0x1 ;  /* 0x00000004070acc11 */ /* 0x000fe4000f8408ff */
[----:B------:R-:W-:Y:S01]  /*ad30*/  @!P3 IADD3 R9, P1, R165, UR7, RZ ;  /* 0x00000007a509bc10 */ /* 0x000fe2000ff3e0ff */
[----:B------:R-:W-:Y:S01]  /*ad40*/  UIADD3.X UR7, UR15, UR9, URZ, UP1, !UPT ;  /* 0x000000090f077290 */ /* 0x000fe20008ffe43f */
[----:B------:R-:W-:Y:S01]  /*ad50*/  @!P4 LEA.HI.X R11, R7, UR5, R0, 0x1, P2 ;  /* 0x00000005070bcc11 */ /* 0x000fe200090f0c00 */
[----:B------:R-:W-:Y:S01]  /*ad60*/  IMAD.U32 R7, RZ, RZ, UR20 ;  /* 0x00000014ff077e24 */ /* 0x000fe2000f8e00ff */
[----:B------:R-:W-:Y:S01]  /*ad70*/  @!P3 IADD3.X R6, R166, UR9, RZ, P1, !PT ;  /* 0x00000009a606bc10 */ /* 0x000fe20008ffe4ff */
[----:B------:R-:W-:Y:S01]  /*ad80*/  IMAD.U32 R0, RZ, RZ, UR8 ;  /* 0x00000008ff007e24 */ /* 0x000fe2000f8e00ff */
[----:B------:R-:W-:-:S02]  /*ad90*/  @!P3 LEA R8, P1, R9, UR4, 0x1 ;  /* 0x000000040908bc11 */ /* 0x000fc4000f8208ff */
[-C--:B------:R-:W-:Y:S02]  /*ada0*/  @!P6 LEA R188, P2, R7, R244.reuse, 0x1 ;  /* 0x000000f407bce211 */ /* 0x080fe400078408ff */
[----:B------:R-:W-:Y:S02]  /*adb0*/  @!P3 LEA.HI.X R9, R9, UR5, R6, 0x1, P1 ;  /* 0x000000050909bc11 */ /* 0x000fe400088f0c06 */
[-C--:B------:R-:W-:Y:S01]  /*adc0*/  @!P6 LEA.HI.X R189, R7, R243.reuse, R2, 0x1, P2 ;  /* 0x000000f307bde211 */ /* 0x080fe200010f0c02 */
[----:B------:R-:W-:Y:S01]  /*add0*/  IMAD.U32 R2, RZ, RZ, UR7 ;  /* 0x00000007ff027e24 */ /* 0x000fe2000f8e00ff */
[C---:B------:R-:W-:Y:S02]  /*ade0*/  @!P6 LEA R190, P2, R0.reuse, R244, 0x1 ;  /* 0x000000f400bee211 */ /* 0x040fe400078408ff */
[----:B------:R-:W-:Y:S01]  /*adf0*/  @!P5 IADD3 R6, P1, R165, UR8, RZ ;  /* 0x00000008a506dc10 */ /* 0x000fe2000ff3e0ff */
[----:B------:R-:W-:Y:S01]  /*ae00*/  @!PT LDS RZ, [RZ] ;  /* 0x00000000fffff984 */ /* 0x000fe20000000800 */
[----:B------:R-:W-:Y:S01]  /*ae10*/  @!PT LDS RZ, [RZ] ;  /* 0x00000000fffff984 */ /* 0x000fe20000000800 */
[----:B------:R-:W-:Y:S01]  /*ae20*/  @!PT LDS RZ, [RZ] ;  /* 0x00000000fffff984 */ /* 0x000fe20000000800 */
[----:B------:R1:W-:Y:S01]  /*ae30*/  @!P6 LDGSTS.E.BYPASS.LTC128B.128 [R238+0x8800], desc[UR24][R188.64] ;  /* 0x08800000bceeefae */ /* 0x0003e2000b901d58 */
[----:B------:R-:W-:-:S02]  /*ae40*/  @!P6 LEA.HI.X R191, R0, R243, R2, 0x1, P2 ;  /* 0x000000f300bfe211 */ /* 0x000fc400010f0c02 */
[----:B------:R-:W-:Y:S01]  /*ae50*/  @!P5 IADD3.X R7, R166, UR7, RZ, P1, !PT ;  /* 0x00000007a607dc10 */ /* 0x000fe20008ffe4ff */
[----:B------:R1:W-:Y:S01]  /*ae60*/  @P5 STS.128 [R238+0xa800], RZ ;  /* 0x00a800ffee005388 */ /* 0x0003e20000000c00 */
[C---:B------:R-:W-:Y:S02]  /*ae70*/  @!P5 LEA R192, P2, R6.reuse, UR4, 0x1 ;  /* 0x0000000406c0dc11 */ /* 0x040fe4000f8408ff */
[----:B------:R-:W-:Y:S01]  /*ae80*/  @!P4 IADD3 R0, P1, R165, UR8, RZ ;  /* 0x00000008a500cc10 */ /* 0x000fe2000ff3e0ff */
[----:B------:R-:W-:Y:S01]  /*ae90*/  @!PT LDS RZ, [RZ] ;  /* 0x00000000fffff984 */ /* 0x000fe20000000800 */
[----:B------:R-:W-:Y:S01]  /*aea0*/  @!PT LDS RZ, [RZ] ;  /* 0x00000000fffff984 */ /* 0x000fe20000000800 */
[----:B------:R-:W-:Y:S01]  /*aeb0*/  @!PT LDS RZ, [RZ] ;  /* 0x00000000fffff984 */ /* 0x000fe20000000800 */
[----:B------:R1:W-:Y:S01]  /*aec0*/  @!P5 LDGSTS.E.BYPASS.LTC128B.128 [R238+0xa800], desc[UR24][R172.64+0x80] ;  /* 0x0a800080aceedfae */ /* 0x0003e2000b901d58 */
[----:B------:R-:W-:Y:S02]  /*aed0*/  @!P5 LEA.HI.X R193, R6, UR5, R7, 0x1, P2 ;  /* 0x0000000506c1dc11 */ /* 0x000fe400090f0c07 */
[----:B------:R-:W-:Y:S01]  /*aee0*/  @!P4 IADD3.X R7, R166, UR7, RZ, P1, !PT ;  /* 0x00000007a607cc10 */ /* 0x000fe20008ffe4ff */
[----:B------:R1:W-:Y:S01]  /*aef0*/  @P4 STS.128 [R238+0xc800], RZ ;  /* 0x00c800ffee004388 */ /* 0x0003e20000000c00 */
[----:B------:R-:W-:-:S03]  /*af00*/  @!P4 LEA R6, P1, R0, UR4, 0x1 ;  /* 0x000000040006cc11 */ /* 0x000fc6000f8208ff */
[----:B------:R-:W-:Y:S01]  /*af10*/  @!PT LDS RZ, [RZ] ;  /* 0x00000000fffff984 */ /* 0x000fe20000000800 */
[----:B------:R-:W-:Y:S01]  /*af20*/  @!PT LDS RZ, [RZ] ;  /* 0x00000000fffff984 */ /* 0x000fe20000000800 */
[----:B------:R-:W-:Y:S01]  /*af30*/  @!PT LDS RZ, [RZ] ;  /* 0x00000000fffff984 */ /* 0x000fe20000000800 */
[----:B------:R1:W-:Y:S01]  /*af40*/  @!P4 LDGSTS.E.BYPASS.LTC128B.128 [R238+0xc800], desc[UR24][R22.64+0x100] ;  /* 0x0c80010016eecfae */ /* 0x0003e2000b901d58 */
[----:B------:R-:W-:-:S03]  /*af50*/  @!P4 LEA.HI.X R7, R0, UR5, R7, 0x1, P1 ;  /* 0x000000050007cc11 */ /* 0x000fc600088f0c07 */
        /* <DEDUP_REMOVED lines=42> */
[----:B------:R-:W-:-:S04]  /*b200*/  IADD3 R165, P1, R165, UR8, RZ ;  /* 0x00000008a5a57c10 */ /* 0x000fc8000ff3e0ff */
[----:B------:R-:W-:Y:S02]  /*b210*/  IADD3.X R166, R166, UR7, RZ, P1, !PT ;  /* 0x00000007a6a67c10 */ /* 0x000fe40008ffe4ff */
[----:B-1----:R-:W-:-:S04]  /*b220*/  LEA R6, P1, R165, UR4, 0x1 ;  /* 0x00000004a5067c11 */ /* 0x002fc8000f8208ff */
[----:B------:R-:W-:-:S05]  /*b230*/  LEA.HI.X R7, R165, UR5, R166, 0x1, P1 ;  /* 0x00000005a5077c11 */ /* 0x000fca00088f0ca6 */
[----:B------:R-:W-:Y:S01]  /*b240*/  @!PT LDS RZ, [RZ] ;  /* 0x00000000fffff984 */ /* 0x000fe20000000800 */
[----:B------:R-:W-:Y:S01]  /*b250*/  @!PT LDS RZ, [RZ] ;  /* 0x00000000fffff984 */ /* 0x000fe20000000800 */
[----:B------:R-:W-:Y:S01]  /*b260*/  @!PT LDS RZ, [RZ] ;  /* 0x00000000fffff984 */ /* 0x000fe20000000800 */
[----:B------:R2:W-:Y:S04]  /*b270*/  LDGSTS.E.BYPASS.LTC128B.128 [R238+0xf800], desc[UR24][R6.64+0x180] ;  /* 0x0f80018006ee7fae */ /* 0x0005e8000b901d58 */
.L_x_761:
[----:B------:R-:W-:Y:S05]  /*b280*/  BSYNC B0 ;  /* 0x0000000000007941 */ /* 0x000fea0003800000 */
.L_x_760:
[----:B------:R-:W0:Y:S01]  /*b290*/  LDGDEPBAR ;  /* 0x00000000000079af */ /* 0x000e220000000000 */
[----:B-12---:R-:W-:Y:S02]  /*b2a0*/  IMAD.U32 R7, RZ, RZ, UR12 ;  /* 0x0000000cff077e24 */ /* 0x006fe4000f8e00ff */
[----:B------:R-:W-:-:S03]  /*b2b0*/  IMAD.U32 R0, RZ, RZ, UR11 ;  /* 0x0000000bff007e24 */ /* 0x000fc6000f8e00ff */
[----:B------:R-:W-:-:S04]  /*b2c0*/  LEA R244, P1, R7, R244, 0x1 ;  /* 0x000000f407f47211 */ /* 0x000fc800078208ff */
[----:B------:R-:W-:-:S09]  /*b2d0*/  LEA.HI.X R243, R7, R243, R0, 0x1, P1 ;  /* 0x000000f307f37211 */ /* 0x000fd200008f0c00 */
.L_x_757:
[----:B------:R-:W-:Y:S01]  /*b2e0*/  FMNMX.FTZ R0, R164, R5, !PT ;  /* 0x00000005a4007209 */ /* 0x000fe20007810000 */
[----:B------:R-:W-:Y:S01]  /*b2f0*/  LDSM.16.MT88.4 R20, [R224+0x10000] ;  /* 0x01000000e014783b */ /* 0x000fe20000004200 */
[----:B------:R-:W-:Y:S02]  /*b300*/  FMNMX.FTZ R9, R3, R18, !PT ;  /* 0x0000001203097209 */ /* 0x000fe40007810000 */
[----:B------:R-:W-:Y:S01]  /*b310*/  FMNMX.FTZ R0, R17, R0, !PT ;  /* 0x0000000011007209 */ /* 0x000fe20007810000 */
[----:B------:R-:W-:Y:S01]  /*b320*/  LDSM.16.MT88.4 R32, [R226+0x12800] ;  /* 0x01280000e220783b */ /* 0x000fe20000004200 */
[----:B------:R-:W-:Y:S02]  /*b330*/  FMNMX.FTZ R9, R4, R9, !PT ;  /* 0x0000000904097209 */ /* 0x000fe40007810000 */
[----:B------:R-:W-:Y:S02]  /*b340*/  FMNMX.FTZ R0, R205, R0, !PT ;  /* 0x00000000cd007209 */ /* 0x000fe40007810000 */
[----:B------:R-:W-:-:S02]  /*b350*/  FMNMX.FTZ R9, R14, R9, !PT ;  /* 0x000000090e097209 */ /* 0x000fc40007810000 */
[----:B------:R-:W-:Y:S02]  /*b360*/  FMNMX.FTZ R0, R13, R0, !PT ;  /* 0x000000000d007209 */ /* 0x000fe40007810000 */
[----:B------:R-:W-:Y:S02]  /*b370*/  FMNMX.FTZ R9, R12, R9, !PT ;  /* 0x000000090c097209 */ /* 0x000fe40007810000 */
[----:B------:R-:W-:Y:S02]  /*b380*/  FMNMX.FTZ R0, R31, R0, !PT ;  /* 0x000000001f007209 */ /* 0x000fe40007810000 */
        /* <DEDUP_REMOVED lines=22> */
[----:B------:R-:W-:-:S03]  /*b4f0*/  FMNMX.FTZ R9, R177, R0, !PT ;  /* 0x00000000b1097209 */ /* 0x000fc60007810000 */
[----:B------:R-:W1:Y:S04]  /*b500*/  SHFL.BFLY PT, R7, R2, 0x2, 0x1f ;  /* 0x0c401f0002077f89 */ /* 0x000e6800000e0000 */
[----:B------:R-:W2:Y:S01]  /*b510*/  SHFL.BFLY PT, R0, R9, 0x2, 0x1f ;  /* 0x0c401f0009007f89 */ /* 0x000ea200000e0000 */
[----:B-1----:R-:W-:Y:S02]  /*b520*/  FMNMX.FTZ R7, R2, R7, !PT ;  /* 0x0000000702077209 */ /* 0x002fe40007810000 */
[----:B--2---:R-:W-:-:S03]  /*b530*/  FMNMX.FTZ R0, R9, R0, !PT ;  /* 0x0000000009007209 */ /* 0x004fc60007810000 */
[----:B------:R-:W1:Y:S04]  /*b540*/  SHFL.BFLY PT, R174, R7, 0x1, 0x1f ;  /* 0x0c201f0007ae7f89 */ /* 0x000e6800000e0000 */
[----:B------:R-:W2:Y:S04]  /*b550*/  SHFL.BFLY PT, R173, R0, 0x1, 0x1f ;  /* 0x0c201f0000ad7f89 */ /* 0x000ea800000e0000 */
[----:B------:R-:W-:Y:S01]  /*b560*/  LDSM.16.MT88.4 R8, [R225+0x10000] ;  /* 0x01000000e108783b */ /* 0x000fe20000004200 */
[----:B-1----:R-:W-:Y:S02]  /*b570*/  FMNMX.FTZ R174, R7, R174, !PT ;  /* 0x000000ae07ae7209 */ /* 0x002fe40007810000 */
[----:B--2---:R-:W-:-:S03]  /*b580*/  FMNMX.FTZ R173, R0, R173, !PT ;  /* 0x000000ad00ad7209 */ /* 0x004fc60007810000 */
[C---:B------:R-:W-:Y:S01]  /*b590*/  FMUL.FTZ R186, R174.reuse, UR21 ;  /* 0x00000015aeba7c20 */ /* 0x040fe20008410000 */
[----:B------:R-:W-:Y:S02]  /*b5a0*/  FSETP.NEU.FTZ.AND P2, PT, R174, -INF , PT ;  /* 0xff800000ae00780b */ /* 0x000fe40003f5d000 */
[C---:B------:R-:W-:Y:S01]  /*b5b0*/  FSETP.NEU.FTZ.AND P1, PT, R173.reuse, -INF , PT ;  /* 0xff800000ad00780b */ /* 0x040fe20003f3d000 */
[C---:B------:R-:W-:Y:S01]  /*b5c0*/  FMUL.FTZ R179, R173.reuse, UR21 ;  /* 0x00000015adb37c20 */ /* 0x040fe20008410000 */
[----:B------:R-:W-:Y:S02]  /*b5d0*/  FSEL R186, R186, RZ, P2 ;  /* 0x000000ffbaba7208 */ /* 0x000fe40001000000 */
[----:B------:R-:W-:Y:S02]  /*b5e0*/  FSEL R6, R173, RZ, P1 ;  /* 0x000000ffad067208 */ /* 0x000fe40000800000 */
[----:B------:R-:W-:Y:S01]  /*b5f0*/  FSEL R179, R179, RZ, P1 ;  /* 0x000000ffb3b37208 */ /* 0x000fe20000800000 */
[--C-:B------:R-:W-:Y:S01]  /*b600*/  FFMA.FTZ R171, R17, UR21, -R186.reuse ;  /* 0x0000001511ab7c23 */ /* 0x100fe200080108ba */
[----:B------:R-:W-:Y:S01]  /*b610*/  FFMA.FTZ R172, R5, UR21, -R186 ;  /* 0x0000001505ac7c23 */ /* 0x000fe200080108ba */
[----:B------:R-:W-:Y:S01]  /*b620*/  FSEL R5, R174, RZ, P2 ;  /* 0x000000ffae057208 */ /* 0x000fe20001000000 */
[----:B------:R-:W-:Y:S01]  /*b630*/  FADD.FTZ R6, R3, -R6 ;  /* 0x8000000603067221 */ /* 0x000fe20000010000 */
[--C-:B------:R-:W-:Y:S01]  /*b640*/  FFMA.FTZ R168, R18, UR21, -R179.reuse ;  /* 0x0000001512a87c23 */ /* 0x100fe200080108b3 */
[----:B------:R-:W-:Y:S01]  /*b650*/  FFMA.FTZ R2, R4, UR21, -R179 ;  /* 0x0000001504027c23 */ /* 0x000fe200080108b3 */
[----:B------:R-:W1:Y:S01]  /*b660*/  LDSM.16.MT88.4 R16, [R228+0x10000] ;  /* 0x01000000e410783b */ /* 0x000e620000004200 */
[----:B------:R-:W-:Y:S01]  /*b670*/  FADD.FTZ R4, R164, -R5 ;  /* 0x80000005a4047221 */ /* 0x000fe20000010000 */
[--C-:B------:R-:W-:Y:S01]  /*b680*/  FFMA.FTZ R170, R205, UR21, -R186.reuse ;  /* 0x00000015cdaa7c23 */ /* 0x100fe200080108ba */
[--C-:B------:R-:W-:Y:S01]  /*b690*/  FFMA.FTZ R169, R13, UR21, -R186.reuse ;  /* 0x000000150da97c23 */ /* 0x100fe200080108ba */
[--C-:B------:R-:W-:Y:S01]  /*b6a0*/  FFMA.FTZ R0, R14, UR21, -R179.reuse ;  /* 0x000000150e007c23 */ /* 0x100fe200080108b3 */
[--C-:B------:R-:W-:Y:S01]  /*b6b0*/  FFMA.FTZ R175, R12, UR21, -R179.reuse ;  /* 0x000000150caf7c23 */ /* 0x100fe200080108b3 */
[----:B------:R-:W-:Y:S01]  /*b6c0*/  FMUL.FTZ R176, R4, UR21 ;  /* 0x0000001504b07c20 */ /* 0x000fe20008410000 */
[----:B------:R-:W-:Y:S01]  /*b6d0*/  FMUL.FTZ R3, R6, UR21 ;  /* 0x0000001506037c20 */ /* 0x000fe20008410000 */
[----:B------:R-:W-:Y:S01]  /*b6e0*/  MUFU.EX2 R172, R172 ;  /* 0x000000ac00ac7308 */ /* 0x000fe20000000800 */
[----:B------:R-:W2:Y:S01]  /*b6f0*/  LDSM.16.MT88.4 R12, [R226+0x10000] ;  /* 0x01000000e20c783b */ /* 0x000ea20000004200 */
[--C-:B------:R-:W-:Y:S01]  /*b700*/  FFMA.FTZ R188, R27, UR21, -R186.reuse ;  /* 0x000000151bbc7c23 */ /* 0x100fe200080108ba */
[--C-:B------:R-:W-:Y:S01]  /*b710*/  FFMA.FTZ R190, R25, UR21, -R186.reuse ;  /* 0x0000001519be7c23 */ /* 0x100fe200080108ba */
[--C-:B------:R-:W-:Y:S01]  /*b720*/  FFMA.FTZ R191, R24, UR21, -R179.reuse ;  /* 0x0000001518bf7c23 */ /* 0x100fe200080108b3 */
[--C-:B------:R-:W-:Y:S01]  /*b730*/  FFMA.FTZ R187, R31, UR21, -R186.reuse ;  /* 0x000000151fbb7c23 */ /* 0x100fe200080108ba */
[----:B------:R-:W-:Y:S01]  /*b740*/  LDSM.16.MT88.4 R24, [R224+0x16000] ;  /* 0x01600000e018783b */ /* 0x000fe20000004200 */
[--C-:B------:R-:W-:Y:S01]  /*b750*/  FFMA.FTZ R189, R29, UR21, -R186.reuse ;  /* 0x000000151dbd7c23 */ /* 0x100fe200080108ba */
[----:B------:R-:W3:Y:S01]  /*b760*/  MUFU.EX2 R171, R171 ;  /* 0x000000ab00ab7308 */ /* 0x000ee20000000800 */
[--C-:B------:R-:W-:Y:S01]  /*b770*/  FFMA.FTZ R192, R206, UR21, -R179.reuse ;  /* 0x00000015cec07c23 */ /* 0x100fe200080108b3 */
[--C-:B------:R-:W-:Y:S01]  /*b780*/  FFMA.FTZ R193, R30, UR21, -R179.reuse ;  /* 0x000000151ec17c23 */ /* 0x100fe200080108b3 */
[--C-:B------:R-:W-:Y:S01]  /*b790*/  FFMA.FTZ R194, R28, UR21, -R179.reuse ;  /* 0x000000151cc27c23 */ /* 0x100fe200080108b3 */
[--C-:B------:R-:W-:Y:S01]  /*b7a0*/  FFMA.FTZ R206, R195, UR21, -R186.reuse ;  /* 0x00000015c3ce7c23 */ /* 0x100fe200080108ba */
[----:B------:R-:W-:Y:S01]  /*b7b0*/  LDSM.16.MT88.4 R28, [R228+0x12800] ;  /* 0x01280000e41c783b */ /* 0x000fe20000004200 */
[--C-:B------:R-:W-:Y:S01]  /*b7c0*/  FFMA.FTZ R200, R203, UR21, -R186.reuse ;  /* 0x00000015cbc87c23 */ /* 0x100fe200080108ba */
[--C-:B------:R-:W-:Y:S01]  /*b7d0*/  FFMA.FTZ R199, R199, UR21, -R186.reuse ;  /* 0x00000015c7c77c23 */ /* 0x100fe200080108ba */
[----:B------:R-:W-:Y:S01]  /*b7e0*/  MUFU.EX2 R170, R170 ;  /* 0x000000aa00aa7308 */ /* 0x000fe20000000800 */
[--C-:B------:R-:W-:Y:S01]  /*b7f0*/  FFMA.FTZ R197, R197, UR21, -R186.reuse ;  /* 0x00000015c5c57c23 */ /* 0x100fe200080108ba */
[--C-:B------:R-:W-:Y:S01]  /*b800*/  FFMA.FTZ R195, R204, UR21, -R179.reuse ;  /* 0x00000015ccc37c23 */ /* 0x100fe200080108b3 */
[--C-:B------:R-:W-:Y:S01]  /*b810*/  FFMA.FTZ R202, R202, UR21, -R179.reuse ;  /* 0x00000015caca7c23 */ /* 0x100fe200080108b3 */
[--C-:B------:R-:W-:Y:S01]  /*b820*/  FFMA.FTZ R196, R196, UR21, -R179.reuse ;  /* 0x00000015c4c47c23 */ /* 0x100fe200080108b3 */
[--C-:B------:R-:W-:Y:S01]  /*b830*/  FFMA.FTZ R201, R198, UR21, -R179.reuse ;  /* 0x00000015c6c97c23 */ /* 0x100fe200080108b3 */
[----:B------:R-:W-:Y:S01]  /*b840*/  LDSM.16.MT88.4 R164, [R225+0x17000] ;  /* 0x01700000e1a4783b */ /* 0x000fe20000004200 */
[--C-:B------:R-:W-:Y:S01]  /*b850*/  FFMA.FTZ R185, R185, UR21, -R186.reuse ;  /* 0x00000015b9b97c23 */ /* 0x100fe200080108ba */
[----:B------:R-:W4:Y:S01]  /*b860*/  MUFU.EX2 R169, R169 ;  /* 0x000000a900a97308 */ /* 0x000f220000000800 */
[----:B---3--:R-:W-:Y:S01]  /*b870*/  F2FP.BF16.F32.PACK_AB R4, R171, R172 ;  /* 0x000000acab04723e */ /* 0x008fe200000010ff */
[--C-:B------:R-:W-:Y:S01]  /*b880*/  FFMA.FTZ R184, R184, UR21, -R186.reuse ;  /* 0x00000015b8b87c23 */ /* 0x100fe200080108ba */
[--C-:B------:R-:W-:Y:S01]  /*b890*/  FFMA.FTZ R183, R183, UR21, -R186.reuse ;  /* 0x00000015b7b77c23 */ /* 0x100fe200080108ba */
[----:B------:R-:W-:Y:S01]  /*b8a0*/  FFMA.FTZ R186, R181, UR21, -R186 ;  /* 0x00000015b5ba7c23 */ /* 0x000fe200080108ba */
[--C-:B------:R-:W-:Y:S01]  /*b8b0*/  FFMA.FTZ R181, R182, UR21, -R179.reuse ;  /* 0x00000015b6b57c23 */ /* 0x100fe200080108b3 */
[--C-:B------:R-:W-:Y:S01]  /*b8c0*/  FFMA.FTZ R180, R180, UR21, -R179.reuse ;  /* 0x00000015b4b47c23 */ /* 0x100fe200080108b3 */
[--C-:B------:R-:W-:Y:S01]  /*b8d0*/  FFMA.FTZ R178, R178, UR21, -R179.reuse ;  /* 0x00000015b2b27c23 */ /* 0x100fe200080108b3 */
[----:B------:R-:W-:Y:S01]  /*b8e0*/  MUFU.EX2 R168, R168 ;  /* 0x000000a800a87308 */ /* 0x000fe20000000800 */
[----:B------:R-:W-:-:S07]  /*b8f0*/  FFMA.FTZ R177, R177, UR21, -R179 ;  /* 0x00000015b1b17c23 */ /* 0x000fce00080108b3 */
[----:B------:R-:W3:Y:S01]  /*b900*/  MUFU.EX2 R2, R2 ;  /* 0x0000000200027308 */ /* 0x000ee20000000800 */
[----:B----4-:R-:W-:-:S07]  /*b910*/  F2FP.BF16.F32.PACK_AB R6, R169, R170 ;  /* 0x000000aaa906723e */ /* 0x010fce00000010ff */
[----:B------:R-:W-:Y:S08]  /*b920*/  MUFU.EX2 R0, R0 ;  /* 0x0000000000007308 */ /* 0x000ff00000000800 */
[----:B------:R-:W4:Y:S01]  /*b930*/  MUFU.EX2 R175, R175 ;  /* 0x000000af00af7308 */ /* 0x000f220000000800 */
[----:B---3--:R-:W-:-:S07]  /*b940*/  F2FP.BF16.F32.PACK_AB R5, R2, R168 ;  /* 0x000000a80205723e */ /* 0x008fce00000010ff */
[----:B------:R-:W3:Y:S08]  /*b950*/  MUFU.EX2 R176, R176 ;  /* 0x000000b000b07308 */ /* 0x000ef00000000800 */
[----:B------:R-:W5:Y:S01]  /*b960*/  MUFU.EX2 R3, R3 ;  /* 0x0000000300037308 */ /* 0x000f620000000800 */
[----:B----4-:R-:W-:-:S07]  /*b970*/  F2FP.BF16.F32.PACK_AB R7, R175, R0 ;  /* 0x00000000af07723e */ /* 0x010fce00000010ff */
[----:B------:R-:W-:Y:S01]  /*b980*/  MUFU.EX2 R187, R187 ;  /* 0x000000bb00bb7308 */ /* 0x000fe20000000800 */
[-C--:B---3--:R-:W-:Y:S01]  /*b990*/  FMUL.FTZ R160, R160, R176.reuse ;  /* 0x000000b0a0a07220 */ /* 0x088fe20000410000 */
[-C--:B------:R-:W-:Y:S01]  /*b9a0*/  FMUL.FTZ R161, R161, R176.reuse ;  /* 0x000000b0a1a17220 */ /* 0x080fe20000410000 */
[-C--:B------:R-:W-:Y:S01]  /*b9b0*/  FMUL.FTZ R36, R36, R176.reuse ;  /* 0x000000b024247220 */ /* 0x080fe20000410000 */
[-C--:B------:R-:W-:Y:S01]  /*b9c0*/  FMUL.FTZ R37, R37, R176.reuse ;  /* 0x000000b025257220 */ /* 0x080fe20000410000 */
[-C--:B------:R-:W-:Y:S01]  /*b9d0*/  FMUL.FTZ R40, R40, R176.reuse ;  /* 0x000000b028287220 */ /* 0x080fe20000410000 */
[-C--:B------:R-:W-:Y:S01]  /*b9e0*/  FMUL.FTZ R41, R41, R176.reuse ;  /* 0x000000b029297220 */ /* 0x080fe20000410000 */
[-C--:B------:R-:W-:Y:S01]  /*b9f0*/  FMUL.FTZ R44, R44, R176.reuse ;  /* 0x000000b02c2c7220 */ /* 0x080fe20000410000 */
[-C--:B------:R-:W-:Y:S01]  /*ba00*/  FMUL.FTZ R45, R45, R176.reuse ;  /* 0x000000b02d2d7220 */ /* 0x080fe20000410000 */
[-C--:B-----5:R-:W-:Y:S01]  /*ba10*/  FMUL.FTZ R162, R162, R3.reuse ;  /* 0x00000003a2a27220 */ /* 0x0a0fe20000410000 */
[-C--:B------:R-:W-:Y:S01]  /*ba20*/  FMUL.FTZ R163, R163, R3.reuse ;  /* 0x00000003a3a37220 */ /* 0x080fe20000410000 */
[-C--:B------:R-:W-:Y:S01]  /*ba30*/  FMUL.FTZ R38, R38, R3.reuse ;  /* 0x0000000326267220 */ /* 0x080fe20000410000 */
[-C--:B------:R-:W-:Y:S01]  /*ba40*/  FMUL.FTZ R39, R39, R3.reuse ;  /* 0x0000000327277220 */ /* 0x080fe20000410000 */
[-C--:B------:R-:W-:Y:S01]  /*ba50*/  FMUL.FTZ R42, R42, R3.reuse ;  /* 0x000000032a2a7220 */ /* 0x080fe20000410000 */
[-C--:B------:R-:W-:Y:S01]  /*ba60*/  FMUL.FTZ R43, R43, R3.reuse ;  /* 0x000000032b2b7220 */ /* 0x080fe20000410000 */
[-C--:B------:R-:W-:Y:S01]  /*ba70*/  FMUL.FTZ R48, R48, R176.reuse ;  /* 0x000000b030307220 */ /* 0x080fe20000410000 */
[-C--:B------:R-:W-:Y:S01]  /*ba80*/  FMUL.FTZ R49, R49, R176.reuse ;  /* 0x000000b031317220 */ /* 0x080fe20000410000 */
[C---:B-1----:R-:W-:Y:S01]  /*ba90*/  HMMA.16816.F32.BF16 R160, R4.reuse, R16, R160 ;  /* 0x0000001004a0723c */ /* 0x042fe200000418a0 */
[-C--:B------:R-:W-:Y:S01]  /*baa0*/  FMUL.FTZ R46, R46, R3.reuse ;  /* 0x000000032e2e7220 */ /* 0x080fe20000410000 */
[-C--:B------:R-:W-:Y:S01]  /*bab0*/  FMUL.FTZ R47, R47, R3.reuse ;  /* 0x000000032f2f7220 */ /* 0x080fe20000410000 */
[-C--:B------:R-:W-:Y:S01]  /*bac0*/  FMUL.FTZ R50, R50, R3.reuse ;  /* 0x0000000332327220 */ /* 0x080fe20000410000 */
[-C--:B------:R-:W-:Y:S01]  /*bad0*/  FMUL.FTZ R51, R51, R3.reuse ;  /* 0x0000000333337220 */ /* 0x080fe20000410000 */
[-C--:B------:R-:W-:Y:S01]  /*bae0*/  FMUL.FTZ R52, R52, R176.reuse ;  /* 0x000000b034347220 */ /* 0x080fe20000410000 */
[C---:B------:R-:W-:Y:S01]  /*baf0*/  HMMA.16816.F32.BF16 R36, R4.reuse, R18, R36 ;  /* 0x000000120424723c */ /* 0x040fe20000041824 */
[----:B------:R-:W1:Y:S01]  /*bb00*/  LDSM.16.MT88.4 R16, [R228+0x12000] ;  /* 0x01200000e410783b */ /* 0x000e620000004200 */
[-C--:B------:R-:W-:Y:S01]  /*bb10*/  FMUL.FTZ R53, R53, R176.reuse ;  /* 0x000000b035357220 */ /* 0x080fe20000410000 */
[-C--:B------:R-:W-:Y:S01]  /*bb20*/  FMUL.FTZ R54, R54, R3.reuse ;  /* 0x0000000336367220 */ /* 0x080fe20000410000 */
[-C--:B------:R-:W-:Y:S01]  /*bb30*/  FMUL.FTZ R55, R55, R3.reuse ;  /* 0x0000000337377220 */ /* 0x080fe20000410000 */
[-C--:B------:R-:W-:Y:S01]  /*bb40*/  FMUL.FTZ R64, R64, R176.reuse ;  /* 0x000000b040407220 */ /* 0x080fe20000410000 */
[C---:B--2---:R-:W-:Y:S01]  /*bb50*/  HMMA.16816.F32.BF16 R40, R4.reuse, R12, R40 ;  /* 0x0000000c0428723c */ /* 0x044fe20000041828 */
[-C--:B------:R-:W-:Y:S01]  /*bb60*/  FMUL.FTZ R65, R65, R176.reuse ;  /* 0x000000b041417220 */ /* 0x080fe20000410000 */
[-C--:B------:R-:W-:Y:S01]  /*bb70*/  FMUL.FTZ R66, R66, R3.reuse ;  /* 0x0000000342427220 */ /* 0x080fe20000410000 */
[-C--:B------:R-:W-:Y:S01]  /*bb80*/  FMUL.FTZ R67, R67, R3.reuse ;  /* 0x0000000343437220 */ /* 0x080fe20000410000 */
[-C--:B------:R-:W-:Y:S01]  /*bb90*/  FMUL.FTZ R68, R68, R176.reuse ;  /* 0x000000b044447220 */ /* 0x080fe20000410000 */
[-C--:B------:R-:W-:Y:S01]  /*bba0*/  FMUL.FTZ R69, R69, R176.reuse ;  /* 0x000000b045457220 */ /* 0x080fe20000410000 */
[C---:B------:R-:W-:Y:S01]  /*bbb0*/  HMMA.16816.F32.BF16 R44, R4.reuse, R14, R44 ;  /* 0x0000000e042c723c */ /* 0x040fe2000004182c */
[----:B------:R-:W2:Y:S01]  /*bbc0*/  LDSM.16.MT88.4 R12, [R226+0x12000] ;  /* 0x01200000e20c783b */ /* 0x000ea20000004200 */
[-C--:B------:R-:W-:Y:S01]  /*bbd0*/  FMUL.FTZ R70, R70, R3.reuse ;  /* 0x0000000346467220 */ /* 0x080fe20000410000 */
[-C--:B------:R-:W-:Y:S01]  /*bbe0*/  FMUL.FTZ R71, R71, R3.reuse ;  /* 0x0000000347477220 */ /* 0x080fe20000410000 */
[-C--:B------:R-:W-:Y:S01]  /*bbf0*/  FMUL.FTZ R56, R56, R176.reuse ;  /* 0x000000b038387220 */ /* 0x080fe20000410000 */
[-C--:B------:R-:W-:Y:S01]  /*bc00*/  FMUL.FTZ R57, R57, R176.reuse ;  /* 0x000000b039397220 */ /* 0x080fe20000410000 */
[C---:B------:R-:W-:Y:S01]  /*bc10*/  HMMA.16816.F32.BF16 R48, R4.reuse, R8, R48 ;  /* 0x000000080430723c */ /* 0x040fe20000041830 */
[-C--:B------:R-:W-:Y:S01]  /*bc20*/  FMUL.FTZ R58, R58, R3.reuse ;  /* 0x000000033a3a7220 */ /* 0x080fe20000410000 */
[-C--:B------:R-:W-:Y:S01]  /*bc30*/  FMUL.FTZ R59, R59, R3.reuse ;  /* 0x000000033b3b7220 */ /* 0x080fe20000410000 */
[-C--:B------:R-:W-:Y:S01]  /*bc40*/  FMUL.FTZ R60, R60, R176.reuse ;  /* 0x000000b03c3c7220 */ /* 0x080fe20000410000 */
[-C--:B------:R-:W-:Y:S01]  /*bc50*/  FMUL.FTZ R61, R61, R176.reuse ;  /* 0x000000b03d3d7220 */ /* 0x080fe20000410000 */
[-C--:B------:R-:W-:Y:S01]  /*bc60*/  FMUL.FTZ R62, R62, R3.reuse ;  /* 0x000000033e3e7220 */ /* 0x080fe20000410000 */
[C---:B------:R-:W-:Y:S01]  /*bc70*/  HMMA.16816.F32.BF16 R52, R4.reuse, R10, R52 ;  /* 0x0000000a0434723c */ /* 0x040fe20000041834 */
[----:B------:R-:W3:Y:S01]  /*bc80*/  LDSM.16.MT88.4 R8, [R225+0x12000] ;  /* 0x01200000e108783b */ /* 0x000ee20000004200 */
        /* <DEDUP_REMOVED lines=11> */
[----:B------:R-:W4:Y:S01]  /*bd40*/  LDSM.16.MT88.4 R20, [R224+0x12000] ;  /* 0x01200000e014783b */ /* 0x000f220000004200 */
        /* <DEDUP_REMOVED lines=28> */
[C---:B---3--:R-:W-:Y:S01]  /*bf10*/  HMMA.16816.F32.BF16 R80, R4.reuse, R8, R80 ;  /* 0x000000080450723c */ /* 0x048fe20000041850 */
        /* <DEDUP_REMOVED lines=11> */
[C---:B----4-:R-:W-:Y:S01]  /*bfd0*/  HMMA.16816.F32.BF16 R88, R4.reuse, R20, R88 ;  /* 0x000000140458723c */ /* 0x050fe20000041858 */
        /* <DEDUP_REMOVED lines=33> */
[----:B------:R-:W5:Y:S01]  /*c1f0*/  MUFU.EX2 R188, R188 ;  /* 0x000000bc00bc7308 */ /* 0x000f620000000800 */
        /* <DEDUP_REMOVED lines=9> */
[----:B------:R-:W-:Y:S01]  /*c290*/  MUFU.EX2 R189, R189 ;  /* 0x000000bd00bd7308 */ /* 0x000fe20000000800 */
[-C--:B------:R-:W-:Y:S01]  /*c2a0*/  FMUL.FTZ R158, R158, R3.reuse ;  /* 0x000000039e9e7220 */ /* 0x080fe20000410000 */
[-C--:B------:R-:W-:Y:S01]  /*c2b0*/  FMUL.FTZ R159, R159, R3.reuse ;  /* 0x000000039f9f7220 */ /* 0x080fe20000410000 */
[-C--:B------:R-:W-:Y:S01]  /*c2c0*/  FMUL.FTZ R140, R140, R176.reuse ;  /* 0x000000b08c8c7220 */ /* 0x080fe20000410000 */
[C---:B----4-:R-:W-:Y:S01]  /*c2d0*/  HMMA.16816.F32.BF16 R120, R4.reuse, R20, R120 ;  /* 0x000000140478723c */ /* 0x050fe20000041878 */
[-C--:B------:R-:W-:Y:S01]  /*c2e0*/  FMUL.FTZ R141, R141, R176.reuse ;  /* 0x000000b08d8d7220 */ /* 0x080fe20000410000 */
[-C--:B------:R-:W-:Y:S01]  /*c2f0*/  FMUL.FTZ R142, R142, R3.reuse ;  /* 0x000000038e8e7220 */ /* 0x080fe20000410000 */
[-C--:B------:R-:W-:Y:S01]  /*c300*/  FMUL.FTZ R143, R143, R3.reuse ;  /* 0x000000038f8f7220 */ /* 0x080fe20000410000 */
[----:B------:R-:W-:Y:S01]  /*c310*/  MUFU.EX2 R190, R190 ;  /* 0x000000be00be7308 */ /* 0x000fe20000000800 */
[-C--:B------:R-:W-:Y:S01]  /*c320*/  FMUL.FTZ R152, R152, R176.reuse ;  /* 0x000000b098987220 */ /* 0x080fe20000410000 */
[C---:B------:R-:W-:Y:S01]  /*c330*/  HMMA.16816.F32.BF16 R124, R4.reuse, R22, R124 ;  /* 0x00000016047c723c */ /* 0x040fe2000004187c */
[----:B------:R-:W-:Y:S01]  /*c340*/  LDSM.16.MT88.4 R20, [R228+0x10800] ;  /* 0x01080000e414783b */ /* 0x000fe20000004200 */
[-C--:B------:R-:W-:Y:S01]  /*c350*/  FMUL.FTZ R153, R153, R176.reuse ;  /* 0x000000b099997220 */ /* 0x080fe20000410000 */
[-C--:B------:R-:W-:Y:S01]  /*c360*/  FMUL.FTZ R154, R154, R3.reuse ;  /* 0x000000039a9a7220 */ /* 0x080fe20000410000 */
[-C--:B------:R-:W-:Y:S01]  /*c370*/  FMUL.FTZ R155, R155, R3.reuse ;  /* 0x000000039b9b7220 */ /* 0x080fe20000410000 */
[-C--:B------:R-:W-:Y:S01]  /*c380*/  FMUL.FTZ R144, R144, R176.reuse ;  /* 0x000000b090907220 */ /* 0x080fe20000410000 */
[C---:B-1----:R-:W-:Y:S01]  /*c390*/  HMMA.16816.F32.BF16 R128, R4.reuse, R16, R128 ;  /* 0x000000100480723c */ /* 0x042fe20000041880 */
[----:B------:R-:W-:Y:S01]  /*c3a0*/  MUFU.EX2 R191, R191 ;  /* 0x000000bf00bf7308 */ /* 0x000fe20000000800 */
[-C--:B------:R-:W-:Y:S01]  /*c3b0*/  FMUL.FTZ R145, R145, R176.reuse ;  /* 0x000000b091917220 */ /* 0x080fe20000410000 */
[-C--:B------:R-:W-:Y:S01]  /*c3c0*/  FMUL.FTZ R148, R148, R176.reuse ;  /* 0x000000b094947220 */ /* 0x080fe20000410000 */
[-C--:B------:R-:W-:Y:S01]  /*c3d0*/  FMUL.FTZ R149, R149, R176.reuse ;  /* 0x000000b095957220 */ /* 0x080fe20000410000 */
[-C--:B------:R-:W-:Y:S01]  /*c3e0*/  FMUL.FTZ R146, R146, R3.reuse ;  /* 0x0000000392927220 */ /* 0x080fe20000410000 */
[C---:B------:R-:W-:Y:S01]  /*c3f0*/  HMMA.16816.F32.BF16 R132, R4.reuse, R18, R132 ;  /* 0x000000120484723c */ /* 0x040fe20000041884 */
[----:B------:R-:W1:Y:S01]  /*c400*/  LDSM.16.MT88.4 R16, [R226+0x10800] ;  /* 0x01080000e210783b */ /* 0x000e620000004200 */
[-C--:B------:R-:W-:Y:S01]  /*c410*/  FMUL.FTZ R147, R147, R3.reuse ;  /* 0x0000000393937220 */ /* 0x080fe20000410000 */
[----:B------:R-:W4:Y:S01]  /*c420*/  MUFU.EX2 R192, R192 ;  /* 0x000000c000c07308 */ /* 0x000f220000000800 */
[-C--:B------:R-:W-:Y:S01]  /*c430*/  FMUL.FTZ R150, R150, R3.reuse ;  /* 0x0000000396967220 */ /* 0x080fe20000410000 */
[-C--:B------:R-:W-:Y:S01]  /*c440*/  FMUL.FTZ R151, R151, R3.reuse ;  /* 0x0000000397977220 */ /* 0x080fe20000410000 */
[----:B--2---:R-:W-:Y:S01]  /*c450*/  HMMA.16816.F32.BF16 R136, R4, R12, R136 ;  /* 0x0000000c0488723c */ /* 0x004fe20000041888 */
[----:B------:R-:W-:Y:S01]  /*c460*/  FFMA.FTZ R172, R247, R176, R172 ;  /* 0x000000b0f7ac7223 */ /* 0x000fe200000100ac */
[----:B------:R-:W-:-:S03]  /*c470*/  FFMA.FTZ R3, R245, R3, R168 ;  /* 0x00000003f5037223 */ /* 0x000fc600000100a8 */
[----:B------:R-:W-:Y:S01]  /*c480*/  MUFU.EX2 R193, R193 ;  /* 0x000000c100c17308 */ /* 0x000fe20000000800 */
[----:B------:R-:W-:Y:S01]  /*c490*/  HMMA.16816.F32.BF16 R156, R4, R14, R156 ;  /* 0x0000000e049c723c */ /* 0x000fe2000004189c */
[----:B------:R-:W2:Y:S01]  /*c4a0*/  LDSM.16.MT88.4 R12, [R224+0x10800] ;  /* 0x01080000e00c783b */ /* 0x000ea20000004200 */
[----:B------:R-:W-:Y:S01]  /*c4b0*/  FADD.FTZ R171, R171, R172 ;  /* 0x000000acabab7221 */ /* 0x000fe20000010000 */
[----:B------:R-:W-:-:S03]  /*c4c0*/  FADD.FTZ R3, R2, R3 ;  /* 0x0000000302037221 */ /* 0x000fc60000010000 */
[----:B---3--:R-:W-:Y:S01]  /*c4d0*/  HMMA.16816.F32.BF16 R140, R4, R8, R140 ;  /* 0x00000008048c723c */ /* 0x008fe2000004188c */
[----:B------:R-:W3:Y:S01]  /*c4e0*/  MUFU.EX2 R194, R194 ;  /* 0x000000c200c27308 */ /* 0x000ee20000000800 */
[----:B------:R-:W-:Y:S01]  /*c4f0*/  FADD.FTZ R170, R170, R171 ;  /* 0x000000abaaaa7221 */ /* 0x000fe20000010000 */
[----:B------:R-:W-:-:S03]  /*c500*/  FADD.FTZ R0, R0, R3 ;  /* 0x0000000300007221 */ /* 0x000fc60000010000 */
[C---:B------:R-:W-:Y:S01]  /*c510*/  HMMA.16816.F32.BF16 R152, R4.reuse, R10, R152 ;  /* 0x0000000a0498723c */ /* 0x040fe20000041898 */
[----:B------:R-:W2:Y:S01]  /*c520*/  LDSM.16.MT88.4 R8, [R225+0x10800] ;  /* 0x01080000e108783b */ /* 0x000ea20000004200 */
[----:B------:R-:W-:Y:S01]  /*c530*/  FADD.FTZ R170, R169, R170 ;  /* 0x000000aaa9aa7221 */ /* 0x000fe20000010000 */
[----:B------:R-:W1:Y:S01]  /*c540*/  MUFU.EX2 R200, R200 ;  /* 0x000000c800c87308 */ /* 0x000e620000000800 */
[----:B------:R-:W-:Y:S02]  /*c550*/  FADD.FTZ R0, R175, R0 ;  /* 0x00000000af007221 */ /* 0x000fe40000010000 */
[C---:B------:R-:W-:Y:S05]  /*c560*/  HMMA.16816.F32.BF16 R144, R4.reuse, R24, R144 ;  /* 0x000000180490723c */ /* 0x040fea0000041890 */
[----:B------:R-:W2:Y:S01]  /*c570*/  MUFU.EX2 R199, R199 ;  /* 0x000000c700c77308 */ /* 0x000ea20000000800 */
[----:B------:R-:W-:Y:S01]  /*c580*/  HMMA.16816.F32.BF16 R148, R4, R26, R148 ;  /* 0x0000001a0494723c */ /* 0x000fe20000041894 */
[----:B------:R-:W-:Y:S06]  /*c590*/  LDSM.16.MT88.4 R24, [R225+0x12800] ;  /* 0x01280000e118783b */ /* 0x000fec0000004200 */
[----:B-----5:R-:W-:Y:S01]  /*c5a0*/  F2FP.BF16.F32.PACK_AB R4, R188, R187 ;  /* 0x000000bbbc04723e */ /* 0x020fe200000010ff */
[----:B------:R-:W-:Y:S01]  /*c5b0*/  MUFU.EX2 R197, R197 ;  /* 0x000000c500c57308 */ /* 0x000fe20000000800 */
[----:B----4-:R-:W-:Y:S01]  /*c5c0*/  F2FP.BF16.F32.PACK_AB R5, R192, R191 ;  /* 0x000000bfc005723e */ /* 0x010fe200000010ff */
[----:B------:R-:W-:Y:S01]  /*c5d0*/  FADD.FTZ R187, R187, R170 ;  /* 0x000000aabbbb7221 */ /* 0x000fe20000010000 */
[----:B------:R-:W-:Y:S01]  /*c5e0*/  F2FP.BF16.F32.PACK_AB R6, R190, R189 ;  /* 0x000000bdbe06723e */ /* 0x000fe200000010ff */
[----:B------:R-:W-:Y:S01]  /*c5f0*/  FADD.FTZ R191, R191, R0 ;  /* 0x00000000bfbf7221 */ /* 0x000fe20000010000 */
[----:B---3--:R-:W-:Y:S01]  /*c600*/  F2FP.BF16.F32.PACK_AB R7, R194, R193 ;  /* 0x000000c1c207723e */ /* 0x008fe200000010ff */
[----:B------:R-:W-:-:S02]  /*c610*/  FADD.FTZ R188, R188, R187 ;  /* 0x000000bbbcbc7221 */ /* 0x000fc40000010000 */
[----:B------:R-:W-:Y:S01]  /*c620*/  MUFU.EX2 R206, R206 ;  /* 0x000000ce00ce7308 */ /* 0x000fe20000000800 */
[----:B------:R-:W-:Y:S01]  /*c630*/  FADD.FTZ R192, R192, R191 ;  /* 0x000000bfc0c07221 */ /* 0x000fe20000010000 */
[----:B------:R-:W-:Y:S02]  /*c640*/  FADD.FTZ R3, R189, R188 ;  /* 0x000000bcbd037221 */ /* 0x000fe40000010000 */
[C---:B-1----:R-:W-:Y:S01]  /*c650*/  HMMA.16816.F32.BF16 R40, R4.reuse, R16, R40 ;  /* 0x000000100428723c */ /* 0x042fe20000041828 */
[----:B------:R-:W-:Y:S01]  /*c660*/  FADD.FTZ R193, R193, R192 ;  /* 0x000000c0c1c17221 */ /* 0x000fe20000010000 */
[----:B------:R-:W-:Y:S02]  /*c670*/  FADD.FTZ R3, R190, R3 ;  /* 0x00000003be037221 */ /* 0x000fe40000010000 */
[----:B------:R-:W1:Y:S01]  /*c680*/  MUFU.EX2 R195, R195 ;  /* 0x000000c300c37308 */ /* 0x000e620000000800 */
[----:B------:R-:W-:Y:S01]  /*c690*/  FADD.FTZ R194, R194, R193 ;  /* 0x000000c1c2c27221 */ /* 0x000fe20000010000 */
[----:B------:R-:W-:Y:S01]  /*c6a0*/  HMMA.16816.F32.BF16 R44, R4, R18, R44 ;  /* 0x00000012042c723c */ /* 0x000fe2000004182c */
[----:B------:R-:W3:Y:S01]  /*c6b0*/  LDSM.16.MT88.4 R16, [R228+0x14800] ;  /* 0x01480000e410783b */ /* 0x000ee20000004200 */
[----:B------:R-:W-:-:S04]  /*c6c0*/  FADD.FTZ R0, R200, R3 ;  /* 0x00000003c8007221 */ /* 0x000fc80000010000 */
[----:B------:R-:W-:Y:S01]  /*c6d0*/  HMMA.16816.F32.BF16 R160, R4, R20, R160 ;  /* 0x0000001404a0723c */ /* 0x000fe200000418a0 */
[----:B------:R-:W4:Y:S01]  /*c6e0*/  MUFU.EX2 R202, R202 ;  /* 0x000000ca00ca7308 */ /* 0x000f220000000800 */
[----:B--2---:R-:W-:-:S04]  /*c6f0*/  FADD.FTZ R0, R199, R0 ;  /* 0x00000000c7007221 */ /* 0x004fc80000010000 */
[C---:B------:R-:W-:Y:S01]  /*c700*/  HMMA.16816.F32.BF16 R36, R4.reuse, R22, R36 ;  /* 0x000000160424723c */ /* 0x040fe20000041824 */
[----:B------:R-:W2:Y:S02]  /*c710*/  LDSM.16.MT88.4 R20, [R224+0x12800] ;  /* 0x01280000e014783b */ /* 0x000ea40000004200 */
[----:B------:R-:W-:Y:S01]  /*c720*/  MUFU.EX2 R196, R196 ;  /* 0x000000c400c47308 */ /* 0x000fe20000000800 */
[----:B-1----:R-:W-:Y:S02]  /*c730*/  FADD.FTZ R3, R195, R194 ;  /* 0x000000c2c3037221 */ /* 0x002fe40000010000 */
[C---:B------:R-:W-:Y:S05]  /*c740*/  HMMA.16816.F32.BF16 R56, R4.reuse, R12, R56 ;  /* 0x0000000c0438723c */ /* 0x040fea0000041838 */
[----:B------:R-:W1:Y:S01]  /*c750*/  MUFU.EX2 R201, R201 ;  /* 0x000000c900c97308 */ /* 0x000e620000000800 */
[----:B------:R-:W-:Y:S01]  /*c760*/  HMMA.16816.F32.BF16 R60, R4, R14, R60 ;  /* 0x0000000e043c723c */ /* 0x000fe2000004183c */
[----:B------:R-:W5:Y:S01]  /*c770*/  LDSM.16.MT88.4 R12, [R225+0x14800] ;  /* 0x01480000e10c783b */ /* 0x000f620000004200 */
[----:B----4-:R-:W-:-:S04]  /*c780*/  FADD.FTZ R3, R202, R3 ;  /* 0x00000003ca037221 */ /* 0x010fc80000010000 */
[C---:B------:R-:W-:Y:S01]  /*c790*/  HMMA.16816.F32.BF16 R48, R4.reuse, R8, R48 ;  /* 0x000000080430723c */ /* 0x040fe20000041830 */
[----:B------:R-:W-:Y:S05]  /*c7a0*/  MUFU.EX2 R185, R185 ;  /* 0x000000b900b97308 */ /* 0x000fea0000000800 */
[C---:B------:R-:W-:Y:S01]  /*c7b0*/  HMMA.16816.F32.BF16 R52, R4.reuse, R10, R52 ;  /* 0x0000000a0434723c */ /* 0x040fe20000041834 */
[----:B------:R-:W4:Y:S02]  /*c7c0*/  LDSM.16.MT88.4 R8, [R226+0x14800] ;  /* 0x01480000e208783b */ /* 0x000f240000004200 */
[----:B------:R-:W1:Y:S03]  /*c7d0*/  MUFU.EX2 R184, R184 ;  /* 0x000000b800b87308 */ /* 0x000e660000000800 */
[C---:B---3--:R-:W-:Y:S05]  /*c7e0*/  HMMA.16816.F32.BF16 R96, R4.reuse, R16, R96 ;  /* 0x000000100460723c */ /* 0x048fea0000041860 */
[----:B------:R-:W-:Y:S01]  /*c7f0*/  MUFU.EX2 R183, R183 ;  /* 0x000000b700b77308 */ /* 0x000fe20000000800 */
[C---:B------:R-:W-:Y:S01]  /*c800*/  HMMA.16816.F32.BF16 R100, R4.reuse, R18, R100 ;  /* 0x000000120464723c */ /* 0x040fe20000041864 */
[----:B------:R-:W3:Y:S05]  /*c810*/  LDSM.16.MT88.4 R16, [R228+0x16800] ;  /* 0x01680000e410783b */ /* 0x000eea0000004200 */
[C---:B--2---:R-:W-:Y:S01]  /*c820*/  HMMA.16816.F32.BF16 R88, R4.reuse, R20, R88 ;  /* 0x000000140458723c */ /* 0x044fe20000041858 */
[----:B------:R-:W-:Y:S05]  /*c830*/  MUFU.EX2 R186, R186 ;  /* 0x000000ba00ba7308 */ /* 0x000fea0000000800 */
[C---:B------:R-:W-:Y:S01]  /*c840*/  HMMA.16816.F32.BF16 R92, R4.reuse, R22, R92 ;  /* 0x00000016045c723c */ /* 0x040fe2000004185c */
[----:B------:R-:W2:Y:S02]  /*c850*/  LDSM.16.MT88.4 R20, [R226+0x16800] ;  /* 0x01680000e214783b */ /* 0x000ea40000004200 */
[----:B------:R-:W-:Y:S03]  /*c860*/  MUFU.EX2 R181, R181 ;  /* 0x000000b500b57308 */ /* 0x000fe60000000800 */
[C---:B------:R-:W-:Y:S05]  /*c870*/  HMMA.16816.F32.BF16 R72, R4.reuse, R32, R72 ;  /* 0x000000200448723c */ /* 0x040fea0000041848 */
[----:B------:R-:W1:Y:S01]  /*c880*/  MUFU.EX2 R180, R180 ;  /* 0x000000b400b47308 */ /* 0x000e620000000800 */
[C---:B------:R-:W-:Y:S01]  /*c890*/  HMMA.16816.F32.BF16 R76, R4.reuse, R34, R76 ;  /* 0x00000022044c723c */ /* 0x040fe2000004184c */
[----:B------:R-:W-:Y:S05]  /*c8a0*/  LDSM.16.MT88.4 R32, [R225+0x16800] ;  /* 0x01680000e120783b */ /* 0x000fea0000004200 */
[C---:B------:R-:W-:Y:S01]  /*c8b0*/  HMMA.16816.F32.BF16 R80, R4.reuse, R24, R80 ;  /* 0x000000180450723c */ /* 0x040fe20000041850 */
[----:B------:R-:W-:Y:S05]  /*c8c0*/  MUFU.EX2 R178, R178 ;  /* 0x000000b200b27308 */ /* 0x000fea0000000800 */
[C---:B------:R-:W-:Y:S01]  /*c8d0*/  HMMA.16816.F32.BF16 R84, R4.reuse, R26, R84 ;  /* 0x0000001a0454723c */ /* 0x040fe20000041854 */
[----:B------:R-:W1:Y:S02]  /*c8e0*/  LDSM.16.MT88.4 R24, [R224+0x14800] ;  /* 0x01480000e018783b */ /* 0x000e640000004200 */
[----:B------:R-:W1:Y:S03]  /*c8f0*/  MUFU.EX2 R177, R177 ;  /* 0x000000b100b17308 */ /* 0x000e660000000800 */
[C---:B-----5:R-:W-:Y:S06]  /*c900*/  HMMA.16816.F32.BF16 R112, R4.reuse, R12, R112 ;  /* 0x0000000c0470723c */ /* 0x060fec0000041870 */
[C---:B------:R-:W-:Y:S01]  /*c910*/  HMMA.16816.F32.BF16 R116, R4.reuse, R14, R116 ;  /* 0x0000000e0474723c */ /* 0x040fe20000041874 */
[----:B------:R-:W5:Y:S05]  /*c920*/  LDSM.16.MT88.4 R12, [R224+0x16800] ;  /* 0x01680000e00c783b */ /* 0x000f6a0000004200 */
[C---:B----4-:R-:W-:Y:S06]  /*c930*/  HMMA.16816.F32.BF16 R104, R4.reuse, R8, R104 ;  /* 0x000000080468723c */ /* 0x050fec0000041868 */
[C---:B------:R-:W-:Y:S01]  /*c940*/  HMMA.16816.F32.BF16 R108, R4.reuse, R10, R108 ;  /* 0x0000000a046c723c */ /* 0x040fe2000004186c */
[----:B------:R-:W-:Y:S05]  /*c950*/  LDSM.16.MT88.4 R8, [R224+0x11000] ;  /* 0x01100000e008783b */ /* 0x000fea0000004200 */
        /* <DEDUP_REMOVED lines=8> */
[----:B------:R-:W4:Y:S05]  /*c9e0*/  LDSM.16.MT88.4 R28, [R228+0x11000] ;  /* 0x01100000e41c783b */ /* 0x000f2a0000004200 */
[C---:B-1----:R-:W-:Y:S06]  /*c9f0*/  HMMA.16816.F32.BF16 R120, R4.reuse, R24, R120 ;  /* 0x000000180478723c */ /* 0x042fec0000041878 */
[C---:B------:R-:W-:Y:S01]  /*ca00*/  HMMA.16816.F32.BF16 R124, R4.reuse, R26, R124 ;  /* 0x0000001a047c723c */ /* 0x040fe2000004187c */
[----:B------:R-:W1:Y:S05]  /*ca10*/  LDSM.16.MT88.4 R24, [R226+0x11000] ;  /* 0x01100000e218783b */ /* 0x000e6a0000004200 */
[C---:B------:R-:W-:Y:S06]  /*ca20*/  HMMA.16816.F32.BF16 R140, R4.reuse, R32, R140 ;  /* 0x00000020048c723c */ /* 0x040fec000004188c */
[C---:B------:R-:W-:Y:S01]  /*ca30*/  HMMA.16816.F32.BF16 R152, R4.reuse, R34, R152 ;  /* 0x000000220498723c */ /* 0x040fe20000041898 */
[----:B------:R-:W-:Y:S05]  /*ca40*/  LDSM.16.MT88.4 R32, [R225+0x13000] ;  /* 0x01300000e120783b */ /* 0x000fea0000004200 */
[C---:B-----5:R-:W-:Y:S06]  /*ca50*/  HMMA.16816.F32.BF16 R144, R4.reuse, R12, R144 ;  /* 0x0000000c0490723c */ /* 0x060fec0000041890 */
[----:B------:R-:W-:Y:S01]  /*ca60*/  HMMA.16816.F32.BF16 R148, R4, R14, R148 ;  /* 0x0000000e0494723c */ /* 0x000fe20000041894 */
[----:B------:R-:W5:Y:S06]  /*ca70*/  LDSM.16.MT88.4 R12, [R228+0x13000] ;  /* 0x01300000e40c783b */ /* 0x000f6c0000004200 */
[----:B------:R-:W-:-:S02]  /*ca80*/  F2FP.BF16.F32.PACK_AB R4, R199, R200 ;  /* 0x000000c8c704723e */ /* 0x000fc400000010ff */
[----:B------:R-:W-:Y:S02]  /*ca90*/  F2FP.BF16.F32.PACK_AB R5, R202, R195 ;  /* 0x000000c3ca05723e */ /* 0x000fe400000010ff */
[----:B------:R-:W-:Y:S01]  /*caa0*/  F2FP.BF16.F32.PACK_AB R6, R206, R197 ;  /* 0x000000c5ce06723e */ /* 0x000fe200000010ff */
[----:B------:R-:W-:Y:S01]  /*cab0*/  FADD.FTZ R197, R197, R0 ;  /* 0x00000000c5c57221 */ /* 0x000fe20000010000 */
[C---:B------:R-:W-:Y:S01]  /*cac0*/  F2FP.BF16.F32.PACK_AB R7, R201.reuse, R196 ;  /* 0x000000c4c907723e */ /* 0x040fe200000010ff */
[----:B------:R-:W-:Y:S01]  /*cad0*/  FADD.FTZ R0, R196, R3 ;  /* 0x00000003c4007221 */ /* 0x000fe20000010000 */
[----:B------:R-:W-:Y:S01]  /*cae0*/  MOV R3, R173 ;  /* 0x000000ad00037202 */ /* 0x000fe20000000f00 */
[----:B------:R-:W-:Y:S02]  /*caf0*/  FADD.FTZ R206, R206, R197 ;  /* 0x000000c5cece7221 */ /* 0x000fe40000010000 */
[----:B------:R-:W-:Y:S02]  /*cb00*/  FADD.FTZ R0, R201, R0 ;  /* 0x00000000c9007221 */ /* 0x000fe40000010000 */
[C---:B---3--:R-:W-:Y:S06]  /*cb10*/  HMMA.16816.F32.BF16 R48, R4.reuse, R16, R48 ;  /* 0x000000100430723c */ /* 0x048fec0000041830 */
[C---:B------:R-:W-:Y:S01]  /*cb20*/  HMMA.16816.F32.BF16 R52, R4.reuse, R18, R52 ;  /* 0x000000120434723c */ /* 0x040fe20000041834 */
[----:B------:R-:W3:Y:S05]  /*cb30*/  LDSM.16.MT88.4 R16, [R226+0x15000] ;  /* 0x01500000e210783b */ /* 0x000eea0000004200 */
[C---:B------:R-:W-:Y:S06]  /*cb40*/  HMMA.16816.F32.BF16 R56, R4.reuse, R8, R56 ;  /* 0x000000080438723c */ /* 0x040fec0000041838 */
[C---:B------:R-:W-:Y:S01]  /*cb50*/  HMMA.16816.F32.BF16 R60, R4.reuse, R10, R60 ;  /* 0x0000000a043c723c */ /* 0x040fe2000004183c */
[----:B------:R-:W3:Y:S05]  /*cb60*/  LDSM.16.MT88.4 R8, [R225+0x15000] ;  /* 0x01500000e108783b */ /* 0x000eea0000004200 */
        /* <DEDUP_REMOVED lines=9> */
[C---:B-----5:R-:W-:Y:S06]  /*cc00*/  HMMA.16816.F32.BF16 R64, R4.reuse, R12, R64 ;  /* 0x0000000c0440723c */ /* 0x060fec0000041840 */
[C---:B------:R-:W-:Y:S01]  /*cc10*/  HMMA.16816.F32.BF16 R68, R4.reuse, R14, R68 ;  /* 0x0000000e0444723c */ /* 0x040fe20000041844 */
[----:B------:R-:W5:Y:S05]  /*cc20*/  LDSM.16.MT88.4 R12, [R224+0x15000] ;  /* 0x01500000e00c783b */ /* 0x000f6a0000004200 */
        /* <DEDUP_REMOVED lines=9> */
[C---:B------:R-:W-:Y:S06]  /*ccc0*/  HMMA.16816.F32.BF16 R80, R4.reuse, R32, R80 ;  /* 0x000000200450723c */ /* 0x040fec0000041850 */
        /* <DEDUP_REMOVED lines=10> */
[----:B------:R-:W-:Y:S05]  /*cd70*/  LDSM.16.MT88.4 R12, [R226+0x13800] ;  /* 0x01380000e20c783b */ /* 0x000fea0000004200 */
[C---:B---3--:R-:W-:Y:S06]  /*cd80*/  HMMA.16816.F32.BF16 R136, R4.reuse, R16, R136 ;  /* 0x000000100488723c */ /* 0x048fec0000041888 */
[C---:B------:R-:W-:Y:S01]  /*cd90*/  HMMA.16816.F32.BF16 R156, R4.reuse, R18, R156 ;  /* 0x00000012049c723c */ /* 0x040fe2000004189c */
[----:B------:R-:W3:Y:S05]  /*cda0*/  LDSM.16.MT88.4 R16, [R228+0x13800] ;  /* 0x01380000e410783b */ /* 0x000eea0000004200 */
[C---:B------:R-:W-:Y:S06]  /*cdb0*/  HMMA.16816.F32.BF16 R140, R4.reuse, R164, R140 ;  /* 0x000000a4048c723c */ /* 0x040fec000004188c */
[C---:B------:R-:W-:Y:S01]  /*cdc0*/  HMMA.16816.F32.BF16 R152, R4.reuse, R166, R152 ;  /* 0x000000a60498723c */ /* 0x040fe20000041898 */
[----:B------:R-:W-:Y:S05]  /*cdd0*/  LDSM.16.MT88.4 R164, [R228+0x15800] ;  /* 0x01580000e4a4783b */ /* 0x000fea0000004200 */
[C---:B------:R-:W-:Y:S06]  /*cde0*/  HMMA.16816.F32.BF16 R144, R4.reuse, R8, R144 ;  /* 0x000000080490723c */ /* 0x040fec0000041890 */
[----:B------:R-:W-:Y:S01]  /*cdf0*/  HMMA.16816.F32.BF16 R148, R4, R10, R148 ;  /* 0x0000000a0494723c */ /* 0x000fe20000041894 */
[----:B------:R-:W5:Y:S06]  /*ce00*/  LDSM.16.MT88.4 R8, [R225+0x13800] ;  /* 0x01380000e108783b */ /* 0x000f6c0000004200 */
[----:B------:R-:W-:Y:S01]  /*ce10*/  F2FP.BF16.F32.PACK_AB R4, R184, R185 ;  /* 0x000000b9b804723e */ /* 0x000fe200000010ff */
[----:B------:R-:W-:Y:S01]  /*ce20*/  FADD.FTZ R185, R185, R206 ;  /* 0x000000ceb9b97221 */ /* 0x000fe20000010000 */
[----:B------:R-:W-:Y:S01]  /*ce30*/  F2FP.BF16.F32.PACK_AB R5, R180, R181 ;  /* 0x000000b5b405723e */ /* 0x000fe200000010ff */
[----:B------:R-:W-:Y:S01]  /*ce40*/  FADD.FTZ R181, R181, R0 ;  /* 0x00000000b5b57221 */ /* 0x000fe20000010000 */
[----:B------:R-:W-:Y:S01]  /*ce50*/  F2FP.BF16.F32.PACK_AB R6, R186, R183 ;  /* 0x000000b7ba06723e */ /* 0x000fe200000010ff */
[----:B------:R-:W-:Y:S01]  /*ce60*/  FADD.FTZ R184, R184, R185 ;  /* 0x000000b9b8b87221 */ /* 0x000fe20000010000 */
[----:B------:R-:W-:Y:S01]  /*ce70*/  F2FP.BF16.F32.PACK_AB R7, R177, R178 ;  /* 0x000000b2b107723e */ /* 0x000fe200000010ff */
[----:B------:R-:W-:-:S02]  /*ce80*/  FADD.FTZ R181, R180, R181 ;  /* 0x000000b5b4b57221 */ /* 0x000fc40000010000 */
[----:B------:R-:W-:Y:S02]  /*ce90*/  FADD.FTZ R183, R183, R184 ;  /* 0x000000b8b7b77221 */ /* 0x000fe40000010000 */
[----:B------:R-:W-:Y:S02]  /*cea0*/  FADD.FTZ R178, R178, R181 ;  /* 0x000000b5b2b27221 */ /* 0x000fe40000010000 */
[----:B--2---:R-:W-:Y:S01]  /*ceb0*/  HMMA.16816.F32.BF16 R56, R4, R20, R56 ;  /* 0x000000140438723c */ /* 0x004fe20000041838 */
[----:B------:R-:W-:Y:S01]  /*cec0*/  FADD.FTZ R247, R186, R183 ;  /* 0x000000b7baf77221 */ /* 0x000fe20000010000 */
[----:B------:R-:W-:-:S04]  /*ced0*/  FADD.FTZ R245, R177, R178 ;  /* 0x000000b2b1f57221 */ /* 0x000fc80000010000 */
        /* <DEDUP_REMOVED lines=16> */
[----:B------:R-:W3:Y:S05]  /*cfe0*/  LDSM.16.MT88.4 R12, [R226+0x17800] ;  /* 0x01780000e20c783b */ /* 0x000eea0000004200 */
[C---:B-----5:R-:W-:Y:S06]  /*cff0*/  HMMA.16816.F32.BF16 R80, R4.reuse, R8, R80 ;  /* 0x000000080450723c */ /* 0x060fec0000041850 */
[C---:B------:R-:W-:Y:S01]  /*d000*/  HMMA.16816.F32.BF16 R84, R4.reuse, R10, R84 ;  /* 0x0000000a0454723c */ /* 0x040fe20000041854 */
[----:B------:R-:W5:Y:S05]  /*d010*/  LDSM.16.MT88.4 R8, [R225+0x17800] ;  /* 0x01780000e108783b */ /* 0x000f6a0000004200 */
[C---:B--2---:R-:W-:Y:S06]  /*d020*/  HMMA.16816.F32.BF16 R120, R4.reuse, R20, R120 ;  /* 0x000000140478723c */ /* 0x044fec0000041878 */
[C---:B------:R-:W-:Y:S01]  /*d030*/  HMMA.16816.F32.BF16 R124, R4.reuse, R22, R124 ;  /* 0x00000016047c723c */ /* 0x040fe2000004187c */
[----:B------:R-:W2:Y:S05]  /*d040*/  LDSM.16.MT88.4 R20, [R224+0x17800] ;  /* 0x01780000e014783b */ /* 0x000eaa0000004200 */
[C---:B------:R-:W-:Y:S06]  /*d050*/  HMMA.16816.F32.BF16 R88, R4.reuse, R32, R88 ;  /* 0x000000200458723c */ /* 0x040fec0000041858 */
[C---:B------:R-:W-:Y:S06]  /*d060*/  HMMA.16816.F32.BF16 R92, R4.reuse, R34, R92 ;  /* 0x00000022045c723c */ /* 0x040fec000004185c */
[C---:B------:R-:W-:Y:S06]  /*d070*/  HMMA.16816.F32.BF16 R100, R4.reuse, R166, R100 ;  /* 0x000000a60464723c */ /* 0x040fec0000041864 */
[C---:B----4-:R-:W-:Y:S06]  /*d080*/  HMMA.16816.F32.BF16 R104, R4.reuse, R28, R104 ;  /* 0x0000001c0468723c */ /* 0x050fec0000041868 */
[C---:B------:R-:W-:Y:S06]  /*d090*/  HMMA.16816.F32.BF16 R108, R4.reuse, R30, R108 ;  /* 0x0000001e046c723c */ /* 0x040fec000004186c */
[C---:B-1----:R-:W-:Y:S06]  /*d0a0*/  HMMA.16816.F32.BF16 R112, R4.reuse, R24, R112 ;  /* 0x000000180470723c */ /* 0x042fec0000041870 */
[C---:B------:R-:W-:Y:S06]  /*d0b0*/  HMMA.16816.F32.BF16 R116, R4.reuse, R26, R116 ;  /* 0x0000001a0474723c */ /* 0x040fec0000041874 */
[C---:B---3--:R-:W-:Y:S06]  /*d0c0*/  HMMA.16816.F32.BF16 R128, R4.reuse, R16, R128 ;  /* 0x000000100480723c */ /* 0x048fec0000041880 */
[C---:B------:R-:W-:Y:S06]  /*d0d0*/  HMMA.16816.F32.BF16 R132, R4.reuse, R18, R132 ;  /* 0x000000120484723c */ /* 0x040fec0000041884 */
[C---:B------:R-:W-:Y:S06]  /*d0e0*/  HMMA.16816.F32.BF16 R136, R4.reuse, R12, R136 ;  /* 0x0000000c0488723c */ /* 0x040fec0000041888 */
[C---:B------:R-:W-:Y:S06]  /*d0f0*/  HMMA.16816.F32.BF16 R156, R4.reuse, R14, R156 ;  /* 0x0000000e049c723c */ /* 0x040fec000004189c */
[C---:B-----5:R-:W-:Y:S06]  /*d100*/  HMMA.16816.F32.BF16 R140, R4.reuse, R8, R140 ;  /* 0x00000008048c723c */ /* 0x060fec000004188c */
[C---:B------:R-:W-:Y:S06]  /*d110*/  HMMA.16816.F32.BF16 R152, R4.reuse, R10, R152 ;  /* 0x0000000a0498723c */ /* 0x040fec0000041898 */
[C---:B--2---:R-:W-:Y:S06]  /*d120*/  HMMA.16816.F32.BF16 R144, R4.reuse, R20, R144 ;  /* 0x000000140490723c */ /* 0x044fec0000041890 */
[C---:B------:R-:W-:Y:S06]  /*d130*/  HMMA.16816.F32.BF16 R148, R4.reuse, R22, R148 ;  /* 0x000000160494723c */ /* 0x040fec0000041894 */
[----:B------:R-:W-:Y:S07]  /*d140*/  HMMA.16816.F32.BF16 R96, R4, R164, R96 ;  /* 0x000000a40460723c */ /* 0x000fee0000041860 */
[----:B------:R-:W-:-:S15]  /*d150*/  MOV R164, R174 ;  /* 0x000000ae00a47202 */ /* 0x000fde0000000f00 */
[----:B------:R-:W-:-:S02]  /*d160*/  NOP ;  /* 0x0000000000007918 */ /* 0x000fc40000000000 */
.L_x_754:
[----:B------:R-:W-:-:S06]  /*d170*/  UISETP.GE.AND UP0, UPT, UR18, 0x1, UPT ;  /* 0x000000011200788c */ /* 0x000fcc000bf06270 */
[----:B------:R-:W-:-:S13]  /*d180*/  PLOP3.LUT P1, PT, PT, PT, UP0, 0x80, 0x0 ;  /* 0x000000000000781c */ /* 0x000fda0003f2f008 */
[----:B------:R-:W-:Y:S05]  /*d190*/  @!P1 BRA `(.L_x_762) ;  /* 0x0000004400e49947 */ /* 0x000fea0003800000 */
[----:B------:R-:W-:Y:S01]  /*d1a0*/  ULDC UR13, c[0x0][0x380] ;  /* 0x0000e000000d7ab9 */ /* 0x000fe20000000800 */
[----:B------:R-:W-:Y:S01]  /*d1b0*/  ULEA UR11, -UR6, URZ, 0x6 ;  /* 0x0000003f060b7291 */ /* 0x000fe2000f8e313f */
[----:B------:R-:W-:Y:S01]  /*d1c0*/  IMAD.U32 R2, RZ, RZ, UR13 ;  /* 0x0000000dff027e24 */ /* 0x000fe2000f8e00ff */
[----:B------:R-:W-:Y:S01]  /*d1d0*/  UMOV UR8, URZ ;  /* 0x0000003f00087c82 */ /* 0x000fe20008000000 */
[----:B------:R-:W-:Y:S01]  /*d1e0*/  IMAD.U32 R0, RZ, RZ, UR13 ;  /* 0x0000000dff007e24 */ /* 0x000fe2000f8e00ff */
[----:B------:R-:W-:Y:S01]  /*d1f0*/  UMOV UR6, URZ ;  /* 0x0000003f00067c82 */ /* 0x000fe20008000000 */
[----:B------:R-:W-:Y:S01]  /*d200*/  ULEA UR32, -UR10, URZ, 0x6 ;  /* 0x0000003f0a207291 */ /* 0x000fe2000f8e313f */
[----:B------:R-:W-:Y:S01]  /*d210*/  IABS R2, R2 ;  /* 0x0000000200027213 */ /* 0x000fe20000000000 */
[----:B------:R-:W-:Y:S01]  /*d220*/  USHF.R.S32.HI UR10, URZ, 0x1f, UR11 ;  /* 0x0000001f3f0a7899 */ /* 0x000fe2000801140b */
[----:B------:R-:W-:Y:S01]  /*d230*/  IABS R0, R0 ;  /* 0x0000000000007213 */ /* 0x000fe20000000000 */
[----:B------:R-:W-:Y:S01]  /*d240*/  IMAD.MOV.U32 R165, RZ, RZ, R164 ;  /* 0x000000ffffa57224 */ /* 0x000fe200078e00a4 */
[----:B------:R-:W-:Y:S01]  /*d250*/  R2UR UR12, R2 ;  /* 0x00000000020c72ca */ /* 0x000fe200000e0000 */
[----:B------:R-:W-:Y:S01]  /*d260*/  IMAD.U32 R242, RZ, RZ, UR11 ;  /* 0x0000000bfff27e24 */ /* 0x000fe2000f8e00ff */
[----:B------:R-:W-:Y:S01]  /*d270*/  R2UR UR5, R0 ;  /* 0x00000000000572ca */ /* 0x000fe200000e0000 */
[----:B------:R-:W-:Y:S01]  /*d280*/  ULDC UR26, c[0x0][0x2d0] ;  /* 0x0000b400001a7ab9 */ /* 0x000fe20000000800 */
[----:B------:R-:W-:Y:S01]  /*d290*/  MOV R239, UR10 ;  /* 0x0000000a00ef7c02 */ /* 0x000fe20008000f00 */
[----:B------:R-:W-:Y:S01]  /*d2a0*/  ULDC UR4, c[0x0][0x2ec] ;  /* 0x0000bb0000047ab9 */ /* 0x000fe20000000800 */
[----:B------:R-:W-:-:S02]  /*d2b0*/  USHF.R.S32.HI UR30, URZ, 0x1f, UR32 ;  /* 0x0000001f3f1e7899 */ /* 0x000fc40008011420 */
[----:B------:R-:W-:Y:S02]  /*d2c0*/  UISETP.NE.AND UP1, UPT, UR13, URZ, UPT ;  /* 0x0000003f0d00728c */ /* 0x000fe4000bf25270 */
[----:B------:R-:W-:Y:S02]  /*d2d0*/  ULOP3.LUT UR29, URZ, UR13, URZ, 0x33, !UPT ;  /* 0x0000000d3f1d7292 */ /* 0x000fe4000f8e333f */
[----:B------:R-:W-:Y:S01]  /*d2e0*/  ULOP3.LUT UR20, URZ, UR13, URZ, 0x33, !UPT ;  /* 0x0000000d3f147292 */ /* 0x000fe2000f8e333f */
[----:B------:R-:W1:Y:S01]  /*d2f0*/  I2F.RP R5, UR12 ;  /* 0x0000000c00057d06 */ /* 0x000e620008209400 */
[----:B------:R-:W-:-:S07]  /*d300*/  UISETP.NE.AND UP0, UPT, UR13, URZ, UPT ;  /* 0x0000003f0d00728c */ /* 0x000fce000bf05270 */
[----:B------:R-:W2:Y:S08]  /*d310*/  I2F.RP R4, UR5 ;  /* 0x0000000500047d06 */ /* 0x000eb00008209400 */
[----:B-1----:R-:W1:Y:S08]  /*d320*/  MUFU.RCP R2, R5 ;  /* 0x0000000500027308 */ /* 0x002e700000001000 */
[----:B--2---:R-:W2:Y:S01]  /*d330*/  MUFU.RCP R0, R4 ;  /* 0x0000000400007308 */ /* 0x004ea20000001000 */
[----:B-1----:R-:W-:-:S07]  /*d340*/  VIADD R2, R2, 0xffffffe ;  /* 0x0ffffffe02027836 */ /* 0x002fce0000000000 */
[----:B------:R-:W1:Y:S01]  /*d350*/  F2I.FTZ.U32.TRUNC.NTZ R2, R2 ;  /* 0x0000000200027305 */ /* 0x000e62000021f000 */
[----:B--2---:R-:W-:-:S07]  /*d360*/  VIADD R0, R0, 0xffffffe ;  /* 0x0ffffffe00007836 */ /* 0x004fce0000000000 */
[----:B------:R-:W2:Y:S01]  /*d370*/  F2I.FTZ.U32.TRUNC.NTZ R0, R0 ;  /* 0x0000000000007305 */ /* 0x000ea2000021f000 */
[----:B-1----:R-:W-:Y:S02]  /*d380*/  R2UR UR9, R2 ;  /* 0x00000000020972ca */ /* 0x002fe400000e0000 */
[----:B--2---:R-:W-:Y:S02]  /*d390*/  R2UR UR7, R0 ;  /* 0x00000000000772ca */ /* 0x004fe400000e0000 */
[----:B------:R-:W-:-:S09]  /*d3a0*/  MOV R0, R3 ;  /* 0x0000000300007202 */ /* 0x000fd20000000f00 */
[----:B------:R-:W-:-:S04]  /*d3b0*/  UIADD3 UR36, URZ, -UR9, URZ ;  /* 0x800000093f247290 */ /* 0x000fc8000fffe03f */
[----:B------:R-:W-:Y:S02]  /*d3c0*/  UIMAD UR36, UR36, UR12, URZ ;  /* 0x0000000c242472a4 */ /* 0x000fe4000f8e023f */
[----:B------:R-:W-:Y:S02]  /*d3d0*/  UIADD3 UR34, URZ, -UR7, URZ ;  /* 0x800000073f227290 */ /* 0x000fe4000fffe03f */
[----:B------:R-:W-:Y:S02]  /*d3e0*/  UIMAD.WIDE.U32 UR36, UR9, UR36, UR8 ;  /* 0x00000024092472a5 */ /* 0x000fe4000f8e0008 */
[----:B------:R-:W-:Y:S01]  /*d3f0*/  UIMAD UR34, UR34, UR5, URZ ;  /* 0x00000005222272a4 */ /* 0x000fe2000f8e023f */
[----:B------:R-:W-:-:S03]  /*d400*/  ULDC.64 UR8, c[0x0][0x248] ;  /* 0x0000920000087ab9 */ /* 0x000fc60000000a00 */
[----:B------:R-:W-:Y:S01]  /*d410*/  UIMAD.WIDE.U32 UR34, UR7, UR34, UR6 ;  /* 0x00000022072272a5 */ /* 0x000fe2000f8e0006 */
[----:B------:R-:W-:Y:S02]  /*d420*/  UMOV UR31, UR37 ;  /* 0x00000025001f7c82 */ /* 0x000fe40008000000 */
[----:B------:R-:W-:Y:S02]  /*d430*/  ULDC.64 UR6, c[0x0][0x250] ;  /* 0x0000940000067ab9 */ /* 0x000fe40000000a00 */
[----:B------:R-:W-:Y:S01]  /*d440*/  UMOV UR11, UR6 ;  /* 0x00000006000b7c82 */ /* 0x000fe20008000000 */
[----:B------:R-:W-:Y:S01]  /*d450*/  UMOV UR10, UR7 ;  /* 0x00000007000a7c82 */ /* 0x000fe20008000000 */
[----:B------:R-:W-:-:S05]  /*d460*/  UMOV UR21, UR35 ;  /* 0x0000002300157c82 */ /* 0x000fca0008000000 */
.L_x_766:
[----:B------:R-:W-:Y:S04]  /*d470*/  DEPBAR.LE SB0, 0x0 ;  /* 0x000080000000791a */ /* 0x000fe80000000000 */
[----:B------:R-:W-:Y:S01]  /*d480*/  BAR.SYNC.DEFER_BLOCKING 0x0 ;  /* 0x0000000000007b1d */ /* 0x000fe20000010000 */
[----:B------:R-:W-:Y:S01]  /*d490*/  ISETP.GE.AND P6, PT, R240, UR26, PT ;  /* 0x0000001af0007c0c */ /* 0x000fe2000bfc6270 */
[----:B------:R-:W-:Y:S01]  /*d4a0*/  IMAD.MOV.U32 R3, RZ, RZ, R242 ;  /* 0x000000ffff037224 */ /* 0x000fe200078e00f2 */
[----:B------:R-:W-:Y:S01]  /*d4b0*/  ISETP.GE.AND P5, PT, R237, UR26, PT ;  /* 0x0000001aed007c0c */ /* 0x000fe2000bfa6270 */
[----:B------:R-:W-:Y:S01]  /*d4c0*/  IMAD.MOV.U32 R164, RZ, RZ, R239 ;  /* 0x000000ffffa47224 */ /* 0x000fe200078e00ef */
[----:B------:R-:W-:Y:S01]  /*d4d0*/  ISETP.GE.AND P4, PT, R236, UR26, PT ;  /* 0x0000001aec007c0c */ /* 0x000fe2000bf86270 */
[----:B------:R-:W-:Y:S01]  /*d4e0*/  UMOV UR34, UR6 ;  /* 0x0000000600227c82 */ /* 0x000fe20008000000 */
[----:B------:R-:W-:Y:S01]  /*d4f0*/  UMOV UR33, UR7 ;  /* 0x0000000700217c82 */ /* 0x000fe20008000000 */
[----:B------:R-:W-:Y:S10]  /*d500*/  @!P0 BRA `(.L_x_763) ;  /* 0x00000004001c8947 */ /* 0x000ff40003800000 */
[----:B------:R-:W-:Y:S04]  /*d510*/  USHF.L.U32 UR38, UR18, 0x6, URZ ;  /* 0x0000000612267899 */ /* 0x000fe8000800063f */
[----:B------:R-:W-:Y:S02]  /*d520*/  UIADD3 UR33, UR38, -0x40, URZ ;  /* 0xffffffc026217890 */ /* 0x000fe4000fffe03f */
[----:B------:R-:W-:Y:S01]  /*d530*/  IMAD.U32 R3, RZ, RZ, UR38 ;  /* 0x00000026ff037e24 */ /* 0x000fe2000f8e00ff */
[----:B------:R-:W-:Y:S03]  /*d540*/  ULOP3.LUT UR38, UR38, UR13, URZ, 0x3c, !UPT ;  /* 0x0000000d26267292 */ /* 0x000fe6000f8e3c3f */
[----:B------:R-:W-:Y:S01]  /*d550*/  IMAD.U32 R2, RZ, RZ, UR33 ;  /* 0x00000021ff027e24 */ /* 0x000fe2000f8e00ff */
[----:B------:R-:W-:Y:S01]  /*d560*/  ULOP3.LUT UR33, UR33, UR13, URZ, 0x3c, !UPT ;  /* 0x0000000d21217292 */ /* 0x000fe2000f8e3c3f */
[----:B------:R-:W-:Y:S01]  /*d570*/  IABS R3, R3 ;  /* 0x0000000300037213 */ /* 0x000fe20000000000 */
[----:B------:R-:W-:Y:S02]  /*d580*/  UISETP.GE.AND UP3, UPT, UR38, URZ, UPT ;  /* 0x0000003f2600728c */ /* 0x000fe4000bf66270 */
[----:B------:R-:W-:Y:S02]  /*d590*/  IABS R2, R2 ;  /* 0x0000000200027213 */ /* 0x000fe40000000000 */
[----:B------:R-:W-:Y:S02]  /*d5a0*/  R2UR UR37, R3 ;  /* 0x00000000032572ca */ /* 0x000fe400000e0000 */
[----:B------:R-:W-:Y:S11]  /*d5b0*/  R2UR UR35, R2 ;  /* 0x00000000022372ca */ /* 0x000ff600000e0000 */
[----:B------:R-:W-:Y:S02]  /*d5c0*/  UIMAD.WIDE.U32 UR40, UR31, UR37, URZ ;  /* 0x000000251f2872a5 */ /* 0x000fe4000f8e003f */
[----:B------:R-:W-:Y:S02]  /*d5d0*/  UIMAD.WIDE.U32 UR42, UR31, UR35, URZ ;  /* 0x000000231f2a72a5 */ /* 0x000fe4000f8e003f */
[----:B------:R-:W-:Y:S04]  /*d5e0*/  UIADD3 UR36, -UR41, URZ, URZ ;  /* 0x0000003f29247290 */ /* 0x000fe8000fffe13f */
[----:B------:R-:W-:Y:S01]  /*d5f0*/  UIMAD UR37, UR12, UR36, UR37 ;  /* 0x000000240c2572a4 */ /* 0x000fe2000f8e0225 */
[----:B------:R-:W-:Y:S02]  /*d600*/  UMOV UR39, UR43 ;  /* 0x0000002b00277c82 */ /* 0x000fe40008000000 */
[----:B------:R-:W-:Y:S02]  /*d610*/  UIADD3 UR34, -UR39, URZ, URZ ;  /* 0x0000003f27227290 */ /* 0x000fe4000fffe13f */
[----:B------:R-:W-:Y:S02]  /*d620*/  UISETP.GT.U32.AND UP4, UPT, UR12, UR37, UPT ;  /* 0x000000250c00728c */ /* 0x000fe4000bf84070 */
[----:B------:R-:W-:Y:S04]  /*d630*/  UIMAD UR35, UR12, UR34, UR35 ;  /* 0x000000220c2372a4 */ /* 0x000fe8000f8e0223 */
[----:B------:R-:W-:Y:S05]  /*d640*/  UISETP.GT.U32.AND UP2, UPT, UR12, UR35, UPT ;  /* 0x000000230c00728c */ /* 0x000fea000bf44070 */
[----:B------:R-:W-:Y:S02]  /*d650*/  @!UP4 UIADD3 UR37, UR37, -UR12, URZ ;  /* 0x8000000c2525c290 */ /* 0x000fe4000fffe03f */
[----:B------:R-:W-:Y:S02]  /*d660*/  @!UP4 UIADD3 UR41, UR41, 0x1, URZ ;  /* 0x000000012929c890 */ /* 0x000fe4000fffe03f */
[----:B------:R-:W-:Y:S02]  /*d670*/  UISETP.GE.U32.AND UP6, UPT, UR37, UR12, UPT ;  /* 0x0000000c2500728c */ /* 0x000fe4000bfc6070 */
[----:B------:R-:W-:Y:S02]  /*d680*/  @!UP2 UIADD3 UR35, UR35, -UR12, URZ ;  /* 0x8000000c2323a290 */ /* 0x000fe4000fffe03f */
[----:B------:R-:W-:Y:S02]  /*d690*/  @!UP2 UIADD3 UR39, UR39, 0x1, URZ ;  /* 0x000000012727a890 */ /* 0x000fe4000fffe03f */
[----:B------:R-:W-:Y:S02]  /*d6a0*/  UISETP.GE.U32.AND UP5, UPT, UR35, UR12, UPT ;  /* 0x0000000c2300728c */ /* 0x000fe4000bfa6070 */
[----:B------:R-:W-:Y:S03]  /*d6b0*/  UISETP.GE.AND UP2, UPT, UR33, URZ, UPT ;  /* 0x0000003f2100728c */ /* 0x000fe6000bf46270 */
[----:B------:R-:W-:Y:S04]  /*d6c0*/  @UP6 UIADD3 UR41, UR41, 0x1, URZ ;  /* 0x0000000129296890 */ /* 0x000fe8000fffe03f */
[----:B------:R-:W-:Y:S02]  /*d6d0*/  @!UP3 UIADD3 UR41, -UR41, URZ, URZ ;  /* 0x0000003f2929b290 */ /* 0x000fe4000fffe13f */
[----:B------:R-:W-:Y:S02]  /*d6e0*/  @UP5 UIADD3 UR39, UR39, 0x1, URZ ;  /* 0x0000000127275890 */ /* 0x000fe4000fffe03f */
[----:B------:R-:W-:Y:S02]  /*d6f0*/  USEL UR41, UR29, UR41, !UP1 ;  /* 0x000000291d297287 */ /* 0x000fe4000c800000 */
[----:B------:R-:W-:Y:S04]  /*d700*/  @!UP2 UIADD3 UR39, -UR39, URZ, URZ ;  /* 0x0000003f2727a290 */ /* 0x000fe8000fffe13f */
[----:B------:R-:W-:Y:S01]  /*d710*/  IMAD.U32 R6, RZ, RZ, UR41 ;  /* 0x00000029ff067e24 */ /* 0x000fe2000f8e00ff */
[----:B------:R-:W-:Y:S01]  /*d720*/  MOV R2, UR41 ;  /* 0x0000002900027c02 */ /* 0x000fe20008000f00 */
[----:B------:R-:W-:Y:S03]  /*d730*/  USEL UR39, UR29, UR39, !UP1 ;  /* 0x000000271d277287 */ /* 0x000fe6000c800000 */
[----:B------:R-:W-:Y:S03]  /*d740*/  LEA R6, P1, R6, UR22, 0x2 ;  /* 0x0000001606067c11 */ /* 0x000fe6000f8210ff */
[----:B------:R-:W-:Y:S01]  /*d750*/  IMAD.U32 R4, RZ, RZ, UR39 ;  /* 0x00000027ff047e24 */ /* 0x000fe2000f8e00ff */
[----:B------:R-:W-:Y:S01]  /*d760*/  LEA.HI.X.SX32 R7, R2, UR23, 0x2, P1 ;  /* 0x0000001702077c11 */ /* 0x000fe200088f16ff */
[----:B------:R-:W-:Y:S01]  /*d770*/  IMAD.U32 R3, RZ, RZ, UR39 ;  /* 0x00000027ff037e24 */ /* 0x000fe2000f8e00ff */
[----:B------:R-:W-:Y:S02]  /*d780*/  R2UR UR34, R6 ;  /* 0x00000000062272ca */ /* 0x000fe400000e0000 */
[----:B------:R-:W-:Y:S02]  /*d790*/  LEA R4, P2, R4, UR22, 0x2 ;  /* 0x0000001604047c11 */ /* 0x000fe4000f8410ff */
[----:B------:R-:W-:Y:S02]  /*d7a0*/  R2UR UR35, R7 ;  /* 0x00000000072372ca */ /* 0x000fe400000e0000 */
[----:B------:R-:W-:Y:S02]  /*d7b0*/  LEA.HI.X.SX32 R5, R3, UR23, 0x2, P2 ;  /* 0x0000001703057c11 */ /* 0x000fe400090f16ff */
[----:B------:R-:W-:Y:S01]  /*d7c0*/  R2UR UR36, R4 ;  /* 0x00000000042472ca */ /* 0x000fe200000e0000 */
[----:B------:R-:W1:Y:S01]  /*d7d0*/  LDC.64 R2, c[0x0][0x238] ;  /* 0x00008e00ff027b82 */ /* 0x000e620000000a00 */
[----:B------:R-:W-:Y:S03]  /*d7e0*/  R2UR UR37, R5 ;  /* 0x00000000052572ca */ /* 0x000fe600000e0000 */
[----:B------:R-:W-:Y:S04]  /*d7f0*/  IMAD.U32 R10, RZ, RZ, UR34 ;  /* 0x00000022ff0a7e24 */ /* 0x000fe8000f8e00ff */
[----:B------:R-:W-:Y:S04]  /*d800*/  IMAD.U32 R11, RZ, RZ, UR35 ;  /* 0x00000023ff0b7e24 */ /* 0x000fe8000f8e00ff */
[----:B------:R-:W-:Y:S01]  /*d810*/  MOV R8, UR36 ;  /* 0x0000002400087c02 */ /* 0x000fe20008000f00 */
[----:B------:R-:W2:Y:S01]  /*d820*/  LDG.E R4, desc[UR24][R10.64] ;  /* 0x000000180a047981 */ /* 0x000ea2000c1e1900 */
[----:B------:R-:W-:Y:S01]  /*d830*/  IMAD.U32 R9, RZ, RZ, UR37 ;  /* 0x00000025ff097e24 */ /* 0x000fe2000f8e00ff */
[----:B------:R-:W-:Y:S04]  /*d840*/  UIADD3 UR36, UR41, -UR39, URZ ;  /* 0x8000002729247290 */ /* 0x000fe8000fffe03f */
[----:B------:R3:W2:Y:S01]  /*d850*/  LDG.E R5, desc[UR24][R8.64] ;  /* 0x0000001808057981 */ /* 0x0006a2000c1e1900 */
[----:B------:R-:W-:Y:S04]  /*d860*/  UIMAD UR36, UR36, UR13, -0x40 ;  /* 0xffffffc0242474a4 */ /* 0x000fe8000f8e020d */
[----:B------:R-:W-:Y:S02]  /*d870*/  USHF.R.S32.HI UR34, URZ, 0x1f, UR36 ;  /* 0x0000001f3f227899 */ /* 0x000fe40008011424 */
[----:B------:R-:W-:Y:S02]  /*d880*/  UIMAD UR33, UR10, UR36, URZ ;  /* 0x000000240a2172a4 */ /* 0x000fe4000f8e023f */
[----:B------:R-:W-:Y:S02]  /*d890*/  UIMAD.WIDE.U32 UR36, UR11, UR36, URZ ;  /* 0x000000240b2472a5 */ /* 0x000fe4000f8e003f */
[----:B------:R-:W-:Y:S03]  /*d8a0*/  UIMAD UR33, UR34, UR11, UR33 ;  /* 0x0000000b222172a4 */ /* 0x000fe6000f8e0221 */
[----:B------:R-:W-:Y:S01]  /*d8b0*/  UMOV UR34, UR11 ;  /* 0x0000000b00227c82 */ /* 0x000fe20008000000 */
[----:B------:R-:W-:Y:S01]  /*d8c0*/  UIADD3 UR33, UR37, UR33, URZ ;  /* 0x0000002125217290 */ /* 0x000fe2000fffe03f */
[----:B---3--:R-:W-:Y:S01]  /*d8d0*/  IMAD.U32 R9, RZ, RZ, UR37 ;  /* 0x00000025ff097e24 */ /* 0x008fe2000f8e00ff */
[----:B------:R-:W-:Y:S04]  /*d8e0*/  MOV R8, UR36 ;  /* 0x0000002400087c02 */ /* 0x000fe80008000f00 */
[----:B------:R-:W-:Y:S01]  /*d8f0*/  IMAD.U32 R9, RZ, RZ, UR33 ;  /* 0x00000021ff097e24 */ /* 0x000fe2000f8e00ff */
[----:B------:R-:W-:Y:S01]  /*d900*/  UMOV UR33, UR10 ;  /* 0x0000000a00217c82 */ /* 0x000fe20008000000 */
[----:B--2---:R-:W-:Y:S04]  /*d910*/  IMAD.IADD R5, R5, 0x1, -R4 ;  /* 0x0000000105057824 */ /* 0x004fe800078e0a04 */
[-C--:B-1----:R-:W-:Y:S01]  /*d920*/  IMAD.WIDE.U32 R8, R5, R2.reuse, R8 ;  /* 0x0000000205087225 */ /* 0x082fe200078e0008 */
[----:B------:R-:W-:Y:S05]  /*d930*/  SHF.R.S32.HI R7, RZ, 0x1f, R5 ;  /* 0x0000001fff077819 */ /* 0x000fea0000011405 */
[----:B------:R-:W-:Y:S04]  /*d940*/  IMAD R4, R7, R2, RZ ;  /* 0x0000000207047224 */ /* 0x000fe800078e02ff */
[----:B------:R-:W-:Y:S01]  /*d950*/  IMAD R4, R5, R3, R4 ;  /* 0x0000000305047224 */ /* 0x000fe200078e0204 */
[----:B------:R-:W-:Y:S03]  /*d960*/  MOV R3, R8 ;  /* 0x0000000800037202 */ /* 0x000fe60000000f00 */
[----:B------:R-:W-:Y:S07]  /*d970*/  IMAD.IADD R164, R9, 0x1, R4 ;  /* 0x0000000109a47824 */ /* 0x000fee00078e0204 */
.L_x_763:
[CC--:B------:R-:W-:Y:S01]  /*d980*/  LEA R2, P1, R3.reuse, R248.reuse, 0x1 ;  /* 0x000000f803027211 */ /* 0x0c0fe200078208ff */
[----:B------:R-:W-:Y:S01]  /*d990*/  @P6 STS.128 [R238+0x10000], RZ ;  /* 0x010000ffee006388 */ /* 0x000fe20000000c00 */
[C---:B------:R-:W-:Y:S01]  /*d9a0*/  IADD3 R251, P2, R3.reuse, UR28, RZ ;  /* 0x0000001c03fb7c10 */ /* 0x040fe2000ff5e0ff */
[----:B------:R-:W-:Y:S01]  /*d9b0*/  UISETP.GE.AND UP2, UPT, UR18, 0x2, UPT ;  /* 0x000000021200788c */ /* 0x000fe2000bf46270 */
[-C--:B------:R-:W-:Y:S02]  /*d9c0*/  LEA.HI.X R3, R3, R249.reuse, R164, 0x1, P1 ;  /* 0x000000f903037211 */ /* 0x080fe400008f0ca4 */
[----:B------:R-:W-:Y:S02]  /*d9d0*/  ISETP.GE.AND P3, PT, R235, UR26, PT ;  /* 0x0000001aeb007c0c */ /* 0x000fe4000bf66270 */
[CC--:B------:R-:W-:Y:S01]  /*d9e0*/  @!P6 LEA R22, P1, R251.reuse, R248.reuse, 0x1 ;  /* 0x000000f8fb16e211 */ /* 0x0c0fe200078208ff */
[----:B------:R-:W-:Y:S01]  /*d9f0*/  @!PT LDS RZ, [RZ] ;  /* 0x00000000fffff984 */ /* 0x000fe20000000800 */
[----:B------:R-:W-:Y:S01]  /*da00*/  @!PT LDS RZ, [RZ] ;  /* 0x00000000fffff984 */ /* 0x000fe20000000800 */
[----:B------:R-:W-:Y:S01]  /*da10*/  @!PT LDS RZ, [RZ] ;  /* 0x00000000fffff984 */ /* 0x000fe20000000800 */
[----:B------:R-:W-:Y:S01]  /*da20*/  @!P6 LDGSTS.E.BYPASS.LTC128B.128 [R238+0x10000], desc[UR24][R2.64] ;  /* 0x1000000002eeefae */ /* 0x000fe2000b901d58 */
[----:B------:R-:W-:Y:S02]  /*da30*/  IADD3.X R246, R164, UR27, RZ, P2, !PT ;  /* 0x0000001ba4f67c10 */ /* 0x000fe400097fe4ff */
[C---:B------:R-:W-:Y:S01]  /*da40*/  IADD3 R167, P2, R251.reuse, UR28, RZ ;  /* 0x0000001cfba77c10 */ /* 0x040fe2000ff5e0ff */
[----:B------:R-:W-:Y:S01]  /*da50*/  @P5 STS.128 [R238+0x12000], RZ ;  /* 0x012000ffee005388 */ /* 0x000fe20000000c00 */
[CCC-:B------:R-:W-:Y:S02]  /*da60*/  @!P6 LEA.HI.X R23, R251.reuse, R249.reuse, R246.reuse, 0x1, P1 ;  /* 0x000000f9fb17e211 */ /* 0x1c0fe400008f0cf6 */
[----:B------:R-:W-:Y:S01]  /*da70*/  IADD3.X R166, R246, UR27, RZ, P2, !PT ;  /* 0x0000001bf6a67c10 */ /* 0x000fe200097fe4ff */
[----:B------:R-:W-:Y:S01]  /*da80*/  @!PT LDS RZ, [RZ] ;  /* 0x00000000fffff984 */ /* 0x000fe20000000800 */
[----:B------:R-:W-:Y:S01]  /*da90*/  @!PT LDS RZ, [RZ] ;  /* 0x00000000fffff984 */ /* 0x000fe20000000800 */
[----:B------:R-:W-:Y:S01]  /*daa0*/  @!PT LDS RZ, [RZ] ;  /* 0x00000000fffff984 */ /* 0x000fe20000000800 */
[----:B------:R-:W-:Y:S01]  /*dab0*/  @!P5 LDGSTS.E.BYPASS.LTC128B.128 [R238+0x12000], desc[UR24][R2.64+0x80] ;  /* 0x1200008002eedfae */ /* 0x000fe2000b901d58 */
[CC--:B------:R-:W-:Y:S02]  /*dac0*/  @!P5 LEA R18, P2, R251.reuse, R248.reuse, 0x1 ;  /* 0x000000f8fb12d211 */ /* 0x0c0fe400078408ff */
[CC--:B------:R-:W-:Y:S01]  /*dad0*/  @!P4 LEA R14, P1, R251.reuse, R248.reuse, 0x1 ;  /* 0x000000f8fb0ec211 */ /* 0x0c0fe200078208ff */
[----:B------:R-:W-:Y:S01]  /*dae0*/  @P4 STS.128 [R238+0x14000], RZ ;  /* 0x014000ffee004388 */ /* 0x000fe20000000c00 */
[CCC-:B------:R-:W-:Y:S02]  /*daf0*/  @!P5 LEA.HI.X R19, R251.reuse, R249.reuse, R246.reuse, 0x1, P2 ;  /* 0x000000f9fb13d211 */ /* 0x1c0fe400010f0cf6 */
[CCC-:B------:R-:W-:Y:S01]  /*db00*/  @!P4 LEA.HI.X R15, R251.reuse, R249.reuse, R246.reuse, 0x1, P1 ;  /* 0x000000f9fb0fc211 */ /* 0x1c0fe200008f0cf6 */
[----:B------:R-:W-:Y:S01]  /*db10*/  @!PT LDS RZ, [RZ] ;  /* 0x00000000fffff984 */ /* 0x000fe20000000800 */
[----:B------:R-:W-:Y:S01]  /*db20*/  @!PT LDS RZ, [RZ] ;  /* 0x00000000fffff984 */ /* 0x000fe20000000800 */
[----:B------:R-:W-:Y:S01]  /*db30*/  @!PT LDS RZ, [RZ] ;  /* 0x00000000fffff984 */ /* 0x000fe20000000800 */
[----:B------:R-:W-:Y:S01]  /*db40*/  @!P4 LDGSTS.E.BYPASS.LTC128B.128 [R238+0x14000], desc[UR24][R2.64+0x100] ;  /* 0x1400010002eecfae */ /* 0x000fe2000b901d58 */
[-C--:B------:R-:W-:Y:S02]  /*db50*/  @!P3 LEA R250, P2, R251, R248.reuse, 0x1 ;  /* 0x000000f8fbfab211 */ /* 0x080fe400078408ff */
[----:B------:R-:W-:Y:S01]  /*db60*/  IADD3 R164, P1, R167, UR28, RZ ;  /* 0x0000001ca7a47c10 */ /* 0x000fe2000ff3e0ff */
[----:B------:R-:W-:Y:S01]  /*db70*/  @P3 STS.128 [R238+0x16000], RZ ;  /* 0x016000ffee003388 */ /* 0x000fe20000000c00 */
[-C--:B------:R-:W-:Y:S02]  /*db80*/  @!P3 LEA.HI.X R251, R251, R249.reuse, R246, 0x1, P2 ;  /* 0x000000f9fbfbb211 */ /* 0x080fe400010f0cf6 */
[CC--:B------:R-:W-:Y:S01]  /*db90*/  @!P6 LEA R202, P2, R167.reuse, R248.reuse, 0x1 ;  /* 0x000000f8a7cae211 */ /* 0x0c0fe200078408ff */
[----:B------:R-:W-:Y:S01]  /*dba0*/  @!PT LDS RZ, [RZ] ;  /* 0x00000000fffff984 */ /* 0x000fe20000000800 */
[----:B------:R-:W-:Y:S01]  /*dbb0*/  @!PT LDS RZ, [RZ] ;  /* 0x00000000fffff984 */ /* 0x000fe20000000800 */
[----:B------:R-:W-:Y:S01]  /*dbc0*/  @!PT LDS RZ, [RZ] ;  /* 0x00000000fffff984 */ /* 0x000fe20000000800 */
[----:B------:R-:W-:Y:S01]  /*dbd0*/  @!P3 LDGSTS.E.BYPASS.LTC128B.128 [R238+0x16000], desc[UR24][R2.64+0x180] ;  /* 0x1600018002eebfae */ /* 0x000fe2000b901d58 */
[----:B------:R-:W-:Y:S02]  /*dbe0*/  IADD3.X R246, R166, UR27, RZ, P1, !PT ;  /* 0x0000001ba6f67c10 */ /* 0x000fe40008ffe4ff */
[CCC-:B------:R-:W-:Y:S01]  /*dbf0*/  @!P6 LEA.HI.X R203, R167.reuse, R249.reuse, R166.reuse, 0x1, P2 ;  /* 0x000000f9a7cbe211 */ /* 0x1c0fe200010f0ca6 */
[----:B------:R-:W-:Y:S01]  /*dc00*/  @P6 STS.128 [R238+0x10800], RZ ;  /* 0x010800ffee006388 */ /* 0x000fe20000000c00 */
[CC--:B------:R-:W-:Y:S02]  /*dc10*/  @!P5 LEA R34, P1, R167.reuse, R248.reuse, 0x1 ;  /* 0x000000f8a722d211 */ /* 0x0c0fe400078208ff */
[CC--:B------:R-:W-:Y:S01]  /*dc20*/  @!P4 LEA R30, P2, R167.reuse, R248.reuse, 0x1 ;  /* 0x000000f8a71ec211 */ /* 0x0c0fe200078408ff */
[----:B------:R-:W-:Y:S01]  /*dc30*/  @!PT LDS RZ, [RZ] ;  /* 0x00000000fffff984 */ /* 0x000fe20000000800 */
[----:B------:R-:W-:Y:S01]  /*dc40*/  @!PT LDS RZ, [RZ] ;  /* 0x00000000fffff984 */ /* 0x000fe20000000800 */
[----:B------:R-:W-:Y:S01]  /*dc50*/  @!PT LDS RZ, [RZ] ;  /* 0x00000000fffff984 */ /* 0x000fe20000000800 */
[----:B------:R-:W-:Y:S01]  /*dc60*/  @!P6 LDGSTS.E.BYPASS.LTC128B.128 [R238+0x10800], desc[UR24][R22.64] ;  /* 0x1080000016eeefae */ /* 0x000fe2000b901d58 */
[CCC-:B------:R-:W-:Y:S02]  /*dc70*/  @!P5 LEA.HI.X R35, R167.reuse, R249.reuse, R166.reuse, 0x1, P1 ;  /* 0x000000f9a723d211 */ /* 0x1c0fe400008f0ca6 */
        /* <DEDUP_REMOVED lines=8> */
[-C--:B------:R-:W-:Y:S02]  /*dd00*/  @!P3 LEA.HI.X R27, R167, R249.reuse, R166, 0x1, P1 ;  /* 0x000000f9a71bb211 */ /* 0x080fe400008f0ca6 */
        /* <DEDUP_REMOVED lines=11> */
[C---:B------:R-:W-:Y:S03]  /*ddc0*/  @!P3 LEA R248, P1, R164.reuse, R248, 0x1 ;  /* 0x000000f8a4f8b211 */ /* 0x040fe600078208ff */
[----:B------:R-:W-:Y:S01]  /*ddd0*/  @!PT LDS RZ, [RZ] ;  /* 0x00000000fffff984 */ /* 0x000fe20000000800 */
[----:B------:R-:W-:Y:S01]  /*dde0*/  @!PT LDS RZ, [RZ] ;  /* 0x00000000fffff984 */ /* 0x000fe20000000800 */
[----:B------:R-:W-:Y:S01]  /*ddf0*/  @!PT LDS RZ, [RZ] ;  /* 0x00000000fffff984 */ /* 0x000fe20000000800 */
[----:B------:R-:W-:Y:S01]  /*de00*/  @!P3 LDGSTS.E.BYPASS.LTC128B.128 [R238+0x16800], desc[UR24][R250.64+0x180] ;  /* 0x16800180faeebfae */ /* 0x000fe2000b901d58 */
[----:B------:R-:W-:Y:S02]  /*de10*/  @!P3 LEA.HI.X R249, R164, R249, R246, 0x1, P1 ;  /* 0x000000f9a4f9b211 */ /* 0x000fe400008f0cf6 */
[----:B------:R-:W-:Y:S01]  /*de20*/  PLOP3.LUT P1, PT, PT, PT, UP2, 0x80, 0x0 ;  /* 0x000000000000781c */ /* 0x000fe20003f2f028 */
        /* <DEDUP_REMOVED lines=41> */
[----:B------:R-:W2:Y:S04]  /*e0c0*/  LDSM.16.M88.4 R172, [R233+0x8000] ;  /* 0x00800000e9ac783b */ /* 0x000ea80000000200 */
[----:B------:R-:W3:Y:S04]  /*e0d0*/  LDSM.16.M88.4 R176, [R233+0x8800] ;  /* 0x00880000e9b0783b */ /* 0x000ee80000000200 */
[----:B------:R-:W4:Y:S04]  /*e0e0*/  LDSM.16.M88.4 R180, [R233+0x9000] ;  /* 0x00900000e9b4783b */ /* 0x000f280000000200 */
[----:B------:R-:W5:Y:S04]  /*e0f0*/  LDSM.16.M88.4 R184, [R233+0x9800] ;  /* 0x00980000e9b8783b */ /* 0x000f680000000200 */
[----:B------:R-:W0:Y:S01]  /*e100*/  LDGDEPBAR ;  /* 0x00000000000079af */ /* 0x000e220000000000 */
[----:B-1----:R-:W-:Y:S03]  /*e110*/  IMAD.MOV.U32 R248, RZ, RZ, R2 ;  /* 0x000000fffff87224 */ /* 0x002fe600078e0002 */
[----:B------:R-:W-:Y:S01]  /*e120*/  LDSM.16.M88.4 R188, [R232] ;  /* 0x00000000e8bc783b */ /* 0x000fe20000000200 */
[----:B------:R-:W-:Y:S03]  /*e130*/  IMAD.MOV.U32 R249, RZ, RZ, R3 ;  /* 0x000000fffff97224 */ /* 0x000fe600078e0003 */
[----:B------:R-:W1:Y:S04]  /*e140*/  LDSM.16.M88.4 R192, [R231] ;  /* 0x00000000e7c0783b */ /* 0x000e680000000200 */
[----:B------:R-:W1:Y:S04]  /*e150*/  LDSM.16.M88.4 R196, [R223] ;  /* 0x00000000dfc4783b */ /* 0x000e680000000200 */
[----:B------:R-:W1:Y:S04]  /*e160*/  LDSM.16.M88.4 R200, [R222] ;  /* 0x00000000dec8783b */ /* 0x000e680000000200 */
[----:B------:R-:W1:Y:S01]  /*e170*/  LDSM.16.M88.4 R204, [R221] ;  /* 0x00000000ddcc783b */ /* 0x000e620000000200 */
[C---:B--2---:R-:W-:Y:S06]  /*e180*/  HMMA.16816.F32.BF16 R4, R168.reuse, R172, RZ ;  /* 0x000000aca804723c */ /* 0x044fec00000418ff */
[C---:B------:R-:W-:Y:S01]  /*e190*/  HMMA.16816.F32.BF16 R8, R168.reuse, R174, RZ ;  /* 0x000000aea808723c */ /* 0x040fe200000418ff */
[----:B------:R-:W-:Y:S05]  /*e1a0*/  LDSM.16.M88.4 R172, [R230] ;  /* 0x00000000e6ac783b */ /* 0x000fea0000000200 */
[C---:B---3--:R-:W-:Y:S06]  /*e1b0*/  HMMA.16816.F32.BF16 R12, R168.reuse, R176, RZ ;  /* 0x000000b0a80c723c */ /* 0x048fec00000418ff */
[C---:B------:R-:W-:Y:S01]  /*e1c0*/  HMMA.16816.F32.BF16 R16, R168.reuse, R178, RZ ;  /* 0x000000b2a810723c */ /* 0x040fe200000418ff */
[----:B------:R-:W2:Y:S05]  /*e1d0*/  LDSM.16.M88.4 R176, [R227+0x8000] ;  /* 0x00800000e3b0783b */ /* 0x000eaa0000000200 */
[C---:B----4-:R-:W-:Y:S06]  /*e1e0*/  HMMA.16816.F32.BF16 R20, R168.reuse, R180, RZ ;  /* 0x000000b4a814723c */ /* 0x050fec00000418ff */
[C---:B------:R-:W-:Y:S01]  /*e1f0*/  HMMA.16816.F32.BF16 R24, R168.reuse, R182, RZ ;  /* 0x000000b6a818723c */ /* 0x040fe200000418ff */
[----:B------:R-:W3:Y:S05]  /*e200*/  LDSM.16.M88.4 R180, [R227+0x8800] ;  /* 0x00880000e3b4783b */ /* 0x000eea0000000200 */
[C---:B-----5:R-:W-:Y:S06]  /*e210*/  HMMA.16816.F32.BF16 R28, R168.reuse, R184, RZ ;  /* 0x000000b8a81c723c */ /* 0x060fec00000418ff */
[----:B------:R-:W-:Y:S01]  /*e220*/  HMMA.16816.F32.BF16 R32, R168, R186, RZ ;  /* 0x000000baa820723c */ /* 0x000fe200000418ff */
[----:B------:R-:W4:Y:S04]  /*e230*/  LDSM.16.M88.4 R168, [R227+0x9000] ;  /* 0x00900000e3a8783b */ /* 0x000f280000000200 */
[----:B------:R-:W5:Y:S01]  /*e240*/  LDSM.16.M88.4 R184, [R227+0x9800] ;  /* 0x00980000e3b8783b */ /* 0x000f620000000200 */
[C---:B-1----:R-:W-:Y:S06]  /*e250*/  HMMA.16816.F32.BF16 R4, R188.reuse, R192, R4 ;  /* 0x000000c0bc04723c */ /* 0x042fec0000041804 */
[C---:B------:R-:W-:Y:S01]  /*e260*/  HMMA.16816.F32.BF16 R8, R188.reuse, R194, R8 ;  /* 0x000000c2bc08723c */ /* 0x040fe20000041808 */
[----:B------:R-:W-:Y:S05]  /*e270*/  LDSM.16.M88.4 R192, [R229] ;  /* 0x00000000e5c0783b */ /* 0x000fea0000000200 */
[C---:B------:R-:W-:Y:S06]  /*e280*/  HMMA.16816.F32.BF16 R12, R188.reuse, R196, R12 ;  /* 0x000000c4bc0c723c */ /* 0x040fec000004180c */
[C---:B------:R-:W-:Y:S01]  /*e290*/  HMMA.16816.F32.BF16 R16, R188.reuse, R198, R16 ;  /* 0x000000c6bc10723c */ /* 0x040fe20000041810 */
[----:B------:R-:W1:Y:S05]  /*e2a0*/  LDSM.16.M88.4 R196, [R220] ;  /* 0x00000000dcc4783b */ /* 0x000e6a0000000200 */
[C---:B------:R-:W-:Y:S06]  /*e2b0*/  HMMA.16816.F32.BF16 R20, R188.reuse, R200, R20 ;  /* 0x000000c8bc14723c */ /* 0x040fec0000041814 */
[C---:B------:R-:W-:Y:S01]  /*e2c0*/  HMMA.16816.F32.BF16 R24, R188.reuse, R202, R24 ;  /* 0x000000cabc18723c */ /* 0x040fe20000041818 */
[----:B------:R-:W1:Y:S05]  /*e2d0*/  LDSM.16.M88.4 R200, [R220+0x800] ;  /* 0x00080000dcc8783b */ /* 0x000e6a0000000200 */
[C---:B------:R-:W-:Y:S06]  /*e2e0*/  HMMA.16816.F32.BF16 R28, R188.reuse, R204, R28 ;  /* 0x000000ccbc1c723c */ /* 0x040fec000004181c */
[----:B------:R-:W-:Y:S01]  /*e2f0*/  HMMA.16816.F32.BF16 R32, R188, R206, R32 ;  /* 0x000000cebc20723c */ /* 0x000fe20000041820 */
[----:B------:R-:W1:Y:S04]  /*e300*/  LDSM.16.M88.4 R188, [R220+0x1000] ;  /* 0x00100000dcbc783b */ /* 0x000e680000000200 */
[----:B------:R-:W1:Y:S01]  /*e310*/  LDSM.16.M88.4 R204, [R220+0x1800] ;  /* 0x00180000dccc783b */ /* 0x000e620000000200 */
[C---:B--2---:R-:W-:Y:S06]  /*e320*/  HMMA.16816.F32.BF16 R4, R172.reuse, R176, R4 ;  /* 0x000000b0ac04723c */ /* 0x044fec0000041804 */
[C---:B------:R-:W-:Y:S01]  /*e330*/  HMMA.16816.F32.BF16 R8, R172.reuse, R178, R8 ;  /* 0x000000b2ac08723c */ /* 0x040fe20000041808 */
[----:B------:R-:W-:Y:S05]  /*e340*/  LDSM.16.M88.4 R176, [R233+0xa000] ;  /* 0x00a00000e9b0783b */ /* 0x000fea0000000200 */
[C---:B---3--:R-:W-:Y:S06]  /*e350*/  HMMA.16816.F32.BF16 R12, R172.reuse, R180, R12 ;  /* 0x000000b4ac0c723c */ /* 0x048fec000004180c */
[C---:B------:R-:W-:Y:S01]  /*e360*/  HMMA.16816.F32.BF16 R16, R172.reuse, R182, R16 ;  /* 0x000000b6ac10723c */ /* 0x040fe20000041810 */
[----:B------:R-:W-:Y:S05]  /*e370*/  LDSM.16.M88.4 R180, [R233+0xa800] ;  /* 0x00a80000e9b4783b */ /* 0x000fea0000000200 */
[C---:B----4-:R-:W-:Y:S06]  /*e380*/  HMMA.16816.F32.BF16 R20, R172.reuse, R168, R20 ;  /* 0x000000a8ac14723c */ /* 0x050fec0000041814 */
[C---:B------:R-:W-:Y:S01]  /*e390*/  HMMA.16816.F32.BF16 R24, R172.reuse, R170, R24 ;  /* 0x000000aaac18723c */ /* 0x040fe20000041818 */
[----:B------:R-:W2:Y:S05]  /*e3a0*/  LDSM.16.M88.4 R168, [R234+0x2000] ;  /* 0x00200000eaa8783b */ /* 0x000eaa0000000200 */
[C---:B-----5:R-:W-:Y:S06]  /*e3b0*/  HMMA.16816.F32.BF16 R28, R172.reuse, R184, R28 ;  /* 0x000000b8ac1c723c */ /* 0x060fec000004181c */
[----:B------:R-:W-:Y:S01]  /*e3c0*/  HMMA.16816.F32.BF16 R32, R172, R186, R32 ;  /* 0x000000baac20723c */ /* 0x000fe20000041820 */
[----:B------:R-:W3:Y:S04]  /*e3d0*/  LDSM.16.M88.4 R172, [R233+0xb000] ;  /* 0x00b00000e9ac783b */ /* 0x000ee80000000200 */
[----:B------:R-:W4:Y:S01]  /*e3e0*/  LDSM.16.M88.4 R184, [R233+0xb800] ;  /* 0x00b80000e9b8783b */ /* 0x000f220000000200 */
[C---:B-1----:R-:W-:Y:S06]  /*e3f0*/  HMMA.16816.F32.BF16 R4, R192.reuse, R196, R4 ;  /* 0x000000c4c004723c */ /* 0x042fec0000041804 */
[C---:B------:R-:W-:Y:S01]  /*e400*/  HMMA.16816.F32.BF16 R8, R192.reuse, R198, R8 ;  /* 0x000000c6c008723c */ /* 0x040fe20000041808 */
[----:B------:R-:W-:Y:S05]  /*e410*/  LDSM.16.M88.4 R196, [R219] ;  /* 0x00000000dbc4783b */ /* 0x000fea0000000200 */
[C---:B------:R-:W-:Y:S06]  /*e420*/  HMMA.16816.F32.BF16 R12, R192.reuse, R200, R12 ;  /* 0x000000c8c00c723c */ /* 0x040fec000004180c */
[C---:B------:R-:W-:Y:S01]  /*e430*/  HMMA.16816.F32.BF16 R16, R192.reuse, R202, R16 ;  /* 0x000000cac010723c */ /* 0x040fe20000041810 */
[----:B------:R-:W-:Y:S05]  /*e440*/  LDSM.16.M88.4 R200, [R218] ;  /* 0x00000000dac8783b */ /* 0x000fea0000000200 */
[C---:B------:R-:W-:Y:S06]  /*e450*/  HMMA.16816.F32.BF16 R20, R192.reuse, R188, R20 ;  /* 0x000000bcc014723c */ /* 0x040fec0000041814 */
[C---:B------:R-:W-:Y:S01]  /*e460*/  HMMA.16816.F32.BF16 R24, R192.reuse, R190, R24 ;  /* 0x000000bec018723c */ /* 0x040fe20000041818 */
[----:B------:R-:W1:Y:S05]  /*e470*/  LDSM.16.M88.4 R188, [R232+0x2000] ;  /* 0x00200000e8bc783b */ /* 0x000e6a0000000200 */
[C---:B------:R-:W-:Y:S06]  /*e480*/  HMMA.16816.F32.BF16 R28, R192.reuse, R204, R28 ;  /* 0x000000ccc01c723c */ /* 0x040fec000004181c */
[----:B------:R-:W-:Y:S01]  /*e490*/  HMMA.16816.F32.BF16 R32, R192, R206, R32 ;  /* 0x000000cec020723c */ /* 0x000fe20000041820 */
[----:B------:R-:W5:Y:S04]  /*e4a0*/  LDSM.16.M88.4 R192, [R217] ;  /* 0x00000000d9c0783b */ /* 0x000f680000000200 */
[----:B------:R-:W5:Y:S01]  /*e4b0*/  LDSM.16.M88.4 R204, [R216] ;  /* 0x00000000d8cc783b */ /* 0x000f620000000200 */
[C---:B--2---:R-:W-:Y:S06]  /*e4c0*/  HMMA.16816.F32.BF16 R4, R168.reuse, R176, R4 ;  /* 0x000000b0a804723c */ /* 0x044fec0000041804 */
[C---:B------:R-:W-:Y:S01]  /*e4d0*/  HMMA.16816.F32.BF16 R8, R168.reuse, R178, R8 ;  /* 0x000000b2a808723c */ /* 0x040fe20000041808 */
[----:B------:R-:W-:Y:S05]  /*e4e0*/  LDSM.16.M88.4 R176, [R227+0xa000] ;  /* 0x00a00000e3b0783b */ /* 0x000fea0000000200 */
[C---:B------:R-:W-:Y:S06]  /*e4f0*/  HMMA.16816.F32.BF16 R12, R168.reuse, R180, R12 ;  /* 0x000000b4a80c723c */ /* 0x040fec000004180c */
[C---:B------:R-:W-:Y:S01]  /*e500*/  HMMA.16816.F32.BF16 R16, R168.reuse, R182, R16 ;  /* 0x000000b6a810723c */ /* 0x040fe20000041810 */
[----:B------:R-:W-:Y:S05]  /*e510*/  LDSM.16.M88.4 R180, [R227+0xa800] ;  /* 0x00a80000e3b4783b */ /* 0x000fea0000000200 */
[C---:B---3--:R-:W-:Y:S06]  /*e520*/  HMMA.16816.F32.BF16 R20, R168.reuse, R172, R20 ;  /* 0x000000aca814723c */ /* 0x048fec0000041814 */
[C---:B------:R-:W-:Y:S01]  /*e530*/  HMMA.16816.F32.BF16 R24, R168.reuse, R174, R24 ;  /* 0x000000aea818723c */ /* 0x040fe20000041818 */
[----:B------:R-:W2:Y:S05]  /*e540*/  LDSM.16.M88.4 R172, [R230+0x2000] ;  /* 0x00200000e6ac783b */ /* 0x000eaa0000000200 */
[C---:B----4-:R-:W-:Y:S06]  /*e550*/  HMMA.16816.F32.BF16 R28, R168.reuse, R184, R28 ;  /* 0x000000b8a81c723c */ /* 0x050fec000004181c */
[----:B------:R-:W-:Y:S01]  /*e560*/  HMMA.16816.F32.BF16 R32, R168, R186, R32 ;  /* 0x000000baa820723c */ /* 0x000fe20000041820 */
[----:B------:R-:W3:Y:S04]  /*e570*/  LDSM.16.M88.4 R168, [R227+0xb000] ;  /* 0x00b00000e3a8783b */ /* 0x000ee80000000200 */
[----:B------:R-:W4:Y:S01]  /*e580*/  LDSM.16.M88.4 R184, [R227+0xb800] ;  /* 0x00b80000e3b8783b */ /* 0x000f220000000200 */
[C---:B-1----:R-:W-:Y:S06]  /*e590*/  HMMA.16816.F32.BF16 R4, R188.reuse, R196, R4 ;  /* 0x000000c4bc04723c */ /* 0x042fec0000041804 */
[C---:B------:R-:W-:Y:S01]  /*e5a0*/  HMMA.16816.F32.BF16 R8, R188.reuse, R198, R8 ;  /* 0x000000c6bc08723c */ /* 0x040fe20000041808 */
[----:B------:R-:W-:Y:S05]  /*e5b0*/  LDSM.16.M88.4 R196, [R220+0x2000] ;  /* 0x00200000dcc4783b */ /* 0x000fea0000000200 */
[C---:B------:R-:W-:Y:S06]  /*e5c0*/  HMMA.16816.F32.BF16 R12, R188.reuse, R200, R12 ;  /* 0x000000c8bc0c723c */ /* 0x040fec000004180c */
[C---:B------:R-:W-:Y:S01]  /*e5d0*/  HMMA.16816.F32.BF16 R16, R188.reuse, R202, R16 ;  /* 0x000000cabc10723c */ /* 0x040fe20000041810 */
[----:B------:R-:W-:Y:S05]  /*e5e0*/  LDSM.16.M88.4 R200, [R220+0x2800] ;  /* 0x00280000dcc8783b */ /* 0x000fea0000000200 */
[C---:B-----5:R-:W-:Y:S06]  /*e5f0*/  HMMA.16816.F32.BF16 R20, R188.reuse, R192, R20 ;  /* 0x000000c0bc14723c */ /* 0x060fec0000041814 */
[C---:B------:R-:W-:Y:S01]  /*e600*/  HMMA.16816.F32.BF16 R24, R188.reuse, R194, R24 ;  /* 0x000000c2bc18723c */ /* 0x040fe20000041818 */
[----:B------:R-:W1:Y:S05]  /*e610*/  LDSM.16.M88.4 R192, [R229+0x2000] ;  /* 0x00200000e5c0783b */ /* 0x000e6a0000000200 */
[C---:B------:R-:W-:Y:S06]  /*e620*/  HMMA.16816.F32.BF16 R28, R188.reuse, R204, R28 ;  /* 0x000000ccbc1c723c */ /* 0x040fec000004181c */
[----:B------:R-:W-:Y:S01]  /*e630*/  HMMA.16816.F32.BF16 R32, R188, R206, R32 ;  /* 0x000000cebc20723c */ /* 0x000fe20000041820 */
[----:B------:R-:W5:Y:S04]  /*e640*/  LDSM.16.M88.4 R188, [R220+0x3000] ;  /* 0x00300000dcbc783b */ /* 0x000f680000000200 */
[----:B------:R-:W5:Y:S01]  /*e650*/  LDSM.16.M88.4 R204, [R220+0x3800] ;  /* 0x00380000dccc783b */ /* 0x000f620000000200 */
        /* <DEDUP_REMOVED lines=19> */
[C---:B-----5:R-:W-:Y:S06]  /*e790*/  HMMA.16816.F32.BF16 R20, R192.reuse, R188, R20 ;  /* 0x000000bcc014723c */ /* 0x060fec0000041814 */
        /* <DEDUP_REMOVED lines=84> */
[C---:B--2---:R-:W-:Y:S01]  /*ece0*/  HMMA.16816.F32.BF16 R4, R172.reuse, R176, R4 ;  /* 0x000000b0ac04723c */ /* 0x044fe20000041804 */
[----:B------:R-:W-:Y:S04]  /*ecf0*/  DEPBAR.LE SB0, 0x0 ;  /* 0x000080000000791a */ /* 0x000fe80000000000 */
[----:B------:R-:W-:Y:S01]  /*ed00*/  BAR.SYNC.DEFER_BLOCKING 0x0 ;  /* 0x0000000000007b1d */ /* 0x000fe20000010000 */
[C---:B------:R-:W-:Y:S06]  /*ed10*/  HMMA.16816.F32.BF16 R8, R172.reuse, R178, R8 ;  /* 0x000000b2ac08723c */ /* 0x040fec0000041808 */
[C---:B------:R-:W-:Y:S06]  /*ed20*/  HMMA.16816.F32.BF16 R12, R172.reuse, R180, R12 ;  /* 0x000000b4ac0c723c */ /* 0x040fec000004180c */
[C---:B------:R-:W-:Y:S06]  /*ed30*/  HMMA.16816.F32.BF16 R16, R172.reuse, R182, R16 ;  /* 0x000000b6ac10723c */ /* 0x040fec0000041810 */
[C---:B---3--:R-:W-:Y:S06]  /*ed40*/  HMMA.16816.F32.BF16 R20, R172.reuse, R168, R20 ;  /* 0x000000a8ac14723c */ /* 0x048fec0000041814 */
[C---:B------:R-:W-:Y:S06]  /*ed50*/  HMMA.16816.F32.BF16 R24, R172.reuse, R170, R24 ;  /* 0x000000aaac18723c */ /* 0x040fec0000041818 */
[C---:B----4-:R-:W-:Y:S06]  /*ed60*/  HMMA.16816.F32.BF16 R28, R172.reuse, R184, R28 ;  /* 0x000000b8ac1c723c */ /* 0x050fec000004181c */
[----:B------:R-:W-:Y:S06]  /*ed70*/  HMMA.16816.F32.BF16 R32, R172, R186, R32 ;  /* 0x000000baac20723c */ /* 0x000fec0000041820 */
[C---:B-1----:R-:W-:Y:S06]  /*ed80*/  HMMA.16816.F32.BF16 R4, R192.reuse, R196, R4 ;  /* 0x000000c4c004723c */ /* 0x042fec0000041804 */
[C---:B------:R-:W-:Y:S06]  /*ed90*/  HMMA.16816.F32.BF16 R8, R192.reuse, R198, R8 ;  /* 0x000000c6c008723c */ /* 0x040fec0000041808 */
[C---:B------:R-:W-:Y:S06]  /*eda0*/  HMMA.16816.F32.BF16 R12, R192.reuse, R200, R12 ;  /* 0x000000c8c00c723c */ /* 0x040fec000004180c */
[C---:B------:R-:W-:Y:S06]  /*edb0*/  HMMA.16816.F32.BF16 R16, R192.reuse, R202, R16 ;  /* 0x000000cac010723c */ /* 0x040fec0000041810 */
[C---:B-----5:R-:W-:Y:S06]  /*edc0*/  HMMA.16816.F32.BF16 R20, R192.reuse, R188, R20 ;  /* 0x000000bcc014723c */ /* 0x060fec0000041814 */
[C---:B------:R-:W-:Y:S06]  /*edd0*/  HMMA.16816.F32.BF16 R24, R192.reuse, R190, R24 ;  /* 0x000000bec018723c */ /* 0x040fec0000041818 */
[C---:B------:R-:W-:Y:S06]  /*ede0*/  HMMA.16816.F32.BF16 R28, R192.reuse, R204, R28 ;  /* 0x000000ccc01c723c */ /* 0x040fec000004181c */
[----:B------:R-:W-:Y:S01]  /*edf0*/  HMMA.16816.F32.BF16 R32, R192, R206, R32 ;  /* 0x000000cec020723c */ /* 0x000fe20000041820 */
[----:B------:R-:W-:Y:S11]  /*ee00*/  @!UPT UIADD3 URZ, URZ, URZ, URZ ;  /* 0x0000003f3f3ff290 */ /* 0x000ff6000fffe03f */
[----:B------:R-:W-:Y:S01]  /*ee10*/  @!UPT UIADD3 URZ, URZ, URZ, URZ ;  /* 0x0000003f3f3ff290 */ /* 0x000fe2000fffe03f */
[----:B------:R-:W-:Y:S11]  /*ee20*/  @!P1 BRA `(.L_x_764) ;  /* 0x0000000c00089947 */ /* 0x000ff60003800000 */
[----:B------:R-:W-:Y:S01]  /*ee30*/  ULDC.64 UR10, c[0x0][0x248] ;  /* 0x00009200000a7ab9 */ /* 0x000fe20000000a00 */
[----:B------:R-:W-:Y:S02]  /*ee40*/  MOV R164, UR32 ;  /* 0x0000002000a47c02 */ /* 0x000fe40008000f00 */
[----:B------:R-:W-:Y:S01]  /*ee50*/  MOV R2, UR30 ;  /* 0x0000001e00027c02 */ /* 0x000fe20008000f00 */
[----:B------:R-:W-:Y:S06]  /*ee60*/  @!P0 BRA `(.L_x_765) ;  /* 0x0000000400248947 */ /* 0x000fec0003800000 */
[----:B------:R-:W-:Y:S04]  /*ee70*/  USHF.L.U32 UR38, UR18, 0x6, URZ ;  /* 0x0000000612267899 */ /* 0x000fe8000800063f */
[----:B------:R-:W-:Y:S02]  /*ee80*/  UIADD3 UR40, UR38, -0x40, URZ ;  /* 0xffffffc026287890 */ /* 0x000fe4000fffe03f */
[----:B------:R-:W-:Y:S04]  /*ee90*/  UIADD3 UR38, UR38, -0x80, URZ ;  /* 0xffffff8026267890 */ /* 0x000fe8000fffe03f */
[----:B------:R-:W-:Y:S01]  /*eea0*/  IMAD.U32 R3, RZ, RZ, UR40 ;  /* 0x00000028ff037e24 */ /* 0x000fe2000f8e00ff */
[----:B------:R-:W-:Y:S01]  /*eeb0*/  ULOP3.LUT UR40, UR40, UR13, URZ, 0x3c, !UPT ;  /* 0x0000000d28287292 */ /* 0x000fe2000f8e3c3f */
[----:B------:R-:W-:Y:S01]  /*eec0*/  IMAD.U32 R2, RZ, RZ, UR38 ;  /* 0x00000026ff027e24 */ /* 0x000fe2000f8e00ff */
[----:B------:R-:W-:Y:S02]  /*eed0*/  ULOP3.LUT UR38, UR38, UR13, URZ, 0x3c, !UPT ;  /* 0x0000000d26267292 */ /* 0x000fe4000f8e3c3f */
[----:B------:R-:W-:Y:S01]  /*eee0*/  UISETP.GE.AND UP3, UPT, UR40, URZ, UPT ;  /* 0x0000003f2800728c */ /* 0x000fe2000bf66270 */
[----:B------:R-:W-:Y:S02]  /*eef0*/  IABS R3, R3 ;  /* 0x0000000300037213 */ /* 0x000fe40000000000 */
[----:B------:R-:W-:Y:S02]  /*ef00*/  IABS R2, R2 ;  /* 0x0000000200027213 */ /* 0x000fe40000000000 */
[----:B------:R-:W-:Y:S02]  /*ef10*/  R2UR UR36, R3 ;  /* 0x00000000032472ca */ /* 0x000fe400000e0000 */
[----:B------:R-:W-:Y:S11]  /*ef20*/  R2UR UR11, R2 ;  /* 0x00000000020b72ca */ /* 0x000ff600000e0000 */
[----:B------:R-:W-:Y:S02]  /*ef30*/  UIMAD.WIDE.U32 UR44, UR21, UR36, URZ ;  /* 0x00000024152c72a5 */ /* 0x000fe4000f8e003f */
[----:B------:R-:W-:Y:S05]  /*ef40*/  UIMAD.WIDE.U32 UR42, UR21, UR11, URZ ;  /* 0x0000000b152a72a5 */ /* 0x000fea000f8e003f */
[----:B------:R-:W-:Y:S02]  /*ef50*/  UMOV UR39, UR45 ;  /* 0x0000002d00277c82 */ /* 0x000fe40008000000 */
[----:B------:R-:W-:Y:S01]  /*ef60*/  UIADD3 UR35, -UR39, URZ, URZ ;  /* 0x0000003f27237290 */ /* 0x000fe2000fffe13f */
[----:B------:R-:W-:Y:S02]  /*ef70*/  UMOV UR37, UR43 ;  /* 0x0000002b00257c82 */ /* 0x000fe40008000000 */
[----:B------:R-:W-:Y:S02]  /*ef80*/  UIADD3 UR10, -UR37, URZ, URZ ;  /* 0x0000003f250a7290 */ /* 0x000fe4000fffe13f */
[----:B------:R-:W-:Y:S02]  /*ef90*/  UIMAD UR36, UR5, UR35, UR36 ;  /* 0x00000023052472a4 */ /* 0x000fe4000f8e0224 */
[----:B------:R-:W-:Y:S02]  /*efa0*/  UIMAD UR11, UR5, UR10, UR11 ;  /* 0x0000000a050b72a4 */ /* 0x000fe4000f8e020b */
[----:B------:R-:W-:Y:S02]  /*efb0*/  UISETP.GT.U32.AND UP4, UPT, UR5, UR36, UPT ;  /* 0x000000240500728c */ /* 0x000fe4000bf84070 */
[----:B------:R-:W-:Y:S09]  /*efc0*/  UISETP.GT.U32.AND UP2, UPT, UR5, UR11, UPT ;  /* 0x0000000b0500728c */ /* 0x000ff2000bf44070 */
[----:B------:R-:W-:Y:S02]  /*efd0*/  @!UP4 UIADD3 UR36, UR36, -UR5, URZ ;  /* 0x800000052424c290 */ /* 0x000fe4000fffe03f */
[----:B------:R-:W-:Y:S02]  /*efe0*/  @!UP2 UIADD3 UR11, UR11, -UR5, URZ ;  /* 0x800000050b0ba290 */ /* 0x000fe4000fffe03f */
[----:B------:R-:W-:Y:S02]  /*eff0*/  UISETP.GE.U32.AND UP6, UPT, UR36, UR5, UPT ;  /* 0x000000052400728c */ /* 0x000fe4000bfc6070 */
[----:B------:R-:W-:Y:S02]  /*f000*/  UISETP.GE.U32.AND UP5, UPT, UR11, UR5, UPT ;  /* 0x000000050b00728c */ /* 0x000fe4000bfa6070 */
[----:B------:R-:W-:Y:S02]  /*f010*/  @!UP2 UIADD3 UR37, UR37, 0x1, URZ ;  /* 0x000000012525a890 */ /* 0x000fe4000fffe03f */
[----:B------:R-:W-:Y:S02]  /*f020*/  UISETP.GE.AND UP2, UPT, UR38, URZ, UPT ;  /* 0x0000003f2600728c */ /* 0x000fe4000bf46270 */
[----:B------:R-:W-:Y:S04]  /*f030*/  @!UP4 UIADD3 UR39, UR39, 0x1, URZ ;  /* 0x000000012727c890 */ /* 0x000fe8000fffe03f */
[----:B------:R-:W-:Y:S02]  /*f040*/  @UP6 UIADD3 UR39, UR39, 0x1, URZ ;  /* 0x0000000127276890 */ /* 0x000fe4000fffe03f */
[----:B------:R-:W-:Y:S02]  /*f050*/  @UP5 UIADD3 UR37, UR37, 0x1, URZ ;  /* 0x0000000125255890 */ /* 0x000fe4000fffe03f */
[----:B------:R-:W-:Y:S02]  /*f060*/  @!UP3 UIADD3 UR39, -UR39, URZ, URZ ;  /* 0x0000003f2727b290 */ /* 0x000fe4000fffe13f */
[----:B------:R-:W-:Y:S02]  /*f070*/  @!UP2 UIADD3 UR37, -UR37, URZ, URZ ;  /* 0x0000003f2525a290 */ /* 0x000fe4000fffe13f */
[----:B------:R-:W-:Y:S02]  /*f080*/  USEL UR39, UR20, UR39, !UP0 ;  /* 0x0000002714277287 */ /* 0x000fe4000c000000 */
[----:B------:R-:W-:Y:S04]  /*f090*/  USEL UR37, UR20, UR37, !UP0 ;  /* 0x0000002514257287 */ /* 0x000fe8000c000000 */
[----:B------:R-:W-:Y:S01]  /*f0a0*/  IMAD.U32 R3, RZ, RZ, UR39 ;  /* 0x00000027ff037e24 */ /* 0x000fe2000f8e00ff */
[----:B------:R-:W-:Y:S01]  /*f0b0*/  MOV R2, UR39 ;  /* 0x0000002700027c02 */ /* 0x000fe20008000f00 */
[----:B------:R-:W-:Y:S01]  /*f0c0*/  IMAD.U32 R166, RZ, RZ, UR37 ;  /* 0x00000025ffa67e24 */ /* 0x000fe2000f8e00ff */
[----:B------:R-:W-:Y:S01]  /*f0d0*/  UIADD3 UR36, UR39, -UR37, URZ ;  /* 0x8000002527247290 */ /* 0x000fe2000fffe03f */
[----:B------:R-:W-:Y:S01]  /*f0e0*/  IMAD.U32 R164, RZ, RZ, UR37 ;  /* 0x00000025ffa47e24 */ /* 0x000fe2000f8e00ff */
[----:B------:R-:W-:Y:S02]  /*f0f0*/  LEA R168, P1, R3, UR22, 0x2 ;  /* 0x0000001603a87c11 */ /* 0x000fe4000f8210ff */
[----:B------:R-:W-:Y:S01]  /*f100*/  LEA R166, P2, R166, UR22, 0x2 ;  /* 0x00000016a6a67c11 */ /* 0x000fe2000f8410ff */
[----:B------:R-:W-:Y:S01]  /*f110*/  UIMAD UR36, UR36, UR13, -0x40 ;  /* 0xffffffc0242474a4 */ /* 0x000fe2000f8e020d */
[----:B------:R-:W-:Y:S02]  /*f120*/  LEA.HI.X.SX32 R169, R2, UR23, 0x2, P1 ;  /* 0x0000001702a97c11 */ /* 0x000fe400088f16ff */
[----:B------:R-:W-:Y:S01]  /*f130*/  LEA.HI.X.SX32 R167, R164, UR23, 0x2, P2 ;  /* 0x00000017a4a77c11 */ /* 0x000fe200090f16ff */
[----:B------:R-:W1:Y:S01]  /*f140*/  LDC.64 R2, c[0x0][0x230] ;  /* 0x00008c00ff027b82 */ /* 0x000e620000000a00 */
[----:B------:R-:W-:Y:S02]  /*f150*/  R2UR UR10, R168 ;  /* 0x00000000a80a72ca */ /* 0x000fe400000e0000 */
[----:B------:R-:W-:Y:S02]  /*f160*/  R2UR UR41, R167 ;  /* 0x00000000a72972ca */ /* 0x000fe400000e0000 */
[----:B------:R-:W-:Y:S02]  /*f170*/  R2UR UR11, R169 ;  /* 0x00000000a90b72ca */ /* 0x000fe400000e0000 */
[----:B------:R-:W-:Y:S07]  /*f180*/  R2UR UR40, R166 ;  /* 0x00000000a62872ca */ /* 0x000fee00000e0000 */
[----:B------:R-:W-:Y:S01]  /*f190*/  IMAD.U32 R172, RZ, RZ, UR10 ;  /* 0x0000000affac7e24 */ /* 0x000fe2000f8e00ff */
[----:B------:R-:W-:Y:S01]  /*f1a0*/  UIMAD UR10, UR9, UR36, URZ ;  /* 0x00000024090a72a4 */ /* 0x000fe2000f8e023f */
[----:B------:R-:W-:Y:S02]  /*f1b0*/  IMAD.U32 R171, RZ, RZ, UR41 ;  /* 0x00000029ffab7e24 */ /* 0x000fe4000f8e00ff */
[----:B------:R-:W-:Y:S01]  /*f1c0*/  IMAD.U32 R173, RZ, RZ, UR11 ;  /* 0x0000000bffad7e24 */ /* 0x000fe2000f8e00ff */
[----:B------:R-:W-:Y:S01]  /*f1d0*/  USHF.R.S32.HI UR11, URZ, 0x1f, UR36 ;  /* 0x0000001f3f0b7899 */ /* 0x000fe20008011424 */
[----:B------:R-:W-:Y:S01]  /*f1e0*/  MOV R170, UR40 ;  /* 0x0000002800aa7c02 */ /* 0x000fe20008000f00 */
[----:B------:R-:W-:Y:S02]  /*f1f0*/  UIMAD.WIDE.U32 UR36, UR8, UR36, URZ ;  /* 0x00000024082472a5 */ /* 0x000fe4000f8e003f */
[----:B------:R-:W2:Y:S01]  /*f200*/  LDG.E R164, desc[UR24][R172.64] ;  /* 0x00000018aca47981 */ /* 0x000ea2000c1e1900 */
[----:B------:R-:W-:Y:S03]  /*f210*/  UIMAD UR10, UR11, UR8, UR10 ;  /* 0x000000080b0a72a4 */ /* 0x000fe6000f8e020a */
[----:B------:R3:W2:Y:S01]  /*f220*/  LDG.E R167, desc[UR24][R170.64] ;  /* 0x00000018aaa77981 */ /* 0x0006a2000c1e1900 */
[----:B------:R-:W-:Y:S01]  /*f230*/  UIADD3 UR10, UR37, UR10, URZ ;  /* 0x0000000a250a7290 */ /* 0x000fe2000fffe03f */
[----:B------:R-:W-:Y:S01]  /*f240*/  UMOV UR11, UR9 ;  /* 0x00000009000b7c82 */ /* 0x000fe20008000000 */
[----:B---3--:R-:W-:Y:S01]  /*f250*/  IMAD.U32 R171, RZ, RZ, UR37 ;  /* 0x00000025ffab7e24 */ /* 0x008fe2000f8e00ff */
[----:B------:R-:W-:Y:S03]  /*f260*/  MOV R170, UR36 ;  /* 0x0000002400aa7c02 */ /* 0x000fe60008000f00 */
        /* <DEDUP_REMOVED lines=9> */
.L_x_765:
[----:B------:R1:W-:Y:S01]  /*f300*/  @P6 STS.128 [R238+0x8000], RZ ;  /* 0x008000ffee006388 */ /* 0x0003e20000000c00 */
[CC--:B------:R-:W-:Y:S01]  /*f310*/  LEA R176, P1, R164.reuse, R244.reuse, 0x1 ;  /* 0x000000f4a4b07211 */ /* 0x0c0fe200078208ff */
[----:B------:R-:W-:Y:S01]  /*f320*/  UMOV UR8, UR10 ;  /* 0x0000000a00087c82 */ /* 0x000fe20008000000 */
[C---:B------:R-:W-:Y:S01]  /*f330*/  IADD3 R167, P2, R164.reuse, UR16, RZ ;  /* 0x00000010a4a77c10 */ /* 0x040fe2000ff5e0ff */
[----:B------:R-:W-:Y:S01]  /*f340*/  UMOV UR9, UR11 ;  /* 0x0000000b00097c82 */ /* 0x000fe20008000000 */
[-C--:B------:R-:W-:Y:S02]  /*f350*/  LEA.HI.X R177, R164, R243.reuse, R2, 0x1, P1 ;  /* 0x000000f3a4b17211 */ /* 0x080fe400008f0c02 */
[CC--:B------:R-:W-:Y:S02]  /*f360*/  @!P6 LEA R174, P1, R167.reuse, R244.reuse, 0x1 ;  /* 0x000000f4a7aee211 */ /* 0x0c0fe400078208ff */
[----:B------:R-:W-:Y:S01]  /*f370*/  IADD3.X R166, R2, UR15, RZ, P2, !PT ;  /* 0x0000000f02a67c10 */ /* 0x000fe200097fe4ff */
[----:B------:R-:W-:Y:S01]  /*f380*/  @!PT LDS RZ, [RZ] ;  /* 0x00000000fffff984 */ /* 0x000fe20000000800 */
[----:B------:R-:W-:Y:S01]  /*f390*/  @!PT LDS RZ, [RZ] ;  /* 0x00000000fffff984 */ /* 0x000fe20000000800 */
[----:B------:R-:W-:Y:S01]  /*f3a0*/  @!PT LDS RZ, [RZ] ;  /* 0x00000000fffff984 */ /* 0x000fe20000000800 */
[----:B------:R1:W-:Y:S01]  /*f3b0*/  @!P6 LDGSTS.E.BYPASS.LTC128B.128 [R238+0x8000], desc[UR24][R176.64] ;  /* 0x08000000b0eeefae */ /* 0x0003e2000b901d58 */
[C---:B------:R-:W-:Y:S02]  /*f3c0*/  IADD3 R3, P2, R167.reuse, UR16, RZ ;  /* 0x00000010a7037c10 */ /* 0x040fe4000ff5e0ff */
[CCC-:B------:R-:W-:Y:S01]  /*f3d0*/  @!P6 LEA.HI.X R175, R167.reuse, R243.reuse, R166.reuse, 0x1, P1 ;  /* 0x000000f3a7afe211 */ /* 0x1c0fe200008f0ca6 */
[----:B------:R1:W-:Y:S01]  /*f3e0*/  @P5 STS.128 [R238+0xa000], RZ ;  /* 0x00a000ffee005388 */ /* 0x0003e20000000c00 */
[CC--:B------:R-:W-:Y:S02]  /*f3f0*/  @!P4 LEA R170, P1, R167.reuse, R244.reuse, 0x1 ;  /* 0x000000f4a7aac211 */ /* 0x0c0fe400078208ff */
[----:B------:R-:W-:Y:S01]  /*f400*/  IADD3.X R164, R166, UR15, RZ, P2, !PT ;  /* 0x0000000fa6a47c10 */ /* 0x000fe200097fe4ff */
[----:B------:R-:W-:Y:S01]  /*f410*/  @!PT LDS RZ, [RZ] ;  /* 0x00000000fffff984 */ /* 0x000fe20000000800 */
[----:B------:R-:W-:Y:S01]  /*f420*/  @!PT LDS RZ, [RZ] ;  /* 0x00000000fffff984 */ /* 0x000fe20000000800 */
[----:B------:R-:W-:Y:S01]  /*f430*/  @!PT LDS RZ, [RZ] ;  /* 0x00000000fffff984 */ /* 0x000fe20000000800 */
[----:B------:R1:W-:Y:S01]  /*f440*/  @!P5 LDGSTS.E.BYPASS.LTC128B.128 [R238+0xa000], desc[UR24][R176.64+0x80] ;  /* 0x0a000080b0eedfae */ /* 0x0003e2000b901d58 */
[CC--:B------:R-:W-:Y:S02]  /*f450*/  @!P5 LEA R172, P2, R167.reuse, R244.reuse, 0x1 ;  /* 0x000000f4a7acd211 */ /* 0x0c0fe400078408ff */
[CCC-:B------:R-:W-:Y:S01]  /*f460*/  @!P4 LEA.HI.X R171, R167.reuse, R243.reuse, R166.reuse, 0x1, P1 ;  /* 0x000000f3a7abc211 */ /* 0x1c0fe200008f0ca6 */
[----:B------:R1:W-:Y:S01]  /*f470*/  @P4 STS.128 [R238+0xc000], RZ ;  /* 0x00c000ffee004388 */ /* 0x0003e20000000c00 */
[CCC-:B------:R-:W-:Y:S02]  /*f480*/  @!P5 LEA.HI.X R173, R167.reuse, R243.reuse, R166.reuse, 0x1, P2 ;  /* 0x000000f3a7add211 */ /* 0x1c0fe400010f0ca6 */
[-C--:B------:R-:W-:Y:S01]  /*f490*/  @!P3 LEA R168, P2, R167, R244.reuse, 0x1 ;  /* 0x000000f4a7a8b211 */ /* 0x080fe200078408ff */
[----:B------:R-:W-:Y:S01]  /*f4a0*/  @!PT LDS RZ, [RZ] ;  /* 0x00000000fffff984 */ /* 0x000fe20000000800 */
[----:B------:R-:W-:Y:S01]  /*f4b0*/  @!PT LDS RZ, [RZ] ;  /* 0x00000000fffff984 */ /* 0x000fe20000000800 */
[----:B------:R-:W-:Y:S01]  /*f4c0*/  @!PT LDS RZ, [RZ] ;  /* 0x00000000fffff984 */ /* 0x000fe20000000800 */
[----:B------:R1:W-:Y:S01]  /*f4d0*/  @!P4 LDGSTS.E.BYPASS.LTC128B.128 [R238+0xc000], desc[UR24][R176.64+0x100] ;  /* 0x0c000100b0eecfae */ /* 0x0003e2000b901d58 */
[----:B------:R-:W-:Y:S02]  /*f4e0*/  IADD3 R2, P1, R3, UR16, RZ ;  /* 0x0000001003027c10 */ /* 0x000fe4000ff3e0ff */
[-C--:B------:R-:W-:Y:S01]  /*f4f0*/  @!P3 LEA.HI.X R169, R167, R243.reuse, R166, 0x1, P2 ;  /* 0x000000f3a7a9b211 */ /* 0x080fe200010f0ca6 */
[----:B------:R1:W-:Y:S01]  /*f500*/  @P3 STS.128 [R238+0xe000], RZ ;  /* 0x00e000ffee003388 */ /* 0x0003e20000000c00 */
[CC--:B------:R-:W-:Y:S02]  /*f510*/  @!P6 LEA R186, P2, R3.reuse, R244.reuse, 0x1 ;  /* 0x000000f403bae211 */ /* 0x0c0fe400078408ff */
[----:B------:R-:W-:Y:S01]  /*f520*/  IADD3.X R166, R164, UR15, RZ, P1, !PT ;  /* 0x0000000fa4a67c10 */ /* 0x000fe20008ffe4ff */
[----:B------:R-:W-:Y:S01]  /*f530*/  @!PT LDS RZ, [RZ] ;  /* 0x00000000fffff984 */ /* 0x000fe20000000800 */
[----:B------:R-:W-:Y:S01]  /*f540*/  @!PT LDS RZ, [RZ] ;  /* 0x00000000fffff984 */ /* 0x000fe20000000800 */
[----:B------:R-:W-:Y:S01]  /*f550*/  @!PT LDS RZ, [RZ] ;  /* 0x00000000fffff984 */ /* 0x000fe20000000800 */
[----:B------:R1:W-:Y:S01]  /*f560*/  @!P3 LDGSTS.E.BYPASS.LTC128B.128 [R238+0xe000], desc[UR24][R176.64+0x180] ;  /* 0x0e000180b0eebfae */ /* 0x0003e2000b901d58 */
[CCC-:B------:R-:W-:Y:S02]  /*f570*/  @!P6 LEA.HI.X R187, R3.reuse, R243.reuse, R164.reuse, 0x1, P2 ;  /* 0x000000f303bbe211 */ /* 0x1c0fe400010f0ca4 */
[CC--:B------:R-:W-:Y:S01]  /*f580*/  @!P5 LEA R182, P1, R3.reuse, R244.reuse, 0x1 ;  /* 0x000000f403b6d211 */ /* 0x0c0fe200078208ff */
[----:B------:R1:W-:Y:S01]  /*f590*/  @P6 STS.128 [R238+0x8800], RZ ;  /* 0x008800ffee006388 */ /* 0x0003e20000000c00 */
[CC--:B------:R-:W-:Y:S02]  /*f5a0*/  @!P4 LEA R180, P2, R3.reuse, R244.reuse, 0x1 ;  /* 0x000000f403b4c211 */ /* 0x0c0fe400078408ff */
[CCC-:B------:R-:W-:Y:S01]  /*f5b0*/  @!P5 LEA.HI.X R183, R3.reuse, R243.reuse, R164.reuse, 0x1, P1 ;  /* 0x000000f303b7d211 */ /* 0x1c0fe200008f0ca4 */
        /* <DEDUP_REMOVED lines=8> */
[-C--:B------:R-:W-:Y:S01]  /*f640*/  @!P3 LEA.HI.X R179, R3, R243.reuse, R164, 0x1, P1 ;  /* 0x000000f303b3b211 */ /* 0x080fe200008f0ca4 */
        /* <DEDUP_REMOVED lines=13> */
[CC--:B------:R-:W-:Y:S02]  /*f720*/  @!P4 LEA.HI.X R189, R2.reuse, R243.reuse, R166, 0x1, P2 ;  /* 0x000000f302bdc211 */ /* 0x0c0fe400010f0ca6 */
[C---:B------:R-:W-:Y:S01]  /*f730*/  @!P3 LEA R192, P1, R2.reuse, R244, 0x1 ;  /* 0x000000f402c0b211 */ /* 0x040fe200078208ff */
[----:B------:R1:W-:Y:S01]  /*f740*/  @P3 STS.128 [R238+0xe800], RZ ;  /* 0x00e800ffee003388 */ /* 0x0003e20000000c00 */
[----:B------:R-:W-:Y:S02]  /*f750*/  IMAD.MOV.U32 R244, RZ, RZ, R176 ;  /* 0x000000fffff47224 */ /* 0x000fe400078e00b0 */
[----:B------:R-:W-:Y:S01]  /*f760*/  @!P3 LEA.HI.X R193, R2, R243, R166, 0x1, P1 ;  /* 0x000000f302c1b211 */ /* 0x000fe200008f0ca6 */
[----:B------:R-:W-:Y:S01]  /*f770*/  @!PT LDS RZ, [RZ] ;  /* 0x00000000fffff984 */ /* 0x000fe20000000800 */
[----:B------:R-:W-:Y:S01]  /*f780*/  @!PT LDS RZ, [RZ] ;  /* 0x00000000fffff984 */ /* 0x000fe20000000800 */
[----:B------:R-:W-:Y:S01]  /*f790*/  @!PT LDS RZ, [RZ] ;  /* 0x00000000fffff984 */ /* 0x000fe20000000800 */
[----:B------:R1:W-:Y:S01]  /*f7a0*/  @!P3 LDGSTS.E.BYPASS.LTC128B.128 [R238+0xe800], desc[UR24][R168.64+0x180] ;  /* 0x0e800180a8eebfae */ /* 0x0003e2000b901d58 */
[----:B------:R-:W-:Y:S03]  /*f7b0*/  IMAD.MOV.U32 R243, RZ, RZ, R177 ;  /* 0x000000fffff37224 */ /* 0x000fe600078e00b1 */
        /* <DEDUP_REMOVED lines=40> */
[----:B------:R-:W0:Y:S02]  /*fa40*/  LDGDEPBAR ;  /* 0x00000000000079af */ /* 0x000e240000000000 */
.L_x_764:
[----:B------:R-:W-:Y:S01]  /*fa50*/  FMNMX.FTZ R2, R4, R165, !PT ;  /* 0x000000a504027209 */ /* 0x000fe20007810000 */
[----:B-1----:R-:W-:Y:S01]  /*fa60*/  LDSM.16.MT88.4 R172, [R226+0x10000] ;  /* 0x01000000e2ac783b */ /* 0x002fe20000004200 */
[----:B------:R-:W-:Y:S01]  /*fa70*/  FMNMX.FTZ R164, R6, R0, !PT ;  /* 0x0000000006a47209 */ /* 0x000fe20007810000 */
[----:B------:R-:W-:Y:S01]  /*fa80*/  UISETP.GT.AND UP2, UPT, UR18, 0x1, UPT ;  /* 0x000000011200788c */ /* 0x000fe2000bf44270 */
[----:B------:R-:W-:Y:S01]  /*fa90*/  FMNMX.FTZ R3, R5, R2, !PT ;  /* 0x0000000205037209 */ /* 0x000fe20007810000 */
[----:B------:R-:W-:Y:S01]  /*faa0*/  UIADD3 UR18, UR18, -0x1, URZ ;  /* 0xffffffff12127890 */ /* 0x000fe2000fffe03f */
[----:B------:R-:W-:Y:S01]  /*fab0*/  FMNMX.FTZ R167, R7, R164, !PT ;  /* 0x000000a407a77209 */ /* 0x000fe20007810000 */
[----:B------:R-:W-:Y:S01]  /*fac0*/  UMOV UR11, UR34 ;  /* 0x00000022000b7c82 */ /* 0x000fe20008000000 */
[----:B------:R-:W-:Y:S01]  /*fad0*/  FMNMX.FTZ R2, R8, R3, !PT ;  /* 0x0000000308027209 */ /* 0x000fe20007810000 */
[----:B------:R-:W-:Y:S01]  /*fae0*/  LDSM.16.MT88.4 R176, [R225+0x10000] ;  /* 0x01000000e1b0783b */ /* 0x000fe20000004200 */
[----:B------:R-:W-:Y:S01]  /*faf0*/  FMNMX.FTZ R164, R10, R167, !PT ;  /* 0x000000a70aa47209 */ /* 0x000fe20007810000 */
[----:B------:R-:W-:Y:S01]  /*fb00*/  UMOV UR10, UR33 ;  /* 0x00000021000a7c82 */ /* 0x000fe20008000000 */
[----:B------:R-:W-:Y:S02]  /*fb10*/  FMNMX.FTZ R3, R9, R2, !PT ;  /* 0x0000000209037209 */ /* 0x000fe40007810000 */
[----:B------:R-:W-:Y:S02]  /*fb20*/  FMNMX.FTZ R167, R11, R164, !PT ;  /* 0x000000a40ba77209 */ /* 0x000fe40007810000 */
[----:B------:R-:W-:Y:S01]  /*fb30*/  FMNMX.FTZ R2, R12, R3, !PT ;  /* 0x000000030c027209 */ /* 0x000fe20007810000 */
[----:B------:R-:W-:Y:S01]  /*fb40*/  LDSM.16.MT88.4 R180, [R225+0x10800] ;  /* 0x01080000e1b4783b */ /* 0x000fe20000004200 */
[----:B------:R-:W-:Y:S02]  /*fb50*/  FMNMX.FTZ R164, R14, R167, !PT ;  /* 0x000000a70ea47209 */ /* 0x000fe40007810000 */
        /* <DEDUP_REMOVED lines=17> */
[----:B------:R-:W-:Y:S02]  /*fc70*/  FMNMX.FTZ R2, R28, R3, !PT ;  /* 0x000000031c027209 */ /* 0x000fe40007810000 */
[----:B------:R-:W-:Y:S02]  /*fc80*/  FMNMX.FTZ R164, R30, R169, !PT ;  /* 0x000000a91ea47209 */ /* 0x000fe40007810000 */
[----:B------:R-:W-:Y:S04]  /*fc90*/  FMNMX.FTZ R3, R29, R2, !PT ;  /* 0x000000021d037209 */ /* 0x000fe80007810000 */
[----:B------:R-:W-:Y:S02]  /*fca0*/  FMNMX.FTZ R2, R32, R3, !PT ;  /* 0x0000000320027209 */ /* 0x000fe40007810000 */
[----:B------:R-:W-:Y:S02]  /*fcb0*/  FMNMX.FTZ R3, R31, R164, !PT ;  /* 0x000000a41f037209 */ /* 0x000fe40007810000 */
[----:B------:R-:W-:Y:S02]  /*fcc0*/  FMNMX.FTZ R168, R33, R2, !PT ;  /* 0x0000000221a87209 */ /* 0x000fe40007810000 */
[----:B------:R-:W-:Y:S03]  /*fcd0*/  FMNMX.FTZ R2, R34, R3, !PT ;  /* 0x0000000322027209 */ /* 0x000fe60007810000 */
[----:B------:R-:W-:Y:S01]  /*fce0*/  SHFL.BFLY PT, R3, R168, 0x2, 0x1f ;  /* 0x0c401f00a8037f89 */ /* 0x000fe200000e0000 */
[----:B------:R-:W-:Y:S07]  /*fcf0*/  FMNMX.FTZ R167, R35, R2, !PT ;  /* 0x0000000223a77209 */ /* 0x000fee0007810000 */
[----:B------:R-:W1:Y:S02]  /*fd00*/  SHFL.BFLY PT, R2, R167, 0x2, 0x1f ;  /* 0x0c401f00a7027f89 */ /* 0x000e6400000e0000 */
[----:B-1----:R-:W-:Y:S02]  /*fd10*/  FMNMX.FTZ R166, R167, R2, !PT ;  /* 0x00000002a7a67209 */ /* 0x002fe40007810000 */
[----:B------:R-:W-:Y:S04]  /*fd20*/  FMNMX.FTZ R169, R168, R3, !PT ;  /* 0x00000003a8a97209 */ /* 0x000fe80007810000 */
[----:B------:R-:W1:Y:S08]  /*fd30*/  SHFL.BFLY PT, R3, R166, 0x1, 0x1f ;  /* 0x0c201f00a6037f89 */ /* 0x000e7000000e0000 */
[----:B------:R-:W2:Y:S01]  /*fd40*/  SHFL.BFLY PT, R164, R169, 0x1, 0x1f ;  /* 0x0c201f00a9a47f89 */ /* 0x000ea200000e0000 */
[----:B-1----:R-:W-:Y:S02]  /*fd50*/  FMNMX.FTZ R3, R166, R3, !PT ;  /* 0x00000003a6037209 */ /* 0x002fe40007810000 */
[----:B--2---:R-:W-:Y:S03]  /*fd60*/  FMNMX.FTZ R164, R169, R164, !PT ;  /* 0x000000a4a9a47209 */ /* 0x004fe60007810000 */
[C---:B------:R-:W-:Y:S01]  /*fd70*/  FADD.FTZ R0, -R3.reuse, R0 ;  /* 0x0000000003007221 */ /* 0x040fe20000010100 */
[C---:B------:R-:W-:Y:S01]  /*fd80*/  FMUL.FTZ R198, R3.reuse, UR4 ;  /* 0x0000000403c67c20 */ /* 0x040fe20008410000 */
[----:B------:R-:W1:Y:S01]  /*fd90*/  LDSM.16.MT88.4 R168, [R228+0x10000] ;  /* 0x01000000e4a8783b */ /* 0x000e620000004200 */
[----:B------:R-:W-:Y:S01]  /*fda0*/  FSETP.NEU.FTZ.AND P1, PT, R164, -INF , PT ;  /* 0xff800000a400780b */ /* 0x000fe20003f3d000 */
[----:B------:R-:W-:Y:S01]  /*fdb0*/  FMUL.FTZ R167, R0, UR4 ;  /* 0x0000000400a77c20 */ /* 0x000fe20008410000 */
[C---:B------:R-:W-:Y:S01]  /*fdc0*/  FMUL.FTZ R200, R164.reuse, UR4 ;  /* 0x00000004a4c87c20 */ /* 0x040fe20008410000 */
[----:B------:R-:W-:Y:S02]  /*fdd0*/  FADD.FTZ R2, -R164, R165 ;  /* 0x000000a5a4027221 */ /* 0x000fe40000010100 */
[----:B------:R2:W3:Y:S02]  /*fde0*/  MUFU.EX2 R0, R167 ;  /* 0x000000a700007308 */ /* 0x0004e40000000800 */
[----:B------:R-:W-:Y:S01]  /*fdf0*/  FSEL R200, R200, RZ, P1 ;  /* 0x000000ffc8c87208 */ /* 0x000fe20000800000 */
[----:B------:R-:W-:Y:S01]  /*fe00*/  FMUL.FTZ R165, R2, UR4 ;  /* 0x0000000402a57c20 */ /* 0x000fe20008410000 */
[----:B------:R-:W-:Y:S03]  /*fe10*/  FSETP.NEU.FTZ.AND P1, PT, R3, -INF , PT ;  /* 0xff8000000300780b */ /* 0x000fe60003f3d000 */
[--C-:B------:R-:W-:Y:S01]  /*fe20*/  FFMA.FTZ R166, R5, UR4, -R200.reuse ;  /* 0x0000000405a67c23 */ /* 0x100fe200080108c8 */
[----:B------:R-:W-:Y:S01]  /*fe30*/  FSEL R198, R198, RZ, P1 ;  /* 0x000000ffc6c67208 */ /* 0x000fe20000800000 */
[--C-:B------:R-:W-:Y:S01]  /*fe40*/  FFMA.FTZ R197, R4, UR4, -R200.reuse ;  /* 0x0000000404c57c23 */ /* 0x100fe200080108c8 */
[----:B------:R-:W4:Y:S01]  /*fe50*/  MUFU.EX2 R2, R165 ;  /* 0x000000a500027308 */ /* 0x000f220000000800 */
[--C-:B------:R-:W-:Y:S01]  /*fe60*/  FFMA.FTZ R250, R24, UR4, -R200.reuse ;  /* 0x0000000418fa7c23 */ /* 0x100fe200080108c8 */
[----:B------:R-:W-:Y:S01]  /*fe70*/  FFMA.FTZ R251, R25, UR4, -R200 ;  /* 0x0000000419fb7c23 */ /* 0x000fe200080108c8 */
[--C-:B------:R-:W-:Y:S01]  /*fe80*/  FFMA.FTZ R199, R6, UR4, -R198.reuse ;  /* 0x0000000406c77c23 */ /* 0x100fe200080108c6 */
[----:B------:R-:W-:Y:S01]  /*fe90*/  FFMA.FTZ R5, R7, UR4, -R198 ;  /* 0x0000000407057c23 */ /* 0x000fe200080108c6 */
[--C-:B------:R-:W-:Y:S01]  /*fea0*/  FFMA.FTZ R6, R8, UR4, -R200.reuse ;  /* 0x0000000408067c23 */ /* 0x100fe200080108c8 */
[----:B------:R-:W-:Y:S01]  /*feb0*/  FFMA.FTZ R7, R9, UR4, -R200 ;  /* 0x0000000409077c23 */ /* 0x000fe200080108c8 */
[--C-:B--2---:R-:W-:Y:S01]  /*fec0*/  FFMA.FTZ R167, R10, UR4, -R198.reuse ;  /* 0x000000040aa77c23 */ /* 0x104fe200080108c6 */
[--C-:B------:R-:W-:Y:S02]  /*fed0*/  FFMA.FTZ R196, R11, UR4, -R198.reuse ;  /* 0x000000040bc47c23 */ /* 0x100fe400080108c6 */
[----:B------:R-:W-:Y:S01]  /*fee0*/  MUFU.EX2 R197, R197 ;  /* 0x000000c500c57308 */ /* 0x000fe20000000800 */
[C---:B---3--:R-:W-:Y:S01]  /*fef0*/  FMUL.FTZ R10, R0.reuse, R162 ;  /* 0x000000a2000a7220 */ /* 0x048fe20000410000 */
[C---:B------:R-:W-:Y:S01]  /*ff00*/  FMUL.FTZ R11, R0.reuse, R163 ;  /* 0x000000a3000b7220 */ /* 0x040fe20000410000 */
[C---:B------:R-:W-:Y:S01]  /*ff10*/  FMUL.FTZ R38, R0.reuse, R38 ;  /* 0x0000002600267220 */ /* 0x040fe20000410000 */
[C---:B------:R-:W-:Y:S01]  /*ff20*/  FMUL.FTZ R39, R0.reuse, R39 ;  /* 0x0000002700277220 */ /* 0x040fe20000410000 */
[C---:B------:R-:W-:Y:S01]  /*ff30*/  FMUL.FTZ R42, R0.reuse, R42 ;  /* 0x0000002a002a7220 */ /* 0x040fe20000410000 */
[C---:B------:R-:W-:Y:S01]  /*ff40*/  FMUL.FTZ R43, R0.reuse, R43 ;  /* 0x0000002b002b7220 */ /* 0x040fe20000410000 */
[----:B------:R-:W-:Y:S03]  /*ff50*/  FMUL.FTZ R46, R0, R46 ;  /* 0x0000002e002e7220 */ /* 0x000fe60000410000 */
[----:B------:R-:W2:Y:S01]  /*ff60*/  MUFU.EX2 R166, R166 ;  /* 0x000000a600a67308 */ /* 0x000ea20000000800 */
[C---:B----4-:R-:W-:Y:S01]  /*ff70*/  FMUL.FTZ R8, R2.reuse, R160 ;  /* 0x000000a002087220 */ /* 0x050fe20000410000 */
[C---:B------:R-:W-:Y:S01]  /*ff80*/  FMUL.FTZ R9, R2.reuse, R161 ;  /* 0x000000a102097220 */ /* 0x040fe20000410000 */
[C---:B------:R-:W-:Y:S01]  /*ff90*/  FMUL.FTZ R36, R2.reuse, R36 ;  /* 0x0000002402247220 */ /* 0x040fe20000410000 */
[C---:B------:R-:W-:Y:S01]  /*ffa0*/  FMUL.FTZ R37, R2.reuse, R37 ;  /* 0x0000002502257220 */ /* 0x040fe20000410000 */
[C---:B------:R-:W-:Y:S01]  /*ffb0*/  FMUL.FTZ R40, R2.reuse, R40 ;  /* 0x0000002802287220 */ /* 0x040fe20000410000 */
[C---:B------:R-:W-:Y:S01]  /*ffc0*/  FMUL.FTZ R41, R2.reuse, R41 ;  /* 0x0000002902297220 */ /* 0x040fe20000410000 */
[C---:B------:R-:W-:Y:S03]  /*ffd0*/  FMUL.FTZ R44, R2.reuse, R44 ;  /* 0x0000002c022c7220 */ /* 0x040fe60000410000 */
[----:B------:R-:W-:Y:S01]  /*ffe0*/  MUFU.EX2 R199, R199 ;  /* 0x000000c700c77308 */ /* 0x000fe20000000800 */
[----:B------:R-:W-:Y:S01]  /*fff0*/  FMUL.FTZ R45, R2, R45 ;  /* 0x0000002d022d7220 */ /* 0x000fe20000410000 */
[----:B------:R-:W-:Y:S01]  /*10000*/  FMUL.FTZ R47, R0, R47 ;  /* 0x0000002f002f7220 */ /* 0x000fe20000410000 */
[C---:B------:R-:W-:Y:S01]  /*10010*/  FMUL.FTZ R48, R2.reuse, R48 ;  /* 0x0000003002307220 */ /* 0x040fe20000410000 */
[----:B------:R-:W-:Y:S01]  /*10020*/  FMUL.FTZ R49, R2, R49 ;  /* 0x0000003102317220 */ /* 0x000fe20000410000 */
[C---:B------:R-:W-:Y:S01]  /*10030*/  FMUL.FTZ R50, R0.reuse, R50 ;  /* 0x0000003200327220 */ /* 0x040fe20000410000 */
[----:B------:R-:W-:Y:S01]  /*10040*/  FMUL.FTZ R51, R0, R51 ;  /* 0x0000003300337220 */ /* 0x000fe20000410000 */
[----:B------:R-:W-:Y:S03]  /*10050*/  FMUL.FTZ R52, R2, R52 ;  /* 0x0000003402347220 */ /* 0x000fe60000410000 */
[----:B------:R-:W3:Y:S01]  /*10060*/  MUFU.EX2 R5, R5 ;  /* 0x0000000500057308 */ /* 0x000ee20000000800 */
[----:B--2---:R-:W-:Y:S01]  /*10070*/  F2FP.BF16.F32.PACK_AB R160, R166, R197 ;  /* 0x000000c5a6a0723e */ /* 0x004fe200000010ff */
[----:B------:R-:W-:Y:S01]  /*10080*/  FMUL.FTZ R53, R2, R53 ;  /* 0x0000003502357220 */ /* 0x000fe20000410000 */
[C---:B------:R-:W-:Y:S01]  /*10090*/  FMUL.FTZ R54, R0.reuse, R54 ;  /* 0x0000003600367220 */ /* 0x040fe20000410000 */
[----:B------:R-:W-:Y:S01]  /*100a0*/  FMUL.FTZ R55, R0, R55 ;  /* 0x0000003700377220 */ /* 0x000fe20000410000 */
[C---:B------:R-:W-:Y:S01]  /*100b0*/  FMUL.FTZ R56, R2.reuse, R56 ;  /* 0x0000003802387220 */ /* 0x040fe20000410000 */
[----:B------:R-:W-:Y:S01]  /*100c0*/  FMUL.FTZ R57, R2, R57 ;  /* 0x0000003902397220 */ /* 0x000fe20000410000 */
[C---:B------:R-:W-:Y:S03]  /*100d0*/  FMUL.FTZ R58, R0.reuse, R58 ;  /* 0x0000003a003a7220 */ /* 0x040fe60000410000 */
[----:B------:R-:W-:Y:S01]  /*100e0*/  MUFU.EX2 R6, R6 ;  /* 0x0000000600067308 */ /* 0x000fe20000000800 */
[----:B------:R-:W-:Y:S01]  /*100f0*/  FMUL.FTZ R59, R0, R59 ;  /* 0x0000003b003b7220 */ /* 0x000fe20000410000 */
[C---:B------:R-:W-:Y:S01]  /*10100*/  FMUL.FTZ R60, R2.reuse, R60 ;  /* 0x0000003c023c7220 */ /* 0x040fe20000410000 */
[----:B------:R-:W-:Y:S01]  /*10110*/  FMUL.FTZ R61, R2, R61 ;  /* 0x0000003d023d7220 */ /* 0x000fe20000410000 */
[C---:B------:R-:W-:Y:S01]  /*10120*/  FMUL.FTZ R62, R0.reuse, R62 ;  /* 0x0000003e003e7220 */ /* 0x040fe20000410000 */
[----:B------:R-:W-:Y:S01]  /*10130*/  FMUL.FTZ R63, R0, R63 ;  /* 0x0000003f003f7220 */ /* 0x000fe20000410000 */
[C---:B------:R-:W-:Y:S01]  /*10140*/  FMUL.FTZ R64, R2.reuse, R64 ;  /* 0x0000004002407220 */ /* 0x040fe20000410000 */
[----:B------:R-:W-:Y:S03]  /*10150*/  FMUL.FTZ R65, R2, R65 ;  /* 0x0000004102417220 */ /* 0x000fe60000410000 */
[----:B------:R-:W2:Y:S01]  /*10160*/  MUFU.EX2 R7, R7 ;  /* 0x0000000700077308 */ /* 0x000ea20000000800 */
[----:B---3--:R-:W-:Y:S01]  /*10170*/  F2FP.BF16.F32.PACK_AB R161, R5, R199 ;  /* 0x000000c705a1723e */ /* 0x008fe200000010ff */
[C---:B------:R-:W-:Y:S01]  /*10180*/  FMUL.FTZ R66, R0.reuse, R66 ;  /* 0x0000004200427220 */ /* 0x040fe20000410000 */
[----:B------:R-:W-:Y:S01]  /*10190*/  FMUL.FTZ R67, R0, R67 ;  /* 0x0000004300437220 */ /* 0x000fe20000410000 */
[C---:B------:R-:W-:Y:S01]  /*101a0*/  FMUL.FTZ R68, R2.reuse, R68 ;  /* 0x0000004402447220 */ /* 0x040fe20000410000 */
[----:B------:R-:W-:Y:S01]  /*101b0*/  FMUL.FTZ R69, R2, R69 ;  /* 0x0000004502457220 */ /* 0x000fe20000410000 */
[C---:B------:R-:W-:Y:S01]  /*101c0*/  FMUL.FTZ R70, R0.reuse, R70 ;  /* 0x0000004600467220 */ /* 0x040fe20000410000 */
[----:B------:R-:W-:Y:S03]  /*101d0*/  FMUL.FTZ R71, R0, R71 ;  /* 0x0000004700477220 */ /* 0x000fe60000410000 */
[----:B------:R-:W-:Y:S01]  /*101e0*/  MUFU.EX2 R167, R167 ;  /* 0x000000a700a77308 */ /* 0x000fe20000000800 */
[----:B------:R-:W-:Y:S01]  /*101f0*/  FFMA.FTZ R252, R26, UR4, -R198 ;  /* 0x000000041afc7c23 */ /* 0x000fe200080108c6 */
[C---:B------:R-:W-:Y:S01]  /*10200*/  FMUL.FTZ R72, R2.reuse, R72 ;  /* 0x0000004802487220 */ /* 0x040fe20000410000 */
[----:B------:R-:W-:Y:S01]  /*10210*/  FMUL.FTZ R73, R2, R73 ;  /* 0x0000004902497220 */ /* 0x000fe20000410000 */
[C---:B------:R-:W-:Y:S01]  /*10220*/  FMUL.FTZ R74, R0.reuse, R74 ;  /* 0x0000004a004a7220 */ /* 0x040fe20000410000 */
[----:B------:R-:W-:Y:S01]  /*10230*/  FMUL.FTZ R75, R0, R75 ;  /* 0x0000004b004b7220 */ /* 0x000fe20000410000 */
[C---:B------:R-:W-:Y:S01]  /*10240*/  FMUL.FTZ R76, R2.reuse, R76 ;  /* 0x0000004c024c7220 */ /* 0x040fe20000410000 */
[----:B------:R-:W-:Y:S03]  /*10250*/  FMUL.FTZ R77, R2, R77 ;  /* 0x0000004d024d7220 */ /* 0x000fe60000410000 */
[----:B------:R-:W3:Y:S01]  /*10260*/  MUFU.EX2 R196, R196 ;  /* 0x000000c400c47308 */ /* 0x000ee20000000800 */
[----:B--2---:R-:W-:Y:S01]  /*10270*/  F2FP.BF16.F32.PACK_AB R162, R7, R6 ;  /* 0x0000000607a2723e */ /* 0x004fe200000010ff */
[C---:B------:R-:W-:Y:S01]  /*10280*/  FMUL.FTZ R78, R0.reuse, R78 ;  /* 0x0000004e004e7220 */ /* 0x040fe20000410000 */
[----:B------:R-:W-:Y:S01]  /*10290*/  FMUL.FTZ R79, R0, R79 ;  /* 0x0000004f004f7220 */ /* 0x000fe20000410000 */
        /* <DEDUP_REMOVED lines=12> */
[----:B------:R-:W-:Y:S01]  /*10360*/  FMUL.FTZ R92, R2, R92 ;  /* 0x0000005c025c7220 */ /* 0x000fe20000410000 */
[----:B---3--:R-:W-:Y:S01]  /*10370*/  F2FP.BF16.F32.PACK_AB R163, R196, R167 ;  /* 0x000000a7c4a3723e */ /* 0x008fe200000010ff */
[----:B------:R-:W-:Y:S01]  /*10380*/  FMUL.FTZ R93, R2, R93 ;  /* 0x0000005d025d7220 */ /* 0x000fe20000410000 */
[C---:B------:R-:W-:Y:S01]  /*10390*/  FMUL.FTZ R94, R0.reuse, R94 ;  /* 0x0000005e005e7220 */ /* 0x040fe20000410000 */
[----:B------:R-:W-:Y:S01]  /*103a0*/  FMUL.FTZ R95, R0, R95 ;  /* 0x0000005f005f7220 */ /* 0x000fe20000410000 */
[C---:B------:R-:W-:Y:S01]  /*103b0*/  FMUL.FTZ R96, R2.reuse, R96 ;  /* 0x0000006002607220 */ /* 0x040fe20000410000 */
[----:B------:R-:W-:Y:S01]  /*103c0*/  FMUL.FTZ R97, R2, R97 ;  /* 0x0000006102617220 */ /* 0x000fe20000410000 */
[C---:B------:R-:W-:Y:S01]  /*103d0*/  FMUL.FTZ R98, R0.reuse, R98 ;  /* 0x0000006200627220 */ /* 0x040fe20000410000 */
[C---:B-1----:R-:W-:Y:S01]  /*103e0*/  HMMA.16816.F32.BF16 R8, R160.reuse, R168, R8 ;  /* 0x000000a8a008723c */ /* 0x042fe20000041808 */
[----:B------:R-:W-:Y:S01]  /*103f0*/  MUFU.EX2 R250, R250 ;  /* 0x000000fa00fa7308 */ /* 0x000fe20000000800 */
[----:B------:R-:W-:Y:S03]  /*10400*/  PLOP3.LUT P1, PT, PT, PT, UP2, 0x80, 0x0 ;  /* 0x000000000000781c */ /* 0x000fe60003f2f028 */
[----:B------:R-:W-:Y:S01]  /*10410*/  FMUL.FTZ R99, R0, R99 ;  /* 0x0000006300637220 */ /* 0x000fe20000410000 */
[C---:B------:R-:W-:Y:S01]  /*10420*/  HMMA.16816.F32.BF16 R36, R160.reuse, R170, R36 ;  /* 0x000000aaa024723c */ /* 0x040fe20000041824 */
[----:B------:R-:W1:Y:S04]  /*10430*/  LDSM.16.MT88.4 R168, [R224+0x10000] ;  /* 0x01000000e0a8783b */ /* 0x000e680000004200 */
[----:B------:R-:W-:Y:S01]  /*10440*/  MUFU.EX2 R251, R251 ;  /* 0x000000fb00fb7308 */ /* 0x000fe20000000800 */
[C---:B------:R-:W-:Y:S01]  /*10450*/  FMUL.FTZ R100, R2.reuse, R100 ;  /* 0x0000006402647220 */ /* 0x040fe20000410000 */
[C---:B------:R-:W-:Y:S04]  /*10460*/  HMMA.16816.F32.BF16 R40, R160.reuse, R172, R40 ;  /* 0x000000aca028723c */ /* 0x040fe80000041828 */
[----:B------:R-:W-:Y:S02]  /*10470*/  FMUL.FTZ R101, R2, R101 ;  /* 0x0000006502657220 */ /* 0x000fe40000410000 */
[C---:B------:R-:W-:Y:S01]  /*10480*/  HMMA.16816.F32.BF16 R44, R160.reuse, R174, R44 ;  /* 0x000000aea02c723c */ /* 0x040fe2000004182c */
[----:B------:R-:W2:Y:S01]  /*10490*/  LDSM.16.MT88.4 R172, [R228+0x12000] ;  /* 0x01200000e4ac783b */ /* 0x000ea20000004200 */
[----:B------:R-:W-:Y:S03]  /*104a0*/  MUFU.EX2 R252, R252 ;  /* 0x000000fc00fc7308 */ /* 0x000fe60000000800 */
[C---:B------:R-:W-:Y:S01]  /*104b0*/  FMUL.FTZ R102, R0.reuse, R102 ;  /* 0x0000006600667220 */ /* 0x040fe20000410000 */
[C---:B------:R-:W-:Y:S05]  /*104c0*/  HMMA.16816.F32.BF16 R48, R160.reuse, R176, R48 ;  /* 0x000000b0a030723c */ /* 0x040fea0000041830 */
[----:B------:R-:W-:Y:S01]  /*104d0*/  FMUL.FTZ R103, R0, R103 ;  /* 0x0000006700677220 */ /* 0x000fe20000410000 */
[C---:B------:R-:W-:Y:S01]  /*104e0*/  HMMA.16816.F32.BF16 R52, R160.reuse, R178, R52 ;  /* 0x000000b2a034723c */ /* 0x040fe20000041834 */
[----:B------:R-:W3:Y:S04]  /*104f0*/  LDSM.16.MT88.4 R176, [R226+0x12000] ;  /* 0x01200000e2b0783b */ /* 0x000ee80000004200 */
[C---:B------:R-:W-:Y:S01]  /*10500*/  FMUL.FTZ R104, R2.reuse, R104 ;  /* 0x0000006802687220 */ /* 0x040fe20000410000 */
[----:B------:R-:W-:Y:S01]  /*10510*/  FMUL.FTZ R105, R2, R105 ;  /* 0x0000006902697220 */ /* 0x000fe20000410000 */
[C---:B------:R-:W-:Y:S01]  /*10520*/  FMUL.FTZ R106, R0.reuse, R106 ;  /* 0x0000006a006a7220 */ /* 0x040fe20000410000 */
[----:B------:R-:W-:Y:S03]  /*10530*/  FMUL.FTZ R107, R0, R107 ;  /* 0x0000006b006b7220 */ /* 0x000fe60000410000 */
[C---:B------:R-:W-:Y:S01]  /*10540*/  FMUL.FTZ R108, R2.reuse, R108 ;  /* 0x0000006c026c7220 */ /* 0x040fe20000410000 */
[----:B------:R-:W-:Y:S01]  /*10550*/  FMUL.FTZ R109, R2, R109 ;  /* 0x0000006d026d7220 */ /* 0x000fe20000410000 */
[C---:B------:R-:W-:Y:S01]  /*10560*/  FMUL.FTZ R110, R0.reuse, R110 ;  /* 0x0000006e006e7220 */ /* 0x040fe20000410000 */
[----:B------:R-:W-:Y:S01]  /*10570*/  FMUL.FTZ R111, R0, R111 ;  /* 0x0000006f006f7220 */ /* 0x000fe20000410000 */
[C---:B------:R-:W-:Y:S01]  /*10580*/  FMUL.FTZ R112, R2.reuse, R112 ;  /* 0x0000007002707220 */ /* 0x040fe20000410000 */
[----:B------:R-:W-:Y:S01]  /*10590*/  FMUL.FTZ R113, R2, R113 ;  /* 0x0000007102717220 */ /* 0x000fe20000410000 */
[C---:B-1----:R-:W-:Y:S03]  /*105a0*/  HMMA.16816.F32.BF16 R56, R160.reuse, R168, R56 ;  /* 0x000000a8a038723c */ /* 0x042fe60000041838 */
[C---:B------:R-:W-:Y:S01]  /*105b0*/  FMUL.FTZ R114, R0.reuse, R114 ;  /* 0x0000007200727220 */ /* 0x040fe20000410000 */
[----:B------:R-:W-:Y:S01]  /*105c0*/  FMUL.FTZ R115, R0, R115 ;  /* 0x0000007300737220 */ /* 0x000fe20000410000 */
[C---:B------:R-:W-:Y:S01]  /*105d0*/  FMUL.FTZ R116, R2.reuse, R116 ;  /* 0x0000007402747220 */ /* 0x040fe20000410000 */
[C---:B------:R-:W-:Y:S01]  /*105e0*/  HMMA.16816.F32.BF16 R60, R160.reuse, R170, R60 ;  /* 0x000000aaa03c723c */ /* 0x040fe2000004183c */
[----:B------:R-:W1:Y:S04]  /*105f0*/  LDSM.16.MT88.4 R168, [R225+0x12000] ;  /* 0x01200000e1a8783b */ /* 0x000e680000004200 */
[----:B------:R-:W-:Y:S01]  /*10600*/  FMUL.FTZ R117, R2, R117 ;  /* 0x0000007502757220 */ /* 0x000fe20000410000 */
[C---:B--2---:R-:W-:Y:S05]  /*10610*/  HMMA.16816.F32.BF16 R64, R160.reuse, R172, R64 ;  /* 0x000000aca040723c */ /* 0x044fea0000041840 */
[C---:B------:R-:W-:Y:S01]  /*10620*/  FMUL.FTZ R118, R0.reuse, R118 ;  /* 0x0000007600767220 */ /* 0x040fe20000410000 */
[C---:B------:R-:W-:Y:S01]  /*10630*/  HMMA.16816.F32.BF16 R68, R160.reuse, R174, R68 ;  /* 0x000000aea044723c */ /* 0x040fe20000041844 */
[----:B------:R-:W2:Y:S04]  /*10640*/  LDSM.16.MT88.4 R172, [R224+0x12000] ;  /* 0x01200000e0ac783b */ /* 0x000ea80000004200 */
[----:B------:R-:W-:Y:S01]  /*10650*/  FMUL.FTZ R119, R0, R119 ;  /* 0x0000007700777220 */ /* 0x000fe20000410000 */
[C---:B---3--:R-:W-:Y:S05]  /*10660*/  HMMA.16816.F32.BF16 R72, R160.reuse, R176, R72 ;  /* 0x000000b0a048723c */ /* 0x048fea0000041848 */
[C---:B------:R-:W-:Y:S01]  /*10670*/  FMUL.FTZ R120, R2.reuse, R120 ;  /* 0x0000007802787220 */ /* 0x040fe20000410000 */
[C---:B------:R-:W-:Y:S01]  /*10680*/  HMMA.16816.F32.BF16 R76, R160.reuse, R178, R76 ;  /* 0x000000b2a04c723c */ /* 0x040fe2000004184c */
[----:B------:R-:W3:Y:S04]  /*10690*/  LDSM.16.MT88.4 R176, [R228+0x14000] ;  /* 0x01400000e4b0783b */ /* 0x000ee80000004200 */
[----:B------:R-:W-:Y:S01]  /*106a0*/  FMUL.FTZ R121, R2, R121 ;  /* 0x0000007902797220 */ /* 0x000fe20000410000 */
[C---:B------:R-:W-:Y:S01]  /*106b0*/  FMUL.FTZ R122, R0.reuse, R122 ;  /* 0x0000007a007a7220 */ /* 0x040fe20000410000 */
[----:B------:R-:W-:Y:S01]  /*106c0*/  FMUL.FTZ R123, R0, R123 ;  /* 0x0000007b007b7220 */ /* 0x000fe20000410000 */
[C---:B------:R-:W-:Y:S03]  /*106d0*/  FMUL.FTZ R124, R2.reuse, R124 ;  /* 0x0000007c027c7220 */ /* 0x040fe60000410000 */
[----:B------:R-:W-:Y:S01]  /*106e0*/  FMUL.FTZ R125, R2, R125 ;  /* 0x0000007d027d7220 */ /* 0x000fe20000410000 */
[C---:B------:R-:W-:Y:S01]  /*106f0*/  FMUL.FTZ R126, R0.reuse, R126 ;  /* 0x0000007e007e7220 */ /* 0x040fe20000410000 */
[----:B------:R-:W-:Y:S01]  /*10700*/  FMUL.FTZ R127, R0, R127 ;  /* 0x0000007f007f7220 */ /* 0x000fe20000410000 */
[C---:B------:R-:W-:Y:S01]  /*10710*/  FMUL.FTZ R128, R2.reuse, R128 ;  /* 0x0000008002807220 */ /* 0x040fe20000410000 */
[----:B------:R-:W-:Y:S01]  /*10720*/  FMUL.FTZ R129, R2, R129 ;  /* 0x0000008102817220 */ /* 0x000fe20000410000 */
[C---:B------:R-:W-:Y:S01]  /*10730*/  FMUL.FTZ R130, R0.reuse, R130 ;  /* 0x0000008200827220 */ /* 0x040fe20000410000 */
[C---:B-1----:R-:W-:Y:S03]  /*10740*/  HMMA.16816.F32.BF16 R80, R160.reuse, R168, R80 ;  /* 0x000000a8a050723c */ /* 0x042fe60000041850 */
[----:B------:R-:W-:Y:S01]  /*10750*/  FMUL.FTZ R131, R0, R131 ;  /* 0x0000008300837220 */ /* 0x000fe20000410000 */
[C---:B------:R-:W-:Y:S01]  /*10760*/  FMUL.FTZ R132, R2.reuse, R132 ;  /* 0x0000008402847220 */ /* 0x040fe20000410000 */
[----:B------:R-:W-:Y:S01]  /*10770*/  FMUL.FTZ R133, R2, R133 ;  /* 0x0000008502857220 */ /* 0x000fe20000410000 */
[C---:B------:R-:W-:Y:S01]  /*10780*/  HMMA.16816.F32.BF16 R84, R160.reuse, R170, R84 ;  /* 0x000000aaa054723c */ /* 0x040fe20000041854 */
[----:B------:R-:W1:Y:S04]  /*10790*/  LDSM.16.MT88.4 R168, [R226+0x14000] ;  /* 0x01400000e2a8783b */ /* 0x000e680000004200 */
[C---:B------:R-:W-:Y:S01]  /*107a0*/  FMUL.FTZ R134, R0.reuse, R134 ;  /* 0x0000008600867220 */ /* 0x040fe20000410000 */
[C---:B--2---:R-:W-:Y:S05]  /*107b0*/  HMMA.16816.F32.BF16 R88, R160.reuse, R172, R88 ;  /* 0x000000aca058723c */ /* 0x044fea0000041858 */
[----:B------:R-:W-:Y:S01]  /*107c0*/  FMUL.FTZ R135, R0, R135 ;  /* 0x0000008700877220 */ /* 0x000fe20000410000 */
[C---:B------:R-:W-:Y:S01]  /*107d0*/  HMMA.16816.F32.BF16 R92, R160.reuse, R174, R92 ;  /* 0x000000aea05c723c */ /* 0x040fe2000004185c */
[----:B------:R-:W2:Y:S04]  /*107e0*/  LDSM.16.MT88.4 R172, [R225+0x14000] ;  /* 0x01400000e1ac783b */ /* 0x000ea80000004200 */
[--C-:B------:R-:W-:Y:S01]  /*107f0*/  FFMA.FTZ R201, R12, UR4, -R200.reuse ;  /* 0x000000040cc97c23 */ /* 0x100fe200080108c8 */
[C---:B---3--:R-:W-:Y:S05]  /*10800*/  HMMA.16816.F32.BF16 R96, R160.reuse, R176, R96 ;  /* 0x000000b0a060723c */ /* 0x048fea0000041860 */
[C---:B------:R-:W-:Y:S01]  /*10810*/  FMUL.FTZ R12, R2.reuse, R156 ;  /* 0x0000009c020c7220 */ /* 0x040fe20000410000 */
[C---:B------:R-:W-:Y:S01]  /*10820*/  HMMA.16816.F32.BF16 R100, R160.reuse, R178, R100 ;  /* 0x000000b2a064723c */ /* 0x040fe20000041864 */
[----:B------:R-:W3:Y:S01]  /*10830*/  LDSM.16.MT88.4 R176, [R224+0x14000] ;  /* 0x01400000e0b0783b */ /* 0x000ee20000004200 */
[----:B------:R-:W-:Y:S03]  /*10840*/  MUFU.EX2 R201, R201 ;  /* 0x000000c900c97308 */ /* 0x000fe60000000800 */
[----:B------:R-:W-:Y:S01]  /*10850*/  FFMA.FTZ R202, R13, UR4, -R200 ;  /* 0x000000040dca7c23 */ /* 0x000fe200080108c8 */
[C---:B------:R-:W-:Y:S01]  /*10860*/  FMUL.FTZ R13, R2.reuse, R157 ;  /* 0x0000009d020d7220 */ /* 0x040fe20000410000 */
[C---:B------:R-:W-:Y:S01]  /*10870*/  FMUL.FTZ R136, R2.reuse, R136 ;  /* 0x0000008802887220 */ /* 0x040fe20000410000 */
[----:B------:R-:W-:Y:S03]  /*10880*/  FMUL.FTZ R137, R2, R137 ;  /* 0x0000008902897220 */ /* 0x000fe60000410000 */
[C---:B------:R-:W-:Y:S01]  /*10890*/  FMUL.FTZ R138, R0.reuse, R138 ;  /* 0x0000008a008a7220 */ /* 0x040fe20000410000 */
[----:B------:R-:W-:Y:S01]  /*108a0*/  FMUL.FTZ R139, R0, R139 ;  /* 0x0000008b008b7220 */ /* 0x000fe20000410000 */
[--C-:B------:R-:W-:Y:S01]  /*108b0*/  FFMA.FTZ R203, R14, UR4, -R198.reuse ;  /* 0x000000040ecb7c23 */ /* 0x100fe200080108c6 */
[C---:B------:R-:W-:Y:S01]  /*108c0*/  FMUL.FTZ R14, R0.reuse, R158 ;  /* 0x0000009e000e7220 */ /* 0x040fe20000410000 */
[----:B------:R-:W-:Y:S01]  /*108d0*/  FFMA.FTZ R204, R15, UR4, -R198 ;  /* 0x000000040fcc7c23 */ /* 0x000fe200080108c6 */
[----:B------:R-:W-:Y:S01]  /*108e0*/  FMUL.FTZ R15, R0, R159 ;  /* 0x0000009f000f7220 */ /* 0x000fe20000410000 */
[C---:B-1----:R-:W-:Y:S01]  /*108f0*/  HMMA.16816.F32.BF16 R104, R160.reuse, R168, R104 ;  /* 0x000000a8a068723c */ /* 0x042fe20000041868 */
[----:B------:R-:W-:Y:S01]  /*10900*/  LDSM.16.MT88.4 R156, [R228+0x10800] ;  /* 0x01080000e49c783b */ /* 0x000fe20000004200 */
[----:B------:R-:W1:Y:S01]  /*10910*/  MUFU.EX2 R202, R202 ;  /* 0x000000ca00ca7308 */ /* 0x000e620000000800 */
[C---:B------:R-:W-:Y:S01]  /*10920*/  FMUL.FTZ R140, R2.reuse, R140 ;  /* 0x0000008c028c7220 */ /* 0x040fe20000410000 */
[----:B------:R-:W-:Y:S01]  /*10930*/  FMUL.FTZ R141, R2, R141 ;  /* 0x0000008d028d7220 */ /* 0x000fe20000410000 */
[C---:B------:R-:W-:Y:S01]  /*10940*/  FMUL.FTZ R142, R0.reuse, R142 ;  /* 0x0000008e008e7220 */ /* 0x040fe20000410000 */
[C---:B------:R-:W-:Y:S03]  /*10950*/  HMMA.16816.F32.BF16 R108, R160.reuse, R170, R108 ;  /* 0x000000aaa06c723c */ /* 0x040fe6000004186c */
[----:B------:R-:W4:Y:S03]  /*10960*/  LDSM.16.MT88.4 R168, [R228+0x16000] ;  /* 0x01600000e4a8783b */ /* 0x000f260000004200 */
[----:B------:R-:W-:Y:S01]  /*10970*/  MUFU.EX2 R203, R203 ;  /* 0x000000cb00cb7308 */ /* 0x000fe20000000800 */
[----:B------:R-:W-:Y:S01]  /*10980*/  FMUL.FTZ R143, R0, R143 ;  /* 0x0000008f008f7220 */ /* 0x000fe20000410000 */
[C---:B--2---:R-:W-:Y:S03]  /*10990*/  HMMA.16816.F32.BF16 R112, R160.reuse, R172, R112 ;  /* 0x000000aca070723c */ /* 0x044fe60000041870 */
[--C-:B------:R-:W-:Y:S03]  /*109a0*/  FFMA.FTZ R205, R16, UR4, -R200.reuse ;  /* 0x0000000410cd7c23 */ /* 0x100fe600080108c8 */
[C---:B------:R-:W-:Y:S01]  /*109b0*/  HMMA.16816.F32.BF16 R116, R160.reuse, R174, R116 ;  /* 0x000000aea074723c */ /* 0x040fe20000041874 */
[----:B------:R-:W2:Y:S01]  /*109c0*/  LDSM.16.MT88.4 R172, [R226+0x16000] ;  /* 0x01600000e2ac783b */ /* 0x000ea20000004200 */
[----:B------:R-:W5:Y:S03]  /*109d0*/  MUFU.EX2 R204, R204 ;  /* 0x000000cc00cc7308 */ /* 0x000f660000000800 */
[----:B------:R-:W-:Y:S01]  /*109e0*/  FFMA.FTZ R206, R17, UR4, -R200 ;  /* 0x0000000411ce7c23 */ /* 0x000fe200080108c8 */
[C---:B---3--:R-:W-:Y:S06]  /*109f0*/  HMMA.16816.F32.BF16 R120, R160.reuse, R176, R120 ;  /* 0x000000b0a078723c */ /* 0x048fec0000041878 */
[----:B------:R-:W-:Y:S01]  /*10a00*/  MUFU.EX2 R205, R205 ;  /* 0x000000cd00cd7308 */ /* 0x000fe20000000800 */
[--C-:B------:R-:W-:Y:S01]  /*10a10*/  FFMA.FTZ R207, R18, UR4, -R198.reuse ;  /* 0x0000000412cf7c23 */ /* 0x100fe200080108c6 */
[C---:B------:R-:W-:Y:S01]  /*10a20*/  HMMA.16816.F32.BF16 R124, R160.reuse, R178, R124 ;  /* 0x000000b2a07c723c */ /* 0x040fe2000004187c */
[----:B------:R-:W3:Y:S02]  /*10a30*/  LDSM.16.MT88.4 R176, [R225+0x16000] ;  /* 0x01600000e1b0783b */ /* 0x000ee40000004200 */
[----:B------:R-:W-:Y:S01]  /*10a40*/  FFMA.FTZ R246, R19, UR4, -R198 ;  /* 0x0000000413f67c23 */ /* 0x000fe200080108c6 */
[----:B------:R-:W-:Y:S01]  /*10a50*/  FMUL.FTZ R16, R2, R152 ;  /* 0x0000009802107220 */ /* 0x000fe20000410000 */
[----:B-1----:R-:W-:Y:S01]  /*10a60*/  F2FP.BF16.F32.PACK_AB R152, R202, R201 ;  /* 0x000000c9ca98723e */ /* 0x002fe200000010ff */
[----:B------:R-:W-:Y:S02]  /*10a70*/  FMUL.FTZ R17, R2, R153 ;  /* 0x0000009902117220 */ /* 0x000fe40000410000 */
[----:B------:R-:W1:Y:S03]  /*10a80*/  MUFU.EX2 R206, R206 ;  /* 0x000000ce00ce7308 */ /* 0x000e660000000800 */
[----:B-----5:R-:W-:Y:S01]  /*10a90*/  F2FP.BF16.F32.PACK_AB R153, R204, R203 ;  /* 0x000000cbcc99723e */ /* 0x020fe200000010ff */
[C---:B------:R-:W-:Y:S01]  /*10aa0*/  FMUL.FTZ R18, R0.reuse, R154 ;  /* 0x0000009a00127220 */ /* 0x040fe20000410000 */
[----:B------:R-:W-:Y:S01]  /*10ab0*/  FMUL.FTZ R19, R0, R155 ;  /* 0x0000009b00137220 */ /* 0x000fe20000410000 */
[C---:B------:R-:W-:Y:S01]  /*10ac0*/  FMUL.FTZ R144, R2.reuse, R144 ;  /* 0x0000009002907220 */ /* 0x040fe20000410000 */
[----:B------:R-:W-:Y:S01]  /*10ad0*/  FMUL.FTZ R145, R2, R145 ;  /* 0x0000009102917220 */ /* 0x000fe20000410000 */
[C---:B------:R-:W-:Y:S02]  /*10ae0*/  FMUL.FTZ R146, R0.reuse, R146 ;  /* 0x0000009200927220 */ /* 0x040fe40000410000 */
[----:B------:R-:W-:Y:S01]  /*10af0*/  MUFU.EX2 R207, R207 ;  /* 0x000000cf00cf7308 */ /* 0x000fe20000000800 */
[----:B------:R-:W-:Y:S01]  /*10b00*/  FMUL.FTZ R147, R0, R147 ;  /* 0x0000009300937220 */ /* 0x000fe20000410000 */
[C---:B----4-:R-:W-:Y:S03]  /*10b10*/  HMMA.16816.F32.BF16 R128, R160.reuse, R168, R128 ;  /* 0x000000a8a080723c */ /* 0x050fe60000041880 */
[C---:B------:R-:W-:Y:S01]  /*10b20*/  FMUL.FTZ R148, R2.reuse, R148 ;  /* 0x0000009402947220 */ /* 0x040fe20000410000 */
[----:B------:R-:W-:Y:S01]  /*10b30*/  FMUL.FTZ R149, R2, R149 ;  /* 0x0000009502957220 */ /* 0x000fe20000410000 */
[----:B------:R-:W-:Y:S01]  /*10b40*/  FMUL.FTZ R150, R0, R150 ;  /* 0x0000009600967220 */ /* 0x000fe20000410000 */
[C---:B------:R-:W-:Y:S01]  /*10b50*/  HMMA.16816.F32.BF16 R132, R160.reuse, R170, R132 ;  /* 0x000000aaa084723c */ /* 0x040fe20000041884 */
[----:B------:R-:W4:Y:S01]  /*10b60*/  LDSM.16.MT88.4 R168, [R224+0x16000] ;  /* 0x01600000e0a8783b */ /* 0x000f220000004200 */
[----:B------:R-:W5:Y:S03]  /*10b70*/  MUFU.EX2 R246, R246 ;  /* 0x000000f600f67308 */ /* 0x000f660000000800 */
[----:B-1----:R-:W-:Y:S01]  /*10b80*/  F2FP.BF16.F32.PACK_AB R154, R206, R205 ;  /* 0x000000cdce9a723e */ /* 0x002fe200000010ff */
[C---:B--2---:R-:W-:Y:S05]  /*10b90*/  HMMA.16816.F32.BF16 R136, R160.reuse, R172, R136 ;  /* 0x000000aca088723c */ /* 0x044fea0000041888 */
[----:B------:R-:W-:Y:S01]  /*10ba0*/  FMUL.FTZ R151, R0, R151 ;  /* 0x0000009700977220 */ /* 0x000fe20000410000 */
[C---:B------:R-:W-:Y:S01]  /*10bb0*/  HMMA.16816.F32.BF16 R12, R160.reuse, R174, R12 ;  /* 0x000000aea00c723c */ /* 0x040fe2000004180c */
[----:B------:R-:W1:Y:S04]  /*10bc0*/  LDSM.16.MT88.4 R172, [R226+0x10800] ;  /* 0x01080000e2ac783b */ /* 0x000e680000004200 */
[----:B------:R-:W-:Y:S01]  /*10bd0*/  FFMA.FTZ R197, R2, R247, R197 ;  /* 0x000000f702c57223 */ /* 0x000fe200000100c5 */
[C---:B---3--:R-:W-:Y:S05]  /*10be0*/  HMMA.16816.F32.BF16 R140, R160.reuse, R176, R140 ;  /* 0x000000b0a08c723c */ /* 0x048fea000004188c */
[----:B-----5:R-:W-:Y:S01]  /*10bf0*/  F2FP.BF16.F32.PACK_AB R155, R246, R207 ;  /* 0x000000cff69b723e */ /* 0x020fe200000010ff */
[C---:B------:R-:W-:Y:S01]  /*10c00*/  HMMA.16816.F32.BF16 R16, R160.reuse, R178, R16 ;  /* 0x000000b2a010723c */ /* 0x040fe20000041810 */
[----:B------:R-:W2:Y:S04]  /*10c10*/  LDSM.16.MT88.4 R176, [R224+0x10800] ;  /* 0x01080000e0b0783b */ /* 0x000ea80000004200 */
[----:B------:R-:W-:Y:S01]  /*10c20*/  MOV R165, R164 ;  /* 0x000000a400a57202 */ /* 0x000fe20000000f00 */
[----:B------:R-:W-:Y:S01]  /*10c30*/  FFMA.FTZ R199, R0, R245, R199 ;  /* 0x000000f500c77223 */ /* 0x000fe200000100c7 */
[----:B------:R-:W-:Y:S04]  /*10c40*/  FADD.FTZ R197, R166, R197 ;  /* 0x000000c5a6c57221 */ /* 0x000fe80000010000 */
[----:B------:R-:W-:Y:S01]  /*10c50*/  FADD.FTZ R0, R5, R199 ;  /* 0x000000c705007221 */ /* 0x000fe20000010000 */
[----:B------:R-:W-:Y:S03]  /*10c60*/  FADD.FTZ R6, R6, R197 ;  /* 0x000000c506067221 */ /* 0x000fe60000010000 */
[----:B------:R-:W-:Y:S01]  /*10c70*/  FADD.FTZ R167, R167, R0 ;  /* 0x00000000a7a77221 */ /* 0x000fe20000010000 */
[----:B------:R-:W-:Y:S01]  /*10c80*/  FADD.FTZ R6, R7, R6 ;  /* 0x0000000607067221 */ /* 0x000fe20000010000 */
[C---:B----4-:R-:W-:Y:S03]  /*10c90*/  HMMA.16816.F32.BF16 R144, R160.reuse, R168, R144 ;  /* 0x000000a8a090723c */ /* 0x050fe60000041890 */
[----:B------:R-:W-:Y:S01]  /*10ca0*/  FADD.FTZ R196, R196, R167 ;  /* 0x000000a7c4c47221 */ /* 0x000fe20000010000 */
[----:B------:R-:W-:Y:S01]  /*10cb0*/  FADD.FTZ R201, R201, R6 ;  /* 0x00000006c9c97221 */ /* 0x000fe20000010000 */
[----:B------:R-:W-:Y:S01]  /*10cc0*/  MOV R0, R3 ;  /* 0x0000000300007202 */ /* 0x000fe20000000f00 */
[----:B------:R-:W-:Y:S01]  /*10cd0*/  HMMA.16816.F32.BF16 R148, R160, R170, R148 ;  /* 0x000000aaa094723c */ /* 0x000fe20000041894 */
[----:B------:R-:W3:Y:S04]  /*10ce0*/  LDSM.16.MT88.4 R160, [R224+0x12800] ;  /* 0x01280000e0a0783b */ /* 0x000ee80000004200 */
[----:B------:R-:W-:Y:S01]  /*10cf0*/  FADD.FTZ R203, R203, R196 ;  /* 0x000000c4cbcb7221 */ /* 0x000fe20000010000 */
[C---:B------:R-:W-:Y:S03]  /*10d00*/  HMMA.16816.F32.BF16 R8, R152.reuse, R156, R8 ;  /* 0x0000009c9808723c */ /* 0x040fe60000041808 */
[----:B------:R-:W4:Y:S02]  /*10d10*/  LDSM.16.MT88.4 R168, [R228+0x14800] ;  /* 0x01480000e4a8783b */ /* 0x000f240000004200 */
[----:B------:R-:W-:Y:S01]  /*10d20*/  FADD.FTZ R202, R202, R201 ;  /* 0x000000c9caca7221 */ /* 0x000fe20000010000 */
[C---:B------:R-:W-:Y:S05]  /*10d30*/  HMMA.16816.F32.BF16 R36, R152.reuse, R158, R36 ;  /* 0x0000009e9824723c */ /* 0x040fea0000041824 */
[----:B------:R-:W5:Y:S01]  /*10d40*/  LDSM.16.MT88.4 R156, [R226+0x14800] ;  /* 0x01480000e29c783b */ /* 0x000f620000004200 */
[C---:B-1----:R-:W-:Y:S05]  /*10d50*/  HMMA.16816.F32.BF16 R40, R152.reuse, R172, R40 ;  /* 0x000000ac9828723c */ /* 0x042fea0000041828 */
[----:B------:R-:W-:Y:S01]  /*10d60*/  FADD.FTZ R204, R204, R203 ;  /* 0x000000cbcccc7221 */ /* 0x000fe20000010000 */
[C---:B------:R-:W-:Y:S01]  /*10d70*/  HMMA.16816.F32.BF16 R44, R152.reuse, R174, R44 ;  /* 0x000000ae982c723c */ /* 0x040fe2000004182c */
[----:B------:R-:W1:Y:S04]  /*10d80*/  LDSM.16.MT88.4 R172, [R225+0x14800] ;  /* 0x01480000e1ac783b */ /* 0x000e680000004200 */
[----:B------:R-:W-:Y:S01]  /*10d90*/  FADD.FTZ R205, R205, R202 ;  /* 0x000000cacdcd7221 */ /* 0x000fe20000010000 */
[C---:B------:R-:W-:Y:S05]  /*10da0*/  HMMA.16816.F32.BF16 R48, R152.reuse, R180, R48 ;  /* 0x000000b49830723c */ /* 0x040fea0000041830 */
[----:B------:R-:W-:Y:S01]  /*10db0*/  FADD.FTZ R207, R207, R204 ;  /* 0x000000cccfcf7221 */ /* 0x000fe20000010000 */
[C---:B------:R-:W-:Y:S01]  /*10dc0*/  HMMA.16816.F32.BF16 R52, R152.reuse, R182, R52 ;  /* 0x000000b69834723c */ /* 0x040fe20000041834 */
[----:B------:R-:W-:Y:S04]  /*10dd0*/  LDSM.16.MT88.4 R180, [R228+0x13000] ;  /* 0x01300000e4b4783b */ /* 0x000fe80000004200 */
[----:B------:R-:W-:Y:S01]  /*10de0*/  FADD.FTZ R205, R206, R205 ;  /* 0x000000cdcecd7221 */ /* 0x000fe20000010000 */
[C---:B--2---:R-:W-:Y:S05]  /*10df0*/  HMMA.16816.F32.BF16 R56, R152.reuse, R176, R56 ;  /* 0x000000b09838723c */ /* 0x044fea0000041838 */
[----:B------:R-:W-:Y:S01]  /*10e00*/  FADD.FTZ R207, R246, R207 ;  /* 0x000000cff6cf7221 */ /* 0x000fe20000010000 */
        /* <DEDUP_REMOVED lines=8> */
[C---:B------:R-:W-:Y:S06]  /*10e90*/  HMMA.16816.F32.BF16 R80, R152.reuse, R192, R80 ;  /* 0x000000c09850723c */ /* 0x040fec0000041850 */
[C---:B------:R-:W-:Y:S05]  /*10ea0*/  HMMA.16816.F32.BF16 R84, R152.reuse, R194, R84 ;  /* 0x000000c29854723c */ /* 0x040fea0000041854 */
[--C-:B------:R-:W-:Y:S01]  /*10eb0*/  FFMA.FTZ R192, R20, UR4, -R200.reuse ;  /* 0x0000000414c07c23 */ /* 0x100fe200080108c8 */
[C---:B---3--:R-:W-:Y:S05]  /*10ec0*/  HMMA.16816.F32.BF16 R88, R152.reuse, R160, R88 ;  /* 0x000000a09858723c */ /* 0x048fea0000041858 */
[----:B------:R-:W-:Y:S01]  /*10ed0*/  FFMA.FTZ R193, R21, UR4, -R200 ;  /* 0x0000000415c17c23 */ /* 0x000fe200080108c8 */
[C---:B------:R-:W-:Y:S01]  /*10ee0*/  HMMA.16816.F32.BF16 R92, R152.reuse, R162, R92 ;  /* 0x000000a2985c723c */ /* 0x040fe2000004185c */
[----:B------:R-:W3:Y:S01]  /*10ef0*/  LDSM.16.MT88.4 R160, [R228+0x16800] ;  /* 0x01680000e4a0783b */ /* 0x000ee20000004200 */
[----:B------:R-:W-:Y:S03]  /*10f00*/  MUFU.EX2 R192, R192 ;  /* 0x000000c000c07308 */ /* 0x000fe60000000800 */
[--C-:B------:R-:W-:Y:S01]  /*10f10*/  FFMA.FTZ R194, R22, UR4, -R198.reuse ;  /* 0x0000000416c27c23 */ /* 0x100fe200080108c6 */
[C---:B----4-:R-:W-:Y:S06]  /*10f20*/  HMMA.16816.F32.BF16 R96, R152.reuse, R168, R96 ;  /* 0x000000a89860723c */ /* 0x050fec0000041860 */
[----:B------:R-:W4:Y:S01]  /*10f30*/  MUFU.EX2 R193, R193 ;  /* 0x000000c100c17308 */ /* 0x000f220000000800 */
[----:B------:R-:W-:Y:S01]  /*10f40*/  F2FP.BF16.F32.PACK_AB R22, R251, R250 ;  /* 0x000000fafb16723e */ /* 0x000fe200000010ff */
[C---:B------:R-:W-:Y:S01]  /*10f50*/  HMMA.16816.F32.BF16 R100, R152.reuse, R170, R100 ;  /* 0x000000aa9864723c */ /* 0x040fe20000041864 */
[----:B------:R-:W3:Y:S02]  /*10f60*/  LDSM.16.MT88.4 R168, [R226+0x16800] ;  /* 0x01680000e2a8783b */ /* 0x000ee40000004200 */
[--C-:B------:R-:W-:Y:S03]  /*10f70*/  FFMA.FTZ R195, R23, UR4, -R198.reuse ;  /* 0x0000000417c37c23 */ /* 0x100fe600080108c6 */
[C---:B-----5:R-:W-:Y:S02]  /*10f80*/  HMMA.16816.F32.BF16 R104, R152.reuse, R156, R104 ;  /* 0x0000009c9868723c */ /* 0x060fe40000041868 */
[----:B------:R-:W-:Y:S03]  /*10f90*/  MUFU.EX2 R194, R194 ;  /* 0x000000c200c27308 */ /* 0x000fe60000000800 */
[----:B------:R-:W-:Y:S01]  /*10fa0*/  FFMA.FTZ R23, R27, UR4, -R198 ;  /* 0x000000041b177c23 */ /* 0x000fe200080108c6 */
[C---:B------:R-:W-:Y:S01]  /*10fb0*/  HMMA.16816.F32.BF16 R108, R152.reuse, R158, R108 ;  /* 0x0000009e986c723c */ /* 0x040fe2000004186c */
[----:B------:R-:W5:Y:S05]  /*10fc0*/  LDSM.16.MT88.4 R156, [R225+0x16800] ;  /* 0x01680000e19c783b */ /* 0x000f6a0000004200 */
[----:B------:R-:W2:Y:S01]  /*10fd0*/  MUFU.EX2 R195, R195 ;  /* 0x000000c300c37308 */ /* 0x000ea20000000800 */
[----:B----4-:R-:W-:Y:S01]  /*10fe0*/  F2FP.BF16.F32.PACK_AB R20, R193, R192 ;  /* 0x000000c0c114723e */ /* 0x010fe200000010ff */
[C---:B-1----:R-:W-:Y:S01]  /*10ff0*/  HMMA.16816.F32.BF16 R112, R152.reuse, R172, R112 ;  /* 0x000000ac9870723c */ /* 0x042fe20000041870 */
[----:B------:R-:W-:Y:S07]  /*11000*/  LDSM.16.MT88.4 R24, [R224+0x11000] ;  /* 0x01100000e018783b */ /* 0x000fee0000004200 */
[----:B------:R-:W1:Y:S01]  /*11010*/  MUFU.EX2 R4, R23 ;  /* 0x0000001700047308 */ /* 0x000e620000000800 */
[C---:B------:R-:W-:Y:S01]  /*11020*/  HMMA.16816.F32.BF16 R116, R152.reuse, R174, R116 ;  /* 0x000000ae9874723c */ /* 0x040fe20000041874 */
[----:B------:R-:W4:Y:S05]  /*11030*/  LDSM.16.MT88.4 R172, [R224+0x16800] ;  /* 0x01680000e0ac783b */ /* 0x000f2a0000004200 */
[C---:B--2---:R-:W-:Y:S05]  /*11040*/  HMMA.16816.F32.BF16 R120, R152.reuse, R176, R120 ;  /* 0x000000b09878723c */ /* 0x044fea0000041878 */
[----:B------:R-:W-:Y:S01]  /*11050*/  F2FP.BF16.F32.PACK_AB R21, R195, R194 ;  /* 0x000000c2c315723e */ /* 0x000fe200000010ff */
[C---:B------:R-:W-:Y:S01]  /*11060*/  HMMA.16816.F32.BF16 R124, R152.reuse, R178, R124 ;  /* 0x000000b2987c723c */ /* 0x040fe2000004187c */
[----:B------:R-:W-:Y:S04]  /*11070*/  LDSM.16.MT88.4 R176, [R226+0x11000] ;  /* 0x01100000e2b0783b */ /* 0x000fe80000004200 */
[----:B-1----:R-:W-:Y:S01]  /*11080*/  F2FP.BF16.F32.PACK_AB R23, R4, R252 ;  /* 0x000000fc0417723e */ /* 0x002fe200000010ff */
[C---:B---3--:R-:W-:Y:S05]  /*11090*/  HMMA.16816.F32.BF16 R128, R152.reuse, R160, R128 ;  /* 0x000000a09880723c */ /* 0x048fea0000041880 */
[----:B------:R-:W-:Y:S01]  /*110a0*/  FADD.FTZ R192, R192, R205 ;  /* 0x000000cdc0c07221 */ /* 0x000fe20000010000 */
[C---:B------:R-:W-:Y:S01]  /*110b0*/  HMMA.16816.F32.BF16 R132, R152.reuse, R162, R132 ;  /* 0x000000a29884723c */ /* 0x040fe20000041884 */
[----:B------:R-:W1:Y:S04]  /*110c0*/  LDSM.16.MT88.4 R160, [R228+0x11000] ;  /* 0x01100000e4a0783b */ /* 0x000e680000004200 */
[----:B------:R-:W-:Y:S01]  /*110d0*/  FADD.FTZ R194, R194, R207 ;  /* 0x000000cfc2c27221 */ /* 0x000fe20000010000 */
[C---:B------:R-:W-:Y:S05]  /*110e0*/  HMMA.16816.F32.BF16 R136, R152.reuse, R168, R136 ;  /* 0x000000a89888723c */ /* 0x040fea0000041888 */
[----:B------:R-:W-:Y:S01]  /*110f0*/  FADD.FTZ R193, R193, R192 ;  /* 0x000000c0c1c17221 */ /* 0x000fe20000010000 */
[C---:B------:R-:W-:Y:S01]  /*11100*/  HMMA.16816.F32.BF16 R12, R152.reuse, R170, R12 ;  /* 0x000000aa980c723c */ /* 0x040fe2000004180c */
[----:B------:R-:W2:Y:S04]  /*11110*/  LDSM.16.MT88.4 R168, [R225+0x11000] ;  /* 0x01100000e1a8783b */ /* 0x000ea80000004200 */
[----:B------:R-:W-:Y:S01]  /*11120*/  FADD.FTZ R195, R195, R194 ;  /* 0x000000c2c3c37221 */ /* 0x000fe20000010000 */
[C---:B-----5:R-:W-:Y:S05]  /*11130*/  HMMA.16816.F32.BF16 R140, R152.reuse, R156, R140 ;  /* 0x0000009c988c723c */ /* 0x060fea000004188c */
[----:B------:R-:W-:Y:S01]  /*11140*/  FADD.FTZ R250, R250, R193 ;  /* 0x000000c1fafa7221 */ /* 0x000fe20000010000 */
[C---:B------:R-:W-:Y:S01]  /*11150*/  HMMA.16816.F32.BF16 R16, R152.reuse, R158, R16 ;  /* 0x0000009e9810723c */ /* 0x040fe20000041810 */
[----:B------:R-:W3:Y:S04]  /*11160*/  LDSM.16.MT88.4 R156, [R225+0x13000] ;  /* 0x01300000e19c783b */ /* 0x000ee80000004200 */
[----:B------:R-:W-:Y:S01]  /*11170*/  FADD.FTZ R195, R252, R195 ;  /* 0x000000c3fcc37221 */ /* 0x000fe20000010000 */
[C---:B----4-:R-:W-:Y:S05]  /*11180*/  HMMA.16816.F32.BF16 R144, R152.reuse, R172, R144 ;  /* 0x000000ac9890723c */ /* 0x050fea0000041890 */
[----:B------:R-:W-:Y:S01]  /*11190*/  FADD.FTZ R251, R251, R250 ;  /* 0x000000fafbfb7221 */ /* 0x000fe20000010000 */
[----:B------:R-:W-:Y:S01]  /*111a0*/  HMMA.16816.F32.BF16 R148, R152, R174, R148 ;  /* 0x000000ae9894723c */ /* 0x000fe20000041894 */
[----:B------:R-:W4:Y:S04]  /*111b0*/  LDSM.16.MT88.4 R152, [R228+0x15000] ;  /* 0x01500000e498783b */ /* 0x000f280000004200 */
[----:B------:R-:W-:Y:S01]  /*111c0*/  FADD.FTZ R195, R4, R195 ;  /* 0x000000c304c37221 */ /* 0x000fe20000010000 */
[C---:B-1----:R-:W-:Y:S03]  /*111d0*/  HMMA.16816.F32.BF16 R8, R20.reuse, R160, R8 ;  /* 0x000000a01408723c */ /* 0x042fe60000041808 */
[----:B------:R-:W1:Y:S03]  /*111e0*/  LDSM.16.MT88.4 R172, [R226+0x15000] ;  /* 0x01500000e2ac783b */ /* 0x000e660000004200 */
[C---:B------:R-:W-:Y:S05]  /*111f0*/  HMMA.16816.F32.BF16 R36, R20.reuse, R162, R36 ;  /* 0x000000a21424723c */ /* 0x040fea0000041824 */
[----:B------:R-:W5:Y:S01]  /*11200*/  LDSM.16.MT88.4 R160, [R225+0x15000] ;  /* 0x01500000e1a0783b */ /* 0x000f620000004200 */
[C---:B------:R-:W-:Y:S06]  /*11210*/  HMMA.16816.F32.BF16 R40, R20.reuse, R176, R40 ;  /* 0x000000b01428723c */ /* 0x040fec0000041828 */
[C---:B------:R-:W-:Y:S01]  /*11220*/  HMMA.16816.F32.BF16 R44, R20.reuse, R178, R44 ;  /* 0x000000b2142c723c */ /* 0x040fe2000004182c */
[----:B------:R-:W-:Y:S05]  /*11230*/  LDSM.16.MT88.4 R176, [R226+0x11800] ;  /* 0x01180000e2b0783b */ /* 0x000fea0000004200 */
[C---:B--2---:R-:W-:Y:S06]  /*11240*/  HMMA.16816.F32.BF16 R48, R20.reuse, R168, R48 ;  /* 0x000000a81430723c */ /* 0x044fec0000041830 */
[C---:B------:R-:W-:Y:S01]  /*11250*/  HMMA.16816.F32.BF16 R52, R20.reuse, R170, R52 ;  /* 0x000000aa1434723c */ /* 0x040fe20000041834 */
[----:B------:R-:W-:Y:S05]  /*11260*/  LDSM.16.MT88.4 R168, [R225+0x17000] ;  /* 0x01700000e1a8783b */ /* 0x000fea0000004200 */
[C---:B------:R-:W-:Y:S06]  /*11270*/  HMMA.16816.F32.BF16 R56, R20.reuse, R24, R56 ;  /* 0x000000181438723c */ /* 0x040fec0000041838 */
[C---:B------:R-:W-:Y:S01]  /*11280*/  HMMA.16816.F32.BF16 R60, R20.reuse, R26, R60 ;  /* 0x0000001a143c723c */ /* 0x040fe2000004183c */
[----:B------:R-:W2:Y:S05]  /*11290*/  LDSM.16.MT88.4 R24, [R224+0x15000] ;  /* 0x01500000e018783b */ /* 0x000eaa0000004200 */
[C---:B------:R-:W-:Y:S06]  /*112a0*/  HMMA.16816.F32.BF16 R64, R20.reuse, R180, R64 ;  /* 0x000000b41440723c */ /* 0x040fec0000041840 */
[C---:B------:R-:W-:Y:S05]  /*112b0*/  HMMA.16816.F32.BF16 R68, R20.reuse, R182, R68 ;  /* 0x000000b61444723c */ /* 0x040fea0000041844 */
[--C-:B------:R-:W-:Y:S01]  /*112c0*/  FFMA.FTZ R180, R28, UR4, -R200.reuse ;  /* 0x000000041cb47c23 */ /* 0x100fe200080108c8 */
[C---:B------:R-:W-:Y:S05]  /*112d0*/  HMMA.16816.F32.BF16 R72, R20.reuse, R184, R72 ;  /* 0x000000b81448723c */ /* 0x040fea0000041848 */
[----:B------:R-:W-:Y:S01]  /*112e0*/  FFMA.FTZ R181, R29, UR4, -R200 ;  /* 0x000000041db57c23 */ /* 0x000fe200080108c8 */
[C---:B------:R-:W-:Y:S01]  /*112f0*/  HMMA.16816.F32.BF16 R76, R20.reuse, R186, R76 ;  /* 0x000000ba144c723c */ /* 0x040fe2000004184c */
[----:B------:R-:W-:Y:S04]  /*11300*/  MUFU.EX2 R180, R180 ;  /* 0x000000b400b47308 */ /* 0x000fe80000000800 */
[--C-:B------:R-:W-:Y:S01]  /*11310*/  FFMA.FTZ R182, R30, UR4, -R198.reuse ;  /* 0x000000041eb67c23 */ /* 0x100fe200080108c6 */
[C---:B---3--:R-:W-:Y:S05]  /*11320*/  HMMA.16816.F32.BF16 R80, R20.reuse, R156, R80 ;  /* 0x0000009c1450723c */ /* 0x048fea0000041850 */
[----:B------:R-:W3:Y:S01]  /*11330*/  MUFU.EX2 R181, R181 ;  /* 0x000000b500b57308 */ /* 0x000ee20000000800 */
[----:B------:R-:W-:Y:S01]  /*11340*/  FFMA.FTZ R183, R31, UR4, -R198 ;  /* 0x000000041fb77c23 */ /* 0x000fe200080108c6 */
[C---:B------:R-:W-:Y:S01]  /*11350*/  HMMA.16816.F32.BF16 R84, R20.reuse, R158, R84 ;  /* 0x0000009e1454723c */ /* 0x040fe20000041854 */
[----:B------:R-:W-:Y:S03]  /*11360*/  LDSM.16.MT88.4 R156, [R226+0x17000] ;  /* 0x01700000e29c783b */ /* 0x000fe60000004200 */
[----:B------:R-:W-:Y:S02]  /*11370*/  FFMA.FTZ R184, R32, UR4, -R200 ;  /* 0x0000000420b87c23 */ /* 0x000fe400080108c8 */
[C---:B------:R-:W-:Y:S02]  /*11380*/  HMMA.16816.F32.BF16 R88, R20.reuse, R188, R88 ;  /* 0x000000bc1458723c */ /* 0x040fe40000041858 */
[----:B------:R-:W-:Y:S01]  /*11390*/  MUFU.EX2 R182, R182 ;  /* 0x000000b600b67308 */ /* 0x000fe20000000800 */
[----:B------:R-:W-:Y:S02]  /*113a0*/  LDSM.16.MT88.4 R28, [R224+0x17000] ;  /* 0x01700000e01c783b */ /* 0x000fe40000004200 */
[----:B------:R-:W-:Y:S01]  /*113b0*/  FFMA.FTZ R186, R34, UR4, -R198 ;  /* 0x0000000422ba7c23 */ /* 0x000fe200080108c6 */
[C---:B------:R-:W-:Y:S06]  /*113c0*/  HMMA.16816.F32.BF16 R92, R20.reuse, R190, R92 ;  /* 0x000000be145c723c */ /* 0x040fec000004185c */
[----:B------:R-:W3:Y:S01]  /*113d0*/  MUFU.EX2 R183, R183 ;  /* 0x000000b700b77308 */ /* 0x000ee20000000800 */
[----:B------:R-:W-:Y:S01]  /*113e0*/  FFMA.FTZ R200, R33, UR4, -R200 ;  /* 0x0000000421c87c23 */ /* 0x000fe200080108c8 */
[C---:B----4-:R-:W-:Y:S03]  /*113f0*/  HMMA.16816.F32.BF16 R96, R20.reuse, R152, R96 ;  /* 0x000000981460723c */ /* 0x050fe60000041860 */
[----:B------:R-:W-:Y:S03]  /*11400*/  FFMA.FTZ R198, R35, UR4, -R198 ;  /* 0x0000000423c67c23 */ /* 0x000fe600080108c6 */
[C---:B------:R-:W-:Y:S01]  /*11410*/  HMMA.16816.F32.BF16 R100, R20.reuse, R154, R100 ;  /* 0x0000009a1464723c */ /* 0x040fe20000041864 */
[----:B------:R-:W4:Y:S01]  /*11420*/  LDSM.16.MT88.4 R152, [R228+0x17000] ;  /* 0x01700000e498783b */ /* 0x000f220000004200 */
[----:B------:R-:W-:Y:S04]  /*11430*/  MUFU.EX2 R184, R184 ;  /* 0x000000b800b87308 */ /* 0x000fe80000000800 */
[C---:B-1----:R-:W-:Y:S03]  /*11440*/  HMMA.16816.F32.BF16 R104, R20.reuse, R172, R104 ;  /* 0x000000ac1468723c */ /* 0x042fe60000041868 */
[----:B------:R-:W-:Y:S03]  /*11450*/  LDSM.16.MT88.4 R32, [R225+0x11800] ;  /* 0x01180000e120783b */ /* 0x000fe60000004200 */
[----:B------:R-:W1:Y:S01]  /*11460*/  MUFU.EX2 R185, R200 ;  /* 0x000000c800b97308 */ /* 0x000e620000000800 */
[C---:B------:R-:W-:Y:S04]  /*11470*/  HMMA.16816.F32.BF16 R108, R20.reuse, R174, R108 ;  /* 0x000000ae146c723c */ /* 0x040fe8000004186c */
[----:B------:R-:W1:Y:S02]  /*11480*/  LDSM.16.MT88.4 R172, [R228+0x11800] ;  /* 0x01180000e4ac783b */ /* 0x000e640000004200 */
[C---:B-----5:R-:W-:Y:S03]  /*11490*/  HMMA.16816.F32.BF16 R112, R20.reuse, R160, R112 ;  /* 0x000000a01470723c */ /* 0x060fe60000041870 */
[----:B------:R-:W-:Y:S03]  /*114a0*/  MUFU.EX2 R186, R186 ;  /* 0x000000ba00ba7308 */ /* 0x000fe60000000800 */
[C---:B------:R-:W-:Y:S07]  /*114b0*/  HMMA.16816.F32.BF16 R116, R20.reuse, R162, R116 ;  /* 0x000000a21474723c */ /* 0x040fee0000041874 */
[----:B------:R-:W5:Y:S01]  /*114c0*/  MUFU.EX2 R187, R198 ;  /* 0x000000c600bb7308 */ /* 0x000f620000000800 */
[C---:B--2---:R-:W-:Y:S06]  /*114d0*/  HMMA.16816.F32.BF16 R120, R20.reuse, R24, R120 ;  /* 0x000000181478723c */ /* 0x044fec0000041878 */
[C---:B------:R-:W-:Y:S05]  /*114e0*/  HMMA.16816.F32.BF16 R124, R20.reuse, R26, R124 ;  /* 0x0000001a147c723c */ /* 0x040fea000004187c */
[----:B---3--:R-:W-:Y:S01]  /*114f0*/  F2FP.BF16.F32.PACK_AB R24, R181, R180 ;  /* 0x000000b4b518723e */ /* 0x008fe200000010ff */
[C---:B----4-:R-:W-:Y:S05]  /*11500*/  HMMA.16816.F32.BF16 R128, R20.reuse, R152, R128 ;  /* 0x000000981480723c */ /* 0x050fea0000041880 */
[----:B------:R-:W-:Y:S01]  /*11510*/  F2FP.BF16.F32.PACK_AB R25, R183, R182 ;  /* 0x000000b6b719723e */ /* 0x000fe200000010ff */
[C---:B------:R-:W-:Y:S01]  /*11520*/  HMMA.16816.F32.BF16 R132, R20.reuse, R154, R132 ;  /* 0x0000009a1484723c */ /* 0x040fe20000041884 */
[----:B------:R-:W2:Y:S04]  /*11530*/  LDSM.16.MT88.4 R152, [R224+0x11800] ;  /* 0x01180000e098783b */ /* 0x000ea80000004200 */
[----:B-1----:R-:W-:Y:S01]  /*11540*/  F2FP.BF16.F32.PACK_AB R26, R185, R184 ;  /* 0x000000b8b91a723e */ /* 0x002fe200000010ff */
[C---:B------:R-:W-:Y:S05]  /*11550*/  HMMA.16816.F32.BF16 R136, R20.reuse, R156, R136 ;  /* 0x0000009c1488723c */ /* 0x040fea0000041888 */
[----:B-----5:R-:W-:Y:S01]  /*11560*/  F2FP.BF16.F32.PACK_AB R27, R187, R186 ;  /* 0x000000babb1b723e */ /* 0x020fe200000010ff */
        /* <DEDUP_REMOVED lines=8> */
[C---:B------:R-:W-:Y:S05]  /*115f0*/  HMMA.16816.F32.BF16 R144, R20.reuse, R28, R144 ;  /* 0x0000001c1490723c */ /* 0x040fea0000041890 */
[----:B------:R-:W-:Y:S01]  /*11600*/  FADD.FTZ R183, R183, R182 ;  /* 0x000000b6b7b77221 */ /* 0x000fe20000010000 */
        /* <DEDUP_REMOVED lines=8> */
[C---:B------:R-:W-:Y:S05]  /*11690*/  HMMA.16816.F32.BF16 R40, R24.reuse, R176, R40 ;  /* 0x000000b01828723c */ /* 0x040fea0000041828 */
[----:B------:R-:W-:Y:S01]  /*116a0*/  FADD.FTZ R247, R185, R184 ;  /* 0x000000b8b9f77221 */ /* 0x000fe20000010000 */
[C---:B------:R-:W-:Y:S01]  /*116b0*/  HMMA.16816.F32.BF16 R44, R24.reuse, R178, R44 ;  /* 0x000000b2182c723c */ /* 0x040fe2000004182c */
[----:B------:R-:W5:Y:S04]  /*116c0*/  LDSM.16.MT88.4 R172, [R226+0x15800] ;  /* 0x01580000e2ac783b */ /* 0x000f680000004200 */
[----:B------:R-:W-:Y:S01]  /*116d0*/  FADD.FTZ R245, R187, R186 ;  /* 0x000000babbf57221 */ /* 0x000fe20000010000 */
[C---:B------:R-:W-:Y:S03]  /*116e0*/  HMMA.16816.F32.BF16 R48, R24.reuse, R32, R48 ;  /* 0x000000201830723c */ /* 0x040fe60000041830 */
[----:B------:R-:W5:Y:S03]  /*116f0*/  LDSM.16.MT88.4 R176, [R225+0x15800] ;  /* 0x01580000e1b0783b */ /* 0x000f660000004200 */
[C---:B------:R-:W-:Y:S05]  /*11700*/  HMMA.16816.F32.BF16 R52, R24.reuse, R34, R52 ;  /* 0x000000221834723c */ /* 0x040fea0000041834 */
[----:B------:R-:W5:Y:S01]  /*11710*/  LDSM.16.MT88.4 R32, [R224+0x15800] ;  /* 0x01580000e020783b */ /* 0x000f620000004200 */
        /* <DEDUP_REMOVED lines=8> */
[----:B------:R-:W-:Y:S05]  /*117a0*/  LDSM.16.MT88.4 R20, [R224+0x17800] ;  /* 0x01780000e014783b */ /* 0x000fea0000004200 */
[C---:B----4-:R-:W-:Y:S06]  /*117b0*/  HMMA.16816.F32.BF16 R80, R24.reuse, R28, R80 ;  /* 0x0000001c1850723c */ /* 0x050fec0000041850 */
[C---:B------:R-:W-:Y:S06]  /*117c0*/  HMMA.16816.F32.BF16 R84, R24.reuse, R30, R84 ;  /* 0x0000001e1854723c */ /* 0x040fec0000041854 */
[C---:B-----5:R-:W-:Y:S06]  /*117d0*/  HMMA.16816.F32.BF16 R88, R24.reuse, R8, R88 ;  /* 0x000000081858723c */ /* 0x060fec0000041858 */
[C---:B------:R-:W-:Y:S01]  /*117e0*/  HMMA.16816.F32.BF16 R92, R24.reuse, R10, R92 ;  /* 0x0000000a185c723c */ /* 0x040fe2000004185c */
[----:B------:R-:W3:Y:S05]  /*117f0*/  LDSM.16.MT88.4 R8, [R225+0x17800] ;  /* 0x01780000e108783b */ /* 0x000eea0000004200 */
[C---:B------:R-:W-:Y:S06]  /*11800*/  HMMA.16816.F32.BF16 R96, R24.reuse, R168, R96 ;  /* 0x000000a81860723c */ /* 0x040fec0000041860 */
[C---:B------:R-:W-:Y:S06]  /*11810*/  HMMA.16816.F32.BF16 R100, R24.reuse, R170, R100 ;  /* 0x000000aa1864723c */ /* 0x040fec0000041864 */
[C---:B------:R-:W-:Y:S06]  /*11820*/  HMMA.16816.F32.BF16 R104, R24.reuse, R172, R104 ;  /* 0x000000ac1868723c */ /* 0x040fec0000041868 */
[C---:B------:R-:W-:Y:S06]  /*11830*/  HMMA.16816.F32.BF16 R108, R24.reuse, R174, R108 ;  /* 0x000000ae186c723c */ /* 0x040fec000004186c */
[C---:B------:R-:W-:Y:S06]  /*11840*/  HMMA.16816.F32.BF16 R112, R24.reuse, R176, R112 ;  /* 0x000000b01870723c */ /* 0x040fec0000041870 */
[C---:B------:R-:W-:Y:S06]  /*11850*/  HMMA.16816.F32.BF16 R116, R24.reuse, R178, R116 ;  /* 0x000000b21874723c */ /* 0x040fec0000041874 */
[C---:B------:R-:W-:Y:S06]  /*11860*/  HMMA.16816.F32.BF16 R120, R24.reuse, R32, R120 ;  /* 0x000000201878723c */ /* 0x040fec0000041878 */
[C---:B------:R-:W-:Y:S06]  /*11870*/  HMMA.16816.F32.BF16 R124, R24.reuse, R34, R124 ;  /* 0x00000022187c723c */ /* 0x040fec000004187c */
[C---:B--2---:R-:W-:Y:S06]  /*11880*/  HMMA.16816.F32.BF16 R128, R24.reuse, R152, R128 ;  /* 0x000000981880723c */ /* 0x044fec0000041880 */
[C---:B------:R-:W-:Y:S06]  /*11890*/  HMMA.16816.F32.BF16 R132, R24.reuse, R154, R132 ;  /* 0x0000009a1884723c */ /* 0x040fec0000041884 */
[C---:B-1----:R-:W-:Y:S06]  /*118a0*/  HMMA.16816.F32.BF16 R136, R24.reuse, R156, R136 ;  /* 0x0000009c1888723c */ /* 0x042fec0000041888 */
[C---:B------:R-:W-:Y:S06]  /*118b0*/  HMMA.16816.F32.BF16 R156, R24.reuse, R158, R12 ;  /* 0x0000009e189c723c */ /* 0x040fec000004180c */
[C---:B---3--:R-:W-:Y:S06]  /*118c0*/  HMMA.16816.F32.BF16 R140, R24.reuse, R8, R140 ;  /* 0x00000008188c723c */ /* 0x048fec000004188c */
[C---:B------:R-:W-:Y:S06]  /*118d0*/  HMMA.16816.F32.BF16 R152, R24.reuse, R10, R16 ;  /* 0x0000000a1898723c */ /* 0x040fec0000041810 */
[C---:B------:R-:W-:Y:S06]  /*118e0*/  HMMA.16816.F32.BF16 R144, R24.reuse, R20, R144 ;  /* 0x000000141890723c */ /* 0x040fec0000041890 */
[----:B------:R-:W-:Y:S01]  /*118f0*/  HMMA.16816.F32.BF16 R148, R24, R22, R148 ;  /* 0x000000161894723c */ /* 0x000fe20000041894 */
[----:B------:R-:W-:Y:S11]  /*11900*/  @!UPT UIADD3 URZ, URZ, URZ, URZ ;  /* 0x0000003f3f3ff290 */ /* 0x000ff6000fffe03f */
[----:B------:R-:W-:Y:S01]  /*11910*/  @!UPT UIADD3 URZ, URZ, URZ, URZ ;  /* 0x0000003f3f3ff290 */ /* 0x000fe2000fffe03f */
[----:B------:R-:W-:Y:S11]  /*11920*/  @P1 BRA `(.L_x_766) ;  /* 0xffffffb800d01947 */ /* 0x000ff6000383ffff */
.L_x_762:
[----:B------:R-:W1:Y:S01]  /*11930*/  SHFL.BFLY PT, R2, R247, 0x2, 0x1f ;  /* 0x0c401f00f7027f89 */ /* 0x000e6200000e0000 */
[----:B------:R-:W-:Y:S01]  /*11940*/  MOV R4, 0x3f800000 ;  /* 0x3f80000000047802 */ /* 0x000fe20000000f00 */
[----:B------:R-:W2:Y:S01]  /*11950*/  S2UR UR4, SR_CgaCtaId ;  /* 0x00000000000479c3 */ /* 0x000ea20000008800 */
[----:B------:R-:W-:Y:S01]  /*11960*/  MOV R5, 0x3f800000 ;  /* 0x3f80000000057802 */ /* 0x000fe20000000f00 */
[----:B------:R-:W3:Y:S01]  /*11970*/  SHFL.BFLY PT, R0, R245, 0x2, 0x1f ;  /* 0x0c401f00f5007f89 */ /* 0x000ee200000e0000 */
[----:B------:R-:W-:Y:S01]  /*11980*/  UMOV UR5, 0x400 ;  /* 0x0000040000057882 */ /* 0x000fe20000000000 */
[----:B------:R-:W-:Y:S01]  /*11990*/  UISETP.NE.AND UP0, UPT, UR17, -0x1, UPT ;  /* 0xffffffff1100788c */ /* 0x000fe2000bf05270 */
[----:B------:R-:W-:Y:S01]  /*119a0*/  ULDC.U8 UR6, c[0x0][0x3d8] ;  /* 0x0000f60000067ab9 */ /* 0x000fe20000000000 */
[----:B-1----:R-:W-:Y:S01]  /*119b0*/  FADD.FTZ R9, R2, R247 ;  /* 0x000000f702097221 */ /* 0x002fe20000010000 */
[----:B--2---:R-:W-:Y:S01]  /*119c0*/  ULEA UR4, UR4, UR5, 0x18 ;  /* 0x0000000504047291 */ /* 0x004fe2000f8ec03f */
[----:B---3--:R-:W-:-:S03]  /*119d0*/  FADD.FTZ R7, R0, R245 ;  /* 0x000000f500077221 */ /* 0x008fc60000010000 */
[----:B------:R-:W1:Y:S04]  /*119e0*/  SHFL.BFLY PT, R2, R9, 0x1, 0x1f ;  /* 0x0c201f0009027f89 */ /* 0x000e6800000e0000 */
[----:B------:R-:W2:Y:S01]  /*119f0*/  SHFL.BFLY PT, R0, R7, 0x1, 0x1f ;  /* 0x0c201f0007007f89 */ /* 0x000ea200000e0000 */
[----:B-1----:R-:W-:Y:S01]  /*11a00*/  FADD.FTZ R2, R9, R2 ;  /* 0x0000000209027221 */ /* 0x002fe20000010000 */
[----:B--2---:R-:W-:-:S04]  /*11a10*/  FADD.FTZ R0, R7, R0 ;  /* 0x0000000007007221 */ /* 0x004fc80000010000 */
[----:B------:R-:W-:Y:S02]  /*11a20*/  FSETP.NE.FTZ.AND P4, PT, R2, RZ, PT ;  /* 0x000000ff0200720b */ /* 0x000fe40003f95000 */
[----:B------:R-:W-:-:S11]  /*11a30*/  FSETP.NE.FTZ.AND P3, PT, R0, RZ, PT ;  /* 0x000000ff0000720b */ /* 0x000fd60003f75000 */
[----:B------:R-:W1:Y:S08]  /*11a40*/  @P4 MUFU.RCP R4, R2 ;  /* 0x0000000200044308 */ /* 0x000e700000001000 */
[----:B------:R-:W2:Y:S08]  /*11a50*/  @P3 MUFU.RCP R5, R0 ;  /* 0x0000000000053308 */ /* 0x000eb00000001000 */
[----:B------:R-:W-:Y:S01]  /*11a60*/  @P4 MUFU.LG2 R2, R2 ;  /* 0x0000000200024308 */ /* 0x000fe20000000c00 */
[C---:B-1----:R-:W-:Y:S01]  /*11a70*/  FMUL.FTZ R160, R4.reuse, R160 ;  /* 0x000000a004a07220 */ /* 0x042fe20000410000 */
[C---:B------:R-:W-:Y:S01]  /*11a80*/  FMUL.FTZ R161, R4.reuse, R161 ;  /* 0x000000a104a17220 */ /* 0x040fe20000410000 */
        /* <DEDUP_REMOVED lines=61> */
[----:B------:R-:W-:Y:S01]  /*11e60*/  FMUL.FTZ R149, R4, R149 ;  /* 0x0000009504957220 */ /* 0x000fe20000410000 */
[C---:B--2---:R-:W-:Y:S01]  /*11e70*/  FMUL.FTZ R163, R5.reuse, R163 ;  /* 0x000000a305a37220 */ /* 0x044fe20000410000 */
[----:B------:R-:W1:Y:S01]  /*11e80*/  S2R R4, SR_TID.X ;  /* 0x0000000000047919 */ /* 0x000e620000002100 */
        /* <DEDUP_REMOVED lines=31> */
[----:B-1----:R-:W-:Y:S01]  /*12080*/  SHF.R.S32.HI R7, RZ, 0x1f, R4 ;  /* 0x0000001fff077819 */ /* 0x002fe20000011404 */
[C---:B------:R-:W-:Y:S01]  /*12090*/  FMUL.FTZ R99, R5.reuse, R99 ;  /* 0x0000006305637220 */ /* 0x040fe20000410000 */
[C---:B------:R-:W-:Y:S01]  /*120a0*/  FMUL.FTZ R98, R5.reuse, R98 ;  /* 0x0000006205627220 */ /* 0x040fe20000410000 */
[----:B------:R-:W-:Y:S01]  /*120b0*/  FMUL.FTZ R103, R5, R103 ;  /* 0x0000006705677220 */ /* 0x000fe20000410000 */
[----:B------:R-:W-:Y:S01]  /*120c0*/  LEA.HI R6, R7, R4, RZ, 0x2 ;  /* 0x0000000407067211 */ /* 0x000fe200078f10ff */
[C---:B------:R-:W-:Y:S01]  /*120d0*/  FMUL.FTZ R102, R5.reuse, R102 ;  /* 0x0000006605667220 */ /* 0x040fe20000410000 */
[C---:B------:R-:W-:Y:S01]  /*120e0*/  FMUL.FTZ R107, R5.reuse, R107 ;  /* 0x0000006b056b7220 */ /* 0x040fe20000410000 */
[C---:B------:R-:W-:Y:S01]  /*120f0*/  FMUL.FTZ R106, R5.reuse, R106 ;  /* 0x0000006a056a7220 */ /* 0x040fe20000410000 */
[--C-:B------:R-:W-:Y:S01]  /*12100*/  SHF.R.S32.HI R9, RZ, 0x2, R6.reuse ;  /* 0x00000002ff097819 */ /* 0x100fe20000011406 */
[C---:B------:R-:W-:Y:S01]  /*12110*/  FMUL.FTZ R111, R5.reuse, R111 ;  /* 0x0000006f056f7220 */ /* 0x040fe20000410000 */
[----:B------:R-:W-:Y:S01]  /*12120*/  SHF.R.S32.HI R8, RZ, 0x1f, R6 ;  /* 0x0000001fff087819 */ /* 0x000fe20000011406 */
[C---:B------:R-:W-:Y:S01]  /*12130*/  FMUL.FTZ R110, R5.reuse, R110 ;  /* 0x0000006e056e7220 */ /* 0x040fe20000410000 */
[C---:B------:R-:W-:Y:S01]  /*12140*/  FMUL.FTZ R115, R5.reuse, R115 ;  /* 0x0000007305737220 */ /* 0x040fe20000410000 */
[C---:B------:R-:W-:Y:S01]  /*12150*/  FMUL.FTZ R114, R5.reuse, R114 ;  /* 0x0000007205727220 */ /* 0x040fe20000410000 */
[----:B------:R-:W-:Y:S01]  /*12160*/  LEA.HI R8, R8, R9, RZ, 0x3 ;  /* 0x0000000908087211 */ /* 0x000fe200078f18ff */
[C---:B------:R-:W-:Y:S01]  /*12170*/  FMUL.FTZ R119, R5.reuse, R119 ;  /* 0x0000007705777220 */ /* 0x040fe20000410000 */
[C---:B------:R-:W-:Y:S01]  /*12180*/  FMUL.FTZ R118, R5.reuse, R118 ;  /* 0x0000007605767220 */ /* 0x040fe20000410000 */
[C---:B------:R-:W-:Y:S01]  /*12190*/  FMUL.FTZ R123, R5.reuse, R123 ;  /* 0x0000007b057b7220 */ /* 0x040fe20000410000 */
[----:B------:R-:W-:Y:S01]  /*121a0*/  LOP3.LUT R8, R8, 0xfffffff8, RZ, 0xc0, !PT ;  /* 0xfffffff808087812 */ /* 0x000fe200078ec0ff */
[C---:B------:R-:W-:Y:S01]  /*121b0*/  FMUL.FTZ R122, R5.reuse, R122 ;  /* 0x0000007a057a7220 */ /* 0x040fe20000410000 */
[C---:B------:R-:W-:Y:S01]  /*121c0*/  FMUL.FTZ R127, R5.reuse, R127 ;  /* 0x0000007f057f7220 */ /* 0x040fe20000410000 */
[----:B------:R-:W-:Y:S01]  /*121d0*/  FMUL.FTZ R126, R5, R126 ;  /* 0x0000007e057e7220 */ /* 0x000fe20000410000 */
[----:B------:R-:W-:Y:S01]  /*121e0*/  IADD3 R8, R9, -R8, RZ ;  /* 0x8000000809087210 */ /* 0x000fe20007ffe0ff */
        /* <DEDUP_REMOVED lines=16> */
[----:B------:R-:W-:Y:S01]  /*122f0*/  LEA.HI R5, R7, R4, RZ, 0x5 ;  /* 0x0000000407057211 */ /* 0x000fe200078f28ff */
[----:B------:R-:W1:Y:S01]  /*12300*/  @P3 MUFU.LG2 R0, R0 ;  /* 0x0000000000003308 */ /* 0x000e620000000c00 */
[----:B------:R-:W-:-:S02]  /*12310*/  LOP3.LUT R9, R6, 0x3ffffffc, RZ, 0xc0, !PT ;  /* 0x3ffffffc06097812 */ /* 0x000fc400078ec0ff */
[----:B------:R-:W-:Y:S02]  /*12320*/  SHF.L.U32 R10, R8, 0x6, RZ ;  /* 0x00000006080a7819 */ /* 0x000fe400000006ff */
[----:B------:R-:W-:Y:S02]  /*12330*/  SHF.R.S32.HI R6, RZ, 0x5, R5 ;  /* 0x00000005ff067819 */ /* 0x000fe40000011405 */
[----:B------:R-:W-:Y:S02]  /*12340*/  IADD3 R9, -R9, R4, RZ ;  /* 0x0000000409097210 */ /* 0x000fe40007ffe1ff */
[----:B------:R-:W-:Y:S02]  /*12350*/  LOP3.LUT R10, R10, 0x1c0, RZ, 0xc0, !PT ;  /* 0x000001c00a0a7812 */ /* 0x000fe400078ec0ff */
[----:B------:R-:W-:Y:S02]  /*12360*/  LOP3.LUT R11, R8, 0x1, RZ, 0xc0, !PT ;  /* 0x00000001080b7812 */ /* 0x000fe400078ec0ff */
[----:B------:R-:W-:-:S02]  /*12370*/  LEA R9, R6, R9, 0x9 ;  /* 0x0000000906097211 */ /* 0x000fc400078e48ff */
[----:B------:R-:W-:Y:S02]  /*12380*/  LEA.HI R10, R10, R10, RZ, 0x1d ;  /* 0x0000000a0a0a7211 */ /* 0x000fe400078fe8ff */
[----:B------:R-:W-:Y:S01]  /*12390*/  ISETP.NE.U32.AND P0, PT, R11, 0x1, PT ;  /* 0x000000010b00780c */ /* 0x000fe20003f05070 */
[----:B-1----:R-:W-:Y:S01]  /*123a0*/  @P3 FMUL.FTZ R0, R0, 0.69314718246459960938 ;  /* 0x3f31721800003820 */ /* 0x002fe20000410000 */
[----:B------:R-:W-:Y:S02]  /*123b0*/  LEA R9, R9, R10, 0x1 ;  /* 0x0000000a09097211 */ /* 0x000fe400078e08ff */
[----:B------:R-:W-:Y:S02]  /*123c0*/  R2P PR, R8, 0x6 ;  /* 0x0000000608007804 */ /* 0x000fe40000000000 */
[----:B------:R-:W-:Y:S01]  /*123d0*/  LEA R9, R9, UR4, 0x1 ;  /* 0x0000000409097c11 */ /* 0x000fe2000f8e08ff */
[----:B------:R-:W-:Y:S01]  /*123e0*/  @UP0 ULDC.64 UR4, c[0x0][0x298] ;  /* 0x0000a60000040ab9 */ /* 0x000fe20000000a00 */
[----:B------:R-:W-:Y:S01]  /*123f0*/  MOV R8, 0x20 ;  /* 0x0000002000087802 */ /* 0x000fe20000000f00 */
[----:B------:R-:W-:Y:S01]  /*12400*/  @UP0 UIMAD.WIDE.U32 UR8, UR17, UR4, URZ ;  /* 0x00000004110802a5 */ /* 0x000fe2000f8e003f */
[----:B------:R-:W-:-:S02]  /*12410*/  MOV R10, 0x40 ;  /* 0x00000040000a7802 */ /* 0x000fc40000000f00 */
[C---:B------:R-:W-:Y:S01]  /*12420*/  IADD3 R11, R9.reuse, -0x10, RZ ;  /* 0xfffffff0090b7810 */ /* 0x040fe20007ffe0ff */
[----:B------:R-:W-:Y:S01]  /*12430*/  @UP0 UIMAD UR7, UR17, UR5, UR9 ;  /* 0x00000005110702a4 */ /* 0x000fe2000f8e0209 */
[----:B------:R-:W-:Y:S02]  /*12440*/  SEL R8, R8, 0xffffffe0, !P1 ;  /* 0xffffffe008087807 */ /* 0x000fe40004800000 */
[----:B------:R-:W-:Y:S02]  /*12450*/  @P0 IADD3 R11, R9, 0x10, RZ ;  /* 0x00000010090b0810 */ /* 0x000fe40007ffe0ff */
[----:B------:R-:W-:Y:S02]  /*12460*/  F2FP.BF16.F32.PACK_AB R160, R161, R160 ;  /* 0x000000a0a1a0723e */ /* 0x000fe400000010ff */
[----:B------:R-:W-:Y:S02]  /*12470*/  F2FP.BF16.F32.PACK_AB R162, R163, R162 ;  /* 0x000000a2a3a2723e */ /* 0x000fe400000010ff */
[----:B------:R-:W-:Y:S01]  /*12480*/  SEL R10, R10, 0xffffffc0, !P2 ;  /* 0xffffffc00a0a7807 */ /* 0x000fe20005000000 */
[----:B------:R-:W-:Y:S01]  /*12490*/  STS [R9], R160 ;  /* 0x000000a009007388 */ /* 0x000fe20000000800 */
[----:B------:R-:W-:-:S02]  /*124a0*/  F2FP.BF16.F32.PACK_AB R36, R37, R36 ;  /* 0x000000242524723e */ /* 0x000fc400000010ff */
[----:B------:R-:W-:Y:S01]  /*124b0*/  F2FP.BF16.F32.PACK_AB R38, R39, R38 ;  /* 0x000000262726723e */ /* 0x000fe200000010ff */
[----:B------:R-:W-:Y:S01]  /*124c0*/  STS [R9+0x400], R162 ;  /* 0x000400a209007388 */ /* 0x000fe20000000800 */
[----:B------:R-:W-:Y:S02]  /*124d0*/  F2FP.BF16.F32.PACK_AB R40, R41, R40 ;  /* 0x000000282928723e */ /* 0x000fe400000010ff */
[----:B------:R-:W-:Y:S01]  /*124e0*/  F2FP.BF16.F32.PACK_AB R42, R43, R42 ;  /* 0x0000002a2b2a723e */ /* 0x000fe200000010ff */
[----:B------:R-:W-:Y:S01]  /*124f0*/  STS [R11], R36 ;  /* 0x000000240b007388 */ /* 0x000fe20000000800 */
[----:B------:R-:W-:Y:S02]  /*12500*/  IADD3 R13, R9, R8, RZ ;  /* 0x00000008090d7210 */ /* 0x000fe40007ffe0ff */
[----:B------:R-:W-:Y:S01]  /*12510*/  F2FP.BF16.F32.PACK_AB R44, R45, R44 ;  /* 0x0000002c2d2c723e */ /* 0x000fe200000010ff */
[----:B------:R-:W-:Y:S01]  /*12520*/  STS [R11+0x400], R38 ;  /* 0x000400260b007388 */ /* 0x000fe20000000800 */
[----:B------:R-:W-:-:S02]  /*12530*/  F2FP.BF16.F32.PACK_AB R46, R47, R46 ;  /* 0x0000002e2f2e723e */ /* 0x000fc400000010ff */
[----:B------:R-:W-:Y:S01]  /*12540*/  IADD3 R15, R8, R11, RZ ;  /* 0x0000000b080f7210 */ /* 0x000fe20007ffe0ff */
[----:B------:R-:W-:Y:S01]  /*12550*/  STS [R13], R40 ;  /* 0x000000280d007388 */ /* 0x000fe20000000800 */
[----:B------:R-:W-:Y:S02]  /*12560*/  F2FP.BF16.F32.PACK_AB R48, R49, R48 ;  /* 0x000000303130723e */ /* 0x000fe400000010ff */
[----:B------:R-:W-:Y:S01]  /*12570*/  F2FP.BF16.F32.PACK_AB R50, R51, R50 ;  /* 0x000000323332723e */ /* 0x000fe200000010ff */
[----:B------:R-:W-:Y:S01]  /*12580*/  STS [R13+0x400], R42 ;  /* 0x0004002a0d007388 */ /* 0x000fe20000000800 */
[----:B------:R-:W-:Y:S02]  /*12590*/  IADD3 R17, R9, R10, RZ ;  /* 0x0000000a09117210 */ /* 0x000fe40007ffe0ff */
[----:B------:R-:W-:Y:S01]  /*125a0*/  F2FP.BF16.F32.PACK_AB R52, R53, R52 ;  /* 0x000000343534723e */ /* 0x000fe200000010ff */
[----:B------:R-:W-:Y:S01]  /*125b0*/  STS [R15], R44 ;  /* 0x0000002c0f007388 */ /* 0x000fe20000000800 */
[----:B------:R-:W-:-:S02]  /*125c0*/  F2FP.BF16.F32.PACK_AB R54, R55, R54 ;  /* 0x000000363736723e */ /* 0x000fc400000010ff */
[----:B------:R-:W-:Y:S01]  /*125d0*/  IADD3 R19, R10, R11, RZ ;  /* 0x0000000b0a137210 */ /* 0x000fe20007ffe0ff */
        /* <DEDUP_REMOVED lines=10> */
[----:B------:R-:W-:Y:S01]  /*12680*/  F2FP.BF16.F32.PACK_AB R64, R65, R64 ;  /* 0x000000404140723e */ /* 0x000fe200000010ff */
[----:B------:R-:W1:Y:S01]  /*12690*/  @P3 LDC R10, c[0x0][0x2e8] ;  /* 0x0000ba00ff0a3b82 */ /* 0x000e620000000800 */
[----:B------:R-:W-:Y:S01]  /*126a0*/  F2FP.BF16.F32.PACK_AB R66, R67, R66 ;  /* 0x000000424342723e */ /* 0x000fe200000010ff */
[----:B------:R-:W-:Y:S01]  /*126b0*/  STS [R19+0x400], R54 ;  /* 0x0004003613007388 */ /* 0x000fe20000000800 */
[----:B------:R-:W-:Y:S02]  /*126c0*/  F2FP.BF16.F32.PACK_AB R68, R69, R68 ;  /* 0x000000444544723e */ /* 0x000fe400000010ff */
[----:B------:R-:W-:Y:S01]  /*126d0*/  F2FP.BF16.F32.PACK_AB R70, R71, R70 ;  /* 0x000000464746723e */ /* 0x000fe200000010ff */
[----:B------:R-:W-:Y:S01]  /*126e0*/  STS [R21], R56 ;  /* 0x0000003815007388 */ /* 0x000fe20000000800 */
[----:B------:R-:W-:-:S02]  /*126f0*/  F2FP.BF16.F32.PACK_AB R72, R73, R72 ;  /* 0x000000484948723e */ /* 0x000fc400000010ff */
[----:B------:R-:W-:Y:S01]  /*12700*/  F2FP.BF16.F32.PACK_AB R74, R75, R74 ;  /* 0x0000004a4b4a723e */ /* 0x000fe200000010ff */
[----:B------:R-:W-:Y:S01]  /*12710*/  STS [R21+0x400], R58 ;  /* 0x0004003a15007388 */ /* 0x000fe20000000800 */
[----:B------:R-:W-:Y:S02]  /*12720*/  F2FP.BF16.F32.PACK_AB R76, R77, R76 ;  /* 0x0000004c4d4c723e */ /* 0x000fe400000010ff */
[----:B------:R-:W-:Y:S01]  /*12730*/  F2FP.BF16.F32.PACK_AB R78, R79, R78 ;  /* 0x0000004e4f4e723e */ /* 0x000fe200000010ff */
[----:B------:R-:W-:Y:S01]  /*12740*/  STS [R23], R60 ;  /* 0x0000003c17007388 */ /* 0x000fe20000000800 */
[----:B------:R-:W-:Y:S02]  /*12750*/  F2FP.BF16.F32.PACK_AB R80, R81, R80 ;  /* 0x000000505150723e */ /* 0x000fe400000010ff */
[----:B------:R-:W-:Y:S01]  /*12760*/  F2FP.BF16.F32.PACK_AB R82, R83, R82 ;  /* 0x000000525352723e */ /* 0x000fe200000010ff */
[----:B------:R-:W-:Y:S01]  /*12770*/  STS [R23+0x400], R62 ;  /* 0x0004003e17007388 */ /* 0x000fe20000000800 */
[----:B------:R-:W-:-:S02]  /*12780*/  F2FP.BF16.F32.PACK_AB R84, R85, R84 ;  /* 0x000000545554723e */ /* 0x000fc400000010ff */
[----:B------:R-:W-:Y:S01]  /*12790*/  F2FP.BF16.F32.PACK_AB R86, R87, R86 ;  /* 0x000000565756723e */ /* 0x000fe200000010ff */
[----:B------:R-:W-:Y:S01]  /*127a0*/  STS [R9+0x2000], R64 ;  /* 0x0020004009007388 */ /* 0x000fe20000000800 */
[----:B------:R-:W-:Y:S02]  /*127b0*/  F2FP.BF16.F32.PACK_AB R88, R89, R88 ;  /* 0x000000585958723e */ /* 0x000fe400000010ff */
[----:B------:R-:W-:Y:S01]  /*127c0*/  F2FP.BF16.F32.PACK_AB R90, R91, R90 ;  /* 0x0000005a5b5a723e */ /* 0x000fe200000010ff */
[----:B------:R-:W-:Y:S01]  /*127d0*/  STS [R9+0x2400], R66 ;  /* 0x0024004209007388 */ /* 0x000fe20000000800 */
        /* <DEDUP_REMOVED lines=51> */
[----:B------:R-:W-:Y:S02]  /*12b10*/  PLOP3.LUT P0, PT, PT, PT, UP0, 0x80, 0x0 ;  /* 0x000000000000781c */ /* 0x000fe40003f0f008 */
[----:B------:R-:W-:Y:S01]  /*12b20*/  ISETP.NE.AND P1, PT, RZ, UR6, PT ;  /* 0x00000006ff007c0c */ /* 0x000fe2000bf25270 */
[----:B------:R-:W-:Y:S01]  /*12b30*/  STS [R11+0x4400], R102 ;  /* 0x004400660b007388 */ /* 0x000fe20000000800 */
[----:B------:R-:W-:-:S03]  /*12b40*/  MOV R8, 0x7f800000 ;  /* 0x7f80000000087802 */ /* 0x000fc60000000f00 */
[----:B------:R-:W-:Y:S04]  /*12b50*/  STS [R13+0x4000], R104 ;  /* 0x004000680d007388 */ /* 0x000fe80000000800 */
        /* <DEDUP_REMOVED lines=12> */
[----:B------:R2:W-:Y:S04]  /*12c20*/  STS [R9+0x6400], R130 ;  /* 0x0064008209007388 */ /* 0x0005e80000000800 */
[----:B------:R-:W-:Y:S04]  /*12c30*/  STS [R11+0x6000], R132 ;  /* 0x006000840b007388 */ /* 0x000fe80000000800 */
[----:B------:R3:W-:Y:S04]  /*12c40*/  STS [R11+0x6400], R134 ;  /* 0x006400860b007388 */ /* 0x0007e80000000800 */
[----:B------:R-:W-:Y:S04]  /*12c50*/  STS [R13+0x6000], R136 ;  /* 0x006000880d007388 */ /* 0x000fe80000000800 */
[----:B------:R4:W-:Y:S04]  /*12c60*/  STS [R13+0x6400], R138 ;  /* 0x0064008a0d007388 */ /* 0x0009e80000000800 */
[----:B------:R1:W-:Y:S04]  /*12c70*/  STS [R15+0x6000], R156 ;  /* 0x0060009c0f007388 */ /* 0x0003e80000000800 */
[----:B------:R1:W-:Y:S01]  /*12c80*/  STS [R15+0x6400], R158 ;  /* 0x0064009e0f007388 */ /* 0x0003e20000000800 */
[----:B--2---:R-:W-:-:S03]  /*12c90*/  MOV R9, 0x7f800000 ;  /* 0x7f80000000097802 */ /* 0x004fc60000000f00 */
[----:B------:R2:W-:Y:S04]  /*12ca0*/  STS [R17+0x6000], R140 ;  /* 0x0060008c11007388 */ /* 0x0005e80000000800 */
[----:B------:R2:W-:Y:S01]  /*12cb0*/  STS [R17+0x6400], R142 ;  /* 0x0064008e11007388 */ /* 0x0005e20000000800 */
[----:B---3--:R-:W3:Y:S03]  /*12cc0*/  @P4 LDC R11, c[0x0][0x2e8] ;  /* 0x0000ba00ff0b4b82 */ /* 0x008ee60000000800 */
[----:B------:R2:W-:Y:S04]  /*12cd0*/  STS [R19+0x6000], R152 ;  /* 0x0060009813007388 */ /* 0x0005e80000000800 */
[----:B------:R2:W-:Y:S01]  /*12ce0*/  STS [R19+0x6400], R154 ;  /* 0x0064009a13007388 */ /* 0x0005e20000000800 */
[----:B----4-:R-:W-:-:S03]  /*12cf0*/  @P4 FMUL.FTZ R13, R2, 0.69314718246459960938 ;  /* 0x3f317218020d4820 */ /* 0x010fc60000410000 */
[----:B------:R2:W-:Y:S04]  /*12d00*/  STS [R21+0x6000], R144 ;  /* 0x0060009015007388 */ /* 0x0005e80000000800 */
[----:B------:R2:W-:Y:S04]  /*12d10*/  STS [R21+0x6400], R146 ;  /* 0x0064009215007388 */ /* 0x0005e80000000800 */
[----:B------:R2:W-:Y:S04]  /*12d20*/  STS [R23+0x6000], R148 ;  /* 0x0060009417007388 */ /* 0x0005e80000000800 */
[----:B------:R2:W-:Y:S01]  /*12d30*/  STS [R23+0x6400], R150 ;  /* 0x0064009617007388 */ /* 0x0005e20000000800 */
[----:B-1----:R-:W-:Y:S05]  /*12d40*/  @P0 BRA `(.L_x_767) ;  /* 0x00000000001c0947 */ /* 0x002fea0003800000 */
[----:B------:R-:W1:Y:S01]  /*12d50*/  S2UR UR7, SR_CTAID.Y ;  /* 0x00000000000779c3 */ /* 0x000e620000002600 */
[----:B------:R-:W-:Y:S01]  /*12d60*/  ULDC.64 UR4, c[0x0][0x290] ;  /* 0x0000a40000047ab9 */ /* 0x000fe20000000a00 */
[----:B-1----:R-:W-:Y:S02]  /*12d70*/  USHF.R.S32.HI UR6, URZ, 0x1f, UR7 ;  /* 0x0000001f3f067899 */ /* 0x002fe40008011407 */
[----:B------:R-:W-:Y:S02]  /*12d80*/  UIMAD.WIDE.U32 UR8, UR7, UR4, URZ ;  /* 0x00000004070872a5 */ /* 0x000fe4000f8e003f */
[----:B------:R-:W-:-:S04]  /*12d90*/  UIMAD UR6, UR6, UR4, URZ ;  /* 0x00000004060672a4 */ /* 0x000fc8000f8e023f */
[----:B------:R-:W-:-:S04]  /*12da0*/  UIMAD UR5, UR7, UR5, UR6 ;  /* 0x00000005070572a4 */ /* 0x000fc8000f8e0206 */
[----:B------:R-:W-:-:S12]  /*12db0*/  UIADD3 UR7, UR9, UR5, URZ ;  /* 0x0000000509077290 */ /* 0x000fd8000fffe03f */
.L_x_767:
[----:B---3--:R-:W-:Y:S01]  /*12dc0*/  @P4 FFMA.FTZ R8, R164, R11, R13 ;  /* 0x0000000ba4084223 */ /* 0x008fe2000001000d */
[----:B------:R-:W-:Y:S01]  /*12dd0*/  @P3 FFMA.FTZ R9, R3, R10, R0 ;  /* 0x0000000a03093223 */ /* 0x000fe20000010000 */
[----:B------:R-:W-:Y:S06]  /*12de0*/  @!P1 BRA `(.L_x_768) ;  /* 0x00000000001c9947 */ /* 0x000fec0003800000 */
[----:B------:R-:W1:Y:S01]  /*12df0*/  S2UR UR5, SR_CTAID.Y ;  /* 0x00000000000579c3 */ /* 0x000e620000002600 */
[----:B------:R-:W-:-:S07]  /*12e00*/  ULDC UR4, c[0x0][0x2c4] ;  /* 0x0000b10000047ab9 */ /* 0x000fce0000000800 */
[----:B------:R-:W3:Y:S01]  /*12e10*/  S2UR UR6, SR_CTAID.Z ;  /* 0x00000000000679c3 */ /* 0x000ee20000002700 */
[----:B-1----:R-:W-:-:S03]  /*12e20*/  @!UP0 UIMAD UR17, UR5, UR4, URZ ;  /* 0x00000004051182a4 */ /* 0x002fc6000f8e023f */
[----:B------:R-:W-:Y:S02]  /*12e30*/  ULDC UR4, c[0x0][0x2e4] ;  /* 0x0000b90000047ab9 */ /* 0x000fe40000000800 */
[----:B---3--:R-:W-:Y:S01]  /*12e40*/  UIMAD UR17, UR6, UR4, UR17 ;  /* 0x00000004061172a4 */ /* 0x008fe2000f8e0211 */
[----:B------:R-:W-:Y:S05]  /*12e50*/  BRA `(.L_x_769) ;  /* 0x0000000000187947 */ /* 0x000fea0003800000 */
.L_x_768:
[----:B------:R-:W-:Y:S01]  /*12e60*/  S2UR UR6, SR_CTAID.Z ;  /* 0x00000000000679c3 */ /* 0x000fe20000002700 */
[----:B------:R-:W-:Y:S01]  /*12e70*/  ULDC UR4, c[0x0][0x270] ;  /* 0x00009c0000047ab9 */ /* 0x000fe20000000800 */
[----:B------:R-:W-:-:S06]  /*12e80*/  ULDC UR17, c[0x0][0x2c4] ;  /* 0x0000b10000117ab9 */ /* 0x000fcc0000000800 */
[----:B------:R-:W1:Y:S02]  /*12e90*/  S2UR UR5, SR_CTAID.Y ;  /* 0x00000000000579c3 */ /* 0x000e640000002600 */
[----:B-1----:R-:W-:-:S04]  /*12ea0*/  UIMAD UR4, UR5, UR4, UR6 ;  /* 0x00000004050472a4 */ /* 0x002fc8000f8e0206 */
[----:B------:R-:W-:Y:S02]  /*12eb0*/  UIMAD UR17, UR4, UR17, URZ ;  /* 0x00000011041172a4 */ /* 0x000fe4000f8e023f */
.L_x_769:
[----:B------:R-:W1:Y:S01]  /*12ec0*/  S2R R12, SR_TID.X ;  /* 0x00000000000c7919 */ /* 0x000e620000002100 */
[----:B------:R-:W-:Y:S01]  /*12ed0*/  LOP3.LUT R5, R5, 0xffffffe0, RZ, 0xc0, !PT ;  /* 0xffffffe005057812 */ /* 0x000fe200078ec0ff */
[----:B------:R-:W-:Y:S01]  /*12ee0*/  BSSY B0, `(.L_x_770) ;  /* 0x000001e000007945 */ /* 0x000fe20003800000 */
[----:B------:R-:W-:Y:S01]  /*12ef0*/  SHF.R.S32.HI R11, RZ, 0x1f, R6 ;  /* 0x0000001fff0b7819 */ /* 0x000fe20000011406 */
[----:B------:R-:W-:Y:S02]  /*12f00*/  BAR.SYNC.DEFER_BLOCKING 0x0 ;  /* 0x0000000000007b1d */ /* 0x000fe40000010000 */
[----:B------:R-:W-:Y:S01]  /*12f10*/  IMAD.IADD R5, R4, 0x1, -R5 ;  /* 0x0000000104057824 */ /* 0x000fe200078e0a05 */
[----:B------:R-:W-:-:S04]  /*12f20*/  LEA.HI R11, R11, R6, RZ, 0x2 ;  /* 0x000000060b0b7211 */ /* 0x000fc800078f10ff */
[----:B------:R-:W-:Y:S02]  /*12f30*/  LOP3.LUT P0, RZ, R5, 0x3, RZ, 0xc0, !PT ;  /* 0x0000000305ff7812 */ /* 0x000fe4000780c0ff */
[----:B------:R-:W-:Y:S02]  /*12f40*/  LOP3.LUT R11, R11, 0xffffffc, RZ, 0xc0, !PT ;  /* 0x0ffffffc0b0b7812 */ /* 0x000fe400078ec0ff */
[----:B-1----:R-:W-:-:S04]  /*12f50*/  SHF.R.S32.HI R25, RZ, 0x1f, R12 ;  /* 0x0000001fff197819 */ /* 0x002fc8000001140c */
[----:B------:R-:W-:-:S04]  /*12f60*/  LEA.HI R3, R25, R12, RZ, 0x5 ;  /* 0x0000000c19037211 */ /* 0x000fc800078f28ff */
[----:B------:R-:W-:-:S05]  /*12f70*/  LOP3.LUT R3, R3, 0xffffffe0, RZ, 0xc0, !PT ;  /* 0xffffffe003037812 */ /* 0x000fca00078ec0ff */
[----:B------:R-:W-:-:S05]  /*12f80*/  IMAD.IADD R3, R12, 0x1, -R3 ;  /* 0x000000010c037824 */ /* 0x000fca00078e0a03 */
[----:B------:R-:W-:-:S04]  /*12f90*/  SHF.R.S32.HI R0, RZ, 0x1f, R3 ;  /* 0x0000001fff007819 */ /* 0x000fc80000011403 */
[----:B------:R-:W-:Y:S01]  /*12fa0*/  LEA.HI R0, R0, R3, RZ, 0x2 ;  /* 0x0000000300007211 */ /* 0x000fe200078f10ff */
[----:B------:R-:W-:-:S03]  /*12fb0*/  IMAD.IADD R3, R6, 0x1, -R11 ;  /* 0x0000000106037824 */ /* 0x000fc600078e0a0b */
[----:B------:R-:W-:-:S05]  /*12fc0*/  SHF.R.S32.HI R0, RZ, 0x2, R0 ;  /* 0x00000002ff007819 */ /* 0x000fca0000011400 */
[----:B------:R-:W-:Y:S01]  /*12fd0*/  IMAD R3, R3, 0x10, R0 ;  /* 0x0000001003037824 */ /* 0x000fe200078e0200 */
[----:B------:R-:W-:Y:S06]  /*12fe0*/  @P0 BRA `(.L_x_771) ;  /* 0x0000000000340947 */ /* 0x000fec0003800000 */
[----:B------:R-:W1:Y:S01]  /*12ff0*/  S2UR UR4, SR_CTAID.X ;  /* 0x00000000000479c3 */ /* 0x000e620000002500 */
[C---:B------:R-:W-:Y:S01]  /*13000*/  VIADD R2, R3.reuse, 0x8 ;  /* 0x0000000803027836 */ /* 0x040fe20000000000 */
[----:B------:R-:W-:-:S04]  /*13010*/  ISETP.GE.AND P2, PT, R3, UR14, PT ;  /* 0x0000000e03007c0c */ /* 0x000fc8000bf46270 */
[----:B------:R-:W-:Y:S01]  /*13020*/  ISETP.GE.AND P1, PT, R2, UR14, PT ;  /* 0x0000000e02007c0c */ /* 0x000fe2000bf26270 */
[----:B-1----:R-:W-:-:S04]  /*13030*/  ULEA UR4, UR4, UR17, 0x6 ;  /* 0x0000001104047291 */ /* 0x002fc8000f8e303f */
[----:B------:R-:W-:Y:S02]  /*13040*/  USHF.R.S32.HI UR9, URZ, 0x1f, UR4 ;  /* 0x0000001f3f097899 */ /* 0x000fe40008011404 */
[----:B------:R-:W-:Y:S01]  /*13050*/  IADD3 R0, P0, R3, UR4, RZ ;  /* 0x0000000403007c10 */ /* 0x000fe2000ff1e0ff */
[----:B------:R-:W-:-:S03]  /*13060*/  ULDC.64 UR4, c[0x0][0x2b0] ;  /* 0x0000ac0000047ab9 */ /* 0x000fc60000000a00 */
[----:B------:R-:W-:Y:S02]  /*13070*/  LEA.HI.X.SX32 R3, R3, UR9, 0x1, P0 ;  /* 0x0000000903037c11 */ /* 0x000fe400080f0eff */
[----:B------:R-:W-:-:S04]  /*13080*/  LEA R2, P0, R0, UR4, 0x2 ;  /* 0x0000000400027c11 */ /* 0x000fc8000f8010ff */
[----:B------:R-:W-:-:S05]  /*13090*/  LEA.HI.X R3, R0, UR5, R3, 0x2, P0 ;  /* 0x0000000500037c11 */ /* 0x000fca00080f1403 */
[----:B------:R1:W-:Y:S04]  /*130a0*/  @!P2 STG.E desc[UR24][R2.64], R8 ;  /* 0x000000080200a986 */ /* 0x0003e8000c101918 */
[----:B------:R1:W-:Y:S02]  /*130b0*/  @!P1 STG.E desc[UR24][R2.64+0x20], R9 ;  /* 0x0000200902009986 */ /* 0x0003e4000c101918 */
.L_x_771:
[----:B------:R-:W-:Y:S05]  /*130c0*/  BSYNC B0 ;  /* 0x0000000000007941 */ /* 0x000fea0003800000 */
.L_x_770:
[----:B------:R-:W3:Y:S01]  /*130d0*/  S2UR UR5, SR_CTAID.X ;  /* 0x00000000000579c3 */ /* 0x000ee20000002500 */
[----:B------:R-:W-:Y:S01]  /*130e0*/  LEA.HI R0, R7, R4, RZ, 0x3 ;  /* 0x0000000407007211 */ /* 0x000fe200078f18ff */
[----:B-1----:R1:W4:Y:S01]  /*130f0*/  LDS.128 R8, [R238+0x1800] ;  /* 0x00180000ee087984 */ /* 0x0023220000000c00 */
[----:B------:R-:W-:Y:S01]  /*13100*/  SHF.R.S32.HI R241, RZ, 0x1f, R240 ;  /* 0x0000001ffff17819 */ /* 0x000fe200000114f0 */
[----:B------:R-:W-:Y:S01]  /*13110*/  BSSY B0, `(.L_x_772) ;  /* 0x0000031000007945 */ /* 0x000fe20003800000 */
[----:B------:R-:W-:Y:S01]  /*13120*/  SHF.R.S32.HI R0, RZ, 0x3, R0 ;  /* 0x00000003ff007819 */ /* 0x000fe20000011400 */
[----:B--2---:R1:W2:Y:S01]  /*13130*/  LDS.128 R20, [R238] ;  /* 0x00000000ee147984 */ /* 0x0042a20000000c00 */
[----:B------:R-:W-:Y:S01]  /*13140*/  LEA.HI R25, R25, R12, RZ, 0x3 ;  /* 0x0000000c19197211 */ /* 0x000fe200078f18ff */
[----:B------:R-:W5:Y:S02]  /*13150*/  LDC.64 R2, c[0x0][0x298] ;  /* 0x0000a600ff027b82 */ /* 0x000f640000000a00 */
[----:B------:R-:W-:Y:S01]  /*13160*/  VIADD R5, R0, 0x10 ;  /* 0x0000001000057836 */ /* 0x000fe20000000000 */
[----:B------:R1:W1:Y:S01]  /*13170*/  LDS.128 R16, [R238+0x2000] ;  /* 0x00200000ee107984 */ /* 0x0002620000000c00 */
[----:B------:R-:W-:-:S03]  /*13180*/  SHF.R.S32.HI R25, RZ, 0x3, R25 ;  /* 0x00000003ff197819 */ /* 0x000fc60000011419 */
[----:B------:R-:W-:Y:S01]  /*13190*/  ISETP.GE.AND P2, PT, R5, UR14, PT ;  /* 0x0000000e05007c0c */ /* 0x000fe2000bf46270 */
[----:B------:R-:W4:Y:S01]  /*131a0*/  LDC.64 R26, c[0x0][0x2a0] ;  /* 0x0000a800ff1a7b82 */ /* 0x000f220000000a00 */
[----:B------:R-:W-:Y:S01]  /*131b0*/  VIADD R5, R0, 0x20 ;  /* 0x0000002000057836 */ /* 0x000fe20000000000 */
[----:B------:R-:W-:-:S04]  /*131c0*/  SHF.R.S32.HI R25, RZ, 0x1f, R25 ;  /* 0x0000001fff197819 */ /* 0x000fc80000011419 */
[----:B------:R-:W-:Y:S01]  /*131d0*/  ISETP.GE.AND P1, PT, R5, UR14, PT ;  /* 0x0000000e05007c0c */ /* 0x000fe2000bf26270 */
[----:B---3--:R-:W-:-:S04]  /*131e0*/  USHF.L.U32 UR5, UR5, 0x6, URZ ;  /* 0x0000000605057899 */ /* 0x008fc8000800063f */
[----:B------:R-:W-:Y:S02]  /*131f0*/  USHF.R.S32.HI UR4, URZ, 0x1f, UR5 ;  /* 0x0000001f3f047899 */ /* 0x000fe40008011405 */
[----:B-----5:R-:W-:-:S04]  /*13200*/  IMAD.WIDE.U32 R12, R2, UR5, R240 ;  /* 0x00000005020c7c25 */ /* 0x020fc8000f8e00f0 */
[----:B------:R-:W-:Y:S01]  /*13210*/  IMAD R4, R2, UR4, RZ ;  /* 0x0000000402047c24 */ /* 0x000fe2000f8e02ff */
[----:B------:R-:W-:Y:S01]  /*13220*/  USHF.R.S32.HI UR4, URZ, 0x1f, UR6 ;  /* 0x0000001f3f047899 */ /* 0x000fe20008011406 */
[----:B------:R-:W-:Y:S02]  /*13230*/  IADD3 R12, P0, R12, UR8, RZ ;  /* 0x000000080c0c7c10 */ /* 0x000fe4000ff1e0ff */
[----:B------:R-:W-:Y:S01]  /*13240*/  IMAD R7, R3, UR5, R4 ;  /* 0x0000000503077c24 */ /* 0x000fe2000f8e0204 */
[----:B------:R-:W-:Y:S01]  /*13250*/  UIADD3 UR5, -UR5, UR19, URZ ;  /* 0x0000001305057290 */ /* 0x000fe2000fffe13f */
[----:B------:R-:W-:Y:S02]  /*13260*/  VIADD R4, R0, 0x30 ;  /* 0x0000003000047836 */ /* 0x000fe40000000000 */
[----:B----4-:R-:W-:Y:S01]  /*13270*/  IMAD R6, R26, UR4, RZ ;  /* 0x000000041a067c24 */ /* 0x010fe2000f8e02ff */
[----:B------:R-:W-:Y:S02]  /*13280*/  IADD3.X R13, R13, UR7, R7, P0, !PT ;  /* 0x000000070d0d7c10 */ /* 0x000fe400087fe407 */
[----:B------:R-:W-:Y:S01]  /*13290*/  ISETP.GE.AND P0, PT, R4, UR14, PT ;  /* 0x0000000e04007c0c */ /* 0x000fe2000bf06270 */
[----:B------:R-:W-:Y:S01]  /*132a0*/  IMAD R29, R27, UR6, R6 ;  /* 0x000000061b1d7c24 */ /* 0x000fe2000f8e0206 */
[----:B------:R-:W-:Y:S01]  /*132b0*/  ISETP.GE.AND P3, PT, R0, UR5, PT ;  /* 0x0000000500007c0c */ /* 0x000fe2000bf66270 */
[----:B------:R-:W-:Y:S01]  /*132c0*/  IMAD.WIDE.U32 R26, R26, UR6, R12 ;  /* 0x000000061a1a7c25 */ /* 0x000fe2000f8e000c */
[----:B------:R3:W4:Y:S03]  /*132d0*/  LDS.128 R4, [R238+0x6000] ;  /* 0x00600000ee047984 */ /* 0x0007260000000c00 */
[----:B------:R-:W-:Y:S01]  /*132e0*/  IMAD.IADD R29, R29, 0x1, R27 ;  /* 0x000000011d1d7824 */ /* 0x000fe200078e021b */
[----:B------:R3:W1:Y:S07]  /*132f0*/  LDS.128 R12, [R238+0x4000] ;  /* 0x00400000ee0c7984 */ /* 0x00066e0000000c00 */
[----:B--2---:R-:W-:Y:S05]  /*13300*/  @P3 BRA `(.L_x_773) ;  /* 0x0000000000443947 */ /* 0x004fea0003800000 */
[-C--:B------:R-:W-:Y:S01]  /*13310*/  IMAD R24, R25, R2.reuse, RZ ;  /* 0x0000000219187224 */ /* 0x080fe200078e02ff */
[----:B------:R-:W-:Y:S01]  /*13320*/  ULDC.64 UR4, c[0x0][0x280] ;  /* 0x0000a00000047ab9 */ /* 0x000fe20000000a00 */
[----:B------:R-:W-:Y:S01]  /*13330*/  IMAD.MOV.U32 R28, RZ, RZ, R26 ;  /* 0x000000ffff1c7224 */ /* 0x000fe200078e001a */
[----:B------:R-:W-:Y:S01]  /*13340*/  ULDC UR6, c[0x0][0x2d0] ;  /* 0x0000b40000067ab9 */ /* 0x000fe20000000800 */
[----:B------:R-:W-:Y:S01]  /*13350*/  IMAD R24, R0, R3, R24 ;  /* 0x0000000300187224 */ /* 0x000fe200078e0218 */
[----:B------:R-:W-:Y:S01]  /*13360*/  ISETP.GE.AND P6, PT, R240, UR6, PT ;  /* 0x00000006f0007c0c */ /* 0x000fe2000bfc6270 */
[----:B------:R-:W-:Y:S01]  /*13370*/  IMAD.WIDE.U32 R30, R0, R2, R28 ;  /* 0x00000002001e7225 */ /* 0x000fe200078e001c */
[----:B------:R-:W-:Y:S02]  /*13380*/  ISETP.GE.AND P5, PT, R237, UR6, PT ;  /* 0x00000006ed007c0c */ /* 0x000fe4000bfa6270 */
[----:B------:R-:W-:Y:S01]  /*13390*/  ISETP.GE.AND P4, PT, R236, UR6, PT ;  /* 0x00000006ec007c0c */ /* 0x000fe2000bf86270 */
[----:B------:R-:W-:Y:S01]  /*133a0*/  IMAD.IADD R24, R24, 0x1, R31 ;  /* 0x0000000118187824 */ /* 0x000fe200078e021f */
[----:B------:R-:W-:-:S04]  /*133b0*/  LEA R32, P3, R30, UR4, 0x1 ;  /* 0x000000041e207c11 */ /* 0x000fc8000f8608ff */
[----:B------:R-:W-:Y:S02]  /*133c0*/  LEA.HI.X R33, R30, UR5, R24, 0x1, P3 ;  /* 0x000000051e217c11 */ /* 0x000fe400098f0c18 */
[----:B------:R-:W-:-:S03]  /*133d0*/  ISETP.GE.AND P3, PT, R235, UR6, PT ;  /* 0x00000006eb007c0c */ /* 0x000fc6000bf66270 */
[----:B------:R2:W-:Y:S04]  /*133e0*/  @!P6 STG.E.128 desc[UR24][R32.64], R20 ;  /* 0x000000142000e986 */ /* 0x0005e8000c101d18 */
[----:B-1----:R2:W-:Y:S04]  /*133f0*/  @!P5 STG.E.128 desc[UR24][R32.64+0x80], R16 ;  /* 0x000080102000d986 */ /* 0x0025e8000c101d18 */
[----:B------:R2:W-:Y:S04]  /*13400*/  @!P4 STG.E.128 desc[UR24][R32.64+0x100], R12 ;  /* 0x0001000c2000c986 */ /* 0x0005e8000c101d18 */
[----:B----4-:R2:W-:Y:S02]  /*13410*/  @!P3 STG.E.128 desc[UR24][R32.64+0x180], R4 ;  /* 0x000180042000b986 */ /* 0x0105e4000c101d18 */
.L_x_773:
[----:B------:R-:W-:Y:S05]  /*13420*/  BSYNC B0 ;  /* 0x0000000000007941 */ /* 0x000fea0003800000 */
.L_x_772:
[----:B--2---:R2:W2:Y:S01]  /*13430*/  LDS.128 R20, [R238+0x800] ;  /* 0x00080000ee147984 */ /* 0x0044a20000000c00 */
[----:B------:R-:W-:Y:S03]  /*13440*/  BSSY B0, `(.L_x_774) ;  /* 0x0000019000007945 */ /* 0x000fe60003800000 */
[----:B-1----:R1:W1:Y:S04]  /*13450*/  LDS.128 R16, [R238+0x2800] ;  /* 0x00280000ee107984 */ /* 0x0022680000000c00 */
[----:B------:R1:W1:Y:S04]  /*13460*/  LDS.128 R12, [R238+0x4800] ;  /* 0x00480000ee0c7984 */ /* 0x0002680000000c00 */
[----:B----4-:R4:W1:Y:S01]  /*13470*/  LDS.128 R4, [R238+0x6800] ;  /* 0x00680000ee047984 */ /* 0x0108620000000c00 */
[----:B------:R-:W-:Y:S05]  /*13480*/  @P2 BRA `(.L_x_775) ;  /* 0x0000000000502947 */ /* 0x000fea0003800000 */
[----:B------:R-:W-:Y:S01]  /*13490*/  IADD3 R31, P2, R0, 0x10, RZ ;  /* 0x00000010001f7810 */ /* 0x000fe20007f5e0ff */
[----:B------:R-:W-:Y:S01]  /*134a0*/  IMAD.MOV.U32 R32, RZ, RZ, R26 ;  /* 0x000000ffff207224 */ /* 0x000fe200078e001a */
[----:B------:R-:W-:Y:S01]  /*134b0*/  ULDC UR6, c[0x0][0x2d0] ;  /* 0x0000b40000067ab9 */ /* 0x000fe20000000800 */
[----:B------:R-:W-:Y:S01]  /*134c0*/  ULDC.64 UR4, c[0x0][0x280] ;  /* 0x0000a00000047ab9 */ /* 0x000fe20000000a00 */
[----:B------:R-:W-:Y:S01]  /*134d0*/  ISETP.GE.AND P5, PT, R240, UR6, PT ;  /* 0x00000006f0007c0c */ /* 0x000fe2000bfa6270 */
[----:B------:R-:W-:Y:S01]  /*134e0*/  IMAD.X R33, RZ, RZ, R25, P2 ;  /* 0x000000ffff217224 */ /* 0x000fe200010e0619 */
[----:B------:R-:W-:Y:S02]  /*134f0*/  ISETP.GE.AND P4, PT, R237, UR6, PT ;  /* 0x00000006ed007c0c */ /* 0x000fe4000bf86270 */
[----:B------:R-:W-:Y:S01]  /*13500*/  ISETP.GE.AND P3, PT, R236, UR6, PT ;  /* 0x00000006ec007c0c */ /* 0x000fe2000bf66270 */
[----:B------:R-:W-:Y:S01]  /*13510*/  IMAD R24, R33, R2, RZ ;  /* 0x0000000221187224 */ /* 0x000fe200078e02ff */
[----:B------:R-:W-:Y:S01]  /*13520*/  ISETP.GE.AND P2, PT, R235, UR6, PT ;  /* 0x00000006eb007c0c */ /* 0x000fe2000bf46270 */
[----:B------:R-:W-:-:S02]  /*13530*/  IMAD.MOV.U32 R33, RZ, RZ, R29 ;  /* 0x000000ffff217224 */ /* 0x000fc400078e001d */
[C---:B------:R-:W-:Y:S02]  /*13540*/  IMAD R24, R31.reuse, R3, R24 ;  /* 0x000000031f187224 */ /* 0x040fe400078e0218 */
[----:B------:R-:W-:-:S04]  /*13550*/  IMAD.WIDE.U32 R32, R31, R2, R32 ;  /* 0x000000021f207225 */ /* 0x000fc800078e0020 */
[----:B------:R-:W-:Y:S01]  /*13560*/  IMAD.IADD R24, R24, 0x1, R33 ;  /* 0x0000000118187824 */ /* 0x000fe200078e0221 */
[----:B------:R-:W-:-:S04]  /*13570*/  LEA R30, P6, R32, UR4, 0x1 ;  /* 0x00000004201e7c11 */ /* 0x000fc8000f8c08ff */
[----:B------:R-:W-:-:S05]  /*13580*/  LEA.HI.X R31, R32, UR5, R24, 0x1, P6 ;  /* 0x00000005201f7c11 */ /* 0x000fca000b0f0c18 */
[----:B--2---:R2:W-:Y:S04]  /*13590*/  @!P5 STG.E.128 desc[UR24][R30.64], R20 ;  /* 0x000000141e00d986 */ /* 0x0045e8000c101d18 */
[----:B-1----:R2:W-:Y:S04]  /*135a0*/  @!P4 STG.E.128 desc[UR24][R30.64+0x80], R16 ;  /* 0x000080101e00c986 */ /* 0x0025e8000c101d18 */
[----:B------:R2:W-:Y:S04]  /*135b0*/  @!P3 STG.E.128 desc[UR24][R30.64+0x100], R12 ;  /* 0x0001000c1e00b986 */ /* 0x0005e8000c101d18 */
[----:B------:R2:W-:Y:S02]  /*135c0*/  @!P2 STG.E.128 desc[UR24][R30.64+0x180], R4 ;  /* 0x000180041e00a986 */ /* 0x0005e4000c101d18 */
.L_x_775:
[----:B------:R-:W-:Y:S05]  /*135d0*/  BSYNC B0 ;  /* 0x0000000000007941 */ /* 0x000fea0003800000 */
.L_x_774:
[----:B--2---:R2:W2:Y:S01]  /*135e0*/  LDS.128 R20, [R238+0x1000] ;  /* 0x00100000ee147984 */ /* 0x0044a20000000c00 */
[----:B------:R-:W-:Y:S03]  /*135f0*/  BSSY B0, `(.L_x_776) ;  /* 0x0000019000007945 */ /* 0x000fe60003800000 */
[----:B-1----:R1:W1:Y:S04]  /*13600*/  LDS.128 R16, [R238+0x3000] ;  /* 0x00300000ee107984 */ /* 0x0022680000000c00 */
[----:B------:R1:W1:Y:S04]  /*13610*/  LDS.128 R12, [R238+0x5000] ;  /* 0x00500000ee0c7984 */ /* 0x0002680000000c00 */
[----:B------:R1:W1:Y:S01]  /*13620*/  LDS.128 R4, [R238+0x7000] ;  /* 0x00700000ee047984 */ /* 0x0002620000000c00 */
        /* <DEDUP_REMOVED lines=21> */
.L_x_777:
[----:B------:R-:W-:Y:S05]  /*13780*/  BSYNC B0 ;  /* 0x0000000000007941 */ /* 0x000fea0003800000 */
.L_x_776:
[----:B-12---:R1:W2:Y:S04]  /*13790*/  LDS.128 R12, [R238+0x3800] ;  /* 0x00380000ee0c7984 */ /* 0x0062a80000000c00 */
[----:B------:R1:W1:Y:S04]  /*137a0*/  LDS.128 R4, [R238+0x5800] ;  /* 0x00580000ee047984 */ /* 0x0002680000000c00 */
[----:B------:R1:W1:Y:S01]  /*137b0*/  LDS.128 R16, [R238+0x7800] ;  /* 0x00780000ee107984 */ /* 0x0002620000000c00 */
[----:B------:R-:W-:Y:S05]  /*137c0*/  @P0 EXIT ;  /* 0x000000000000094d */ /* 0x000fea0003800000 */
[----:B------:R-:W-:Y:S01]  /*137d0*/  IADD3 R0, P0, R0, 0x30, RZ ;  /* 0x0000003000007810 */ /* 0x000fe20007f1e0ff */
[----:B------:R-:W-:Y:S01]  /*137e0*/  IMAD.MOV.U32 R27, RZ, RZ, R29 ;  /* 0x000000ffff1b7224 */ /* 0x000fe200078e001d */
[----:B------:R-:W-:Y:S01]  /*137f0*/  ULDC.64 UR4, c[0x0][0x280] ;  /* 0x0000a00000047ab9 */ /* 0x000fe20000000a00 */
[----:B------:R-:W-:Y:S02]  /*13800*/  ULDC UR6, c[0x0][0x2d0] ;  /* 0x0000b40000067ab9 */ /* 0x000fe40000000800 */
[----:B------:R-:W-:Y:S01]  /*13810*/  IMAD.X R25, RZ, RZ, R25, P0 ;  /* 0x000000ffff197224 */ /* 0x000fe200000e0619 */
[----:B------:R-:W-:Y:S01]  /*13820*/  ISETP.GE.AND P3, PT, R240, UR6, PT ;  /* 0x00000006f0007c0c */ /* 0x000fe2000bf66270 */
[-C--:B------:R-:W-:Y:S01]  /*13830*/  IMAD.WIDE.U32 R26, R0, R2.reuse, R26 ;  /* 0x00000002001a7225 */ /* 0x080fe200078e001a */
[----:B------:R-:W-:Y:S02]  /*13840*/  ISETP.GE.AND P2, PT, R237, UR6, PT ;  /* 0x00000006ed007c0c */ /* 0x000fe4000bf46270 */
[----:B------:R-:W-:Y:S01]  /*13850*/  ISETP.GE.AND P1, PT, R236, UR6, PT ;  /* 0x00000006ec007c0c */ /* 0x000fe2000bf26270 */
[----:B------:R-:W-:Y:S01]  /*13860*/  IMAD R20, R25, R2, RZ ;  /* 0x0000000219147224 */ /* 0x000fe200078e02ff */
[----:B------:R-:W-:-:S03]  /*13870*/  LEA R2, P0, R26, UR4, 0x1 ;  /* 0x000000041a027c11 */ /* 0x000fc6000f8008ff */
[----:B------:R-:W-:-:S04]  /*13880*/  IMAD R20, R0, R3, R20 ;  /* 0x0000000300147224 */ /* 0x000fc800078e0214 */
[----:B------:R-:W-:-:S05]  /*13890*/  IMAD.IADD R20, R20, 0x1, R27 ;  /* 0x0000000114147824 */ /* 0x000fca00078e021b */
[----:B------:R-:W-:Y:S02]  /*138a0*/  LEA.HI.X R3, R26, UR5, R20, 0x1, P0 ;  /* 0x000000051a037c11 */ /* 0x000fe400080f0c14 */
[----:B------:R-:W-:-:S03]  /*138b0*/  ISETP.GE.AND P0, PT, R235, UR6, PT ;  /* 0x00000006eb007c0c */ /* 0x000fc6000bf06270 */
[----:B------:R3:W-:Y:S04]  /*138c0*/  @!P3 STG.E.128 desc[UR24][R2.64], R8 ;  /* 0x000000080200b986 */ /* 0x0007e8000c101d18 */
[----:B--2---:R3:W-:Y:S04]  /*138d0*/  @!P2 STG.E.128 desc[UR24][R2.64+0x80], R12 ;  /* 0x0000800c0200a986 */ /* 0x0047e8000c101d18 */
[----:B-1----:R3:W-:Y:S02]  /*138e0*/  @!P1 STG.E.128 desc[UR24][R2.64+0x100], R4 ;  /* 0x0001000402009986 */ /* 0x0027e4000c101d18 */
[----:B------:R-:W-:Y:S05]  /*138f0*/  @P0 EXIT ;  /* 0x000000000000094d */ /* 0x000fea0003800000 */
[----:B------:R-:W-:Y:S01]  /*13900*/  STG.E.128 desc[UR24][R2.64+0x180], R16 ;  /* 0x0001801002007986 */ /* 0x000fe2000c101d18 */
[----:B------:R-:W-:Y:S05]  /*13910*/  EXIT ;  /* 0x000000000000794d */ /* 0x000fea0003800000 */
.L_x_778:
        /* <DEDUP_REMOVED lines=14> */
.L_x_4980:


//--------------------- .text._ZN5flash24flash_fwd_splitkv_kernelI23Flash_fwd_kernel_traitsILi256ELi64ELi64ELi4ELb0ELb0EN7cutlass10bfloat16_tE19Flash_kernel_traitsILi256ELi64ELi64ELi4ES3_EELb1ELb0ELb0ELb0ELb0ELb1ELb0ELb0EEEvNS_16Flash_fwd_paramsE --------------------------
	.section	.text._ZN5flash24flash_fwd_splitkv_kernelI23Flash_fwd_kernel_traitsILi256ELi64ELi64ELi4ELb0ELb0EN7cutlass10bfloat16_tE19Flash_kernel_traitsILi256ELi64ELi64ELi4ES3_EELb1ELb0ELb0ELb0ELb0ELb1ELb0ELb0EEEvNS_16Flash_fwd_paramsE,"ax",@progbits
	.align	128
        .global         _ZN5flash24flash_fwd_splitkv_kernelI23Flash_fwd_kernel_traitsILi256ELi64ELi64ELi4ELb0ELb0EN7cutlass10bfloat16_tE19Flash_kernel_traitsILi256ELi64ELi64ELi4ES3_EELb1ELb0ELb0ELb0ELb0ELb1ELb0ELb0EEEvNS_16Flash_fwd_paramsE
        .type           _ZN5flash24flash_fwd_splitkv_kernelI23Flash_fwd_kernel_traitsILi256ELi64ELi64ELi4ELb0ELb0EN7cutlass10bfloat16_tE19Flash_kernel_traitsILi256ELi64ELi64ELi4ES3_EELb1ELb0ELb0ELb0ELb0ELb1ELb0ELb0EEEvNS_16Flash_fwd_paramsE,@function
        .size           _ZN5flash24flash_fwd_splitkv_kernelI23Flash_fwd_kernel_traitsILi256ELi64ELi64ELi4ELb0ELb0EN7cutlass10bfloat16_tE19Flash_kernel_traitsILi256ELi64ELi64ELi4ES3_EELb1ELb0ELb0ELb0ELb0ELb1ELb0ELb0EEEvNS_16Flash_fwd_paramsE,(.L_x_4981 - _ZN5flash24flash_fwd_splitkv_kernelI23Flash_fwd_kernel_traitsILi256ELi64ELi64ELi4ELb0ELb0EN7cutlass10bfloat16_tE19Flash_kernel_traitsILi256ELi64ELi64ELi4ES3_EELb1ELb0ELb0ELb0ELb0ELb1ELb0ELb0EEEvNS_16Flash_fwd_paramsE)
        .other          _ZN5flash24flash_fwd_splitkv_kernelI23Flash_fwd_kernel_traitsILi256ELi64ELi64ELi4ELb0ELb0EN7cutlass10bfloat16_tE19Flash_kernel_traitsILi256ELi64ELi64ELi4ES3_EELb1ELb0ELb0ELb0ELb0ELb1ELb0ELb0EEEvNS_16Flash_fwd_paramsE,@"STO_CUDA_ENTRY STV_DEFAULT"
_ZN5flash24flash_fwd_splitkv_kernelI23Flash_fwd_kernel_traitsILi256ELi64ELi64ELi4ELb0ELb0EN7cutlass10bfloat16_tE19Flash_kernel_traitsILi256ELi64ELi64ELi4ES3_EELb1ELb0ELb0ELb0ELb0ELb1ELb0ELb0EEEvNS_16Flash_fwd_paramsE:
.text._ZN5flash24flash_fwd_splitkv_kernelI23Flash_fwd_kernel_traitsILi256ELi64ELi64ELi4ELb0ELb0EN7cutlass10bfloat16_tE19Flash_kernel_traitsILi256ELi64ELi64ELi4ES3_EELb1ELb0ELb0ELb0ELb0ELb1ELb0ELb0EEEvNS_16Flash_fwd_paramsE:
[----:B------:R-:W1:Y:S08]  /*0000*/  LDC R1, c[0x0][0x28] ;  /* 0x00000a00ff017b82 */ /* 0x000e700000000800 */
[----:B------:R-:W2:Y:S01]  /*0010*/  S2UR UR14, SR_CTAID.Y ;  /* 0x00000000000e79c3 */ /* 0x000ea20000002600 */
[----:B------:R-:W-:Y:S01]  /*0020*/  ULDC.64 UR4, c[0x0][0x300] ;  /* 0x0000c00000047ab9 */ /* 0x000fe20000000a00 */
[----:B------:R-:W-:Y:S01]  /*0030*/  ULDC.64 UR6, c[0x0][0x2f0] ;  /* 0x0000bc0000067ab9 */ /* 0x000fe20000000a00 */
[----:B------:R-:W-:Y:S01]  /*0040*/  UISETP.NE.U32.AND UP1, UPT, UR4, URZ, UPT ;  /* 0x0000003f0400728c */ /* 0x000fe2000bf25070 */
[----:B-1----:R-:W-:Y:S01]  /*0050*/  VIADD R1, R1, 0xfffffff8 ;  /* 0xfffffff801017836 */ /* 0x002fe20000000000 */
[----:B------:R-:W-:-:S02]  /*0060*/  UISETP.NE.U32.AND UP2, UPT, UR6, URZ, UPT ;  /* 0x0000003f0600728c */ /* 0x000fc4000bf45070 */
[----:B------:R-:W-:Y:S02]  /*0070*/  UISETP.NE.AND.EX UP1, UPT, UR5, URZ, UPT, UP1 ;  /* 0x0000003f0500728c */ /* 0x000fe4000bf25310 */
[----:B------:R-:W-:Y:S01]  /*0080*/  UISETP.NE.AND.EX UP2, UPT, UR7, URZ, UPT, UP2 ;  /* 0x0000003f0700728c */ /* 0x000fe2000bf45320 */
[----:B------:R-:W-:Y:S01]  /*0090*/  ULDC.64 UR8, c[0x0][0x2f0] ;  /* 0x0000bc0000087ab9 */ /* 0x000fe20000000a00 */
[----:B------:R-:W-:Y:S02]  /*00a0*/  ULDC.U8 UR6, c[0x0][0x3c2] ;  /* 0x0000f08000067ab9 */ /* 0x000fe40000000000 */
[----:B------:R-:W-:Y:S01]  /*00b0*/  PLOP3.LUT P0, PT, PT, PT, UP1, 0x80, 0x0 ;  /* 0x000000000000781c */ /* 0x000fe20003f0f018 */
[----:B------:R-:W-:Y:S01]  /*00c0*/  ULDC.64 UR4, c[0x0][0x2f8] ;  /* 0x0000be0000047ab9 */ /* 0x000fe20000000a00 */
[----:B------:R-:W-:Y:S01]  /*00d0*/  PLOP3.LUT P2, PT, PT, PT, UP2, 0x80, 0x0 ;  /* 0x000000000000781c */ /* 0x000fe20003f4f028 */
[----:B------:R-:W-:Y:S02]  /*00e0*/  UISETP.NE.AND UP3, UPT, UR6, URZ, UPT ;  /* 0x0000003f0600728c */ /* 0x000fe4000bf65270 */
[----:B------:R-:W-:Y:S01]  /*00f0*/  UISETP.EQ.U32.AND UP0, UPT, UR4, URZ, UPT ;  /* 0x0000003f0400728c */ /* 0x000fe2000bf02070 */
[----:B------:R-:W-:Y:S01]  /*0100*/  ULDC.64 UR24, c[0x0][0x208] ;  /* 0x0000820000187ab9 */ /* 0x000fe20000000a00 */
[----:B------:R-:W-:-:S02]  /*0110*/  ULDC.64 UR6, c[0x0][0x2f8] ;  /* 0x0000be0000067ab9 */ /* 0x000fc40000000a00 */
[----:B------:R-:W-:Y:S02]  /*0120*/  UISETP.EQ.OR.EX UP0, UPT, UR5, URZ, !UP3, UP0 ;  /* 0x0000003f0500728c */ /* 0x000fe4000df02700 */
[----:B--2---:R-:W-:-:S06]  /*0130*/  UIMAD.WIDE UR8, UR14, 0x4, UR8 ;  /* 0x000000040e0878a5 */ /* 0x004fcc000f8e0208 */
        /* <DEDUP_REMOVED lines=35> */
.L_x_779:
[----:B------:R-:W-:-:S03]  /*0370*/  ULDC UR6, c[0x0][0x2c8] ;  /* 0x0000b20000067ab9 */ /* 0x000fc60000000800 */
.L_x_780:
        /* <DEDUP_REMOVED lines=109> */
.L_x_783:
[----:B------:R-:W-:Y:S05]  /*0a50*/  BSYNC B0 ;  /* 0x0000000000007941 */ /* 0x000fea0003800000 */
.L_x_782:
        /* <DEDUP_REMOVED lines=24> */
.L_x_785:
[----:B------:R-:W-:Y:S05]  /*0be0*/  BSYNC B0 ;  /* 0x0000000000007941 */ /* 0x000fea0003800000 */
.L_x_784:
        /* <DEDUP_REMOVED lines=23> */
.L_x_787:
[----:B------:R-:W-:Y:S05]  /*0d60*/  BSYNC B0 ;  /* 0x0000000000007941 */ /* 0x000fea0003800000 */
.L_x_786:
        /* <DEDUP_REMOVED lines=22> */
.L_x_789:
[----:B------:R-:W-:Y:S05]  /*0ed0*/  BSYNC B0 ;  /* 0x0000000000007941 */ /* 0x000fea0003800000 */
.L_x_788:
        /* <DEDUP_REMOVED lines=19> */
.L_x_781:
        /* <DEDUP_REMOVED lines=29> */
.L_x_790:
        /* <DEDUP_REMOVED lines=90> */
[----:B------:R-:W-:Y:S01]  /*1780*/  UIADD3 UR17, UR31, UR5, URZ ;  /* 0x000000051f117290 */ /* 0x000fe2000fffe03f */
[----:B------:R-:W-:Y:S02]  /*1790*/  UMOV UR18, UR30 ;  /* 0x0000001e00127c82 */ /* 0x000fe40008000000 */
[----:B------:R-:W-:Y:S01]  /*17a0*/  IMAD.IADD R7, R37, 0x1, R7 ;  /* 0x0000000125077824 */ /* 0x000fe200078e0207 */
[----:B------:R-:W-:Y:S08]  /*17b0*/  BRA `(.L_x_792) ;  /* 0x0000000400487947 */ /* 0x000ff00003800000 */
.L_x_791:
        /* <DEDUP_REMOVED lines=46> */
.L_x_793:
        /* <DEDUP_REMOVED lines=20> */
[----:B------:R-:W-:Y:S01]  /*1be0*/  @UP0 UMOV UR18, UR6 ;  /* 0x0000000600120c82 */ /* 0x000fe20008000000 */
[----:B------:R-:W-:Y:S08]  /*1bf0*/  @P1 BRA `(.L_x_792) ;  /* 0x0000000000381947 */ /* 0x000ff00003800000 */
[----:B------:R-:W-:Y:S01]  /*1c00*/  USHF.R.S32.HI UR6, URZ, 0x1f, UR16 ;  /* 0x0000001f3f067899 */ /* 0x000fe20008011410 */
[----:B------:R-:W-:-:S03]  /*1c10*/  ULDC.64 UR4, c[0x0][0x250] ;  /* 0x0000940000047ab9 */ /* 0x000fc60000000a00 */
[----:B------:R-:W-:Y:S02]  /*1c20*/  UIMAD UR6, UR6, UR4, URZ ;  /* 0x00000004060672a4 */ /* 0x000fe4000f8e023f */
[----:B------:R-:W-:Y:S02]  /*1c30*/  UIMAD.WIDE.U32 UR30, UR16, UR4, URZ ;  /* 0x00000004101e72a5 */ /* 0x000fe4000f8e003f */
[----:B------:R-:W-:Y:S02]  /*1c40*/  UIMAD UR16, UR16, UR5, UR6 ;  /* 0x00000005101072a4 */ /* 0x000fe4000f8e0206 */
[----:B------:R-:W-:Y:S02]  /*1c50*/  USHF.R.S32.HI UR6, URZ, 0x1f, UR15 ;  /* 0x0000001f3f067899 */ /* 0x000fe4000801140f */
[----:B------:R-:W-:Y:S01]  /*1c60*/  UIADD3 UR17, UR31, UR16, URZ ;  /* 0x000000101f117290 */ /* 0x000fe2000fffe03f */
[----:B------:R-:W-:Y:S02]  /*1c70*/  ULDC.64 UR4, c[0x0][0x238] ;  /* 0x00008e0000047ab9 */ /* 0x000fe40000000a00 */
[----:B------:R-:W-:Y:S01]  /*1c80*/  UMOV UR16, UR30 ;  /* 0x0000001e00107c82 */ /* 0x000fe20008000000 */
[----:B------:R-:W-:-:S02]  /*1c90*/  UIMAD UR6, UR6, UR4, URZ ;  /* 0x00000004060672a4 */ /* 0x000fc4000f8e023f */
[----:B------:R-:W-:Y:S02]  /*1ca0*/  UIMAD.WIDE.U32 UR16, UR15, UR4, UR16 ;  /* 0x000000040f1072a5 */ /* 0x000fe4000f8e0010 */
[----:B------:R-:W-:-:S04]  /*1cb0*/  UIMAD UR5, UR15, UR5, UR6 ;  /* 0x000000050f0572a4 */ /* 0x000fc8000f8e0206 */
[----:B------:R-:W-:Y:S01]  /*1cc0*/  UIADD3 UR17, UR17, UR5, URZ ;  /* 0x0000000511117290 */ /* 0x000fe2000fffe03f */
[----:B------:R-:W-:-:S11]  /*1cd0*/  UMOV UR18, UR16 ;  /* 0x0000001000127c82 */ /* 0x000fd60008000000 */
.L_x_792:
        /* <DEDUP_REMOVED lines=123> */
.L_x_795:
[----:B------:R-:W-:Y:S05]  /*2490*/  BSYNC B0 ;  /* 0x0000000000007941 */ /* 0x000fea0003800000 */
.L_x_794:
        /* <DEDUP_REMOVED lines=57> */
.L_x_797:
[----:B------:R-:W-:Y:S05]  /*2830*/  BSYNC B0 ;  /* 0x0000000000007941 */ /* 0x000fea0003800000 */
.L_x_796:
        /* <DEDUP_REMOVED lines=49> */
.L_x_799:
[----:B------:R-:W-:Y:S05]  /*2b50*/  BSYNC B0 ;  /* 0x0000000000007941 */ /* 0x000fea0003800000 */
.L_x_798:
        /* <DEDUP_REMOVED lines=49> */
.L_x_801:
[----:B------:R-:W-:Y:S05]  /*2e70*/  BSYNC B0 ;  /* 0x0000000000007941 */ /* 0x000fea0003800000 */
.L_x_800:
        /* <DEDUP_REMOVED lines=40> */
.L_x_803:
[----:B------:R-:W-:Y:S05]  /*3100*/  BSYNC B0 ;  /* 0x0000000000007941 */ /* 0x000fea0003800000 */
.L_x_802:
        /* <DEDUP_REMOVED lines=50> */
.L_x_805:
[----:B------:R-:W-:Y:S05]  /*3430*/  BSYNC B0 ;  /* 0x0000000000007941 */ /* 0x000fea0003800000 */
.L_x_804:
        /* <DEDUP_REMOVED lines=45> */
.L_x_807:
[----:B------:R-:W-:Y:S05]  /*3710*/  BSYNC B0 ;  /* 0x0000000000007941 */ /* 0x000fea0003800000 */
.L_x_806:
        /* <DEDUP_REMOVED lines=46> */
.L_x_809:
[----:B------:R-:W-:Y:S05]  /*3a00*/  BSYNC B0 ;  /* 0x0000000000007941 */ /* 0x000fea0003800000 */
.L_x_808:
        /* <DEDUP_REMOVED lines=69> */
.L_x_811:
[----:B------:R-:W-:Y:S05]  /*3e60*/  BSYNC B0 ;  /* 0x0000000000007941 */ /* 0x000fea0003800000 */
.L_x_810:
        /* <DEDUP_REMOVED lines=49> */
.L_x_813:
[----:B------:R-:W-:Y:S05]  /*4180*/  BSYNC B0 ;  /* 0x0000000000007941 */ /* 0x000fea0003800000 */
.L_x_812:
        /* <DEDUP_REMOVED lines=48> */
.L_x_815:
[----:B------:R-:W-:Y:S05]  /*4490*/  BSYNC B0 ;  /* 0x0000000000007941 */ /* 0x000fea0003800000 */
.L_x_814:
        /* <DEDUP_REMOVED lines=51> */
.L_x_817:
[----:B------:R-:W-:Y:S05]  /*47d0*/  BSYNC B0 ;  /* 0x0000000000007941 */ /* 0x000fea0003800000 */
.L_x_816:
[----:B------:R-:W-:Y:S01]  /*47e0*/  LDSM.16.M88.4 R24, [R242] ;  /* 0x00000000f218783b */ /* 0x000fe20000000200 */
[----:B------:R-:W-:Y:S01]  /*47f0*/  R2P PR, R2, 0x6 ;  /* 0x0000000602007804 */ /* 0x000fe20000000000 */
[----:B------:R-:W-:Y:S01]  /*4800*/  ULDC UR29, c[0x0][0x39c] ;  /* 0x0000e700001d7ab9 */ /* 0x000fe20000000800 */
[C---:B------:R-:W-:Y:S01]  /*4810*/  IADD3 R2, R241.reuse, 0x8000, RZ ;  /* 0x00008000f1027810 */ /* 0x040fe20007ffe0ff */
[----:B------:R-:W2:Y:S01]  /*4820*/  LDSM.16.M88.4 R28, [R241+0x8000] ;  /* 0x00800000f11c783b */ /* 0x000ea20000000200 */
[----:B------:R-:W-:Y:S01]  /*4830*/  IADD3 R239, R241, 0x8020, RZ ;  /* 0x00008020f1ef7810 */ /* 0x000fe20007ffe0ff */
[----:B------:R-:W-:Y:S01]  /*4840*/  UISETP.GE.AND UP0, UPT, UR26, 0x2, UPT ;  /* 0x000000021a00788c */ /* 0x000fe2000bf06270 */
[-C--:B------:R-:W-:Y:S01]  /*4850*/  LEA R240, R7, R242.reuse, 0x1 ;  /* 0x000000f207f07211 */ /* 0x080fe200078e08ff */
[----:B------:R-:W5:Y:S01]  /*4860*/  LDSM.16.M88.4 R52, [R241+0x9000] ;  /* 0x00900000f134783b */ /* 0x000f620000000200 */
[C---:B------:R-:W-:Y:S02]  /*4870*/  LEA R238, R5.reuse, R242, 0x1 ;  /* 0x000000f205ee7211 */ /* 0x040fe400078e08ff */
[----:B------:R-:W-:Y:S01]  /*4880*/  LEA R237, R5, R240, 0x1 ;  /* 0x000000f005ed7211 */ /* 0x000fe200078e08ff */
[----:B------:R-:W-:Y:S01]  /*4890*/  LDSM.16.M88.4 R36, [R240] ;  /* 0x00000000f024783b */ /* 0x000fe20000000200 */
[----:B------:R-:W-:-:S02]  /*48a0*/  LOP3.LUT R4, R4, 0xffffffe0, RZ, 0xc0, !PT ;  /* 0xffffffe004047812 */ /* 0x000fc400078ec0ff */
[----:B------:R-:W-:Y:S01]  /*48b0*/  @P1 IADD3 R239, R2, -0x20, RZ ;  /* 0xffffffe002ef1810 */ /* 0x000fe20007ffe0ff */
[----:B------:R-:W-:Y:S01]  /*48c0*/  LDSM.16.M88.4 R60, [R241+0x8800] ;  /* 0x00880000f13c783b */ /* 0x000fe20000000200 */
[----:B------:R-:W-:Y:S02]  /*48d0*/  MOV R2, 0x40 ;  /* 0x0000004000027802 */ /* 0x000fe40000000f00 */
[----:B------:R-:W-:Y:S01]  /*48e0*/  LEA R167, R105, UR27, 0x4 ;  /* 0x0000001b69a77c11 */ /* 0x000fe2000f8e20ff */
[----:B------:R-:W3:Y:S01]  /*48f0*/  LDSM.16.M88.4 R68, [R239] ;  /* 0x00000000ef44783b */ /* 0x000ee20000000200 */
[----:B------:R-:W-:Y:S01]  /*4900*/  SEL R2, R2, 0xffffffc0, !P2 ;  /* 0xffffffc002027807 */ /* 0x000fe20005000000 */
[----:B------:R-:W-:Y:S01]  /*4910*/  VIADD R227, R239, 0x2000 ;  /* 0x00002000efe37836 */ /* 0x000fe20000000000 */
[----:B------:R-:W-:Y:S01]  /*4920*/  PLOP3.LUT P1, PT, PT, PT, UP0, 0x80, 0x0 ;  /* 0x000000000000781c */ /* 0x000fe20003f2f008 */
[----:B------:R-:W-:Y:S01]  /*4930*/  LDSM.16.M88.4 R76, [R238] ;  /* 0x00000000ee4c783b */ /* 0x000fe20000000200 */
[----:B------:R-:W-:Y:S01]  /*4940*/  IADD3 R228, R2, R239, RZ ;  /* 0x000000ef02e47210 */ /* 0x000fe20007ffe0ff */
[----:B------:R-:W-:Y:S01]  /*4950*/  IMAD.IADD R235, R241, 0x1, R2 ;  /* 0x00000001f1eb7824 */ /* 0x000fe200078e0202 */
[C---:B------:R-:W-:Y:S01]  /*4960*/  IADD3 R231, R239.reuse, 0x800, RZ ;  /* 0x00000800efe77810 */ /* 0x040fe20007ffe0ff */
[----:B------:R-:W4:Y:S01]  /*4970*/  LDSM.16.M88.4 R64, [R241+0x9800] ;  /* 0x00980000f140783b */ /* 0x000f220000000200 */
[C---:B------:R-:W-:Y:S01]  /*4980*/  IADD3 R230, R239.reuse, 0x1000, RZ ;  /* 0x00001000efe67810 */ /* 0x040fe20007ffe0ff */
[C---:B------:R-:W-:Y:S01]  /*4990*/  VIADD R221, R239.reuse, 0x5000 ;  /* 0x00005000efdd7836 */ /* 0x040fe20000000000 */
[C---:B------:R-:W-:Y:S01]  /*49a0*/  IADD3 R229, R239.reuse, 0x1800, RZ ;  /* 0x00001800efe57810 */ /* 0x040fe20007ffe0ff */
[----:B------:R-:W1:Y:S01]  /*49b0*/  LDSM.16.M88.4 R84, [R235+0x8000] ;  /* 0x00800000eb54783b */ /* 0x000e620000000200 */
[----:B------:R-:W-:-:S02]  /*49c0*/  IADD3 R226, R239, 0x2800, RZ ;  /* 0x00002800efe27810 */ /* 0x000fc40007ffe0ff */
[C---:B------:R-:W-:Y:S01]  /*49d0*/  IADD3 R225, R239.reuse, 0x3000, RZ ;  /* 0x00003000efe17810 */ /* 0x040fe20007ffe0ff */
[----:B------:R-:W1:Y:S01]  /*49e0*/  LDSM.16.M88.4 R44, [R239+0x1000] ;  /* 0x00100000ef2c783b */ /* 0x000e620000000200 */
[C---:B------:R-:W-:Y:S02]  /*49f0*/  IADD3 R224, R239.reuse, 0x3800, RZ ;  /* 0x00003800efe07810 */ /* 0x040fe40007ffe0ff */
[C---:B------:R-:W-:Y:S01]  /*4a00*/  IADD3 R223, R239.reuse, 0x4000, RZ ;  /* 0x00004000efdf7810 */ /* 0x040fe20007ffe0ff */
[----:B------:R-:W1:Y:S01]  /*4a10*/  LDSM.16.M88.4 R32, [R239+0x800] ;  /* 0x00080000ef20783b */ /* 0x000e620000000200 */
[C---:B------:R-:W-:Y:S02]  /*4a20*/  IADD3 R222, R239.reuse, 0x4800, RZ ;  /* 0x00004800efde7810 */ /* 0x040fe40007ffe0ff */
[C---:B------:R-:W-:Y:S01]  /*4a30*/  IADD3 R220, R239.reuse, 0x5800, RZ ;  /* 0x00005800efdc7810 */ /* 0x040fe20007ffe0ff */
[----:B--2---:R-:W-:Y:S01]  /*4a40*/  HMMA.16816.F32.BF16 R16, R24, R28, RZ ;  /* 0x0000001c1810723c */ /* 0x004fe200000418ff */
[----:B------:R-:W-:Y:S01]  /*4a50*/  LDSM.16.M88.4 R12, [R237] ;  /* 0x00000000ed0c783b */ /* 0x000fe20000000200 */
[----:B------:R-:W-:-:S02]  /*4a60*/  IADD3 R219, R239, 0x6000, RZ ;  /* 0x00006000efdb7810 */ /* 0x000fc40007ffe0ff */
[C---:B------:R-:W-:Y:S01]  /*4a70*/  IADD3 R218, R239.reuse, 0x6800, RZ ;  /* 0x00006800efda7810 */ /* 0x040fe20007ffe0ff */
[----:B------:R-:W2:Y:S01]  /*4a80*/  LDSM.16.M88.4 R72, [R228] ;  /* 0x00000000e448783b */ /* 0x000ea20000000200 */
[C---:B-----5:R-:W-:Y:S01]  /*4a90*/  HMMA.16816.F32.BF16 R56, R24.reuse, R52, RZ ;  /* 0x000000341838723c */ /* 0x060fe200000418ff */
[C---:B------:R-:W-:Y:S02]  /*4aa0*/  IADD3 R217, R239.reuse, 0x7000, RZ ;  /* 0x00007000efd97810 */ /* 0x040fe40007ffe0ff */
[----:B------:R-:W5:Y:S01]  /*4ab0*/  LDSM.16.M88.4 R48, [R239+0x1800] ;  /* 0x00180000ef30783b */ /* 0x000f620000000200 */
[----:B------:R-:W-:Y:S02]  /*4ac0*/  IADD3 R216, R239, 0x7800, RZ ;  /* 0x00007800efd87810 */ /* 0x000fe40007ffe0ff */
[C---:B------:R-:W-:Y:S01]  /*4ad0*/  HMMA.16816.F32.BF16 R28, R24.reuse, R30, RZ ;  /* 0x0000001e181c723c */ /* 0x040fe200000418ff */
[----:B------:R-:W5:Y:S04]  /*4ae0*/  LDSM.16.M88.4 R20, [R235+0x9000] ;  /* 0x00900000eb14783b */ /* 0x000f680000000200 */
[----:B------:R-:W5:Y:S01]  /*4af0*/  LDSM.16.M88.4 R8, [R235+0x8800] ;  /* 0x00880000eb08783b */ /* 0x000f620000000200 */
[----:B------:R-:W-:Y:S03]  /*4b00*/  HMMA.16816.F32.BF16 R52, R24, R54, RZ ;  /* 0x000000361834723c */ /* 0x000fe600000418ff */
[----:B------:R-:W-:Y:S03]  /*4b10*/  LDSM.16.M88.4 R88, [R241+0xa000] ;  /* 0x00a00000f158783b */ /* 0x000fe60000000200 */
[----:B---3--:R-:W-:Y:S01]  /*4b20*/  HMMA.16816.F32.BF16 R16, R36, R68, R16 ;  /* 0x000000442410723c */ /* 0x008fe20000041810 */
[----:B------:R-:W-:Y:S04]  /*4b30*/  LDSM.16.M88.4 R96, [R239+0x6000] ;  /* 0x00600000ef60783b */ /* 0x000fe80000000200 */
[----:B------:R-:W-:Y:S01]  /*4b40*/  LDSM.16.M88.4 R92, [R235+0xd000] ;  /* 0x00d00000eb5c783b */ /* 0x000fe20000000200 */
[C---:B------:R-:W-:Y:S03]  /*4b50*/  HMMA.16816.F32.BF16 R40, R24.reuse, R60, RZ ;  /* 0x0000003c1828723c */ /* 0x040fe600000418ff */
[----:B------:R-:W-:Y:S03]  /*4b60*/  LDSM.16.M88.4 R100, [R228+0x4800] ;  /* 0x00480000e464783b */ /* 0x000fe60000000200 */
[C---:B------:R-:W-:Y:S01]  /*4b70*/  HMMA.16816.F32.BF16 R60, R24.reuse, R62, RZ ;  /* 0x0000003e183c723c */ /* 0x040fe200000418ff */
[----:B------:R-:W0:Y:S05]  /*4b80*/  LDGDEPBAR ;  /* 0x00000000000079af */ /* 0x000e2a0000000000 */
[----:B----4-:R-:W-:Y:S06]  /*4b90*/  HMMA.16816.F32.BF16 R80, R24, R64, RZ ;  /* 0x000000401850723c */ /* 0x010fec00000418ff */
[----:B-1----:R-:W-:Y:S06]  /*4ba0*/  HMMA.16816.F32.BF16 R16, R76, R84, R16 ;  /* 0x000000544c10723c */ /* 0x002fec0000041810 */
[----:B------:R-:W-:Y:S01]  /*4bb0*/  HMMA.16816.F32.BF16 R24, R24, R66, RZ ;  /* 0x000000421818723c */ /* 0x000fe200000418ff */
[----:B------:R-:W-:Y:S05]  /*4bc0*/  LDSM.16.M88.4 R64, [R228+0x1000] ;  /* 0x00100000e440783b */ /* 0x000fea0000000200 */
[C---:B------:R-:W-:Y:S01]  /*4bd0*/  HMMA.16816.F32.BF16 R28, R36.reuse, R70, R28 ;  /* 0x00000046241c723c */ /* 0x040fe2000004181c */
[----:B------:R-:W-:Y:S05]  /*4be0*/  LDSM.16.M88.4 R68, [R235+0x9800] ;  /* 0x00980000eb44783b */ /* 0x000fea0000000200 */
[C---:B------:R-:W-:Y:S06]  /*4bf0*/  HMMA.16816.F32.BF16 R56, R36.reuse, R44, R56 ;  /* 0x0000002c2438723c */ /* 0x040fec0000041838 */
[C---:B------:R-:W-:Y:S01]  /*4c00*/  HMMA.16816.F32.BF16 R52, R36.reuse, R46, R52 ;  /* 0x0000002e2434723c */ /* 0x040fe20000041834 */
[----:B------:R-:W1:Y:S05]  /*4c10*/  LDSM.16.M88.4 R44, [R242+0x2000] ;  /* 0x00200000f22c783b */ /* 0x000e6a0000000200 */
[C---:B------:R-:W-:Y:S06]  /*4c20*/  HMMA.16816.F32.BF16 R40, R36.reuse, R32, R40 ;  /* 0x000000202428723c */ /* 0x040fec0000041828 */
[----:B------:R-:W-:Y:S01]  /*4c30*/  HMMA.16816.F32.BF16 R60, R36, R34, R60 ;  /* 0x00000022243c723c */ /* 0x000fe2000004183c */
[----:B------:R-:W3:Y:S05]  /*4c40*/  LDSM.16.M88.4 R32, [R228+0x800] ;  /* 0x00080000e420783b */ /* 0x000eea0000000200 */
[----:B--2---:R-:W-:Y:S06]  /*4c50*/  HMMA.16816.F32.BF16 R16, R12, R72, R16 ;  /* 0x000000480c10723c */ /* 0x004fec0000041810 */
[C---:B-----5:R-:W-:Y:S06]  /*4c60*/  HMMA.16816.F32.BF16 R80, R36.reuse, R48, R80 ;  /* 0x000000302450723c */ /* 0x060fec0000041850 */
[----:B------:R-:W-:Y:S01]  /*4c70*/  HMMA.16816.F32.BF16 R36, R36, R50, R24 ;  /* 0x000000322424723c */ /* 0x000fe20000041818 */
[----:B------:R-:W-:Y:S04]  /*4c80*/  LDSM.16.M88.4 R48, [R228+0x1800] ;  /* 0x00180000e430783b */ /* 0x000fe80000000200 */
[----:B------:R-:W-:Y:S01]  /*4c90*/  LDSM.16.M88.4 R24, [R241+0xb000] ;  /* 0x00b00000f118783b */ /* 0x000fe20000000200 */
[C---:B------:R-:W-:Y:S03]  /*4ca0*/  HMMA.16816.F32.BF16 R28, R76.reuse, R86, R28 ;  /* 0x000000564c1c723c */ /* 0x040fe6000004181c */
[----:B------:R-:W-:Y:S03]  /*4cb0*/  LDSM.16.M88.4 R84, [R239+0x2000] ;  /* 0x00200000ef54783b */ /* 0x000fe60000000200 */
[C---:B------:R-:W-:Y:S06]  /*4cc0*/  HMMA.16816.F32.BF16 R56, R76.reuse, R20, R56 ;  /* 0x000000144c38723c */ /* 0x040fec0000041838 */
[C---:B------:R-:W-:Y:S01]  /*4cd0*/  HMMA.16816.F32.BF16 R52, R76.reuse, R22, R52 ;  /* 0x000000164c34723c */ /* 0x040fe20000041834 */
[----:B------:R-:W2:Y:S05]  /*4ce0*/  LDSM.16.M88.4 R20, [R240+0x2000] ;  /* 0x00200000f014783b */ /* 0x000eaa0000000200 */
[C---:B------:R-:W-:Y:S06]  /*4cf0*/  HMMA.16816.F32.BF16 R40, R76.reuse, R8, R40 ;  /* 0x000000084c28723c */ /* 0x040fec0000041828 */
[----:B------:R-:W-:Y:S01]  /*4d00*/  HMMA.16816.F32.BF16 R60, R76, R10, R60 ;  /* 0x0000000a4c3c723c */ /* 0x000fe2000004183c */
[----:B------:R-:W4:Y:S05]  /*4d10*/  LDSM.16.M88.4 R8, [R241+0xa800] ;  /* 0x00a80000f108783b */ /* 0x000f2a0000000200 */
[----:B-1----:R-:W-:Y:S06]  /*4d20*/  HMMA.16816.F32.BF16 R16, R44, R88, R16 ;  /* 0x000000582c10723c */ /* 0x002fec0000041810 */
[C---:B------:R-:W-:Y:S06]  /*4d30*/  HMMA.16816.F32.BF16 R80, R76.reuse, R68, R80 ;  /* 0x000000444c50723c */ /* 0x040fec0000041850 */
[----:B------:R-:W-:Y:S01]  /*4d40*/  HMMA.16816.F32.BF16 R76, R76, R70, R36 ;  /* 0x000000464c4c723c */ /* 0x000fe20000041824 */
[----:B------:R-:W-:Y:S04]  /*4d50*/  LDSM.16.M88.4 R68, [R241+0xb800] ;  /* 0x00b80000f144783b */ /* 0x000fe80000000200 */
[----:B------:R-:W-:Y:S01]  /*4d60*/  LDSM.16.M88.4 R36, [R239+0x2800] ;  /* 0x00280000ef24783b */ /* 0x000fe20000000200 */
[C---:B------:R-:W-:Y:S03]  /*4d70*/  HMMA.16816.F32.BF16 R28, R12.reuse, R74, R28 ;  /* 0x0000004a0c1c723c */ /* 0x040fe6000004181c */
[----:B------:R-:W-:Y:S03]  /*4d80*/  LDSM.16.M88.4 R72, [R238+0x2000] ;  /* 0x00200000ee48783b */ /* 0x000fe60000000200 */
[C---:B------:R-:W-:Y:S06]  /*4d90*/  HMMA.16816.F32.BF16 R56, R12.reuse, R64, R56 ;  /* 0x000000400c38723c */ /* 0x040fec0000041838 */
[C---:B------:R-:W-:Y:S01]  /*4da0*/  HMMA.16816.F32.BF16 R52, R12.reuse, R66, R52 ;  /* 0x000000420c34723c */ /* 0x040fe20000041834 */
[----:B------:R-:W1:Y:S05]  /*4db0*/  LDSM.16.M88.4 R64, [R235+0xa000] ;  /* 0x00a00000eb40783b */ /* 0x000e6a0000000200 */
[C---:B---3--:R-:W-:Y:S06]  /*4dc0*/  HMMA.16816.F32.BF16 R40, R12.reuse, R32, R40 ;  /* 0x000000200c28723c */ /* 0x048fec0000041828 */
[----:B------:R-:W-:Y:S01]  /*4dd0*/  HMMA.16816.F32.BF16 R60, R12, R34, R60 ;  /* 0x000000220c3c723c */ /* 0x000fe2000004183c */
[----:B------:R-:W3:Y:S05]  /*4de0*/  LDSM.16.M88.4 R32, [R239+0x3000] ;  /* 0x00300000ef20783b */ /* 0x000eea0000000200 */
[----:B--2---:R-:W-:Y:S06]  /*4df0*/  HMMA.16816.F32.BF16 R16, R20, R84, R16 ;  /* 0x000000541410723c */ /* 0x004fec0000041810 */
        /* <DEDUP_REMOVED lines=9> */
[C---:B----4-:R-:W-:Y:S06]  /*4e90*/  HMMA.16816.F32.BF16 R40, R44.reuse, R8, R40 ;  /* 0x000000082c28723c */ /* 0x050fec0000041828 */
        /* <DEDUP_REMOVED lines=9> */
[C---:B---3--:R-:W-:Y:S06]  /*4f30*/  HMMA.16816.F32.BF16 R56, R20.reuse, R32, R56 ;  /* 0x000000201438723c */ /* 0x048fec0000041838 */
[C---:B------:R-:W-:Y:S01]  /*4f40*/  HMMA.16816.F32.BF16 R52, R20.reuse, R34, R52 ;  /* 0x000000221434723c */ /* 0x040fe20000041834 */
[----:B------:R-:W1:Y:S05]  /*4f50*/  LDSM.16.M88.4 R32, [R242+0x4000] ;  /* 0x00400000f220783b */ /* 0x000e6a0000000200 */
[C---:B------:R-:W-:Y:S06]  /*4f60*/  HMMA.16816.F32.BF16 R40, R20.reuse, R36, R40 ;  /* 0x000000241428723c */ /* 0x040fec0000041828 */
        /* <DEDUP_REMOVED lines=9> */
[C---:B----4-:R-:W-:Y:S06]  /*5000*/  HMMA.16816.F32.BF16 R56, R72.reuse, R8, R56 ;  /* 0x000000084838723c */ /* 0x050fec0000041838 */
        /* <DEDUP_REMOVED lines=21> */
[----:B------:R-:W2:Y:S04]  /*5160*/  LDSM.16.M88.4 R24, [R228+0x4000] ;  /* 0x00400000e418783b */ /* 0x000ea80000000200 */
[----:B------:R-:W-:Y:S01]  /*5170*/  LDSM.16.M88.4 R64, [R235+0xc800] ;  /* 0x00c80000eb40783b */ /* 0x000fe20000000200 */
[C---:B------:R-:W-:Y:S03]  /*5180*/  HMMA.16816.F32.BF16 R28, R32.reuse, R70, R28 ;  /* 0x00000046201c723c */ /* 0x040fe6000004181c */
[----:B------:R-:W-:Y:S03]  /*5190*/  LDSM.16.M88.4 R68, [R228+0x5000] ;  /* 0x00500000e444783b */ /* 0x000fe60000000200 */
[C---:B----4-:R-:W-:Y:S06]  /*51a0*/  HMMA.16816.F32.BF16 R40, R32.reuse, R12, R40 ;  /* 0x0000000c2028723c */ /* 0x050fec0000041828 */
[----:B------:R-:W-:Y:S01]  /*51b0*/  HMMA.16816.F32.BF16 R60, R32, R14, R60 ;  /* 0x0000000e203c723c */ /* 0x000fe2000004183c */
[----:B------:R-:W4:Y:S05]  /*51c0*/  LDSM.16.M88.4 R12, [R239+0x4800] ;  /* 0x00480000ef0c783b */ /* 0x000f2a0000000200 */
[----:B-1----:R-:W-:Y:S06]  /*51d0*/  HMMA.16816.F32.BF16 R16, R88, R36, R16 ;  /* 0x000000245810723c */ /* 0x002fec0000041810 */
[C---:B------:R-:W-:Y:S06]  /*51e0*/  HMMA.16816.F32.BF16 R56, R32.reuse, R20, R56 ;  /* 0x000000142038723c */ /* 0x040fec0000041838 */
[C---:B------:R-:W-:Y:S01]  /*51f0*/  HMMA.16816.F32.BF16 R52, R32.reuse, R22, R52 ;  /* 0x000000162034723c */ /* 0x040fe20000041834 */
[----:B------:R-:W1:Y:S05]  /*5200*/  LDSM.16.M88.4 R20, [R239+0x5000] ;  /* 0x00500000ef14783b */ /* 0x000e6a0000000200 */
[----:B---3--:R-:W-:Y:S06]  /*5210*/  HMMA.16816.F32.BF16 R80, R32, R44, R80 ;  /* 0x0000002c2050723c */ /* 0x008fec0000041850 */
[----:B------:R-:W-:Y:S01]  /*5220*/  HMMA.16816.F32.BF16 R28, R8, R50, R28 ;  /* 0x00000032081c723c */ /* 0x000fe2000004181c */
[----:B------:R-:W-:Y:S05]  /*5230*/  LDSM.16.M88.4 R48, [R242+0x6000] ;  /* 0x00600000f230783b */ /* 0x000fea0000000200 */
[----:B------:R-:W-:Y:S01]  /*5240*/  HMMA.16816.F32.BF16 R76, R32, R46, R76 ;  /* 0x0000002e204c723c */ /* 0x000fe2000004184c */
[----:B------:R-:W3:Y:S04]  /*5250*/  LDSM.16.M88.4 R32, [R241+0xe000] ;  /* 0x00e00000f120783b */ /* 0x000ee80000000200 */
[----:B------:R-:W-:Y:S01]  /*5260*/  LDSM.16.M88.4 R44, [R241+0xe800] ;  /* 0x00e80000f12c783b */ /* 0x000fe20000000200 */
[----:B--2---:R-:W-:Y:S06]  /*5270*/  HMMA.16816.F32.BF16 R16, R72, R24, R16 ;  /* 0x000000184810723c */ /* 0x004fec0000041810 */
[C---:B----4-:R-:W-:Y:S06]  /*5280*/  HMMA.16816.F32.BF16 R40, R8.reuse, R12, R40 ;  /* 0x0000000c0828723c */ /* 0x050fec0000041828 */
[----:B------:R-:W-:Y:S01]  /*5290*/  HMMA.16816.F32.BF16 R60, R8, R14, R60 ;  /* 0x0000000e083c723c */ /* 0x000fe2000004183c */
[----:B------:R-:W2:Y:S05]  /*52a0*/  LDSM.16.M88.4 R12, [R239+0x5800] ;  /* 0x00580000ef0c783b */ /* 0x000eaa0000000200 */
[----:B------:R-:W-:Y:S01]  /*52b0*/  HMMA.16816.F32.BF16 R28, R88, R38, R28 ;  /* 0x00000026581c723c */ /* 0x000fe2000004181c */
[----:B------:R-:W4:Y:S05]  /*52c0*/  LDSM.16.M88.4 R36, [R240+0x6000] ;  /* 0x00600000f024783b */ /* 0x000f2a0000000200 */
[C---:B-1----:R-:W-:Y:S06]  /*52d0*/  HMMA.16816.F32.BF16 R56, R8.reuse, R20, R56 ;  /* 0x000000140838723c */ /* 0x042fec0000041838 */
[----:B------:R-:W-:Y:S01]  /*52e0*/  HMMA.16816.F32.BF16 R52, R8, R22, R52 ;  /* 0x000000160834723c */ /* 0x000fe20000041834 */
[----:B------:R-:W-:Y:S05]  /*52f0*/  LDSM.16.M88.4 R20, [R235+0xe000] ;  /* 0x00e00000eb14783b */ /* 0x000fea0000000200 */
[----:B---3--:R-:W-:Y:S06]  /*5300*/  HMMA.16816.F32.BF16 R16, R48, R32, R16 ;  /* 0x000000203010723c */ /* 0x008fec0000041810 */
[----:B------:R-:W-:Y:S01]  /*5310*/  HMMA.16816.F32.BF16 R28, R72, R26, R28 ;  /* 0x0000001a481c723c */ /* 0x000fe2000004181c */
[----:B------:R-:W1:Y:S05]  /*5320*/  LDSM.16.M88.4 R24, [R238+0x6000] ;  /* 0x00600000ee18783b */ /* 0x000e6a0000000200 */
[----:B------:R-:W-:Y:S06]  /*5330*/  HMMA.16816.F32.BF16 R40, R88, R64, R40 ;  /* 0x000000405828723c */ /* 0x000fec0000041828 */
[C---:B--2---:R-:W-:Y:S06]  /*5340*/  HMMA.16816.F32.BF16 R80, R8.reuse, R12, R80 ;  /* 0x0000000c0850723c */ /* 0x044fec0000041850 */
[----:B------:R-:W-:Y:S01]  /*5350*/  HMMA.16816.F32.BF16 R76, R8, R14, R76 ;  /* 0x0000000e084c723c */ /* 0x000fe2000004184c */
[----:B------:R-:W-:Y:S04]  /*5360*/  LDSM.16.M88.4 R12, [R237+0x6000] ;  /* 0x00600000ed0c783b */ /* 0x000fe80000000200 */
[----:B------:R-:W-:Y:S01]  /*5370*/  LDSM.16.M88.4 R8, [R228+0x6000] ;  /* 0x00600000e408783b */ /* 0x000fe20000000200 */
[----:B----4-:R-:W-:Y:S06]  /*5380*/  HMMA.16816.F32.BF16 R16, R36, R96, R16 ;  /* 0x000000602410723c */ /* 0x010fec0000041810 */
[----:B------:R-:W-:Y:S01]  /*5390*/  HMMA.16816.F32.BF16 R60, R88, R66, R60 ;  /* 0x00000042583c723c */ /* 0x000fe2000004183c */
[----:B------:R-:W2:Y:S05]  /*53a0*/  LDSM.16.M88.4 R64, [R228+0x5800] ;  /* 0x00580000e440783b */ /* 0x000eaa0000000200 */
[----:B------:R-:W-:Y:S01]  /*53b0*/  HMMA.16816.F32.BF16 R28, R48, R34, R28 ;  /* 0x00000022301c723c */ /* 0x000fe2000004181c */
[----:B------:R-:W-:Y:S05]  /*53c0*/  LDSM.16.M88.4 R32, [R239+0x6800] ;  /* 0x00680000ef20783b */ /* 0x000fea0000000200 */
[C---:B------:R-:W-:Y:S06]  /*53d0*/  HMMA.16816.F32.BF16 R80, R88.reuse, R84, R80 ;  /* 0x000000545850723c */ /* 0x040fec0000041850 */
[C---:B------:R-:W-:Y:S06]  /*53e0*/  HMMA.16816.F32.BF16 R56, R88.reuse, R92, R56 ;  /* 0x0000005c5838723c */ /* 0x040fec0000041838 */
[----:B------:R-:W-:Y:S01]  /*53f0*/  HMMA.16816.F32.BF16 R52, R88, R94, R52 ;  /* 0x0000005e5834723c */ /* 0x000fe20000041834 */
[----:B------:R-:W3:Y:S05]  /*5400*/  LDSM.16.M88.4 R92, [R241+0xf000] ;  /* 0x00f00000f15c783b */ /* 0x000eea0000000200 */
[----:B-1----:R-:W-:Y:S06]  /*5410*/  HMMA.16816.F32.BF16 R16, R24, R20, R16 ;  /* 0x000000141810723c */ /* 0x002fec0000041810 */
[----:B------:R-:W-:Y:S01]  /*5420*/  HMMA.16816.F32.BF16 R84, R88, R86, R76 ;  /* 0x000000565854723c */ /* 0x000fe2000004184c */
[----:B------:R-:W-:Y:S05]  /*5430*/  LDSM.16.M88.4 R76, [R235+0xe800] ;  /* 0x00e80000eb4c783b */ /* 0x000fea0000000200 */
[----:B------:R-:W-:Y:S06]  /*5440*/  HMMA.16816.F32.BF16 R28, R36, R98, R28 ;  /* 0x00000062241c723c */ /* 0x000fec000004181c */
[C---:B------:R-:W-:Y:S06]  /*5450*/  HMMA.16816.F32.BF16 R56, R72.reuse, R68, R56 ;  /* 0x000000444838723c */ /* 0x040fec0000041838 */
[C---:B------:R-:W-:Y:S06]  /*5460*/  HMMA.16816.F32.BF16 R52, R72.reuse, R70, R52 ;  /* 0x000000464834723c */ /* 0x040fec0000041834 */
[----:B--2---:R-:W-:Y:S06]  /*5470*/  HMMA.16816.F32.BF16 R80, R72, R64, R80 ;  /* 0x000000404850723c */ /* 0x004fec0000041850 */
[----:B------:R-:W-:Y:S06]  /*5480*/  HMMA.16816.F32.BF16 R16, R12, R8, R16 ;  /* 0x000000080c10723c */ /* 0x000fec0000041810 */
[----:B------:R-:W-:Y:S01]  /*5490*/  HMMA.16816.F32.BF16 R84, R72, R66, R84 ;  /* 0x000000424854723c */ /* 0x000fe20000041854 */
[----:B------:R-:W1:Y:S05]  /*54a0*/  LDSM.16.M88.4 R64, [R241+0xf800] ;  /* 0x00f80000f140783b */ /* 0x000e6a0000000200 */
[----:B------:R-:W-:Y:S01]  /*54b0*/  HMMA.16816.F32.BF16 R28, R24, R22, R28 ;  /* 0x00000016181c723c */ /* 0x000fe2000004181c */
[----:B------:R-:W2:Y:S05]  /*54c0*/  LDSM.16.M88.4 R20, [R239+0x7000] ;  /* 0x00700000ef14783b */ /* 0x000eaa0000000200 */
[C---:B------:R-:W-:Y:S06]  /*54d0*/  HMMA.16816.F32.BF16 R40, R72.reuse, R100, R40 ;  /* 0x000000644828723c */ /* 0x040fec0000041828 */
[----:B------:R-:W-:Y:S01]  /*54e0*/  HMMA.16816.F32.BF16 R60, R72, R102, R60 ;  /* 0x00000066483c723c */ /* 0x000fe2000004183c */
[----:B------:R-:W-:Y:S01]  /*54f0*/  FMUL.FTZ R6, R16, UR29 ;  /* 0x0000001d10067c20 */ /* 0x000fe20008410000 */
[----:B------:R-:W-:Y:S01]  /*5500*/  FMUL.FTZ R69, R17, UR29 ;  /* 0x0000001d11457c20 */ /* 0x000fe20008410000 */
[----:B------:R-:W-:Y:S01]  /*5510*/  FMUL.FTZ R68, R18, UR29 ;  /* 0x0000001d12447c20 */ /* 0x000fe20008410000 */
[----:B------:R-:W-:-:S02]  /*5520*/  FMUL.FTZ R70, R19, UR29 ;  /* 0x0000001d13467c20 */ /* 0x000fc40008410000 */
[C---:B---3--:R-:W-:Y:S01]  /*5530*/  HMMA.16816.F32.BF16 R56, R48.reuse, R92, R56 ;  /* 0x0000005c3038723c */ /* 0x048fe20000041838 */
[----:B------:R-:W3:Y:S01]  /*5540*/  LDSM.16.M88.4 R16, [R239+0x7800] ;  /* 0x00780000ef10783b */ /* 0x000ee20000000200 */
[----:B------:R-:W4:Y:S04]  /*5550*/  MUFU.TANH R6, R6 ;  /* 0x0000000600067308 */ /* 0x000f280000002400 */
[----:B------:R-:W-:Y:S04]  /*5560*/  HMMA.16816.F32.BF16 R52, R48, R94, R52 ;  /* 0x0000005e3034723c */ /* 0x000fe80000041834 */
[----:B------:R-:W1:Y:S02]  /*5570*/  MUFU.TANH R69, R69 ;  /* 0x0000004500457308 */ /* 0x000e640000002400 */
[----:B------:R-:W-:Y:S01]  /*5580*/  HMMA.16816.F32.BF16 R28, R12, R10, R28 ;  /* 0x0000000a0c1c723c */ /* 0x000fe2000004181c */
[----:B------:R-:W5:Y:S05]  /*5590*/  LDSM.16.M88.4 R8, [R235+0xf000] ;  /* 0x00f00000eb08783b */ /* 0x000f6a0000000200 */
[C---:B------:R-:W-:Y:S01]  /*55a0*/  HMMA.16816.F32.BF16 R40, R48.reuse, R44, R40 ;  /* 0x0000002c3028723c */ /* 0x040fe20000041828 */
[----:B------:R-:W2:Y:S05]  /*55b0*/  MUFU.TANH R68, R68 ;  /* 0x0000004400447308 */ /* 0x000eaa0000002400 */
[C---:B------:R-:W-:Y:S01]  /*55c0*/  HMMA.16816.F32.BF16 R60, R48.reuse, R46, R60 ;  /* 0x0000002e303c723c */ /* 0x040fe2000004183c */
[----:B------:R-:W-:Y:S02]  /*55d0*/  LDSM.16.M88.4 R44, [R228+0x6800] ;  /* 0x00680000e42c783b */ /* 0x000fe40000000200 */
[----:B------:R-:W3:Y:S03]  /*55e0*/  MUFU.TANH R70, R70 ;  /* 0x0000004600467308 */ /* 0x000ee60000002400 */
[C---:B-1----:R-:W-:Y:S06]  /*55f0*/  HMMA.16816.F32.BF16 R80, R48.reuse, R64, R80 ;  /* 0x000000403050723c */ /* 0x042fec0000041850 */
[----:B------:R-:W-:Y:S01]  /*5600*/  HMMA.16816.F32.BF16 R84, R48, R66, R84 ;  /* 0x000000423054723c */ /* 0x000fe20000041854 */
[----:B------:R-:W-:Y:S01]  /*5610*/  FMUL.FTZ R28, R28, UR29 ;  /* 0x0000001d1c1c7c20 */ /* 0x000fe20008410000 */
[----:B------:R-:W-:Y:S01]  /*5620*/  FMUL.FTZ R29, R29, UR29 ;  /* 0x0000001d1d1d7c20 */ /* 0x000fe20008410000 */
[----:B------:R-:W-:Y:S01]  /*5630*/  FMUL.FTZ R30, R30, UR29 ;  /* 0x0000001d1e1e7c20 */ /* 0x000fe20008410000 */
[----:B------:R-:W-:-:S02]  /*5640*/  FMUL.FTZ R31, R31, UR29 ;  /* 0x0000001d1f1f7c20 */ /* 0x000fc40008410000 */
[C---:B--2---:R-:W-:Y:S01]  /*5650*/  HMMA.16816.F32.BF16 R56, R36.reuse, R20, R56 ;  /* 0x000000142438723c */ /* 0x044fe20000041838 */
[----:B------:R-:W1:Y:S05]  /*5660*/  MUFU.TANH R28, R28 ;  /* 0x0000001c001c7308 */ /* 0x000e6a0000002400 */
[C---:B------:R-:W-:Y:S01]  /*5670*/  HMMA.16816.F32.BF16 R52, R36.reuse, R22, R52 ;  /* 0x000000162434723c */ /* 0x040fe20000041834 */
[----:B------:R-:W2:Y:S02]  /*5680*/  LDSM.16.M88.4 R20, [R235+0xf800] ;  /* 0x00f80000eb14783b */ /* 0x000ea40000000200 */
[----:B------:R-:W1:Y:S03]  /*5690*/  MUFU.TANH R29, R29 ;  /* 0x0000001d001d7308 */ /* 0x000e660000002400 */
[C---:B------:R-:W-:Y:S05]  /*56a0*/  HMMA.16816.F32.BF16 R40, R36.reuse, R32, R40 ;  /* 0x000000202428723c */ /* 0x040fea0000041828 */
[----:B------:R-:W1:Y:S01]  /*56b0*/  MUFU.TANH R30, R30 ;  /* 0x0000001e001e7308 */ /* 0x000e620000002400 */
[C---:B------:R-:W-:Y:S01]  /*56c0*/  HMMA.16816.F32.BF16 R60, R36.reuse, R34, R60 ;  /* 0x00000022243c723c */ /* 0x040fe2000004183c */
[----:B------:R-:W4:Y:S05]  /*56d0*/  LDSM.16.M88.4 R32, [R228+0x7000] ;  /* 0x00700000e420783b */ /* 0x000f2a0000000200 */
[C---:B---3--:R-:W-:Y:S01]  /*56e0*/  HMMA.16816.F32.BF16 R80, R36.reuse, R16, R80 ;  /* 0x000000102450723c */ /* 0x048fe20000041850 */
[----:B------:R-:W3:Y:S05]  /*56f0*/  MUFU.TANH R31, R31 ;  /* 0x0000001f001f7308 */ /* 0x000eea0000002400 */
[----:B------:R-:W-:Y:S06]  /*5700*/  HMMA.16816.F32.BF16 R84, R36, R18, R84 ;  /* 0x000000122454723c */ /* 0x000fec0000041854 */
[C---:B-----5:R-:W-:Y:S06]  /*5710*/  HMMA.16816.F32.BF16 R56, R24.reuse, R8, R56 ;  /* 0x000000081838723c */ /* 0x060fec0000041838 */
[----:B------:R-:W-:Y:S01]  /*5720*/  HMMA.16816.F32.BF16 R52, R24, R10, R52 ;  /* 0x0000000a1834723c */ /* 0x000fe20000041834 */
[----:B------:R-:W5:Y:S01]  /*5730*/  LDSM.16.M88.4 R8, [R228+0x7800] ;  /* 0x00780000e408783b */ /* 0x000f620000000200 */
[----:B------:R-:W-:-:S04]  /*5740*/  DEPBAR.LE SB0, 0x0 ;  /* 0x000080000000791a */ /* 0x000fc80000000000 */
[C---:B------:R-:W-:Y:S06]  /*5750*/  HMMA.16816.F32.BF16 R40, R24.reuse, R76, R40 ;  /* 0x0000004c1828723c */ /* 0x040fec0000041828 */
[C---:B------:R-:W-:Y:S06]  /*5760*/  HMMA.16816.F32.BF16 R60, R24.reuse, R78, R60 ;  /* 0x0000004e183c723c */ /* 0x040fec000004183c */
[C---:B--2---:R-:W-:Y:S06]  /*5770*/  HMMA.16816.F32.BF16 R80, R24.reuse, R20, R80 ;  /* 0x000000141850723c */ /* 0x044fec0000041850 */
[----:B------:R-:W-:Y:S06]  /*5780*/  HMMA.16816.F32.BF16 R84, R24, R22, R84 ;  /* 0x000000161854723c */ /* 0x000fec0000041854 */
[C---:B------:R-:W-:Y:S06]  /*5790*/  HMMA.16816.F32.BF16 R40, R12.reuse, R44, R40 ;  /* 0x0000002c0c28723c */ /* 0x040fec0000041828 */
[C---:B------:R-:W-:Y:S06]  /*57a0*/  HMMA.16816.F32.BF16 R60, R12.reuse, R46, R60 ;  /* 0x0000002e0c3c723c */ /* 0x040fec000004183c */
[C---:B----4-:R-:W-:Y:S06]  /*57b0*/  HMMA.16816.F32.BF16 R56, R12.reuse, R32, R56 ;  /* 0x000000200c38723c */ /* 0x050fec0000041838 */
[C---:B------:R-:W-:Y:S06]  /*57c0*/  HMMA.16816.F32.BF16 R52, R12.reuse, R34, R52 ;  /* 0x000000220c34723c */ /* 0x040fec0000041834 */
[----:B-----5:R-:W-:Y:S01]  /*57d0*/  HMMA.16816.F32.BF16 R80, R12, R8, R80 ;  /* 0x000000080c50723c */ /* 0x020fe20000041850 */
[----:B------:R-:W-:Y:S01]  /*57e0*/  FMUL.FTZ R40, R40, UR29 ;  /* 0x0000001d28287c20 */ /* 0x000fe20008410000 */
[----:B------:R-:W-:Y:S01]  /*57f0*/  FMUL.FTZ R41, R41, UR29 ;  /* 0x0000001d29297c20 */ /* 0x000fe20008410000 */
[----:B------:R-:W-:Y:S01]  /*5800*/  FMUL.FTZ R16, R42, UR29 ;  /* 0x0000001d2a107c20 */ /* 0x000fe20008410000 */
[----:B------:R-:W-:-:S02]  /*5810*/  FMUL.FTZ R17, R43, UR29 ;  /* 0x0000001d2b117c20 */ /* 0x000fc40008410000 */
[----:B------:R-:W-:Y:S01]  /*5820*/  HMMA.16816.F32.BF16 R84, R12, R10, R84 ;  /* 0x0000000a0c54723c */ /* 0x000fe20000041854 */
[----:B------:R-:W-:Y:S01]  /*5830*/  IADD3 R9, -R4, R3, RZ ;  /* 0x0000000304097210 */ /* 0x000fe20007ffe1ff */
[----:B------:R-:W-:Y:S01]  /*5840*/  FMUL.FTZ R33, R60, UR29 ;  /* 0x0000001d3c217c20 */ /* 0x000fe20008410000 */
[----:B------:R-:W-:Y:S01]  /*5850*/  FMUL.FTZ R32, R61, UR29 ;  /* 0x0000001d3d207c20 */ /* 0x000fe20008410000 */
[----:B------:R-:W-:Y:S01]  /*5860*/  FMUL.FTZ R20, R62, UR29 ;  /* 0x0000001d3e147c20 */ /* 0x000fe20008410000 */
[----:B------:R-:W-:Y:S01]  /*5870*/  SHF.R.S32.HI R2, RZ, 0x1f, R9 ;  /* 0x0000001fff027819 */ /* 0x000fe20000011409 */
[----:B------:R-:W-:Y:S01]  /*5880*/  FMUL.FTZ R21, R63, UR29 ;  /* 0x0000001d3f157c20 */ /* 0x000fe20008410000 */
[----:B------:R-:W-:Y:S01]  /*5890*/  FMUL.FTZ R56, R56, UR29 ;  /* 0x0000001d38387c20 */ /* 0x000fe20008410000 */
[----:B------:R-:W-:Y:S01]  /*58a0*/  FMUL.FTZ R57, R57, UR29 ;  /* 0x0000001d39397c20 */ /* 0x000fe20008410000 */
[----:B------:R-:W-:Y:S01]  /*58b0*/  LEA.HI R2, R2, R9, RZ, 0x2 ;  /* 0x0000000902027211 */ /* 0x000fe200078f10ff */
[----:B------:R-:W-:Y:S01]  /*58c0*/  FMUL.FTZ R58, R58, UR29 ;  /* 0x0000001d3a3a7c20 */ /* 0x000fe20008410000 */
[----:B------:R-:W-:Y:S01]  /*58d0*/  FMUL.FTZ R59, R59, UR29 ;  /* 0x0000001d3b3b7c20 */ /* 0x000fe20008410000 */
[----:B------:R-:W-:Y:S01]  /*58e0*/  FMUL.FTZ R52, R52, UR29 ;  /* 0x0000001d34347c20 */ /* 0x000fe20008410000 */
[----:B------:R-:W-:Y:S01]  /*58f0*/  SHF.R.S32.HI R2, RZ, 0x2, R2 ;  /* 0x00000002ff027819 */ /* 0x000fe20000011402 */
[----:B------:R-:W-:Y:S01]  /*5900*/  FMUL.FTZ R53, R53, UR29 ;  /* 0x0000001d35357c20 */ /* 0x000fe20008410000 */
[----:B------:R-:W-:Y:S01]  /*5910*/  FMUL.FTZ R54, R54, UR29 ;  /* 0x0000001d36367c20 */ /* 0x000fe20008410000 */
[----:B------:R-:W-:Y:S01]  /*5920*/  FMUL.FTZ R55, R55, UR29 ;  /* 0x0000001d37377c20 */ /* 0x000fe20008410000 */
[----:B------:R-:W-:Y:S01]  /*5930*/  IADD3 R167, R167, 0x1, R2 ;  /* 0x00000001a7a77810 */ /* 0x000fe20007ffe002 */
[----:B------:R-:W-:Y:S01]  /*5940*/  FMUL.FTZ R80, R80, UR29 ;  /* 0x0000001d50507c20 */ /* 0x000fe20008410000 */
[----:B------:R-:W-:Y:S01]  /*5950*/  FMUL.FTZ R81, R81, UR29 ;  /* 0x0000001d51517c20 */ /* 0x000fe20008410000 */
[----:B------:R-:W-:Y:S01]  /*5960*/  FMUL.FTZ R82, R82, UR29 ;  /* 0x0000001d52527c20 */ /* 0x000fe20008410000 */
[----:B------:R-:W-:Y:S01]  /*5970*/  FMUL.FTZ R83, R83, UR29 ;  /* 0x0000001d53537c20 */ /* 0x000fe20008410000 */
[----:B------:R-:W-:Y:S01]  /*5980*/  MOV R2, UR28 ;  /* 0x0000001c00027c02 */ /* 0x000fe20008000f00 */
[----:B------:R-:W2:Y:S01]  /*5990*/  MUFU.TANH R40, R40 ;  /* 0x0000002800287308 */ /* 0x000ea20000002400 */
[----:B------:R-:W-:Y:S01]  /*59a0*/  FMUL.FTZ R84, R84, UR29 ;  /* 0x0000001d54547c20 */ /* 0x000fe20008410000 */
[----:B------:R-:W-:Y:S01]  /*59b0*/  FMUL.FTZ R85, R85, UR29 ;  /* 0x0000001d55557c20 */ /* 0x000fe20008410000 */
[----:B------:R-:W-:Y:S01]  /*59c0*/  FMUL.FTZ R86, R86, UR29 ;  /* 0x0000001d56567c20 */ /* 0x000fe20008410000 */
[----:B------:R-:W-:Y:S01]  /*59d0*/  FMUL.FTZ R87, R87, UR29 ;  /* 0x0000001d57577c20 */ /* 0x000fe20008410000 */
[----:B------:R-:W-:Y:S01]  /*59e0*/  IADD3 R167, R2, -UR21, R167 ;  /* 0x8000001502a77c10 */ /* 0x000fe2000fffe0a7 */
[----:B------:R-:W-:-:S02]  /*59f0*/  IMAD.SHL.U32 R14, R3, 0x2, RZ ;  /* 0x00000002030e7824 */ /* 0x000fc400078e00ff */
[----:B------:R-:W4:Y:S01]  /*5a00*/  MUFU.TANH R41, R41 ;  /* 0x0000002900297308 */ /* 0x000f220000002400 */
[----:B------:R-:W-:Y:S02]  /*5a10*/  IADD3 R167, R167, UR13, RZ ;  /* 0x0000000da7a77c10 */ /* 0x000fe4000fffe0ff */
[----:B------:R-:W-:Y:S02]  /*5a20*/  LOP3.LUT R14, R14, 0x6, RZ, 0xc0, !PT ;  /* 0x000000060e0e7812 */ /* 0x000fe400078ec0ff */
[C---:B------:R-:W-:Y:S02]  /*5a30*/  VIADDMNMX R2, R167.reuse, 0x8, R2, PT ;  /* 0x00000008a7027846 */ /* 0x040fe40003800102 */
[----:B------:R-:W-:Y:S01]  /*5a40*/  VIMNMX R167, R167, UR28, PT ;  /* 0x0000001ca7a77c48 */ /* 0x000fe2000bfe0100 */
[----:B------:R-:W1:Y:S08]  /*5a50*/  MUFU.TANH R16, R16 ;  /* 0x0000001000107308 */ /* 0x000e700000002400 */
[----:B------:R-:W1:Y:S08]  /*5a60*/  MUFU.TANH R17, R17 ;  /* 0x0000001100117308 */ /* 0x000e700000002400 */
[----:B------:R-:W1:Y:S08]  /*5a70*/  MUFU.TANH R33, R33 ;  /* 0x0000002100217308 */ /* 0x000e700000002400 */
[----:B------:R-:W1:Y:S08]  /*5a80*/  MUFU.TANH R32, R32 ;  /* 0x0000002000207308 */ /* 0x000e700000002400 */
[----:B------:R-:W1:Y:S08]  /*5a90*/  MUFU.TANH R20, R20 ;  /* 0x0000001400147308 */ /* 0x000e700000002400 */
[----:B------:R-:W1:Y:S08]  /*5aa0*/  MUFU.TANH R21, R21 ;  /* 0x0000001500157308 */ /* 0x000e700000002400 */
[----:B------:R1:W1:Y:S08]  /*5ab0*/  MUFU.TANH R186, R56 ;  /* 0x0000003800ba7308 */ /* 0x0002700000002400 */
        /* <DEDUP_REMOVED lines=14> */
[----:B------:R1:W1:Y:S01]  /*5ba0*/  MUFU.TANH R192, R87 ;  /* 0x0000005700c07308 */ /* 0x0002620000002400 */
[----:B------:R-:W-:Y:S06]  /*5bb0*/  BAR.SYNC.DEFER_BLOCKING 0x0 ;  /* 0x0000000000007b1d */ /* 0x000fec0000010000 */
[----:B--234-:R-:W-:Y:S05]  /*5bc0*/  @!P1 BRA `(.L_x_818) ;  /* 0x0000001000009947 */ /* 0x01cfea0003800000 */
        /* <DEDUP_REMOVED lines=10> */
[----:B------:R-:W2:Y:S08]  /*5c70*/  I2F.RP R9, UR12 ;  /* 0x0000000c00097d06 */ /* 0x000eb00008209400 */
[----:B--2---:R-:W2:Y:S02]  /*5c80*/  MUFU.RCP R8, R9 ;  /* 0x0000000900087308 */ /* 0x004ea40000001000 */
[----:B--2---:R-:W-:-:S06]  /*5c90*/  VIADD R8, R8, 0xffffffe ;  /* 0x0ffffffe08087836 */ /* 0x004fcc0000000000 */
[----:B------:R-:W2:Y:S02]  /*5ca0*/  F2I.FTZ.U32.TRUNC.NTZ R3, R8 ;  /* 0x0000000800037305 */ /* 0x000ea4000021f000 */
[----:B--2---:R-:W-:Y:S01]  /*5cb0*/  R2UR UR35, R3 ;  /* 0x00000000032372ca */ /* 0x004fe200000e0000 */
        /* <DEDUP_REMOVED lines=8> */
[----:B------:R-:W-:Y:S02]  /*5d40*/  UIMAD.WIDE.U32 UR36, UR37, UR28, URZ ;  /* 0x0000001c252472a5 */ /* 0x000fe4000f8e003f */
[----:B------:R-:W-:-:S04]  /*5d50*/  UIADD3 UR30, -UR35, URZ, URZ ;  /* 0x0000003f231e7290 */ /* 0x000fc8000fffe13f */
[----:B------:R-:W-:Y:S01]  /*5d60*/  UIMAD UR30, UR12, UR30, UR31 ;  /* 0x0000001e0c1e72a4 */ /* 0x000fe2000f8e021f */
[----:B------:R-:W-:Y:S02]  /*5d70*/  UMOV UR33, UR37 ;  /* 0x0000002500217c82 */ /* 0x000fe40008000000 */
[----:B------:R-:W-:Y:S02]  /*5d80*/  UIADD3 UR27, -UR33, URZ, URZ ;  /* 0x0000003f211b7290 */ /* 0x000fe4000fffe13f */
[----:B------:R-:W-:Y:S02]  /*5d90*/  UISETP.GT.U32.AND UP2, UPT, UR12, UR30, UPT ;  /* 0x0000001e0c00728c */ /* 0x000fe4000bf44070 */
[----:B------:R-:W-:-:S04]  /*5da0*/  UIMAD UR27, UR12, UR27, UR28 ;  /* 0x0000001b0c1b72a4 */ /* 0x000fc8000f8e021c */
[----:B------:R-:W-:-:S05]  /*5db0*/  UISETP.GT.U32.AND UP0, UPT, UR12, UR27, UPT ;  /* 0x0000001b0c00728c */ /* 0x000fca000bf04070 */
[----:B------:R-:W-:Y:S02]  /*5dc0*/  @!UP2 UIADD3 UR30, UR30, -UR12, URZ ;  /* 0x8000000c1e1ea290 */ /* 0x000fe4000fffe03f */
[----:B------:R-:W-:Y:S02]  /*5dd0*/  @!UP2 UIADD3 UR35, UR35, 0x1, URZ ;  /* 0x000000012323a890 */ /* 0x000fe4000fffe03f */
[----:B------:R-:W-:Y:S02]  /*5de0*/  UISETP.GE.U32.AND UP4, UPT, UR30, UR12, UPT ;  /* 0x0000000c1e00728c */ /* 0x000fe4000bf86070 */
[----:B------:R-:W-:Y:S02]  /*5df0*/  @!UP0 UIADD3 UR27, UR27, -UR12, URZ ;  /* 0x8000000c1b1b8290 */ /* 0x000fe4000fffe03f */
[----:B------:R-:W-:Y:S02]  /*5e00*/  @!UP0 UIADD3 UR33, UR33, 0x1, URZ ;  /* 0x0000000121218890 */ /* 0x000fe4000fffe03f */
[----:B------:R-:W-:-:S02]  /*5e10*/  UISETP.GE.U32.AND UP3, UPT, UR27, UR12, UPT ;  /* 0x0000000c1b00728c */ /* 0x000fc4000bf66070 */
[----:B------:R-:W-:Y:S02]  /*5e20*/  ULOP3.LUT UR12, UR5, UR13, URZ, 0x3c, !UPT ;  /* 0x0000000d050c7292 */ /* 0x000fe4000f8e3c3f */
[----:B------:R-:W-:Y:S02]  /*5e30*/  UISETP.GE.AND UP0, UPT, UR32, URZ, UPT ;  /* 0x0000003f2000728c */ /* 0x000fe4000bf06270 */
[----:B------:R-:W-:Y:S02]  /*5e40*/  UISETP.GE.AND UP1, UPT, UR12, URZ, UPT ;  /* 0x0000003f0c00728c */ /* 0x000fe4000bf26270 */
[----:B------:R-:W-:Y:S02]  /*5e50*/  @UP4 UIADD3 UR35, UR35, 0x1, URZ ;  /* 0x0000000123234890 */ /* 0x000fe4000fffe03f */
[----:B------:R-:W-:Y:S02]  /*5e60*/  UISETP.NE.AND UP2, UPT, UR13, URZ, UPT ;  /* 0x0000003f0d00728c */ /* 0x000fe4000bf45270 */
[----:B------:R-:W-:-:S02]  /*5e70*/  @UP3 UIADD3 UR33, UR33, 0x1, URZ ;  /* 0x0000000121213890 */ /* 0x000fc4000fffe03f */
[----:B------:R-:W-:Y:S02]  /*5e80*/  ULOP3.LUT UR12, URZ, UR13, URZ, 0x33, !UPT ;  /* 0x0000000d3f0c7292 */ /* 0x000fe4000f8e333f */
[----:B------:R-:W-:Y:S02]  /*5e90*/  @!UP0 UIADD3 UR33, -UR33, URZ, URZ ;  /* 0x0000003f21218290 */ /* 0x000fe4000fffe13f */
[----:B------:R-:W-:-:S04]  /*5ea0*/  @!UP1 UIADD3 UR35, -UR35, URZ, URZ ;  /* 0x0000003f23239290 */ /* 0x000fc8000fffe13f */
[----:B------:R-:W-:Y:S02]  /*5eb0*/  USEL UR35, UR12, UR35, !UP2 ;  /* 0x000000230c237287 */ /* 0x000fe4000d000000 */
[----:B------:R-:W-:Y:S02]  /*5ec0*/  USEL UR12, UR12, UR33, !UP2 ;  /* 0x000000210c0c7287 */ /* 0x000fe4000d000000 */
[----:B------:R-:W-:Y:S02]  /*5ed0*/  UIMAD.WIDE UR30, UR35, 0x4, UR22 ;  /* 0x00000004231e78a5 */ /* 0x000fe4000f8e0216 */
        /* <DEDUP_REMOVED lines=15> */
[----:B---3--:R-:W-:Y:S01]  /*5fd0*/  IMAD.U32 R9, RZ, RZ, UR31 ;  /* 0x0000001fff097e24 */ /* 0x008fe2000f8e00ff */
        /* <DEDUP_REMOVED lines=10> */
.L_x_819:
[----:B------:R-:W-:-:S04]  /*6080*/  ULEA UR12, -UR10, URZ, 0x6 ;  /* 0x0000003f0a0c7291 */ /* 0x000fc8000f8e313f */
[----:B------:R-:W-:Y:S02]  /*6090*/  USHF.R.S32.HI UR13, URZ, 0x1f, UR12 ;  /* 0x0000001f3f0d7899 */ /* 0x000fe4000801140c */
[----:B------:R-:W-:-:S04]  /*60a0*/  MOV R4, UR12 ;  /* 0x0000000c00047c02 */ /* 0x000fc80008000f00 */
[----:B------:R-:W-:-:S07]  /*60b0*/  MOV R3, UR13 ;  /* 0x0000000d00037c02 */ /* 0x000fce0008000f00 */
.L_x_820:
[----:B------:R-:W-:Y:S01]  /*60c0*/  ULDC UR12, c[0x0][0x2d0] ;  /* 0x0000b400000c7ab9 */ /* 0x000fe20000000800 */
[----:B------:R-:W-:Y:S01]  /*60d0*/  BSSY B0, `(.L_x_821) ;  /* 0x00000ac000007945 */ /* 0x000fe20003800000 */
[----:B------:R-:W-:Y:S02]  /*60e0*/  ISETP.GE.AND P6, PT, R248, UR12, PT ;  /* 0x0000000cf8007c0c */ /* 0x000fe4000bfc6270 */
[----:B------:R-:W-:Y:S02]  /*60f0*/  ISETP.GE.AND P5, PT, R245, UR12, PT ;  /* 0x0000000cf5007c0c */ /* 0x000fe4000bfa6270 */
[----:B------:R-:W-:Y:S02]  /*6100*/  ISETP.GE.AND P4, PT, R244, UR12, PT ;  /* 0x0000000cf4007c0c */ /* 0x000fe4000bf86270 */
[----:B------:R-:W-:-:S07]  /*6110*/  ISETP.GE.AND P3, PT, R243, UR12, PT ;  /* 0x0000000cf3007c0c */ /* 0x000fce000bf66270 */
[----:B------:R-:W2:Y:S01]  /*6120*/  @!P6 LDC.64 R12, c[0x0][0x218] ;  /* 0x00008600ff0ceb82 */ /* 0x000ea20000000a00 */
[----:B------:R-:W-:Y:S01]  /*6130*/  @!P6 IADD3 R15, P2, R4, R165, RZ ;  /* 0x000000a5040fe210 */ /* 0x000fe20007f5e0ff */
[----:B------:R3:W-:Y:S04]  /*6140*/  @P6 STS.128 [R246+0x8000], RZ ;  /* 0x008000fff6006388 */ /* 0x0007e80000000c00 */
[----:B------:R-:W-:Y:S02]  /*6150*/  @!P6 IMAD.X R22, R3, 0x1, R166, P2 ;  /* 0x000000010316e824 */ /* 0x000fe400010e06a6 */
[----:B------:R-:W4:Y:S08]  /*6160*/  @!P5 LDC.64 R10, c[0x0][0x218] ;  /* 0x00008600ff0adb82 */ /* 0x000f300000000a00 */
[----:B------:R-:W5:Y:S01]  /*6170*/  @!P4 LDC.64 R8, c[0x0][0x218] ;  /* 0x00008600ff08cb82 */ /* 0x000f620000000a00 */
[----:B--2---:R-:W-:-:S04]  /*6180*/  @!P6 LEA R18, P2, R15, R12, 0x1 ;  /* 0x0000000c0f12e211 */ /* 0x004fc800078408ff */
[----:B------:R-:W-:Y:S02]  /*6190*/  @!P6 LEA.HI.X R19, R15, R13, R22, 0x1, P2 ;  /* 0x0000000d0f13e211 */ /* 0x000fe400010f0c16 */
[----:B------:R-:W-:Y:S01]  /*61a0*/  @!P5 IADD3 R15, P2, R4, R165, RZ ;  /* 0x000000a5040fd210 */ /* 0x000fe20007f5e0ff */
[----:B------:R-:W2:Y:S02]  /*61b0*/  @!P3 LDC.64 R12, c[0x0][0x218] ;  /* 0x00008600ff0cbb82 */ /* 0x000ea40000000a00 */
        /* <DEDUP_REMOVED lines=9> */
[----:B------:R-:W1:Y:S02]  /*6250*/  @!P6 LDC.64 R10, c[0x0][0x218] ;  /* 0x00008600ff0aeb82 */ /* 0x000e640000000a00 */
[----:B------:R-:W-:Y:S01]  /*6260*/  @!PT LDS RZ, [RZ] ;  /* 0x00000000fffff984 */ /* 0x000fe20000000800 */
[----:B------:R-:W-:Y:S01]  /*6270*/  @!PT LDS RZ, [RZ] ;  /* 0x00000000fffff984 */ /* 0x000fe20000000800 */
[----:B------:R-:W-:Y:S01]  /*6280*/  @!PT LDS RZ, [RZ] ;  /* 0x00000000fffff984 */ /* 0x000fe20000000800 */
[----:B------:R-:W-:Y:S02]  /*6290*/  @!P5 LDGSTS.E.BYPASS.LTC128B.128 [R246+0xa000], desc[UR24][R26.64+0x80] ;  /* 0x0a0000801af6dfae */ /* 0x000fe4000b901d58 */
[----:B------:R-:W-:Y:S01]  /*62a0*/  @!P4 IMAD.X R22, R3, 0x1, R166, P2 ;  /* 0x000000010316c824 */ /* 0x000fe200010e06a6 */
[C---:B-----5:R-:W-:Y:S01]  /*62b0*/  @!P4 LEA R24, P2, R15.reuse, R8, 0x1 ;  /* 0x000000080f18c211 */ /* 0x060fe200078408ff */
[----:B------:R4:W-:Y:S03]  /*62c0*/  @P4 STS.128 [R246+0xc000], RZ ;  /* 0x00c000fff6004388 */ /* 0x0009e60000000c00 */
[----:B------:R-:W-:-:S02]  /*62d0*/  @!P4 LEA.HI.X R25, R15, R9, R22, 0x1, P2 ;  /* 0x000000090f19c211 */ /* 0x000fc400010f0c16 */
[----:B------:R-:W-:Y:S01]  /*62e0*/  @!P3 IADD3 R15, P2, R4, R165, RZ ;  /* 0x000000a5040fb210 */ /* 0x000fe20007f5e0ff */
[----:B------:R-:W5:Y:S02]  /*62f0*/  @!P5 LDC.64 R8, c[0x0][0x218] ;  /* 0x00008600ff08db82 */ /* 0x000f640000000a00 */
[----:B------:R-:W-:Y:S01]  /*6300*/  @!PT LDS RZ, [RZ] ;  /* 0x00000000fffff984 */ /* 0x000fe20000000800 */
[----:B------:R-:W-:Y:S01]  /*6310*/  @!PT LDS RZ, [RZ] ;  /* 0x00000000fffff984 */ /* 0x000fe20000000800 */
[----:B------:R-:W-:Y:S01]  /*6320*/  @!PT LDS RZ, [RZ] ;  /* 0x00000000fffff984 */ /* 0x000fe20000000800 */
[----:B------:R-:W-:Y:S02]  /*6330*/  @!P4 LDGSTS.E.BYPASS.LTC128B.128 [R246+0xc000], desc[UR24][R24.64+0x100] ;  /* 0x0c00010018f6cfae */ /* 0x000fe4000b901d58 */
[----:B------:R-:W-:Y:S01]  /*6340*/  @!P3 IMAD.X R34, R3, 0x1, R166, P2 ;  /* 0x000000010322b824 */ /* 0x000fe200010e06a6 */
[C---:B--2---:R-:W-:Y:S01]  /*6350*/  @!P3 LEA R22, P2, R15.reuse, R12, 0x1 ;  /* 0x0000000c0f16b211 */ /* 0x044fe200078408ff */
[----:B------:R4:W-:Y:S03]  /*6360*/  @P3 STS.128 [R246+0xe000], RZ ;  /* 0x00e000fff6003388 */ /* 0x0009e60000000c00 */
[----:B------:R-:W-:-:S02]  /*6370*/  @!P3 LEA.HI.X R23, R15, R13, R34, 0x1, P2 ;  /* 0x0000000d0f17b211 */ /* 0x000fc400010f0c22 */
[----:B------:R-:W-:Y:S01]  /*6380*/  IADD3 R36, P2, R4, UR16, RZ ;  /* 0x0000001004247c10 */ /* 0x000fe2000ff5e0ff */
[----:B------:R-:W2:Y:S02]  /*6390*/  @!P4 LDC.64 R12, c[0x0][0x218] ;  /* 0x00008600ff0ccb82 */ /* 0x000ea40000000a00 */
        /* <DEDUP_REMOVED lines=27> */
[C---:B--2---:R-:W-:Y:S01]  /*6550*/  @!P4 LEA R42, P2, R37.reuse, R12, 0x1 ;  /* 0x0000000c252ac211 */ /* 0x044fe200078408ff */
[----:B------:R2:W-:Y:S03]  /*6560*/  @P4 STS.128 [R246+0xc800], RZ ;  /* 0x00c800fff6004388 */ /* 0x0005e60000000c00 */
[----:B------:R-:W-:-:S02]  /*6570*/  @!P4 LEA.HI.X R43, R37, R13, R44, 0x1, P2 ;  /* 0x0000000d252bc211 */ /* 0x000fc400010f0c2c */
[----:B------:R-:W-:Y:S01]  /*6580*/  @!P3 IADD3 R37, P2, R36, R165, RZ ;  /* 0x000000a52425b210 */ /* 0x000fe20007f5e0ff */
[----:B------:R-:W3:Y:S02]  /*6590*/  @!P5 LDC.64 R12, c[0x0][0x218] ;  /* 0x00008600ff0cdb82 */ /* 0x000ee40000000a00 */
        /* <DEDUP_REMOVED lines=31> */
[----:B------:R-:W4:Y:S02]  /*6790*/  @!P6 LDC.64 R12, c[0x0][0x218] ;  /* 0x00008600ff0ceb82 */ /* 0x000f240000000a00 */
        /* <DEDUP_REMOVED lines=28> */
[----:B----4-:R-:W-:-:S04]  /*6960*/  @!P6 LEA R22, P2, R18, R12, 0x1 ;  /* 0x0000000c1216e211 */ /* 0x010fc800078408ff */
        /* <DEDUP_REMOVED lines=28> */
[----:B--2---:R-:W-:-:S04]  /*6b30*/  LEA R8, P2, R36, UR12, 0x1 ;  /* 0x0000000c24087c11 */ /* 0x004fc8000f8408ff */
[----:B------:R-:W-:-:S05]  /*6b40*/  LEA.HI.X R9, R36, UR13, R15, 0x1, P2 ;  /* 0x0000000d24097c11 */ /* 0x000fca00090f0c0f */
[----:B------:R-:W-:Y:S01]  /*6b50*/  @!PT LDS RZ, [RZ] ;  /* 0x00000000fffff984 */ /* 0x000fe20000000800 */
[----:B------:R-:W-:Y:S01]  /*6b60*/  @!PT LDS RZ, [RZ] ;  /* 0x00000000fffff984 */ /* 0x000fe20000000800 */
[----:B------:R-:W-:Y:S01]  /*6b70*/  @!PT LDS RZ, [RZ] ;  /* 0x00000000fffff984 */ /* 0x000fe20000000800 */
[----:B------:R1:W-:Y:S04]  /*6b80*/  LDGSTS.E.BYPASS.LTC128B.128 [R246+0xf800], desc[UR24][R8.64+0x180] ;  /* 0x0f80018008f67fae */ /* 0x0003e8000b901d58 */
.L_x_822:
[----:B------:R-:W-:Y:S05]  /*6b90*/  BSYNC B0 ;  /* 0x0000000000007941 */ /* 0x000fea0003800000 */
.L_x_821:
[----:B------:R-:W0:Y:S01]  /*6ba0*/  LDGDEPBAR ;  /* 0x00000000000079af */ /* 0x000e220000000000 */
[----:B------:R-:W-:-:S04]  /*6bb0*/  IADD3 R165, P2, R4, R165, RZ ;  /* 0x000000a504a57210 */ /* 0x000fc80007f5e0ff */
[----:B------:R-:W-:-:S09]  /*6bc0*/  IADD3.X R166, R3, R166, RZ, P2, !PT ;  /* 0x000000a603a67210 */ /* 0x000fd200017fe4ff */
.L_x_818:
[----:B------:R-:W-:Y:S01]  /*6bd0*/  VIADD R3, R14, UR5 ;  /* 0x000000050e037c36 */ /* 0x000fe20008000000 */
[----:B------:R-:W-:Y:S01]  /*6be0*/  LEA R236, R0, UR4, 0x1 ;  /* 0x0000000400ec7c11 */ /* 0x000fe2000f8e08ff */
[----:B------:R-:W-:Y:S01]  /*6bf0*/  ULDC UR27, c[0x0][0x2ec] ;  /* 0x0000bb00001b7ab9 */ /* 0x000fe20000000800 */
[----:B------:R-:W-:Y:S01]  /*6c00*/  ULDC.64 UR4, c[0x0][0x218] ;  /* 0x0000860000047ab9 */ /* 0x000fe20000000a00 */
[C---:B------:R-:W-:Y:S02]  /*6c10*/  VIADD R4, R3.reuse, 0x1 ;  /* 0x0000000103047836 */ /* 0x040fe40000000000 */
[C---:B-12---:R-:W-:Y:S01]  /*6c20*/  VIADD R8, R3.reuse, 0x8 ;  /* 0x0000000803087836 */ /* 0x046fe20000000000 */
[----:B------:R-:W-:Y:S01]  /*6c30*/  LDSM.16.MT88.4 R156, [R236+0x10000] ;  /* 0x01000000ec9c783b */ /* 0x000fe20000004200 */
[C---:B------:R-:W-:Y:S01]  /*6c40*/  VIADD R9, R3.reuse, 0x20 ;  /* 0x0000002003097836 */ /* 0x040fe20000000000 */
        /* <DEDUP_REMOVED lines=16> */
[----:B------:R-:W-:Y:S01]  /*6d50*/  FSEL R28, R28, -INF , !P3 ;  /* 0xff8000001c1c7808 */ /* 0x000fe20005800000 */
[----:B------:R-:W-:Y:S01]  /*6d60*/  LDSM.16.MT88.4 R140, [R233+0x10000] ;  /* 0x01000000e98c783b */ /* 0x000fe20000004200 */
[----:B------:R-:W-:-:S02]  /*6d70*/  ISETP.GE.AND P2, PT, R8, R167, PT ;  /* 0x000000a70800720c */ /* 0x000fc40003f46270 */
[-C--:B------:R-:W-:Y:S01]  /*6d80*/  ISETP.GE.AND P3, PT, R8, R2.reuse, PT ;  /* 0x000000020800720c */ /* 0x080fe20003f66270 */
[----:B------:R-:W-:Y:S01]  /*6d90*/  VIADD R8, R3, 0x18 ;  /* 0x0000001803087836 */ /* 0x000fe20000000000 */
[----:B------:R-:W-:Y:S01]  /*6da0*/  FSEL R30, R30, -INF , !P4 ;  /* 0xff8000001e1e7808 */ /* 0x000fe20006000000 */
[----:B------:R-:W-:Y:S01]  /*6db0*/  LDSM.16.MT88.4 R132, [R232+0x10000] ;  /* 0x01000000e884783b */ /* 0x000fe20000004200 */
[----:B------:R-:W-:Y:S02]  /*6dc0*/  FSEL R26, R29, -INF , !P6 ;  /* 0xff8000001d1a7808 */ /* 0x000fe40007000000 */
[C---:B------:R-:W-:Y:S01]  /*6dd0*/  ISETP.GE.AND P4, PT, R4.reuse, R167, PT ;  /* 0x000000a70400720c */ /* 0x040fe20003f86270 */
[----:B------:R-:W-:Y:S01]  /*6de0*/  LDSM.16.MT88.4 R56, [R233+0x12000] ;  /* 0x01200000e938783b */ /* 0x000fe20000004200 */
[----:B------:R-:W-:Y:S01]  /*6df0*/  ISETP.GE.AND P6, PT, R4, R2, PT ;  /* 0x000000020400720c */ /* 0x000fe20003fc6270 */
[----:B------:R-:W-:Y:S01]  /*6e00*/  VIADD R4, R3, 0x19 ;  /* 0x0000001903047836 */ /* 0x000fe20000000000 */
[----:B------:R-:W-:Y:S01]  /*6e10*/  FSEL R22, R31, -INF , !P5 ;  /* 0xff8000001f167808 */ /* 0x000fe20006800000 */
[----:B------:R-:W-:Y:S01]  /*6e20*/  LDSM.16.MT88.4 R48, [R234+0x12000] ;  /* 0x01200000ea30783b */ /* 0x000fe20000004200 */
[----:B------:R-:W-:-:S02]  /*6e30*/  FSEL R18, R40, -INF , !P2 ;  /* 0xff80000028127808 */ /* 0x000fc40005000000 */
[----:B------:R-:W-:Y:S01]  /*6e40*/  FSEL R10, R16, -INF , !P3 ;  /* 0xff800000100a7808 */ /* 0x000fe20005800000 */
[----:B------:R-:W-:Y:S01]  /*6e50*/  LDSM.16.MT88.4 R64, [R232+0x12000] ;  /* 0x01200000e840783b */ /* 0x000fe20000004200 */
[CC--:B------:R-:W-:Y:S02]  /*6e60*/  ISETP.GE.AND P5, PT, R8.reuse, R167.reuse, PT ;  /* 0x000000a70800720c */ /* 0x0c0fe40003fa6270 */
[-C--:B------:R-:W-:Y:S01]  /*6e70*/  ISETP.GE.AND P2, PT, R8, R2.reuse, PT ;  /* 0x000000020800720c */ /* 0x080fe20003f46270 */
[----:B------:R-:W-:Y:S01]  /*6e80*/  LDSM.16.MT88.4 R72, [R236+0x14000] ;  /* 0x01400000ec48783b */ /* 0x000fe20000004200 */
[----:B------:R-:W-:Y:S02]  /*6e90*/  FSEL R16, R41, -INF , !P4 ;  /* 0xff80000029107808 */ /* 0x000fe40006000000 */
[CC--:B------:R-:W-:Y:S01]  /*6ea0*/  ISETP.GE.AND P3, PT, R4.reuse, R167.reuse, PT ;  /* 0x000000a70400720c */ /* 0x0c0fe20003f66270 */
[----:B------:R-:W-:Y:S01]  /*6eb0*/  LDSM.16.MT88.4 R80, [R234+0x14000] ;  /* 0x01400000ea50783b */ /* 0x000fe20000004200 */
[----:B------:R-:W-:Y:S01]  /*6ec0*/  ISETP.GE.AND P4, PT, R4, R2, PT ;  /* 0x000000020400720c */ /* 0x000fe20003f86270 */
[----:B------:R-:W-:Y:S01]  /*6ed0*/  VIADD R4, R3, 0x21 ;  /* 0x0000002103047836 */ /* 0x000fe20000000000 */
[----:B------:R-:W-:Y:S01]  /*6ee0*/  FSEL R8, R17, -INF , !P6 ;  /* 0xff80000011087808 */ /* 0x000fe20007000000 */
[----:B------:R-:W-:Y:S01]  /*6ef0*/  LDSM.16.MT88.4 R104, [R236+0x16000] ;  /* 0x01600000ec68783b */ /* 0x000fe20000004200 */
[----:B------:R-:W-:-:S02]  /*6f00*/  ISETP.GE.AND P6, PT, R3, R167, PT ;  /* 0x000000a70300720c */ /* 0x000fc40003fc6270 */
[----:B------:R-:W-:Y:S01]  /*6f10*/  FSEL R12, R32, -INF , !P3 ;  /* 0xff800000200c7808 */ /* 0x000fe20005800000 */
[----:B------:R-:W-:Y:S01]  /*6f20*/  LDSM.16.MT88.4 R40, [R236+0x12000] ;  /* 0x01200000ec28783b */ /* 0x000fe20000004200 */
[----:B------:R-:W-:Y:S02]  /*6f30*/  FSEL R34, R6, -INF , !P6 ;  /* 0xff80000006227808 */ /* 0x000fe40007000000 */
[C---:B------:R-:W-:Y:S01]  /*6f40*/  ISETP.GE.AND P6, PT, R4.reuse, R167, PT ;  /* 0x000000a70400720c */ /* 0x040fe20003fc6270 */
[----:B------:R-:W-:Y:S01]  /*6f50*/  LDSM.16.MT88.4 R88, [R233+0x14000] ;  /* 0x01400000e958783b */ /* 0x000fe20000004200 */
[-C--:B------:R-:W-:Y:S02]  /*6f60*/  ISETP.GE.AND P3, PT, R4, R2.reuse, PT ;  /* 0x000000020400720c */ /* 0x080fe40003f66270 */
[----:B------:R-:W-:Y:S01]  /*6f70*/  FSEL R4, R21, -INF , !P4 ;  /* 0xff80000015047808 */ /* 0x000fe20006000000 */
[----:B------:R-:W-:Y:S01]  /*6f80*/  LDSM.16.MT88.4 R96, [R232+0x14000] ;  /* 0x01400000e860783b */ /* 0x000fe20000004200 */
[----:B------:R-:W-:-:S02]  /*6f90*/  ISETP.GE.AND P4, PT, R3, R2, PT ;  /* 0x000000020300720c */ /* 0x000fc40003f86270 */
[----:B------:R-:W-:Y:S01]  /*6fa0*/  FMNMX.FTZ R11, R34, R24, !PT ;  /* 0x00000018220b7209 */ /* 0x000fe20007810000 */
[----:B------:R-:W-:Y:S01]  /*6fb0*/  LDSM.16.MT88.4 R112, [R234+0x16000] ;  /* 0x01600000ea70783b */ /* 0x000fe20000004200 */
[----:B------:R-:W-:Y:S02]  /*6fc0*/  FSEL R68, R68, -INF , !P4 ;  /* 0xff80000044447808 */ /* 0x000fe40006000000 */
[----:B------:R-:W-:Y:S01]  /*6fd0*/  FSEL R14, R33, -INF , !P5 ;  /* 0xff800000210e7808 */ /* 0x000fe20006800000 */
[----:B------:R-:W-:Y:S01]  /*6fe0*/  LDSM.16.MT88.4 R120, [R233+0x16000] ;  /* 0x01600000e978783b */ /* 0x000fe20000004200 */
[----:B------:R-:W-:Y:S02]  /*6ff0*/  FSEL R6, R20, -INF , !P2 ;  /* 0xff80000014067808 */ /* 0x000fe40005000000 */
[----:B------:R-:W-:Y:S02]  /*7000*/  FMNMX.FTZ R11, R28, R11, !PT ;  /* 0x0000000b1c0b7209 */ /* 0x000fe40007810000 */
[----:B------:R-:W-:-:S02]  /*7010*/  ISETP.GE.AND P5, PT, R9, R167, PT ;  /* 0x000000a70900720c */ /* 0x000fc40003fa6270 */
[----:B------:R-:W-:Y:S01]  /*7020*/  ISETP.GE.AND P2, PT, R9, R2, PT ;  /* 0x000000020900720c */ /* 0x000fe20003f46270 */
[----:B------:R-:W-:Y:S01]  /*7030*/  VIADD R9, R3, 0x28 ;  /* 0x0000002803097836 */ /* 0x000fe20000000000 */
[----:B------:R-:W-:Y:S02]  /*7040*/  FMNMX.FTZ R15, R68, R70, !PT ;  /* 0x00000046440f7209 */ /* 0x000fe40007810000 */
[----:B------:R-:W-:Y:S02]  /*7050*/  FMNMX.FTZ R11, R26, R11, !PT ;  /* 0x0000000b1a0b7209 */ /* 0x000fe40007810000 */
[----:B------:R-:W-:Y:S02]  /*7060*/  FMNMX.FTZ R15, R30, R15, !PT ;  /* 0x0000000f1e0f7209 */ /* 0x000fe40007810000 */
[----:B------:R-:W-:Y:S02]  /*7070*/  FSEL R186, R186, -INF , !P5 ;  /* 0xff800000baba7808 */ /* 0x000fe40006800000 */
[----:B------:R-:W-:-:S02]  /*7080*/  FSEL R190, R190, -INF , !P2 ;  /* 0xff800000bebe7808 */ /* 0x000fc40005000000 */
[C---:B------:R-:W-:Y:S02]  /*7090*/  ISETP.GE.AND P5, PT, R9.reuse, R167, PT ;  /* 0x000000a70900720c */ /* 0x040fe40003fa6270 */
[----:B------:R-:W-:Y:S02]  /*70a0*/  ISETP.GE.AND P2, PT, R9, R2, PT ;  /* 0x000000020900720c */ /* 0x000fe40003f46270 */
[----:B------:R-:W-:Y:S01]  /*70b0*/  FMNMX.FTZ R9, R18, R11, !PT ;  /* 0x0000000b12097209 */ /* 0x000fe20007810000 */
[----:B------:R-:W-:Y:S01]  /*70c0*/  VIADD R11, R3, 0x29 ;  /* 0x00000029030b7836 */ /* 0x000fe20000000000 */
[----:B------:R-:W-:Y:S02]  /*70d0*/  FMNMX.FTZ R15, R22, R15, !PT ;  /* 0x0000000f160f7209 */ /* 0x000fe40007810000 */
[----:B------:R-:W-:Y:S02]  /*70e0*/  FMNMX.FTZ R9, R16, R9, !PT ;  /* 0x0000000910097209 */ /* 0x000fe40007810000 */
[----:B------:R-:W-:-:S02]  /*70f0*/  FMNMX.FTZ R15, R10, R15, !PT ;  /* 0x0000000f0a0f7209 */ /* 0x000fc40007810000 */
[----:B------:R-:W-:Y:S01]  /*7100*/  FMNMX.FTZ R17, R14, R9, !PT ;  /* 0x000000090e117209 */ /* 0x000fe20007810000 */
[----:B------:R-:W-:Y:S01]  /*7110*/  VIADD R9, R3, 0x38 ;  /* 0x0000003803097836 */ /* 0x000fe20000000000 */
[----:B------:R-:W-:Y:S02]  /*7120*/  FMNMX.FTZ R15, R8, R15, !PT ;  /* 0x0000000f080f7209 */ /* 0x000fe40007810000 */
[----:B------:R-:W-:Y:S02]  /*7130*/  FMNMX.FTZ R17, R12, R17, !PT ;  /* 0x000000110c117209 */ /* 0x000fe40007810000 */
[----:B------:R-:W-:Y:S02]  /*7140*/  FMNMX.FTZ R15, R6, R15, !PT ;  /* 0x0000000f060f7209 */ /* 0x000fe40007810000 */
[----:B------:R-:W-:Y:S02]  /*7150*/  FSEL R252, R252, -INF , !P6 ;  /* 0xff800000fcfc7808 */ /* 0x000fe40007000000 */
[----:B------:R-:W-:-:S02]  /*7160*/  FMNMX.FTZ R17, R186, R17, !PT ;  /* 0x00000011ba117209 */ /* 0x000fc40007810000 */
[----:B------:R-:W-:Y:S02]  /*7170*/  FMNMX.FTZ R15, R4, R15, !PT ;  /* 0x0000000f040f7209 */ /* 0x000fe40007810000 */
[----:B------:R-:W-:Y:S02]  /*7180*/  ISETP.GE.AND P6, PT, R11, R167, PT ;  /* 0x000000a70b00720c */ /* 0x000fe40003fc6270 */
[----:B------:R-:W-:Y:S02]  /*7190*/  FSEL R188, R188, -INF , !P5 ;  /* 0xff800000bcbc7808 */ /* 0x000fe40006800000 */
[----:B------:R-:W-:Y:S02]  /*71a0*/  FMNMX.FTZ R17, R252, R17, !PT ;  /* 0x00000011fc117209 */ /* 0x000fe40007810000 */
[----:B------:R-:W-:Y:S02]  /*71b0*/  FSEL R214, R214, -INF , !P3 ;  /* 0xff800000d6d67808 */ /* 0x000fe40005800000 */
[----:B------:R-:W-:-:S02]  /*71c0*/  FMNMX.FTZ R15, R190, R15, !PT ;  /* 0x0000000fbe0f7209 */ /* 0x000fc40007810000 */
[----:B------:R-:W-:Y:S01]  /*71d0*/  ISETP.GE.AND P4, PT, R11, R2, PT ;  /* 0x000000020b00720c */ /* 0x000fe20003f86270 */
[----:B------:R-:W-:Y:S01]  /*71e0*/  VIADD R11, R3, 0x31 ;  /* 0x00000031030b7836 */ /* 0x000fe20000000000 */
[----:B------:R-:W-:Y:S01]  /*71f0*/  ISETP.GE.AND P3, PT, R13, R167, PT ;  /* 0x000000a70d00720c */ /* 0x000fe20003f66270 */
[----:B------:R-:W-:Y:S01]  /*7200*/  VIADD R3, R3, 0x39 ;  /* 0x0000003903037836 */ /* 0x000fe20000000000 */
[----:B------:R-:W-:Y:S02]  /*7210*/  FSEL R250, R250, -INF , !P6 ;  /* 0xff800000fafa7808 */ /* 0x000fe40007000000 */
[----:B------:R-:W-:Y:S02]  /*7220*/  FMNMX.FTZ R17, R188, R17, !PT ;  /* 0x00000011bc117209 */ /* 0x000fe40007810000 */
[----:B------:R-:W-:Y:S02]  /*7230*/  FSEL R196, R196, -INF , !P2 ;  /* 0xff800000c4c47808 */ /* 0x000fe40005000000 */
[----:B------:R-:W-:-:S02]  /*7240*/  FMNMX.FTZ R15, R214, R15, !PT ;  /* 0x0000000fd60f7209 */ /* 0x000fc40007810000 */
[----:B------:R-:W-:Y:S02]  /*7250*/  FSEL R210, R210, -INF , !P3 ;  /* 0xff800000d2d27808 */ /* 0x000fe40005800000 */
[----:B------:R-:W-:Y:S02]  /*7260*/  ISETP.GE.AND P5, PT, R11, R167, PT ;  /* 0x000000a70b00720c */ /* 0x000fe40003fa6270 */
[----:B------:R-:W-:Y:S02]  /*7270*/  FMNMX.FTZ R17, R250, R17, !PT ;  /* 0x00000011fa117209 */ /* 0x000fe40007810000 */
[----:B------:R-:W-:Y:S02]  /*7280*/  ISETP.GE.AND P3, PT, R9, R167, PT ;  /* 0x000000a70900720c */ /* 0x000fe40003f66270 */
[----:B------:R-:W-:Y:S02]  /*7290*/  ISETP.GE.AND P2, PT, R13, R2, PT ;  /* 0x000000020d00720c */ /* 0x000fe40003f46270 */
[----:B------:R-:W-:-:S02]  /*72a0*/  FSEL R212, R212, -INF , !P4 ;  /* 0xff800000d4d47808 */ /* 0x000fc40006000000 */
[----:B------:R-:W-:Y:S02]  /*72b0*/  FMNMX.FTZ R15, R196, R15, !PT ;  /* 0x0000000fc40f7209 */ /* 0x000fe40007810000 */
[----:B------:R-:W-:Y:S02]  /*72c0*/  FSEL R208, R208, -INF , !P5 ;  /* 0xff800000d0d07808 */ /* 0x000fe40006800000 */
[----:B------:R-:W-:Y:S02]  /*72d0*/  FMNMX.FTZ R17, R210, R17, !PT ;  /* 0x00000011d2117209 */ /* 0x000fe40007810000 */
[----:B------:R-:W-:Y:S02]  /*72e0*/  FSEL R206, R206, -INF , !P3 ;  /* 0xff800000cece7808 */ /* 0x000fe40005800000 */
[----:B------:R-:W-:Y:S02]  /*72f0*/  ISETP.GE.AND P3, PT, R11, R2, PT ;  /* 0x000000020b00720c */ /* 0x000fe40003f66270 */
[----:B------:R-:W-:-:S02]  /*7300*/  FSEL R202, R202, -INF , !P2 ;  /* 0xff800000caca7808 */ /* 0x000fc40005000000 */
[----:B------:R-:W-:Y:S02]  /*7310*/  FMNMX.FTZ R15, R212, R15, !PT ;  /* 0x0000000fd40f7209 */ /* 0x000fe40007810000 */
[----:B------:R-:W-:Y:S02]  /*7320*/  ISETP.GE.AND P5, PT, R3, R167, PT ;  /* 0x000000a70300720c */ /* 0x000fe40003fa6270 */
[----:B------:R-:W-:Y:S02]  /*7330*/  FMNMX.FTZ R17, R208, R17, !PT ;  /* 0x00000011d0117209 */ /* 0x000fe40007810000 */
[----:B------:R-:W-:Y:S02]  /*7340*/  ISETP.GE.AND P2, PT, R9, R2, PT ;  /* 0x000000020900720c */ /* 0x000fe40003f46270 */
[----:B------:R-:W-:Y:S02]  /*7350*/  FSEL R200, R200, -INF , !P3 ;  /* 0xff800000c8c87808 */ /* 0x000fe40005800000 */
[----:B------:R-:W-:-:S02]  /*7360*/  FMNMX.FTZ R15, R202, R15, !PT ;  /* 0x0000000fca0f7209 */ /* 0x000fc40007810000 */
[----:B------:R-:W-:Y:S02]  /*7370*/  FSEL R204, R204, -INF , !P5 ;  /* 0xff800000cccc7808 */ /* 0x000fe40006800000 */
[----:B------:R-:W-:Y:S02]  /*7380*/  FMNMX.FTZ R17, R206, R17, !PT ;  /* 0x00000011ce117209 */ /* 0x000fe40007810000 */
[----:B------:R-:W-:Y:S02]  /*7390*/  ISETP.GE.AND P3, PT, R3, R2, PT ;  /* 0x000000020300720c */ /* 0x000fe40003f66270 */
[----:B------:R-:W-:Y:S02]  /*73a0*/  FSEL R198, R198, -INF , !P2 ;  /* 0xff800000c6c67808 */ /* 0x000fe40005000000 */
[----:B------:R-:W-:Y:S02]  /*73b0*/  FMNMX.FTZ R15, R200, R15, !PT ;  /* 0x0000000fc80f7209 */ /* 0x000fe40007810000 */
[----:B------:R-:W-:-:S02]  /*73c0*/  FMNMX.FTZ R13, R204, R17, !PT ;  /* 0x00000011cc0d7209 */ /* 0x000fc40007810000 */
        /* <DEDUP_REMOVED lines=13> */
[----:B------:R-:W-:Y:S02]  /*74a0*/  FSEL R199, R199, RZ, P2 ;  /* 0x000000ffc7c77208 */ /* 0x000fe40001000000 */
[C---:B------:R-:W-:Y:S01]  /*74b0*/  FSETP.NEU.FTZ.AND P2, PT, R3.reuse, -INF , PT ;  /* 0xff8000000300780b */ /* 0x040fe20003f5d000 */
[----:B------:R-:W-:Y:S02]  /*74c0*/  FMUL.FTZ R191, R3, UR27 ;  /* 0x0000001b03bf7c20 */ /* 0x000fe40008410000 */
[--C-:B------:R-:W-:Y:S01]  /*74d0*/  FFMA.FTZ R183, R34, UR27, -R199.reuse ;  /* 0x0000001b22b77c23 */ /* 0x100fe200080108c7 */
[--C-:B------:R-:W-:Y:S01]  /*74e0*/  FFMA.FTZ R182, R24, UR27, -R199.reuse ;  /* 0x0000001b18b67c23 */ /* 0x100fe200080108c7 */
[--C-:B------:R-:W-:Y:S01]  /*74f0*/  FFMA.FTZ R181, R28, UR27, -R199.reuse ;  /* 0x0000001b1cb57c23 */ /* 0x100fe200080108c7 */
[----:B------:R-:W-:Y:S01]  /*7500*/  FSEL R191, R191, RZ, P2 ;  /* 0x000000ffbfbf7208 */ /* 0x000fe20001000000 */
[--C-:B------:R-:W-:Y:S01]  /*7510*/  FFMA.FTZ R178, R26, UR27, -R199.reuse ;  /* 0x0000001b1ab27c23 */ /* 0x100fe200080108c7 */
[--C-:B------:R-:W-:Y:S01]  /*7520*/  FFMA.FTZ R177, R18, UR27, -R199.reuse ;  /* 0x0000001b12b17c23 */ /* 0x100fe200080108c7 */
[----:B------:R-:W-:Y:S01]  /*7530*/  MUFU.EX2 R183, R183 ;  /* 0x000000b700b77308 */ /* 0x000fe20000000800 */
[----:B------:R-:W-:Y:S01]  /*7540*/  FFMA.FTZ R176, R16, UR27, -R199 ;  /* 0x0000001b10b07c23 */ /* 0x000fe200080108c7 */
[--C-:B------:R-:W-:Y:S01]  /*7550*/  FFMA.FTZ R184, R68, UR27, -R191.reuse ;  /* 0x0000001b44b87c23 */ /* 0x100fe200080108bf */
[--C-:B------:R-:W-:Y:S01]  /*7560*/  FFMA.FTZ R185, R70, UR27, -R191.reuse ;  /* 0x0000001b46b97c23 */ /* 0x100fe200080108bf */
[--C-:B------:R-:W-:Y:S01]  /*7570*/  FFMA.FTZ R180, R30, UR27, -R191.reuse ;  /* 0x0000001b1eb47c23 */ /* 0x100fe200080108bf */
[----:B------:R-:W-:Y:S01]  /*7580*/  FFMA.FTZ R179, R22, UR27, -R191 ;  /* 0x0000001b16b37c23 */ /* 0x000fe200080108bf */
[----:B------:R-:W1:Y:S01]  /*7590*/  LDSM.16.MT88.4 R16, [R234+0x10800] ;  /* 0x01080000ea10783b */ /* 0x000e620000004200 */
[--C-:B------:R-:W-:Y:S01]  /*75a0*/  FFMA.FTZ R174, R14, UR27, -R199.reuse ;  /* 0x0000001b0eae7c23 */ /* 0x100fe200080108c7 */
[----:B------:R-:W2:Y:S01]  /*75b0*/  MUFU.EX2 R182, R182 ;  /* 0x000000b600b67308 */ /* 0x000ea20000000800 */
[----:B------:R-:W-:Y:S01]  /*75c0*/  FFMA.FTZ R169, R12, UR27, -R199 ;  /* 0x0000001b0ca97c23 */ /* 0x000fe200080108c7 */
[--C-:B------:R-:W-:Y:S01]  /*75d0*/  FFMA.FTZ R175, R10, UR27, -R191.reuse ;  /* 0x0000001b0aaf7c23 */ /* 0x100fe200080108bf */
[--C-:B------:R-:W-:Y:S01]  /*75e0*/  FFMA.FTZ R172, R8, UR27, -R191.reuse ;  /* 0x0000001b08ac7c23 */ /* 0x100fe200080108bf */
[--C-:B------:R-:W-:Y:S01]  /*75f0*/  FFMA.FTZ R173, R6, UR27, -R191.reuse ;  /* 0x0000001b06ad7c23 */ /* 0x100fe200080108bf */
[----:B------:R-:W-:Y:S01]  /*7600*/  FFMA.FTZ R0, R4, UR27, -R191 ;  /* 0x0000001b04007c23 */ /* 0x000fe200080108bf */
[----:B------:R-:W3:Y:S01]  /*7610*/  LDSM.16.MT88.4 R20, [R236+0x10800] ;  /* 0x01080000ec14783b */ /* 0x000ee20000004200 */
[--C-:B------:R-:W-:Y:S01]  /*7620*/  FFMA.FTZ R186, R186, UR27, -R199.reuse ;  /* 0x0000001bbaba7c23 */ /* 0x100fe200080108c7 */
[----:B------:R-:W-:Y:S01]  /*7630*/  MUFU.EX2 R181, R181 ;  /* 0x000000b500b57308 */ /* 0x000fe20000000800 */
[--C-:B------:R-:W-:Y:S01]  /*7640*/  FFMA.FTZ R187, R252, UR27, -R199.reuse ;  /* 0x0000001bfcbb7c23 */ /* 0x100fe200080108c7 */
[----:B------:R-:W4:Y:S01]  /*7650*/  LDSM.16.MT88.4 R12, [R233+0x10800] ;  /* 0x01080000e90c783b */ /* 0x000f220000004200 */
[--C-:B------:R-:W-:Y:S01]  /*7660*/  FFMA.FTZ R188, R188, UR27, -R199.reuse ;  /* 0x0000001bbcbc7c23 */ /* 0x100fe200080108c7 */
[----:B------:R-:W-:Y:S01]  /*7670*/  FFMA.FTZ R189, R250, UR27, -R199 ;  /* 0x0000001bfabd7c23 */ /* 0x000fe200080108c7 */
[--C-:B------:R-:W-:Y:S01]  /*7680*/  FFMA.FTZ R190, R190, UR27, -R191.reuse ;  /* 0x0000001bbebe7c23 */ /* 0x100fe200080108bf */
[----:B------:R-:W5:Y:S01]  /*7690*/  LDSM.16.MT88.4 R8, [R232+0x10800] ;  /* 0x01080000e808783b */ /* 0x000f620000004200 */
[--C-:B------:R-:W-:Y:S01]  /*76a0*/  FFMA.FTZ R193, R214, UR27, -R191.reuse ;  /* 0x0000001bd6c17c23 */ /* 0x100fe200080108bf */
[----:B------:R-:W1:Y:S01]  /*76b0*/  MUFU.EX2 R178, R178 ;  /* 0x000000b200b27308 */ /* 0x000e620000000800 */
[----:B--2---:R-:W-:Y:S01]  /*76c0*/  F2FP.BF16.F32.PACK_AB R128, R182, R183 ;  /* 0x000000b7b680723e */ /* 0x004fe200000010ff */
[----:B------:R-:W-:Y:S01]  /*76d0*/  LDSM.16.MT88.4 R24, [R232+0x16000] ;  /* 0x01600000e818783b */ /* 0x000fe20000004200 */
[--C-:B------:R-:W-:Y:S01]  /*76e0*/  FFMA.FTZ R196, R196, UR27, -R191.reuse ;  /* 0x0000001bc4c47c23 */ /* 0x100fe200080108bf */
[----:B------:R-:W-:Y:S01]  /*76f0*/  FFMA.FTZ R197, R212, UR27, -R191 ;  /* 0x0000001bd4c57c23 */ /* 0x000fe200080108bf */
[--C-:B------:R-:W-:Y:S01]  /*7700*/  FFMA.FTZ R201, R210, UR27, -R199.reuse ;  /* 0x0000001bd2c97c23 */ /* 0x100fe200080108c7 */
[----:B------:R-:W-:Y:S01]  /*7710*/  LDSM.16.MT88.4 R28, [R232+0x12800] ;  /* 0x01280000e81c783b */ /* 0x000fe20000004200 */
[--C-:B------:R-:W-:Y:S01]  /*7720*/  FFMA.FTZ R208, R208, UR27, -R199.reuse ;  /* 0x0000001bd0d07c23 */ /* 0x100fe200080108c7 */
[----:B------:R-:W-:Y:S01]  /*7730*/  MUFU.EX2 R184, R184 ;  /* 0x000000b800b87308 */ /* 0x000fe20000000800 */
[--C-:B------:R-:W-:Y:S01]  /*7740*/  FFMA.FTZ R203, R206, UR27, -R199.reuse ;  /* 0x0000001bcecb7c23 */ /* 0x100fe200080108c7 */
[----:B------:R-:W-:Y:S01]  /*7750*/  LDSM.16.MT88.4 R32, [R236+0x12800] ;  /* 0x01280000ec20783b */ /* 0x000fe20000004200 */
[----:B------:R-:W-:Y:S01]  /*7760*/  FFMA.FTZ R204, R204, UR27, -R199 ;  /* 0x0000001bcccc7c23 */ /* 0x000fe200080108c7 */
[--C-:B------:R-:W-:Y:S01]  /*7770*/  FFMA.FTZ R199, R202, UR27, -R191.reuse ;  /* 0x0000001bcac77c23 */ /* 0x100fe200080108bf */
[--C-:B------:R-:W-:Y:S01]  /*7780*/  FFMA.FTZ R200, R200, UR27, -R191.reuse ;  /* 0x0000001bc8c87c23 */ /* 0x100fe200080108bf */
[--C-:B------:R-:W-:Y:S01]  /*7790*/  FFMA.FTZ R198, R198, UR27, -R191.reuse ;  /* 0x0000001bc6c67c23 */ /* 0x100fe200080108bf */
[----:B------:R-:W-:Y:S01]  /*77a0*/  FFMA.FTZ R191, R192, UR27, -R191 ;  /* 0x0000001bc0bf7c23 */ /* 0x000fe200080108bf */
[----:B------:R-:W2:Y:S01]  /*77b0*/  MUFU.EX2 R185, R185 ;  /* 0x000000b900b97308 */ /* 0x000ea20000000800 */
[----:B-1----:R-:W-:Y:S01]  /*77c0*/  F2FP.BF16.F32.PACK_AB R130, R178, R181 ;  /* 0x000000b5b282723e */ /* 0x002fe200000010ff */
[----:B------:R-:W-:Y:S01]  /*77d0*/  FADD.FTZ R182, R183, R182 ;  /* 0x000000b6b7b67221 */ /* 0x000fe20000010000 */
[----:B------:R-:W-:-:S03]  /*77e0*/  LEA R252, P2, R165, UR4, 0x1 ;  /* 0x00000004a5fc7c11 */ /* 0x000fc6000f8408ff */
[----:B------:R-:W-:Y:S01]  /*77f0*/  FADD.FTZ R181, R181, R182 ;  /* 0x000000b6b5b57221 */ /* 0x000fe20000010000 */
[----:B------:R-:W-:Y:S01]  /*7800*/  LEA.HI.X R251, R165, UR5, R166, 0x1, P2 ;  /* 0x00000005a5fb7c11 */ /* 0x000fe200090f0ca6 */
[----:B------:R-:W-:Y:S02]  /*7810*/  MUFU.EX2 R180, R180 ;  /* 0x000000b400b47308 */ /* 0x000fe40000000800 */
[----:B------:R-:W-:-:S06]  /*7820*/  FADD.FTZ R178, R178, R181 ;  /* 0x000000b5b2b27221 */ /* 0x000fcc0000010000 */
[----:B------:R-:W1:Y:S01]  /*7830*/  MUFU.EX2 R179, R179 ;  /* 0x000000b300b37308 */ /* 0x000e620000000800 */
[----:B--2---:R-:W-:Y:S01]  /*7840*/  F2FP.BF16.F32.PACK_AB R129, R185, R184 ;  /* 0x000000b8b981723e */ /* 0x004fe200000010ff */
[----:B------:R-:W-:-:S06]  /*7850*/  FADD.FTZ R185, R184, R185 ;  /* 0x000000b9b8b97221 */ /* 0x000fcc0000010000 */
[----:B------:R-:W-:Y:S08]  /*7860*/  MUFU.EX2 R177, R177 ;  /* 0x000000b100b17308 */ /* 0x000ff00000000800 */
[----:B------:R-:W2:Y:S01]  /*7870*/  MUFU.EX2 R176, R176 ;  /* 0x000000b000b07308 */ /* 0x000ea20000000800 */
[----:B-1----:R-:W-:-:S07]  /*7880*/  F2FP.BF16.F32.PACK_AB R131, R179, R180 ;  /* 0x000000b4b383723e */ /* 0x002fce00000010ff */
[C---:B------:R-:W-:Y:S01]  /*7890*/  HMMA.16816.F32.BF16 R152, R128.reuse, R148, RZ ;  /* 0x000000948098723c */ /* 0x040fe200000418ff */
[----:B------:R-:W-:Y:S05]  /*78a0*/  MUFU.EX2 R174, R174 ;  /* 0x000000ae00ae7308 */ /* 0x000fea0000000800 */
[----:B------:R-:W-:Y:S03]  /*78b0*/  HMMA.16816.F32.BF16 R148, R128, R150, RZ ;  /* 0x000000968094723c */ /* 0x000fe600000418ff */
[----:B------:R-:W1:Y:S01]  /*78c0*/  MUFU.EX2 R169, R169 ;  /* 0x000000a900a97308 */ /* 0x000e620000000800 */
[----:B--2---:R-:W-:-:S02]  /*78d0*/  F2FP.BF16.F32.PACK_AB R4, R176, R177 ;  /* 0x000000b1b004723e */ /* 0x004fc400000010ff */
[C---:B------:R-:W-:Y:S05]  /*78e0*/  HMMA.16816.F32.BF16 R160, R128.reuse, R156, RZ ;  /* 0x0000009c80a0723c */ /* 0x040fea00000418ff */
[----:B------:R-:W-:Y:S01]  /*78f0*/  MUFU.EX2 R175, R175 ;  /* 0x000000af00af7308 */ /* 0x000fe20000000800 */
[C---:B------:R-:W-:Y:S06]  /*7900*/  HMMA.16816.F32.BF16 R144, R128.reuse, R140, RZ ;  /* 0x0000008c8090723c */ /* 0x040fec00000418ff */
[----:B------:R-:W-:Y:S01]  /*7910*/  HMMA.16816.F32.BF16 R136, R128, R132, RZ ;  /* 0x000000848088723c */ /* 0x000fe200000418ff */
[----:B------:R-:W2:Y:S01]  /*7920*/  MUFU.EX2 R172, R172 ;  /* 0x000000ac00ac7308 */ /* 0x000ea20000000800 */
[----:B-1----:R-:W-:-:S04]  /*7930*/  F2FP.BF16.F32.PACK_AB R6, R169, R174 ;  /* 0x000000aea906723e */ /* 0x002fc800000010ff */
[C---:B------:R-:W-:Y:S03]  /*7940*/  HMMA.16816.F32.BF16 R156, R128.reuse, R158, RZ ;  /* 0x0000009e809c723c */ /* 0x040fe600000418ff */
[----:B------:R-:W-:Y:S03]  /*7950*/  MUFU.EX2 R173, R173 ;  /* 0x000000ad00ad7308 */ /* 0x000fe60000000800 */
[C---:B------:R-:W-:Y:S05]  /*7960*/  HMMA.16816.F32.BF16 R140, R128.reuse, R142, RZ ;  /* 0x0000008e808c723c */ /* 0x040fea00000418ff */
[----:B------:R-:W1:Y:S01]  /*7970*/  MUFU.EX2 R0, R0 ;  /* 0x0000000000007308 */ /* 0x000e620000000800 */
[----:B--2---:R-:W-:Y:S01]  /*7980*/  F2FP.BF16.F32.PACK_AB R5, R172, R175 ;  /* 0x000000afac05723e */ /* 0x004fe200000010ff */
[C---:B------:R-:W-:Y:S06]  /*7990*/  HMMA.16816.F32.BF16 R132, R128.reuse, R134, RZ ;  /* 0x000000868084723c */ /* 0x040fec00000418ff */
[C---:B------:R-:W-:Y:S01]  /*79a0*/  HMMA.16816.F32.BF16 R52, R128.reuse, R56, RZ ;  /* 0x000000388034723c */ /* 0x040fe200000418ff */
[----:B------:R-:W-:Y:S05]  /*79b0*/  MUFU.EX2 R186, R186 ;  /* 0x000000ba00ba7308 */ /* 0x000fea0000000800 */
[----:B------:R-:W-:Y:S01]  /*79c0*/  HMMA.16816.F32.BF16 R56, R128, R58, RZ ;  /* 0x0000003a8038723c */ /* 0x000fe200000418ff */
[----:B-1----:R-:W-:-:S02]  /*79d0*/  F2FP.BF16.F32.PACK_AB R7, R0, R173 ;  /* 0x000000ad0007723e */ /* 0x002fc400000010ff */
[----:B------:R-:W1:Y:S03]  /*79e0*/  MUFU.EX2 R187, R187 ;  /* 0x000000bb00bb7308 */ /* 0x000e660000000800 */
[----:B------:R-:W-:Y:S06]  /*79f0*/  HMMA.16816.F32.BF16 R44, R128, R48, RZ ;  /* 0x00000030802c723c */ /* 0x000fec00000418ff */
[C---:B------:R-:W-:Y:S01]  /*7a00*/  HMMA.16816.F32.BF16 R152, R4.reuse, R16, R152 ;  /* 0x000000100498723c */ /* 0x040fe20000041898 */
[----:B------:R-:W-:Y:S05]  /*7a10*/  MUFU.EX2 R188, R188 ;  /* 0x000000bc00bc7308 */ /* 0x000fea0000000800 */
[C---:B------:R-:W-:Y:S01]  /*7a20*/  HMMA.16816.F32.BF16 R148, R4.reuse, R18, R148 ;  /* 0x000000120494723c */ /* 0x040fe20000041894 */
[----:B------:R-:W2:Y:S02]  /*7a30*/  LDSM.16.MT88.4 R16, [R233+0x12800] ;  /* 0x01280000e910783b */ /* 0x000ea40000004200 */
[----:B------:R-:W1:Y:S03]  /*7a40*/  MUFU.EX2 R189, R189 ;  /* 0x000000bd00bd7308 */ /* 0x000e660000000800 */
[C---:B---3--:R-:W-:Y:S05]  /*7a50*/  HMMA.16816.F32.BF16 R160, R4.reuse, R20, R160 ;  /* 0x0000001404a0723c */ /* 0x048fea00000418a0 */
[----:B------:R-:W-:Y:S01]  /*7a60*/  MUFU.EX2 R190, R190 ;  /* 0x000000be00be7308 */ /* 0x000fe20000000800 */
[C---:B------:R-:W-:Y:S01]  /*7a70*/  HMMA.16816.F32.BF16 R156, R4.reuse, R22, R156 ;  /* 0x00000016049c723c */ /* 0x040fe2000004189c */
[----:B------:R-:W3:Y:S05]  /*7a80*/  LDSM.16.MT88.4 R20, [R234+0x12800] ;  /* 0x01280000ea14783b */ /* 0x000eea0000004200 */
[C---:B----4-:R-:W-:Y:S01]  /*7a90*/  HMMA.16816.F32.BF16 R144, R4.reuse, R12, R144 ;  /* 0x0000000c0490723c */ /* 0x050fe20000041890 */
[----:B------:R-:W4:Y:S05]  /*7aa0*/  MUFU.EX2 R193, R193 ;  /* 0x000000c100c17308 */ /* 0x000f2a0000000800 */
[C---:B------:R-:W-:Y:S01]  /*7ab0*/  HMMA.16816.F32.BF16 R140, R4.reuse, R14, R140 ;  /* 0x0000000e048c723c */ /* 0x040fe2000004188c */
[----:B------:R-:W1:Y:S02]  /*7ac0*/  LDSM.16.MT88.4 R12, [R236+0x14800] ;  /* 0x01480000ec0c783b */ /* 0x000e640000004200 */
        /* <DEDUP_REMOVED lines=38> */
[C---:B---3--:R-:W-:Y:S06]  /*7d30*/  HMMA.16816.F32.BF16 R44, R4.reuse, R20, R44 ;  /* 0x00000014042c723c */ /* 0x048fec000004182c */
[C---:B------:R-:W-:Y:S01]  /*7d40*/  HMMA.16816.F32.BF16 R48, R4.reuse, R22, R48 ;  /* 0x000000160430723c */ /* 0x040fe20000041830 */
[----:B------:R-:W3:Y:S05]  /*7d50*/  LDSM.16.MT88.4 R20, [R232+0x14800] ;  /* 0x01480000e814783b */ /* 0x000eea0000004200 */
[C---:B------:R-:W-:Y:S06]  /*7d60*/  HMMA.16816.F32.BF16 R60, R4.reuse, R28, R60 ;  /* 0x0000001c043c723c */ /* 0x040fec000004183c */
[C---:B------:R-:W-:Y:S01]  /*7d70*/  HMMA.16816.F32.BF16 R64, R4.reuse, R30, R64 ;  /* 0x0000001e0440723c */ /* 0x040fe20000041840 */
[----:B------:R-:W-:Y:S05]  /*7d80*/  LDSM.16.MT88.4 R28, [R232+0x16800] ;  /* 0x01680000e81c783b */ /* 0x000fea0000004200 */
[C---:B-1----:R-:W-:Y:S06]  /*7d90*/  HMMA.16816.F32.BF16 R68, R4.reuse, R12, R68 ;  /* 0x0000000c0444723c */ /* 0x042fec0000041844 */
[C---:B------:R-:W-:Y:S01]  /*7da0*/  HMMA.16816.F32.BF16 R72, R4.reuse, R14, R72 ;  /* 0x0000000e0448723c */ /* 0x040fe20000041848 */
[----:B------:R-:W1:Y:S05]  /*7db0*/  LDSM.16.MT88.4 R12, [R234+0x16800] ;  /* 0x01680000ea0c783b */ /* 0x000e6a0000004200 */
        /* <DEDUP_REMOVED lines=12> */
[C---:B---3--:R-:W-:Y:S06]  /*7e80*/  HMMA.16816.F32.BF16 R92, R4.reuse, R20, R92 ;  /* 0x00000014045c723c */ /* 0x048fec000004185c */
[C---:B------:R-:W-:Y:S01]  /*7e90*/  HMMA.16816.F32.BF16 R96, R4.reuse, R22, R96 ;  /* 0x000000160460723c */ /* 0x040fe20000041860 */
[----:B------:R-:W-:Y:S05]  /*7ea0*/  LDSM.16.MT88.4 R20, [R233+0x11000] ;  /* 0x01100000e914783b */ /* 0x000fea0000004200 */
[C---:B-1----:R-:W-:Y:S06]  /*7eb0*/  HMMA.16816.F32.BF16 R108, R4.reuse, R12, R108 ;  /* 0x0000000c046c723c */ /* 0x042fec000004186c */
        /* <DEDUP_REMOVED lines=44> */
[----:B------:R-:W5:Y:S05]  /*8180*/  LDSM.16.MT88.4 R20, [R234+0x13800] ;  /* 0x01380000ea14783b */ /* 0x000f6a0000004200 */
[C---:B------:R-:W-:Y:S06]  /*8190*/  HMMA.16816.F32.BF16 R60, R4.reuse, R28, R60 ;  /* 0x0000001c043c723c */ /* 0x040fec000004183c */
[C---:B------:R-:W-:Y:S01]  /*81a0*/  HMMA.16816.F32.BF16 R64, R4.reuse, R30, R64 ;  /* 0x0000001e0440723c */ /* 0x040fe20000041840 */
[----:B------:R-:W-:Y:S05]  /*81b0*/  LDSM.16.MT88.4 R28, [R234+0x11800] ;  /* 0x01180000ea1c783b */ /* 0x000fea0000004200 */
[C---:B----4-:R-:W-:Y:S06]  /*81c0*/  HMMA.16816.F32.BF16 R68, R4.reuse, R24, R68 ;  /* 0x000000180444723c */ /* 0x050fec0000041844 */
        /* <DEDUP_REMOVED lines=18> */
[C---:B-----5:R-:W-:Y:S06]  /*82f0*/  HMMA.16816.F32.BF16 R44, R4.reuse, R20, R44 ;  /* 0x00000014042c723c */ /* 0x060fec000004182c */
        /* <DEDUP_REMOVED lines=39> */
[----:B------:R-:W-:Y:S01]  /*8570*/  FADD.FTZ R169, R169, R174 ;  /* 0x000000aea9a97221 */ /* 0x000fe20000010000 */
[----:B------:R-:W2:Y:S01]  /*8580*/  LDSM.16.MT88.4 R8, [R232+0x17800] ;  /* 0x01780000e808783b */ /* 0x000ea20000004200 */
[----:B------:R-:W-:-:S02]  /*8590*/  FADD.FTZ R198, R198, R199 ;  /* 0x000000c7c6c67221 */ /* 0x000fc40000010000 */
[----:B------:R-:W-:Y:S01]  /*85a0*/  FADD.FTZ R186, R186, R169 ;  /* 0x000000a9baba7221 */ /* 0x000fe20000010000 */
[----:B------:R-:W-:Y:S01]  /*85b0*/  HMMA.16816.F32.BF16 R60, R4, R32, R60 ;  /* 0x00000020043c723c */ /* 0x000fe2000004183c */
[----:B------:R-:W-:Y:S02]  /*85c0*/  FADD.FTZ R207, R191, R198 ;  /* 0x000000c6bfcf7221 */ /* 0x000fe40000010000 */
[----:B------:R-:W-:-:S03]  /*85d0*/  FADD.FTZ R187, R187, R186 ;  /* 0x000000babbbb7221 */ /* 0x000fc60000010000 */
[----:B------:R1:W-:Y:S01]  /*85e0*/  STL [R1], R207 ;  /* 0x000000cf01007387 */ /* 0x0003e20000100800 */
[----:B------:R-:W-:Y:S01]  /*85f0*/  FADD.FTZ R0, R188, R187 ;  /* 0x000000bbbc007221 */ /* 0x000fe20000010000 */
[----:B------:R-:W-:Y:S03]  /*8600*/  HMMA.16816.F32.BF16 R64, R4, R34, R64 ;  /* 0x000000220440723c */ /* 0x000fe60000041840 */
[----:B------:R-:W-:-:S03]  /*8610*/  FADD.FTZ R0, R189, R0 ;  /* 0x00000000bd007221 */ /* 0x000fc60000010000 */
[----:B---3--:R-:W-:Y:S01]  /*8620*/  HMMA.16816.F32.BF16 R76, R4, R28, R76 ;  /* 0x0000001c044c723c */ /* 0x008fe2000004184c */
[----:B------:R-:W-:-:S04]  /*8630*/  FADD.FTZ R201, R201, R0 ;  /* 0x00000000c9c97221 */ /* 0x000fc80000010000 */
[----:B------:R-:W-:Y:S01]  /*8640*/  FADD.FTZ R208, R208, R201 ;  /* 0x000000c9d0d07221 */ /* 0x000fe20000010000 */
[----:B------:R-:W-:Y:S03]  /*8650*/  HMMA.16816.F32.BF16 R80, R4, R30, R80 ;  /* 0x0000001e0450723c */ /* 0x000fe60000041850 */
[----:B------:R-:W-:-:S03]  /*8660*/  FADD.FTZ R203, R203, R208 ;  /* 0x000000d0cbcb7221 */ /* 0x000fc60000010000 */
[----:B----4-:R-:W-:Y:S01]  /*8670*/  HMMA.16816.F32.BF16 R84, R4, R24, R84 ;  /* 0x000000180454723c */ /* 0x010fe20000041854 */
[----:B------:R-:W-:-:S05]  /*8680*/  FADD.FTZ R209, R204, R203 ;  /* 0x000000cbccd17221 */ /* 0x000fca0000010000 */
[----:B------:R3:W-:Y:S01]  /*8690*/  STL [R1+0x4], R209 ;  /* 0x000004d101007387 */ /* 0x0007e20000100800 */
        /* <DEDUP_REMOVED lines=8> */
[----:B---3--:R-:W-:-:S15]  /*8720*/  @!P1 BRA `(.L_x_823) ;  /* 0x0000005000ac9947 */ /* 0x008fde0003800000 */
        /* <DEDUP_REMOVED lines=43> */
[----:B------:R-:W-:Y:S02]  /*89e0*/  UISETP.GE.AND UP1, UPT, UR34, URZ, UPT ;  /* 0x0000003f2200728c */ /* 0x000fe4000bf26270 */
[----:B------:R-:W-:Y:S02]  /*89f0*/  UISETP.NE.AND UP2, UPT, UR13, URZ, UPT ;  /* 0x0000003f0d00728c */ /* 0x000fe4000bf45270 */
[----:B------:R-:W-:Y:S02]  /*8a00*/  @UP4 UIADD3 UR37, UR37, 0x1, URZ ;  /* 0x0000000125254890 */ /* 0x000fe4000fffe03f */
[----:B------:R-:W-:-:S03]  /*8a10*/  ULOP3.LUT UR12, URZ, UR13, URZ, 0x33, !UPT ;  /* 0x0000000d3f0c7292 */ /* 0x000fc6000f8e333f */
[----:B------:R-:W-:Y:S02]  /*8a20*/  @UP3 UIADD3 UR35, UR35, 0x1, URZ ;  /* 0x0000000123233890 */ /* 0x000fe4000fffe03f */
[----:B------:R-:W-:Y:S02]  /*8a30*/  @!UP1 UIADD3 UR37, -UR37, URZ, URZ ;  /* 0x0000003f25259290 */ /* 0x000fe4000fffe13f */
[----:B------:R-:W-:Y:S02]  /*8a40*/  @!UP0 UIADD3 UR35, -UR35, URZ, URZ ;  /* 0x0000003f23238290 */ /* 0x000fe4000fffe13f */
[----:B------:R-:W-:Y:S02]  /*8a50*/  USEL UR37, UR12, UR37, !UP2 ;  /* 0x000000250c257287 */ /* 0x000fe4000d000000 */
[----:B------:R-:W-:Y:S02]  /*8a60*/  USEL UR12, UR12, UR35, !UP2 ;  /* 0x000000230c0c7287 */ /* 0x000fe4000d000000 */
[----:B------:R-:W-:-:S02]  /*8a70*/  UIMAD.WIDE UR30, UR37, 0x4, UR22 ;  /* 0x00000004251e78a5 */ /* 0x000fc4000f8e0216 */
        /* <DEDUP_REMOVED lines=26> */
.L_x_824:
[----:B------:R-:W-:-:S04]  /*8c20*/  ULEA UR7, -UR6, URZ, 0x6 ;  /* 0x0000003f06077291 */ /* 0x000fc8000f8e313f */
[----:B------:R-:W-:Y:S02]  /*8c30*/  USHF.R.S32.HI UR12, URZ, 0x1f, UR7 ;  /* 0x0000001f3f0c7899 */ /* 0x000fe40008011407 */
[----:B------:R-:W-:-:S04]  /*8c40*/  MOV R9, UR7 ;  /* 0x0000000700097c02 */ /* 0x000fc80008000f00 */
[----:B------:R-:W-:-:S07]  /*8c50*/  MOV R7, UR12 ;  /* 0x0000000c00077c02 */ /* 0x000fce0008000f00 */
.L_x_825:
        /* <DEDUP_REMOVED lines=87> */
[----:B------:R-:W-:Y:S01]  /*91d0*/  @!P3 LDGSTS.E.BYPASS.LTC128B.128 [R246+0x16800], desc[UR24][R12.64+0x180] ;  /* 0x168001800cf6bfae */ /* 0x000fe2000b901d58 */
[----:B------:R-:W-:Y:S02]  /*91e0*/  @!P4 LEA.HI.X R31, R5, UR9, R4, 0x1, P2 ;  /* 0x00000009051fcc11 */ /* 0x000fe400090f0c04 */
[----:B------:R-:W-:Y:S01]  /*91f0*/  IADD3 R9, P2, R9, UR18, RZ ;  /* 0x0000001209097c10 */ /* 0x000fe2000ff5e0ff */
[C---:B------:R-:W-:Y:S01]  /*9200*/  @!P3 IMAD.X R5, R7.reuse, 0x1, R168, P1 ;  /* 0x000000010705b824 */ /* 0x040fe200008e06a8 */
[C---:B------:R-:W-:Y:S01]  /*9210*/  @!P3 LEA R32, P1, R0.reuse, UR8, 0x1 ;  /* 0x000000080020bc11 */ /* 0x040fe2000f8208ff */
[----:B------:R-:W-:Y:S01]  /*9220*/  @P6 STS.128 [R246+0x11000], RZ ;  /* 0x011000fff6006388 */ /* 0x000fe20000000c00 */
[----:B------:R-:W-:Y:S02]  /*9230*/  IADD3.X R7, R7, UR17, RZ, P2, !PT ;  /* 0x0000001107077c10 */ /* 0x000fe400097fe4ff */
[----:B------:R-:W-:Y:S01]  /*9240*/  @!P6 LEA R34, P2, R9, R194, 0x1 ;  /* 0x000000c20922e211 */ /* 0x000fe200078408ff */
[----:B------:R-:W-:Y:S01]  /*9250*/  @!PT LDS RZ, [RZ] ;  /* 0x00000000fffff984 */ /* 0x000fe20000000800 */
[----:B------:R-:W-:Y:S01]  /*9260*/  @!PT LDS RZ, [RZ] ;  /* 0x00000000fffff984 */ /* 0x000fe20000000800 */
[----:B------:R-:W-:Y:S01]  /*9270*/  @!PT LDS RZ, [RZ] ;  /* 0x00000000fffff984 */ /* 0x000fe20000000800 */
[----:B------:R1:W-:Y:S01]  /*9280*/  @!P6 LDGSTS.E.BYPASS.LTC128B.128 [R246+0x11000], desc[UR24][R20.64] ;  /* 0x1100000014f6efae */ /* 0x0003e2000b901d58 */
[----:B------:R-:W-:-:S02]  /*9290*/  @!P3 LEA.HI.X R33, R0, UR9, R5, 0x1, P1 ;  /* 0x000000090021bc11 */ /* 0x000fc400088f0c05 */
[CC--:B------:R-:W-:Y:S01]  /*92a0*/  @!P5 IADD3 R0, P1, R9.reuse, R170.reuse, RZ ;  /* 0x000000aa0900d210 */ /* 0x0c0fe20007f3e0ff */
[----:B------:R-:W-:Y:S01]  /*92b0*/  @P5 STS.128 [R246+0x13000], RZ ;  /* 0x013000fff6005388 */ /* 0x000fe20000000c00 */
[C---:B------:R-:W-:Y:S02]  /*92c0*/  @!P6 LEA.HI.X R35, R9.reuse, R195, R7, 0x1, P2 ;  /* 0x000000c30923e211 */ /* 0x040fe400010f0c07 */
[-C--:B------:R-:W-:Y:S01]  /*92d0*/  @!P4 IADD3 R4, P2, R9, R170.reuse, RZ ;  /* 0x000000aa0904c210 */ /* 0x080fe20007f5e0ff */
[--C-:B------:R-:W-:Y:S01]  /*92e0*/  @!P5 IMAD.X R5, R7, 0x1, R168.reuse, P1 ;  /* 0x000000010705d824 */ /* 0x100fe200008e06a8 */
[----:B------:R-:W-:Y:S01]  /*92f0*/  @!P3 IADD3 R9, P1, R9, R170, RZ ;  /* 0x000000aa0909b210 */ /* 0x000fe20007f3e0ff */
[----:B------:R-:W-:Y:S01]  /*9300*/  @!PT LDS RZ, [RZ] ;  /* 0x00000000fffff984 */ /* 0x000fe20000000800 */
[----:B------:R-:W-:Y:S01]  /*9310*/  @!PT LDS RZ, [RZ] ;  /* 0x00000000fffff984 */ /* 0x000fe20000000800 */
[----:B------:R-:W-:Y:S01]  /*9320*/  @!PT LDS RZ, [RZ] ;  /* 0x00000000fffff984 */ /* 0x000fe20000000800 */
[----:B------:R2:W-:Y:S02]  /*9330*/  @!P5 LDGSTS.E.BYPASS.LTC128B.128 [R246+0x13000], desc[UR24][R10.64+0x80] ;  /* 0x130000800af6dfae */ /* 0x0005e4000b901d58 */
[C-C-:B------:R-:W-:Y:S01]  /*9340*/  @!P4 IMAD.X R29, R7.reuse, 0x1, R168.reuse, P2 ;  /* 0x00000001071dc824 */ /* 0x140fe200010e06a8 */
[----:B------:R-:W-:Y:S01]  /*9350*/  @!P5 LEA R6, P2, R0, UR8, 0x1 ;  /* 0x000000080006dc11 */ /* 0x000fe2000f8408ff */
[----:B------:R-:W-:Y:S01]  /*9360*/  @!P3 IMAD.X R168, R7, 0x1, R168, P1 ;  /* 0x0000000107a8b824 */ /* 0x000fe200008e06a8 */
[----:B------:R-:W-:Y:S01]  /*9370*/  @P4 STS.128 [R246+0x15000], RZ ;  /* 0x015000fff6004388 */ /* 0x000fe20000000c00 */
[----:B------:R-:W-:-:S02]  /*9380*/  @!P3 LEA R170, P1, R9, UR8, 0x1 ;  /* 0x0000000809aabc11 */ /* 0x000fc4000f8208ff */
[----:B------:R-:W-:Y:S01]  /*9390*/  @!P5 LEA.HI.X R7, R0, UR9, R5, 0x1, P2 ;  /* 0x000000090007dc11 */ /* 0x000fe200090f0c05 */
[----:B------:R-:W-:Y:S01]  /*93a0*/  @!PT LDS RZ, [RZ] ;  /* 0x00000000fffff984 */ /* 0x000fe20000000800 */
[----:B------:R-:W-:Y:S01]  /*93b0*/  @!PT LDS RZ, [RZ] ;  /* 0x00000000fffff984 */ /* 0x000fe20000000800 */
[----:B------:R-:W-:Y:S01]  /*93c0*/  @!PT LDS RZ, [RZ] ;  /* 0x00000000fffff984 */ /* 0x000fe20000000800 */
[----:B------:R3:W-:Y:S01]  /*93d0*/  @!P4 LDGSTS.E.BYPASS.LTC128B.128 [R246+0x15000], desc[UR24][R30.64+0x100] ;  /* 0x150001001ef6cfae */ /* 0x0007e2000b901d58 */
[C---:B------:R-:W-:Y:S02]  /*93e0*/  @!P4 LEA R172, P2, R4.reuse, UR8, 0x1 ;  /* 0x0000000804accc11 */ /* 0x040fe4000f8408ff */
[----:B------:R-:W-:Y:S01]  /*93f0*/  @!P3 LEA.HI.X R171, R9, UR9, R168, 0x1, P1 ;  /* 0x0000000909abbc11 */ /* 0x000fe200088f0ca8 */
[----:B------:R-:W-:Y:S01]  /*9400*/  @P3 STS.128 [R246+0x17000], RZ ;  /* 0x017000fff6003388 */ /* 0x000fe20000000c00 */
[----:B------:R-:W-:-:S03]  /*9410*/  @!P4 LEA.HI.X R173, R4, UR9, R29, 0x1, P2 ;  /* 0x0000000904adcc11 */ /* 0x000fc600090f0c1d */
        /* <DEDUP_REMOVED lines=23> */
[----:B------:R5:W-:Y:S04]  /*9590*/  @!P3 LDGSTS.E.BYPASS.LTC128B.128 [R246+0x17800], desc[UR24][R170.64+0x180] ;  /* 0x17800180aaf6bfae */ /* 0x000be8000b901d58 */
[----:B------:R-:W-:Y:S04]  /*95a0*/  LDSM.16.M88.4 R180, [R242] ;  /* 0x00000000f2b4783b */ /* 0x000fe80000000200 */
[----:B-1----:R-:W1:Y:S04]  /*95b0*/  LDSM.16.M88.4 R20, [R241+0x8800] ;  /* 0x00880000f114783b */ /* 0x002e680000000200 */
[----:B--2---:R-:W2:Y:S04]  /*95c0*/  LDSM.16.M88.4 R8, [R241+0x8000] ;  /* 0x00800000f108783b */ /* 0x004ea80000000200 */
[----:B------:R-:W5:Y:S04]  /*95d0*/  LDSM.16.M88.4 R188, [R241+0x9000] ;  /* 0x00900000f1bc783b */ /* 0x000f680000000200 */
[----:B------:R-:W5:Y:S04]  /*95e0*/  LDSM.16.M88.4 R16, [R241+0x9800] ;  /* 0x00980000f110783b */ /* 0x000f680000000200 */
[----:B------:R-:W-:Y:S04]  /*95f0*/  LDSM.16.M88.4 R12, [R240] ;  /* 0x00000000f00c783b */ /* 0x000fe80000000200 */
[----:B---3--:R-:W3:Y:S04]  /*9600*/  LDSM.16.M88.4 R28, [R231] ;  /* 0x00000000e71c783b */ /* 0x008ee80000000200 */
[----:B------:R-:W3:Y:S04]  /*9610*/  LDSM.16.M88.4 R192, [R239] ;  /* 0x00000000efc0783b */ /* 0x000ee80000000200 */
[----:B------:R-:W3:Y:S04]  /*9620*/  LDSM.16.M88.4 R176, [R230] ;  /* 0x00000000e6b0783b */ /* 0x000ee80000000200 */
[----:B----4-:R-:W4:Y:S04]  /*9630*/  LDSM.16.M88.4 R172, [R229] ;  /* 0x00000000e5ac783b */ /* 0x010f280000000200 */
[----:B------:R-:W-:Y:S01]  /*9640*/  LDSM.16.M88.4 R32, [R235+0x8000] ;  /* 0x00800000eb20783b */ /* 0x000fe20000000200 */
[C---:B-1----:R-:W-:Y:S03]  /*9650*/  HMMA.16816.F32.BF16 R24, R180.reuse, R20, RZ ;  /* 0x00000014b418723c */ /* 0x042fe600000418ff */
[----:B------:R-:W-:Y:S04]  /*9660*/  LDSM.16.M88.4 R196, [R235+0x8800] ;  /* 0x00880000ebc4783b */ /* 0x000fe80000000200 */
[----:B------:R-:W-:Y:S01]  /*9670*/  LDSM.16.M88.4 R200, [R228+0x5000] ;  /* 0x00500000e4c8783b */ /* 0x000fe20000000200 */
[C---:B------:R-:W-:Y:S03]  /*9680*/  HMMA.16816.F32.BF16 R20, R180.reuse, R22, RZ ;  /* 0x00000016b414723c */ /* 0x040fe600000418ff */
[----:B------:R-:W0:Y:S03]  /*9690*/  LDGDEPBAR ;  /* 0x00000000000079af */ /* 0x000e260000000000 */
[C---:B--2---:R-:W-:Y:S06]  /*96a0*/  HMMA.16816.F32.BF16 R4, R180.reuse, R8, RZ ;  /* 0x00000008b404723c */ /* 0x044fec00000418ff */
[C---:B------:R-:W-:Y:S06]  /*96b0*/  HMMA.16816.F32.BF16 R8, R180.reuse, R10, RZ ;  /* 0x0000000ab408723c */ /* 0x040fec00000418ff */
[C---:B-----5:R-:W-:Y:S06]  /*96c0*/  HMMA.16816.F32.BF16 R168, R180.reuse, R188, RZ ;  /* 0x000000bcb4a8723c */ /* 0x060fec00000418ff */
[C---:B------:R-:W-:Y:S06]  /*96d0*/  HMMA.16816.F32.BF16 R188, R180.reuse, R190, RZ ;  /* 0x000000beb4bc723c */ /* 0x040fec00000418ff */
[C---:B------:R-:W-:Y:S06]  /*96e0*/  HMMA.16816.F32.BF16 R184, R180.reuse, R16, RZ ;  /* 0x00000010b4b8723c */ /* 0x040fec00000418ff */
[----:B------:R-:W-:Y:S01]  /*96f0*/  HMMA.16816.F32.BF16 R180, R180, R18, RZ ;  /* 0x00000012b4b4723c */ /* 0x000fe200000418ff */
[----:B------:R-:W1:Y:S05]  /*9700*/  LDSM.16.M88.4 R16, [R238] ;  /* 0x00000000ee10783b */ /* 0x000e6a0000000200 */
[C---:B---3--:R-:W-:Y:S06]  /*9710*/  HMMA.16816.F32.BF16 R24, R12.reuse, R28, R24 ;  /* 0x0000001c0c18723c */ /* 0x048fec0000041818 */
[C---:B------:R-:W-:Y:S01]  /*9720*/  HMMA.16816.F32.BF16 R20, R12.reuse, R30, R20 ;  /* 0x0000001e0c14723c */ /* 0x040fe20000041814 */
[----:B------:R-:W2:Y:S05]  /*9730*/  LDSM.16.M88.4 R28, [R235+0x9000] ;  /* 0x00900000eb1c783b */ /* 0x000eaa0000000200 */
[C---:B------:R-:W-:Y:S06]  /*9740*/  HMMA.16816.F32.BF16 R4, R12.reuse, R192, R4 ;  /* 0x000000c00c04723c */ /* 0x040fec0000041804 */
[C---:B------:R-:W-:Y:S01]  /*9750*/  HMMA.16816.F32.BF16 R8, R12.reuse, R194, R8 ;  /* 0x000000c20c08723c */ /* 0x040fe20000041808 */
[----:B------:R-:W3:Y:S05]  /*9760*/  LDSM.16.M88.4 R192, [R235+0x9800] ;  /* 0x00980000ebc0783b */ /* 0x000eea0000000200 */
[C---:B------:R-:W-:Y:S06]  /*9770*/  HMMA.16816.F32.BF16 R168, R12.reuse, R176, R168 ;  /* 0x000000b00ca8723c */ /* 0x040fec00000418a8 */
[C---:B------:R-:W-:Y:S01]  /*9780*/  HMMA.16816.F32.BF16 R188, R12.reuse, R178, R188 ;  /* 0x000000b20cbc723c */ /* 0x040fe200000418bc */
[----:B------:R-:W-:Y:S05]  /*9790*/  LDSM.16.M88.4 R176, [R228+0x1000] ;  /* 0x00100000e4b0783b */ /* 0x000fea0000000200 */
[C---:B----4-:R-:W-:Y:S06]  /*97a0*/  HMMA.16816.F32.BF16 R184, R12.reuse, R172, R184 ;  /* 0x000000ac0cb8723c */ /* 0x050fec00000418b8 */
[----:B------:R-:W-:Y:S01]  /*97b0*/  HMMA.16816.F32.BF16 R180, R12, R174, R180 ;  /* 0x000000ae0cb4723c */ /* 0x000fe200000418b4 */
[----:B------:R-:W-:Y:S04]  /*97c0*/  LDSM.16.M88.4 R12, [R237] ;  /* 0x00000000ed0c783b */ /* 0x000fe80000000200 */
[----:B------:R-:W4:Y:S01]  /*97d0*/  LDSM.16.M88.4 R172, [R228] ;  /* 0x00000000e4ac783b */ /* 0x000f220000000200 */
[C---:B-1----:R-:W-:Y:S06]  /*97e0*/  HMMA.16816.F32.BF16 R4, R16.reuse, R32, R4 ;  /* 0x000000201004723c */ /* 0x042fec0000041804 */
[C---:B------:R-:W-:Y:S01]  /*97f0*/  HMMA.16816.F32.BF16 R8, R16.reuse, R34, R8 ;  /* 0x000000221008723c */ /* 0x040fe20000041808 */
[----:B------:R-:W1:Y:S05]  /*9800*/  LDSM.16.M88.4 R32, [R228+0x800] ;  /* 0x00080000e420783b */ /* 0x000e6a0000000200 */
[C---:B--2---:R-:W-:Y:S06]  /*9810*/  HMMA.16816.F32.BF16 R168, R16.reuse, R28, R168 ;  /* 0x0000001c10a8723c */ /* 0x044fec00000418a8 */
[C---:B------:R-:W-:Y:S01]  /*9820*/  HMMA.16816.F32.BF16 R188, R16.reuse, R30, R188 ;  /* 0x0000001e10bc723c */ /* 0x040fe200000418bc */
[----:B------:R-:W2:Y:S05]  /*9830*/  LDSM.16.M88.4 R28, [R228+0x1800] ;  /* 0x00180000e41c783b */ /* 0x000eaa0000000200 */
[C---:B------:R-:W-:Y:S06]  /*9840*/  HMMA.16816.F32.BF16 R24, R16.reuse, R196, R24 ;  /* 0x000000c41018723c */ /* 0x040fec0000041818 */
[C---:B------:R-:W-:Y:S01]  /*9850*/  HMMA.16816.F32.BF16 R20, R16.reuse, R198, R20 ;  /* 0x000000c61014723c */ /* 0x040fe20000041814 */
[----:B------:R-:W-:Y:S05]  /*9860*/  LDSM.16.M88.4 R196, [R241+0xa800] ;  /* 0x00a80000f1c4783b */ /* 0x000fea0000000200 */
[C---:B---3--:R-:W-:Y:S06]  /*9870*/  HMMA.16816.F32.BF16 R184, R16.reuse, R192, R184 ;  /* 0x000000c010b8723c */ /* 0x048fec00000418b8 */
[----:B------:R-:W-:Y:S01]  /*9880*/  HMMA.16816.F32.BF16 R180, R16, R194, R180 ;  /* 0x000000c210b4723c */ /* 0x000fe200000418b4 */
[----:B------:R-:W-:Y:S04]  /*9890*/  LDSM.16.M88.4 R16, [R242+0x2000] ;  /* 0x00200000f210783b */ /* 0x000fe80000000200 */
[----:B------:R-:W3:Y:S01]  /*98a0*/  LDSM.16.M88.4 R192, [R241+0xa000] ;  /* 0x00a00000f1c0783b */ /* 0x000ee20000000200 */
[C---:B----4-:R-:W-:Y:S06]  /*98b0*/  HMMA.16816.F32.BF16 R4, R12.reuse, R172, R4 ;  /* 0x000000ac0c04723c */ /* 0x050fec0000041804 */
[C---:B------:R-:W-:Y:S01]  /*98c0*/  HMMA.16816.F32.BF16 R8, R12.reuse, R174, R8 ;  /* 0x000000ae0c08723c */ /* 0x040fe20000041808 */
[----:B------:R-:W4:Y:S05]  /*98d0*/  LDSM.16.M88.4 R172, [R241+0xb000] ;  /* 0x00b00000f1ac783b */ /* 0x000f2a0000000200 */
[C---:B-1----:R-:W-:Y:S06]  /*98e0*/  HMMA.16816.F32.BF16 R24, R12.reuse, R32, R24 ;  /* 0x000000200c18723c */ /* 0x042fec0000041818 */
[C---:B------:R-:W-:Y:S01]  /*98f0*/  HMMA.16816.F32.BF16 R20, R12.reuse, R34, R20 ;  /* 0x000000220c14723c */ /* 0x040fe20000041814 */
[----:B------:R-:W1:Y:S05]  /*9900*/  LDSM.16.M88.4 R32, [R241+0xb800] ;  /* 0x00b80000f120783b */ /* 0x000e6a0000000200 */
[C---:B------:R-:W-:Y:S06]  /*9910*/  HMMA.16816.F32.BF16 R168, R12.reuse, R176, R168 ;  /* 0x000000b00ca8723c */ /* 0x040fec00000418a8 */
[C---:B------:R-:W-:Y:S01]  /*9920*/  HMMA.16816.F32.BF16 R188, R12.reuse, R178, R188 ;  /* 0x000000b20cbc723c */ /* 0x040fe200000418bc */
[----:B------:R-:W-:Y:S05]  /*9930*/  LDSM.16.M88.4 R176, [R226] ;  /* 0x00000000e2b0783b */ /* 0x000fea0000000200 */
[C---:B--2---:R-:W-:Y:S06]  /*9940*/  HMMA.16816.F32.BF16 R184, R12.reuse, R28, R184 ;  /* 0x0000001c0cb8723c */ /* 0x044fec00000418b8 */
[----:B------:R-:W-:Y:S01]  /*9950*/  HMMA.16816.F32.BF16 R180, R12, R30, R180 ;  /* 0x0000001e0cb4723c */ /* 0x000fe200000418b4 */
[----:B------:R-:W-:Y:S04]  /*9960*/  LDSM.16.M88.4 R12, [R240+0x2000] ;  /* 0x00200000f00c783b */ /* 0x000fe80000000200 */
[----:B------:R-:W2:Y:S01]  /*9970*/  LDSM.16.M88.4 R28, [R227] ;  /* 0x00000000e31c783b */ /* 0x000ea20000000200 */
[C---:B---3--:R-:W-:Y:S06]  /*9980*/  HMMA.16816.F32.BF16 R4, R16.reuse, R192, R4 ;  /* 0x000000c01004723c */ /* 0x048fec0000041804 */
[C---:B------:R-:W-:Y:S01]  /*9990*/  HMMA.16816.F32.BF16 R8, R16.reuse, R194, R8 ;  /* 0x000000c21008723c */ /* 0x040fe20000041808 */
[----:B------:R-:W3:Y:S05]  /*99a0*/  LDSM.16.M88.4 R192, [R225] ;  /* 0x00000000e1c0783b */ /* 0x000eea0000000200 */
[C---:B----4-:R-:W-:Y:S06]  /*99b0*/  HMMA.16816.F32.BF16 R168, R16.reuse, R172, R168 ;  /* 0x000000ac10a8723c */ /* 0x050fec00000418a8 */
[C---:B------:R-:W-:Y:S01]  /*99c0*/  HMMA.16816.F32.BF16 R188, R16.reuse, R174, R188 ;  /* 0x000000ae10bc723c */ /* 0x040fe200000418bc */
[----:B------:R-:W4:Y:S05]  /*99d0*/  LDSM.16.M88.4 R172, [R224] ;  /* 0x00000000e0ac783b */ /* 0x000f2a0000000200 */
[C---:B------:R-:W-:Y:S06]  /*99e0*/  HMMA.16816.F32.BF16 R24, R16.reuse, R196, R24 ;  /* 0x000000c41018723c */ /* 0x040fec0000041818 */
[C---:B------:R-:W-:Y:S01]  /*99f0*/  HMMA.16816.F32.BF16 R20, R16.reuse, R198, R20 ;  /* 0x000000c61014723c */ /* 0x040fe20000041814 */
[----:B------:R-:W-:Y:S05]  /*9a00*/  LDSM.16.M88.4 R196, [R235+0xb000] ;  /* 0x00b00000ebc4783b */ /* 0x000fea0000000200 */
[C---:B-1----:R-:W-:Y:S06]  /*9a10*/  HMMA.16816.F32.BF16 R184, R16.reuse, R32, R184 ;  /* 0x0000002010b8723c */ /* 0x042fec00000418b8 */
[----:B------:R-:W-:Y:S01]  /*9a20*/  HMMA.16816.F32.BF16 R180, R16, R34, R180 ;  /* 0x0000002210b4723c */ /* 0x000fe200000418b4 */
[----:B------:R-:W-:Y:S04]  /*9a30*/  LDSM.16.M88.4 R16, [R238+0x2000] ;  /* 0x00200000ee10783b */ /* 0x000fe80000000200 */
[----:B------:R-:W1:Y:S01]  /*9a40*/  LDSM.16.M88.4 R32, [R235+0xa000] ;  /* 0x00a00000eb20783b */ /* 0x000e620000000200 */
[C---:B--2---:R-:W-:Y:S06]  /*9a50*/  HMMA.16816.F32.BF16 R4, R12.reuse, R28, R4 ;  /* 0x0000001c0c04723c */ /* 0x044fec0000041804 */
[C---:B------:R-:W-:Y:S01]  /*9a60*/  HMMA.16816.F32.BF16 R8, R12.reuse, R30, R8 ;  /* 0x0000001e0c08723c */ /* 0x040fe20000041808 */
[----:B------:R-:W2:Y:S05]  /*9a70*/  LDSM.16.M88.4 R28, [R235+0xa800] ;  /* 0x00a80000eb1c783b */ /* 0x000eaa0000000200 */
[C---:B------:R-:W-:Y:S06]  /*9a80*/  HMMA.16816.F32.BF16 R24, R12.reuse, R176, R24 ;  /* 0x000000b00c18723c */ /* 0x040fec0000041818 */
[C---:B------:R-:W-:Y:S01]  /*9a90*/  HMMA.16816.F32.BF16 R20, R12.reuse, R178, R20 ;  /* 0x000000b20c14723c */ /* 0x040fe20000041814 */
[----:B------:R-:W5:Y:S05]  /*9aa0*/  LDSM.16.M88.4 R176, [R235+0xb800] ;  /* 0x00b80000ebb0783b */ /* 0x000f6a0000000200 */
[C---:B---3--:R-:W-:Y:S06]  /*9ab0*/  HMMA.16816.F32.BF16 R168, R12.reuse, R192, R168 ;  /* 0x000000c00ca8723c */ /* 0x048fec00000418a8 */
[C---:B------:R-:W-:Y:S01]  /*9ac0*/  HMMA.16816.F32.BF16 R188, R12.reuse, R194, R188 ;  /* 0x000000c20cbc723c */ /* 0x040fe200000418bc */
[----:B------:R-:W-:Y:S05]  /*9ad0*/  LDSM.16.M88.4 R192, [R228+0x2800] ;  /* 0x00280000e4c0783b */ /* 0x000fea0000000200 */
[C---:B----4-:R-:W-:Y:S06]  /*9ae0*/  HMMA.16816.F32.BF16 R184, R12.reuse, R172, R184 ;  /* 0x000000ac0cb8723c */ /* 0x050fec00000418b8 */
[----:B------:R-:W-:Y:S01]  /*9af0*/  HMMA.16816.F32.BF16 R180, R12, R174, R180 ;  /* 0x000000ae0cb4723c */ /* 0x000fe200000418b4 */
[----:B------:R-:W-:Y:S04]  /*9b00*/  LDSM.16.M88.4 R12, [R237+0x2000] ;  /* 0x00200000ed0c783b */ /* 0x000fe80000000200 */
[----:B------:R-:W3:Y:S01]  /*9b10*/  LDSM.16.M88.4 R172, [R228+0x2000] ;  /* 0x00200000e4ac783b */ /* 0x000ee20000000200 */
        /* <DEDUP_REMOVED lines=8> */
[----:B------:R-:W-:Y:S05]  /*9ba0*/  LDSM.16.M88.4 R196, [R222] ;  /* 0x00000000dec4783b */ /* 0x000fea0000000200 */
[C---:B-----5:R-:W-:Y:S06]  /*9bb0*/  HMMA.16816.F32.BF16 R184, R16.reuse, R176, R184 ;  /* 0x000000b010b8723c */ /* 0x060fec00000418b8 */
[----:B------:R-:W-:Y:S01]  /*9bc0*/  HMMA.16816.F32.BF16 R180, R16, R178, R180 ;  /* 0x000000b210b4723c */ /* 0x000fe200000418b4 */
[----:B------:R-:W-:Y:S04]  /*9bd0*/  LDSM.16.M88.4 R16, [R242+0x4000] ;  /* 0x00400000f210783b */ /* 0x000fe80000000200 */
[----:B------:R-:W4:Y:S01]  /*9be0*/  LDSM.16.M88.4 R176, [R241+0xc000] ;  /* 0x00c00000f1b0783b */ /* 0x000f220000000200 */
[C---:B---3--:R-:W-:Y:S06]  /*9bf0*/  HMMA.16816.F32.BF16 R4, R12.reuse, R172, R4 ;  /* 0x000000ac0c04723c */ /* 0x048fec0000041804 */
[C---:B------:R-:W-:Y:S01]  /*9c00*/  HMMA.16816.F32.BF16 R8, R12.reuse, R174, R8 ;  /* 0x000000ae0c08723c */ /* 0x040fe20000041808 */
[----:B------:R-:W3:Y:S05]  /*9c10*/  LDSM.16.M88.4 R172, [R241+0xc800] ;  /* 0x00c80000f1ac783b */ /* 0x000eea0000000200 */
[C---:B------:R-:W-:Y:S06]  /*9c20*/  HMMA.16816.F32.BF16 R24, R12.reuse, R192, R24 ;  /* 0x000000c00c18723c */ /* 0x040fec0000041818 */
[C---:B------:R-:W-:Y:S01]  /*9c30*/  HMMA.16816.F32.BF16 R20, R12.reuse, R194, R20 ;  /* 0x000000c20c14723c */ /* 0x040fe20000041814 */
[----:B------:R-:W5:Y:S05]  /*9c40*/  LDSM.16.M88.4 R192, [R241+0xd000] ;  /* 0x00d00000f1c0783b */ /* 0x000f6a0000000200 */
[C---:B-1----:R-:W-:Y:S06]  /*9c50*/  HMMA.16816.F32.BF16 R168, R12.reuse, R32, R168 ;  /* 0x000000200ca8723c */ /* 0x042fec00000418a8 */
[C---:B------:R-:W-:Y:S01]  /*9c60*/  HMMA.16816.F32.BF16 R188, R12.reuse, R34, R188 ;  /* 0x000000220cbc723c */ /* 0x040fe200000418bc */
[----:B------:R-:W1:Y:S05]  /*9c70*/  LDSM.16.M88.4 R32, [R241+0xd800] ;  /* 0x00d80000f120783b */ /* 0x000e6a0000000200 */
[C---:B--2---:R-:W-:Y:S06]  /*9c80*/  HMMA.16816.F32.BF16 R184, R12.reuse, R28, R184 ;  /* 0x0000001c0cb8723c */ /* 0x044fec00000418b8 */
[----:B------:R-:W-:Y:S01]  /*9c90*/  HMMA.16816.F32.BF16 R180, R12, R30, R180 ;  /* 0x0000001e0cb4723c */ /* 0x000fe200000418b4 */
[----:B------:R-:W-:Y:S04]  /*9ca0*/  LDSM.16.M88.4 R12, [R240+0x4000] ;  /* 0x00400000f00c783b */ /* 0x000fe80000000200 */
[----:B------:R-:W2:Y:S01]  /*9cb0*/  LDSM.16.M88.4 R28, [R223] ;  /* 0x00000000df1c783b */ /* 0x000ea20000000200 */
[C---:B----4-:R-:W-:Y:S06]  /*9cc0*/  HMMA.16816.F32.BF16 R4, R16.reuse, R176, R4 ;  /* 0x000000b01004723c */ /* 0x050fec0000041804 */
[C---:B------:R-:W-:Y:S01]  /*9cd0*/  HMMA.16816.F32.BF16 R8, R16.reuse, R178, R8 ;  /* 0x000000b21008723c */ /* 0x040fe20000041808 */
[----:B------:R-:W4:Y:S05]  /*9ce0*/  LDSM.16.M88.4 R176, [R221] ;  /* 0x00000000ddb0783b */ /* 0x000f2a0000000200 */
[C---:B---3--:R-:W-:Y:S06]  /*9cf0*/  HMMA.16816.F32.BF16 R24, R16.reuse, R172, R24 ;  /* 0x000000ac1018723c */ /* 0x048fec0000041818 */
[C---:B------:R-:W-:Y:S01]  /*9d00*/  HMMA.16816.F32.BF16 R20, R16.reuse, R174, R20 ;  /* 0x000000ae1014723c */ /* 0x040fe20000041814 */
[----:B------:R-:W3:Y:S05]  /*9d10*/  LDSM.16.M88.4 R172, [R220] ;  /* 0x00000000dcac783b */ /* 0x000eea0000000200 */
[C---:B-----5:R-:W-:Y:S06]  /*9d20*/  HMMA.16816.F32.BF16 R168, R16.reuse, R192, R168 ;  /* 0x000000c010a8723c */ /* 0x060fec00000418a8 */
[C---:B------:R-:W-:Y:S01]  /*9d30*/  HMMA.16816.F32.BF16 R188, R16.reuse, R194, R188 ;  /* 0x000000c210bc723c */ /* 0x040fe200000418bc */
[----:B------:R-:W-:Y:S05]  /*9d40*/  LDSM.16.M88.4 R192, [R235+0xc000] ;  /* 0x00c00000ebc0783b */ /* 0x000fea0000000200 */
[C---:B-1----:R-:W-:Y:S06]  /*9d50*/  HMMA.16816.F32.BF16 R184, R16.reuse, R32, R184 ;  /* 0x0000002010b8723c */ /* 0x042fec00000418b8 */
[----:B------:R-:W-:Y:S01]  /*9d60*/  HMMA.16816.F32.BF16 R180, R16, R34, R180 ;  /* 0x0000002210b4723c */ /* 0x000fe200000418b4 */
[----:B------:R-:W1:Y:S04]  /*9d70*/  LDSM.16.M88.4 R16, [R238+0x4000] ;  /* 0x00400000ee10783b */ /* 0x000e680000000200 */
[----:B------:R-:W-:Y:S01]  /*9d80*/  LDSM.16.M88.4 R32, [R235+0xc800] ;  /* 0x00c80000eb20783b */ /* 0x000fe20000000200 */
[C---:B--2---:R-:W-:Y:S06]  /*9d90*/  HMMA.16816.F32.BF16 R4, R12.reuse, R28, R4 ;  /* 0x0000001c0c04723c */ /* 0x044fec0000041804 */
[C---:B------:R-:W-:Y:S01]  /*9da0*/  HMMA.16816.F32.BF16 R8, R12.reuse, R30, R8 ;  /* 0x0000001e0c08723c */ /* 0x040fe20000041808 */
[----:B------:R-:W2:Y:S05]  /*9db0*/  LDSM.16.M88.4 R28, [R235+0xd000] ;  /* 0x00d00000eb1c783b */ /* 0x000eaa0000000200 */
[C---:B------:R-:W-:Y:S06]  /*9dc0*/  HMMA.16816.F32.BF16 R24, R12.reuse, R196, R24 ;  /* 0x000000c40c18723c */ /* 0x040fec0000041818 */
[C---:B------:R-:W-:Y:S01]  /*9dd0*/  HMMA.16816.F32.BF16 R20, R12.reuse, R198, R20 ;  /* 0x000000c60c14723c */ /* 0x040fe20000041814 */
[----:B------:R-:W-:Y:S05]  /*9de0*/  LDSM.16.M88.4 R196, [R219] ;  /* 0x00000000dbc4783b */ /* 0x000fea0000000200 */
[C---:B----4-:R-:W-:Y:S06]  /*9df0*/  HMMA.16816.F32.BF16 R168, R12.reuse, R176, R168 ;  /* 0x000000b00ca8723c */ /* 0x050fec00000418a8 */
[C---:B------:R-:W-:Y:S01]  /*9e00*/  HMMA.16816.F32.BF16 R188, R12.reuse, R178, R188 ;  /* 0x000000b20cbc723c */ /* 0x040fe200000418bc */
[----:B------:R-:W4:Y:S05]  /*9e10*/  LDSM.16.M88.4 R176, [R235+0xd800] ;  /* 0x00d80000ebb0783b */ /* 0x000f2a0000000200 */
[C---:B---3--:R-:W-:Y:S06]  /*9e20*/  HMMA.16816.F32.BF16 R184, R12.reuse, R172, R184 ;  /* 0x000000ac0cb8723c */ /* 0x048fec00000418b8 */
[----:B------:R-:W-:Y:S01]  /*9e30*/  HMMA.16816.F32.BF16 R180, R12, R174, R180 ;  /* 0x000000ae0cb4723c */ /* 0x000fe200000418b4 */
[----:B------:R-:W-:Y:S04]  /*9e40*/  LDSM.16.M88.4 R12, [R237+0x4000] ;  /* 0x00400000ed0c783b */ /* 0x000fe80000000200 */
[----:B------:R-:W3:Y:S01]  /*9e50*/  LDSM.16.M88.4 R172, [R228+0x4000] ;  /* 0x00400000e4ac783b */ /* 0x000ee20000000200 */
[C---:B-1----:R-:W-:Y:S06]  /*9e60*/  HMMA.16816.F32.BF16 R4, R16.reuse, R192, R4 ;  /* 0x000000c01004723c */ /* 0x042fec0000041804 */
[C---:B------:R-:W-:Y:S01]  /*9e70*/  HMMA.16816.F32.BF16 R8, R16.reuse, R194, R8 ;  /* 0x000000c21008723c */ /* 0x040fe20000041808 */
[----:B------:R-:W-:Y:S05]  /*9e80*/  LDSM.16.M88.4 R192, [R242+0x6000] ;  /* 0x00600000f2c0783b */ /* 0x000fea0000000200 */
[C---:B--2---:R-:W-:Y:S06]  /*9e90*/  HMMA.16816.F32.BF16 R168, R16.reuse, R28, R168 ;  /* 0x0000001c10a8723c */ /* 0x044fec00000418a8 */
[C---:B------:R-:W-:Y:S01]  /*9ea0*/  HMMA.16816.F32.BF16 R188, R16.reuse, R30, R188 ;  /* 0x0000001e10bc723c */ /* 0x040fe200000418bc */
[----:B------:R-:W1:Y:S05]  /*9eb0*/  LDSM.16.M88.4 R28, [R241+0xe000] ;  /* 0x00e00000f11c783b */ /* 0x000e6a0000000200 */
[C---:B------:R-:W-:Y:S06]  /*9ec0*/  HMMA.16816.F32.BF16 R24, R16.reuse, R32, R24 ;  /* 0x000000201018723c */ /* 0x040fec0000041818 */
[C---:B------:R-:W-:Y:S01]  /*9ed0*/  HMMA.16816.F32.BF16 R20, R16.reuse, R34, R20 ;  /* 0x000000221014723c */ /* 0x040fe20000041814 */
[----:B------:R-:W2:Y:S05]  /*9ee0*/  LDSM.16.M88.4 R32, [R228+0x4800] ;  /* 0x00480000e420783b */ /* 0x000eaa0000000200 */
[----:B----4-:R-:W-:Y:S06]  /*9ef0*/  HMMA.16816.F32.BF16 R184, R16, R176, R184 ;  /* 0x000000b010b8723c */ /* 0x010fec00000418b8 */
[C---:B---3--:R-:W-:Y:S06]  /*9f00*/  HMMA.16816.F32.BF16 R4, R12.reuse, R172, R4 ;  /* 0x000000ac0c04723c */ /* 0x048fec0000041804 */
[----:B------:R-:W-:Y:S01]  /*9f10*/  HMMA.16816.F32.BF16 R8, R12, R174, R8 ;  /* 0x000000ae0c08723c */ /* 0x000fe20000041808 */
[----:B------:R-:W-:Y:S05]  /*9f20*/  LDSM.16.M88.4 R172, [R241+0xe800] ;  /* 0x00e80000f1ac783b */ /* 0x000fea0000000200 */
[----:B------:R-:W-:Y:S01]  /*9f30*/  HMMA.16816.F32.BF16 R180, R16, R178, R180 ;  /* 0x000000b210b4723c */ /* 0x000fe200000418b4 */
[----:B------:R-:W3:Y:S04]  /*9f40*/  LDSM.16.M88.4 R176, [R240+0x6000] ;  /* 0x00600000f0b0783b */ /* 0x000ee80000000200 */
[----:B------:R-:W4:Y:S01]  /*9f50*/  LDSM.16.M88.4 R16, [R228+0x5800] ;  /* 0x00580000e410783b */ /* 0x000f220000000200 */
[----:B------:R-:W-:Y:S06]  /*9f60*/  HMMA.16816.F32.BF16 R168, R12, R200, R168 ;  /* 0x000000c80ca8723c */ /* 0x000fec00000418a8 */
[----:B-1----:R-:W-:Y:S06]  /*9f70*/  HMMA.16816.F32.BF16 R4, R192, R28, R4 ;  /* 0x0000001cc004723c */ /* 0x002fec0000041804 */
[C---:B--2---:R-:W-:Y:S06]  /*9f80*/  HMMA.16816.F32.BF16 R24, R12.reuse, R32, R24 ;  /* 0x000000200c18723c */ /* 0x044fec0000041818 */
[----:B------:R-:W-:Y:S01]  /*9f90*/  HMMA.16816.F32.BF16 R20, R12, R34, R20 ;  /* 0x000000220c14723c */ /* 0x000fe20000041814 */
[----:B------:R-:W-:Y:S05]  /*9fa0*/  LDSM.16.M88.4 R32, [R238+0x6000] ;  /* 0x00600000ee20783b */ /* 0x000fea0000000200 */
[----:B------:R-:W-:Y:S01]  /*9fb0*/  HMMA.16816.F32.BF16 R8, R192, R30, R8 ;  /* 0x0000001ec008723c */ /* 0x000fe20000041808 */
[----:B------:R-:W1:Y:S05]  /*9fc0*/  LDSM.16.M88.4 R28, [R235+0xe000] ;  /* 0x00e00000eb1c783b */ /* 0x000e6a0000000200 */
[----:B------:R-:W-:Y:S01]  /*9fd0*/  HMMA.16816.F32.BF16 R188, R12, R202, R188 ;  /* 0x000000ca0cbc723c */ /* 0x000fe200000418bc */
[----:B------:R-:W-:Y:S05]  /*9fe0*/  LDSM.16.M88.4 R200, [R228+0x6000] ;  /* 0x00600000e4c8783b */ /* 0x000fea0000000200 */
[----:B---3--:R-:W-:Y:S06]  /*9ff0*/  HMMA.16816.F32.BF16 R4, R176, R196, R4 ;  /* 0x000000c4b004723c */ /* 0x008fec0000041804 */
[C---:B----4-:R-:W-:Y:S06]  /*a000*/  HMMA.16816.F32.BF16 R184, R12.reuse, R16, R184 ;  /* 0x000000100cb8723c */ /* 0x050fec00000418b8 */
[----:B------:R-:W-:Y:S01]  /*a010*/  HMMA.16816.F32.BF16 R180, R12, R18, R180 ;  /* 0x000000120cb4723c */ /* 0x000fe200000418b4 */
[----:B------:R-:W2:Y:S04]  /*a020*/  LDSM.16.M88.4 R12, [R218] ;  /* 0x00000000da0c783b */ /* 0x000ea80000000200 */
[----:B------:R-:W3:Y:S01]  /*a030*/  LDSM.16.M88.4 R16, [R237+0x6000] ;  /* 0x00600000ed10783b */ /* 0x000ee20000000200 */
[----:B------:R-:W-:Y:S03]  /*a040*/  HMMA.16816.F32.BF16 R8, R176, R198, R8 ;  /* 0x000000c6b008723c */ /* 0x000fe60000041808 */
[----:B------:R-:W4:Y:S03]  /*a050*/  LDSM.16.M88.4 R196, [R241+0xf000] ;  /* 0x00f00000f1c4783b */ /* 0x000f260000000200 */
[----:B------:R-:W-:Y:S06]  /*a060*/  HMMA.16816.F32.BF16 R24, R192, R172, R24 ;  /* 0x000000acc018723c */ /* 0x000fec0000041818 */
[----:B-1----:R-:W-:Y:S06]  /*a070*/  HMMA.16816.F32.BF16 R4, R32, R28, R4 ;  /* 0x0000001c2004723c */ /* 0x002fec0000041804 */
[----:B------:R-:W-:Y:S01]  /*a080*/  HMMA.16816.F32.BF16 R20, R192, R174, R20 ;  /* 0x000000aec014723c */ /* 0x000fe20000041814 */
[----:B------:R-:W-:Y:S05]  /*a090*/  LDSM.16.M88.4 R172, [R217] ;  /* 0x00000000d9ac783b */ /* 0x000fea0000000200 */
[----:B------:R-:W-:Y:S01]  /*a0a0*/  HMMA.16816.F32.BF16 R8, R32, R30, R8 ;  /* 0x0000001e2008723c */ /* 0x000fe20000041808 */
[----:B------:R-:W1:Y:S05]  /*a0b0*/  LDSM.16.M88.4 R28, [R235+0xe800] ;  /* 0x00e80000eb1c783b */ /* 0x000e6a0000000200 */
[----:B--2---:R-:W-:Y:S06]  /*a0c0*/  HMMA.16816.F32.BF16 R24, R176, R12, R24 ;  /* 0x0000000cb018723c */ /* 0x004fec0000041818 */
[----:B---3--:R-:W-:Y:S06]  /*a0d0*/  HMMA.16816.F32.BF16 R4, R16, R200, R4 ;  /* 0x000000c81004723c */ /* 0x008fec0000041804 */
[----:B----4-:R-:W-:Y:S06]  /*a0e0*/  HMMA.16816.F32.BF16 R168, R192, R196, R168 ;  /* 0x000000c4c0a8723c */ /* 0x010fec00000418a8 */
[----:B------:R-:W-:Y:S01]  /*a0f0*/  HMMA.16816.F32.BF16 R20, R176, R14, R20 ;  /* 0x0000000eb014723c */ /* 0x000fe20000041814 */
[----:B------:R-:W2:Y:S05]  /*a100*/  LDSM.16.M88.4 R12, [R228+0x6800] ;  /* 0x00680000e40c783b */ /* 0x000eaa0000000200 */
[----:B------:R-:W-:Y:S01]  /*a110*/  HMMA.16816.F32.BF16 R196, R192, R198, R188 ;  /* 0x000000c6c0c4723c */ /* 0x000fe200000418bc */
[----:B------:R-:W3:Y:S05]  /*a120*/  LDSM.16.M88.4 R188, [R235+0xf000] ;  /* 0x00f00000ebbc783b */ /* 0x000eea0000000200 */
[----:B------:R-:W-:Y:S01]  /*a130*/  HMMA.16816.F32.BF16 R8, R16, R202, R8 ;  /* 0x000000ca1008723c */ /* 0x000fe20000041808 */
[----:B------:R-:W-:Y:S01]  /*a140*/  FMUL.FTZ R5, R5, UR29 ;  /* 0x0000001d05057c20 */ /* 0x000fe20008410000 */
[----:B------:R-:W-:-:S03]  /*a150*/  FMUL.FTZ R0, R4, UR29 ;  /* 0x0000001d04007c20 */ /* 0x000fc60008410000 */
[----:B------:R4:W5:Y:S01]  /*a160*/  MUFU.TANH R200, R5 ;  /* 0x0000000500c87308 */ /* 0x0009620000002400 */
[----:B-1----:R-:W-:Y:S01]  /*a170*/  HMMA.16816.F32.BF16 R24, R32, R28, R24 ;  /* 0x0000001c2018723c */ /* 0x002fe20000041818 */
[----:B------:R-:W-:-:S05]  /*a180*/  FMUL.FTZ R203, R6, UR29 ;  /* 0x0000001d06cb7c20 */ /* 0x000fca0008410000 */
[----:B------:R-:W-:Y:S01]  /*a190*/  HMMA.16816.F32.BF16 R168, R176, R172, R168 ;  /* 0x000000acb0a8723c */ /* 0x000fe200000418a8 */
[----:B------:R-:W-:Y:S05]  /*a1a0*/  MUFU.TANH R0, R0 ;  /* 0x0000000000007308 */ /* 0x000fea0000002400 */
[----:B------:R-:W-:Y:S01]  /*a1b0*/  HMMA.16816.F32.BF16 R20, R32, R30, R20 ;  /* 0x0000001e2014723c */ /* 0x000fe20000041814 */
[----:B------:R-:W-:Y:S01]  /*a1c0*/  FMUL.FTZ R172, R7, UR29 ;  /* 0x0000001d07ac7c20 */ /* 0x000fe20008410000 */
[----:B------:R-:W1:Y:S01]  /*a1d0*/  LDSM.16.M88.4 R28, [R228+0x7000] ;  /* 0x00700000e41c783b */ /* 0x000e620000000200 */
[----:B------:R-:W-:Y:S03]  /*a1e0*/  MUFU.TANH R203, R203 ;  /* 0x000000cb00cb7308 */ /* 0x000fe60000002400 */
[----:B----4-:R-:W4:Y:S01]  /*a1f0*/  LDSM.16.M88.4 R4, [R241+0xf800] ;  /* 0x00f80000f104783b */ /* 0x010f220000000200 */
[----:B------:R-:W-:Y:S01]  /*a200*/  FMUL.FTZ R8, R8, UR29 ;  /* 0x0000001d08087c20 */ /* 0x000fe20008410000 */
[----:B------:R-:W-:Y:S01]  /*a210*/  HMMA.16816.F32.BF16 R196, R176, R174, R196 ;  /* 0x000000aeb0c4723c */ /* 0x000fe200000418c4 */
[----:B------:R-:W-:-:S02]  /*a220*/  FMUL.FTZ R201, R11, UR29 ;  /* 0x0000001d0bc97c20 */ /* 0x000fc40008410000 */
[----:B------:R5:W-:Y:S03]  /*a230*/  MUFU.TANH R173, R8 ;  /* 0x0000000800ad7308 */ /* 0x000be60000002400 */
[----:B--2---:R-:W-:Y:S01]  /*a240*/  HMMA.16816.F32.BF16 R24, R16, R12, R24 ;  /* 0x0000000c1018723c */ /* 0x004fe20000041818 */
[----:B------:R-:W-:-:S04]  /*a250*/  FMUL.FTZ R175, R10, UR29 ;  /* 0x0000001d0aaf7c20 */ /* 0x000fc80008410000 */
[----:B------:R-:W2:Y:S01]  /*a260*/  MUFU.TANH R172, R172 ;  /* 0x000000ac00ac7308 */ /* 0x000ea20000002400 */
[----:B---3--:R-:W-:Y:S01]  /*a270*/  HMMA.16816.F32.BF16 R168, R32, R188, R168 ;  /* 0x000000bc20a8723c */ /* 0x008fe200000418a8 */
[----:B------:R-:W-:-:S05]  /*a280*/  FMUL.FTZ R13, R9, UR29 ;  /* 0x0000001d090d7c20 */ /* 0x000fca0008410000 */
[----:B------:R-:W-:Y:S01]  /*a290*/  HMMA.16816.F32.BF16 R20, R16, R14, R20 ;  /* 0x0000000e1014723c */ /* 0x000fe20000041814 */
[----:B------:R-:W-:Y:S01]  /*a2a0*/  MUFU.TANH R174, R13 ;  /* 0x0000000d00ae7308 */ /* 0x000fe20000002400 */
[----:B-----5:R-:W3:Y:S04]  /*a2b0*/  LDSM.16.M88.4 R8, [R216] ;  /* 0x00000000d808783b */ /* 0x020ee80000000200 */
[----:B------:R-:W-:Y:S03]  /*a2c0*/  HMMA.16816.F32.BF16 R196, R32, R190, R196 ;  /* 0x000000be20c4723c */ /* 0x000fe600000418c4 */
[----:B------:R-:W5:Y:S03]  /*a2d0*/  MUFU.TANH R175, R175 ;  /* 0x000000af00af7308 */ /* 0x000f660000002400 */
[----:B------:R-:W-:Y:S01]  /*a2e0*/  FMUL.FTZ R12, R24, UR29 ;  /* 0x0000001d180c7c20 */ /* 0x000fe20008410000 */
[----:B------:R-:W-:Y:S01]  /*a2f0*/  FMUL.FTZ R24, R25, UR29 ;  /* 0x0000001d19187c20 */ /* 0x000fe20008410000 */
[----:B------:R-:W-:Y:S01]  /*a300*/  FMUL.FTZ R25, R26, UR29 ;  /* 0x0000001d1a197c20 */ /* 0x000fe20008410000 */
[----:B------:R-:W-:-:S02]  /*a310*/  FMUL.FTZ R26, R27, UR29 ;  /* 0x0000001d1b1a7c20 */ /* 0x000fc40008410000 */
[----:B------:R2:W-:Y:S01]  /*a320*/  MUFU.TANH R188, R12 ;  /* 0x0000000c00bc7308 */ /* 0x0005e20000002400 */
[----:B-1----:R-:W-:Y:S01]  /*a330*/  HMMA.16816.F32.BF16 R168, R16, R28, R168 ;  /* 0x0000001c10a8723c */ /* 0x002fe200000418a8 */
[----:B------:R-:W1:Y:S05]  /*a340*/  S2R R28, SR_TID.X ;  /* 0x00000000001c7919 */ /* 0x000e6a0000002100 */
[C---:B----4-:R-:W-:Y:S01]  /*a350*/  HMMA.16816.F32.BF16 R184, R192.reuse, R4, R184 ;  /* 0x00000004c0b8723c */ /* 0x050fe200000418b8 */
[----:B------:R-:W4:Y:S01]  /*a360*/  MUFU.TANH R201, R201 ;  /* 0x000000c900c97308 */ /* 0x000f220000002400 */
[----:B------:R-:W-:Y:S01]  /*a370*/  FMUL.FTZ R27, R20, UR29 ;  /* 0x0000001d141b7c20 */ /* 0x000fe20008410000 */
[----:B------:R-:W-:Y:S01]  /*a380*/  FMUL.FTZ R20, R21, UR29 ;  /* 0x0000001d15147c20 */ /* 0x000fe20008410000 */
[----:B------:R-:W-:Y:S01]  /*a390*/  FMUL.FTZ R21, R22, UR29 ;  /* 0x0000001d16157c20 */ /* 0x000fe20008410000 */
[----:B------:R-:W-:Y:S01]  /*a3a0*/  FMUL.FTZ R23, R23, UR29 ;  /* 0x0000001d17177c20 */ /* 0x000fe20008410000 */
[----:B------:R-:W-:Y:S01]  /*a3b0*/  HMMA.16816.F32.BF16 R180, R192, R6, R180 ;  /* 0x00000006c0b4723c */ /* 0x000fe200000418b4 */
[----:B------:R-:W-:Y:S02]  /*a3c0*/  LDSM.16.M88.4 R4, [R228+0x7800] ;  /* 0x00780000e404783b */ /* 0x000fe40000000200 */
[----:B------:R-:W4:Y:S02]  /*a3d0*/  MUFU.TANH R25, R25 ;  /* 0x0000001900197308 */ /* 0x000f240000002400 */
[----:B--2---:R-:W2:Y:S01]  /*a3e0*/  LDSM.16.M88.4 R12, [R235+0xf800] ;  /* 0x00f80000eb0c783b */ /* 0x004ea20000000200 */
[----:B------:R-:W-:Y:S01]  /*a3f0*/  HMMA.16816.F32.BF16 R196, R16, R30, R196 ;  /* 0x0000001e10c4723c */ /* 0x000fe200000418c4 */
[----:B------:R-:W-:-:S04]  /*a400*/  DEPBAR.LE SB0, 0x0 ;  /* 0x000080000000791a */ /* 0x000fc80000000000 */
[----:B------:R-:W4:Y:S01]  /*a410*/  MUFU.TANH R24, R24 ;  /* 0x0000001800187308 */ /* 0x000f220000002400 */
[----:B------:R-:W-:Y:S01]  /*a420*/  FMUL.FTZ R22, R170, UR29 ;  /* 0x0000001daa167c20 */ /* 0x000fe20008410000 */
[----:B------:R-:W-:Y:S01]  /*a430*/  FMUL.FTZ R168, R168, UR29 ;  /* 0x0000001da8a87c20 */ /* 0x000fe20008410000 */
[----:B------:R-:W-:Y:S01]  /*a440*/  FMUL.FTZ R169, R169, UR29 ;  /* 0x0000001da9a97c20 */ /* 0x000fe20008410000 */
[----:B------:R-:W-:Y:S02]  /*a450*/  IMAD.MOV.U32 R194, RZ, RZ, R204 ;  /* 0x000000ffffc27224 */ /* 0x000fe400078e00cc */
[----:B------:R-:W-:Y:S01]  /*a460*/  IMAD.MOV.U32 R195, RZ, RZ, R205 ;  /* 0x000000ffffc37224 */ /* 0x000fe200078e00cd */
[----:B---3--:R-:W-:Y:S01]  /*a470*/  HMMA.16816.F32.BF16 R184, R176, R8, R184 ;  /* 0x00000008b0b8723c */ /* 0x008fe200000418b8 */
[----:B------:R-:W3:Y:S01]  /*a480*/  MUFU.TANH R26, R26 ;  /* 0x0000001a001a7308 */ /* 0x000ee20000002400 */
[----:B-1----:R-:W-:-:S04]  /*a490*/  IMAD.SHL.U32 R28, R28, 0x2, RZ ;  /* 0x000000021c1c7824 */ /* 0x002fc800078e00ff */
[----:B------:R-:W-:Y:S01]  /*a4a0*/  HMMA.16816.F32.BF16 R180, R176, R10, R180 ;  /* 0x0000000ab0b4723c */ /* 0x000fe200000418b4 */
[----:B------:R-:W-:Y:S02]  /*a4b0*/  LOP3.LUT R9, R28, 0x6, RZ, 0xc0, !PT ;  /* 0x000000061c097812 */ /* 0x000fe400078ec0ff */
[----:B------:R-:W1:Y:S03]  /*a4c0*/  MUFU.TANH R27, R27 ;  /* 0x0000001b001b7308 */ /* 0x000e660000002400 */
[----:B------:R-:W-:Y:S01]  /*a4d0*/  FMUL.FTZ R196, R196, UR29 ;  /* 0x0000001dc4c47c20 */ /* 0x000fe20008410000 */
[----:B------:R-:W-:Y:S02]  /*a4e0*/  IMAD.U32 R10, RZ, RZ, UR20 ;  /* 0x00000014ff0a7e24 */ /* 0x000fe4000f8e00ff */
[----:B------:R-:W-:Y:S02]  /*a4f0*/  FMUL.FTZ R193, R199, UR29 ;  /* 0x0000001dc7c17c20 */ /* 0x000fe40008410000 */
[----:B------:R-:W-:Y:S01]  /*a500*/  IMAD R10, R10, 0x40, R9 ;  /* 0x000000400a0a7824 */ /* 0x000fe200078e0209 */
[----:B------:R-:W1:Y:S03]  /*a510*/  MUFU.TANH R21, R21 ;  /* 0x0000001500157308 */ /* 0x000e660000002400 */
[----:B------:R-:W-:-:S02]  /*a520*/  VIADD R8, R10, 0x1 ;  /* 0x000000010a087836 */ /* 0x000fc40000000000 */
[----:B------:R-:W-:-:S03]  /*a530*/  VIADD R11, R10, 0x8 ;  /* 0x000000080a0b7836 */ /* 0x000fc60000000000 */
[CC--:B------:R-:W-:Y:S01]  /*a540*/  ISETP.GE.AND P1, PT, R8.reuse, R167.reuse, PT ;  /* 0x000000a70800720c */ /* 0x0c0fe20003f26270 */
[C---:B--2---:R-:W-:Y:S01]  /*a550*/  HMMA.16816.F32.BF16 R184, R32.reuse, R12, R184 ;  /* 0x0000000c20b8723c */ /* 0x044fe200000418b8 */
[-C--:B------:R-:W-:Y:S01]  /*a560*/  ISETP.GE.AND P2, PT, R8, R2.reuse, PT ;  /* 0x000000020800720c */ /* 0x080fe20003f46270 */
[----:B------:R-:W2:Y:S01]  /*a570*/  MUFU.TANH R20, R20 ;  /* 0x0000001400147308 */ /* 0x000ea20000002400 */
[----:B------:R-:W-:Y:S01]  /*a580*/  FSEL R8, R200, -INF , !P1 ;  /* 0xff800000c8087808 */ /* 0x000fe20004800000 */
[----:B------:R-:W-:Y:S01]  /*a590*/  FMUL.FTZ R200, R197, UR29 ;  /* 0x0000001dc5c87c20 */ /* 0x000fe20008410000 */
[----:B------:R-:W-:Y:S01]  /*a5a0*/  FSEL R9, R172, -INF , !P2 ;  /* 0xff800000ac097808 */ /* 0x000fe20005000000 */
[----:B------:R-:W-:Y:S01]  /*a5b0*/  HMMA.16816.F32.BF16 R180, R32, R14, R180 ;  /* 0x0000000e20b4723c */ /* 0x000fe200000418b4 */
[-C--:B------:R-:W-:Y:S01]  /*a5c0*/  ISETP.GE.AND P1, PT, R11, R167.reuse, PT ;  /* 0x000000a70b00720c */ /* 0x080fe20003f26270 */
[----:B------:R-:W-:Y:S01]  /*a5d0*/  FMUL.FTZ R13, R171, UR29 ;  /* 0x0000001dab0d7c20 */ /* 0x000fe20008410000 */
[-C--:B------:R-:W-:Y:S01]  /*a5e0*/  ISETP.GE.AND P2, PT, R11, R2.reuse, PT ;  /* 0x000000020b00720c */ /* 0x080fe20003f46270 */
[----:B------:R-:W-:Y:S01]  /*a5f0*/  VIADD R11, R10, 0x9 ;  /* 0x000000090a0b7836 */ /* 0x000fe20000000000 */
[----:B------:R-:W-:Y:S01]  /*a600*/  FSEL R12, R173, -INF , !P1 ;  /* 0xff800000ad0c7808 */ /* 0x000fe20004800000 */
[----:B------:R-:W2:Y:S01]  /*a610*/  MUFU.TANH R29, R23 ;  /* 0x00000017001d7308 */ /* 0x000ea20000002400 */
[----:B-----5:R-:W-:Y:S01]  /*a620*/  FSEL R175, R175, -INF , !P2 ;  /* 0xff800000afaf7808 */ /* 0x020fe20005000000 */
[----:B------:R-:W-:Y:S01]  /*a630*/  FMUL.FTZ R197, R198, UR29 ;  /* 0x0000001dc6c57c20 */ /* 0x000fe20008410000 */
[C---:B------:R-:W-:Y:S01]  /*a640*/  ISETP.GE.AND P1, PT, R11.reuse, R167, PT ;  /* 0x000000a70b00720c */ /* 0x040fe20003f26270 */
[----:B------:R-:W-:Y:S01]  /*a650*/  VIADD R15, R10, 0x20 ;  /* 0x000000200a0f7836 */ /* 0x000fe20000000000 */
[----:B------:R-:W-:-:S02]  /*a660*/  ISETP.GE.AND P2, PT, R11, R2, PT ;  /* 0x000000020b00720c */ /* 0x000fc40003f46270 */
[----:B------:R-:W-:Y:S01]  /*a670*/  FSEL R14, R174, -INF , !P1 ;  /* 0xff800000ae0e7808 */ /* 0x000fe20004800000 */
[----:B------:R-:W5:Y:S01]  /*a680*/  MUFU.TANH R208, R168 ;  /* 0x000000a800d07308 */ /* 0x000f620000002400 */
[----:B----4-:R-:W-:-:S03]  /*a690*/  FSEL R11, R201, -INF , !P2 ;  /* 0xff800000c90b7808 */ /* 0x010fc60005000000 */
[----:B------:R-:W-:Y:S04]  /*a6a0*/  HMMA.16816.F32.BF16 R184, R16, R4, R184 ;  /* 0x0000000410b8723c */ /* 0x000fe800000418b8 */
[----:B------:R-:W4:Y:S03]  /*a6b0*/  MUFU.TANH R22, R22 ;  /* 0x0000001600167308 */ /* 0x000f260000002400 */
[C---:B------:R-:W-:Y:S02]  /*a6c0*/  VIADD R5, R10.reuse, 0x10 ;  /* 0x000000100a057836 */ /* 0x040fe40000000000 */
[----:B------:R-:W-:-:S03]  /*a6d0*/  VIADD R4, R10, 0x11 ;  /* 0x000000110a047836 */ /* 0x000fc60000000000 */
[CC--:B------:R-:W-:Y:S01]  /*a6e0*/  ISETP.GE.AND P1, PT, R5.reuse, R167.reuse, PT ;  /* 0x000000a70500720c */ /* 0x0c0fe20003f26270 */
[----:B------:R-:W4:Y:S01]  /*a6f0*/  MUFU.TANH R206, R169 ;  /* 0x000000a900ce7308 */ /* 0x000f220000002400 */
[-C--:B------:R-:W-:Y:S01]  /*a700*/  ISETP.GE.AND P2, PT, R5, R2.reuse, PT ;  /* 0x000000020500720c */ /* 0x080fe20003f46270 */
[----:B------:R-:W-:Y:S01]  /*a710*/  VIADD R5, R10, 0x18 ;  /* 0x000000180a057836 */ /* 0x000fe20000000000 */
[----:B------:R-:W-:Y:S02]  /*a720*/  FSEL R30, R188, -INF , !P1 ;  /* 0xff800000bc1e7808 */ /* 0x000fe40004800000 */
[----:B------:R-:W-:Y:S02]  /*a730*/  FSEL R25, R25, -INF , !P2 ;  /* 0xff80000019197808 */ /* 0x000fe40005000000 */
[CC--:B------:R-:W-:Y:S01]  /*a740*/  ISETP.GE.AND P1, PT, R4.reuse, R167.reuse, PT ;  /* 0x000000a70400720c */ /* 0x0c0fe20003f26270 */
[----:B------:R-:W4:Y:S01]  /*a750*/  MUFU.TANH R13, R13 ;  /* 0x0000000d000d7308 */ /* 0x000f220000002400 */
[----:B------:R-:W-:Y:S01]  /*a760*/  ISETP.GE.AND P2, PT, R4, R2, PT ;  /* 0x000000020400720c */ /* 0x000fe20003f46270 */
[----:B------:R-:W-:Y:S01]  /*a770*/  VIADD R4, R10, 0x19 ;  /* 0x000000190a047836 */ /* 0x000fe20000000000 */
[----:B------:R-:W-:Y:S01]  /*a780*/  FSEL R28, R24, -INF , !P1 ;  /* 0xff800000181c7808 */ /* 0x000fe20004800000 */
[----:B------:R-:W-:Y:S01]  /*a790*/  FMUL.FTZ R184, R184, UR29 ;  /* 0x0000001db8b87c20 */ /* 0x000fe20008410000 */
[----:B---3--:R-:W-:Y:S01]  /*a7a0*/  FSEL R33, R26, -INF , !P2 ;  /* 0xff8000001a217808 */ /* 0x008fe20005000000 */
[----:B------:R-:W-:Y:S01]  /*a7b0*/  FMUL.FTZ R185, R185, UR29 ;  /* 0x0000001db9b97c20 */ /* 0x000fe20008410000 */
[----:B------:R-:W-:Y:S01]  /*a7c0*/  BAR.SYNC.DEFER_BLOCKING 0x0 ;  /* 0x0000000000007b1d */ /* 0x000fe20000010000 */
[----:B------:R-:W-:-:S02]  /*a7d0*/  ISETP.GE.AND P1, PT, R5, R167, PT ;  /* 0x000000a70500720c */ /* 0x000fc40003f26270 */
[-C--:B------:R-:W-:Y:S02]  /*a7e0*/  ISETP.GE.AND P2, PT, R5, R2.reuse, PT ;  /* 0x000000020500720c */ /* 0x080fe40003f46270 */
[----:B-1----:R-:W-:Y:S01]  /*a7f0*/  FSEL R26, R27, -INF , !P1 ;  /* 0xff8000001b1a7808 */ /* 0x002fe20004800000 */
[----:B------:R-:W1:Y:S01]  /*a800*/  MUFU.TANH R202, R196 ;  /* 0x000000c400ca7308 */ /* 0x000e620000002400 */
[----:B------:R-:W-:Y:S02]  /*a810*/  FSEL R31, R21, -INF , !P2 ;  /* 0xff800000151f7808 */ /* 0x000fe40005000000 */
[C---:B------:R-:W-:Y:S02]  /*a820*/  ISETP.GE.AND P1, PT, R4.reuse, R167, PT ;  /* 0x000000a70400720c */ /* 0x040fe40003f26270 */
[----:B------:R-:W-:Y:S02]  /*a830*/  ISETP.GE.AND P2, PT, R4, R2, PT ;  /* 0x000000020400720c */ /* 0x000fe40003f46270 */
[----:B------:R-:W-:Y:S01]  /*a840*/  HMMA.16816.F32.BF16 R4, R16, R6, R180 ;  /* 0x000000061004723c */ /* 0x000fe200000418b4 */
[----:B------:R-:W3:Y:S01]  /*a850*/  MUFU.TANH R197, R197 ;  /* 0x000000c500c57308 */ /* 0x000ee20000002400 */
[----:B--2---:R-:W-:-:S02]  /*a860*/  FSEL R24, R20, -INF , !P1 ;  /* 0xff80000014187808 */ /* 0x004fc40004800000 */
[----:B------:R-:W-:Y:S02]  /*a870*/  FSEL R29, R29, -INF , !P2 ;  /* 0xff8000001d1d7808 */ /* 0x000fe40005000000 */
[CC--:B------:R-:W-:Y:S01]  /*a880*/  ISETP.GE.AND P1, PT, R15.reuse, R167.reuse, PT ;  /* 0x000000a70f00720c */ /* 0x0c0fe20003f26270 */
[----:B------:R-:W-:Y:S01]  /*a890*/  VIADD R16, R10, 0x21 ;  /* 0x000000210a107836 */ /* 0x000fe20000000000 */
[-C--:B------:R-:W-:Y:S01]  /*a8a0*/  ISETP.GE.AND P2, PT, R15, R2.reuse, PT ;  /* 0x000000020f00720c */ /* 0x080fe20003f46270 */
[----:B------:R-:W2:Y:S01]  /*a8b0*/  MUFU.TANH R200, R200 ;  /* 0x000000c800c87308 */ /* 0x000ea20000002400 */
[----:B-----5:R-:W-:Y:S01]  /*a8c0*/  FSEL R208, R208, -INF , !P1 ;  /* 0xff800000d0d07808 */ /* 0x020fe20004800000 */
[----:B------:R-:W-:Y:S01]  /*a8d0*/  VIADD R17, R10, 0x28 ;  /* 0x000000280a117836 */ /* 0x000fe20000000000 */
[----:B----4-:R-:W-:Y:S01]  /*a8e0*/  FSEL R201, R22, -INF , !P2 ;  /* 0xff80000016c97808 */ /* 0x010fe20005000000 */
[----:B------:R-:W-:Y:S01]  /*a8f0*/  FMUL.FTZ R183, R186, UR29 ;  /* 0x0000001dbab77c20 */ /* 0x000fe20008410000 */
[CC--:B------:R-:W-:Y:S01]  /*a900*/  ISETP.GE.AND P1, PT, R16.reuse, R167.reuse, PT ;  /* 0x000000a71000720c */ /* 0x0c0fe20003f26270 */
[----:B------:R-:W-:Y:S01]  /*a910*/  FMUL.FTZ R181, R187, UR29 ;  /* 0x0000001dbbb57c20 */ /* 0x000fe20008410000 */
[----:B------:R-:W-:Y:S01]  /*a920*/  ISETP.GE.AND P2, PT, R16, R2, PT ;  /* 0x000000021000720c */ /* 0x000fe20003f46270 */
[----:B------:R-:W4:Y:S01]  /*a930*/  MUFU.TANH R193, R193 ;  /* 0x000000c100c17308 */ /* 0x000f220000002400 */
[----:B------:R-:W-:Y:S01]  /*a940*/  FSEL R206, R206, -INF , !P1 ;  /* 0xff800000cece7808 */ /* 0x000fe20004800000 */
[C---:B------:R-:W-:Y:S01]  /*a950*/  VIADD R16, R10.reuse, 0x29 ;  /* 0x000000290a107836 */ /* 0x040fe20000000000 */
[----:B------:R-:W-:Y:S01]  /*a960*/  FSEL R199, R13, -INF , !P2 ;  /* 0xff8000000dc77808 */ /* 0x000fe20005000000 */
[----:B------:R-:W-:Y:S01]  /*a970*/  VIADD R13, R10, 0x30 ;  /* 0x000000300a0d7836 */ /* 0x000fe20000000000 */
[----:B------:R-:W-:-:S02]  /*a980*/  ISETP.GE.AND P1, PT, R17, R167, PT ;  /* 0x000000a71100720c */ /* 0x000fc40003f26270 */
[-C--:B------:R-:W-:Y:S01]  /*a990*/  ISETP.GE.AND P2, PT, R17, R2.reuse, PT ;  /* 0x000000021100720c */ /* 0x080fe20003f46270 */
[----:B------:R-:W5:Y:S01]  /*a9a0*/  MUFU.TANH R184, R184 ;  /* 0x000000b800b87308 */ /* 0x000f620000002400 */
[----:B------:R-:W-:Y:S01]  /*a9b0*/  FMUL.FTZ R4, R4, UR29 ;  /* 0x0000001d04047c20 */ /* 0x000fe20008410000 */
[----:B-1----:R-:W-:Y:S01]  /*a9c0*/  FSEL R202, R202, -INF , !P1 ;  /* 0xff800000caca7808 */ /* 0x002fe20004800000 */
[----:B------:R-:W-:Y:S01]  /*a9d0*/  FMUL.FTZ R179, R6, UR29 ;  /* 0x0000001d06b37c20 */ /* 0x000fe20008410000 */
[----:B---3--:R-:W-:Y:S01]  /*a9e0*/  FSEL R197, R197, -INF , !P2 ;  /* 0xff800000c5c57808 */ /* 0x008fe20005000000 */
[----:B------:R-:W-:Y:S01]  /*a9f0*/  VIADD R6, R10, 0x38 ;  /* 0x000000380a067836 */ /* 0x000fe20000000000 */
[C---:B------:R-:W-:Y:S01]  /*aa00*/  ISETP.GE.AND P1, PT, R16.reuse, R167, PT ;  /* 0x000000a71000720c */ /* 0x040fe20003f26270 */
[----:B------:R-:W-:Y:S01]  /*aa10*/  FMUL.FTZ R182, R5, UR29 ;  /* 0x0000001d05b67c20 */ /* 0x000fe20008410000 */
[----:B------:R-:W1:Y:S01]  /*aa20*/  MUFU.TANH R15, R185 ;  /* 0x000000b9000f7308 */ /* 0x000e620000002400 */
[----:B------:R-:W-:Y:S01]  /*aa30*/  ISETP.GE.AND P2, PT, R16, R2, PT ;  /* 0x000000021000720c */ /* 0x000fe20003f46270 */
[----:B------:R-:W-:Y:S01]  /*aa40*/  FMUL.FTZ R7, R7, UR29 ;  /* 0x0000001d07077c20 */ /* 0x000fe20008410000 */
[----:B--2---:R-:W-:Y:S01]  /*aa50*/  FSEL R200, R200, -INF , !P1 ;  /* 0xff800000c8c87808 */ /* 0x004fe20004800000 */
[----:B------:R-:W-:Y:S01]  /*aa60*/  VIADD R5, R10, 0x39 ;  /* 0x000000390a057836 */ /* 0x000fe20000000000 */
[----:B----4-:R-:W-:-:S02]  /*aa70*/  FSEL R193, R193, -INF , !P2 ;  /* 0xff800000c1c17808 */ /* 0x010fc40005000000 */
[C---:B------:R-:W-:Y:S01]  /*aa80*/  ISETP.GE.AND P1, PT, R13.reuse, R167, PT ;  /* 0x000000a70d00720c */ /* 0x040fe20003f26270 */
[----:B------:R-:W2:Y:S01]  /*aa90*/  MUFU.TANH R4, R4 ;  /* 0x0000000400047308 */ /* 0x000ea20000002400 */
[----:B------:R-:W-:Y:S01]  /*aaa0*/  ISETP.GE.AND P2, PT, R13, R2, PT ;  /* 0x000000020d00720c */ /* 0x000fe20003f46270 */
[----:B------:R-:W-:Y:S01]  /*aab0*/  VIADD R13, R10, 0x31 ;  /* 0x000000310a0d7836 */ /* 0x000fe20000000000 */
[----:B-----5:R-:W-:-:S04]  /*aac0*/  FSEL R188, R184, -INF , !P1 ;  /* 0xff800000b8bc7808 */ /* 0x020fc80004800000 */
[-C--:B------:R-:W-:Y:S01]  /*aad0*/  ISETP.GE.AND P1, PT, R13, R167.reuse, PT ;  /* 0x000000a70d00720c */ /* 0x080fe20003f26270 */
[----:B------:R-:W3:Y:S03]  /*aae0*/  MUFU.TANH R183, R183 ;  /* 0x000000b700b77308 */ /* 0x000ee60000002400 */
[----:B-1----:R-:W-:Y:S02]  /*aaf0*/  FSEL R186, R15, -INF , !P1 ;  /* 0xff8000000fba7808 */ /* 0x002fe40004800000 */
[----:B------:R-:W-:-:S03]  /*ab00*/  ISETP.GE.AND P1, PT, R6, R167, PT ;  /* 0x000000a70600720c */ /* 0x000fc60003f26270 */
[----:B------:R-:W1:Y:S01]  /*ab10*/  MUFU.TANH R181, R181 ;  /* 0x000000b500b57308 */ /* 0x000e620000002400 */
[----:B--2---:R-:W-:Y:S02]  /*ab20*/  FSEL R184, R4, -INF , !P1 ;  /* 0xff80000004b87808 */ /* 0x004fe40004800000 */
[----:B------:R-:W-:-:S04]  /*ab30*/  ISETP.GE.AND P1, PT, R10, R167, PT ;  /* 0x000000a70a00720c */ /* 0x000fc80003f26270 */
[----:B------:R-:W-:Y:S01]  /*ab40*/  FSEL R0, R0, -INF , !P1 ;  /* 0xff80000000007808 */ /* 0x000fe20004800000 */
[----:B------:R-:W2:Y:S01]  /*ab50*/  MUFU.TANH R179, R179 ;  /* 0x000000b300b37308 */ /* 0x000ea20000002400 */
[----:B---3--:R-:W-:Y:S02]  /*ab60*/  FSEL R183, R183, -INF , !P2 ;  /* 0xff800000b7b77808 */ /* 0x008fe40005000000 */
[-C--:B------:R-:W-:Y:S02]  /*ab70*/  ISETP.GE.AND P1, PT, R10, R2.reuse, PT ;  /* 0x000000020a00720c */ /* 0x080fe40003f26270 */
[----:B------:R-:W-:Y:S02]  /*ab80*/  ISETP.GE.AND P2, PT, R13, R2, PT ;  /* 0x000000020d00720c */ /* 0x000fe40003f46270 */
[----:B------:R-:W-:Y:S01]  /*ab90*/  FSEL R203, R203, -INF , !P1 ;  /* 0xff800000cbcb7808 */ /* 0x000fe20004800000 */
[----:B------:R-:W3:Y:S01]  /*aba0*/  MUFU.TANH R182, R182 ;  /* 0x000000b600b67308 */ /* 0x000ee20000002400 */
[----:B-1----:R-:W-:-:S02]  /*abb0*/  FSEL R181, R181, -INF , !P2 ;  /* 0xff800000b5b57808 */ /* 0x002fc40005000000 */
[----:B------:R-:W-:Y:S02]  /*abc0*/  PLOP3.LUT P1, PT, PT, PT, UP0, 0x80, 0x0 ;  /* 0x000000000000781c */ /* 0x000fe40003f2f008 */
[----:B------:R-:W-:-:S03]  /*abd0*/  ISETP.GE.AND P2, PT, R6, R2, PT ;  /* 0x000000020600720c */ /* 0x000fc60003f46270 */
[----:B------:R-:W1:Y:S01]  /*abe0*/  MUFU.TANH R177, R7 ;  /* 0x0000000700b17308 */ /* 0x000e620000002400 */
[----:B--2---:R-:W-:Y:S02]  /*abf0*/  FSEL R179, R179, -INF , !P2 ;  /* 0xff800000b3b37808 */ /* 0x004fe40005000000 */
[----:B------:R-:W-:-:S04]  /*ac00*/  ISETP.GE.AND P2, PT, R5, R167, PT ;  /* 0x000000a70500720c */ /* 0x000fc80003f46270 */
[----:B---3--:R-:W-:Y:S02]  /*ac10*/  FSEL R182, R182, -INF , !P2 ;  /* 0xff800000b6b67808 */ /* 0x008fe40005000000 */
[----:B------:R-:W-:-:S04]  /*ac20*/  ISETP.GE.AND P2, PT, R5, R2, PT ;  /* 0x000000020500720c */ /* 0x000fc80003f46270 */
[----:B-1----:R-:W-:Y:S01]  /*ac30*/  FSEL R177, R177, -INF , !P2 ;  /* 0xff800000b1b17808 */ /* 0x002fe20005000000 */
        /* <DEDUP_REMOVED lines=77> */
.L_x_827:
[----:B------:R-:W-:-:S04]  /*b110*/  ULEA UR12, -UR10, URZ, 0x6 ;  /* 0x0000003f0a0c7291 */ /* 0x000fc8000f8e313f */
[----:B------:R-:W-:-:S12]  /*b120*/  USHF.R.S32.HI UR11, URZ, 0x1f, UR12 ;  /* 0x0000001f3f0b7899 */ /* 0x000fd8000801140c */
.L_x_828:
        /* <DEDUP_REMOVED lines=26> */
[----:B------:R-:W-:Y:S02]  /*b2d0*/  @!P5 LEA R172, P1, R6, UR4, 0x1 ;  /* 0x0000000406acdc11 */ /* 0x000fe4000f8208ff */
[----:B------:R-:W-:Y:S02]  /*b2e0*/  @!P6 LEA R204, P2, R2, R252, 0x1 ;  /* 0x000000fc02cce211 */ /* 0x000fe400078408ff */
        /* <DEDUP_REMOVED lines=59> */
[C---:B------:R-:W-:Y:S01]  /*b6a0*/  @!P5 IADD3.X R4, R166.reuse, UR7, RZ, P1, !PT ;  /* 0x00000007a604dc10 */ /* 0x040fe20008ffe4ff */
[----:B------:R1:W-:Y:S01]  /*b6b0*/  @P5 STS.128 [R246+0xa800], RZ ;  /* 0x00a800fff6005388 */ /* 0x0003e20000000c00 */
[----:B------:R-:W-:Y:S02]  /*b6c0*/  @!P5 LEA R214, P2, R5, UR4, 0x1 ;  /* 0x0000000405d6dc11 */ /* 0x000fe4000f8408ff */
        /* <DEDUP_REMOVED lines=64> */
.L_x_830:
[----:B------:R-:W-:Y:S05]  /*bad0*/  BSYNC B0 ;  /* 0x0000000000007941 */ /* 0x000fea0003800000 */
.L_x_829:
[----:B------:R-:W0:Y:S01]  /*bae0*/  LDGDEPBAR ;  /* 0x00000000000079af */ /* 0x000e220000000000 */
[----:B-12---:R-:W-:Y:S02]  /*baf0*/  IMAD.U32 R5, RZ, RZ, UR12 ;  /* 0x0000000cff057e24 */ /* 0x006fe4000f8e00ff */
[----:B------:R-:W-:-:S03]  /*bb00*/  IMAD.U32 R2, RZ, RZ, UR11 ;  /* 0x0000000bff027e24 */ /* 0x000fc6000f8e00ff */
[----:B------:R-:W-:-:S04]  /*bb10*/  LEA R252, P1, R5, R252, 0x1 ;  /* 0x000000fc05fc7211 */ /* 0x000fc800078208ff */
[----:B------:R-:W-:-:S09]  /*bb20*/  LEA.HI.X R251, R5, R251, R2, 0x1, P1 ;  /* 0x000000fb05fb7211 */ /* 0x000fd200008f0c02 */
.L_x_826:
        /* <DEDUP_REMOVED lines=39> */
[----:B------:R-:W2:Y:S01]  /*bda0*/  SHFL.BFLY PT, R172, R5, 0x1, 0x1f ;  /* 0x0c201f0005ac7f89 */ /* 0x000ea200000e0000 */
[----:B-1----:R-:W-:Y:S02]  /*bdb0*/  FMNMX.FTZ R174, R7, R174, !PT ;  /* 0x000000ae07ae7209 */ /* 0x002fe40007810000 */
[----:B--2---:R-:W-:-:S03]  /*bdc0*/  FMNMX.FTZ R172, R5, R172, !PT ;  /* 0x000000ac05ac7209 */ /* 0x004fc60007810000 */
[C---:B------:R-:W-:Y:S01]  /*bdd0*/  FMUL.FTZ R185, R174.reuse, UR27 ;  /* 0x0000001baeb97c20 */ /* 0x040fe20008410000 */
[----:B------:R-:W-:Y:S02]  /*bde0*/  FSETP.NEU.FTZ.AND P2, PT, R174, -INF , PT ;  /* 0xff800000ae00780b */ /* 0x000fe40003f5d000 */
[C---:B------:R-:W-:Y:S01]  /*bdf0*/  FSETP.NEU.FTZ.AND P1, PT, R172.reuse, -INF , PT ;  /* 0xff800000ac00780b */ /* 0x040fe20003f3d000 */
[----:B------:R-:W-:Y:S01]  /*be00*/  FMUL.FTZ R180, R172, UR27 ;  /* 0x0000001bacb47c20 */ /* 0x000fe20008410000 */
[----:B------:R-:W-:Y:S02]  /*be10*/  FSEL R5, R174, RZ, P2 ;  /* 0x000000ffae057208 */ /* 0x000fe40001000000 */
[----:B------:R-:W-:Y:S02]  /*be20*/  FSEL R6, R172, RZ, P1 ;  /* 0x000000ffac067208 */ /* 0x000fe40000800000 */
[----:B------:R-:W-:Y:S01]  /*be30*/  FSEL R185, R185, RZ, P2 ;  /* 0x000000ffb9b97208 */ /* 0x000fe20001000000 */
[----:B------:R-:W-:Y:S01]  /*be40*/  FADD.FTZ R4, R164, -R5 ;  /* 0x80000005a4047221 */ /* 0x000fe20000010000 */
[----:B------:R-:W-:Y:S01]  /*be50*/  FSEL R180, R180, RZ, P1 ;  /* 0x000000ffb4b47208 */ /* 0x000fe20000800000 */
[----:B------:R-:W-:Y:S01]  /*be60*/  FADD.FTZ R6, R3, -R6 ;  /* 0x8000000603067221 */ /* 0x000fe20000010000 */
[----:B------:R-:W-:Y:S01]  /*be70*/  LDSM.16.MT88.4 R164, [R233+0x17000] ;  /* 0x01700000e9a4783b */ /* 0x000fe20000004200 */
[--C-:B------:R-:W-:Y:S01]  /*be80*/  FFMA.FTZ R173, R0, UR27, -R185.reuse ;  /* 0x0000001b00ad7c23 */ /* 0x100fe200080108b9 */
[--C-:B------:R-:W-:Y:S01]  /*be90*/  FFMA.FTZ R170, R8, UR27, -R185.reuse ;  /* 0x0000001b08aa7c23 */ /* 0x100fe200080108b9 */
[--C-:B------:R-:W-:Y:S01]  /*bea0*/  FFMA.FTZ R0, R175, UR27, -R180.reuse ;  /* 0x0000001baf007c23 */ /* 0x100fe200080108b4 */
[--C-:B------:R-:W-:Y:S01]  /*beb0*/  FFMA.FTZ R171, R12, UR27, -R185.reuse ;  /* 0x0000001b0cab7c23 */ /* 0x100fe200080108b9 */
[--C-:B------:R-:W-:Y:S01]  /*bec0*/  FFMA.FTZ R168, R14, UR27, -R185.reuse ;  /* 0x0000001b0ea87c23 */ /* 0x100fe200080108b9 */
[--C-:B------:R-:W-:Y:S01]  /*bed0*/  FFMA.FTZ R169, R203, UR27, -R180.reuse ;  /* 0x0000001bcba97c23 */ /* 0x100fe200080108b4 */
[--C-:B------:R-:W-:Y:S01]  /*bee0*/  FFMA.FTZ R2, R9, UR27, -R180.reuse ;  /* 0x0000001b09027c23 */ /* 0x100fe200080108b4 */
[--C-:B------:R-:W-:Y:S01]  /*bef0*/  FFMA.FTZ R175, R11, UR27, -R180.reuse ;  /* 0x0000001b0baf7c23 */ /* 0x100fe200080108b4 */
[----:B------:R-:W-:Y:S01]  /*bf00*/  FMUL.FTZ R178, R4, UR27 ;  /* 0x0000001b04b27c20 */ /* 0x000fe20008410000 */
[----:B------:R-:W-:Y:S01]  /*bf10*/  FMUL.FTZ R176, R6, UR27 ;  /* 0x0000001b06b07c20 */ /* 0x000fe20008410000 */
[----:B------:R-:W-:Y:S01]  /*bf20*/  MUFU.EX2 R173, R173 ;  /* 0x000000ad00ad7308 */ /* 0x000fe20000000800 */
[----:B------:R-:W1:Y:S01]  /*bf30*/  LDSM.16.MT88.4 R12, [R234+0x10000] ;  /* 0x01000000ea0c783b */ /* 0x000e620000004200 */
[--C-:B------:R-:W-:Y:S01]  /*bf40*/  FFMA.FTZ R187, R26, UR27, -R185.reuse ;  /* 0x0000001b1abb7c23 */ /* 0x100fe200080108b9 */
[--C-:B------:R-:W-:Y:S01]  /*bf50*/  FFMA.FTZ R192, R24, UR27, -R185.reuse ;  /* 0x0000001b18c07c23 */ /* 0x100fe200080108b9 */
[--C-:B------:R-:W-:Y:S01]  /*bf60*/  FFMA.FTZ R189, R25, UR27, -R180.reuse ;  /* 0x0000001b19bd7c23 */ /* 0x100fe200080108b4 */
[----:B------:R-:W2:Y:S01]  /*bf70*/  LDSM.16.MT88.4 R8, [R233+0x10000] ;  /* 0x01000000e908783b */ /* 0x000ea20000004200 */
[--C-:B------:R-:W-:Y:S01]  /*bf80*/  FFMA.FTZ R3, R30, UR27, -R185.reuse ;  /* 0x0000001b1e037c23 */ /* 0x100fe200080108b9 */
[--C-:B------:R-:W-:Y:S01]  /*bf90*/  FFMA.FTZ R190, R28, UR27, -R185.reuse ;  /* 0x0000001b1cbe7c23 */ /* 0x100fe200080108b9 */
[----:B------:R-:W3:Y:S01]  /*bfa0*/  MUFU.EX2 R170, R170 ;  /* 0x000000aa00aa7308 */ /* 0x000ee20000000800 */
[----:B------:R-:W-:Y:S01]  /*bfb0*/  LDSM.16.MT88.4 R24, [R232+0x16000] ;  /* 0x01600000e818783b */ /* 0x000fe20000004200 */
[--C-:B------:R-:W-:Y:S01]  /*bfc0*/  FFMA.FTZ R196, R33, UR27, -R180.reuse ;  /* 0x0000001b21c47c23 */ /* 0x100fe200080108b4 */
[--C-:B------:R-:W-:Y:S01]  /*bfd0*/  FFMA.FTZ R191, R31, UR27, -R180.reuse ;  /* 0x0000001b1fbf7c23 */ /* 0x100fe200080108b4 */
[--C-:B------:R-:W-:Y:S01]  /*bfe0*/  FFMA.FTZ R198, R29, UR27, -R180.reuse ;  /* 0x0000001b1dc67c23 */ /* 0x100fe200080108b4 */
[----:B------:R-:W-:Y:S01]  /*bff0*/  LDSM.16.MT88.4 R32, [R234+0x12800] ;  /* 0x01280000ea20783b */ /* 0x000fe20000004200 */
[--C-:B------:R-:W-:Y:S01]  /*c000*/  FFMA.FTZ R204, R206, UR27, -R185.reuse ;  /* 0x0000001bcecc7c23 */ /* 0x100fe200080108b9 */
[--C-:B------:R-:W-:Y:S01]  /*c010*/  FFMA.FTZ R205, R200, UR27, -R185.reuse ;  /* 0x0000001bc8cd7c23 */ /* 0x100fe200080108b9 */
[----:B------:R-:W-:Y:S01]  /*c020*/  MUFU.EX2 R171, R171 ;  /* 0x000000ab00ab7308 */ /* 0x000fe20000000800 */
[----:B------:R-:W-:Y:S01]  /*c030*/  LDSM.16.MT88.4 R28, [R236+0x12800] ;  /* 0x01280000ec1c783b */ /* 0x000fe20000004200 */
[--C-:B------:R-:W-:Y:S01]  /*c040*/  FFMA.FTZ R203, R208, UR27, -R185.reuse ;  /* 0x0000001bd0cb7c23 */ /* 0x100fe200080108b9 */
[--C-:B------:R-:W-:Y:S01]  /*c050*/  FFMA.FTZ R202, R202, UR27, -R185.reuse ;  /* 0x0000001bcaca7c23 */ /* 0x100fe200080108b9 */
[--C-:B------:R-:W-:Y:S01]  /*c060*/  FFMA.FTZ R200, R201, UR27, -R180.reuse ;  /* 0x0000001bc9c87c23 */ /* 0x100fe200080108b4 */
[--C-:B------:R-:W-:Y:S01]  /*c070*/  FFMA.FTZ R199, R199, UR27, -R180.reuse ;  /* 0x0000001bc7c77c23 */ /* 0x100fe200080108b4 */
[--C-:B------:R-:W-:Y:S01]  /*c080*/  FFMA.FTZ R197, R197, UR27, -R180.reuse ;  /* 0x0000001bc5c57c23 */ /* 0x100fe200080108b4 */
[--C-:B------:R-:W-:Y:S01]  /*c090*/  FFMA.FTZ R206, R193, UR27, -R180.reuse ;  /* 0x0000001bc1ce7c23 */ /* 0x100fe200080108b4 */
[----:B------:R-:W4:Y:S01]  /*c0a0*/  MUFU.EX2 R168, R168 ;  /* 0x000000a800a87308 */ /* 0x000f220000000800 */
[----:B---3--:R-:W-:Y:S01]  /*c0b0*/  F2FP.BF16.F32.PACK_AB R4, R170, R173 ;  /* 0x000000adaa04723e */ /* 0x008fe200000010ff */
[--C-:B------:R-:W-:Y:S01]  /*c0c0*/  FFMA.FTZ R188, R188, UR27, -R185.reuse ;  /* 0x0000001bbcbc7c23 */ /* 0x100fe200080108b9 */
[--C-:B------:R-:W-:Y:S01]  /*c0d0*/  FFMA.FTZ R193, R186, UR27, -R185.reuse ;  /* 0x0000001bbac17c23 */ /* 0x100fe200080108b9 */
[--C-:B------:R-:W-:Y:S01]  /*c0e0*/  FFMA.FTZ R184, R184, UR27, -R185.reuse ;  /* 0x0000001bb8b87c23 */ /* 0x100fe200080108b9 */
[----:B------:R-:W-:Y:S01]  /*c0f0*/  FFMA.FTZ R185, R182, UR27, -R185 ;  /* 0x0000001bb6b97c23 */ /* 0x000fe200080108b9 */
[--C-:B------:R-:W-:Y:S01]  /*c100*/  FFMA.FTZ R182, R183, UR27, -R180.reuse ;  /* 0x0000001bb7b67c23 */ /* 0x100fe200080108b4 */
[--C-:B------:R-:W-:Y:S01]  /*c110*/  FFMA.FTZ R181, R181, UR27, -R180.reuse ;  /* 0x0000001bb5b57c23 */ /* 0x100fe200080108b4 */
[----:B------:R-:W-:Y:S01]  /*c120*/  MUFU.EX2 R169, R169 ;  /* 0x000000a900a97308 */ /* 0x000fe20000000800 */
[--C-:B------:R-:W-:Y:S01]  /*c130*/  FFMA.FTZ R179, R179, UR27, -R180.reuse ;  /* 0x0000001bb3b37c23 */ /* 0x100fe200080108b4 */
[----:B------:R-:W-:-:S06]  /*c140*/  FFMA.FTZ R180, R177, UR27, -R180 ;  /* 0x0000001bb1b47c23 */ /* 0x000fcc00080108b4 */
        /* <DEDUP_REMOVED lines=16> */
[----:B------:R-:W-:Y:S01]  /*c250*/  FMUL.FTZ R149, R149, R178 ;  /* 0x000000b295957220 */ /* 0x000fe20000410000 */
[-C--:B-----5:R-:W-:Y:S01]  /*c260*/  FMUL.FTZ R162, R162, R176.reuse ;  /* 0x000000b0a2a27220 */ /* 0x0a0fe20000410000 */
[-C--:B------:R-:W-:Y:S01]  /*c270*/  FMUL.FTZ R163, R163, R176.reuse ;  /* 0x000000b0a3a37220 */ /* 0x080fe20000410000 */
[-C--:B------:R-:W-:Y:S01]  /*c280*/  FMUL.FTZ R158, R158, R176.reuse ;  /* 0x000000b09e9e7220 */ /* 0x080fe20000410000 */
[-C--:B------:R-:W-:Y:S01]  /*c290*/  FMUL.FTZ R159, R159, R176.reuse ;  /* 0x000000b09f9f7220 */ /* 0x080fe20000410000 */
[-C--:B------:R-:W-:Y:S01]  /*c2a0*/  FMUL.FTZ R154, R154, R176.reuse ;  /* 0x000000b09a9a7220 */ /* 0x080fe20000410000 */
[----:B------:R-:W-:Y:S01]  /*c2b0*/  FMUL.FTZ R155, R155, R176 ;  /* 0x000000b09b9b7220 */ /* 0x000fe20000410000 */
[-C--:B------:R-:W-:Y:S01]  /*c2c0*/  FMUL.FTZ R144, R144, R178.reuse ;  /* 0x000000b290907220 */ /* 0x080fe20000410000 */
[----:B------:R-:W-:Y:S01]  /*c2d0*/  FMUL.FTZ R145, R145, R178 ;  /* 0x000000b291917220 */ /* 0x000fe20000410000 */
[C---:B------:R-:W-:Y:S01]  /*c2e0*/  HMMA.16816.F32.BF16 R160, R4.reuse, R16, R160 ;  /* 0x0000001004a0723c */ /* 0x040fe200000418a0 */
[-C--:B------:R-:W-:Y:S01]  /*c2f0*/  FMUL.FTZ R150, R150, R176.reuse ;  /* 0x000000b096967220 */ /* 0x080fe20000410000 */
[-C--:B------:R-:W-:Y:S01]  /*c300*/  FMUL.FTZ R151, R151, R176.reuse ;  /* 0x000000b097977220 */ /* 0x080fe20000410000 */
[-C--:B------:R-:W-:Y:S01]  /*c310*/  FMUL.FTZ R146, R146, R176.reuse ;  /* 0x000000b092927220 */ /* 0x080fe20000410000 */
[----:B------:R-:W-:Y:S01]  /*c320*/  FMUL.FTZ R147, R147, R176 ;  /* 0x000000b093937220 */ /* 0x000fe20000410000 */
[-C--:B------:R-:W-:Y:S01]  /*c330*/  FMUL.FTZ R140, R140, R178.reuse ;  /* 0x000000b28c8c7220 */ /* 0x080fe20000410000 */
[C---:B------:R-:W-:Y:S01]  /*c340*/  HMMA.16816.F32.BF16 R156, R4.reuse, R18, R156 ;  /* 0x00000012049c723c */ /* 0x040fe2000004189c */
[----:B------:R-:W3:Y:S01]  /*c350*/  LDSM.16.MT88.4 R16, [R236+0x12000] ;  /* 0x01200000ec10783b */ /* 0x000ee20000004200 */
[----:B------:R-:W-:Y:S01]  /*c360*/  FMUL.FTZ R141, R141, R178 ;  /* 0x000000b28d8d7220 */ /* 0x000fe20000410000 */
[-C--:B------:R-:W-:Y:S01]  /*c370*/  FMUL.FTZ R142, R142, R176.reuse ;  /* 0x000000b08e8e7220 */ /* 0x080fe20000410000 */
[----:B------:R-:W-:Y:S01]  /*c380*/  FMUL.FTZ R143, R143, R176 ;  /* 0x000000b08f8f7220 */ /* 0x000fe20000410000 */
[-C--:B------:R-:W-:Y:S01]  /*c390*/  FMUL.FTZ R36, R36, R178.reuse ;  /* 0x000000b224247220 */ /* 0x080fe20000410000 */
[C---:B-1----:R-:W-:Y:S01]  /*c3a0*/  HMMA.16816.F32.BF16 R152, R4.reuse, R12, R152 ;  /* 0x0000000c0498723c */ /* 0x042fe20000041898 */
[----:B------:R-:W-:Y:S01]  /*c3b0*/  FMUL.FTZ R37, R37, R178 ;  /* 0x000000b225257220 */ /* 0x000fe20000410000 */
[-C--:B------:R-:W-:Y:S01]  /*c3c0*/  FMUL.FTZ R38, R38, R176.reuse ;  /* 0x000000b026267220 */ /* 0x080fe20000410000 */
[----:B------:R-:W-:Y:S01]  /*c3d0*/  FMUL.FTZ R39, R39, R176 ;  /* 0x000000b027277220 */ /* 0x000fe20000410000 */
[-C--:B------:R-:W-:Y:S01]  /*c3e0*/  FMUL.FTZ R40, R40, R178.reuse ;  /* 0x000000b228287220 */ /* 0x080fe20000410000 */
[----:B------:R-:W-:Y:S01]  /*c3f0*/  FMUL.FTZ R41, R41, R178 ;  /* 0x000000b229297220 */ /* 0x000fe20000410000 */
[C---:B------:R-:W-:Y:S01]  /*c400*/  HMMA.16816.F32.BF16 R148, R4.reuse, R14, R148 ;  /* 0x0000000e0494723c */ /* 0x040fe20000041894 */
[----:B------:R-:W1:Y:S01]  /*c410*/  LDSM.16.MT88.4 R12, [R234+0x12000] ;  /* 0x01200000ea0c783b */ /* 0x000e620000004200 */
[-C--:B------:R-:W-:Y:S01]  /*c420*/  FMUL.FTZ R42, R42, R176.reuse ;  /* 0x000000b02a2a7220 */ /* 0x080fe20000410000 */
[----:B------:R-:W-:Y:S01]  /*c430*/  FMUL.FTZ R43, R43, R176 ;  /* 0x000000b02b2b7220 */ /* 0x000fe20000410000 */
[-C--:B------:R-:W-:Y:S01]  /*c440*/  FMUL.FTZ R136, R136, R178.reuse ;  /* 0x000000b288887220 */ /* 0x080fe20000410000 */
[----:B------:R-:W-:Y:S01]  /*c450*/  FMUL.FTZ R137, R137, R178 ;  /* 0x000000b289897220 */ /* 0x000fe20000410000 */
[C---:B--2---:R-:W-:Y:S01]  /*c460*/  HMMA.16816.F32.BF16 R144, R4.reuse, R8, R144 ;  /* 0x000000080490723c */ /* 0x044fe20000041890 */
[-C--:B------:R-:W-:Y:S01]  /*c470*/  FMUL.FTZ R138, R138, R176.reuse ;  /* 0x000000b08a8a7220 */ /* 0x080fe20000410000 */
[----:B------:R-:W-:Y:S01]  /*c480*/  FMUL.FTZ R139, R139, R176 ;  /* 0x000000b08b8b7220 */ /* 0x000fe20000410000 */
[-C--:B------:R-:W-:Y:S01]  /*c490*/  FMUL.FTZ R132, R132, R178.reuse ;  /* 0x000000b284847220 */ /* 0x080fe20000410000 */
[----:B------:R-:W-:Y:S01]  /*c4a0*/  FMUL.FTZ R133, R133, R178 ;  /* 0x000000b285857220 */ /* 0x000fe20000410000 */
[-C--:B------:R-:W-:Y:S01]  /*c4b0*/  FMUL.FTZ R134, R134, R176.reuse ;  /* 0x000000b086867220 */ /* 0x080fe20000410000 */
[C---:B------:R-:W-:Y:S01]  /*c4c0*/  HMMA.16816.F32.BF16 R140, R4.reuse, R10, R140 ;  /* 0x0000000a048c723c */ /* 0x040fe2000004188c */
[----:B------:R-:W2:Y:S01]  /*c4d0*/  LDSM.16.MT88.4 R8, [R233+0x12000] ;  /* 0x01200000e908783b */ /* 0x000ea20000004200 */
[----:B------:R-:W-:Y:S01]  /*c4e0*/  FMUL.FTZ R135, R135, R176 ;  /* 0x000000b087877220 */ /* 0x000fe20000410000 */
[-C--:B------:R-:W-:Y:S01]  /*c4f0*/  FMUL.FTZ R44, R44, R178.reuse ;  /* 0x000000b22c2c7220 */ /* 0x080fe20000410000 */
[----:B------:R-:W-:Y:S01]  /*c500*/  FMUL.FTZ R45, R45, R178 ;  /* 0x000000b22d2d7220 */ /* 0x000fe20000410000 */
[-C--:B------:R-:W-:Y:S01]  /*c510*/  FMUL.FTZ R46, R46, R176.reuse ;  /* 0x000000b02e2e7220 */ /* 0x080fe20000410000 */
[C---:B------:R-:W-:Y:S01]  /*c520*/  HMMA.16816.F32.BF16 R136, R4.reuse, R20, R136 ;  /* 0x000000140488723c */ /* 0x040fe20000041888 */
[----:B------:R-:W-:Y:S01]  /*c530*/  FMUL.FTZ R47, R47, R176 ;  /* 0x000000b02f2f7220 */ /* 0x000fe20000410000 */
[-C--:B------:R-:W-:Y:S01]  /*c540*/  FMUL.FTZ R48, R48, R178.reuse ;  /* 0x000000b230307220 */ /* 0x080fe20000410000 */
[-C--:B------:R-:W-:Y:S01]  /*c550*/  FMUL.FTZ R49, R49, R178.reuse ;  /* 0x000000b231317220 */ /* 0x080fe20000410000 */
[-C--:B------:R-:W-:Y:S01]  /*c560*/  FMUL.FTZ R52, R52, R178.reuse ;  /* 0x000000b234347220 */ /* 0x080fe20000410000 */
[----:B------:R-:W-:Y:S01]  /*c570*/  FMUL.FTZ R53, R53, R178 ;  /* 0x000000b235357220 */ /* 0x000fe20000410000 */
[C---:B------:R-:W-:Y:S01]  /*c580*/  HMMA.16816.F32.BF16 R132, R4.reuse, R22, R132 ;  /* 0x000000160484723c */ /* 0x040fe20000041884 */
[----:B------:R-:W4:Y:S01]  /*c590*/  LDSM.16.MT88.4 R20, [R232+0x12000] ;  /* 0x01200000e814783b */ /* 0x000f220000004200 */
[-C--:B------:R-:W-:Y:S01]  /*c5a0*/  FMUL.FTZ R50, R50, R176.reuse ;  /* 0x000000b032327220 */ /* 0x080fe20000410000 */
[-C--:B------:R-:W-:Y:S01]  /*c5b0*/  FMUL.FTZ R51, R51, R176.reuse ;  /* 0x000000b033337220 */ /* 0x080fe20000410000 */
[-C--:B------:R-:W-:Y:S01]  /*c5c0*/  FMUL.FTZ R54, R54, R176.reuse ;  /* 0x000000b036367220 */ /* 0x080fe20000410000 */
[----:B------:R-:W-:Y:S01]  /*c5d0*/  FMUL.FTZ R55, R55, R176 ;  /* 0x000000b037377220 */ /* 0x000fe20000410000 */
[C---:B---3--:R-:W-:Y:S01]  /*c5e0*/  HMMA.16816.F32.BF16 R36, R4.reuse, R16, R36 ;  /* 0x000000100424723c */ /* 0x048fe20000041824 */
[-C--:B------:R-:W-:Y:S01]  /*c5f0*/  FMUL.FTZ R56, R56, R178.reuse ;  /* 0x000000b238387220 */ /* 0x080fe20000410000 */
[----:B------:R-:W-:Y:S01]  /*c600*/  FMUL.FTZ R57, R57, R178 ;  /* 0x000000b239397220 */ /* 0x000fe20000410000 */
        /* <DEDUP_REMOVED lines=33> */
[C---:B----4-:R-:W-:Y:S01]  /*c820*/  HMMA.16816.F32.BF16 R60, R4.reuse, R20, R60 ;  /* 0x00000014043c723c */ /* 0x050fe2000004183c */
[----:B------:R-:W-:Y:S01]  /*c830*/  FMUL.FTZ R83, R83, R176 ;  /* 0x000000b053537220 */ /* 0x000fe20000410000 */
[-C--:B------:R-:W-:Y:S01]  /*c840*/  FMUL.FTZ R84, R84, R178.reuse ;  /* 0x000000b254547220 */ /* 0x080fe20000410000 */
[----:B------:R-:W-:Y:S01]  /*c850*/  FMUL.FTZ R85, R85, R178 ;  /* 0x000000b255557220 */ /* 0x000fe20000410000 */
[-C--:B------:R-:W-:Y:S01]  /*c860*/  FMUL.FTZ R86, R86, R176.reuse ;  /* 0x000000b056567220 */ /* 0x080fe20000410000 */
[----:B------:R-:W-:Y:S01]  /*c870*/  FMUL.FTZ R87, R87, R176 ;  /* 0x000000b057577220 */ /* 0x000fe20000410000 */
[C---:B------:R-:W-:Y:S01]  /*c880*/  HMMA.16816.F32.BF16 R64, R4.reuse, R22, R64 ;  /* 0x000000160440723c */ /* 0x040fe20000041840 */
[----:B------:R-:W4:Y:S01]  /*c890*/  LDSM.16.MT88.4 R20, [R232+0x14000] ;  /* 0x01400000e814783b */ /* 0x000f220000004200 */
[-C--:B------:R-:W-:Y:S01]  /*c8a0*/  FMUL.FTZ R88, R88, R178.reuse ;  /* 0x000000b258587220 */ /* 0x080fe20000410000 */
[----:B------:R-:W-:Y:S01]  /*c8b0*/  FMUL.FTZ R89, R89, R178 ;  /* 0x000000b259597220 */ /* 0x000fe20000410000 */
        /* <DEDUP_REMOVED lines=24> */
[----:B------:R-:W5:Y:S01]  /*ca40*/  MUFU.EX2 R190, R190 ;  /* 0x000000be00be7308 */ /* 0x000f620000000800 */
[-C--:B------:R-:W-:Y:S01]  /*ca50*/  FMUL.FTZ R108, R108, R178.reuse ;  /* 0x000000b26c6c7220 */ /* 0x080fe20000410000 */
[C---:B--2---:R-:W-:Y:S01]  /*ca60*/  HMMA.16816.F32.BF16 R84, R4.reuse, R8, R84 ;  /* 0x000000080454723c */ /* 0x044fe20000041854 */
[----:B------:R-:W-:Y:S01]  /*ca70*/  FMUL.FTZ R109, R109, R178 ;  /* 0x000000b26d6d7220 */ /* 0x000fe20000410000 */
[-C--:B------:R-:W-:Y:S01]  /*ca80*/  FMUL.FTZ R110, R110, R176.reuse ;  /* 0x000000b06e6e7220 */ /* 0x080fe20000410000 */
[----:B------:R-:W-:Y:S01]  /*ca90*/  FMUL.FTZ R111, R111, R176 ;  /* 0x000000b06f6f7220 */ /* 0x000fe20000410000 */
[-C--:B------:R-:W-:Y:S01]  /*caa0*/  FMUL.FTZ R112, R112, R178.reuse ;  /* 0x000000b270707220 */ /* 0x080fe20000410000 */
[----:B------:R-:W-:Y:S01]  /*cab0*/  FMUL.FTZ R113, R113, R178 ;  /* 0x000000b271717220 */ /* 0x000fe20000410000 */
[C---:B------:R-:W-:Y:S01]  /*cac0*/  HMMA.16816.F32.BF16 R88, R4.reuse, R10, R88 ;  /* 0x0000000a0458723c */ /* 0x040fe20000041858 */
[----:B------:R-:W2:Y:S01]  /*cad0*/  LDSM.16.MT88.4 R8, [R233+0x16000] ;  /* 0x01600000e908783b */ /* 0x000ea20000004200 */
[----:B------:R-:W-:Y:S01]  /*cae0*/  MUFU.EX2 R187, R187 ;  /* 0x000000bb00bb7308 */ /* 0x000fe20000000800 */
[-C--:B------:R-:W-:Y:S01]  /*caf0*/  FMUL.FTZ R114, R114, R176.reuse ;  /* 0x000000b072727220 */ /* 0x080fe20000410000 */
[----:B------:R-:W-:Y:S01]  /*cb00*/  FMUL.FTZ R115, R115, R176 ;  /* 0x000000b073737220 */ /* 0x000fe20000410000 */
[-C--:B------:R-:W-:Y:S01]  /*cb10*/  FMUL.FTZ R116, R116, R178.reuse ;  /* 0x000000b274747220 */ /* 0x080fe20000410000 */
[C---:B----4-:R-:W-:Y:S01]  /*cb20*/  HMMA.16816.F32.BF16 R92, R4.reuse, R20, R92 ;  /* 0x00000014045c723c */ /* 0x050fe2000004185c */
[----:B------:R-:W-:Y:S01]  /*cb30*/  FMUL.FTZ R117, R117, R178 ;  /* 0x000000b275757220 */ /* 0x000fe20000410000 */
[-C--:B------:R-:W-:Y:S01]  /*cb40*/  FMUL.FTZ R118, R118, R176.reuse ;  /* 0x000000b076767220 */ /* 0x080fe20000410000 */
[----:B------:R-:W-:Y:S01]  /*cb50*/  FMUL.FTZ R119, R119, R176 ;  /* 0x000000b077777220 */ /* 0x000fe20000410000 */
[----:B------:R-:W-:Y:S01]  /*cb60*/  MUFU.EX2 R192, R192 ;  /* 0x000000c000c07308 */ /* 0x000fe20000000800 */
[-C--:B------:R-:W-:Y:S01]  /*cb70*/  FMUL.FTZ R120, R120, R178.reuse ;  /* 0x000000b278787220 */ /* 0x080fe20000410000 */
[C---:B------:R-:W-:Y:S01]  /*cb80*/  HMMA.16816.F32.BF16 R96, R4.reuse, R22, R96 ;  /* 0x000000160460723c */ /* 0x040fe20000041860 */
[----:B------:R-:W-:Y:S01]  /*cb90*/  LDSM.16.MT88.4 R20, [R236+0x10800] ;  /* 0x01080000ec14783b */ /* 0x000fe20000004200 */
[----:B------:R-:W-:Y:S01]  /*cba0*/  FMUL.FTZ R121, R121, R178 ;  /* 0x000000b279797220 */ /* 0x000fe20000410000 */
[-C--:B------:R-:W-:Y:S01]  /*cbb0*/  FMUL.FTZ R122, R122, R176.reuse ;  /* 0x000000b07a7a7220 */ /* 0x080fe20000410000 */
[----:B------:R-:W-:Y:S01]  /*cbc0*/  FMUL.FTZ R123, R123, R176 ;  /* 0x000000b07b7b7220 */ /* 0x000fe20000410000 */
[-C--:B------:R-:W-:Y:S01]  /*cbd0*/  FMUL.FTZ R124, R124, R178.reuse ;  /* 0x000000b27c7c7220 */ /* 0x080fe20000410000 */
[C---:B---3--:R-:W-:Y:S01]  /*cbe0*/  HMMA.16816.F32.BF16 R100, R4.reuse, R16, R100 ;  /* 0x000000100464723c */ /* 0x048fe20000041864 */
[----:B------:R-:W-:Y:S01]  /*cbf0*/  MUFU.EX2 R189, R189 ;  /* 0x000000bd00bd7308 */ /* 0x000fe20000000800 */
[-C--:B------:R-:W-:Y:S01]  /*cc00*/  FMUL.FTZ R125, R125, R178.reuse ;  /* 0x000000b27d7d7220 */ /* 0x080fe20000410000 */
[-C--:B------:R-:W-:Y:S01]  /*cc10*/  FMUL.FTZ R128, R128, R178.reuse ;  /* 0x000000b280807220 */ /* 0x080fe20000410000 */
[----:B------:R-:W-:Y:S01]  /*cc20*/  FMUL.FTZ R129, R129, R178 ;  /* 0x000000b281817220 */ /* 0x000fe20000410000 */
[-C--:B------:R-:W-:Y:S01]  /*cc30*/  FMUL.FTZ R126, R126, R176.reuse ;  /* 0x000000b07e7e7220 */ /* 0x080fe20000410000 */
[C---:B------:R-:W-:Y:S01]  /*cc40*/  HMMA.16816.F32.BF16 R104, R4.reuse, R18, R104 ;  /* 0x000000120468723c */ /* 0x040fe20000041868 */
[----:B------:R-:W3:Y:S01]  /*cc50*/  LDSM.16.MT88.4 R16, [R234+0x10800] ;  /* 0x01080000ea10783b */ /* 0x000ee20000004200 */
[-C--:B------:R-:W-:Y:S01]  /*cc60*/  FMUL.FTZ R127, R127, R176.reuse ;  /* 0x000000b07f7f7220 */ /* 0x080fe20000410000 */
[----:B------:R-:W4:Y:S01]  /*cc70*/  MUFU.EX2 R196, R196 ;  /* 0x000000c400c47308 */ /* 0x000f220000000800 */
[-C--:B------:R-:W-:Y:S01]  /*cc80*/  FMUL.FTZ R130, R130, R176.reuse ;  /* 0x000000b082827220 */ /* 0x080fe20000410000 */
[----:B------:R-:W-:Y:S01]  /*cc90*/  FMUL.FTZ R131, R131, R176 ;  /* 0x000000b083837220 */ /* 0x000fe20000410000 */
[----:B-1----:R-:W-:Y:S01]  /*cca0*/  HMMA.16816.F32.BF16 R108, R4, R12, R108 ;  /* 0x0000000c046c723c */ /* 0x002fe2000004186c */
[----:B------:R-:W-:Y:S01]  /*ccb0*/  FFMA.FTZ R173, R209, R178, R173 ;  /* 0x000000b2d1ad7223 */ /* 0x000fe200000100ad */
[----:B------:R-:W-:-:S03]  /*ccc0*/  FFMA.FTZ R169, R207, R176, R169 ;  /* 0x000000b0cfa97223 */ /* 0x000fc600000100a9 */
[----:B------:R-:W-:Y:S01]  /*ccd0*/  MUFU.EX2 R191, R191 ;  /* 0x000000bf00bf7308 */ /* 0x000fe20000000800 */
[----:B------:R-:W-:Y:S01]  /*cce0*/  HMMA.16816.F32.BF16 R112, R4, R14, R112 ;  /* 0x0000000e0470723c */ /* 0x000fe20000041870 */
[----:B------:R-:W1:Y:S01]  /*ccf0*/  LDSM.16.MT88.4 R12, [R232+0x10800] ;  /* 0x01080000e80c783b */ /* 0x000e620000004200 */
[----:B------:R-:W-:Y:S01]  /*cd00*/  FADD.FTZ R170, R170, R173 ;  /* 0x000000adaaaa7221 */ /* 0x000fe20000010000 */
[----:B------:R-:W-:-:S03]  /*cd10*/  FADD.FTZ R169, R2, R169 ;  /* 0x000000a902a97221 */ /* 0x000fc60000010000 */
[----:B--2---:R-:W-:Y:S01]  /*cd20*/  HMMA.16816.F32.BF16 R116, R4, R8, R116 ;  /* 0x000000080474723c */ /* 0x004fe20000041874 */
[----:B------:R-:W2:Y:S01]  /*cd30*/  MUFU.EX2 R198, R198 ;  /* 0x000000c600c67308 */ /* 0x000ea20000000800 */
[----:B------:R-:W-:Y:S01]  /*cd40*/  FADD.FTZ R171, R171, R170 ;  /* 0x000000aaabab7221 */ /* 0x000fe20000010000 */
[----:B------:R-:W-:-:S03]  /*cd50*/  FADD.FTZ R0, R0, R169 ;  /* 0x000000a900007221 */ /* 0x000fc60000010000 */
[C---:B------:R-:W-:Y:S01]  /*cd60*/  HMMA.16816.F32.BF16 R120, R4.reuse, R10, R120 ;  /* 0x0000000a0478723c */ /* 0x040fe20000041878 */
[----:B------:R-:W1:Y:S01]  /*cd70*/  LDSM.16.MT88.4 R8, [R233+0x10800] ;  /* 0x01080000e908783b */ /* 0x000e620000004200 */
[----:B------:R-:W-:Y:S01]  /*cd80*/  FADD.FTZ R168, R168, R171 ;  /* 0x000000aba8a87221 */ /* 0x000fe20000010000 */
[----:B------:R-:W-:Y:S01]  /*cd90*/  MUFU.EX2 R203, R203 ;  /* 0x000000cb00cb7308 */ /* 0x000fe20000000800 */
[----:B------:R-:W-:Y:S02]  /*cda0*/  FADD.FTZ R0, R175, R0 ;  /* 0x00000000af007221 */ /* 0x000fe40000010000 */
[C---:B------:R-:W-:Y:S05]  /*cdb0*/  HMMA.16816.F32.BF16 R124, R4.reuse, R24, R124 ;  /* 0x00000018047c723c */ /* 0x040fea000004187c */
[----:B------:R-:W-:Y:S01]  /*cdc0*/  MUFU.EX2 R204, R204 ;  /* 0x000000cc00cc7308 */ /* 0x000fe20000000800 */
        /* <DEDUP_REMOVED lines=8> */
[----:B--2---:R-:W-:Y:S01]  /*ce50*/  F2FP.BF16.F32.PACK_AB R7, R198, R191 ;  /* 0x000000bfc607723e */ /* 0x004fe200000010ff */
[----:B------:R-:W-:-:S02]  /*ce60*/  FADD.FTZ R190, R190, R3 ;  /* 0x00000003bebe7221 */ /* 0x000fc40000010000 */
[----:B------:R-:W-:Y:S01]  /*ce70*/  MUFU.EX2 R205, R205 ;  /* 0x000000cd00cd7308 */ /* 0x000fe20000000800 */
[----:B------:R-:W-:Y:S01]  /*ce80*/  FADD.FTZ R196, R196, R189 ;  /* 0x000000bdc4c47221 */ /* 0x000fe20000010000 */
[----:B------:R-:W-:Y:S02]  /*ce90*/  FADD.FTZ R187, R187, R190 ;  /* 0x000000bebbbb7221 */ /* 0x000fe40000010000 */
[C---:B---3--:R-:W-:Y:S01]  /*cea0*/  HMMA.16816.F32.BF16 R152, R4.reuse, R16, R152 ;  /* 0x000000100498723c */ /* 0x048fe20000041898 */
[----:B------:R-:W-:Y:S01]  /*ceb0*/  FADD.FTZ R3, R191, R196 ;  /* 0x000000c4bf037221 */ /* 0x000fe20000010000 */
[----:B------:R-:W-:Y:S02]  /*cec0*/  FADD.FTZ R192, R192, R187 ;  /* 0x000000bbc0c07221 */ /* 0x000fe40000010000 */
[----:B------:R-:W2:Y:S01]  /*ced0*/  MUFU.EX2 R200, R200 ;  /* 0x000000c800c87308 */ /* 0x000ea20000000800 */
[----:B------:R-:W-:Y:S01]  /*cee0*/  FADD.FTZ R3, R198, R3 ;  /* 0x00000003c6037221 */ /* 0x000fe20000010000 */
[C---:B------:R-:W-:Y:S01]  /*cef0*/  HMMA.16816.F32.BF16 R148, R4.reuse, R18, R148 ;  /* 0x000000120494723c */ /* 0x040fe20000041894 */
[----:B------:R-:W3:Y:S05]  /*cf00*/  LDSM.16.MT88.4 R16, [R236+0x14800] ;  /* 0x01480000ec10783b */ /* 0x000eea0000004200 */
[C---:B------:R-:W-:Y:S01]  /*cf10*/  HMMA.16816.F32.BF16 R160, R4.reuse, R20, R160 ;  /* 0x0000001404a0723c */ /* 0x040fe200000418a0 */
[----:B------:R-:W4:Y:S05]  /*cf20*/  MUFU.EX2 R199, R199 ;  /* 0x000000c700c77308 */ /* 0x000f2a0000000800 */
[----:B------:R-:W-:Y:S01]  /*cf30*/  HMMA.16816.F32.BF16 R156, R4, R22, R156 ;  /* 0x00000016049c723c */ /* 0x000fe2000004189c */
[----:B------:R-:W5:Y:S02]  /*cf40*/  LDSM.16.MT88.4 R20, [R232+0x12800] ;  /* 0x01280000e814783b */ /* 0x000f640000004200 */
[----:B------:R-:W-:Y:S01]  /*cf50*/  MUFU.EX2 R197, R197 ;  /* 0x000000c500c57308 */ /* 0x000fe20000000800 */
[----:B--2---:R-:W-:-:S02]  /*cf60*/  FADD.FTZ R0, R200, R3 ;  /* 0x00000003c8007221 */ /* 0x004fc40000010000 */
[C---:B-1----:R-:W-:Y:S05]  /*cf70*/  HMMA.16816.F32.BF16 R136, R4.reuse, R12, R136 ;  /* 0x0000000c0488723c */ /* 0x042fea0000041888 */
[----:B------:R-:W1:Y:S01]  /*cf80*/  MUFU.EX2 R206, R206 ;  /* 0x000000ce00ce7308 */ /* 0x000e620000000800 */
[----:B------:R-:W-:Y:S01]  /*cf90*/  HMMA.16816.F32.BF16 R132, R4, R14, R132 ;  /* 0x0000000e0484723c */ /* 0x000fe20000041884 */
[----:B------:R-:W2:Y:S01]  /*cfa0*/  LDSM.16.MT88.4 R12, [R233+0x14800] ;  /* 0x01480000e90c783b */ /* 0x000ea20000004200 */
        /* <DEDUP_REMOVED lines=10> */
[C---:B-----5:R-:W-:Y:S01]  /*d050*/  HMMA.16816.F32.BF16 R60, R4.reuse, R20, R60 ;  /* 0x00000014043c723c */ /* 0x060fe2000004183c */
[----:B------:R-:W-:Y:S05]  /*d060*/  MUFU.EX2 R185, R185 ;  /* 0x000000b900b97308 */ /* 0x000fea0000000800 */
[C---:B------:R-:W-:Y:S01]  /*d070*/  HMMA.16816.F32.BF16 R64, R4.reuse, R22, R64 ;  /* 0x000000160440723c */ /* 0x040fe20000041840 */
[----:B------:R-:W5:Y:S02]  /*d080*/  LDSM.16.MT88.4 R20, [R234+0x16800] ;  /* 0x01680000ea14783b */ /* 0x000f640000004200 */
        /* <DEDUP_REMOVED lines=10> */
[C---:B--2---:R-:W-:Y:S06]  /*d130*/  HMMA.16816.F32.BF16 R84, R4.reuse, R12, R84 ;  /* 0x0000000c0454723c */ /* 0x044fec0000041854 */
[C---:B------:R-:W-:Y:S01]  /*d140*/  HMMA.16816.F32.BF16 R88, R4.reuse, R14, R88 ;  /* 0x0000000e0458723c */ /* 0x040fe20000041858 */
[----:B------:R-:W2:Y:S05]  /*d150*/  LDSM.16.MT88.4 R12, [R232+0x16800] ;  /* 0x01680000e80c783b */ /* 0x000eaa0000004200 */
[C---:B----4-:R-:W-:Y:S06]  /*d160*/  HMMA.16816.F32.BF16 R76, R4.reuse, R8, R76 ;  /* 0x00000008044c723c */ /* 0x050fec000004184c */
[C---:B------:R-:W-:Y:S01]  /*d170*/  HMMA.16816.F32.BF16 R80, R4.reuse, R10, R80 ;  /* 0x0000000a0450723c */ /* 0x040fe20000041850 */
[----:B------:R-:W-:Y:S05]  /*d180*/  LDSM.16.MT88.4 R8, [R232+0x11000] ;  /* 0x01100000e808783b */ /* 0x000fea0000004200 */
[C---:B---3--:R-:W-:Y:S06]  /*d190*/  HMMA.16816.F32.BF16 R100, R4.reuse, R16, R100 ;  /* 0x000000100464723c */ /* 0x048fec0000041864 */
[C---:B------:R-:W-:Y:S01]  /*d1a0*/  HMMA.16816.F32.BF16 R104, R4.reuse, R18, R104 ;  /* 0x000000120468723c */ /* 0x040fe20000041868 */
[----:B------:R-:W3:Y:S05]  /*d1b0*/  LDSM.16.MT88.4 R16, [R233+0x11000] ;  /* 0x01100000e910783b */ /* 0x000eea0000004200 */
[C---:B-----5:R-:W-:Y:S06]  /*d1c0*/  HMMA.16816.F32.BF16 R108, R4.reuse, R20, R108 ;  /* 0x00000014046c723c */ /* 0x060fec000004186c */
[C---:B------:R-:W-:Y:S01]  /*d1d0*/  HMMA.16816.F32.BF16 R112, R4.reuse, R22, R112 ;  /* 0x000000160470723c */ /* 0x040fe20000041870 */
[----:B------:R-:W4:Y:S05]  /*d1e0*/  LDSM.16.MT88.4 R20, [R234+0x13000] ;  /* 0x01300000ea14783b */ /* 0x000f2a0000004200 */
[C---:B------:R-:W-:Y:S06]  /*d1f0*/  HMMA.16816.F32.BF16 R36, R4.reuse, R28, R36 ;  /* 0x0000001c0424723c */ /* 0x040fec0000041824 */
[C---:B------:R-:W-:Y:S01]  /*d200*/  HMMA.16816.F32.BF16 R40, R4.reuse, R30, R40 ;  /* 0x0000001e0428723c */ /* 0x040fe20000041828 */
[----:B------:R-:W5:Y:S05]  /*d210*/  LDSM.16.MT88.4 R28, [R236+0x11000] ;  /* 0x01100000ec1c783b */ /* 0x000f6a0000004200 */
[C---:B-1----:R-:W-:Y:S06]  /*d220*/  HMMA.16816.F32.BF16 R92, R4.reuse, R24, R92 ;  /* 0x00000018045c723c */ /* 0x042fec000004185c */
[C---:B------:R-:W-:Y:S01]  /*d230*/  HMMA.16816.F32.BF16 R96, R4.reuse, R26, R96 ;  /* 0x0000001a0460723c */ /* 0x040fe20000041860 */
[----:B------:R-:W1:Y:S05]  /*d240*/  LDSM.16.MT88.4 R24, [R234+0x11000] ;  /* 0x01100000ea18783b */ /* 0x000e6a0000004200 */
[C---:B------:R-:W-:Y:S06]  /*d250*/  HMMA.16816.F32.BF16 R116, R4.reuse, R32, R116 ;  /* 0x000000200474723c */ /* 0x040fec0000041874 */
[C---:B------:R-:W-:Y:S01]  /*d260*/  HMMA.16816.F32.BF16 R120, R4.reuse, R34, R120 ;  /* 0x000000220478723c */ /* 0x040fe20000041878 */
[----:B------:R-:W-:Y:S05]  /*d270*/  LDSM.16.MT88.4 R32, [R233+0x13000] ;  /* 0x01300000e920783b */ /* 0x000fea0000004200 */
[C---:B--2---:R-:W-:Y:S06]  /*d280*/  HMMA.16816.F32.BF16 R124, R4.reuse, R12, R124 ;  /* 0x0000000c047c723c */ /* 0x044fec000004187c */
[----:B------:R-:W-:Y:S01]  /*d290*/  HMMA.16816.F32.BF16 R128, R4, R14, R128 ;  /* 0x0000000e0480723c */ /* 0x000fe20000041880 */
[----:B------:R-:W2:Y:S06]  /*d2a0*/  LDSM.16.MT88.4 R12, [R236+0x13000] ;  /* 0x01300000ec0c783b */ /* 0x000eac0000004200 */
[----:B------:R-:W-:Y:S01]  /*d2b0*/  F2FP.BF16.F32.PACK_AB R4, R204, R203 ;  /* 0x000000cbcc04723e */ /* 0x000fe200000010ff */
[----:B------:R-:W-:Y:S01]  /*d2c0*/  FADD.FTZ R203, R203, R192 ;  /* 0x000000c0cbcb7221 */ /* 0x000fe20000010000 */
[----:B------:R-:W-:-:S02]  /*d2d0*/  F2FP.BF16.F32.PACK_AB R5, R199, R200 ;  /* 0x000000c8c705723e */ /* 0x000fc400000010ff */
[----:B------:R-:W-:Y:S01]  /*d2e0*/  F2FP.BF16.F32.PACK_AB R6, R205, R202 ;  /* 0x000000cacd06723e */ /* 0x000fe200000010ff */
[----:B------:R-:W-:Y:S01]  /*d2f0*/  FADD.FTZ R3, R204, R203 ;  /* 0x000000cbcc037221 */ /* 0x000fe20000010000 */
[----:B------:R-:W-:-:S03]  /*d300*/  F2FP.BF16.F32.PACK_AB R7, R206, R197 ;  /* 0x000000c5ce07723e */ /* 0x000fc600000010ff */
[----:B------:R-:W-:Y:S01]  /*d310*/  FADD.FTZ R202, R202, R3 ;  /* 0x00000003caca7221 */ /* 0x000fe20000010000 */
[----:B------:R-:W-:-:S03]  /*d320*/  FADD.FTZ R3, R197, R0 ;  /* 0x00000000c5037221 */ /* 0x000fc60000010000 */
[----:B---3--:R-:W-:Y:S01]  /*d330*/  HMMA.16816.F32.BF16 R144, R4, R16, R144 ;  /* 0x000000100490723c */ /* 0x008fe20000041890 */
[----:B------:R-:W-:Y:S01]  /*d340*/  FADD.FTZ R205, R205, R202 ;  /* 0x000000cacdcd7221 */ /* 0x000fe20000010000 */
[----:B------:R-:W-:-:S04]  /*d350*/  FADD.FTZ R3, R206, R3 ;  /* 0x00000003ce037221 */ /* 0x000fc80000010000 */
[C---:B------:R-:W-:Y:S01]  /*d360*/  HMMA.16816.F32.BF16 R140, R4.reuse, R18, R140 ;  /* 0x00000012048c723c */ /* 0x040fe2000004188c */
[----:B------:R-:W3:Y:S05]  /*d370*/  LDSM.16.MT88.4 R16, [R234+0x15000] ;  /* 0x01500000ea10783b */ /* 0x000eea0000004200 */
[C---:B------:R-:W-:Y:S06]  /*d380*/  HMMA.16816.F32.BF16 R136, R4.reuse, R8, R136 ;  /* 0x000000080488723c */ /* 0x040fec0000041888 */
[C---:B------:R-:W-:Y:S01]  /*d390*/  HMMA.16816.F32.BF16 R132, R4.reuse, R10, R132 ;  /* 0x0000000a0484723c */ /* 0x040fe20000041884 */
[----:B------:R-:W3:Y:S05]  /*d3a0*/  LDSM.16.MT88.4 R8, [R233+0x15000] ;  /* 0x01500000e908783b */ /* 0x000eea0000004200 */
[C---:B----4-:R-:W-:Y:S06]  /*d3b0*/  HMMA.16816.F32.BF16 R44, R4.reuse, R20, R44 ;  /* 0x00000014042c723c */ /* 0x050fec000004182c */
[C---:B------:R-:W-:Y:S01]  /*d3c0*/  HMMA.16816.F32.BF16 R48, R4.reuse, R22, R48 ;  /* 0x000000160430723c */ /* 0x040fe20000041830 */
[----:B------:R-:W4:Y:S05]  /*d3d0*/  LDSM.16.MT88.4 R20, [R236+0x17000] ;  /* 0x01700000ec14783b */ /* 0x000f2a0000004200 */
[C---:B-----5:R-:W-:Y:S06]  /*d3e0*/  HMMA.16816.F32.BF16 R160, R4.reuse, R28, R160 ;  /* 0x0000001c04a0723c */ /* 0x060fec00000418a0 */
[C---:B------:R-:W-:Y:S01]  /*d3f0*/  HMMA.16816.F32.BF16 R156, R4.reuse, R30, R156 ;  /* 0x0000001e049c723c */ /* 0x040fe2000004189c */
[----:B------:R-:W5:Y:S05]  /*d400*/  LDSM.16.MT88.4 R28, [R232+0x13000] ;  /* 0x01300000e81c783b */ /* 0x000f6a0000004200 */
[C---:B-1----:R-:W-:Y:S06]  /*d410*/  HMMA.16816.F32.BF16 R152, R4.reuse, R24, R152 ;  /* 0x000000180498723c */ /* 0x042fec0000041898 */
[C---:B------:R-:W-:Y:S01]  /*d420*/  HMMA.16816.F32.BF16 R148, R4.reuse, R26, R148 ;  /* 0x0000001a0494723c */ /* 0x040fe20000041894 */
[----:B------:R-:W1:Y:S05]  /*d430*/  LDSM.16.MT88.4 R24, [R236+0x15000] ;  /* 0x01500000ec18783b */ /* 0x000e6a0000004200 */
[C---:B--2---:R-:W-:Y:S06]  /*d440*/  HMMA.16816.F32.BF16 R36, R4.reuse, R12, R36 ;  /* 0x0000000c0424723c */ /* 0x044fec0000041824 */
[C---:B------:R-:W-:Y:S01]  /*d450*/  HMMA.16816.F32.BF16 R40, R4.reuse, R14, R40 ;  /* 0x0000000e0428723c */ /* 0x040fe20000041828 */
[----:B------:R-:W2:Y:S05]  /*d460*/  LDSM.16.MT88.4 R12, [R232+0x15000] ;  /* 0x01500000e80c783b */ /* 0x000eaa0000004200 */
[C---:B---3--:R-:W-:Y:S06]  /*d470*/  HMMA.16816.F32.BF16 R76, R4.reuse, R16, R76 ;  /* 0x00000010044c723c */ /* 0x048fec000004184c */
        /* <DEDUP_REMOVED lines=8> */
[C---:B------:R-:W-:Y:S06]  /*d500*/  HMMA.16816.F32.BF16 R52, R4.reuse, R32, R52 ;  /* 0x000000200434723c */ /* 0x040fec0000041834 */
        /* <DEDUP_REMOVED lines=10> */
[----:B------:R-:W-:Y:S05]  /*d5b0*/  LDSM.16.MT88.4 R12, [R234+0x13800] ;  /* 0x01380000ea0c783b */ /* 0x000fea0000004200 */
[C---:B---3--:R-:W-:Y:S06]  /*d5c0*/  HMMA.16816.F32.BF16 R108, R4.reuse, R16, R108 ;  /* 0x00000010046c723c */ /* 0x048fec000004186c */
[C---:B------:R-:W-:Y:S01]  /*d5d0*/  HMMA.16816.F32.BF16 R112, R4.reuse, R18, R112 ;  /* 0x000000120470723c */ /* 0x040fe20000041870 */
[----:B------:R-:W2:Y:S05]  /*d5e0*/  LDSM.16.MT88.4 R16, [R236+0x13800] ;  /* 0x01380000ec10783b */ /* 0x000eaa0000004200 */
[C---:B------:R-:W-:Y:S06]  /*d5f0*/  HMMA.16816.F32.BF16 R116, R4.reuse, R164, R116 ;  /* 0x000000a40474723c */ /* 0x040fec0000041874 */
[C---:B------:R-:W-:Y:S01]  /*d600*/  HMMA.16816.F32.BF16 R120, R4.reuse, R166, R120 ;  /* 0x000000a60478723c */ /* 0x040fe20000041878 */
[----:B------:R-:W-:Y:S05]  /*d610*/  LDSM.16.MT88.4 R164, [R236+0x15800] ;  /* 0x01580000eca4783b */ /* 0x000fea0000004200 */
[C---:B------:R-:W-:Y:S06]  /*d620*/  HMMA.16816.F32.BF16 R124, R4.reuse, R8, R124 ;  /* 0x00000008047c723c */ /* 0x040fec000004187c */
[----:B------:R-:W-:Y:S01]  /*d630*/  HMMA.16816.F32.BF16 R128, R4, R10, R128 ;  /* 0x0000000a0480723c */ /* 0x000fe20000041880 */
[----:B------:R-:W3:Y:S06]  /*d640*/  LDSM.16.MT88.4 R8, [R233+0x13800] ;  /* 0x01380000e908783b */ /* 0x000eec0000004200 */
[----:B------:R-:W-:Y:S01]  /*d650*/  F2FP.BF16.F32.PACK_AB R4, R193, R188 ;  /* 0x000000bcc104723e */ /* 0x000fe200000010ff */
[----:B------:R-:W-:Y:S01]  /*d660*/  FADD.FTZ R188, R188, R205 ;  /* 0x000000cdbcbc7221 */ /* 0x000fe20000010000 */
[----:B------:R-:W-:Y:S01]  /*d670*/  F2FP.BF16.F32.PACK_AB R5, R181, R182 ;  /* 0x000000b6b505723e */ /* 0x000fe200000010ff */
[----:B------:R-:W-:Y:S01]  /*d680*/  FADD.FTZ R182, R182, R3 ;  /* 0x00000003b6b67221 */ /* 0x000fe20000010000 */
[----:B------:R-:W-:Y:S01]  /*d690*/  F2FP.BF16.F32.PACK_AB R6, R185, R184 ;  /* 0x000000b8b906723e */ /* 0x000fe200000010ff */
[----:B------:R-:W-:Y:S01]  /*d6a0*/  FADD.FTZ R193, R193, R188 ;  /* 0x000000bcc1c17221 */ /* 0x000fe20000010000 */
[----:B------:R-:W-:Y:S01]  /*d6b0*/  F2FP.BF16.F32.PACK_AB R7, R180, R179 ;  /* 0x000000b3b407723e */ /* 0x000fe200000010ff */
[----:B------:R-:W-:Y:S01]  /*d6c0*/  FADD.FTZ R182, R181, R182 ;  /* 0x000000b6b5b67221 */ /* 0x000fe20000010000 */
[----:B------:R-:W-:Y:S01]  /*d6d0*/  MOV R3, R172 ;  /* 0x000000ac00037202 */ /* 0x000fe20000000f00 */
[----:B------:R-:W-:-:S02]  /*d6e0*/  FADD.FTZ R184, R184, R193 ;  /* 0x000000c1b8b87221 */ /* 0x000fc40000010000 */
[----:B------:R-:W-:Y:S02]  /*d6f0*/  FADD.FTZ R179, R179, R182 ;  /* 0x000000b6b3b37221 */ /* 0x000fe40000010000 */
[----:B----4-:R-:W-:Y:S01]  /*d700*/  HMMA.16816.F32.BF16 R136, R4, R20, R136 ;  /* 0x000000140488723c */ /* 0x010fe20000041888 */
[----:B------:R-:W-:Y:S01]  /*d710*/  FADD.FTZ R2, R185, R184 ;  /* 0x000000b8b9027221 */ /* 0x000fe20000010000 */
[----:B------:R-:W-:-:S04]  /*d720*/  FADD.FTZ R0, R180, R179 ;  /* 0x000000b3b4007221 */ /* 0x000fc80000010000 */
[C---:B------:R-:W-:Y:S01]  /*d730*/  HMMA.16816.F32.BF16 R132, R4.reuse, R22, R132 ;  /* 0x000000160484723c */ /* 0x040fe20000041884 */
[----:B------:R-:W4:Y:S04]  /*d740*/  LDSM.16.MT88.4 R20, [R232+0x15800] ;  /* 0x01580000e814783b */ /* 0x000f280000004200 */
[----:B------:R-:W-:Y:S01]  /*d750*/  STL [R1+0x4], R2 ;  /* 0x0000040201007387 */ /* 0x000fe20000100800 */
[C---:B------:R-:W-:Y:S03]  /*d760*/  HMMA.16816.F32.BF16 R160, R4.reuse, R32, R160 ;  /* 0x0000002004a0723c */ /* 0x040fe600000418a0 */
[----:B------:R-:W-:Y:S03]  /*d770*/  STL [R1], R0 ;  /* 0x0000000001007387 */ /* 0x000fe60000100800 */
        /* <DEDUP_REMOVED lines=11> */
[C---:B------:R-:W-:Y:S06]  /*d830*/  HMMA.16816.F32.BF16 R44, R4.reuse, R12, R44 ;  /* 0x0000000c042c723c */ /* 0x040fec000004182c */
[C---:B------:R-:W-:Y:S01]  /*d840*/  HMMA.16816.F32.BF16 R48, R4.reuse, R14, R48 ;  /* 0x0000000e0430723c */ /* 0x040fe20000041830 */
[----:B------:R-:W2:Y:S05]  /*d850*/  LDSM.16.MT88.4 R12, [R234+0x17800] ;  /* 0x01780000ea0c783b */ /* 0x000eaa0000004200 */
[C---:B---3--:R-:W-:Y:S06]  /*d860*/  HMMA.16816.F32.BF16 R52, R4.reuse, R8, R52 ;  /* 0x000000080434723c */ /* 0x048fec0000041834 */
[C---:B------:R-:W-:Y:S01]  /*d870*/  HMMA.16816.F32.BF16 R56, R4.reuse, R10, R56 ;  /* 0x0000000a0438723c */ /* 0x040fe20000041838 */
[----:B------:R-:W3:Y:S05]  /*d880*/  LDSM.16.MT88.4 R8, [R233+0x17800] ;  /* 0x01780000e908783b */ /* 0x000eea0000004200 */
[C---:B----4-:R-:W-:Y:S06]  /*d890*/  HMMA.16816.F32.BF16 R92, R4.reuse, R20, R92 ;  /* 0x00000014045c723c */ /* 0x050fec000004185c */
[C---:B------:R-:W-:Y:S01]  /*d8a0*/  HMMA.16816.F32.BF16 R96, R4.reuse, R22, R96 ;  /* 0x000000160460723c */ /* 0x040fe20000041860 */
[----:B------:R-:W4:Y:S05]  /*d8b0*/  LDSM.16.MT88.4 R20, [R232+0x17800] ;  /* 0x01780000e814783b */ /* 0x000f2a0000004200 */
[C---:B------:R-:W-:Y:S06]  /*d8c0*/  HMMA.16816.F32.BF16 R60, R4.reuse, R32, R60 ;  /* 0x00000020043c723c */ /* 0x040fec000004183c */
[C---:B------:R-:W-:Y:S06]  /*d8d0*/  HMMA.16816.F32.BF16 R64, R4.reuse, R34, R64 ;  /* 0x000000220440723c */ /* 0x040fec0000041840 */
[C---:B------:R-:W-:Y:S06]  /*d8e0*/  HMMA.16816.F32.BF16 R72, R4.reuse, R166, R72 ;  /* 0x000000a60448723c */ /* 0x040fec0000041848 */
[C---:B-----5:R-:W-:Y:S06]  /*d8f0*/  HMMA.16816.F32.BF16 R76, R4.reuse, R28, R76 ;  /* 0x0000001c044c723c */ /* 0x060fec000004184c */
[C---:B------:R-:W-:Y:S06]  /*d900*/  HMMA.16816.F32.BF16 R80, R4.reuse, R30, R80 ;  /* 0x0000001e0450723c */ /* 0x040fec0000041850 */
[C---:B-1----:R-:W-:Y:S06]  /*d910*/  HMMA.16816.F32.BF16 R84, R4.reuse, R24, R84 ;  /* 0x000000180454723c */ /* 0x042fec0000041854 */
[C---:B------:R-:W-:Y:S06]  /*d920*/  HMMA.16816.F32.BF16 R88, R4.reuse, R26, R88 ;  /* 0x0000001a0458723c */ /* 0x040fec0000041858 */
[C---:B--2---:R-:W-:Y:S06]  /*d930*/  HMMA.16816.F32.BF16 R100, R4.reuse, R16, R100 ;  /* 0x000000100464723c */ /* 0x044fec0000041864 */
[C---:B------:R-:W-:Y:S06]  /*d940*/  HMMA.16816.F32.BF16 R104, R4.reuse, R18, R104 ;  /* 0x000000120468723c */ /* 0x040fec0000041868 */
[C---:B------:R-:W-:Y:S06]  /*d950*/  HMMA.16816.F32.BF16 R108, R4.reuse, R12, R108 ;  /* 0x0000000c046c723c */ /* 0x040fec000004186c */
[C---:B------:R-:W-:Y:S06]  /*d960*/  HMMA.16816.F32.BF16 R112, R4.reuse, R14, R112 ;  /* 0x0000000e0470723c */ /* 0x040fec0000041870 */
[C---:B---3--:R-:W-:Y:S06]  /*d970*/  HMMA.16816.F32.BF16 R116, R4.reuse, R8, R116 ;  /* 0x000000080474723c */ /* 0x048fec0000041874 */
[C---:B------:R-:W-:Y:S06]  /*d980*/  HMMA.16816.F32.BF16 R120, R4.reuse, R10, R120 ;  /* 0x0000000a0478723c */ /* 0x040fec0000041878 */
[C---:B----4-:R-:W-:Y:S06]  /*d990*/  HMMA.16816.F32.BF16 R124, R4.reuse, R20, R124 ;  /* 0x00000014047c723c */ /* 0x050fec000004187c */
[C---:B------:R-:W-:Y:S06]  /*d9a0*/  HMMA.16816.F32.BF16 R128, R4.reuse, R22, R128 ;  /* 0x000000160480723c */ /* 0x040fec0000041880 */
[----:B------:R-:W-:Y:S07]  /*d9b0*/  HMMA.16816.F32.BF16 R68, R4, R164, R68 ;  /* 0x000000a40444723c */ /* 0x000fee0000041844 */
[----:B------:R-:W-:-:S15]  /*d9c0*/  MOV R164, R174 ;  /* 0x000000ae00a47202 */ /* 0x000fde0000000f00 */
[----:B------:R-:W-:-:S02]  /*d9d0*/  NOP ;  /* 0x0000000000007918 */ /* 0x000fc40000000000 */
.L_x_823:
        /* <DEDUP_REMOVED lines=20> */
[----:B------:R-:W-:Y:S01]  /*db20*/  ULDC UR4, c[0x0][0x2ec] ;  /* 0x0000bb0000047ab9 */ /* 0x000fe20000000800 */
[----:B------:R-:W-:-:S02]  /*db30*/  USHF.R.S32.HI UR32, URZ, 0x1f, UR33 ;  /* 0x0000001f3f207899 */ /* 0x000fc40008011421 */
[----:B------:R-:W-:Y:S02]  /*db40*/  UISETP.NE.AND UP1, UPT, UR13, URZ, UPT ;  /* 0x0000003f0d00728c */ /* 0x000fe4000bf25270 */
[----:B------:R-:W-:Y:S02]  /*db50*/  ULOP3.LUT UR30, URZ, UR13, URZ, 0x33, !UPT ;  /* 0x0000000d3f1e7292 */ /* 0x000fe4000f8e333f */
[----:B------:R-:W1:Y:S01]  /*db60*/  I2F.RP R5, UR12 ;  /* 0x0000000c00057d06 */ /* 0x000e620008209400 */
[----:B------:R-:W-:Y:S02]  /*db70*/  ULOP3.LUT UR26, URZ, UR13, URZ, 0x33, !UPT ;  /* 0x0000000d3f1a7292 */ /* 0x000fe4000f8e333f */
[----:B------:R-:W-:-:S05]  /*db80*/  UISETP.NE.AND UP0, UPT, UR13, URZ, UPT ;  /* 0x0000003f0d00728c */ /* 0x000fca000bf05270 */
        /* <DEDUP_REMOVED lines=22> */
.L_x_835:
        /* <DEDUP_REMOVED lines=46> */
[----:B------:R-:W-:Y:S02]  /*dfd0*/  IMAD.U32 R4, RZ, RZ, UR39 ;  /* 0x00000027ff047e24 */ /* 0x000fe4000f8e00ff */
[----:B------:R-:W-:Y:S01]  /*dfe0*/  IMAD.U32 R3, RZ, RZ, UR39 ;  /* 0x00000027ff037e24 */ /* 0x000fe2000f8e00ff */
[----:B------:R-:W-:Y:S02]  /*dff0*/  LEA R6, P1, R6, UR22, 0x2 ;  /* 0x0000001606067c11 */ /* 0x000fe4000f8210ff */
[----:B------:R-:W-:Y:S02]  /*e000*/  LEA R4, P2, R4, UR22, 0x2 ;  /* 0x0000001604047c11 */ /* 0x000fe4000f8410ff */
[----:B------:R-:W-:Y:S02]  /*e010*/  LEA.HI.X.SX32 R7, R2, UR23, 0x2, P1 ;  /* 0x0000001702077c11 */ /* 0x000fe400088f16ff */
[----:B------:R-:W-:Y:S02]  /*e020*/  LEA.HI.X.SX32 R5, R3, UR23, 0x2, P2 ;  /* 0x0000001703057c11 */ /* 0x000fe400090f16ff */
[----:B------:R-:W-:Y:S01]  /*e030*/  R2UR UR36, R4 ;  /* 0x00000000042472ca */ /* 0x000fe200000e0000 */
[----:B------:R-:W1:Y:S01]  /*e040*/  LDC.64 R2, c[0x0][0x238] ;  /* 0x00008e00ff027b82 */ /* 0x000e620000000a00 */
[----:B------:R-:W-:Y:S02]  /*e050*/  R2UR UR37, R5 ;  /* 0x00000000052572ca */ /* 0x000fe400000e0000 */
[----:B------:R-:W-:Y:S02]  /*e060*/  R2UR UR34, R6 ;  /* 0x00000000062272ca */ /* 0x000fe400000e0000 */
[----:B------:R-:W-:Y:S07]  /*e070*/  R2UR UR35, R7 ;  /* 0x00000000072372ca */ /* 0x000fee00000e0000 */
[----:B------:R-:W-:Y:S01]  /*e080*/  MOV R8, UR36 ;  /* 0x0000002400087c02 */ /* 0x000fe20008000f00 */
[----:B------:R-:W-:Y:S01]  /*e090*/  UIADD3 UR36, UR41, -UR39, URZ ;  /* 0x8000002729247290 */ /* 0x000fe2000fffe03f */
[----:B------:R-:W-:Y:S02]  /*e0a0*/  IMAD.U32 R9, RZ, RZ, UR37 ;  /* 0x00000025ff097e24 */ /* 0x000fe4000f8e00ff */
[----:B------:R-:W-:Y:S01]  /*e0b0*/  IMAD.U32 R10, RZ, RZ, UR34 ;  /* 0x00000022ff0a7e24 */ /* 0x000fe2000f8e00ff */
[----:B------:R-:W-:Y:S01]  /*e0c0*/  UIMAD UR36, UR36, UR13, -0x40 ;  /* 0xffffffc0242474a4 */ /* 0x000fe2000f8e020d */
[----:B------:R-:W-:Y:S01]  /*e0d0*/  IMAD.U32 R11, RZ, RZ, UR35 ;  /* 0x00000023ff0b7e24 */ /* 0x000fe2000f8e00ff */
[----:B------:R2:W3:Y:S02]  /*e0e0*/  LDG.E R5, desc[UR24][R8.64] ;  /* 0x0000001808057981 */ /* 0x0004e4000c1e1900 */
[----:B------:R-:W-:Y:S02]  /*e0f0*/  USHF.R.S32.HI UR35, URZ, 0x1f, UR36 ;  /* 0x0000001f3f237899 */ /* 0x000fe40008011424 */
[----:B------:R-:W3:Y:S01]  /*e100*/  LDG.E R4, desc[UR24][R10.64] ;  /* 0x000000180a047981 */ /* 0x000ee2000c1e1900 */
[----:B------:R-:W-:Y:S02]  /*e110*/  UIMAD UR34, UR10, UR36, URZ ;  /* 0x000000240a2272a4 */ /* 0x000fe4000f8e023f */
[----:B------:R-:W-:Y:S02]  /*e120*/  UIMAD.WIDE.U32 UR36, UR11, UR36, URZ ;  /* 0x000000240b2472a5 */ /* 0x000fe4000f8e003f */
[----:B------:R-:W-:Y:S03]  /*e130*/  UIMAD UR34, UR35, UR11, UR34 ;  /* 0x0000000b232272a4 */ /* 0x000fe6000f8e0222 */
[----:B------:R-:W-:Y:S01]  /*e140*/  UMOV UR35, UR11 ;  /* 0x0000000b00237c82 */ /* 0x000fe20008000000 */
[----:B------:R-:W-:Y:S01]  /*e150*/  UIADD3 UR34, UR37, UR34, URZ ;  /* 0x0000002225227290 */ /* 0x000fe2000fffe03f */
[----:B--2---:R-:W-:Y:S01]  /*e160*/  IMAD.U32 R9, RZ, RZ, UR37 ;  /* 0x00000025ff097e24 */ /* 0x004fe2000f8e00ff */
[----:B------:R-:W-:Y:S04]  /*e170*/  MOV R8, UR36 ;  /* 0x0000002400087c02 */ /* 0x000fe80008000f00 */
[----:B------:R-:W-:Y:S01]  /*e180*/  IMAD.U32 R9, RZ, RZ, UR34 ;  /* 0x00000022ff097e24 */ /* 0x000fe2000f8e00ff */
[----:B------:R-:W-:Y:S01]  /*e190*/  UMOV UR34, UR10 ;  /* 0x0000000a00227c82 */ /* 0x000fe20008000000 */
[----:B---3--:R-:W-:Y:S04]  /*e1a0*/  IMAD.IADD R5, R5, 0x1, -R4 ;  /* 0x0000000105057824 */ /* 0x008fe800078e0a04 */
[-C--:B-1----:R-:W-:Y:S01]  /*e1b0*/  IMAD.WIDE.U32 R8, R5, R2.reuse, R8 ;  /* 0x0000000205087225 */ /* 0x082fe200078e0008 */
[----:B------:R-:W-:Y:S05]  /*e1c0*/  SHF.R.S32.HI R7, RZ, 0x1f, R5 ;  /* 0x0000001fff077819 */ /* 0x000fea0000011405 */
[----:B------:R-:W-:Y:S04]  /*e1d0*/  IMAD R4, R7, R2, RZ ;  /* 0x0000000207047224 */ /* 0x000fe800078e02ff */
[----:B------:R-:W-:Y:S01]  /*e1e0*/  IMAD R4, R5, R3, R4 ;  /* 0x0000000305047224 */ /* 0x000fe200078e0204 */
[----:B------:R-:W-:Y:S03]  /*e1f0*/  MOV R3, R8 ;  /* 0x0000000800037202 */ /* 0x000fe60000000f00 */
[----:B------:R-:W-:Y:S07]  /*e200*/  IMAD.IADD R164, R9, 0x1, R4 ;  /* 0x0000000109a47824 */ /* 0x000fee00078e0204 */
.L_x_832:
        /* <DEDUP_REMOVED lines=116> */
[----:B------:R-:W4:Y:S04]  /*e950*/  LDSM.16.M88.4 R172, [R241+0x8000] ;  /* 0x00800000f1ac783b */ /* 0x000f280000000200 */
[----:B------:R-:W5:Y:S04]  /*e960*/  LDSM.16.M88.4 R176, [R241+0x8800] ;  /* 0x00880000f1b0783b */ /* 0x000f680000000200 */
[----:B------:R-:W5:Y:S04]  /*e970*/  LDSM.16.M88.4 R180, [R241+0x9000] ;  /* 0x00900000f1b4783b */ /* 0x000f680000000200 */
[----:B------:R-:W5:Y:S04]  /*e980*/  LDSM.16.M88.4 R184, [R241+0x9800] ;  /* 0x00980000f1b8783b */ /* 0x000f680000000200 */
[----:B------:R-:W0:Y:S04]  /*e990*/  LDGDEPBAR ;  /* 0x00000000000079af */ /* 0x000e280000000000 */
[----:B------:R-:W-:Y:S04]  /*e9a0*/  LDSM.16.M88.4 R188, [R240] ;  /* 0x00000000f0bc783b */ /* 0x000fe80000000200 */
[----:B------:R-:W5:Y:S04]  /*e9b0*/  LDSM.16.M88.4 R192, [R239] ;  /* 0x00000000efc0783b */ /* 0x000f680000000200 */
[----:B-1----:R-:W1:Y:S04]  /*e9c0*/  LDSM.16.M88.4 R196, [R231] ;  /* 0x00000000e7c4783b */ /* 0x002e680000000200 */
[----:B------:R-:W1:Y:S04]  /*e9d0*/  LDSM.16.M88.4 R200, [R230] ;  /* 0x00000000e6c8783b */ /* 0x000e680000000200 */
[----:B--2---:R-:W2:Y:S01]  /*e9e0*/  LDSM.16.M88.4 R204, [R229] ;  /* 0x00000000e5cc783b */ /* 0x004ea20000000200 */
[C---:B----4-:R-:W-:Y:S03]  /*e9f0*/  HMMA.16816.F32.BF16 R4, R168.reuse, R172, RZ ;  /* 0x000000aca804723c */ /* 0x050fe600000418ff */
[----:B------:R-:W-:Y:S04]  /*ea00*/  LDSM.16.M88.4 R208, [R238] ;  /* 0x00000000eed0783b */ /* 0x000fe80000000200 */
[----:B---3--:R-:W3:Y:S01]  /*ea10*/  LDSM.16.M88.4 R212, [R235+0x8000] ;  /* 0x00800000ebd4783b */ /* 0x008ee20000000200 */
[C---:B------:R-:W-:Y:S03]  /*ea20*/  HMMA.16816.F32.BF16 R8, R168.reuse, R174, RZ ;  /* 0x000000aea808723c */ /* 0x040fe600000418ff */
[----:B------:R-:W-:Y:S03]  /*ea30*/  LDSM.16.M88.4 R172, [R235+0x9000] ;  /* 0x00900000ebac783b */ /* 0x000fe60000000200 */
[C---:B-----5:R-:W-:Y:S06]  /*ea40*/  HMMA.16816.F32.BF16 R12, R168.reuse, R176, RZ ;  /* 0x000000b0a80c723c */ /* 0x060fec00000418ff */
[C---:B------:R-:W-:Y:S01]  /*ea50*/  HMMA.16816.F32.BF16 R16, R168.reuse, R178, RZ ;  /* 0x000000b2a810723c */ /* 0x040fe200000418ff */
[----:B------:R-:W-:Y:S05]  /*ea60*/  LDSM.16.M88.4 R176, [R235+0x9800] ;  /* 0x00980000ebb0783b */ /* 0x000fea0000000200 */
[C---:B------:R-:W-:Y:S06]  /*ea70*/  HMMA.16816.F32.BF16 R20, R168.reuse, R180, RZ ;  /* 0x000000b4a814723c */ /* 0x040fec00000418ff */
[C---:B------:R-:W-:Y:S01]  /*ea80*/  HMMA.16816.F32.BF16 R24, R168.reuse, R182, RZ ;  /* 0x000000b6a818723c */ /* 0x040fe200000418ff */
[----:B------:R-:W-:Y:S05]  /*ea90*/  LDSM.16.M88.4 R180, [R237] ;  /* 0x00000000edb4783b */ /* 0x000fea0000000200 */
[C---:B------:R-:W-:Y:S06]  /*eaa0*/  HMMA.16816.F32.BF16 R28, R168.reuse, R184, RZ ;  /* 0x000000b8a81c723c */ /* 0x040fec00000418ff */
[----:B------:R-:W-:Y:S01]  /*eab0*/  HMMA.16816.F32.BF16 R32, R168, R186, RZ ;  /* 0x000000baa820723c */ /* 0x000fe200000418ff */
[----:B------:R-:W4:Y:S04]  /*eac0*/  LDSM.16.M88.4 R168, [R235+0x8800] ;  /* 0x00880000eba8783b */ /* 0x000f280000000200 */
[----:B------:R-:W5:Y:S01]  /*ead0*/  LDSM.16.M88.4 R184, [R228] ;  /* 0x00000000e4b8783b */ /* 0x000f620000000200 */
[C---:B------:R-:W-:Y:S06]  /*eae0*/  HMMA.16816.F32.BF16 R4, R188.reuse, R192, R4 ;  /* 0x000000c0bc04723c */ /* 0x040fec0000041804 */
[C---:B------:R-:W-:Y:S01]  /*eaf0*/  HMMA.16816.F32.BF16 R8, R188.reuse, R194, R8 ;  /* 0x000000c2bc08723c */ /* 0x040fe20000041808 */
[----:B------:R-:W-:Y:S05]  /*eb00*/  LDSM.16.M88.4 R192, [R228+0x1000] ;  /* 0x00100000e4c0783b */ /* 0x000fea0000000200 */
[C---:B-1----:R-:W-:Y:S06]  /*eb10*/  HMMA.16816.F32.BF16 R12, R188.reuse, R196, R12 ;  /* 0x000000c4bc0c723c */ /* 0x042fec000004180c */
[C---:B------:R-:W-:Y:S01]  /*eb20*/  HMMA.16816.F32.BF16 R16, R188.reuse, R198, R16 ;  /* 0x000000c6bc10723c */ /* 0x040fe20000041810 */
[----:B------:R-:W-:Y:S05]  /*eb30*/  LDSM.16.M88.4 R196, [R228+0x1800] ;  /* 0x00180000e4c4783b */ /* 0x000fea0000000200 */
[C---:B------:R-:W-:Y:S06]  /*eb40*/  HMMA.16816.F32.BF16 R20, R188.reuse, R200, R20 ;  /* 0x000000c8bc14723c */ /* 0x040fec0000041814 */
[C---:B------:R-:W-:Y:S01]  /*eb50*/  HMMA.16816.F32.BF16 R24, R188.reuse, R202, R24 ;  /* 0x000000cabc18723c */ /* 0x040fe20000041818 */
[----:B------:R-:W-:Y:S05]  /*eb60*/  LDSM.16.M88.4 R200, [R242+0x2000] ;  /* 0x00200000f2c8783b */ /* 0x000fea0000000200 */
[C---:B--2---:R-:W-:Y:S06]  /*eb70*/  HMMA.16816.F32.BF16 R28, R188.reuse, R204, R28 ;  /* 0x000000ccbc1c723c */ /* 0x044fec000004181c */
[----:B------:R-:W-:Y:S01]  /*eb80*/  HMMA.16816.F32.BF16 R32, R188, R206, R32 ;  /* 0x000000cebc20723c */ /* 0x000fe20000041820 */
[----:B------:R-:W1:Y:S04]  /*eb90*/  LDSM.16.M88.4 R188, [R228+0x800] ;  /* 0x00080000e4bc783b */ /* 0x000e680000000200 */
[----:B------:R-:W2:Y:S01]  /*eba0*/  LDSM.16.M88.4 R204, [R241+0xa000] ;  /* 0x00a00000f1cc783b */ /* 0x000ea20000000200 */
[C---:B---3--:R-:W-:Y:S06]  /*ebb0*/  HMMA.16816.F32.BF16 R4, R208.reuse, R212, R4 ;  /* 0x000000d4d004723c */ /* 0x048fec0000041804 */
[C---:B------:R-:W-:Y:S01]  /*ebc0*/  HMMA.16816.F32.BF16 R8, R208.reuse, R214, R8 ;  /* 0x000000d6d008723c */ /* 0x040fe20000041808 */
[----:B------:R-:W-:Y:S05]  /*ebd0*/  LDSM.16.M88.4 R212, [R227] ;  /* 0x00000000e3d4783b */ /* 0x000fea0000000200 */
        /* <DEDUP_REMOVED lines=8> */
[----:B------:R-:W4:Y:S04]  /*ec60*/  LDSM.16.M88.4 R176, [R241+0xb800] ;  /* 0x00b80000f1b0783b */ /* 0x000f280000000200 */
[----:B------:R-:W4:Y:S01]  /*ec70*/  LDSM.16.M88.4 R208, [R240+0x2000] ;  /* 0x00200000f0d0783b */ /* 0x000f220000000200 */
[C---:B-----5:R-:W-:Y:S06]  /*ec80*/  HMMA.16816.F32.BF16 R4, R180.reuse, R184, R4 ;  /* 0x000000b8b404723c */ /* 0x060fec0000041804 */
[C---:B------:R-:W-:Y:S01]  /*ec90*/  HMMA.16816.F32.BF16 R8, R180.reuse, R186, R8 ;  /* 0x000000bab408723c */ /* 0x040fe20000041808 */
[----:B------:R-:W-:Y:S05]  /*eca0*/  LDSM.16.M88.4 R184, [R225] ;  /* 0x00000000e1b8783b */ /* 0x000fea0000000200 */
[C---:B-1----:R-:W-:Y:S06]  /*ecb0*/  HMMA.16816.F32.BF16 R12, R180.reuse, R188, R12 ;  /* 0x000000bcb40c723c */ /* 0x042fec000004180c */
[C---:B------:R-:W-:Y:S01]  /*ecc0*/  HMMA.16816.F32.BF16 R16, R180.reuse, R190, R16 ;  /* 0x000000beb410723c */ /* 0x040fe20000041810 */
[----:B------:R-:W-:Y:S05]  /*ecd0*/  LDSM.16.M88.4 R188, [R224] ;  /* 0x00000000e0bc783b */ /* 0x000fea0000000200 */
[C---:B------:R-:W-:Y:S06]  /*ece0*/  HMMA.16816.F32.BF16 R20, R180.reuse, R192, R20 ;  /* 0x000000c0b414723c */ /* 0x040fec0000041814 */
[C---:B------:R-:W-:Y:S01]  /*ecf0*/  HMMA.16816.F32.BF16 R24, R180.reuse, R194, R24 ;  /* 0x000000c2b418723c */ /* 0x040fe20000041818 */
[----:B------:R-:W-:Y:S05]  /*ed00*/  LDSM.16.M88.4 R192, [R238+0x2000] ;  /* 0x00200000eec0783b */ /* 0x000fea0000000200 */
[C---:B------:R-:W-:Y:S06]  /*ed10*/  HMMA.16816.F32.BF16 R28, R180.reuse, R196, R28 ;  /* 0x000000c4b41c723c */ /* 0x040fec000004181c */
[----:B------:R-:W-:Y:S01]  /*ed20*/  HMMA.16816.F32.BF16 R32, R180, R198, R32 ;  /* 0x000000c6b420723c */ /* 0x000fe20000041820 */
[----:B------:R-:W1:Y:S04]  /*ed30*/  LDSM.16.M88.4 R180, [R226] ;  /* 0x00000000e2b4783b */ /* 0x000e680000000200 */
[----:B------:R-:W5:Y:S01]  /*ed40*/  LDSM.16.M88.4 R196, [R235+0xa000] ;  /* 0x00a00000ebc4783b */ /* 0x000f620000000200 */
[C---:B--2---:R-:W-:Y:S06]  /*ed50*/  HMMA.16816.F32.BF16 R4, R200.reuse, R204, R4 ;  /* 0x000000ccc804723c */ /* 0x044fec0000041804 */
[C---:B------:R-:W-:Y:S01]  /*ed60*/  HMMA.16816.F32.BF16 R8, R200.reuse, R206, R8 ;  /* 0x000000cec808723c */ /* 0x040fe20000041808 */
[----:B------:R-:W-:Y:S05]  /*ed70*/  LDSM.16.M88.4 R204, [R228+0x2000] ;  /* 0x00200000e4cc783b */ /* 0x000fea0000000200 */
[C---:B---3--:R-:W-:Y:S06]  /*ed80*/  HMMA.16816.F32.BF16 R12, R200.reuse, R168, R12 ;  /* 0x000000a8c80c723c */ /* 0x048fec000004180c */
[C---:B------:R-:W-:Y:S01]  /*ed90*/  HMMA.16816.F32.BF16 R16, R200.reuse, R170, R16 ;  /* 0x000000aac810723c */ /* 0x040fe20000041810 */
[----:B------:R-:W2:Y:S05]  /*eda0*/  LDSM.16.M88.4 R168, [R235+0xa800] ;  /* 0x00a80000eba8783b */ /* 0x000eaa0000000200 */
[C---:B----4-:R-:W-:Y:S06]  /*edb0*/  HMMA.16816.F32.BF16 R20, R200.reuse, R172, R20 ;  /* 0x000000acc814723c */ /* 0x050fec0000041814 */
[C---:B------:R-:W-:Y:S01]  /*edc0*/  HMMA.16816.F32.BF16 R24, R200.reuse, R174, R24 ;  /* 0x000000aec818723c */ /* 0x040fe20000041818 */
[----:B------:R-:W3:Y:S05]  /*edd0*/  LDSM.16.M88.4 R172, [R235+0xb000] ;  /* 0x00b00000ebac783b */ /* 0x000eea0000000200 */
[C---:B------:R-:W-:Y:S06]  /*ede0*/  HMMA.16816.F32.BF16 R28, R200.reuse, R176, R28 ;  /* 0x000000b0c81c723c */ /* 0x040fec000004181c */
[----:B------:R-:W-:Y:S01]  /*edf0*/  HMMA.16816.F32.BF16 R32, R200, R178, R32 ;  /* 0x000000b2c820723c */ /* 0x000fe20000041820 */
[----:B------:R-:W4:Y:S04]  /*ee00*/  LDSM.16.M88.4 R176, [R235+0xb800] ;  /* 0x00b80000ebb0783b */ /* 0x000f280000000200 */
[----:B------:R-:W4:Y:S01]  /*ee10*/  LDSM.16.M88.4 R200, [R237+0x2000] ;  /* 0x00200000edc8783b */ /* 0x000f220000000200 */
[C---:B------:R-:W-:Y:S06]  /*ee20*/  HMMA.16816.F32.BF16 R4, R208.reuse, R212, R4 ;  /* 0x000000d4d004723c */ /* 0x040fec0000041804 */
[C---:B------:R-:W-:Y:S01]  /*ee30*/  HMMA.16816.F32.BF16 R8, R208.reuse, R214, R8 ;  /* 0x000000d6d008723c */ /* 0x040fe20000041808 */
[----:B------:R-:W-:Y:S05]  /*ee40*/  LDSM.16.M88.4 R212, [R241+0xc000] ;  /* 0x00c00000f1d4783b */ /* 0x000fea0000000200 */
[C---:B-1----:R-:W-:Y:S06]  /*ee50*/  HMMA.16816.F32.BF16 R12, R208.reuse, R180, R12 ;  /* 0x000000b4d00c723c */ /* 0x042fec000004180c */
[C---:B------:R-:W-:Y:S01]  /*ee60*/  HMMA.16816.F32.BF16 R16, R208.reuse, R182, R16 ;  /* 0x000000b6d010723c */ /* 0x040fe20000041810 */
[----:B------:R-:W1:Y:S05]  /*ee70*/  LDSM.16.M88.4 R180, [R228+0x2800] ;  /* 0x00280000e4b4783b */ /* 0x000e6a0000000200 */
[C---:B------:R-:W-:Y:S06]  /*ee80*/  HMMA.16816.F32.BF16 R20, R208.reuse, R184, R20 ;  /* 0x000000b8d014723c */ /* 0x040fec0000041814 */
[C---:B------:R-:W-:Y:S01]  /*ee90*/  HMMA.16816.F32.BF16 R24, R208.reuse, R186, R24 ;  /* 0x000000bad018723c */ /* 0x040fe20000041818 */
[----:B------:R-:W1:Y:S05]  /*eea0*/  LDSM.16.M88.4 R184, [R228+0x3000] ;  /* 0x00300000e4b8783b */ /* 0x000e6a0000000200 */
[C---:B------:R-:W-:Y:S06]  /*eeb0*/  HMMA.16816.F32.BF16 R28, R208.reuse, R188, R28 ;  /* 0x000000bcd01c723c */ /* 0x040fec000004181c */
[----:B------:R-:W-:Y:S01]  /*eec0*/  HMMA.16816.F32.BF16 R32, R208, R190, R32 ;  /* 0x000000bed020723c */ /* 0x000fe20000041820 */
[----:B------:R-:W1:Y:S04]  /*eed0*/  LDSM.16.M88.4 R188, [R228+0x3800] ;  /* 0x00380000e4bc783b */ /* 0x000e680000000200 */
[----:B------:R-:W1:Y:S01]  /*eee0*/  LDSM.16.M88.4 R208, [R242+0x4000] ;  /* 0x00400000f2d0783b */ /* 0x000e620000000200 */
[C---:B-----5:R-:W-:Y:S06]  /*eef0*/  HMMA.16816.F32.BF16 R4, R192.reuse, R196, R4 ;  /* 0x000000c4c004723c */ /* 0x060fec0000041804 */
[C---:B------:R-:W-:Y:S01]  /*ef00*/  HMMA.16816.F32.BF16 R8, R192.reuse, R198, R8 ;  /* 0x000000c6c008723c */ /* 0x040fe20000041808 */
[----:B------:R-:W-:Y:S05]  /*ef10*/  LDSM.16.M88.4 R196, [R223] ;  /* 0x00000000dfc4783b */ /* 0x000fea0000000200 */
[C---:B--2---:R-:W-:Y:S06]  /*ef20*/  HMMA.16816.F32.BF16 R12, R192.reuse, R168, R12 ;  /* 0x000000a8c00c723c */ /* 0x044fec000004180c */
[C---:B------:R-:W-:Y:S01]  /*ef30*/  HMMA.16816.F32.BF16 R16, R192.reuse, R170, R16 ;  /* 0x000000aac010723c */ /* 0x040fe20000041810 */
[----:B------:R-:W2:Y:S05]  /*ef40*/  LDSM.16.M88.4 R168, [R241+0xc800] ;  /* 0x00c80000f1a8783b */ /* 0x000eaa0000000200 */
[C---:B---3--:R-:W-:Y:S06]  /*ef50*/  HMMA.16816.F32.BF16 R20, R192.reuse, R172, R20 ;  /* 0x000000acc014723c */ /* 0x048fec0000041814 */
[C---:B------:R-:W-:Y:S01]  /*ef60*/  HMMA.16816.F32.BF16 R24, R192.reuse, R174, R24 ;  /* 0x000000aec018723c */ /* 0x040fe20000041818 */
[----:B------:R-:W3:Y:S05]  /*ef70*/  LDSM.16.M88.4 R172, [R241+0xd000] ;  /* 0x00d00000f1ac783b */ /* 0x000eea0000000200 */
[C---:B----4-:R-:W-:Y:S06]  /*ef80*/  HMMA.16816.F32.BF16 R28, R192.reuse, R176, R28 ;  /* 0x000000b0c01c723c */ /* 0x050fec000004181c */
[----:B------:R-:W-:Y:S01]  /*ef90*/  HMMA.16816.F32.BF16 R32, R192, R178, R32 ;  /* 0x000000b2c020723c */ /* 0x000fe20000041820 */
[----:B------:R-:W4:Y:S04]  /*efa0*/  LDSM.16.M88.4 R176, [R241+0xd800] ;  /* 0x00d80000f1b0783b */ /* 0x000f280000000200 */
[----:B------:R-:W5:Y:S01]  /*efb0*/  LDSM.16.M88.4 R192, [R240+0x4000] ;  /* 0x00400000f0c0783b */ /* 0x000f620000000200 */
[C---:B------:R-:W-:Y:S06]  /*efc0*/  HMMA.16816.F32.BF16 R4, R200.reuse, R204, R4 ;  /* 0x000000ccc804723c */ /* 0x040fec0000041804 */
[C---:B------:R-:W-:Y:S01]  /*efd0*/  HMMA.16816.F32.BF16 R8, R200.reuse, R206, R8 ;  /* 0x000000cec808723c */ /* 0x040fe20000041808 */
[----:B------:R-:W-:Y:S05]  /*efe0*/  LDSM.16.M88.4 R204, [R235+0xc000] ;  /* 0x00c00000ebcc783b */ /* 0x000fea0000000200 */
[C---:B-1----:R-:W-:Y:S06]  /*eff0*/  HMMA.16816.F32.BF16 R12, R200.reuse, R180, R12 ;  /* 0x000000b4c80c723c */ /* 0x042fec000004180c */
[C---:B------:R-:W-:Y:S01]  /*f000*/  HMMA.16816.F32.BF16 R16, R200.reuse, R182, R16 ;  /* 0x000000b6c810723c */ /* 0x040fe20000041810 */
[----:B------:R-:W1:Y:S05]  /*f010*/  LDSM.16.M88.4 R180, [R222] ;  /* 0x00000000deb4783b */ /* 0x000e6a0000000200 */
[C---:B------:R-:W-:Y:S06]  /*f020*/  HMMA.16816.F32.BF16 R20, R200.reuse, R184, R20 ;  /* 0x000000b8c814723c */ /* 0x040fec0000041814 */
[C---:B------:R-:W-:Y:S01]  /*f030*/  HMMA.16816.F32.BF16 R24, R200.reuse, R186, R24 ;  /* 0x000000bac818723c */ /* 0x040fe20000041818 */
[----:B------:R-:W1:Y:S05]  /*f040*/  LDSM.16.M88.4 R184, [R221] ;  /* 0x00000000ddb8783b */ /* 0x000e6a0000000200 */
[C---:B------:R-:W-:Y:S06]  /*f050*/  HMMA.16816.F32.BF16 R28, R200.reuse, R188, R28 ;  /* 0x000000bcc81c723c */ /* 0x040fec000004181c */
[----:B------:R-:W-:Y:S01]  /*f060*/  HMMA.16816.F32.BF16 R32, R200, R190, R32 ;  /* 0x000000bec820723c */ /* 0x000fe20000041820 */
[----:B------:R-:W1:Y:S04]  /*f070*/  LDSM.16.M88.4 R188, [R220] ;  /* 0x00000000dcbc783b */ /* 0x000e680000000200 */
[----:B------:R-:W1:Y:S01]  /*f080*/  LDSM.16.M88.4 R200, [R238+0x4000] ;  /* 0x00400000eec8783b */ /* 0x000e620000000200 */
[C---:B------:R-:W-:Y:S06]  /*f090*/  HMMA.16816.F32.BF16 R4, R208.reuse, R212, R4 ;  /* 0x000000d4d004723c */ /* 0x040fec0000041804 */
[C---:B------:R-:W-:Y:S01]  /*f0a0*/  HMMA.16816.F32.BF16 R8, R208.reuse, R214, R8 ;  /* 0x000000d6d008723c */ /* 0x040fe20000041808 */
[----:B------:R-:W-:Y:S05]  /*f0b0*/  LDSM.16.M88.4 R212, [R228+0x4000] ;  /* 0x00400000e4d4783b */ /* 0x000fea0000000200 */
        /* <DEDUP_REMOVED lines=16> */
[C---:B------:R-:W-:Y:S06]  /*f1c0*/  HMMA.16816.F32.BF16 R20, R192.reuse, R184, R20 ;  /* 0x000000b8c014723c */ /* 0x040fec0000041814 */
[C---:B------:R-:W-:Y:S01]  /*f1d0*/  HMMA.16816.F32.BF16 R24, R192.reuse, R186, R24 ;  /* 0x000000bac018723c */ /* 0x040fe20000041818 */
[----:B------:R-:W5:Y:S05]  /*f1e0*/  LDSM.16.M88.4 R184, [R228+0x5000] ;  /* 0x00500000e4b8783b */ /* 0x000f6a0000000200 */
[C---:B------:R-:W-:Y:S06]  /*f1f0*/  HMMA.16816.F32.BF16 R28, R192.reuse, R188, R28 ;  /* 0x000000bcc01c723c */ /* 0x040fec000004181c */
[----:B------:R-:W-:Y:S01]  /*f200*/  HMMA.16816.F32.BF16 R32, R192, R190, R32 ;  /* 0x000000bec020723c */ /* 0x000fe20000041820 */
[----:B------:R-:W5:Y:S04]  /*f210*/  LDSM.16.M88.4 R188, [R228+0x5800] ;  /* 0x00580000e4bc783b */ /* 0x000f680000000200 */
[----:B------:R-:W5:Y:S01]  /*f220*/  LDSM.16.M88.4 R192, [R242+0x6000] ;  /* 0x00600000f2c0783b */ /* 0x000f620000000200 */
[C---:B------:R-:W-:Y:S06]  /*f230*/  HMMA.16816.F32.BF16 R4, R200.reuse, R204, R4 ;  /* 0x000000ccc804723c */ /* 0x040fec0000041804 */
        /* <DEDUP_REMOVED lines=17> */
[----:B------:R-:W1:Y:S05]  /*f350*/  LDSM.16.M88.4 R180, [R218] ;  /* 0x00000000dab4783b */ /* 0x000e6a0000000200 */
[C---:B-----5:R-:W-:Y:S06]  /*f360*/  HMMA.16816.F32.BF16 R20, R208.reuse, R184, R20 ;  /* 0x000000b8d014723c */ /* 0x060fec0000041814 */
[C---:B------:R-:W-:Y:S01]  /*f370*/  HMMA.16816.F32.BF16 R24, R208.reuse, R186, R24 ;  /* 0x000000bad018723c */ /* 0x040fe20000041818 */
[----:B------:R-:W5:Y:S05]  /*f380*/  LDSM.16.M88.4 R184, [R217] ;  /* 0x00000000d9b8783b */ /* 0x000f6a0000000200 */
[C---:B------:R-:W-:Y:S06]  /*f390*/  HMMA.16816.F32.BF16 R28, R208.reuse, R188, R28 ;  /* 0x000000bcd01c723c */ /* 0x040fec000004181c */
[----:B------:R-:W-:Y:S01]  /*f3a0*/  HMMA.16816.F32.BF16 R32, R208, R190, R32 ;  /* 0x000000bed020723c */ /* 0x000fe20000041820 */
[----:B------:R-:W5:Y:S04]  /*f3b0*/  LDSM.16.M88.4 R188, [R216] ;  /* 0x00000000d8bc783b */ /* 0x000f680000000200 */
[----:B------:R-:W5:Y:S01]  /*f3c0*/  LDSM.16.M88.4 R208, [R238+0x6000] ;  /* 0x00600000eed0783b */ /* 0x000f620000000200 */
        /* <DEDUP_REMOVED lines=14> */
[C---:B------:R-:W-:Y:S06]  /*f4b0*/  HMMA.16816.F32.BF16 R8, R200.reuse, R206, R8 ;  /* 0x000000cec808723c */ /* 0x040fec0000041808 */
[C---:B-1----:R-:W-:Y:S06]  /*f4c0*/  HMMA.16816.F32.BF16 R12, R200.reuse, R180, R12 ;  /* 0x000000b4c80c723c */ /* 0x042fec000004180c */
[C---:B------:R-:W-:Y:S06]  /*f4d0*/  HMMA.16816.F32.BF16 R16, R200.reuse, R182, R16 ;  /* 0x000000b6c810723c */ /* 0x040fec0000041810 */
[C---:B-----5:R-:W-:Y:S06]  /*f4e0*/  HMMA.16816.F32.BF16 R20, R200.reuse, R184, R20 ;  /* 0x000000b8c814723c */ /* 0x060fec0000041814 */
[C---:B------:R-:W-:Y:S06]  /*f4f0*/  HMMA.16816.F32.BF16 R24, R200.reuse, R186, R24 ;  /* 0x000000bac818723c */ /* 0x040fec0000041818 */
[C---:B------:R-:W-:Y:S06]  /*f500*/  HMMA.16816.F32.BF16 R28, R200.reuse, R188, R28 ;  /* 0x000000bcc81c723c */ /* 0x040fec000004181c */
[----:B------:R-:W-:Y:S06]  /*f510*/  HMMA.16816.F32.BF16 R32, R200, R190, R32 ;  /* 0x000000bec820723c */ /* 0x000fec0000041820 */
[C---:B------:R-:W-:Y:S06]  /*f520*/  HMMA.16816.F32.BF16 R4, R208.reuse, R212, R4 ;  /* 0x000000d4d004723c */ /* 0x040fec0000041804 */
[C---:B------:R-:W-:Y:S06]  /*f530*/  HMMA.16816.F32.BF16 R8, R208.reuse, R214, R8 ;  /* 0x000000d6d008723c */ /* 0x040fec0000041808 */
[C---:B--2---:R-:W-:Y:S06]  /*f540*/  HMMA.16816.F32.BF16 R12, R208.reuse, R168, R12 ;  /* 0x000000a8d00c723c */ /* 0x044fec000004180c */
[C---:B------:R-:W-:Y:S01]  /*f550*/  HMMA.16816.F32.BF16 R16, R208.reuse, R170, R16 ;  /* 0x000000aad010723c */ /* 0x040fe20000041810 */
[----:B------:R-:W1:Y:S05]  /*f560*/  LDSM.16.M88.4 R168, [R228+0x6800] ;  /* 0x00680000e4a8783b */ /* 0x000e6a0000000200 */
[C---:B---3--:R-:W-:Y:S06]  /*f570*/  HMMA.16816.F32.BF16 R20, R208.reuse, R172, R20 ;  /* 0x000000acd014723c */ /* 0x048fec0000041814 */
[C---:B------:R-:W-:Y:S01]  /*f580*/  HMMA.16816.F32.BF16 R24, R208.reuse, R174, R24 ;  /* 0x000000aed018723c */ /* 0x040fe20000041818 */
[----:B------:R-:W2:Y:S05]  /*f590*/  LDSM.16.M88.4 R172, [R228+0x7000] ;  /* 0x00700000e4ac783b */ /* 0x000eaa0000000200 */
[C---:B----4-:R-:W-:Y:S06]  /*f5a0*/  HMMA.16816.F32.BF16 R28, R208.reuse, R176, R28 ;  /* 0x000000b0d01c723c */ /* 0x050fec000004181c */
[----:B------:R-:W-:Y:S06]  /*f5b0*/  HMMA.16816.F32.BF16 R32, R208, R178, R32 ;  /* 0x000000b2d020723c */ /* 0x000fec0000041820 */
[C---:B------:R-:W-:Y:S06]  /*f5c0*/  HMMA.16816.F32.BF16 R4, R192.reuse, R196, R4 ;  /* 0x000000c4c004723c */ /* 0x040fec0000041804 */
[C---:B------:R-:W-:Y:S06]  /*f5d0*/  HMMA.16816.F32.BF16 R8, R192.reuse, R198, R8 ;  /* 0x000000c6c008723c */ /* 0x040fec0000041808 */
[C---:B-1----:R-:W-:Y:S06]  /*f5e0*/  HMMA.16816.F32.BF16 R12, R192.reuse, R168, R12 ;  /* 0x000000a8c00c723c */ /* 0x042fec000004180c */
[C---:B------:R-:W-:Y:S01]  /*f5f0*/  HMMA.16816.F32.BF16 R16, R192.reuse, R170, R16 ;  /* 0x000000aac010723c */ /* 0x040fe20000041810 */
[----:B------:R-:W1:Y:S01]  /*f600*/  LDSM.16.M88.4 R168, [R228+0x7800] ;  /* 0x00780000e4a8783b */ /* 0x000e620000000200 */
[----:B------:R-:W-:Y:S04]  /*f610*/  DEPBAR.LE SB0, 0x0 ;  /* 0x000080000000791a */ /* 0x000fe80000000000 */
[----:B------:R-:W-:Y:S01]  /*f620*/  BAR.SYNC.DEFER_BLOCKING 0x0 ;  /* 0x0000000000007b1d */ /* 0x000fe20000010000 */
[C---:B--2---:R-:W-:Y:S05]  /*f630*/  HMMA.16816.F32.BF16 R20, R192.reuse, R172, R20 ;  /* 0x000000acc014723c */ /* 0x044fea0000041814 */
[----:B------:R-:W-:Y:S01]  /*f640*/  FMUL.FTZ R166, R5, UR28 ;  /* 0x0000001c05a67c20 */ /* 0x000fe20008410000 */
[----:B------:R-:W-:Y:S01]  /*f650*/  FMUL.FTZ R164, R6, UR28 ;  /* 0x0000001c06a47c20 */ /* 0x000fe20008410000 */
[----:B------:R-:W-:Y:S01]  /*f660*/  FMUL.FTZ R165, R7, UR28 ;  /* 0x0000001c07a57c20 */ /* 0x000fe20008410000 */
[----:B------:R-:W-:Y:S01]  /*f670*/  FMUL.FTZ R198, R9, UR28 ;  /* 0x0000001c09c67c20 */ /* 0x000fe20008410000 */
[----:B------:R2:W3:Y:S01]  /*f680*/  MUFU.TANH R190, R166 ;  /* 0x000000a600be7308 */ /* 0x0004e20000002400 */
[C---:B------:R-:W-:Y:S03]  /*f690*/  HMMA.16816.F32.BF16 R24, R192.reuse, R174, R24 ;  /* 0x000000aec018723c */ /* 0x040fe60000041818 */
[----:B------:R-:W-:Y:S01]  /*f6a0*/  FMUL.FTZ R13, R13, UR28 ;  /* 0x0000001c0d0d7c20 */ /* 0x000fe20008410000 */
[----:B------:R-:W-:Y:S01]  /*f6b0*/  FMUL.FTZ R197, R4, UR28 ;  /* 0x0000001c04c57c20 */ /* 0x000fe20008410000 */
[----:B------:R-:W-:Y:S01]  /*f6c0*/  FMUL.FTZ R199, R8, UR28 ;  /* 0x0000001c08c77c20 */ /* 0x000fe20008410000 */
[----:B------:R-:W-:Y:S03]  /*f6d0*/  FMUL.FTZ R14, R14, UR28 ;  /* 0x0000001c0e0e7c20 */ /* 0x000fe60008410000 */
[----:B------:R4:W1:Y:S02]  /*f6e0*/  MUFU.TANH R187, R164 ;  /* 0x000000a400bb7308 */ /* 0x0008640000002400 */
[----:B------:R-:W-:Y:S01]  /*f6f0*/  FMUL.FTZ R15, R15, UR28 ;  /* 0x0000001c0f0f7c20 */ /* 0x000fe20008410000 */
[----:B------:R-:W-:Y:S02]  /*f700*/  FMUL.FTZ R17, R17, UR28 ;  /* 0x0000001c11117c20 */ /* 0x000fe40008410000 */
[----:B------:R-:W-:Y:S05]  /*f710*/  FMUL.FTZ R21, R21, UR28 ;  /* 0x0000001c15157c20 */ /* 0x000fea0008410000 */
[----:B------:R5:W3:Y:S01]  /*f720*/  MUFU.TANH R200, R165 ;  /* 0x000000a500c87308 */ /* 0x000ae20000002400 */
[----:B--2---:R-:W-:Y:S01]  /*f730*/  FMUL.FTZ R166, R10, UR28 ;  /* 0x0000001c0aa67c20 */ /* 0x004fe20008410000 */
[----:B------:R-:W-:Y:S01]  /*f740*/  FMUL.FTZ R10, R12, UR28 ;  /* 0x0000001c0c0a7c20 */ /* 0x000fe20008410000 */
[----:B------:R-:W-:Y:S07]  /*f750*/  FMUL.FTZ R22, R22, UR28 ;  /* 0x0000001c16167c20 */ /* 0x000fee0008410000 */
[----:B------:R2:W2:Y:S01]  /*f760*/  MUFU.TANH R9, R166 ;  /* 0x000000a600097308 */ /* 0x0004a20000002400 */
[----:B----4-:R-:W-:Y:S01]  /*f770*/  FMUL.FTZ R164, R11, UR28 ;  /* 0x0000001c0ba47c20 */ /* 0x010fe20008410000 */
[C---:B-1----:R-:W-:Y:S03]  /*f780*/  HMMA.16816.F32.BF16 R28, R192.reuse, R168, R28 ;  /* 0x000000a8c01c723c */ /* 0x042fe6000004181c */
[----:B------:R-:W-:Y:S05]  /*f790*/  FMUL.FTZ R25, R25, UR28 ;  /* 0x0000001c19197c20 */ /* 0x000fea0008410000 */
[----:B------:R1:W4:Y:S03]  /*f7a0*/  MUFU.TANH R11, R164 ;  /* 0x000000a4000b7308 */ /* 0x0003260000002400 */
[----:B-----5:R-:W-:Y:S01]  /*f7b0*/  FMUL.FTZ R165, R16, UR28 ;  /* 0x0000001c10a57c20 */ /* 0x020fe20008410000 */
[----:B------:R-:W-:Y:S06]  /*f7c0*/  HMMA.16816.F32.BF16 R32, R192, R170, R32 ;  /* 0x000000aac020723c */ /* 0x000fec0000041820 */
[----:B------:R5:W3:Y:S01]  /*f7d0*/  MUFU.TANH R209, R165 ;  /* 0x000000a500d17308 */ /* 0x000ae20000002400 */
[----:B--2---:R-:W-:Y:S01]  /*f7e0*/  FMUL.FTZ R166, R18, UR28 ;  /* 0x0000001c12a67c20 */ /* 0x004fe20008410000 */
[----:B------:R-:W-:Y:S03]  /*f7f0*/  IMAD.MOV.U32 R194, RZ, RZ, R2 ;  /* 0x000000ffffc27224 */ /* 0x000fe600078e0002 */
[----:B------:R-:W-:Y:S05]  /*f800*/  IMAD.MOV.U32 R195, RZ, RZ, R3 ;  /* 0x000000ffffc37224 */ /* 0x000fea00078e0003 */
[----:B------:R2:W2:Y:S01]  /*f810*/  MUFU.TANH R211, R166 ;  /* 0x000000a600d37308 */ /* 0x0004a20000002400 */
[----:B-1----:R-:W-:Y:S01]  /*f820*/  FMUL.FTZ R164, R19, UR28 ;  /* 0x0000001c13a47c20 */ /* 0x002fe20008410000 */
[----:B------:R-:W-:Y:S01]  /*f830*/  FMUL.FTZ R206, R28, UR28 ;  /* 0x0000001c1cce7c20 */ /* 0x000fe20008410000 */
[----:B------:R-:W-:Y:S01]  /*f840*/  FMUL.FTZ R29, R29, UR28 ;  /* 0x0000001c1d1d7c20 */ /* 0x000fe20008410000 */
[----:B------:R-:W-:Y:S06]  /*f850*/  FMUL.FTZ R30, R30, UR28 ;  /* 0x0000001c1e1e7c20 */ /* 0x000fec0008410000 */
[----:B------:R1:W1:Y:S01]  /*f860*/  MUFU.TANH R173, R164 ;  /* 0x000000a400ad7308 */ /* 0x0002620000002400 */
[----:B-----5:R-:W-:Y:S01]  /*f870*/  FMUL.FTZ R165, R23, UR28 ;  /* 0x0000001c17a57c20 */ /* 0x020fe20008410000 */
[----:B------:R-:W-:Y:S08]  /*f880*/  FMUL.FTZ R35, R35, UR28 ;  /* 0x0000001c23237c20 */ /* 0x000ff00008410000 */
[----:B------:R5:W3:Y:S01]  /*f890*/  MUFU.TANH R189, R198 ;  /* 0x000000c600bd7308 */ /* 0x000ae20000002400 */
[----:B--2---:R-:W-:Y:S09]  /*f8a0*/  FMUL.FTZ R166, R26, UR28 ;  /* 0x0000001c1aa67c20 */ /* 0x004ff20008410000 */
[----:B------:R2:W2:Y:S01]  /*f8b0*/  MUFU.TANH R177, R165 ;  /* 0x000000a500b17308 */ /* 0x0004a20000002400 */
[----:B-1----:R-:W-:Y:S09]  /*f8c0*/  FMUL.FTZ R164, R27, UR28 ;  /* 0x0000001c1ba47c20 */ /* 0x002ff20008410000 */
[----:B------:R1:W1:Y:S01]  /*f8d0*/  MUFU.TANH R215, R166 ;  /* 0x000000a600d77308 */ /* 0x0002620000002400 */
[----:B-----5:R-:W-:Y:S09]  /*f8e0*/  FMUL.FTZ R198, R32, UR28 ;  /* 0x0000001c20c67c20 */ /* 0x020ff20008410000 */
        /* <DEDUP_REMOVED lines=10> */
[----:B------:R-:W1:Y:S10]  /*f990*/  MUFU.TANH R197, R197 ;  /* 0x000000c500c57308 */ /* 0x000e740000002400 */
[----:B------:R1:W1:Y:S10]  /*f9a0*/  MUFU.TANH R183, R14 ;  /* 0x0000000e00b77308 */ /* 0x0002740000002400 */
[----:B------:R1:W1:Y:S10]  /*f9b0*/  MUFU.TANH R207, R15 ;  /* 0x0000000f00cf7308 */ /* 0x0002740000002400 */
[----:B------:R1:W1:Y:S10]  /*f9c0*/  MUFU.TANH R210, R17 ;  /* 0x0000001100d27308 */ /* 0x0002740000002400 */
[----:B------:R1:W1:Y:S10]  /*f9d0*/  MUFU.TANH R186, R10 ;  /* 0x0000000a00ba7308 */ /* 0x0002740000002400 */
[----:B------:R1:W1:Y:S10]  /*f9e0*/  MUFU.TANH R182, R21 ;  /* 0x0000001500b67308 */ /* 0x0002740000002400 */
[----:B------:R1:W1:Y:S10]  /*f9f0*/  MUFU.TANH R179, R22 ;  /* 0x0000001600b37308 */ /* 0x0002740000002400 */
[----:B------:R1:W1:Y:S10]  /*fa00*/  MUFU.TANH R178, R13 ;  /* 0x0000000d00b27308 */ /* 0x0002740000002400 */
[----:B------:R1:W1:Y:S10]  /*fa10*/  MUFU.TANH R214, R25 ;  /* 0x0000001900d67308 */ /* 0x0002740000002400 */
[----:B------:R-:W1:Y:S10]  /*fa20*/  MUFU.TANH R206, R206 ;  /* 0x000000ce00ce7308 */ /* 0x000e740000002400 */
[----:B------:R1:W1:Y:S10]  /*fa30*/  MUFU.TANH R202, R29 ;  /* 0x0000001d00ca7308 */ /* 0x0002740000002400 */
[----:B------:R1:W1:Y:S10]  /*fa40*/  MUFU.TANH R203, R30 ;  /* 0x0000001e00cb7308 */ /* 0x0002740000002400 */
[----:B------:R-:W1:Y:S10]  /*fa50*/  MUFU.TANH R198, R198 ;  /* 0x000000c600c67308 */ /* 0x000e740000002400 */
[----:B------:R1:W1:Y:S10]  /*fa60*/  MUFU.TANH R199, R164 ;  /* 0x000000a400c77308 */ /* 0x0002740000002400 */
[----:B------:R-:W1:Y:S10]  /*fa70*/  MUFU.TANH R166, R166 ;  /* 0x000000a600a67308 */ /* 0x000e740000002400 */
[----:B------:R1:W1:Y:S01]  /*fa80*/  MUFU.TANH R165, R35 ;  /* 0x0000002300a57308 */ /* 0x0002620000002400 */
[----:B--234-:R-:W-:Y:S05]  /*fa90*/  @!P1 BRA `(.L_x_833) ;  /* 0x0000000c00049947 */ /* 0x01cfea0003800000 */
        /* <DEDUP_REMOVED lines=39> */
[----:B------:R-:W-:Y:S02]  /*fd10*/  IMAD.U32 R3, RZ, RZ, UR41 ;  /* 0x00000029ff037e24 */ /* 0x000fe4000f8e00ff */
[----:B------:R-:W-:Y:S01]  /*fd20*/  MOV R5, UR39 ;  /* 0x0000002700057c02 */ /* 0x000fe20008000f00 */
[----:B------:R-:W-:Y:S02]  /*fd30*/  IMAD.U32 R2, RZ, RZ, UR41 ;  /* 0x00000029ff027e24 */ /* 0x000fe4000f8e00ff */
[----:B------:R-:W-:Y:S01]  /*fd40*/  LEA R6, P1, R3, UR22, 0x2 ;  /* 0x0000001603067c11 */ /* 0x000fe2000f8210ff */
[----:B------:R-:W-:Y:S01]  /*fd50*/  IMAD.U32 R4, RZ, RZ, UR39 ;  /* 0x00000027ff047e24 */ /* 0x000fe2000f8e00ff */
[----:B------:R-:W-:Y:S02]  /*fd60*/  LEA R12, P2, R5, UR22, 0x2 ;  /* 0x00000016050c7c11 */ /* 0x000fe4000f8410ff */
[----:B------:R-:W-:Y:S02]  /*fd70*/  LEA.HI.X.SX32 R7, R2, UR23, 0x2, P1 ;  /* 0x0000001702077c11 */ /* 0x000fe400088f16ff */
[----:B-1----:R-:W-:Y:S01]  /*fd80*/  LEA.HI.X.SX32 R13, R4, UR23, 0x2, P2 ;  /* 0x00000017040d7c11 */ /* 0x002fe200090f16ff */
[----:B------:R-:W1:Y:S01]  /*fd90*/  LDC.64 R2, c[0x0][0x230] ;  /* 0x00008c00ff027b82 */ /* 0x000e620000000a00 */
[----:B------:R-:W-:Y:S02]  /*fda0*/  R2UR UR11, R7 ;  /* 0x00000000070b72ca */ /* 0x000fe400000e0000 */
[----:B------:R-:W-:Y:S02]  /*fdb0*/  R2UR UR10, R6 ;  /* 0x00000000060a72ca */ /* 0x000fe400000e0000 */
[----:B------:R-:W-:Y:S02]  /*fdc0*/  R2UR UR36, R12 ;  /* 0x000000000c2472ca */ /* 0x000fe400000e0000 */
[----:B------:R-:W-:Y:S07]  /*fdd0*/  R2UR UR37, R13 ;  /* 0x000000000d2572ca */ /* 0x000fee00000e0000 */
[----:B------:R-:W-:Y:S02]  /*fde0*/  MOV R17, UR11 ;  /* 0x0000000b00117c02 */ /* 0x000fe40008000f00 */
[----:B------:R-:W-:Y:S02]  /*fdf0*/  IMAD.U32 R16, RZ, RZ, UR10 ;  /* 0x0000000aff107e24 */ /* 0x000fe4000f8e00ff */
[----:B------:R-:W-:Y:S01]  /*fe00*/  IMAD.U32 R14, RZ, RZ, UR36 ;  /* 0x00000024ff0e7e24 */ /* 0x000fe2000f8e00ff */
[----:B------:R-:W-:Y:S01]  /*fe10*/  UIADD3 UR36, UR41, -UR39, URZ ;  /* 0x8000002729247290 */ /* 0x000fe2000fffe03f */
[----:B------:R-:W-:Y:S01]  /*fe20*/  IMAD.U32 R15, RZ, RZ, UR37 ;  /* 0x00000025ff0f7e24 */ /* 0x000fe2000f8e00ff */
[----:B------:R-:W2:Y:S02]  /*fe30*/  LDG.E R4, desc[UR24][R16.64] ;  /* 0x0000001810047981 */ /* 0x000ea4000c1e1900 */
[----:B------:R-:W-:Y:S02]  /*fe40*/  UIMAD UR36, UR36, UR13, -0x40 ;  /* 0xffffffc0242474a4 */ /* 0x000fe4000f8e020d */
[----:B------:R-:W2:Y:S02]  /*fe50*/  LDG.E R7, desc[UR24][R14.64] ;  /* 0x000000180e077981 */ /* 0x000ea4000c1e1900 */
[----:B------:R-:W-:Y:S02]  /*fe60*/  USHF.R.S32.HI UR11, URZ, 0x1f, UR36 ;  /* 0x0000001f3f0b7899 */ /* 0x000fe40008011424 */
[----:B------:R-:W-:Y:S02]  /*fe70*/  UIMAD UR10, UR9, UR36, URZ ;  /* 0x00000024090a72a4 */ /* 0x000fe4000f8e023f */
[----:B------:R-:W-:Y:S02]  /*fe80*/  UIMAD.WIDE.U32 UR36, UR8, UR36, URZ ;  /* 0x00000024082472a5 */ /* 0x000fe4000f8e003f */
[----:B------:R-:W-:Y:S03]  /*fe90*/  UIMAD UR10, UR11, UR8, UR10 ;  /* 0x000000080b0a72a4 */ /* 0x000fe6000f8e020a */
[----:B------:R-:W-:Y:S01]  /*fea0*/  UMOV UR11, UR9 ;  /* 0x00000009000b7c82 */ /* 0x000fe20008000000 */
[----:B------:R-:W-:Y:S01]  /*feb0*/  IMAD.U32 R5, RZ, RZ, UR37 ;  /* 0x00000025ff057e24 */ /* 0x000fe2000f8e00ff */
[----:B------:R-:W-:Y:S06]  /*fec0*/  UIADD3 UR10, UR37, UR10, URZ ;  /* 0x0000000a250a7290 */ /* 0x000fec000fffe03f */
[----:B------:R-:W-:Y:S01]  /*fed0*/  MOV R5, UR10 ;  /* 0x0000000a00057c02 */ /* 0x000fe20008000f00 */
[----:B------:R-:W-:Y:S01]  /*fee0*/  UMOV UR10, UR8 ;  /* 0x00000008000a7c82 */ /* 0x000fe20008000000 */
[----:B--2---:R-:W-:Y:S01]  /*fef0*/  IADD3 R7, -R4, R7, RZ ;  /* 0x0000000704077210 */ /* 0x004fe20007ffe1ff */
[----:B------:R-:W-:Y:S03]  /*ff00*/  IMAD.U32 R4, RZ, RZ, UR36 ;  /* 0x00000024ff047e24 */ /* 0x000fe6000f8e00ff */
[----:B------:R-:W-:Y:S01]  /*ff10*/  SHF.R.S32.HI R13, RZ, 0x1f, R7 ;  /* 0x0000001fff0d7819 */ /* 0x000fe20000011407 */
[-C--:B-1----:R-:W-:Y:S04]  /*ff20*/  IMAD.WIDE.U32 R4, R7, R2.reuse, R4 ;  /* 0x0000000207047225 */ /* 0x082fe800078e0004 */
[----:B------:R-:W-:Y:S04]  /*ff30*/  IMAD R6, R13, R2, RZ ;  /* 0x000000020d067224 */ /* 0x000fe800078e02ff */
[----:B------:R-:W-:Y:S04]  /*ff40*/  IMAD R6, R7, R3, R6 ;  /* 0x0000000307067224 */ /* 0x000fe800078e0206 */
[----:B------:R-:W-:Y:S07]  /*ff50*/  IMAD.IADD R2, R5, 0x1, R6 ;  /* 0x0000000105027824 */ /* 0x000fee00078e0206 */
.L_x_834:
[----:B------:R2:W-:Y:S01]  /*ff60*/  @P6 STS.128 [R246+0x8000], RZ ;  /* 0x008000fff6006388 */ /* 0x0005e20000000c00 */
[CC--:B------:R-:W-:Y:S01]  /*ff70*/  LEA R20, P1, R4.reuse, R252.reuse, 0x1 ;  /* 0x000000fc04147211 */ /* 0x0c0fe200078208ff */
[----:B------:R-:W-:Y:S01]  /*ff80*/  UMOV UR8, UR10 ;  /* 0x0000000a00087c82 */ /* 0x000fe20008000000 */
[C---:B------:R-:W-:Y:S01]  /*ff90*/  IADD3 R5, P2, R4.reuse, UR16, RZ ;  /* 0x0000001004057c10 */ /* 0x040fe2000ff5e0ff */
[----:B------:R-:W-:Y:S01]  /*ffa0*/  UMOV UR9, UR11 ;  /* 0x0000000b00097c82 */ /* 0x000fe20008000000 */
[-C--:B-1----:R-:W-:Y:S02]  /*ffb0*/  LEA.HI.X R21, R4, R251.reuse, R2, 0x1, P1 ;  /* 0x000000fb04157211 */ /* 0x082fe400008f0c02 */
        /* <DEDUP_REMOVED lines=111> */
.L_x_833:
[----:B-1----:R-:W-:Y:S01]  /*106b0*/  FMNMX.FTZ R3, R197, R167, !PT ;  /* 0x000000a7c5037209 */ /* 0x002fe20007810000 */
[----:B--2---:R-:W-:Y:S01]  /*106c0*/  LDSM.16.MT88.4 R20, [R234+0x10000] ;  /* 0x01000000ea14783b */ /* 0x004fe20000004200 */
[----:B------:R-:W-:Y:S02]  /*106d0*/  UISETP.GT.AND UP2, UPT, UR20, 0x1, UPT ;  /* 0x000000011400788c */ /* 0x000fe4000bf44270 */
        /* <DEDUP_REMOVED lines=44> */
[C---:B------:R-:W-:Y:S02]  /*109a0*/  FMUL.FTZ R180, R3.reuse, UR4 ;  /* 0x0000000403b47c20 */ /* 0x040fe40008410000 */
[----:B------:R-:W1:Y:S01]  /*109b0*/  LDSM.16.MT88.4 R12, [R236+0x10000] ;  /* 0x01000000ec0c783b */ /* 0x000e620000004200 */
[----:B------:R-:W-:Y:S01]  /*109c0*/  FADD.FTZ R0, -R3, R0 ;  /* 0x0000000003007221 */ /* 0x000fe20000010100 */
[C---:B------:R-:W-:Y:S01]  /*109d0*/  FSETP.NEU.FTZ.AND P1, PT, R164.reuse, -INF , PT ;  /* 0xff800000a400780b */ /* 0x040fe20003f3d000 */
[C---:B------:R-:W-:Y:S01]  /*109e0*/  FMUL.FTZ R181, R164.reuse, UR4 ;  /* 0x00000004a4b57c20 */ /* 0x040fe20008410000 */
[----:B------:R-:W-:Y:S01]  /*109f0*/  FADD.FTZ R2, -R164, R167 ;  /* 0x000000a7a4027221 */ /* 0x000fe20000010100 */
[----:B------:R-:W-:Y:S03]  /*10a00*/  FMUL.FTZ R6, R0, UR4 ;  /* 0x0000000400067c20 */ /* 0x000fe60008410000 */
[----:B------:R-:W-:Y:S01]  /*10a10*/  FSEL R181, R181, RZ, P1 ;  /* 0x000000ffb5b57208 */ /* 0x000fe20000800000 */
[----:B------:R-:W-:Y:S01]  /*10a20*/  FMUL.FTZ R5, R2, UR4 ;  /* 0x0000000402057c20 */ /* 0x000fe20008410000 */
[----:B------:R-:W-:Y:S01]  /*10a30*/  FSETP.NEU.FTZ.AND P1, PT, R3, -INF , PT ;  /* 0xff8000000300780b */ /* 0x000fe20003f3d000 */
[----:B------:R-:W2:Y:S02]  /*10a40*/  MUFU.EX2 R0, R6 ;  /* 0x0000000600007308 */ /* 0x000ea40000000800 */
[--C-:B------:R-:W-:Y:S01]  /*10a50*/  FFMA.FTZ R192, R191, UR4, -R181.reuse ;  /* 0x00000004bfc07c23 */ /* 0x100fe200080108b5 */
[----:B------:R-:W-:Y:S01]  /*10a60*/  FSEL R180, R180, RZ, P1 ;  /* 0x000000ffb4b47208 */ /* 0x000fe20000800000 */
        /* <DEDUP_REMOVED lines=8> */
[----:B------:R-:W3:Y:S01]  /*10af0*/  MUFU.EX2 R2, R5 ;  /* 0x0000000500027308 */ /* 0x000ee20000000800 */
[--C-:B------:R-:W-:Y:S01]  /*10b00*/  FFMA.FTZ R209, R210, UR4, -R181.reuse ;  /* 0x00000004d2d17c23 */ /* 0x100fe200080108b5 */
[--C-:B------:R-:W-:Y:S01]  /*10b10*/  FFMA.FTZ R204, R183, UR4, -R180.reuse ;  /* 0x00000004b7cc7c23 */ /* 0x100fe200080108b4 */
[--C-:B------:R-:W-:Y:S01]  /*10b20*/  FFMA.FTZ R210, R173, UR4, -R180.reuse ;  /* 0x00000004add27c23 */ /* 0x100fe200080108b4 */
[--C-:B------:R-:W-:Y:S01]  /*10b30*/  FFMA.FTZ R200, R185, UR4, -R181.reuse ;  /* 0x00000004b9c87c23 */ /* 0x100fe200080108b5 */
[C---:B--2---:R-:W-:Y:S01]  /*10b40*/  FMUL.FTZ R6, R0.reuse, R162 ;  /* 0x000000a200067220 */ /* 0x044fe20000410000 */
[C---:B------:R-:W-:Y:S01]  /*10b50*/  FMUL.FTZ R7, R0.reuse, R163 ;  /* 0x000000a300077220 */ /* 0x040fe20000410000 */
[C---:B------:R-:W-:Y:S03]  /*10b60*/  FMUL.FTZ R10, R0.reuse, R158 ;  /* 0x0000009e000a7220 */ /* 0x040fe60000410000 */
[----:B------:R-:W-:Y:S01]  /*10b70*/  MUFU.EX2 R197, R197 ;  /* 0x000000c500c57308 */ /* 0x000fe20000000800 */
[C---:B------:R-:W-:Y:S01]  /*10b80*/  FMUL.FTZ R11, R0.reuse, R159 ;  /* 0x0000009f000b7220 */ /* 0x040fe20000410000 */
[C---:B------:R-:W-:Y:S01]  /*10b90*/  FMUL.FTZ R18, R0.reuse, R150 ;  /* 0x0000009600127220 */ /* 0x040fe20000410000 */
[C---:B------:R-:W-:Y:S01]  /*10ba0*/  FMUL.FTZ R19, R0.reuse, R151 ;  /* 0x0000009700137220 */ /* 0x040fe20000410000 */
[C---:B------:R-:W-:Y:S01]  /*10bb0*/  FMUL.FTZ R26, R0.reuse, R142 ;  /* 0x0000008e001a7220 */ /* 0x040fe20000410000 */
[C---:B------:R-:W-:Y:S01]  /*10bc0*/  FMUL.FTZ R27, R0.reuse, R143 ;  /* 0x0000008f001b7220 */ /* 0x040fe20000410000 */
[C---:B------:R-:W-:Y:S01]  /*10bd0*/  FMUL.FTZ R34, R0.reuse, R134 ;  /* 0x0000008600227220 */ /* 0x040fe20000410000 */
[----:B------:R-:W-:Y:S03]  /*10be0*/  FMUL.FTZ R35, R0, R135 ;  /* 0x0000008700237220 */ /* 0x000fe60000410000 */
[----:B------:R-:W2:Y:S01]  /*10bf0*/  MUFU.EX2 R196, R196 ;  /* 0x000000c400c47308 */ /* 0x000ea20000000800 */
[C---:B---3--:R-:W-:Y:S01]  /*10c00*/  FMUL.FTZ R4, R2.reuse, R160 ;  /* 0x000000a002047220 */ /* 0x048fe20000410000 */
[C---:B------:R-:W-:Y:S01]  /*10c10*/  FMUL.FTZ R5, R2.reuse, R161 ;  /* 0x000000a102057220 */ /* 0x040fe20000410000 */
[C---:B------:R-:W-:Y:S01]  /*10c20*/  FMUL.FTZ R8, R2.reuse, R156 ;  /* 0x0000009c02087220 */ /* 0x040fe20000410000 */
[C---:B------:R-:W-:Y:S01]  /*10c30*/  FMUL.FTZ R9, R2.reuse, R157 ;  /* 0x0000009d02097220 */ /* 0x040fe20000410000 */
[C---:B------:R-:W-:Y:S01]  /*10c40*/  FMUL.FTZ R16, R2.reuse, R148 ;  /* 0x0000009402107220 */ /* 0x040fe20000410000 */
[C---:B------:R-:W-:Y:S01]  /*10c50*/  FMUL.FTZ R17, R2.reuse, R149 ;  /* 0x0000009502117220 */ /* 0x040fe20000410000 */
[----:B------:R-:W3:Y:S03]  /*10c60*/  LDSM.16.MT88.4 R156, [R232+0x10000] ;  /* 0x01000000e89c783b */ /* 0x000ee60000004200 */
[----:B------:R-:W-:Y:S01]  /*10c70*/  MUFU.EX2 R193, R193 ;  /* 0x000000c100c17308 */ /* 0x000fe20000000800 */
[C---:B------:R-:W-:Y:S01]  /*10c80*/  FMUL.FTZ R24, R2.reuse, R140 ;  /* 0x0000008c02187220 */ /* 0x040fe20000410000 */
[C---:B------:R-:W-:Y:S01]  /*10c90*/  FMUL.FTZ R25, R2.reuse, R141 ;  /* 0x0000008d02197220 */ /* 0x040fe20000410000 */
[C---:B------:R-:W-:Y:S01]  /*10ca0*/  FMUL.FTZ R32, R2.reuse, R132 ;  /* 0x0000008402207220 */ /* 0x040fe20000410000 */
[C---:B------:R-:W-:Y:S01]  /*10cb0*/  FMUL.FTZ R33, R2.reuse, R133 ;  /* 0x0000008502217220 */ /* 0x040fe20000410000 */
[C---:B------:R-:W-:Y:S01]  /*10cc0*/  FMUL.FTZ R36, R2.reuse, R36 ;  /* 0x0000002402247220 */ /* 0x040fe20000410000 */
[----:B------:R-:W-:Y:S01]  /*10cd0*/  FMUL.FTZ R37, R2, R37 ;  /* 0x0000002502257220 */ /* 0x000fe20000410000 */
[----:B------:R-:W4:Y:S03]  /*10ce0*/  LDSM.16.MT88.4 R148, [R236+0x12000] ;  /* 0x01200000ec94783b */ /* 0x000f260000004200 */
[----:B------:R-:W5:Y:S01]  /*10cf0*/  MUFU.EX2 R190, R190 ;  /* 0x000000be00be7308 */ /* 0x000f620000000800 */
[----:B--2---:R-:W-:Y:S01]  /*10d00*/  F2FP.BF16.F32.PACK_AB R160, R196, R197 ;  /* 0x000000c5c4a0723e */ /* 0x004fe200000010ff */
[C---:B------:R-:W-:Y:S01]  /*10d10*/  FMUL.FTZ R38, R0.reuse, R38 ;  /* 0x0000002600267220 */ /* 0x040fe20000410000 */
[----:B------:R-:W-:Y:S01]  /*10d20*/  FMUL.FTZ R39, R0, R39 ;  /* 0x0000002700277220 */ /* 0x000fe20000410000 */
[C---:B------:R-:W-:Y:S01]  /*10d30*/  FMUL.FTZ R40, R2.reuse, R40 ;  /* 0x0000002802287220 */ /* 0x040fe20000410000 */
[----:B------:R-:W-:Y:S01]  /*10d40*/  FMUL.FTZ R41, R2, R41 ;  /* 0x0000002902297220 */ /* 0x000fe20000410000 */
[C---:B------:R-:W-:Y:S01]  /*10d50*/  FMUL.FTZ R42, R0.reuse, R42 ;  /* 0x0000002a002a7220 */ /* 0x040fe20000410000 */
[----:B------:R-:W2:Y:S03]  /*10d60*/  LDSM.16.MT88.4 R140, [R234+0x12000] ;  /* 0x01200000ea8c783b */ /* 0x000ea60000004200 */
[----:B------:R-:W-:Y:S01]  /*10d70*/  MUFU.EX2 R192, R192 ;  /* 0x000000c000c07308 */ /* 0x000fe20000000800 */
[----:B------:R-:W-:Y:S01]  /*10d80*/  FMUL.FTZ R43, R0, R43 ;  /* 0x0000002b002b7220 */ /* 0x000fe20000410000 */
[C---:B------:R-:W-:Y:S01]  /*10d90*/  FMUL.FTZ R44, R2.reuse, R44 ;  /* 0x0000002c022c7220 */ /* 0x040fe20000410000 */
[----:B------:R-:W-:Y:S01]  /*10da0*/  FMUL.FTZ R45, R2, R45 ;  /* 0x0000002d022d7220 */ /* 0x000fe20000410000 */
[C---:B------:R-:W-:Y:S01]  /*10db0*/  FMUL.FTZ R46, R0.reuse, R46 ;  /* 0x0000002e002e7220 */ /* 0x040fe20000410000 */
[----:B------:R-:W-:Y:S01]  /*10dc0*/  FMUL.FTZ R47, R0, R47 ;  /* 0x0000002f002f7220 */ /* 0x000fe20000410000 */
[----:B------:R-:W-:Y:S01]  /*10dd0*/  FMUL.FTZ R48, R2, R48 ;  /* 0x0000003002307220 */ /* 0x000fe20000410000 */
[----:B------:R-:W2:Y:S03]  /*10de0*/  LDSM.16.MT88.4 R132, [R233+0x12000] ;  /* 0x01200000e984783b */ /* 0x000ea60000004200 */
[----:B------:R-:W1:Y:S01]  /*10df0*/  MUFU.EX2 R191, R191 ;  /* 0x000000bf00bf7308 */ /* 0x000e620000000800 */
[----:B-----5:R-:W-:Y:S01]  /*10e00*/  F2FP.BF16.F32.PACK_AB R161, R190, R193 ;  /* 0x000000c1bea1723e */ /* 0x020fe200000010ff */
        /* <DEDUP_REMOVED lines=14> */
[----:B------:R-:W5:Y:S01]  /*10ef0*/  MUFU.EX2 R188, R188 ;  /* 0x000000bc00bc7308 */ /* 0x000f620000000800 */
[----:B-1----:R-:W-:Y:S01]  /*10f00*/  F2FP.BF16.F32.PACK_AB R162, R191, R192 ;  /* 0x000000c0bfa2723e */ /* 0x002fe200000010ff */
        /* <DEDUP_REMOVED lines=15> */
[----:B-----5:R-:W-:Y:S01]  /*11000*/  F2FP.BF16.F32.PACK_AB R163, R188, R189 ;  /* 0x000000bdbca3723e */ /* 0x020fe200000010ff */
[----:B------:R-:W-:Y:S01]  /*11010*/  LDSM.16.MT88.4 R172, [R236+0x14800] ;  /* 0x01480000ecac783b */ /* 0x000fe20000004200 */
[--C-:B------:R-:W-:Y:S01]  /*11020*/  FFMA.FTZ R212, R186, UR4, -R181.reuse ;  /* 0x00000004bad47c23 */ /* 0x100fe200080108b5 */
[--C-:B------:R-:W-:Y:S01]  /*11030*/  FFMA.FTZ R182, R182, UR4, -R181.reuse ;  /* 0x00000004b6b67c23 */ /* 0x100fe200080108b5 */
[--C-:B------:R-:W-:Y:S01]  /*11040*/  FFMA.FTZ R179, R179, UR4, -R180.reuse ;  /* 0x00000004b3b37c23 */ /* 0x100fe200080108b4 */
[--C-:B------:R-:W-:Y:S01]  /*11050*/  FFMA.FTZ R177, R177, UR4, -R180.reuse ;  /* 0x00000004b1b17c23 */ /* 0x100fe200080108b4 */
[--C-:B------:R-:W-:Y:S01]  /*11060*/  FFMA.FTZ R178, R178, UR4, -R181.reuse ;  /* 0x00000004b2b27c23 */ /* 0x100fe200080108b5 */
[C---:B------:R-:W-:Y:S01]  /*11070*/  HMMA.16816.F32.BF16 R4, R160.reuse, R12, R4 ;  /* 0x0000000ca004723c */ /* 0x040fe20000041804 */
[----:B------:R-:W-:Y:S01]  /*11080*/  MUFU.EX2 R167, R182 ;  /* 0x000000b600a77308 */ /* 0x000fe20000000800 */
[----:B------:R-:W-:Y:S03]  /*11090*/  PLOP3.LUT P1, PT, PT, PT, UP2, 0x80, 0x0 ;  /* 0x000000000000781c */ /* 0x000fe60003f2f028 */
[C---:B------:R-:W-:Y:S01]  /*110a0*/  FMUL.FTZ R77, R2.reuse, R77 ;  /* 0x0000004d024d7220 */ /* 0x040fe20000410000 */
[C---:B------:R-:W-:Y:S05]  /*110b0*/  HMMA.16816.F32.BF16 R8, R160.reuse, R14, R8 ;  /* 0x0000000ea008723c */ /* 0x040fea0000041808 */
[----:B------:R-:W-:Y:S01]  /*110c0*/  MUFU.EX2 R200, R200 ;  /* 0x000000c800c87308 */ /* 0x000fe20000000800 */
[C---:B------:R-:W-:Y:S01]  /*110d0*/  FMUL.FTZ R12, R2.reuse, R152 ;  /* 0x00000098020c7220 */ /* 0x040fe20000410000 */
[----:B------:R-:W-:Y:S01]  /*110e0*/  FMUL.FTZ R13, R2, R153 ;  /* 0x00000099020d7220 */ /* 0x000fe20000410000 */
[C---:B------:R-:W-:Y:S03]  /*110f0*/  FMUL.FTZ R14, R0.reuse, R154 ;  /* 0x0000009a000e7220 */ /* 0x040fe60000410000 */
[C---:B------:R-:W-:Y:S02]  /*11100*/  FMUL.FTZ R15, R0.reuse, R155 ;  /* 0x0000009b000f7220 */ /* 0x040fe40000410000 */
[----:B------:R-:W-:Y:S02]  /*11110*/  LDSM.16.MT88.4 R152, [R236+0x12800] ;  /* 0x01280000ec98783b */ /* 0x000fe40000004200 */
[----:B------:R-:W-:Y:S01]  /*11120*/  MUFU.EX2 R184, R179 ;  /* 0x000000b300b87308 */ /* 0x000fe20000000800 */
[C---:B------:R-:W-:Y:S01]  /*11130*/  FMUL.FTZ R78, R0.reuse, R78 ;  /* 0x0000004e004e7220 */ /* 0x040fe20000410000 */
[----:B------:R-:W-:Y:S01]  /*11140*/  FMUL.FTZ R79, R0, R79 ;  /* 0x0000004f004f7220 */ /* 0x000fe20000410000 */
[C---:B------:R-:W-:Y:S01]  /*11150*/  FMUL.FTZ R80, R2.reuse, R80 ;  /* 0x0000005002507220 */ /* 0x040fe20000410000 */
[C---:B------:R-:W-:Y:S03]  /*11160*/  HMMA.16816.F32.BF16 R12, R160.reuse, R20, R12 ;  /* 0x00000014a00c723c */ /* 0x040fe6000004180c */
[----:B------:R-:W-:Y:S03]  /*11170*/  FMUL.FTZ R81, R2, R81 ;  /* 0x0000005102517220 */ /* 0x000fe60000410000 */
[----:B------:R-:W-:Y:S01]  /*11180*/  MUFU.EX2 R187, R177 ;  /* 0x000000b100bb7308 */ /* 0x000fe20000000800 */
[----:B------:R-:W-:Y:S01]  /*11190*/  FMUL.FTZ R82, R0, R82 ;  /* 0x0000005200527220 */ /* 0x000fe20000410000 */
[C---:B------:R-:W-:Y:S03]  /*111a0*/  HMMA.16816.F32.BF16 R16, R160.reuse, R22, R16 ;  /* 0x00000016a010723c */ /* 0x040fe60000041810 */
[C---:B------:R-:W-:Y:S01]  /*111b0*/  FMUL.FTZ R20, R2.reuse, R144 ;  /* 0x0000009002147220 */ /* 0x040fe20000410000 */
[----:B------:R-:W-:Y:S03]  /*111c0*/  FMUL.FTZ R21, R2, R145 ;  /* 0x0000009102157220 */ /* 0x000fe60000410000 */
[C---:B------:R-:W-:Y:S01]  /*111d0*/  FMUL.FTZ R22, R0.reuse, R146 ;  /* 0x0000009200167220 */ /* 0x040fe20000410000 */
[C---:B------:R-:W-:Y:S01]  /*111e0*/  FMUL.FTZ R23, R0.reuse, R147 ;  /* 0x0000009300177220 */ /* 0x040fe20000410000 */
[----:B------:R1:W-:Y:S01]  /*111f0*/  MUFU.EX2 R185, R178 ;  /* 0x000000b200b97308 */ /* 0x0003e20000000800 */
[----:B------:R-:W-:Y:S01]  /*11200*/  LDSM.16.MT88.4 R144, [R233+0x10800] ;  /* 0x01080000e990783b */ /* 0x000fe20000004200 */
[----:B------:R-:W-:Y:S01]  /*11210*/  FMUL.FTZ R83, R0, R83 ;  /* 0x0000005300537220 */ /* 0x000fe20000410000 */
[C---:B------:R-:W-:Y:S01]  /*11220*/  FMUL.FTZ R84, R2.reuse, R84 ;  /* 0x0000005402547220 */ /* 0x040fe20000410000 */
[----:B------:R-:W-:Y:S01]  /*11230*/  FMUL.FTZ R85, R2, R85 ;  /* 0x0000005502557220 */ /* 0x000fe20000410000 */
[C---:B------:R-:W-:Y:S01]  /*11240*/  FMUL.FTZ R86, R0.reuse, R86 ;  /* 0x0000005600567220 */ /* 0x040fe20000410000 */
[C---:B------:R-:W-:Y:S04]  /*11250*/  HMMA.16816.F32.BF16 R20, R160.reuse, R28, R20 ;  /* 0x0000001ca014723c */ /* 0x040fe80000041814 */
[----:B------:R-:W-:Y:S01]  /*11260*/  MUFU.EX2 R204, R204 ;  /* 0x000000cc00cc7308 */ /* 0x000fe20000000800 */
[----:B------:R-:W-:Y:S01]  /*11270*/  FMUL.FTZ R87, R0, R87 ;  /* 0x0000005700577220 */ /* 0x000fe20000410000 */
[C---:B------:R-:W-:Y:S01]  /*11280*/  FMUL.FTZ R88, R2.reuse, R88 ;  /* 0x0000005802587220 */ /* 0x040fe20000410000 */
[C---:B------:R-:W-:Y:S01]  /*11290*/  FMUL.FTZ R89, R2.reuse, R89 ;  /* 0x0000005902597220 */ /* 0x040fe20000410000 */
[C---:B------:R-:W-:Y:S06]  /*112a0*/  HMMA.16816.F32.BF16 R24, R160.reuse, R30, R24 ;  /* 0x0000001ea018723c */ /* 0x040fec0000041818 */
[----:B------:R-:W-:Y:S01]  /*112b0*/  MUFU.EX2 R208, R208 ;  /* 0x000000d000d07308 */ /* 0x000fe20000000800 */
[C---:B------:R-:W-:Y:S01]  /*112c0*/  FMUL.FTZ R28, R2.reuse, R136 ;  /* 0x00000088021c7220 */ /* 0x040fe20000410000 */
[----:B------:R-:W-:Y:S03]  /*112d0*/  FMUL.FTZ R29, R2, R137 ;  /* 0x00000089021d7220 */ /* 0x000fe60000410000 */
[C---:B------:R-:W-:Y:S01]  /*112e0*/  FMUL.FTZ R30, R0.reuse, R138 ;  /* 0x0000008a001e7220 */ /* 0x040fe20000410000 */
[C---:B------:R-:W-:Y:S01]  /*112f0*/  FMUL.FTZ R31, R0.reuse, R139 ;  /* 0x0000008b001f7220 */ /* 0x040fe20000410000 */
[----:B-1----:R-:W-:Y:S01]  /*11300*/  LDSM.16.MT88.4 R176, [R234+0x15000] ;  /* 0x01500000eab0783b */ /* 0x002fe20000004200 */
[C---:B------:R-:W-:Y:S01]  /*11310*/  FMUL.FTZ R90, R0.reuse, R90 ;  /* 0x0000005a005a7220 */ /* 0x040fe20000410000 */
[----:B------:R-:W-:Y:S01]  /*11320*/  FMUL.FTZ R91, R0, R91 ;  /* 0x0000005b005b7220 */ /* 0x000fe20000410000 */
[C---:B------:R-:W-:Y:S01]  /*11330*/  FMUL.FTZ R92, R2.reuse, R92 ;  /* 0x0000005c025c7220 */ /* 0x040fe20000410000 */
[----:B------:R-:W-:Y:S02]  /*11340*/  FMUL.FTZ R93, R2, R93 ;  /* 0x0000005d025d7220 */ /* 0x000fe40000410000 */
[C---:B---3--:R-:W-:Y:S01]  /*11350*/  HMMA.16816.F32.BF16 R28, R160.reuse, R156, R28 ;  /* 0x0000009ca01c723c */ /* 0x048fe2000004181c */
[----:B------:R-:W-:Y:S01]  /*11360*/  MUFU.EX2 R209, R209 ;  /* 0x000000d100d17308 */ /* 0x000fe20000000800 */
[----:B------:R-:W1:Y:S01]  /*11370*/  LDSM.16.MT88.4 R136, [R232+0x12000] ;  /* 0x01200000e888783b */ /* 0x000e620000004200 */
[C---:B------:R-:W-:Y:S01]  /*11380*/  FMUL.FTZ R94, R0.reuse, R94 ;  /* 0x0000005e005e7220 */ /* 0x040fe20000410000 */
[----:B------:R-:W-:Y:S01]  /*11390*/  FMUL.FTZ R95, R0, R95 ;  /* 0x0000005f005f7220 */ /* 0x000fe20000410000 */
[C---:B------:R-:W-:Y:S01]  /*113a0*/  FMUL.FTZ R96, R2.reuse, R96 ;  /* 0x0000006002607220 */ /* 0x040fe20000410000 */
[C---:B------:R-:W-:Y:S05]  /*113b0*/  HMMA.16816.F32.BF16 R32, R160.reuse, R158, R32 ;  /* 0x0000009ea020723c */ /* 0x040fea0000041820 */
[----:B------:R-:W-:Y:S01]  /*113c0*/  MUFU.EX2 R210, R210 ;  /* 0x000000d200d27308 */ /* 0x000fe20000000800 */
[----:B------:R-:W-:Y:S01]  /*113d0*/  LDSM.16.MT88.4 R156, [R234+0x12800] ;  /* 0x01280000ea9c783b */ /* 0x000fe20000004200 */
[----:B------:R-:W-:Y:S01]  /*113e0*/  FMUL.FTZ R97, R2, R97 ;  /* 0x0000006102617220 */ /* 0x000fe20000410000 */
[C---:B----4-:R-:W-:Y:S03]  /*113f0*/  HMMA.16816.F32.BF16 R36, R160.reuse, R148, R36 ;  /* 0x00000094a024723c */ /* 0x050fe60000041824 */
[C---:B------:R-:W-:Y:S03]  /*11400*/  FMUL.FTZ R98, R0.reuse, R98 ;  /* 0x0000006200627220 */ /* 0x040fe60000410000 */
[C---:B------:R-:W-:Y:S01]  /*11410*/  HMMA.16816.F32.BF16 R40, R160.reuse, R150, R40 ;  /* 0x00000096a028723c */ /* 0x040fe20000041828 */
[----:B------:R-:W-:Y:S01]  /*11420*/  LDSM.16.MT88.4 R148, [R232+0x10800] ;  /* 0x01080000e894783b */ /* 0x000fe20000004200 */
[----:B------:R-:W-:Y:S03]  /*11430*/  MUFU.EX2 R212, R212 ;  /* 0x000000d400d47308 */ /* 0x000fe60000000800 */
[----:B------:R-:W-:Y:S01]  /*11440*/  FMUL.FTZ R99, R0, R99 ;  /* 0x0000006300637220 */ /* 0x000fe20000410000 */
[C---:B--2---:R-:W-:Y:S05]  /*11450*/  HMMA.16816.F32.BF16 R44, R160.reuse, R140, R44 ;  /* 0x0000008ca02c723c */ /* 0x044fea000004182c */
[C---:B------:R-:W-:Y:S01]  /*11460*/  FMUL.FTZ R100, R2.reuse, R100 ;  /* 0x0000006402647220 */ /* 0x040fe20000410000 */
[C---:B------:R-:W-:Y:S01]  /*11470*/  HMMA.16816.F32.BF16 R48, R160.reuse, R142, R48 ;  /* 0x0000008ea030723c */ /* 0x040fe20000041830 */
[----:B------:R-:W2:Y:S04]  /*11480*/  LDSM.16.MT88.4 R140, [R236+0x14000] ;  /* 0x01400000ec8c783b */ /* 0x000ea80000004200 */
[----:B------:R-:W-:Y:S01]  /*11490*/  FMUL.FTZ R101, R2, R101 ;  /* 0x0000006502657220 */ /* 0x000fe20000410000 */
[C---:B------:R-:W-:Y:S05]  /*114a0*/  HMMA.16816.F32.BF16 R52, R160.reuse, R132, R52 ;  /* 0x00000084a034723c */ /* 0x040fea0000041834 */
[C---:B------:R-:W-:Y:S01]  /*114b0*/  FMUL.FTZ R102, R0.reuse, R102 ;  /* 0x0000006600667220 */ /* 0x040fe20000410000 */
[C---:B------:R-:W-:Y:S01]  /*114c0*/  HMMA.16816.F32.BF16 R56, R160.reuse, R134, R56 ;  /* 0x00000086a038723c */ /* 0x040fe20000041838 */
[----:B------:R-:W3:Y:S04]  /*114d0*/  LDSM.16.MT88.4 R132, [R234+0x14000] ;  /* 0x01400000ea84783b */ /* 0x000ee80000004200 */
[----:B------:R-:W-:Y:S01]  /*114e0*/  FMUL.FTZ R103, R0, R103 ;  /* 0x0000006700677220 */ /* 0x000fe20000410000 */
[C---:B-1----:R-:W-:Y:S05]  /*114f0*/  HMMA.16816.F32.BF16 R60, R160.reuse, R136, R60 ;  /* 0x00000088a03c723c */ /* 0x042fea000004183c */
[C---:B------:R-:W-:Y:S01]  /*11500*/  FMUL.FTZ R104, R2.reuse, R104 ;  /* 0x0000006802687220 */ /* 0x040fe20000410000 */
[C---:B------:R-:W-:Y:S01]  /*11510*/  HMMA.16816.F32.BF16 R64, R160.reuse, R138, R64 ;  /* 0x0000008aa040723c */ /* 0x040fe20000041840 */
[----:B------:R-:W1:Y:S04]  /*11520*/  LDSM.16.MT88.4 R136, [R233+0x14000] ;  /* 0x01400000e988783b */ /* 0x000e680000004200 */
        /* <DEDUP_REMOVED lines=10> */
[C---:B--2---:R-:W-:Y:S03]  /*115d0*/  HMMA.16816.F32.BF16 R68, R160.reuse, R140, R68 ;  /* 0x0000008ca044723c */ /* 0x044fe60000041844 */
[----:B------:R-:W-:Y:S01]  /*115e0*/  FMUL.FTZ R115, R0, R115 ;  /* 0x0000007300737220 */ /* 0x000fe20000410000 */
[C---:B------:R-:W-:Y:S01]  /*115f0*/  FMUL.FTZ R116, R2.reuse, R116 ;  /* 0x0000007402747220 */ /* 0x040fe20000410000 */
[----:B------:R-:W-:Y:S01]  /*11600*/  FMUL.FTZ R117, R2, R117 ;  /* 0x0000007502757220 */ /* 0x000fe20000410000 */
[C---:B------:R-:W-:Y:S01]  /*11610*/  HMMA.16816.F32.BF16 R72, R160.reuse, R142, R72 ;  /* 0x0000008ea048723c */ /* 0x040fe20000041848 */
[----:B------:R-:W2:Y:S04]  /*11620*/  LDSM.16.MT88.4 R140, [R232+0x14000] ;  /* 0x01400000e88c783b */ /* 0x000ea80000004200 */
[C---:B------:R-:W-:Y:S01]  /*11630*/  FMUL.FTZ R118, R0.reuse, R118 ;  /* 0x0000007600767220 */ /* 0x040fe20000410000 */
[C---:B---3--:R-:W-:Y:S05]  /*11640*/  HMMA.16816.F32.BF16 R76, R160.reuse, R132, R76 ;  /* 0x00000084a04c723c */ /* 0x048fea000004184c */
[----:B------:R-:W-:Y:S01]  /*11650*/  FMUL.FTZ R119, R0, R119 ;  /* 0x0000007700777220 */ /* 0x000fe20000410000 */
[C---:B------:R-:W-:Y:S01]  /*11660*/  HMMA.16816.F32.BF16 R80, R160.reuse, R134, R80 ;  /* 0x00000086a050723c */ /* 0x040fe20000041850 */
[----:B------:R-:W3:Y:S04]  /*11670*/  LDSM.16.MT88.4 R132, [R236+0x16000] ;  /* 0x01600000ec84783b */ /* 0x000ee80000004200 */
[C---:B------:R-:W-:Y:S01]  /*11680*/  FMUL.FTZ R120, R2.reuse, R120 ;  /* 0x0000007802787220 */ /* 0x040fe20000410000 */
[C---:B-1----:R-:W-:Y:S05]  /*11690*/  HMMA.16816.F32.BF16 R84, R160.reuse, R136, R84 ;  /* 0x00000088a054723c */ /* 0x042fea0000041854 */
[----:B------:R-:W-:Y:S01]  /*116a0*/  FMUL.FTZ R121, R2, R121 ;  /* 0x0000007902797220 */ /* 0x000fe20000410000 */
[C---:B------:R-:W-:Y:S01]  /*116b0*/  HMMA.16816.F32.BF16 R88, R160.reuse, R138, R88 ;  /* 0x0000008aa058723c */ /* 0x040fe20000041858 */
[----:B------:R-:W1:Y:S04]  /*116c0*/  LDSM.16.MT88.4 R136, [R234+0x16000] ;  /* 0x01600000ea88783b */ /* 0x000e680000004200 */
[C---:B------:R-:W-:Y:S01]  /*116d0*/  FMUL.FTZ R122, R0.reuse, R122 ;  /* 0x0000007a007a7220 */ /* 0x040fe20000410000 */
[----:B------:R-:W-:Y:S01]  /*116e0*/  FMUL.FTZ R123, R0, R123 ;  /* 0x0000007b007b7220 */ /* 0x000fe20000410000 */
[--C-:B------:R-:W-:Y:S01]  /*116f0*/  FFMA.FTZ R205, R205, UR4, -R181.reuse ;  /* 0x00000004cdcd7c23 */ /* 0x100fe200080108b5 */
[--C-:B------:R-:W-:Y:S03]  /*11700*/  FFMA.FTZ R207, R207, UR4, -R180.reuse ;  /* 0x00000004cfcf7c23 */ /* 0x100fe600080108b4 */
[--C-:B------:R-:W-:Y:S01]  /*11710*/  FFMA.FTZ R211, R211, UR4, -R180.reuse ;  /* 0x00000004d3d37c23 */ /* 0x100fe200080108b4 */
[C---:B------:R-:W-:Y:S01]  /*11720*/  FMUL.FTZ R124, R2.reuse, R124 ;  /* 0x0000007c027c7220 */ /* 0x040fe20000410000 */
[----:B------:R-:W-:Y:S01]  /*11730*/  FMUL.FTZ R125, R2, R125 ;  /* 0x0000007d027d7220 */ /* 0x000fe20000410000 */
[C---:B------:R-:W-:Y:S01]  /*11740*/  FMUL.FTZ R126, R0.reuse, R126 ;  /* 0x0000007e007e7220 */ /* 0x040fe20000410000 */
[----:B------:R-:W-:Y:S01]  /*11750*/  FMUL.FTZ R127, R0, R127 ;  /* 0x0000007f007f7220 */ /* 0x000fe20000410000 */
[C---:B------:R-:W-:Y:S01]  /*11760*/  FMUL.FTZ R128, R2.reuse, R128 ;  /* 0x0000008002807220 */ /* 0x040fe20000410000 */
[C---:B--2---:R-:W-:Y:S01]  /*11770*/  HMMA.16816.F32.BF16 R92, R160.reuse, R140, R92 ;  /* 0x0000008ca05c723c */ /* 0x044fe2000004185c */
[----:B------:R-:W2:Y:S02]  /*11780*/  MUFU.EX2 R205, R205 ;  /* 0x000000cd00cd7308 */ /* 0x000ea40000000800 */
[----:B------:R-:W-:Y:S01]  /*11790*/  FMUL.FTZ R129, R2, R129 ;  /* 0x0000008102817220 */ /* 0x000fe20000410000 */
[C---:B------:R-:W-:Y:S01]  /*117a0*/  FMUL.FTZ R130, R0.reuse, R130 ;  /* 0x0000008200827220 */ /* 0x040fe20000410000 */
[----:B------:R-:W-:Y:S01]  /*117b0*/  FMUL.FTZ R131, R0, R131 ;  /* 0x0000008300837220 */ /* 0x000fe20000410000 */
[C---:B------:R-:W-:Y:S01]  /*117c0*/  HMMA.16816.F32.BF16 R96, R160.reuse, R142, R96 ;  /* 0x0000008ea060723c */ /* 0x040fe20000041860 */
[----:B------:R-:W4:Y:S04]  /*117d0*/  LDSM.16.MT88.4 R140, [R233+0x16000] ;  /* 0x01600000e98c783b */ /* 0x000f280000004200 */
[----:B------:R-:W5:Y:S01]  /*117e0*/  MUFU.EX2 R207, R207 ;  /* 0x000000cf00cf7308 */ /* 0x000f620000000800 */
[--C-:B------:R-:W-:Y:S01]  /*117f0*/  FFMA.FTZ R214, R214, UR4, -R181.reuse ;  /* 0x00000004d6d67c23 */ /* 0x100fe200080108b5 */
[C---:B---3--:R-:W-:Y:S04]  /*11800*/  HMMA.16816.F32.BF16 R100, R160.reuse, R132, R100 ;  /* 0x00000084a064723c */ /* 0x048fe80000041864 */
[--C-:B------:R-:W-:Y:S02]  /*11810*/  FFMA.FTZ R215, R215, UR4, -R180.reuse ;  /* 0x00000004d7d77c23 */ /* 0x100fe400080108b4 */
[C---:B------:R-:W-:Y:S01]  /*11820*/  HMMA.16816.F32.BF16 R104, R160.reuse, R134, R104 ;  /* 0x00000086a068723c */ /* 0x040fe20000041868 */
[----:B------:R-:W3:Y:S01]  /*11830*/  LDSM.16.MT88.4 R132, [R232+0x16000] ;  /* 0x01600000e884783b */ /* 0x000ee20000004200 */
[----:B------:R-:W-:Y:S03]  /*11840*/  MUFU.EX2 R214, R214 ;  /* 0x000000d600d67308 */ /* 0x000fe60000000800 */
[--C-:B------:R-:W-:Y:S01]  /*11850*/  FFMA.FTZ R213, R213, UR4, -R180.reuse ;  /* 0x00000004d5d57c23 */ /* 0x100fe200080108b4 */
[C---:B-1----:R-:W-:Y:S06]  /*11860*/  HMMA.16816.F32.BF16 R108, R160.reuse, R136, R108 ;  /* 0x00000088a06c723c */ /* 0x042fec000004186c */
[----:B------:R-:W1:Y:S01]  /*11870*/  MUFU.EX2 R211, R211 ;  /* 0x000000d300d37308 */ /* 0x000e620000000800 */
[--C-:B------:R-:W-:Y:S01]  /*11880*/  FFMA.FTZ R206, R206, UR4, -R181.reuse ;  /* 0x00000004cece7c23 */ /* 0x100fe200080108b5 */
[C---:B------:R-:W-:Y:S01]  /*11890*/  HMMA.16816.F32.BF16 R112, R160.reuse, R138, R112 ;  /* 0x0000008aa070723c */ /* 0x040fe20000041870 */
[----:B------:R-:W1:Y:S02]  /*118a0*/  LDSM.16.MT88.4 R136, [R236+0x10800] ;  /* 0x01080000ec88783b */ /* 0x000e640000004200 */
[--C-:B------:R-:W-:Y:S01]  /*118b0*/  FFMA.FTZ R202, R202, UR4, -R181.reuse ;  /* 0x00000004caca7c23 */ /* 0x100fe200080108b5 */
[--C-:B------:R-:W-:Y:S01]  /*118c0*/  FFMA.FTZ R203, R203, UR4, -R180.reuse ;  /* 0x00000004cbcb7c23 */ /* 0x100fe200080108b4 */
[--C-:B------:R-:W-:Y:S01]  /*118d0*/  FFMA.FTZ R201, R201, UR4, -R180.reuse ;  /* 0x00000004c9c97c23 */ /* 0x100fe200080108b4 */
[--C-:B------:R-:W-:Y:S02]  /*118e0*/  FFMA.FTZ R198, R198, UR4, -R181.reuse ;  /* 0x00000004c6c67c23 */ /* 0x100fe400080108b5 */
[----:B------:R-:W-:Y:S03]  /*118f0*/  MUFU.EX2 R215, R215 ;  /* 0x000000d700d77308 */ /* 0x000fe60000000800 */
[----:B------:R-:W-:Y:S01]  /*11900*/  FFMA.FTZ R181, R199, UR4, -R181 ;  /* 0x00000004c7b57c23 */ /* 0x000fe200080108b5 */
[--C-:B------:R-:W-:Y:S01]  /*11910*/  FFMA.FTZ R166, R166, UR4, -R180.reuse ;  /* 0x00000004a6a67c23 */ /* 0x100fe200080108b4 */
[----:B------:R-:W-:Y:S01]  /*11920*/  FFMA.FTZ R180, R165, UR4, -R180 ;  /* 0x00000004a5b47c23 */ /* 0x000fe200080108b4 */
[C---:B----4-:R-:W-:Y:S04]  /*11930*/  HMMA.16816.F32.BF16 R116, R160.reuse, R140, R116 ;  /* 0x0000008ca074723c */ /* 0x050fe80000041874 */
[----:B------:R-:W-:Y:S02]  /*11940*/  MUFU.EX2 R199, R181 ;  /* 0x000000b500c77308 */ /* 0x000fe40000000800 */
[C---:B------:R-:W-:Y:S01]  /*11950*/  HMMA.16816.F32.BF16 R120, R160.reuse, R142, R120 ;  /* 0x0000008ea078723c */ /* 0x040fe20000041878 */
[----:B------:R-:W4:Y:S07]  /*11960*/  LDSM.16.MT88.4 R140, [R234+0x10800] ;  /* 0x01080000ea8c783b */ /* 0x000f2e0000004200 */
[----:B------:R1:W-:Y:S01]  /*11970*/  MUFU.EX2 R165, R180 ;  /* 0x000000b400a57308 */ /* 0x0003e20000000800 */
[C---:B---3--:R-:W-:Y:S09]  /*11980*/  HMMA.16816.F32.BF16 R124, R160.reuse, R132, R124 ;  /* 0x00000084a07c723c */ /* 0x048ff2000004187c */
[----:B------:R-:W3:Y:S01]  /*11990*/  MUFU.EX2 R213, R213 ;  /* 0x000000d500d57308 */ /* 0x000ee20000000800 */
[----:B------:R-:W-:Y:S01]  /*119a0*/  HMMA.16816.F32.BF16 R128, R160, R134, R128 ;  /* 0x00000086a080723c */ /* 0x000fe20000041880 */
[----:B------:R-:W3:Y:S02]  /*119b0*/  LDSM.16.MT88.4 R160, [R232+0x12800] ;  /* 0x01280000e8a0783b */ /* 0x000ee40000004200 */
[----:B--2---:R-:W-:Y:S02]  /*119c0*/  F2FP.BF16.F32.PACK_AB R132, R205, R200 ;  /* 0x000000c8cd84723e */ /* 0x004fe400000010ff */
[----:B-----5:R-:W-:Y:S04]  /*119d0*/  F2FP.BF16.F32.PACK_AB R133, R207, R204 ;  /* 0x000000cccf85723e */ /* 0x020fe800000010ff */
[----:B------:R-:W-:Y:S01]  /*119e0*/  MUFU.EX2 R206, R206 ;  /* 0x000000ce00ce7308 */ /* 0x000fe20000000800 */
[----:B-1----:R-:W-:Y:S01]  /*119f0*/  LDSM.16.MT88.4 R180, [R234+0x13800] ;  /* 0x01380000eab4783b */ /* 0x002fe20000004200 */
[----:B------:R-:W-:Y:S02]  /*11a00*/  F2FP.BF16.F32.PACK_AB R134, R209, R208 ;  /* 0x000000d0d186723e */ /* 0x000fe400000010ff */
[----:B------:R-:W-:Y:S06]  /*11a10*/  F2FP.BF16.F32.PACK_AB R135, R210, R211 ;  /* 0x000000d3d287723e */ /* 0x000fec00000010ff */
[----:B------:R-:W1:Y:S01]  /*11a20*/  MUFU.EX2 R202, R202 ;  /* 0x000000ca00ca7308 */ /* 0x000e620000000800 */
[C---:B------:R-:W-:Y:S09]  /*11a30*/  HMMA.16816.F32.BF16 R4, R132.reuse, R136, R4 ;  /* 0x000000888404723c */ /* 0x040ff20000041804 */
[----:B------:R-:W-:Y:S01]  /*11a40*/  MUFU.EX2 R203, R203 ;  /* 0x000000cb00cb7308 */ /* 0x000fe20000000800 */
[C---:B------:R-:W-:Y:S01]  /*11a50*/  HMMA.16816.F32.BF16 R8, R132.reuse, R138, R8 ;  /* 0x0000008a8408723c */ /* 0x040fe20000041808 */
[----:B------:R-:W2:Y:S05]  /*11a60*/  LDSM.16.MT88.4 R136, [R234+0x14800] ;  /* 0x01480000ea88783b */ /* 0x000eaa0000004200 */
[C---:B----4-:R-:W-:Y:S03]  /*11a70*/  HMMA.16816.F32.BF16 R12, R132.reuse, R140, R12 ;  /* 0x0000008c840c723c */ /* 0x050fe6000004180c */
[----:B------:R-:W4:Y:S03]  /*11a80*/  MUFU.EX2 R201, R201 ;  /* 0x000000c900c97308 */ /* 0x000f260000000800 */
[C---:B------:R-:W-:Y:S01]  /*11a90*/  HMMA.16816.F32.BF16 R16, R132.reuse, R142, R16 ;  /* 0x0000008e8410723c */ /* 0x040fe20000041810 */
[----:B------:R-:W5:Y:S06]  /*11aa0*/  LDSM.16.MT88.4 R140, [R233+0x14800] ;  /* 0x01480000e98c783b */ /* 0x000f6c0000004200 */
[----:B------:R-:W4:Y:S01]  /*11ab0*/  MUFU.EX2 R198, R198 ;  /* 0x000000c600c67308 */ /* 0x000f220000000800 */
[C---:B------:R-:W-:Y:S09]  /*11ac0*/  HMMA.16816.F32.BF16 R20, R132.reuse, R144, R20 ;  /* 0x000000908414723c */ /* 0x040ff20000041814 */
[----:B------:R-:W4:Y:S01]  /*11ad0*/  MUFU.EX2 R166, R166 ;  /* 0x000000a600a67308 */ /* 0x000f220000000800 */
[C---:B------:R-:W-:Y:S01]  /*11ae0*/  HMMA.16816.F32.BF16 R24, R132.reuse, R146, R24 ;  /* 0x000000928418723c */ /* 0x040fe20000041818 */
[----:B------:R-:W1:Y:S05]  /*11af0*/  LDSM.16.MT88.4 R144, [R232+0x14800] ;  /* 0x01480000e890783b */ /* 0x000e6a0000004200 */
[C---:B------:R-:W-:Y:S06]  /*11b00*/  HMMA.16816.F32.BF16 R28, R132.reuse, R148, R28 ;  /* 0x00000094841c723c */ /* 0x040fec000004181c */
[C---:B------:R-:W-:Y:S01]  /*11b10*/  HMMA.16816.F32.BF16 R32, R132.reuse, R150, R32 ;  /* 0x000000968420723c */ /* 0x040fe20000041820 */
[----:B------:R-:W4:Y:S05]  /*11b20*/  LDSM.16.MT88.4 R148, [R236+0x16800] ;  /* 0x01680000ec94783b */ /* 0x000f2a0000004200 */
[C---:B------:R-:W-:Y:S06]  /*11b30*/  HMMA.16816.F32.BF16 R36, R132.reuse, R152, R36 ;  /* 0x000000988424723c */ /* 0x040fec0000041824 */
[C---:B------:R-:W-:Y:S01]  /*11b40*/  HMMA.16816.F32.BF16 R40, R132.reuse, R154, R40 ;  /* 0x0000009a8428723c */ /* 0x040fe20000041828 */
[----:B------:R-:W4:Y:S05]  /*11b50*/  LDSM.16.MT88.4 R152, [R234+0x16800] ;  /* 0x01680000ea98783b */ /* 0x000f2a0000004200 */
[C---:B------:R-:W-:Y:S06]  /*11b60*/  HMMA.16816.F32.BF16 R44, R132.reuse, R156, R44 ;  /* 0x0000009c842c723c */ /* 0x040fec000004182c */
[C---:B------:R-:W-:Y:S01]  /*11b70*/  HMMA.16816.F32.BF16 R48, R132.reuse, R158, R48 ;  /* 0x0000009e8430723c */ /* 0x040fe20000041830 */
[----:B------:R-:W-:Y:S05]  /*11b80*/  LDSM.16.MT88.4 R156, [R232+0x11000] ;  /* 0x01100000e89c783b */ /* 0x000fea0000004200 */
[C---:B------:R-:W-:Y:S06]  /*11b90*/  HMMA.16816.F32.BF16 R52, R132.reuse, R168, R52 ;  /* 0x000000a88434723c */ /* 0x040fec0000041834 */
[C---:B------:R-:W-:Y:S01]  /*11ba0*/  HMMA.16816.F32.BF16 R56, R132.reuse, R170, R56 ;  /* 0x000000aa8438723c */ /* 0x040fe20000041838 */
[----:B------:R-:W-:Y:S05]  /*11bb0*/  LDSM.16.MT88.4 R168, [R234+0x13000] ;  /* 0x01300000eaa8783b */ /* 0x000fea0000004200 */
[C---:B---3--:R-:W-:Y:S06]  /*11bc0*/  HMMA.16816.F32.BF16 R60, R132.reuse, R160, R60 ;  /* 0x000000a0843c723c */ /* 0x048fec000004183c */
[C---:B------:R-:W-:Y:S01]  /*11bd0*/  HMMA.16816.F32.BF16 R64, R132.reuse, R162, R64 ;  /* 0x000000a28440723c */ /* 0x040fe20000041840 */
[----:B------:R-:W-:Y:S05]  /*11be0*/  LDSM.16.MT88.4 R160, [R236+0x13000] ;  /* 0x01300000eca0783b */ /* 0x000fea0000004200 */
[C---:B------:R-:W-:Y:S06]  /*11bf0*/  HMMA.16816.F32.BF16 R68, R132.reuse, R172, R68 ;  /* 0x000000ac8444723c */ /* 0x040fec0000041844 */
[C---:B------:R-:W-:Y:S01]  /*11c00*/  HMMA.16816.F32.BF16 R72, R132.reuse, R174, R72 ;  /* 0x000000ae8448723c */ /* 0x040fe20000041848 */
[----:B------:R-:W-:Y:S05]  /*11c10*/  LDSM.16.MT88.4 R172, [R232+0x13000] ;  /* 0x01300000e8ac783b */ /* 0x000fea0000004200 */
[C---:B--2---:R-:W-:Y:S06]  /*11c20*/  HMMA.16816.F32.BF16 R76, R132.reuse, R136, R76 ;  /* 0x00000088844c723c */ /* 0x044fec000004184c */
[C---:B------:R-:W-:Y:S01]  /*11c30*/  HMMA.16816.F32.BF16 R80, R132.reuse, R138, R80 ;  /* 0x0000008a8450723c */ /* 0x040fe20000041850 */
[----:B------:R-:W2:Y:S05]  /*11c40*/  LDSM.16.MT88.4 R136, [R233+0x16800] ;  /* 0x01680000e988783b */ /* 0x000eaa0000004200 */
[C---:B-----5:R-:W-:Y:S06]  /*11c50*/  HMMA.16816.F32.BF16 R84, R132.reuse, R140, R84 ;  /* 0x0000008c8454723c */ /* 0x060fec0000041854 */
[C---:B------:R-:W-:Y:S01]  /*11c60*/  HMMA.16816.F32.BF16 R88, R132.reuse, R142, R88 ;  /* 0x0000008e8458723c */ /* 0x040fe20000041858 */
[----:B------:R-:W3:Y:S05]  /*11c70*/  LDSM.16.MT88.4 R140, [R232+0x16800] ;  /* 0x01680000e88c783b */ /* 0x000eea0000004200 */
[C---:B-1----:R-:W-:Y:S06]  /*11c80*/  HMMA.16816.F32.BF16 R92, R132.reuse, R144, R92 ;  /* 0x00000090845c723c */ /* 0x042fec000004185c */
[C---:B------:R-:W-:Y:S01]  /*11c90*/  HMMA.16816.F32.BF16 R96, R132.reuse, R146, R96 ;  /* 0x000000928460723c */ /* 0x040fe20000041860 */
[----:B------:R-:W1:Y:S05]  /*11ca0*/  LDSM.16.MT88.4 R144, [R236+0x11000] ;  /* 0x01100000ec90783b */ /* 0x000e6a0000004200 */
[C---:B----4-:R-:W-:Y:S06]  /*11cb0*/  HMMA.16816.F32.BF16 R100, R132.reuse, R148, R100 ;  /* 0x000000948464723c */ /* 0x050fec0000041864 */
[C---:B------:R-:W-:Y:S01]  /*11cc0*/  HMMA.16816.F32.BF16 R104, R132.reuse, R150, R104 ;  /* 0x000000968468723c */ /* 0x040fe20000041868 */
[----:B------:R-:W4:Y:S05]  /*11cd0*/  LDSM.16.MT88.4 R148, [R234+0x11000] ;  /* 0x01100000ea94783b */ /* 0x000f2a0000004200 */
[C---:B------:R-:W-:Y:S06]  /*11ce0*/  HMMA.16816.F32.BF16 R108, R132.reuse, R152, R108 ;  /* 0x00000098846c723c */ /* 0x040fec000004186c */
[C---:B------:R-:W-:Y:S01]  /*11cf0*/  HMMA.16816.F32.BF16 R112, R132.reuse, R154, R112 ;  /* 0x0000009a8470723c */ /* 0x040fe20000041870 */
[----:B------:R-:W5:Y:S05]  /*11d00*/  LDSM.16.MT88.4 R152, [R233+0x11000] ;  /* 0x01100000e998783b */ /* 0x000f6a0000004200 */
[C---:B--2---:R-:W-:Y:S06]  /*11d10*/  HMMA.16816.F32.BF16 R116, R132.reuse, R136, R116 ;  /* 0x000000888474723c */ /* 0x044fec0000041874 */
[C---:B------:R-:W-:Y:S01]  /*11d20*/  HMMA.16816.F32.BF16 R120, R132.reuse, R138, R120 ;  /* 0x0000008a8478723c */ /* 0x040fe20000041878 */
[----:B------:R-:W2:Y:S05]  /*11d30*/  LDSM.16.MT88.4 R136, [R233+0x13000] ;  /* 0x01300000e988783b */ /* 0x000eaa0000004200 */
[C---:B---3--:R-:W-:Y:S06]  /*11d40*/  HMMA.16816.F32.BF16 R124, R132.reuse, R140, R124 ;  /* 0x0000008c847c723c */ /* 0x048fec000004187c */
[----:B------:R-:W-:Y:S01]  /*11d50*/  HMMA.16816.F32.BF16 R128, R132, R142, R128 ;  /* 0x0000008e8480723c */ /* 0x000fe20000041880 */
[----:B------:R-:W3:Y:S06]  /*11d60*/  LDSM.16.MT88.4 R140, [R236+0x15000] ;  /* 0x01500000ec8c783b */ /* 0x000eec0000004200 */
[----:B------:R-:W-:Y:S04]  /*11d70*/  F2FP.BF16.F32.PACK_AB R133, R187, R184 ;  /* 0x000000b8bb85723e */ /* 0x000fe800000010ff */
[----:B------:R-:W-:Y:S02]  /*11d80*/  F2FP.BF16.F32.PACK_AB R134, R214, R185 ;  /* 0x000000b9d686723e */ /* 0x000fe400000010ff */
[----:B------:R-:W-:Y:S02]  /*11d90*/  F2FP.BF16.F32.PACK_AB R132, R167, R212 ;  /* 0x000000d4a784723e */ /* 0x000fe400000010ff */
[----:B------:R-:W-:Y:S07]  /*11da0*/  F2FP.BF16.F32.PACK_AB R135, R213, R215 ;  /* 0x000000d7d587723e */ /* 0x000fee00000010ff */
[C---:B-1----:R-:W-:Y:S06]  /*11db0*/  HMMA.16816.F32.BF16 R4, R132.reuse, R144, R4 ;  /* 0x000000908404723c */ /* 0x042fec0000041804 */
[C---:B------:R-:W-:Y:S01]  /*11dc0*/  HMMA.16816.F32.BF16 R8, R132.reuse, R146, R8 ;  /* 0x000000928408723c */ /* 0x040fe20000041808 */
[----:B------:R-:W1:Y:S05]  /*11dd0*/  LDSM.16.MT88.4 R144, [R233+0x15000] ;  /* 0x01500000e990783b */ /* 0x000e6a0000004200 */
[C---:B----4-:R-:W-:Y:S06]  /*11de0*/  HMMA.16816.F32.BF16 R12, R132.reuse, R148, R12 ;  /* 0x00000094840c723c */ /* 0x050fec000004180c */
[C---:B------:R-:W-:Y:S01]  /*11df0*/  HMMA.16816.F32.BF16 R16, R132.reuse, R150, R16 ;  /* 0x000000968410723c */ /* 0x040fe20000041810 */
[----:B------:R-:W4:Y:S05]  /*11e00*/  LDSM.16.MT88.4 R148, [R232+0x15000] ;  /* 0x01500000e894783b */ /* 0x000f2a0000004200 */
[C---:B-----5:R-:W-:Y:S06]  /*11e10*/  HMMA.16816.F32.BF16 R20, R132.reuse, R152, R20 ;  /* 0x000000988414723c */ /* 0x060fec0000041814 */
[C---:B------:R-:W-:Y:S01]  /*11e20*/  HMMA.16816.F32.BF16 R24, R132.reuse, R154, R24 ;  /* 0x0000009a8418723c */ /* 0x040fe20000041818 */
[----:B------:R-:W-:Y:S05]  /*11e30*/  LDSM.16.MT88.4 R152, [R233+0x17000] ;  /* 0x01700000e998783b */ /* 0x000fea0000004200 */
[C---:B------:R-:W-:Y:S06]  /*11e40*/  HMMA.16816.F32.BF16 R28, R132.reuse, R156, R28 ;  /* 0x0000009c841c723c */ /* 0x040fec000004181c */
[C---:B------:R-:W-:Y:S01]  /*11e50*/  HMMA.16816.F32.BF16 R32, R132.reuse, R158, R32 ;  /* 0x0000009e8420723c */ /* 0x040fe20000041820 */
[----:B------:R-:W-:Y:S05]  /*11e60*/  LDSM.16.MT88.4 R156, [R236+0x11800] ;  /* 0x01180000ec9c783b */ /* 0x000fea0000004200 */
[C---:B------:R-:W-:Y:S06]  /*11e70*/  HMMA.16816.F32.BF16 R36, R132.reuse, R160, R36 ;  /* 0x000000a08424723c */ /* 0x040fec0000041824 */
[C---:B------:R-:W-:Y:S06]  /*11e80*/  HMMA.16816.F32.BF16 R40, R132.reuse, R162, R40 ;  /* 0x000000a28428723c */ /* 0x040fec0000041828 */
[C---:B------:R-:W-:Y:S06]  /*11e90*/  HMMA.16816.F32.BF16 R44, R132.reuse, R168, R44 ;  /* 0x000000a8842c723c */ /* 0x040fec000004182c */
[C---:B------:R-:W-:Y:S05]  /*11ea0*/  HMMA.16816.F32.BF16 R48, R132.reuse, R170, R48 ;  /* 0x000000aa8430723c */ /* 0x040fea0000041830 */
[----:B------:R-:W-:Y:S01]  /*11eb0*/  F2FP.BF16.F32.PACK_AB R168, R202, R206 ;  /* 0x000000cecaa8723e */ /* 0x000fe200000010ff */
[C---:B--2---:R-:W-:Y:S05]  /*11ec0*/  HMMA.16816.F32.BF16 R52, R132.reuse, R136, R52 ;  /* 0x000000888434723c */ /* 0x044fea0000041834 */
[----:B------:R-:W-:Y:S01]  /*11ed0*/  F2FP.BF16.F32.PACK_AB R169, R201, R203 ;  /* 0x000000cbc9a9723e */ /* 0x000fe200000010ff */
[C---:B------:R-:W-:Y:S01]  /*11ee0*/  HMMA.16816.F32.BF16 R56, R132.reuse, R138, R56 ;  /* 0x0000008a8438723c */ /* 0x040fe20000041838 */
[----:B------:R-:W2:Y:S04]  /*11ef0*/  LDSM.16.MT88.4 R136, [R236+0x17000] ;  /* 0x01700000ec88783b */ /* 0x000ea80000004200 */
[----:B------:R-:W-:Y:S01]  /*11f00*/  F2FP.BF16.F32.PACK_AB R170, R199, R198 ;  /* 0x000000c6c7aa723e */ /* 0x000fe200000010ff */
[C---:B------:R-:W-:Y:S05]  /*11f10*/  HMMA.16816.F32.BF16 R60, R132.reuse, R172, R60 ;  /* 0x000000ac843c723c */ /* 0x040fea000004183c */
[----:B------:R-:W-:Y:S01]  /*11f20*/  F2FP.BF16.F32.PACK_AB R171, R165, R166 ;  /* 0x000000a6a5ab723e */ /* 0x000fe200000010ff */
        /* <DEDUP_REMOVED lines=15> */
[C---:B------:R-:W-:Y:S06]  /*12020*/  HMMA.16816.F32.BF16 R104, R132.reuse, R138, R104 ;  /* 0x0000008a8468723c */ /* 0x040fec0000041868 */
[C---:B---3--:R-:W-:Y:S06]  /*12030*/  HMMA.16816.F32.BF16 R108, R132.reuse, R140, R108 ;  /* 0x0000008c846c723c */ /* 0x048fec000004186c */
[C---:B------:R-:W-:Y:S01]  /*12040*/  HMMA.16816.F32.BF16 R112, R132.reuse, R142, R112 ;  /* 0x0000008e8470723c */ /* 0x040fe20000041870 */
[----:B------:R-:W2:Y:S05]  /*12050*/  LDSM.16.MT88.4 R140, [R233+0x11800] ;  /* 0x01180000e98c783b */ /* 0x000eaa0000004200 */
[C---:B------:R-:W-:Y:S06]  /*12060*/  HMMA.16816.F32.BF16 R116, R132.reuse, R152, R116 ;  /* 0x000000988474723c */ /* 0x040fec0000041874 */
[C---:B------:R-:W-:Y:S06]  /*12070*/  HMMA.16816.F32.BF16 R120, R132.reuse, R154, R120 ;  /* 0x0000009a8478723c */ /* 0x040fec0000041878 */
[C---:B-1----:R-:W-:Y:S06]  /*12080*/  HMMA.16816.F32.BF16 R124, R132.reuse, R144, R124 ;  /* 0x00000090847c723c */ /* 0x042fec000004187c */
[----:B------:R-:W-:Y:S06]  /*12090*/  HMMA.16816.F32.BF16 R128, R132, R146, R128 ;  /* 0x000000928480723c */ /* 0x000fec0000041880 */
[C---:B------:R-:W-:Y:S01]  /*120a0*/  HMMA.16816.F32.BF16 R160, R168.reuse, R156, R4 ;  /* 0x0000009ca8a0723c */ /* 0x040fe20000041804 */
[----:B------:R-:W-:Y:S04]  /*120b0*/  LDSM.16.MT88.4 R4, [R232+0x13800] ;  /* 0x01380000e804783b */ /* 0x000fe80000004200 */
[----:B------:R-:W-:Y:S01]  /*120c0*/  MOV R133, R185 ;  /* 0x000000b900857202 */ /* 0x000fe20000000f00 */
[C---:B------:R-:W-:Y:S03]  /*120d0*/  HMMA.16816.F32.BF16 R156, R168.reuse, R158, R8 ;  /* 0x0000009ea89c723c */ /* 0x040fe60000041808 */
[----:B------:R-:W-:Y:S02]  /*120e0*/  LDSM.16.MT88.4 R8, [R236+0x15800] ;  /* 0x01580000ec08783b */ /* 0x000fe40000004200 */
[----:B------:R-:W-:Y:S01]  /*120f0*/  MOV R134, R187 ;  /* 0x000000bb00867202 */ /* 0x000fe20000000f00 */
[C---:B----4-:R-:W-:Y:S05]  /*12100*/  HMMA.16816.F32.BF16 R152, R168.reuse, R148, R12 ;  /* 0x00000094a898723c */ /* 0x050fea000004180c */
[----:B------:R-:W-:Y:S01]  /*12110*/  LDSM.16.MT88.4 R12, [R234+0x15800] ;  /* 0x01580000ea0c783b */ /* 0x000fe20000004200 */
[C---:B------:R-:W-:Y:S05]  /*12120*/  HMMA.16816.F32.BF16 R148, R168.reuse, R150, R16 ;  /* 0x00000096a894723c */ /* 0x040fea0000041810 */
[----:B------:R-:W-:Y:S01]  /*12130*/  MOV R135, R184 ;  /* 0x000000b800877202 */ /* 0x000fe20000000f00 */
[C---:B--2---:R-:W-:Y:S01]  /*12140*/  HMMA.16816.F32.BF16 R144, R168.reuse, R140, R20 ;  /* 0x0000008ca890723c */ /* 0x044fe20000041814 */
[----:B------:R-:W1:Y:S05]  /*12150*/  LDSM.16.MT88.4 R184, [R233+0x13800] ;  /* 0x01380000e9b8783b */ /* 0x000e6a0000004200 */
[C---:B------:R-:W-:Y:S03]  /*12160*/  HMMA.16816.F32.BF16 R140, R168.reuse, R142, R24 ;  /* 0x0000008ea88c723c */ /* 0x040fe60000041818 */
[----:B------:R-:W2:Y:S03]  /*12170*/  LDSM.16.MT88.4 R16, [R233+0x15800] ;  /* 0x01580000e910783b */ /* 0x000ea60000004200 */
[C---:B------:R-:W-:Y:S05]  /*12180*/  HMMA.16816.F32.BF16 R136, R168.reuse, R172, R28 ;  /* 0x000000aca888723c */ /* 0x040fea000004181c */
[----:B------:R-:W3:Y:S02]  /*12190*/  LDL.LU R172, [R1+0x4] ;  /* 0x0000040001ac7983 */ /* 0x000ee40000300800 */
[----:B------:R-:W-:Y:S02]  /*121a0*/  MOV R30, R134 ;  /* 0x00000086001e7202 */ /* 0x000fe40000000f00 */
[----:B------:R-:W4:Y:S02]  /*121b0*/  LDL.LU R28, [R1] ;  /* 0x00000000011c7983 */ /* 0x000f240000300800 */
[----:B------:R-:W-:Y:S02]  /*121c0*/  MOV R31, R133 ;  /* 0x00000085001f7202 */ /* 0x000fe40000000f00 */
[----:B------:R-:W-:Y:S01]  /*121d0*/  MOV R29, R135 ;  /* 0x00000087001d7202 */ /* 0x000fe20000000f00 */
[----:B------:R-:W5:Y:S01]  /*121e0*/  LDSM.16.MT88.4 R20, [R232+0x15800] ;  /* 0x01580000e814783b */ /* 0x000f620000004200 */
[C---:B------:R-:W-:Y:S06]  /*121f0*/  HMMA.16816.F32.BF16 R132, R168.reuse, R174, R32 ;  /* 0x000000aea884723c */ /* 0x040fec0000041820 */
[C---:B------:R-:W-:Y:S01]  /*12200*/  HMMA.16816.F32.BF16 R36, R168.reuse, R176, R36 ;  /* 0x000000b0a824723c */ /* 0x040fe20000041824 */
[----:B------:R-:W5:Y:S05]  /*12210*/  LDSM.16.MT88.4 R24, [R236+0x17800] ;  /* 0x01780000ec18783b */ /* 0x000f6a0000004200 */
[C---:B------:R-:W-:Y:S06]  /*12220*/  HMMA.16816.F32.BF16 R40, R168.reuse, R178, R40 ;  /* 0x000000b2a828723c */ /* 0x040fec0000041828 */
[C---:B------:R-:W-:Y:S06]  /*12230*/  HMMA.16816.F32.BF16 R44, R168.reuse, R180, R44 ;  /* 0x000000b4a82c723c */ /* 0x040fec000004182c */
[C---:B------:R-:W-:Y:S06]  /*12240*/  HMMA.16816.F32.BF16 R48, R168.reuse, R182, R48 ;  /* 0x000000b6a830723c */ /* 0x040fec0000041830 */
[C---:B-1----:R-:W-:Y:S06]  /*12250*/  HMMA.16816.F32.BF16 R52, R168.reuse, R184, R52 ;  /* 0x000000b8a834723c */ /* 0x042fec0000041834 */
[C---:B------:R-:W-:Y:S06]  /*12260*/  HMMA.16816.F32.BF16 R56, R168.reuse, R186, R56 ;  /* 0x000000baa838723c */ /* 0x040fec0000041838 */
[C---:B------:R-:W-:Y:S06]  /*12270*/  HMMA.16816.F32.BF16 R60, R168.reuse, R4, R60 ;  /* 0x00000004a83c723c */ /* 0x040fec000004183c */
[C---:B------:R-:W-:Y:S01]  /*12280*/  HMMA.16816.F32.BF16 R64, R168.reuse, R6, R64 ;  /* 0x00000006a840723c */ /* 0x040fe20000041840 */
[----:B------:R-:W1:Y:S05]  /*12290*/  LDSM.16.MT88.4 R4, [R234+0x17800] ;  /* 0x01780000ea04783b */ /* 0x000e6a0000004200 */
[C---:B------:R-:W-:Y:S06]  /*122a0*/  HMMA.16816.F32.BF16 R68, R168.reuse, R8, R68 ;  /* 0x00000008a844723c */ /* 0x040fec0000041844 */
[C---:B------:R-:W-:Y:S01]  /*122b0*/  HMMA.16816.F32.BF16 R72, R168.reuse, R10, R72 ;  /* 0x0000000aa848723c */ /* 0x040fe20000041848 */
[----:B------:R-:W1:Y:S05]  /*122c0*/  LDSM.16.MT88.4 R8, [R233+0x17800] ;  /* 0x01780000e908783b */ /* 0x000e6a0000004200 */
[C---:B------:R-:W-:Y:S06]  /*122d0*/  HMMA.16816.F32.BF16 R76, R168.reuse, R12, R76 ;  /* 0x0000000ca84c723c */ /* 0x040fec000004184c */
[C---:B------:R-:W-:Y:S01]  /*122e0*/  HMMA.16816.F32.BF16 R80, R168.reuse, R14, R80 ;  /* 0x0000000ea850723c */ /* 0x040fe20000041850 */
[----:B------:R-:W1:Y:S05]  /*122f0*/  LDSM.16.MT88.4 R12, [R232+0x17800] ;  /* 0x01780000e80c783b */ /* 0x000e6a0000004200 */
[C---:B--2---:R-:W-:Y:S06]  /*12300*/  HMMA.16816.F32.BF16 R84, R168.reuse, R16, R84 ;  /* 0x00000010a854723c */ /* 0x044fec0000041854 */
[C---:B------:R-:W-:Y:S06]  /*12310*/  HMMA.16816.F32.BF16 R88, R168.reuse, R18, R88 ;  /* 0x00000012a858723c */ /* 0x040fec0000041858 */
[C---:B-----5:R-:W-:Y:S06]  /*12320*/  HMMA.16816.F32.BF16 R92, R168.reuse, R20, R92 ;  /* 0x00000014a85c723c */ /* 0x060fec000004185c */
[C---:B------:R-:W-:Y:S06]  /*12330*/  HMMA.16816.F32.BF16 R96, R168.reuse, R22, R96 ;  /* 0x00000016a860723c */ /* 0x040fec0000041860 */
[C---:B------:R-:W-:Y:S06]  /*12340*/  HMMA.16816.F32.BF16 R100, R168.reuse, R24, R100 ;  /* 0x00000018a864723c */ /* 0x040fec0000041864 */
[C---:B------:R-:W-:Y:S06]  /*12350*/  HMMA.16816.F32.BF16 R104, R168.reuse, R26, R104 ;  /* 0x0000001aa868723c */ /* 0x040fec0000041868 */
[C---:B-1----:R-:W-:Y:S06]  /*12360*/  HMMA.16816.F32.BF16 R108, R168.reuse, R4, R108 ;  /* 0x00000004a86c723c */ /* 0x042fec000004186c */
[C---:B------:R-:W-:Y:S06]  /*12370*/  HMMA.16816.F32.BF16 R112, R168.reuse, R6, R112 ;  /* 0x00000006a870723c */ /* 0x040fec0000041870 */
[C---:B------:R-:W-:Y:S06]  /*12380*/  HMMA.16816.F32.BF16 R116, R168.reuse, R8, R116 ;  /* 0x00000008a874723c */ /* 0x040fec0000041874 */
[C---:B------:R-:W-:Y:S06]  /*12390*/  HMMA.16816.F32.BF16 R120, R168.reuse, R10, R120 ;  /* 0x0000000aa878723c */ /* 0x040fec0000041878 */
[C---:B------:R-:W-:Y:S06]  /*123a0*/  HMMA.16816.F32.BF16 R124, R168.reuse, R12, R124 ;  /* 0x0000000ca87c723c */ /* 0x040fec000004187c */
[----:B------:R-:W-:Y:S05]  /*123b0*/  HMMA.16816.F32.BF16 R128, R168, R14, R128 ;  /* 0x0000000ea880723c */ /* 0x000fea0000041880 */
[----:B---3--:R-:W-:Y:S01]  /*123c0*/  FFMA.FTZ R197, R2, R172, R197 ;  /* 0x000000ac02c57223 */ /* 0x008fe200000100c5 */
[----:B----4-:R-:W-:Y:S05]  /*123d0*/  FFMA.FTZ R193, R0, R28, R193 ;  /* 0x0000001c00c17223 */ /* 0x010fea00000100c1 */
[----:B------:R-:W-:Y:S01]  /*123e0*/  FADD.FTZ R197, R196, R197 ;  /* 0x000000c5c4c57221 */ /* 0x000fe20000010000 */
[----:B------:R-:W-:Y:S03]  /*123f0*/  FADD.FTZ R190, R190, R193 ;  /* 0x000000c1bebe7221 */ /* 0x000fe60000010000 */
        /* <DEDUP_REMOVED lines=15> */
[----:B------:R-:W-:Y:S01]  /*124f0*/  MOV R167, R164 ;  /* 0x000000a400a77202 */ /* 0x000fe20000000f00 */
[----:B------:R-:W-:Y:S02]  /*12500*/  FADD.FTZ R0, R30, R0 ;  /* 0x000000001e007221 */ /* 0x000fe40000010000 */
        /* <DEDUP_REMOVED lines=10> */
[----:B------:R-:W-:Y:S05]  /*125b0*/  FADD.FTZ R0, R199, R198 ;  /* 0x000000c6c7007221 */ /* 0x000fea0000010000 */
[----:B------:R1:W-:Y:S02]  /*125c0*/  STL [R1+0x4], R0 ;  /* 0x0000040001007387 */ /* 0x0003e40000100800 */
[----:B-1----:R-:W-:Y:S05]  /*125d0*/  FADD.FTZ R0, R165, R166 ;  /* 0x000000a6a5007221 */ /* 0x002fea0000010000 */
[----:B------:R1:W-:Y:S02]  /*125e0*/  STL [R1], R0 ;  /* 0x0000000001007387 */ /* 0x0003e40000100800 */
[----:B-1----:R-:W-:Y:S01]  /*125f0*/  MOV R0, R3 ;  /* 0x0000000300007202 */ /* 0x002fe20000000f00 */
[----:B------:R-:W-:Y:S06]  /*12600*/  @P1 BRA `(.L_x_835) ;  /* 0xffffffb400b81947 */ /* 0x000fec000383ffff */
.L_x_831:
[----:B------:R-:W2:Y:S01]  /*12610*/  LDL.LU R2, [R1+0x4] ;  /* 0x0000040001027983 */ /* 0x000ea20000300800 */
[----:B------:R-:W-:Y:S01]  /*12620*/  MOV R5, 0x3f800000 ;  /* 0x3f80000000057802 */ /* 0x000fe20000000f00 */
[----:B------:R-:W1:Y:S01]  /*12630*/  S2UR UR4, SR_CgaCtaId ;  /* 0x00000000000479c3 */ /* 0x000e620000008800 */
[----:B------:R-:W-:Y:S01]  /*12640*/  UMOV UR5, 0x400 ;  /* 0x0000040000057882 */ /* 0x000fe20000000000 */
[----:B------:R-:W3:Y:S01]  /*12650*/  LDL.LU R4, [R1] ;  /* 0x0000000001047983 */ /* 0x000ee20000300800 */
[----:B------:R-:W-:Y:S01]  /*12660*/  UISETP.NE.AND UP0, UPT, UR19, -0x1, UPT ;  /* 0xffffffff1300788c */ /* 0x000fe2000bf05270 */
[----:B------:R-:W-:Y:S01]  /*12670*/  ULDC.U8 UR6, c[0x0][0x3d8] ;  /* 0x0000f60000067ab9 */ /* 0x000fe20000000000 */
[----:B-1----:R-:W-:Y:S01]  /*12680*/  ULEA UR4, UR4, UR5, 0x18 ;  /* 0x0000000504047291 */ /* 0x002fe2000f8ec03f */
[----:B--2---:R-:W1:Y:S04]  /*12690*/  SHFL.BFLY PT, R9, R2, 0x2, 0x1f ;  /* 0x0c401f0002097f89 */ /* 0x004e6800000e0000 */
[----:B---3--:R-:W2:Y:S01]  /*126a0*/  SHFL.BFLY PT, R7, R4, 0x2, 0x1f ;  /* 0x0c401f0004077f89 */ /* 0x008ea200000e0000 */
[----:B-1----:R-:W-:Y:S01]  /*126b0*/  FADD.FTZ R9, R9, R2 ;  /* 0x0000000209097221 */ /* 0x002fe20000010000 */
[----:B--2---:R-:W-:-:S04]  /*126c0*/  FADD.FTZ R7, R7, R4 ;  /* 0x0000000407077221 */ /* 0x004fc80000010000 */
[----:B------:R-:W1:Y:S01]  /*126d0*/  SHFL.BFLY PT, R2, R9, 0x1, 0x1f ;  /* 0x0c201f0009027f89 */ /* 0x000e6200000e0000 */
[----:B------:R-:W-:-:S03]  /*126e0*/  MOV R4, 0x3f800000 ;  /* 0x3f80000000047802 */ /* 0x000fc60000000f00 */
        /* <DEDUP_REMOVED lines=317> */
.L_x_836:
        /* <DEDUP_REMOVED lines=10> */
.L_x_837:
[----:B------:R-:W-:Y:S01]  /*13b60*/  S2UR UR6, SR_CTAID.Z ;  /* 0x00000000000679c3 */ /* 0x000fe20000002700 */
[----:B------:R-:W-:Y:S01]  /*13b70*/  ULDC UR4, c[0x0][0x270] ;  /* 0x00009c0000047ab9 */ /* 0x000fe20000000800 */
[----:B------:R-:W-:-:S06]  /*13b80*/  ULDC UR19, c[0x0][0x2c4] ;  /* 0x0000b10000137ab9 */ /* 0x000fcc0000000800 */
[----:B------:R-:W1:Y:S02]  /*13b90*/  S2UR UR5, SR_CTAID.Y ;  /* 0x00000000000579c3 */ /* 0x000e640000002600 */
[----:B-1----:R-:W-:-:S04]  /*13ba0*/  UIMAD UR4, UR5, UR4, UR6 ;  /* 0x00000004050472a4 */ /* 0x002fc8000f8e0206 */
[----:B------:R-:W-:Y:S02]  /*13bb0*/  UIMAD UR19, UR4, UR19, URZ ;  /* 0x00000013041372a4 */ /* 0x000fe4000f8e023f */
.L_x_838:
        /* <DEDUP_REMOVED lines=32> */
.L_x_840:
[----:B------:R-:W-:Y:S05]  /*13dc0*/  BSYNC B0 ;  /* 0x0000000000007941 */ /* 0x000fea0003800000 */
.L_x_839:
        /* <DEDUP_REMOVED lines=53> */
.L_x_842:
[----:B------:R-:W-:Y:S05]  /*14120*/  BSYNC B0 ;  /* 0x0000000000007941 */ /* 0x000fea0003800000 */
.L_x_841:
        /* <DEDUP_REMOVED lines=26> */
.L_x_844:
[----:B------:R-:W-:Y:S05]  /*142d0*/  BSYNC B0 ;  /* 0x0000000000007941 */ /* 0x000fea0003800000 */
.L_x_843:
        /* <DEDUP_REMOVED lines=26> */
.L_x_846:
[----:B------:R-:W-:Y:S05]  /*14480*/  BSYNC B0 ;  /* 0x0000000000007941 */ /* 0x000fea0003800000 */
.L_x_845:
        /* <DEDUP_REMOVED lines=25> */
.L_x_847:
        /* <DEDUP_REMOVED lines=14> */
.L_x_4981:


//--------------------- .text._ZN5flash24flash_fwd_splitkv_kernelI23Flash_fwd_kernel_traitsILi256ELi64ELi64ELi4ELb0ELb0EN7cutlass10bfloat16_tE19Flash_kernel_traitsILi256ELi64ELi64ELi4ES3_EELb1ELb0ELb0ELb0ELb0ELb0ELb0ELb1EEEvNS_16Flash_fwd_paramsE --------------------------
	.section	.text._ZN5flash24flash_fwd_splitkv_kernelI23Flash_fwd_kernel_traitsILi256ELi64ELi64ELi4ELb0ELb0EN7cutlass10bfloat16_tE19Flash_kernel_traitsILi256ELi64ELi64ELi4ES3_EELb1ELb0ELb0ELb0ELb0ELb0ELb0ELb1EEEvNS_16Flash_fwd_paramsE,"ax",@progbits
	.align	128
        .global         _ZN5flash24flash_fwd_splitkv_kernelI23Flash_fwd_kernel_traitsILi256ELi64ELi64ELi4ELb0ELb0EN7cutlass10bfloat16_tE19Flash_kernel_traitsILi256ELi64ELi64ELi4ES3_EELb1ELb0ELb0ELb0ELb0ELb0ELb0ELb1EEEvNS_16Flash_fwd_paramsE
        .type           _ZN5flash24flash_fwd_splitkv_kernelI23Flash_fwd_kernel_traitsILi256ELi64ELi64ELi4ELb0ELb0EN7cutlass10bfloat16_tE19Flash_kernel_traitsILi256ELi64ELi64ELi4ES3_EELb1ELb0ELb0ELb0ELb0ELb0ELb0ELb1EEEvNS_16Flash_fwd_paramsE,@function
        .size           _ZN5flash24flash_fwd_splitkv_kernelI23Flash_fwd_kernel_traitsILi256ELi64ELi64ELi4ELb0ELb0EN7cutlass10bfloat16_tE19Flash_kernel_traitsILi256ELi64ELi64ELi4ES3_EELb1ELb0ELb0ELb0ELb0ELb0ELb0ELb1EEEvNS_16Flash_fwd_paramsE,(.L_x_4954 - _ZN5flash24flash_fwd_splitkv_kernelI23Flash_fwd_kernel_traitsILi256ELi64ELi64ELi4ELb0ELb0EN7cutlass10bfloat16_tE19Flash_kernel_traitsILi256ELi64ELi64ELi4ES3_EELb1ELb0ELb0ELb0ELb0ELb0ELb0ELb1EEEvNS_16Flash_fwd_paramsE)
        .other          _ZN5flash24flash_fwd_splitkv_kernelI23Flash_fwd_kernel_traitsILi256ELi64ELi64ELi4ELb0ELb0EN7cutlass10bfloat16_tE19Flash_kernel_traitsILi256ELi64ELi64ELi4ES3_EELb1ELb0ELb0ELb0ELb0ELb0ELb0ELb1EEEvNS_16Flash_fwd_paramsE,@"STO_CUDA_ENTRY STV_DEFAULT"
_ZN5flash24flash_fwd_splitkv_kernelI23Flash_fwd_kernel_traitsILi256ELi64ELi64ELi4ELb0ELb0EN7cutlass10bfloat16_tE19Flash_kernel_traitsILi256ELi64ELi64ELi4ES3_EELb1ELb0ELb0ELb0ELb0ELb0ELb0ELb1EEEvNS_16Flash_fwd_paramsE:
.text._ZN5flash24flash_fwd_splitkv_kernelI23Flash_fwd_kernel_traitsILi256ELi64ELi64ELi4ELb0ELb0EN7cutlass10bfloat16_tE19Flash_kernel_traitsILi256ELi64ELi64ELi4ES3_EELb1ELb0ELb0ELb0ELb0ELb0ELb0ELb1EEEvNS_16Flash_fwd_paramsE:
[----:B------:R-:W-:Y:S01]  /*0000*/  LDC R1, c[0x0][0x28] ;  /* 0x00000a00ff017b82 */ /* 0x000fe20000000800 */
[----:B------:R-:W1:Y:S07]  /*0010*/  S2R R240, SR_CTAID.X ;  /* 0x0000000000f07919 */ /* 0x000e6e0000002500 */
[----:B------:R-:W2:Y:S01]  /*0020*/  LDC.64 R18, c[0x0][0x198] ;  /* 0x00006600ff127b82 */ /* 0x000ea20000000a00 */
[----:B------:R-:W-:Y:S01]  /*0030*/  BSSY B4, `(.L_x_848) ;  /* 0x0000005000047945 */ /* 0x000fe20003800000 */
[----:B------:R-:W-:Y:S01]  /*0040*/  MOV R237, 0x80 ;  /* 0x0000008000ed7802 */ /* 0x000fe20000000f00 */
[----:B------:R-:W3:Y:S01]  /*0050*/  S2R R239, SR_CTAID.Y ;  /* 0x0000000000ef7919 */ /* 0x000ee20000002600 */
[----:B------:R-:W4:Y:S05]  /*0060*/  S2R R238, SR_CTAID.Z ;  /* 0x0000000000ee7919 */ /* 0x000f2a0000002700 */
[----:B-1234-:R-:W-:Y:S05]  /*0070*/  CALL.REL.NOINC `($_ZN5flash24flash_fwd_splitkv_kernelI23Flash_fwd_kernel_traitsILi256ELi64ELi64ELi4ELb0ELb0EN7cutlass10bfloat16_tE19Flash_kernel_traitsILi256ELi64ELi64ELi4ES3_EELb1ELb0ELb0ELb0ELb0ELb0ELb0ELb1EEEvNS_16Flash_fwd_paramsE$_ZN5flash30compute_attn_1rowblock_splitkvI23Flash_fwd_kernel_traitsILi256ELi64ELi64ELi4ELb0ELb0EN7cutlass10bfloat16_tE19Flash_kernel_traitsILi256ELi64ELi64ELi4ES3_EELb1ELb0ELb0ELb0ELb0ELb0ELb0ELb1ENS_16Flash_fwd_paramsEEEvRKT8_iiiii) ;  /* 0x0000000000087944 */ /* 0x01efea0003c00000 */
[----:B------:R-:W-:Y:S05]  /*0080*/  BSYNC B4 ;  /* 0x0000000000047941 */ /* 0x000fea0003800000 */
.L_x_848:
[----:B------:R-:W-:Y:S05]  /*0090*/  EXIT ;  /* 0x000000000000794d */ /* 0x000fea0003800000 */
        .type           $_ZN5flash24flash_fwd_splitkv_kernelI23Flash_fwd_kernel_traitsILi256ELi64ELi64ELi4ELb0ELb0EN7cutlass10bfloat16_tE19Flash_kernel_traitsILi256ELi64ELi64ELi4ES3_EELb1ELb0ELb0ELb0ELb0ELb0ELb0ELb1EEEvNS_16Flash_fwd_paramsE$_ZN5flash30compute_attn_1rowblock_splitkvI23Flash_fwd_kernel_traitsILi256ELi64ELi64ELi4ELb0ELb0EN7cutlass10bfloat16_tE19Flash_kernel_traitsILi256ELi64ELi64ELi4ES3_EELb1ELb0ELb0ELb0ELb0ELb0ELb0ELb1ENS_16Flash_fwd_paramsEEEvRKT8_iiiii,@function
        .size           $_ZN5flash24flash_fwd_splitkv_kernelI23Flash_fwd_kernel_traitsILi256ELi64ELi64ELi4ELb0ELb0EN7cutlass10bfloat16_tE19Flash_kernel_traitsILi256ELi64ELi64ELi4ES3_EELb1ELb0ELb0ELb0ELb0ELb0ELb0ELb1EEEvNS_16Flash_fwd_paramsE$_ZN5flash30compute_attn_1rowblock_splitkvI23Flash_fwd_kernel_traitsILi256ELi64ELi64ELi4ELb0ELb0EN7cutlass10bfloat16_tE19Flash_kernel_traitsILi256ELi64ELi64ELi4ES3_EELb1ELb0ELb0ELb0ELb0ELb0ELb0ELb1ENS_16Flash_fwd_paramsEEEvRKT8_iiiii,(.L_x_4954 - $_ZN5flash24flash_fwd_splitkv_kernelI23Flash_fwd_kernel_traitsILi256ELi64ELi64ELi4ELb0ELb0EN7cutlass10bfloat16_tE19Flash_kernel_traitsILi256ELi64ELi64ELi4ES3_EELb1ELb0ELb0ELb0ELb0ELb0ELb0ELb1EEEvNS_16Flash_fwd_paramsE$_ZN5flash30compute_attn_1rowblock_splitkvI23Flash_fwd_kernel_traitsILi256ELi64ELi64ELi4ELb0ELb0EN7cutlass10bfloat16_tE19Flash_kernel_traitsILi256ELi64ELi64ELi4ES3_EELb1ELb0ELb0ELb0ELb0ELb0ELb0ELb1ENS_16Flash_fwd_paramsEEEvRKT8_iiiii)
$_ZN5flash24flash_fwd_splitkv_kernelI23Flash_fwd_kernel_traitsILi256ELi64ELi64ELi4ELb0ELb0EN7cutlass10bfloat16_tE19Flash_kernel_traitsILi256ELi64ELi64ELi4ES3_EELb1ELb0ELb0ELb0ELb0ELb0ELb0ELb1EEEvNS_16Flash_fwd_paramsE$_ZN5flash30compute_attn_1rowblock_splitkvI23Flash_fwd_kernel_traitsILi256ELi64ELi64ELi4ELb0ELb0EN7cutlass10bfloat16_tE19Flash_kernel_traitsILi256ELi64ELi64ELi4ES3_EELb1ELb0ELb0ELb0ELb0ELb0ELb0ELb1ENS_16Flash_fwd_paramsEEEvRKT8_iiiii:
[----:B------:R-:W-:Y:S02]  /*00a0*/  ULDC.64 UR6, c[0x0][0x208] ;  /* 0x0000820000067ab9 */ /* 0x000fe40000000a00 */
[----:B------:R-:W2:Y:S04]  /*00b0*/  LD.E.64 R2, desc[UR6][R18.64+0xe0] ;  /* 0x0000e00612027980 */ /* 0x000ea8000c101b00 */
[----:B------:R-:W3:Y:S01]  /*00c0*/  LD.E.64 R20, desc[UR6][R18.64+0xf0] ;  /* 0x0000f00612147980 */ /* 0x000ee2000c101b00 */
[----:B------:R-:W-:Y:S02]  /*00d0*/  IMAD.MOV.U32 R242, RZ, RZ, -0x1 ;  /* 0xfffffffffff27424 */ /* 0x000fe400078e00ff */
[----:B------:R-:W-:Y:S01]  /*00e0*/  IMAD.MOV.U32 R12, RZ, RZ, RZ ;  /* 0x000000ffff0c7224 */ /* 0x000fe200078e00ff */
[----:B--2---:R-:W-:-:S04]  /*00f0*/  ISETP.NE.U32.AND P0, PT, R2, RZ, PT ;  /* 0x000000ff0200720c */ /* 0x004fc80003f05070 */
[----:B------:R-:W-:Y:S01]  /*0100*/  ISETP.NE.AND.EX P0, PT, R3, RZ, PT, P0 ;  /* 0x000000ff0300720c */ /* 0x000fe20003f05300 */
[----:B------:R-:W-:-:S12]  /*0110*/  IMAD.WIDE R2, R239, 0x4, R2 ;  /* 0x00000004ef027825 */ /* 0x000fd800078e0202 */
[----:B------:R-:W2:Y:S04]  /*0120*/  @P0 LD.E R242, desc[UR6][R2.64] ;  /* 0x0000000602f20980 */ /* 0x000ea8000c101900 */
[----:B------:R-:W2:Y:S01]  /*0130*/  @P0 LD.E R241, desc[UR6][R2.64+0x4] ;  /* 0x0000040602f10980 */ /* 0x000ea2000c101900 */
[----:B---3--:R-:W-:-:S04]  /*0140*/  ISETP.NE.U32.AND P4, PT, R20, RZ, PT ;  /* 0x000000ff1400720c */ /* 0x008fc80003f85070 */
[----:B------:R-:W-:Y:S01]  /*0150*/  ISETP.NE.AND.EX P4, PT, R21, RZ, PT, P4 ;  /* 0x000000ff1500720c */ /* 0x000fe20003f85340 */
[----:B------:R-:W-:-:S12]  /*0160*/  IMAD.WIDE R20, R239, 0x4, R20 ;  /* 0x00000004ef147825 */ /* 0x000fd800078e0214 */
[----:B------:R1:W5:Y:S04]  /*0170*/  @P4 LD.E R12, desc[UR6][R20.64] ;  /* 0x00000006140c4980 */ /* 0x000368000c101900 */
[----:B------:R-:W3:Y:S01]  /*0180*/  LD.E.64 R2, desc[UR6][R18.64+0xe8] ;  /* 0x0000e80612027980 */ /* 0x000ee2000c101b00 */
[----:B------:R-:W-:Y:S01]  /*0190*/  BSSY B0, `(.L_x_849) ;  /* 0x000000c000007945 */ /* 0x000fe20003800000 */
[----:B------:R-:W-:Y:S01]  /*01a0*/  IMAD.MOV.U32 R13, RZ, RZ, -0x1 ;  /* 0xffffffffff0d7424 */ /* 0x000fe200078e00ff */
[----:B--2---:R-:W-:-:S06]  /*01b0*/  @P0 IADD3 R241, -R242, R241, RZ ;  /* 0x000000f1f2f10210 */ /* 0x004fcc0007ffe1ff */
[----:B------:R1:W5:Y:S01]  /*01c0*/  @!P0 LD.E R241, desc[UR6][R18.64+0xb4] ;  /* 0x0000b40612f18980 */ /* 0x000362000c101900 */
[----:B---3--:R-:W-:-:S04]  /*01d0*/  ISETP.NE.U32.AND P0, PT, R2, RZ, PT ;  /* 0x000000ff0200720c */ /* 0x008fc80003f05070 */
[----:B------:R-:W-:Y:S01]  /*01e0*/  ISETP.NE.AND.EX P0, PT, R3, RZ, PT, P0 ;  /* 0x000000ff0300720c */ /* 0x000fe20003f05300 */
[----:B------:R-:W-:-:S12]  /*01f0*/  IMAD.WIDE R2, R239, 0x4, R2 ;  /* 0x00000004ef027825 */ /* 0x000fd800078e0202 */
[----:B-1----:R-:W-:Y:S05]  /*0200*/  @!P0 BRA `(.L_x_850) ;  /* 0x0000000000108947 */ /* 0x002fea0003800000 */
[----:B------:R-:W2:Y:S02]  /*0210*/  LD.E.U8 R0, desc[UR6][R18.64+0x1b2] ;  /* 0x0001b20612007980 */ /* 0x000ea4000c101100 */
[----:B--2---:R-:W-:-:S13]  /*0220*/  ISETP.NE.AND P1, PT, R0, RZ, PT ;  /* 0x000000ff0000720c */ /* 0x004fda0003f25270 */
[----:B------:R-:W-:Y:S05]  /*0230*/  @!P1 BRA `(.L_x_850) ;  /* 0x0000000000049947 */ /* 0x000fea0003800000 */
[----:B------:R1:W5:Y:S02]  /*0240*/  LD.E R13, desc[UR6][R2.64] ;  /* 0x00000006020d7980 */ /* 0x000364000c101900 */
.L_x_850:
[----:B------:R-:W-:Y:S05]  /*0250*/  BSYNC B0 ;  /* 0x0000000000007941 */ /* 0x000fea0003800000 */
.L_x_849:
[----:B------:R-:W-:Y:S04]  /*0260*/  BSSY B0, `(.L_x_851) ;  /* 0x0000009000007945 */ /* 0x000fe80003800000 */
[----:B------:R-:W-:Y:S05]  /*0270*/  @!P0 BRA `(.L_x_852) ;  /* 0x0000000000188947 */ /* 0x000fea0003800000 */
[----:B------:R-:W2:Y:S02]  /*0280*/  LD.E.U8 R0, desc[UR6][R18.64+0x1b2] ;  /* 0x0001b20612007980 */ /* 0x000ea4000c101100 */
[----:B--2---:R-:W-:-:S13]  /*0290*/  ISETP.NE.AND P0, PT, R0, RZ, PT ;  /* 0x000000ff0000720c */ /* 0x004fda0003f05270 */
[----:B------:R-:W2:Y:S02]  /*02a0*/  @P0 LD.E R61, desc[UR6][R2.64+0x4] ;  /* 0x00000406023d0980 */ /* 0x000ea4000c101900 */
[----:B--2--5:R-:W-:-:S06]  /*02b0*/  @P0 IADD3 R61, R61, -R13, RZ ;  /* 0x8000000d3d3d0210 */ /* 0x024fcc0007ffe0ff */
[----:B------:R3:W5:Y:S01]  /*02c0*/  @!P0 LD.E R61, desc[UR6][R2.64] ;  /* 0x00000006023d8980 */ /* 0x000762000c101900 */
[----:B------:R-:W-:Y:S05]  /*02d0*/  BRA `(.L_x_853) ;  /* 0x0000000000047947 */ /* 0x000fea0003800000 */
.L_x_852:
[----:B------:R2:W5:Y:S02]  /*02e0*/  LD.E R61, desc[UR6][R18.64+0xb8] ;  /* 0x0000b806123d7980 */ /* 0x000564000c101900 */
.L_x_853:
[----:B------:R-:W-:Y:S05]  /*02f0*/  BSYNC B0 ;  /* 0x0000000000007941 */ /* 0x000fea0003800000 */
.L_x_851:
[----:B-1-3--:R-:W3:Y:S01]  /*0300*/  LD.E.64 R2, desc[UR6][R18.64+0xf8] ;  /* 0x0000f80612027980 */ /* 0x00aee2000c101b00 */
[----:B------:R-:W-:Y:S01]  /*0310*/  BSSY B1, `(.L_x_854) ;  /* 0x0000012000017945 */ /* 0x000fe20003800000 */
[----:B-----5:R-:W-:Y:S01]  /*0320*/  IMAD.IADD R61, R61, 0x1, -R12 ;  /* 0x000000013d3d7824 */ /* 0x020fe200078e0a0c */
[----:B---3--:R-:W-:-:S04]  /*0330*/  ISETP.NE.U32.AND P0, PT, R2, RZ, PT ;  /* 0x000000ff0200720c */ /* 0x008fc80003f05070 */
[----:B------:R-:W-:-:S13]  /*0340*/  ISETP.NE.AND.EX P0, PT, R3, RZ, PT, P0 ;  /* 0x000000ff0300720c */ /* 0x000fda0003f05300 */
[----:B------:R-:W-:Y:S05]  /*0350*/  @!P0 BRA `(.L_x_855) ;  /* 0x0000000000108947 */ /* 0x000fea0003800000 */
[----:B------:R-:W-:-:S06]  /*0360*/  IMAD.WIDE R56, R239, 0x4, R2 ;  /* 0x00000004ef387825 */ /* 0x000fcc00078e0202 */
[----:B------:R-:W3:Y:S02]  /*0370*/  LD.E R56, desc[UR6][R56.64] ;  /* 0x0000000638387980 */ /* 0x000ee4000c101900 */
[----:B---3--:R-:W-:Y:S01]  /*0380*/  IADD3 R56, R56, -R12, RZ ;  /* 0x8000000c38387210 */ /* 0x008fe20007ffe0ff */
[----:B------:R-:W-:Y:S05]  /*0390*/  BRA `(.L_x_856) ;  /* 0x0000000000247947 */ /* 0x000fea0003800000 */
.L_x_855:
[----:B------:R-:W3:Y:S01]  /*03a0*/  LD.E.64 R2, desc[UR6][R18.64+0x108] ;  /* 0x0001080612027980 */ /* 0x000ee2000c101b00 */
[----:B------:R-:W-:Y:S01]  /*03b0*/  BSSY B0, `(.L_x_857) ;  /* 0x0000006000007945 */ /* 0x000fe20003800000 */
[----:B------:R-:W-:Y:S01]  /*03c0*/  IMAD.MOV.U32 R56, RZ, RZ, RZ ;  /* 0x000000ffff387224 */ /* 0x000fe200078e00ff */
[----:B---3--:R-:W-:-:S04]  /*03d0*/  ISETP.NE.U32.AND P0, PT, R2, RZ, PT ;  /* 0x000000ff0200720c */ /* 0x008fc80003f05070 */
[----:B------:R-:W-:-:S13]  /*03e0*/  ISETP.NE.AND.EX P0, PT, R3, RZ, PT, P0 ;  /* 0x000000ff0300720c */ /* 0x000fda0003f05300 */
[----:B------:R-:W-:Y:S05]  /*03f0*/  @!P0 BRA `(.L_x_858) ;  /* 0x0000000000048947 */ /* 0x000fea0003800000 */
[----:B------:R1:W5:Y:S02]  /*0400*/  LD.E R56, desc[UR6][R18.64+0xbc] ;  /* 0x0000bc0612387980 */ /* 0x000364000c101900 */
.L_x_858:
[----:B------:R-:W-:Y:S05]  /*0410*/  BSYNC B0 ;  /* 0x0000000000007941 */ /* 0x000fea0003800000 */
.L_x_857:
[----:B-----5:R-:W-:Y:S02]  /*0420*/  IADD3 R56, R61, R56, RZ ;  /* 0x000000383d387210 */ /* 0x020fe40007ffe0ff */
.L_x_856:
[----:B------:R-:W-:Y:S05]  /*0430*/  BSYNC B1 ;  /* 0x0000000000017941 */ /* 0x000fea0003800000 */
.L_x_854:
[----:B------:R-:W-:Y:S01]  /*0440*/  IMAD.SHL.U32 R55, R240, 0x40, RZ ;  /* 0x00000040f0377824 */ /* 0x000fe200078e00ff */
[----:B------:R-:W-:Y:S01]  /*0450*/  MOV R2, R237 ;  /* 0x000000ed00027202 */ /* 0x000fe20000000f00 */
[----:B------:R-:W-:-:S03]  /*0460*/  IMAD.MOV.U32 R3, RZ, RZ, 0x0 ;  /* 0x00000000ff037424 */ /* 0x000fc600078e00ff */
[----:B------:R-:W-:-:S13]  /*0470*/  ISETP.GT.AND P0, PT, R241, R55, PT ;  /* 0x00000037f100720c */ /* 0x000fda0003f04270 */
[----:B-12---:R-:W-:Y:S05]  /*0480*/  @!P0 RET.REL.NODEC R2 `(_ZN5flash24flash_fwd_splitkv_kernelI23Flash_fwd_kernel_traitsILi256ELi64ELi64ELi4ELb0ELb0EN7cutlass10bfloat16_tE19Flash_kernel_traitsILi256ELi64ELi64ELi4ES3_EELb1ELb0ELb0ELb0ELb0ELb0ELb0ELb1EEEvNS_16Flash_fwd_paramsE) ;  /* 0xfffffff802dc8950 */ /* 0x006fea0003c3ffff */
[----:B------:R-:W2:Y:S04]  /*0490*/  LD.E R6, desc[UR6][R18.64+0xb8] ;  /* 0x0000b80612067980 */ /* 0x000ea8000c101900 */
[----:B------:R-:W3:Y:S01]  /*04a0*/  LD.E R2, desc[UR6][R18.64+0x188] ;  /* 0x0001880612027980 */ /* 0x000ee2000c101900 */
[----:B------:R-:W-:Y:S01]  /*04b0*/  IADD3 R0, -R241, 0x7f, R55 ;  /* 0x0000007ff1007810 */ /* 0x000fe20007ffe137 */
[----:B------:R-:W-:Y:S01]  /*04c0*/  VIADD R4, R56, 0x3f ;  /* 0x0000003f38047836 */ /* 0x000fe20000000000 */
[----:B------:R-:W1:Y:S04]  /*04d0*/  S2R R52, SR_TID.X ;  /* 0x0000000000347919 */ /* 0x000e680000002100 */
[----:B------:R-:W-:-:S04]  /*04e0*/  SHF.R.S32.HI R3, RZ, 0x1f, R4 ;  /* 0x0000001fff037819 */ /* 0x000fc80000011404 */
[----:B------:R-:W-:-:S04]  /*04f0*/  LEA.HI R3, R3, R4, RZ, 0x6 ;  /* 0x0000000403037211 */ /* 0x000fc800078f30ff */
[----:B------:R-:W-:Y:S01]  /*0500*/  SHF.R.S32.HI R3, RZ, 0x6, R3 ;  /* 0x00000006ff037819 */ /* 0x000fe20000011403 */
[----:B--2---:R-:W-:Y:S01]  /*0510*/  VIADD R6, R6, 0x3f ;  /* 0x0000003f06067836 */ /* 0x004fe20000000000 */
[----:B---3--:R-:W-:-:S04]  /*0520*/  IADD3 R2, R2, R0, R56 ;  /* 0x0000000002027210 */ /* 0x008fc80007ffe038 */
[----:B------:R-:W-:Y:S02]  /*0530*/  SHF.R.S32.HI R5, RZ, 0x1f, R6 ;  /* 0x0000001fff057819 */ /* 0x000fe40000011406 */
[----:B------:R-:W-:Y:S02]  /*0540*/  SHF.R.S32.HI R0, RZ, 0x1f, R2 ;  /* 0x0000001fff007819 */ /* 0x000fe40000011402 */
[----:B------:R-:W-:Y:S02]  /*0550*/  LEA.HI R5, R5, R6, RZ, 0x6 ;  /* 0x0000000605057211 */ /* 0x000fe400078f30ff */
[----:B------:R-:W-:Y:S02]  /*0560*/  LEA.HI R0, R0, R2, RZ, 0x6 ;  /* 0x0000000200007211 */ /* 0x000fe400078f30ff */
[----:B------:R-:W-:Y:S02]  /*0570*/  SHF.R.S32.HI R5, RZ, 0x6, R5 ;  /* 0x00000006ff057819 */ /* 0x000fe40000011405 */
[----:B------:R-:W-:-:S04]  /*0580*/  SHF.R.S32.HI R0, RZ, 0x6, R0 ;  /* 0x00000006ff007819 */ /* 0x000fc80000011400 */
[----:B------:R-:W-:-:S04]  /*0590*/  VIMNMX3 R165, R5, R3, R0, PT ;  /* 0x0000000305a5720f */ /* 0x000fc80003800100 */
[----:B------:R-:W-:-:S13]  /*05a0*/  ISETP.GT.AND P0, PT, R165, RZ, PT ;  /* 0x000000ffa500720c */ /* 0x000fda0003f04270 */
[----:B-1----:R-:W-:Y:S05]  /*05b0*/  @P0 BRA `(.L_x_859) ;  /* 0x0000000800680947 */ /* 0x002fea0003800000 */
[----:B------:R-:W-:Y:S01]  /*05c0*/  ISETP.NE.AND P0, PT, R242, -0x1, PT ;  /* 0xfffffffff200780c */ /* 0x000fe20003f05270 */
[----:B------:R-:W2:Y:S04]  /*05d0*/  LD.E.64 R6, desc[UR6][R18.64+0x88] ;  /* 0x0000880612067980 */ /* 0x000ea8000c101b00 */
[----:B------:R-:W3:Y:S04]  /*05e0*/  LD.E.64 R22, desc[UR6][R18.64+0x90] ;  /* 0x0000900612167980 */ /* 0x000ee8000c101b00 */
[----:B------:R1:W5:Y:S04]  /*05f0*/  LD.E R3, desc[UR6][R18.64+0x60] ;  /* 0x0000600612037980 */ /* 0x000368000c101900 */
[----:B------:R-:W4:Y:S04]  /*0600*/  @!P0 LD.E.64 R14, desc[UR6][R18.64+0x80] ;  /* 0x00008006120e8980 */ /* 0x000f28000c101b00 */
[----:B------:R1:W5:Y:S04]  /*0610*/  LD.E R0, desc[UR6][R18.64+0xb4] ;  /* 0x0000b40612007980 */ /* 0x000368000c101900 */
[----:B------:R1:W5:Y:S04]  /*0620*/  LD.E.64 R4, desc[UR6][R18.64+0xa0] ;  /* 0x0000a00612047980 */ /* 0x000368000c101b00 */
[----:B------:R1:W5:Y:S04]  /*0630*/  LD.E R2, desc[UR6][R18.64+0xc0] ;  /* 0x0000c00612027980 */ /* 0x000368000c101900 */
[----:B------:R-:W5:Y:S01]  /*0640*/  LD.E.64 R18, desc[UR6][R18.64+0x70] ;  /* 0x0000700612127980 */ /* 0x000f62000c101b00 */
[----:B------:R-:W-:-:S04]  /*0650*/  SHF.R.S32.HI R8, RZ, 0x1f, R52 ;  /* 0x0000001fff087819 */ /* 0x000fc80000011434 */
[----:B------:R-:W-:-:S04]  /*0660*/  LEA.HI R8, R8, R52, RZ, 0x3 ;  /* 0x0000003408087211 */ /* 0x000fc800078f18ff */
[----:B------:R-:W-:-:S05]  /*0670*/  LOP3.LUT R9, R8, 0xfffffff8, RZ, 0xc0, !PT ;  /* 0xfffffff808097812 */ /* 0x000fca00078ec0ff */
[----:B------:R-:W-:-:S04]  /*0680*/  IMAD.IADD R52, R52, 0x1, -R9 ;  /* 0x0000000134347824 */ /* 0x000fc800078e0a09 */
[----:B------:R-:W-:Y:S01]  /*0690*/  IMAD.SHL.U32 R20, R52, 0x8, RZ ;  /* 0x0000000834147824 */ /* 0x000fe200078e00ff */
[----:B------:R-:W-:-:S04]  /*06a0*/  @!P0 SHF.R.S32.HI R10, RZ, 0x1f, R239 ;  /* 0x0000001fff0a8819 */ /* 0x000fc800000114ef */
[----:B------:R-:W-:Y:S02]  /*06b0*/  SHF.R.S32.HI R21, RZ, 0x1f, R20 ;  /* 0x0000001fff157819 */ /* 0x000fe40000011414 */
[----:B------:R-:W-:Y:S02]  /*06c0*/  SHF.R.S32.HI R8, RZ, 0x3, R8 ;  /* 0x00000003ff087819 */ /* 0x000fe40000011408 */
[----:B------:R-:W-:Y:S01]  /*06d0*/  IADD3 R241, -R55, R241, RZ ;  /* 0x000000f137f17210 */ /* 0x000fe20007ffe1ff */
[----:B------:R-:W-:Y:S01]  /*06e0*/  BSSY B0, `(.L_x_860) ;  /* 0x000002d000007945 */ /* 0x000fe20003800000 */
[----:B------:R-:W-:Y:S01]  /*06f0*/  ISETP.NE.AND P3, PT, R52, RZ, PT ;  /* 0x000000ff3400720c */ /* 0x000fe20003f65270 */
[-C--:B--2---:R-:W-:Y:S02]  /*0700*/  @P0 IMAD R11, R7, R242.reuse, RZ ;  /* 0x000000f2070b0224 */ /* 0x084fe400078e02ff */
[----:B------:R-:W-:-:S05]  /*0710*/  @P0 IMAD.WIDE.U32 R12, R6, R242, RZ ;  /* 0x000000f2060c0225 */ /* 0x000fca00078e00ff */
[----:B------:R-:W-:Y:S01]  /*0720*/  @P0 IADD3 R11, R13, R11, RZ ;  /* 0x0000000b0d0b0210 */ /* 0x000fe20007ffe0ff */
[-C--:B----4-:R-:W-:Y:S02]  /*0730*/  @!P0 IMAD R9, R15, R239.reuse, RZ ;  /* 0x000000ef0f098224 */ /* 0x090fe400078e02ff */
[----:B------:R-:W-:Y:S01]  /*0740*/  @!P0 IMAD.WIDE.U32 R16, R14, R239, RZ ;  /* 0x000000ef0e108225 */ /* 0x000fe200078e00ff */
[----:B------:R-:W-:-:S03]  /*0750*/  SHF.R.S32.HI R13, RZ, 0x1f, R55 ;  /* 0x0000001fff0d7819 */ /* 0x000fc60000011437 */
[----:B------:R-:W-:Y:S02]  /*0760*/  @!P0 IMAD R10, R14, R10, R9 ;  /* 0x0000000a0e0a8224 */ /* 0x000fe400078e0209 */
[----:B------:R-:W-:Y:S02]  /*0770*/  IMAD R9, R7, R55, RZ ;  /* 0x0000003707097224 */ /* 0x000fe400078e02ff */
[----:B------:R-:W-:-:S04]  /*0780*/  IMAD.WIDE.U32 R14, R55, R6, R20 ;  /* 0x00000006370e7225 */ /* 0x000fc800078e0014 */
[----:B------:R-:W-:Y:S02]  /*0790*/  @!P0 IMAD.MOV.U32 R12, RZ, RZ, R16 ;  /* 0x000000ffff0c8224 */ /* 0x000fe400078e0010 */
[----:B------:R-:W-:Y:S02]  /*07a0*/  IMAD R9, R6, R13, R9 ;  /* 0x0000000d06097224 */ /* 0x000fe400078e0209 */
[----:B------:R-:W-:Y:S01]  /*07b0*/  @!P0 IMAD.IADD R11, R17, 0x1, R10 ;  /* 0x00000001110b8824 */ /* 0x000fe200078e020a */
[----:B------:R-:W-:-:S04]  /*07c0*/  IADD3 R10, P0, R12, R14, RZ ;  /* 0x0000000e0c0a7210 */ /* 0x000fc80007f1e0ff */
[----:B------:R-:W-:Y:S02]  /*07d0*/  IADD3.X R11, R11, R15, R9, P0, !PT ;  /* 0x0000000f0b0b7210 */ /* 0x000fe400007fe409 */
[C---:B------:R-:W-:Y:S01]  /*07e0*/  ISETP.GE.AND P0, PT, R8.reuse, R241, PT ;  /* 0x000000f10800720c */ /* 0x040fe20003f06270 */
[----:B---3--:R-:W-:Y:S01]  /*07f0*/  IMAD R24, R23, R238, RZ ;  /* 0x000000ee17187224 */ /* 0x008fe200078e02ff */
[----:B------:R-:W-:Y:S01]  /*0800*/  SHF.R.S32.HI R9, RZ, 0x1f, R238 ;  /* 0x0000001fff097819 */ /* 0x000fe200000114ee */
[----:B------:R-:W-:-:S04]  /*0810*/  VIADD R13, R8, 0x10 ;  /* 0x00000010080d7836 */ /* 0x000fc80000000000 */
[----:B------:R-:W-:Y:S02]  /*0820*/  IMAD R24, R22, R9, R24 ;  /* 0x0000000916187224 */ /* 0x000fe400078e0218 */
[----:B------:R-:W-:Y:S01]  /*0830*/  IMAD.WIDE.U32 R22, R238, R22, R10 ;  /* 0x00000016ee167225 */ /* 0x000fe200078e000a */
[----:B------:R-:W-:Y:S02]  /*0840*/  ISETP.GE.AND P1, PT, R13, R241, PT ;  /* 0x000000f10d00720c */ /* 0x000fe40003f26270 */
[----:B------:R-:W-:Y:S01]  /*0850*/  SHF.R.S32.HI R11, RZ, 0x1f, R8 ;  /* 0x0000001fff0b7819 */ /* 0x000fe20000011408 */
[----:B------:R-:W-:Y:S01]  /*0860*/  VIADD R16, R20, 0x40 ;  /* 0x0000004014107836 */ /* 0x000fe20000000000 */
[----:B------:R-:W-:Y:S01]  /*0870*/  IADD3 R12, R8, 0x20, RZ ;  /* 0x00000020080c7810 */ /* 0x000fe20007ffe0ff */
[C---:B------:R-:W-:Y:S01]  /*0880*/  VIADD R14, R20.reuse, 0xc0 ;  /* 0x000000c0140e7836 */ /* 0x040fe20000000000 */
[----:B------:R-:W-:Y:S02]  /*0890*/  IADD3 R15, R20, 0x80, RZ ;  /* 0x00000080140f7810 */ /* 0x000fe40007ffe0ff */
[----:B------:R-:W-:Y:S01]  /*08a0*/  IADD3 R25, R23, R24, RZ ;  /* 0x0000001817197210 */ /* 0x000fe20007ffe0ff */
[----:B-1----:R-:W-:Y:S06]  /*08b0*/  @P0 BRA `(.L_x_861) ;  /* 0x00000000003c0947 */ /* 0x002fec0003800000 */
[----:B------:R-:W-:Y:S01]  /*08c0*/  IMAD R9, R7, R8, RZ ;  /* 0x0000000807097224 */ /* 0x000fe200078e02ff */
[-C--:B-----5:R-:W-:Y:S01]  /*08d0*/  ISETP.GE.AND P6, PT, R20, R2.reuse, PT ;  /* 0x000000021400720c */ /* 0x0a0fe20003fc6270 */
[----:B------:R-:W-:Y:S01]  /*08e0*/  IMAD.MOV.U32 R24, RZ, RZ, R22 ;  /* 0x000000ffff187224 */ /* 0x000fe200078e0016 */
[-C--:B------:R-:W-:Y:S01]  /*08f0*/  ISETP.GE.AND P5, PT, R16, R2.reuse, PT ;  /* 0x000000021000720c */ /* 0x080fe20003fa6270 */
[C---:B------:R-:W-:Y:S01]  /*0900*/  IMAD R9, R6.reuse, R11, R9 ;  /* 0x0000000b06097224 */ /* 0x040fe200078e0209 */
[----:B------:R-:W-:Y:S01]  /*0910*/  ISETP.GE.AND P4, PT, R15, R2, PT ;  /* 0x000000020f00720c */ /* 0x000fe20003f86270 */
[----:B------:R-:W-:Y:S01]  /*0920*/  IMAD.WIDE.U32 R26, R6, R8, R24 ;  /* 0x00000008061a7225 */ /* 0x000fe200078e0018 */
[----:B------:R-:W-:-:S03]  /*0930*/  ISETP.GE.AND P2, PT, R14, R2, PT ;  /* 0x000000020e00720c */ /* 0x000fc60003f46270 */
[----:B------:R-:W-:Y:S01]  /*0940*/  IMAD.IADD R9, R27, 0x1, R9 ;  /* 0x000000011b097824 */ /* 0x000fe200078e0209 */
[----:B------:R-:W-:-:S04]  /*0950*/  LEA R28, P0, R26, R18, 0x1 ;  /* 0x000000121a1c7211 */ /* 0x000fc800078008ff */
[----:B------:R-:W-:-:S05]  /*0960*/  LEA.HI.X R29, R26, R19, R9, 0x1, P0 ;  /* 0x000000131a1d7211 */ /* 0x000fca00000f0c09 */
[----:B------:R1:W-:Y:S04]  /*0970*/  @!P6 ST.E.128 desc[UR6][R28.64], RZ ;  /* 0x000000ff1c00e985 */ /* 0x0003e8000c101d06 */
[----:B------:R1:W-:Y:S04]  /*0980*/  @!P5 ST.E.128 desc[UR6][R28.64+0x80], RZ ;  /* 0x000080ff1c00d985 */ /* 0x0003e8000c101d06 */
[----:B------:R1:W-:Y:S04]  /*0990*/  @!P4 ST.E.128 desc[UR6][R28.64+0x100], RZ ;  /* 0x000100ff1c00c985 */ /* 0x0003e8000c101d06 */
[----:B------:R1:W-:Y:S02]  /*09a0*/  @!P2 ST.E.128 desc[UR6][R28.64+0x180], RZ ;  /* 0x000180ff1c00a985 */ /* 0x0003e4000c101d06 */
.L_x_861:
[----:B------:R-:W-:Y:S05]  /*09b0*/  BSYNC B0 ;  /* 0x0000000000007941 */ /* 0x000fea0003800000 */
.L_x_860:
[----:B------:R-:W-:Y:S01]  /*09c0*/  BSSY B0, `(.L_x_862) ;  /* 0x0000015000007945 */ /* 0x000fe20003800000 */
[----:B------:R-:W-:-:S03]  /*09d0*/  ISETP.GE.AND P0, PT, R12, R241, PT ;  /* 0x000000f10c00720c */ /* 0x000fc60003f06270 */
[----:B------:R-:W-:Y:S10]  /*09e0*/  @P1 BRA `(.L_x_863) ;  /* 0x0000000000481947 */ /* 0x000ff40003800000 */
[----:B------:R-:W-:Y:S01]  /*09f0*/  IADD3 R10, P1, R8, 0x10, RZ ;  /* 0x00000010080a7810 */ /* 0x000fe20007f3e0ff */
[----:B------:R-:W-:Y:S01]  /*0a00*/  IMAD.MOV.U32 R26, RZ, RZ, R22 ;  /* 0x000000ffff1a7224 */ /* 0x000fe200078e0016 */
[-C--:B-----5:R-:W-:Y:S01]  /*0a10*/  ISETP.GE.AND P5, PT, R20, R2.reuse, PT ;  /* 0x000000021400720c */ /* 0x0a0fe20003fa6270 */
[----:B------:R-:W-:Y:S01]  /*0a20*/  IMAD.MOV.U32 R27, RZ, RZ, R25 ;  /* 0x000000ffff1b7224 */ /* 0x000fe200078e0019 */
[-C--:B------:R-:W-:Y:S01]  /*0a30*/  ISETP.GE.AND P4, PT, R16, R2.reuse, PT ;  /* 0x000000021000720c */ /* 0x080fe20003f86270 */
[----:B------:R-:W-:Y:S01]  /*0a40*/  IMAD.X R9, RZ, RZ, R11, P1 ;  /* 0x000000ffff097224 */ /* 0x000fe200008e060b */
[----:B------:R-:W-:Y:S01]  /*0a50*/  ISETP.GE.AND P2, PT, R15, R2, PT ;  /* 0x000000020f00720c */ /* 0x000fe20003f46270 */
[----:B------:R-:W-:Y:S01]  /*0a60*/  IMAD.WIDE.U32 R26, R6, R10, R26 ;  /* 0x0000000a061a7225 */ /* 0x000fe200078e001a */
[----:B------:R-:W-:-:S03]  /*0a70*/  ISETP.GE.AND P1, PT, R14, R2, PT ;  /* 0x000000020e00720c */ /* 0x000fc60003f26270 */
[----:B------:R-:W-:Y:S01]  /*0a80*/  IMAD R9, R9, R6, RZ ;  /* 0x0000000609097224 */ /* 0x000fe200078e02ff */
[----:B-1----:R-:W-:-:S03]  /*0a90*/  LEA R28, P6, R26, R18, 0x1 ;  /* 0x000000121a1c7211 */ /* 0x002fc600078c08ff */
[----:B------:R-:W-:-:S04]  /*0aa0*/  IMAD R9, R7, R10, R9 ;  /* 0x0000000a07097224 */ /* 0x000fc800078e0209 */
[----:B------:R-:W-:-:S05]  /*0ab0*/  IMAD.IADD R9, R27, 0x1, R9 ;  /* 0x000000011b097824 */ /* 0x000fca00078e0209 */
[----:B------:R-:W-:-:S05]  /*0ac0*/  LEA.HI.X R29, R26, R19, R9, 0x1, P6 ;  /* 0x000000131a1d7211 */ /* 0x000fca00030f0c09 */
[----:B------:R2:W-:Y:S04]  /*0ad0*/  @!P5 ST.E.128 desc[UR6][R28.64], RZ ;  /* 0x000000ff1c00d985 */ /* 0x0005e8000c101d06 */
[----:B------:R2:W-:Y:S04]  /*0ae0*/  @!P4 ST.E.128 desc[UR6][R28.64+0x80], RZ ;  /* 0x000080ff1c00c985 */ /* 0x0005e8000c101d06 */
[----:B------:R2:W-:Y:S04]  /*0af0*/  @!P2 ST.E.128 desc[UR6][R28.64+0x100], RZ ;  /* 0x000100ff1c00a985 */ /* 0x0005e8000c101d06 */
[----:B------:R2:W-:Y:S02]  /*0b00*/  @!P1 ST.E.128 desc[UR6][R28.64+0x180], RZ ;  /* 0x000180ff1c009985 */ /* 0x0005e4000c101d06 */
.L_x_863:
[----:B------:R-:W-:Y:S05]  /*0b10*/  BSYNC B0 ;  /* 0x0000000000007941 */ /* 0x000fea0003800000 */
.L_x_862:
[----:B-----5:R-:W-:Y:S01]  /*0b20*/  IMAD R3, R239, R3, R238 ;  /* 0x00000003ef037224 */ /* 0x020fe200078e02ee */
[----:B------:R-:W-:Y:S01]  /*0b30*/  BSSY B0, `(.L_x_864) ;  /* 0x0000016000007945 */ /* 0x000fe20003800000 */
[----:B------:R-:W-:Y:S02]  /*0b40*/  ISETP.GE.OR P5, PT, R13, R241, P3 ;  /* 0x000000f10d00720c */ /* 0x000fe40001fa6670 */
[----:B------:R-:W-:Y:S01]  /*0b50*/  IMAD R55, R0, R3, R55 ;  /* 0x0000000300377224 */ /* 0x000fe200078e0237 */
[----:B------:R-:W-:Y:S10]  /*0b60*/  @P0 BRA `(.L_x_865) ;  /* 0x0000000000480947 */ /* 0x000ff40003800000 */
[----:B------:R-:W-:Y:S01]  /*0b70*/  IADD3 R3, P0, R8, 0x20, RZ ;  /* 0x0000002008037810 */ /* 0x000fe20007f1e0ff */
[----:B------:R-:W-:Y:S01]  /*0b80*/  IMAD.MOV.U32 R26, RZ, RZ, R22 ;  /* 0x000000ffff1a7224 */ /* 0x000fe200078e0016 */
[-C--:B------:R-:W-:Y:S01]  /*0b90*/  ISETP.GE.AND P4, PT, R20, R2.reuse, PT ;  /* 0x000000021400720c */ /* 0x080fe20003f86270 */
[----:B------:R-:W-:Y:S01]  /*0ba0*/  IMAD.MOV.U32 R27, RZ, RZ, R25 ;  /* 0x000000ffff1b7224 */ /* 0x000fe200078e0019 */
[-C--:B------:R-:W-:Y:S01]  /*0bb0*/  ISETP.GE.AND P2, PT, R16, R2.reuse, PT ;  /* 0x000000021000720c */ /* 0x080fe20003f46270 */
[----:B------:R-:W-:Y:S01]  /*0bc0*/  IMAD.X R0, RZ, RZ, R11, P0 ;  /* 0x000000ffff007224 */ /* 0x000fe200000e060b */
[-C--:B------:R-:W-:Y:S01]  /*0bd0*/  ISETP.GE.AND P1, PT, R15, R2.reuse, PT ;  /* 0x000000020f00720c */ /* 0x080fe20003f26270 */
[----:B------:R-:W-:Y:S01]  /*0be0*/  IMAD.WIDE.U32 R26, R6, R3, R26 ;  /* 0x00000003061a7225 */ /* 0x000fe200078e001a */
[----:B------:R-:W-:-:S03]  /*0bf0*/  ISETP.GE.AND P0, PT, R14, R2, PT ;  /* 0x000000020e00720c */ /* 0x000fc60003f06270 */
[----:B------:R-:W-:Y:S01]  /*0c00*/  IMAD R0, R0, R6, RZ ;  /* 0x0000000600007224 */ /* 0x000fe200078e02ff */
[----:B-12---:R-:W-:-:S03]  /*0c10*/  LEA R28, P6, R26, R18, 0x1 ;  /* 0x000000121a1c7211 */ /* 0x006fc600078c08ff */
[----:B------:R-:W-:-:S04]  /*0c20*/  IMAD R0, R7, R3, R0 ;  /* 0x0000000307007224 */ /* 0x000fc800078e0200 */
[----:B------:R-:W-:-:S05]  /*0c30*/  IMAD.IADD R0, R27, 0x1, R0 ;  /* 0x000000011b007824 */ /* 0x000fca00078e0200 */
[----:B------:R-:W-:-:S05]  /*0c40*/  LEA.HI.X R29, R26, R19, R0, 0x1, P6 ;  /* 0x000000131a1d7211 */ /* 0x000fca00030f0c00 */
[----:B------:R3:W-:Y:S04]  /*0c50*/  @!P4 ST.E.128 desc[UR6][R28.64], RZ ;  /* 0x000000ff1c00c985 */ /* 0x0007e8000c101d06 */
[----:B------:R3:W-:Y:S04]  /*0c60*/  @!P2 ST.E.128 desc[UR6][R28.64+0x80], RZ ;  /* 0x000080ff1c00a985 */ /* 0x0007e8000c101d06 */
[----:B------:R3:W-:Y:S04]  /*0c70*/  @!P1 ST.E.128 desc[UR6][R28.64+0x100], RZ ;  /* 0x000100ff1c009985 */ /* 0x0007e8000c101d06 */
[----:B------:R3:W-:Y:S02]  /*0c80*/  @!P0 ST.E.128 desc[UR6][R28.64+0x180], RZ ;  /* 0x000180ff1c008985 */ /* 0x0007e4000c101d06 */
.L_x_865:
[----:B------:R-:W-:Y:S05]  /*0c90*/  BSYNC B0 ;  /* 0x0000000000007941 */ /* 0x000fea0003800000 */
.L_x_864:
[C---:B------:R-:W-:Y:S01]  /*0ca0*/  VIADD R3, R8.reuse, 0x30 ;  /* 0x0000003008037836 */ /* 0x040fe20000000000 */
[-C--:B------:R-:W-:Y:S01]  /*0cb0*/  ISETP.GE.OR P6, PT, R8, R241.reuse, P3 ;  /* 0x000000f10800720c */ /* 0x080fe20001fc6670 */
[----:B------:R-:W-:Y:S01]  /*0cc0*/  BSSY B0, `(.L_x_866) ;  /* 0x000001e000007945 */ /* 0x000fe20003800000 */
[-C--:B------:R-:W-:Y:S02]  /*0cd0*/  ISETP.GE.OR P4, PT, R12, R241.reuse, P3 ;  /* 0x000000f10c00720c */ /* 0x080fe40001f86670 */
[-C--:B------:R-:W-:Y:S02]  /*0ce0*/  ISETP.GE.AND P1, PT, R3, R241.reuse, PT ;  /* 0x000000f10300720c */ /* 0x080fe40003f26270 */
[----:B------:R-:W-:Y:S02]  /*0cf0*/  IADD3 R0, P0, R55, R8, RZ ;  /* 0x0000000837007210 */ /* 0x000fe40007f1e0ff */
[----:B------:R-:W-:Y:S01]  /*0d00*/  ISETP.GE.OR P3, PT, R3, R241, P3 ;  /* 0x000000f10300720c */ /* 0x000fe20001f66670 */
[----:B------:R-:W-:Y:S01]  /*0d10*/  @!P5 IMAD.MOV.U32 R3, RZ, RZ, 0x7f800000 ;  /* 0x7f800000ff03d424 */ /* 0x000fe200078e00ff */
[----:B------:R-:W-:-:S02]  /*0d20*/  LEA.HI.X.SX32 R55, R55, R11, 0x1, P0 ;  /* 0x0000000b37377211 */ /* 0x000fc400000f0eff */
[----:B------:R-:W-:Y:S01]  /*0d30*/  LEA R12, P0, R0, R4, 0x2 ;  /* 0x00000004000c7211 */ /* 0x000fe200078010ff */
[----:B------:R-:W-:-:S03]  /*0d40*/  @!P6 IMAD.MOV.U32 R4, RZ, RZ, 0x7f800000 ;  /* 0x7f800000ff04e424 */ /* 0x000fc600078e00ff */
[----:B------:R-:W-:Y:S01]  /*0d50*/  LEA.HI.X R13, R0, R5, R55, 0x2, P0 ;  /* 0x00000005000d7211 */ /* 0x000fe200000f1437 */
[----:B------:R-:W-:Y:S01]  /*0d60*/  @!P4 IMAD.MOV.U32 R0, RZ, RZ, 0x7f800000 ;  /* 0x7f800000ff00c424 */ /* 0x000fe200078e00ff */
[----:B------:R-:W-:Y:S07]  /*0d70*/  @P1 BRA `(.L_x_867) ;  /* 0x0000000000481947 */ /* 0x000fee0003800000 */
[----:B------:R-:W-:Y:S01]  /*0d80*/  IADD3 R8, P0, R8, 0x30, RZ ;  /* 0x0000003008087810 */ /* 0x000fe20007f1e0ff */
[----:B------:R-:W-:Y:S01]  /*0d90*/  IMAD.MOV.U32 R10, RZ, RZ, R22 ;  /* 0x000000ffff0a7224 */ /* 0x000fe200078e0016 */
[----:B------:R-:W-:-:S03]  /*0da0*/  ISETP.GE.AND P2, PT, R16, R2, PT ;  /* 0x000000021000720c */ /* 0x000fc60003f46270 */
[----:B------:R-:W-:Y:S01]  /*0db0*/  IMAD.X R5, RZ, RZ, R11, P0 ;  /* 0x000000ffff057224 */ /* 0x000fe200000e060b */
[----:B------:R-:W-:Y:S01]  /*0dc0*/  ISETP.GE.AND P0, PT, R20, R2, PT ;  /* 0x000000021400720c */ /* 0x000fe20003f06270 */
[----:B------:R-:W-:Y:S02]  /*0dd0*/  IMAD.MOV.U32 R11, RZ, RZ, R25 ;  /* 0x000000ffff0b7224 */ /* 0x000fe400078e0019 */
[----:B------:R-:W-:Y:S02]  /*0de0*/  IMAD R5, R5, R6, RZ ;  /* 0x0000000605057224 */ /* 0x000fe400078e02ff */
[----:B------:R-:W-:-:S04]  /*0df0*/  IMAD.WIDE.U32 R10, R6, R8, R10 ;  /* 0x00000008060a7225 */ /* 0x000fc800078e000a */
[----:B------:R-:W-:Y:S01]  /*0e00*/  IMAD R5, R7, R8, R5 ;  /* 0x0000000807057224 */ /* 0x000fe200078e0205 */
[----:B------:R-:W-:-:S03]  /*0e10*/  LEA R6, P1, R10, R18, 0x1 ;  /* 0x000000120a067211 */ /* 0x000fc600078208ff */
[----:B------:R-:W-:-:S05]  /*0e20*/  IMAD.IADD R5, R11, 0x1, R5 ;  /* 0x000000010b057824 */ /* 0x000fca00078e0205 */
[----:B------:R-:W-:Y:S02]  /*0e30*/  LEA.HI.X R7, R10, R19, R5, 0x1, P1 ;  /* 0x000000130a077211 */ /* 0x000fe400008f0c05 */
[----:B------:R-:W-:-:S03]  /*0e40*/  ISETP.GE.AND P1, PT, R15, R2, PT ;  /* 0x000000020f00720c */ /* 0x000fc60003f26270 */
[----:B------:R4:W-:Y:S01]  /*0e50*/  @!P0 ST.E.128 desc[UR6][R6.64], RZ ;  /* 0x000000ff06008985 */ /* 0x0009e2000c101d06 */
[----:B------:R-:W-:-:S03]  /*0e60*/  ISETP.GE.AND P0, PT, R14, R2, PT ;  /* 0x000000020e00720c */ /* 0x000fc60003f06270 */
[----:B------:R4:W-:Y:S06]  /*0e70*/  @!P2 ST.E.128 desc[UR6][R6.64+0x80], RZ ;  /* 0x000080ff0600a985 */ /* 0x0009ec000c101d06 */
[----:B------:R4:W-:Y:S04]  /*0e80*/  @!P1 ST.E.128 desc[UR6][R6.64+0x100], RZ ;  /* 0x000100ff06009985 */ /* 0x0009e8000c101d06 */
[----:B------:R4:W-:Y:S02]  /*0e90*/  @!P0 ST.E.128 desc[UR6][R6.64+0x180], RZ ;  /* 0x000180ff06008985 */ /* 0x0009e4000c101d06 */
.L_x_867:
[----:B------:R-:W-:Y:S05]  /*0ea0*/  BSYNC B0 ;  /* 0x0000000000007941 */ /* 0x000fea0003800000 */
.L_x_866:
[----:B------:R5:W-:Y:S01]  /*0eb0*/  @!P5 ST.E desc[UR6][R12.64+0x40], R3 ;  /* 0x000040030c00d985 */ /* 0x000be2000c101906 */
[----:B------:R-:W-:-:S03]  /*0ec0*/  MOV R2, R237 ;  /* 0x000000ed00027202 */ /* 0x000fc60000000f00 */
[----:B------:R-:W-:Y:S04]  /*0ed0*/  @!P6 ST.E desc[UR6][R12.64], R4 ;  /* 0x000000040c00e985 */ /* 0x000fe8000c101906 */
[----:B------:R1:W-:Y:S01]  /*0ee0*/  @!P4 ST.E desc[UR6][R12.64+0x80], R0 ;  /* 0x000080000c00c985 */ /* 0x0003e2000c101906 */
[----:B-----5:R-:W-:-:S04]  /*0ef0*/  MOV R3, 0x0 ;  /* 0x0000000000037802 */ /* 0x020fc80000000f00 */
[----:B-1234-:R-:W-:Y:S05]  /*0f00*/  @P3 RET.REL.NODEC R2 `(_ZN5flash24flash_fwd_splitkv_kernelI23Flash_fwd_kernel_traitsILi256ELi64ELi64ELi4ELb0ELb0EN7cutlass10bfloat16_tE19Flash_kernel_traitsILi256ELi64ELi64ELi4ES3_EELb1ELb0ELb0ELb0ELb0ELb0ELb0ELb1EEEvNS_16Flash_fwd_paramsE) ;  /* 0xfffffff0023c3950 */ /* 0x01efea0003c3ffff */
[----:B------:R-:W-:Y:S02]  /*0f10*/  MOV R0, 0x7f800000 ;  /* 0x7f80000000007802 */ /* 0x000fe40000000f00 */
[----:B------:R-:W-:Y:S02]  /*0f20*/  MOV R2, R237 ;  /* 0x000000ed00027202 */ /* 0x000fe40000000f00 */
[----:B------:R-:W-:Y:S01]  /*0f30*/  MOV R3, 0x0 ;  /* 0x0000000000037802 */ /* 0x000fe20000000f00 */
[----:B------:R1:W-:Y:S03]  /*0f40*/  ST.E desc[UR6][R12.64+0xc0], R0 ;  /* 0x0000c0000c007985 */ /* 0x0003e6000c101906 */
[----:B-1----:R-:W-:Y:S05]  /*0f50*/  RET.REL.NODEC R2 `(_ZN5flash24flash_fwd_splitkv_kernelI23Flash_fwd_kernel_traitsILi256ELi64ELi64ELi4ELb0ELb0EN7cutlass10bfloat16_tE19Flash_kernel_traitsILi256ELi64ELi64ELi4ES3_EELb1ELb0ELb0ELb0ELb0ELb0ELb0ELb1EEEvNS_16Flash_fwd_paramsE) ;  /* 0xfffffff002287950 */ /* 0x002fea0003c3ffff */
.L_x_859:
[----:B------:R-:W2:Y:S04]  /*0f60*/  LD.E.64 R6, desc[UR6][R18.64+0x160] ;  /* 0x0001600612067980 */ /* 0x000ea8000c101b00 */
[----:B------:R-:W3:Y:S01]  /*0f70*/  LD.E.64 R2, desc[UR6][R18.64+0x158] ;  /* 0x0001580612027980 */ /* 0x000ee2000c101b00 */
[----:B--2---:R-:W-:-:S04]  /*0f80*/  ISETP.NE.U32.AND P1, PT, R6, RZ, PT ;  /* 0x000000ff0600720c */ /* 0x004fc80003f25070 */
[----:B------:R-:W-:-:S13]  /*0f90*/  ISETP.NE.AND.EX P1, PT, R7, RZ, PT, P1 ;  /* 0x000000ff0700720c */ /* 0x000fda0003f25310 */
[----:B------:R-:W2:Y:S01]  /*0fa0*/  @P1 LD.E.64 R8, desc[UR6][R18.64+0x168] ;  /* 0x0001680612081980 */ /* 0x000ea2000c101b00 */
[----:B---3--:R-:W-:Y:S01]  /*0fb0*/  ISETP.NE.U32.AND P0, PT, R2, RZ, PT ;  /* 0x000000ff0200720c */ /* 0x008fe20003f05070 */
[----:B------:R-:W-:-:S03]  /*0fc0*/  IMAD.MOV.U32 R11, RZ, RZ, R239 ;  /* 0x000000ffff0b7224 */ /* 0x000fc600078e00ef */
[----:B------:R-:W-:Y:S02]  /*0fd0*/  ISETP.NE.AND.EX P0, PT, R3, RZ, PT, P0 ;  /* 0x000000ff0300720c */ /* 0x000fe40003f05300 */
[----:B------:R-:W-:Y:S02]  /*0fe0*/  @P1 SHF.R.S32.HI R0, RZ, 0x1f, R239 ;  /* 0x0000001fff001819 */ /* 0x000fe400000114ef */
[----:B------:R-:W-:-:S09]  /*0ff0*/  CS2R R244, SRZ ;  /* 0x0000000000f47805 */ /* 0x000fd2000001ff00 */
[----:B------:R-:W-:-:S05]  /*1000*/  @P0 IMAD.WIDE R2, R239, 0x4, R2 ;  /* 0x00000004ef020825 */ /* 0x000fca00078e0202 */
[----:B------:R1:W5:Y:S01]  /*1010*/  @P0 LD.E R11, desc[UR6][R2.64] ;  /* 0x00000006020b0980 */ /* 0x000362000c101900 */
[----:B------:R-:W-:Y:S01]  /*1020*/  BSSY B0, `(.L_x_868) ;  /* 0x00000b2000007945 */ /* 0x000fe20003800000 */
[-C--:B--2---:R-:W-:Y:S02]  /*1030*/  @P1 IMAD R4, R9, R239.reuse, RZ ;  /* 0x000000ef09041224 */ /* 0x084fe400078e02ff */
[----:B-1----:R-:W-:-:S04]  /*1040*/  @P1 IMAD.WIDE.U32 R2, R8, R239, RZ ;  /* 0x000000ef08021225 */ /* 0x002fc800078e00ff */
[----:B------:R-:W-:Y:S01]  /*1050*/  @P1 IMAD R0, R8, R0, R4 ;  /* 0x0000000008001224 */ /* 0x000fe200078e0204 */
[----:B------:R-:W-:-:S03]  /*1060*/  @P1 LEA R245, P0, R2, R6, 0x2 ;  /* 0x0000000602f51211 */ /* 0x000fc600078010ff */
[----:B------:R-:W-:-:S05]  /*1070*/  @P1 IMAD.IADD R0, R3, 0x1, R0 ;  /* 0x0000000103001824 */ /* 0x000fca00078e0200 */
[----:B------:R-:W-:-:S04]  /*1080*/  @P1 LEA.HI.X R244, R2, R7, R0, 0x2, P0 ;  /* 0x0000000702f41211 */ /* 0x000fc800000f1400 */
[----:B------:R-:W-:-:S04]  /*1090*/  LOP3.LUT R245, R245, R244, RZ, 0x3c, !PT ;  /* 0x000000f4f5f57212 */ /* 0x000fc800078e3cff */
[----:B------:R-:W-:-:S04]  /*10a0*/  LOP3.LUT R244, R245, R244, RZ, 0x3c, !PT ;  /* 0x000000f4f5f47212 */ /* 0x000fc800078e3cff */
[----:B------:R-:W-:Y:S02]  /*10b0*/  LOP3.LUT R245, R245, R244, RZ, 0x3c, !PT ;  /* 0x000000f4f5f57212 */ /* 0x000fe400078e3cff */
[----:B------:R-:W-:-:S04]  /*10c0*/  ISETP.NE.U32.AND P0, PT, R244, RZ, PT ;  /* 0x000000fff400720c */ /* 0x000fc80003f05070 */
[----:B------:R-:W-:-:S13]  /*10d0*/  ISETP.NE.AND.EX P0, PT, R245, RZ, PT, P0 ;  /* 0x000000fff500720c */ /* 0x000fda0003f05300 */
[----:B------:R-:W-:Y:S05]  /*10e0*/  @!P0 BRA `(.L_x_869) ;  /* 0x0000000400508947 */ /* 0x000fea0003800000 */
[----:B------:R-:W2:Y:S04]  /*10f0*/  LD.E R5, desc[UR6][R18.64+0x170] ;  /* 0x0001700612057980 */ /* 0x000ea8000c101900 */
[----:B------:R-:W3:Y:S01]  /*1100*/  LD.E R6, desc[UR6][R18.64+0x68] ;  /* 0x0000680612067980 */ /* 0x000ee2000c101900 */
[----:B------:R-:W-:-:S03]  /*1110*/  LEA R2, R165, 0xffffffc0, 0x6 ;  /* 0xffffffc0a5027811 */ /* 0x000fc600078e30ff */
[----:B------:R-:W4:Y:S01]  /*1120*/  LD.E.64 R14, desc[UR6][R18.64+0x20] ;  /* 0x00002006120e7980 */ /* 0x000f22000c101b00 */
[----:B------:R-:W-:-:S03]  /*1130*/  IABS R3, R2 ;  /* 0x0000000200037213 */ /* 0x000fc60000000000 */
[----:B------:R-:W4:Y:S04]  /*1140*/  LD.E.64 R50, desc[UR6][R18.64+0x38] ;  /* 0x0000380612327980 */ /* 0x000f28000c101b00 */
[----:B------:R-:W4:Y:S04]  /*1150*/  LD.E.64 R12, desc[UR6][R18.64+0x50] ;  /* 0x00005006120c7980 */ /* 0x000f28000c101b00 */
[----:B------:R1:W5:Y:S04]  /*1160*/  LD.E.64 R26, desc[UR6][R18.64+0x58] ;  /* 0x00005806121a7980 */ /* 0x000368000c101b00 */
[----:B------:R1:W5:Y:S01]  /*1170*/  LD.E.64 R48, desc[UR6][R18.64+0x40] ;  /* 0x0000400612307980 */ /* 0x000362000c101b00 */
[----:B--2---:R-:W-:-:S04]  /*1180*/  IABS R4, R5 ;  /* 0x0000000500047213 */ /* 0x004fc80000000000 */
[----:B------:R-:W2:Y:S08]  /*1190*/  I2F.RP R8, R4 ;  /* 0x0000000400087306 */ /* 0x000eb00000209400 */
[----:B--2---:R-:W2:Y:S02]  /*11a0*/  MUFU.RCP R8, R8 ;  /* 0x0000000800087308 */ /* 0x004ea40000001000 */
[----:B--2---:R-:W-:-:S06]  /*11b0*/  VIADD R8, R8, 0xffffffe ;  /* 0x0ffffffe08087836 */ /* 0x004fcc0000000000 */
[----:B------:R-:W2:Y:S01]  /*11c0*/  F2I.FTZ.U32.TRUNC.NTZ R9, R8 ;  /* 0x0000000800097305 */ /* 0x000ea2000021f000 */
[----:B------:R-:W-:Y:S01]  /*11d0*/  IABS R0, R5 ;  /* 0x0000000500007213 */ /* 0x000fe20000000000 */
[----:B--2---:R-:W-:Y:S01]  /*11e0*/  IMAD.MOV R7, RZ, RZ, -R9 ;  /* 0x000000ffff077224 */ /* 0x004fe200078e0a09 */
[----:B------:R-:W-:-:S03]  /*11f0*/  MOV R8, RZ ;  /* 0x000000ff00087202 */ /* 0x000fc60000000f00 */
[----:B------:R-:W-:-:S04]  /*1200*/  IMAD R7, R7, R4, RZ ;  /* 0x0000000407077224 */ /* 0x000fc800078e02ff */
[----:B------:R-:W-:-:S04]  /*1210*/  IMAD.HI.U32 R7, R9, R7, R8 ;  /* 0x0000000709077227 */ /* 0x000fc800078e0008 */
[----:B------:R-:W-:Y:S02]  /*1220*/  IMAD.MOV R0, RZ, RZ, -R0 ;  /* 0x000000ffff007224 */ /* 0x000fe400078e0a00 */
[----:B------:R-:W-:-:S04]  /*1230*/  IMAD.HI.U32 R7, R7, R3, RZ ;  /* 0x0000000307077227 */ /* 0x000fc800078e00ff */
[----:B------:R-:W-:-:S05]  /*1240*/  IMAD R0, R7, R0, R3 ;  /* 0x0000000007007224 */ /* 0x000fca00078e0203 */
[----:B------:R-:W-:-:S13]  /*1250*/  ISETP.GT.U32.AND P1, PT, R4, R0, PT ;  /* 0x000000000400720c */ /* 0x000fda0003f24070 */
[----:B------:R-:W-:-:S04]  /*1260*/  @!P1 IADD3 R0, R0, -R4, RZ ;  /* 0x8000000400009210 */ /* 0x000fc80007ffe0ff */
[----:B------:R-:W-:Y:S02]  /*1270*/  ISETP.GE.U32.AND P2, PT, R0, R4, PT ;  /* 0x000000040000720c */ /* 0x000fe40003f46070 */
[----:B------:R-:W-:Y:S01]  /*1280*/  LOP3.LUT R0, R2, R5, RZ, 0x3c, !PT ;  /* 0x0000000502007212 */ /* 0x000fe200078e3cff */
[----:B------:R-:W-:Y:S01]  /*1290*/  @!P1 VIADD R7, R7, 0x1 ;  /* 0x0000000107079836 */ /* 0x000fe20000000000 */
[----:B------:R-:W-:Y:S02]  /*12a0*/  ISETP.NE.AND P1, PT, R5, RZ, PT ;  /* 0x000000ff0500720c */ /* 0x000fe40003f25270 */
[----:B------:R-:W-:-:S07]  /*12b0*/  ISETP.GE.AND P0, PT, R0, RZ, PT ;  /* 0x000000ff0000720c */ /* 0x000fce0003f06270 */
[----:B------:R-:W-:-:S05]  /*12c0*/  @P2 IADD3 R7, R7, 0x1, RZ ;  /* 0x0000000107072810 */ /* 0x000fca0007ffe0ff */
[----:B------:R-:W-:-:S05]  /*12d0*/  IMAD.MOV.U32 R8, RZ, RZ, R7 ;  /* 0x000000ffff087224 */ /* 0x000fca00078e0007 */
[----:B------:R-:W-:Y:S02]  /*12e0*/  @!P0 IADD3 R8, -R8, RZ, RZ ;  /* 0x000000ff08088210 */ /* 0x000fe40007ffe1ff */
[----:B------:R-:W-:-:S05]  /*12f0*/  @!P1 LOP3.LUT R8, RZ, R5, RZ, 0x33, !PT ;  /* 0x00000005ff089212 */ /* 0x000fca00078e33ff */
[----:B-----5:R-:W-:-:S05]  /*1300*/  IMAD.WIDE R10, R8, 0x4, R244 ;  /* 0x00000004080a7825 */ /* 0x020fca00078e02f4 */
[----:B------:R-:W2:Y:S04]  /*1310*/  LD.E R3, desc[UR6][R10.64] ;  /* 0x000000060a037980 */ /* 0x000ea8000c101900 */
[----:B------:R-:W2:Y:S01]  /*1320*/  LD.E.64 R10, desc[UR6][R18.64+0x28] ;  /* 0x00002806120a7980 */ /* 0x000ea2000c101b00 */
[----:B---3--:R-:W-:-:S04]  /*1330*/  IABS R7, R6 ;  /* 0x0000000600077213 */ /* 0x008fc80000000000 */
[----:B------:R-:W3:Y:S08]  /*1340*/  I2F.RP R0, R7 ;  /* 0x0000000700007306 */ /* 0x000ef00000209400 */
[----:B---3--:R-:W3:Y:S02]  /*1350*/  MUFU.RCP R0, R0 ;  /* 0x0000000000007308 */ /* 0x008ee40000001000 */
[----:B---3--:R-:W-:-:S06]  /*1360*/  VIADD R0, R0, 0xffffffe ;  /* 0x0ffffffe00007836 */ /* 0x008fcc0000000000 */
[----:B------:R-:W3:Y:S01]  /*1370*/  F2I.FTZ.U32.TRUNC.NTZ R23, R0 ;  /* 0x0000000000177305 */ /* 0x000ee2000021f000 */
[----:B------:R-:W-:Y:S01]  /*1380*/  IMAD.MOV.U32 R22, RZ, RZ, RZ ;  /* 0x000000ffff167224 */ /* 0x000fe200078e00ff */
[----:B------:R-:W-:Y:S02]  /*1390*/  IABS R4, R238 ;  /* 0x000000ee00047213 */ /* 0x000fe40000000000 */
[----:B---3--:R-:W-:-:S05]  /*13a0*/  IADD3 R0, RZ, -R23, RZ ;  /* 0x80000017ff007210 */ /* 0x008fca0007ffe0ff */
[----:B------:R-:W-:Y:S01]  /*13b0*/  IMAD R16, R0, R7, RZ ;  /* 0x0000000700107224 */ /* 0x000fe200078e02ff */
[----:B------:R-:W-:-:S03]  /*13c0*/  IABS R0, R6 ;  /* 0x0000000600007213 */ /* 0x000fc60000000000 */
[----:B------:R-:W-:Y:S01]  /*13d0*/  IMAD.HI.U32 R16, R23, R16, R22 ;  /* 0x0000001017107227 */ /* 0x000fe200078e0016 */
[----:B------:R-:W-:-:S05]  /*13e0*/  IADD3 R0, RZ, -R0, RZ ;  /* 0x80000000ff007210 */ /* 0x000fca0007ffe0ff */
[----:B------:R-:W-:-:S04]  /*13f0*/  IMAD.HI.U32 R16, R16, R4, RZ ;  /* 0x0000000410107227 */ /* 0x000fc800078e00ff */
[----:B------:R-:W-:-:S05]  /*1400*/  IMAD R0, R16, R0, R4 ;  /* 0x0000000010007224 */ /* 0x000fca00078e0204 */
[----:B------:R-:W-:Y:S02]  /*1410*/  ISETP.GT.U32.AND P1, PT, R7, R0, PT ;  /* 0x000000000700720c */ /* 0x000fe40003f24070 */
[----:B------:R-:W-:-:S11]  /*1420*/  IADD3 R8, -R8, RZ, RZ ;  /* 0x000000ff08087210 */ /* 0x000fd60007ffe1ff */
[----:B------:R-:W-:-:S05]  /*1430*/  @!P1 IMAD.IADD R0, R0, 0x1, -R7 ;  /* 0x0000000100009824 */ /* 0x000fca00078e0a07 */
[----:B------:R-:W-:Y:S02]  /*1440*/  ISETP.GE.U32.AND P2, PT, R0, R7, PT ;  /* 0x000000070000720c */ /* 0x000fe40003f46070 */
[----:B------:R-:W-:Y:S01]  /*1450*/  LOP3.LUT R7, R238, R6, RZ, 0x3c, !PT ;  /* 0x00000006ee077212 */ /* 0x000fe200078e3cff */
[----:B------:R-:W-:Y:S01]  /*1460*/  @!P1 VIADD R16, R16, 0x1 ;  /* 0x0000000110109836 */ /* 0x000fe20000000000 */
[----:B------:R-:W-:Y:S02]  /*1470*/  ISETP.NE.AND P1, PT, R6, RZ, PT ;  /* 0x000000ff0600720c */ /* 0x000fe40003f25270 */
[----:B------:R-:W-:Y:S01]  /*1480*/  ISETP.GE.AND P0, PT, R7, RZ, PT ;  /* 0x000000ff0700720c */ /* 0x000fe20003f06270 */
[----:B------:R-:W-:-:S04]  /*1490*/  IMAD R5, R5, R8, R2 ;  /* 0x0000000805057224 */ /* 0x000fc800078e0202 */
[----:B----4-:R-:W-:Y:S02]  /*14a0*/  IMAD R7, R51, R5, RZ ;  /* 0x0000000533077224 */ /* 0x010fe400078e02ff */
[----:B------:R-:W-:-:S06]  /*14b0*/  @P2 IADD3 R16, R16, 0x1, RZ ;  /* 0x0000000110102810 */ /* 0x000fcc0007ffe0ff */
[----:B------:R-:W-:Y:S02]  /*14c0*/  @!P0 IADD3 R16, -R16, RZ, RZ ;  /* 0x000000ff10108210 */ /* 0x000fe40007ffe1ff */
[----:B------:R-:W-:-:S04]  /*14d0*/  @!P1 LOP3.LUT R16, RZ, R6, RZ, 0x33, !PT ;  /* 0x00000006ff109212 */ /* 0x000fc800078e33ff */
[----:B------:R-:W-:Y:S02]  /*14e0*/  SHF.R.S32.HI R8, RZ, 0x1f, R16 ;  /* 0x0000001fff087819 */ /* 0x000fe40000011410 */
[----:B--2---:R-:W-:Y:S01]  /*14f0*/  SHF.R.S32.HI R0, RZ, 0x1f, R3 ;  /* 0x0000001fff007819 */ /* 0x004fe20000011403 */
[----:B------:R-:W-:-:S04]  /*1500*/  IMAD R4, R15, R3, RZ ;  /* 0x000000030f047224 */ /* 0x000fc800078e02ff */
[C---:B------:R-:W-:Y:S02]  /*1510*/  IMAD R4, R14.reuse, R0, R4 ;  /* 0x000000000e047224 */ /* 0x040fe400078e0204 */
[----:B------:R-:W-:-:S04]  /*1520*/  IMAD.WIDE.U32 R14, R14, R3, RZ ;  /* 0x000000030e0e7225 */ /* 0x000fc800078e00ff */
[----:B------:R-:W-:Y:S01]  /*1530*/  IMAD.IADD R15, R15, 0x1, R4 ;  /* 0x000000010f0f7824 */ /* 0x000fe200078e0204 */
[----:B------:R-:W-:Y:S01]  /*1540*/  SHF.R.S32.HI R4, RZ, 0x1f, R5 ;  /* 0x0000001fff047819 */ /* 0x000fe20000011405 */
[----:B------:R-:W-:-:S04]  /*1550*/  IMAD.WIDE.U32 R14, R5, R50, R14 ;  /* 0x00000032050e7225 */ /* 0x000fc800078e000e */
[----:B------:R-:W-:-:S04]  /*1560*/  IMAD R7, R50, R4, R7 ;  /* 0x0000000432077224 */ /* 0x000fc800078e0207 */
[----:B------:R-:W-:Y:S02]  /*1570*/  IMAD.IADD R15, R15, 0x1, R7 ;  /* 0x000000010f0f7824 */ /* 0x000fe400078e0207 */
[----:B------:R-:W-:Y:S02]  /*1580*/  IMAD R7, R13, R16, RZ ;  /* 0x000000100d077224 */ /* 0x000fe400078e02ff */
[-C--:B------:R-:W-:Y:S02]  /*1590*/  IMAD R6, R11, R3.reuse, RZ ;  /* 0x000000030b067224 */ /* 0x080fe400078e02ff */
[----:B------:R-:W-:-:S04]  /*15a0*/  IMAD.WIDE.U32 R22, R10, R3, RZ ;  /* 0x000000030a167225 */ /* 0x000fc800078e00ff */
[----:B------:R-:W-:Y:S02]  /*15b0*/  IMAD R7, R12, R8, R7 ;  /* 0x000000080c077224 */ /* 0x000fe400078e0207 */
[----:B------:R-:W-:-:S04]  /*15c0*/  IMAD.WIDE.U32 R14, R16, R12, R14 ;  /* 0x0000000c100e7225 */ /* 0x000fc800078e000e */
[----:B------:R-:W-:Y:S01]  /*15d0*/  IMAD R6, R10, R0, R6 ;  /* 0x000000000a067224 */ /* 0x000fe200078e0206 */
[----:B------:R-:W-:Y:S02]  /*15e0*/  MOV R13, R22 ;  /* 0x00000016000d7202 */ /* 0x000fe40000000f00 */
[----:B------:R-:W-:Y:S01]  /*15f0*/  IADD3 R0, R15, R7, RZ ;  /* 0x000000070f007210 */ /* 0x000fe20007ffe0ff */
[----:B------:R-:W-:Y:S01]  /*1600*/  IMAD.IADD R11, R23, 0x1, R6 ;  /* 0x00000001170b7824 */ /* 0x000fe200078e0206 */
[----:B------:R-:W-:Y:S01]  /*1610*/  MOV R3, R14 ;  /* 0x0000000e00037202 */ /* 0x000fe20000000f00 */
[----:B-1----:R-:W-:Y:S05]  /*1620*/  BRA `(.L_x_870) ;  /* 0x0000000400447947 */ /* 0x002fea0003800000 */
.L_x_869:
[----:B------:R-:W2:Y:S01]  /*1630*/  LD.E R6, desc[UR6][R18.64+0x68] ;  /* 0x0000680612067980 */ /* 0x000ea2000c101900 */
[----:B------:R-:W-:-:S03]  /*1640*/  ISETP.NE.AND P3, PT, R13, -0x1, PT ;  /* 0xffffffff0d00780c */ /* 0x000fc60003f65270 */
[----:B------:R-:W3:Y:S04]  /*1650*/  LD.E.64 R50, desc[UR6][R18.64+0x38] ;  /* 0x0000380612327980 */ /* 0x000ee8000c101b00 */
[----:B------:R-:W4:Y:S04]  /*1660*/  LD.E.64 R48, desc[UR6][R18.64+0x40] ;  /* 0x0000400612307980 */ /* 0x000f28000c101b00 */
[----:B------:R-:W4:Y:S04]  /*1670*/  LD.E.64 R14, desc[UR6][R18.64+0x50] ;  /* 0x00005006120e7980 */ /* 0x000f28000c101b00 */
[----:B------:R-:W4:Y:S04]  /*1680*/  @!P3 LD.E.64 R16, desc[UR6][R18.64+0x20] ;  /* 0x000020061210b980 */ /* 0x000f28000c101b00 */
[----:B------:R-:W4:Y:S04]  /*1690*/  @!P3 LD.E.64 R22, desc[UR6][R18.64+0x28] ;  /* 0x000028061216b980 */ /* 0x000f28000c101b00 */
[----:B------:R1:W5:Y:S01]  /*16a0*/  LD.E.64 R26, desc[UR6][R18.64+0x58] ;  /* 0x00005806121a7980 */ /* 0x000362000c101b00 */
[----:B------:R-:W-:Y:S01]  /*16b0*/  IMAD.MOV.U32 R8, RZ, RZ, RZ ;  /* 0x000000ffff087224 */ /* 0x000fe200078e00ff */
[----:B------:R-:W-:-:S02]  /*16c0*/  IABS R7, R238 ;  /* 0x000000ee00077213 */ /* 0x000fc40000000000 */
[----:B------:R-:W-:Y:S02]  /*16d0*/  @!P3 SHF.R.S32.HI R4, RZ, 0x1f, R12 ;  /* 0x0000001fff04b819 */ /* 0x000fe4000001140c */
[----:B--2---:R-:W-:-:S04]  /*16e0*/  IABS R3, R6 ;  /* 0x0000000600037213 */ /* 0x004fc80000000000 */
[----:B------:R-:W2:Y:S08]  /*16f0*/  I2F.RP R0, R3 ;  /* 0x0000000300007306 */ /* 0x000eb00000209400 */
[----:B--2---:R-:W2:Y:S02]  /*1700*/  MUFU.RCP R0, R0 ;  /* 0x0000000000007308 */ /* 0x004ea40000001000 */
[----:B--2---:R-:W-:-:S06]  /*1710*/  IADD3 R0, R0, 0xffffffe, RZ ;  /* 0x0ffffffe00007810 */ /* 0x004fcc0007ffe0ff */
[----:B------:R-:W2:Y:S02]  /*1720*/  F2I.FTZ.U32.TRUNC.NTZ R9, R0 ;  /* 0x0000000000097305 */ /* 0x000ea4000021f000 */
[----:B--2---:R-:W-:-:S05]  /*1730*/  IADD3 R0, RZ, -R9, RZ ;  /* 0x80000009ff007210 */ /* 0x004fca0007ffe0ff */
[----:B------:R-:W-:Y:S01]  /*1740*/  IMAD R5, R0, R3, RZ ;  /* 0x0000000300057224 */ /* 0x000fe200078e02ff */
[----:B------:R-:W-:-:S03]  /*1750*/  IABS R0, R6 ;  /* 0x0000000600007213 */ /* 0x000fc60000000000 */
[----:B------:R-:W-:Y:S01]  /*1760*/  IMAD.HI.U32 R5, R9, R5, R8 ;  /* 0x0000000509057227 */ /* 0x000fe200078e0008 */
[----:B------:R-:W-:-:S05]  /*1770*/  IADD3 R0, RZ, -R0, RZ ;  /* 0x80000000ff007210 */ /* 0x000fca0007ffe0ff */
[----:B------:R-:W-:-:S04]  /*1780*/  IMAD.HI.U32 R5, R5, R7, RZ ;  /* 0x0000000705057227 */ /* 0x000fc800078e00ff */
[----:B------:R-:W-:Y:S02]  /*1790*/  IMAD R0, R5, R0, R7 ;  /* 0x0000000005007224 */ /* 0x000fe400078e0207 */
[----:B---3--:R-:W-:-:S03]  /*17a0*/  @!P3 IMAD R2, R51, R12, RZ ;  /* 0x0000000c3302b224 */ /* 0x008fc600078e02ff */
[----:B------:R-:W-:Y:S01]  /*17b0*/  ISETP.GT.U32.AND P0, PT, R3, R0, PT ;  /* 0x000000000300720c */ /* 0x000fe20003f04070 */
[----:B------:R-:W-:Y:S02]  /*17c0*/  @!P3 IMAD R2, R4, R50, R2 ;  /* 0x000000320402b224 */ /* 0x000fe400078e0202 */
[----:B------:R-:W-:Y:S01]  /*17d0*/  @!P3 IMAD.WIDE.U32 R24, R50, R12, RZ ;  /* 0x0000000c3218b225 */ /* 0x000fe200078e00ff */
[----:B-----5:R-:W-:-:S03]  /*17e0*/  @!P3 SHF.R.S32.HI R4, RZ, 0x1f, R11 ;  /* 0x0000001fff04b819 */ /* 0x020fc6000001140b */
[----:B------:R-:W-:Y:S01]  /*17f0*/  @P3 IMAD.IADD R7, R12, 0x1, R13 ;  /* 0x000000010c073824 */ /* 0x000fe200078e020d */
[----:B------:R-:W-:Y:S01]  /*1800*/  @!P3 IADD3 R25, R25, R2, RZ ;  /* 0x000000021919b210 */ /* 0x000fe20007ffe0ff */
[----:B----4-:R-:W-:-:S04]  /*1810*/  @!P3 IMAD R2, R17, R11, RZ ;  /* 0x0000000b1102b224 */ /* 0x010fc800078e02ff */
[----:B------:R-:W-:Y:S01]  /*1820*/  @!P0 IADD3 R0, R0, -R3, RZ ;  /* 0x8000000300008210 */ /* 0x000fe20007ffe0ff */
[-C--:B------:R-:W-:Y:S02]  /*1830*/  @P3 IMAD R9, R51, R7.reuse, RZ ;  /* 0x0000000733093224 */ /* 0x080fe400078e02ff */
[----:B------:R-:W-:Y:S01]  /*1840*/  @P3 IMAD.WIDE.U32 R28, R50, R7, RZ ;  /* 0x00000007321c3225 */ /* 0x000fe200078e00ff */
[----:B------:R-:W-:-:S03]  /*1850*/  ISETP.GE.U32.AND P2, PT, R0, R3, PT ;  /* 0x000000030000720c */ /* 0x000fc60003f46070 */
[C---:B------:R-:W-:Y:S02]  /*1860*/  @!P3 IMAD R2, R16.reuse, R4, R2 ;  /* 0x000000041002b224 */ /* 0x040fe400078e0202 */
[----:B------:R-:W-:Y:S01]  /*1870*/  @!P3 IMAD.WIDE.U32 R16, R16, R11, R24 ;  /* 0x0000000b1010b225 */ /* 0x000fe200078e0018 */
[----:B------:R-:W-:Y:S02]  /*1880*/  @P3 IADD3 R9, R29, R9, RZ ;  /* 0x000000091d093210 */ /* 0x000fe40007ffe0ff */
[----:B------:R-:W-:Y:S01]  /*1890*/  LOP3.LUT R3, R238, R6, RZ, 0x3c, !PT ;  /* 0x00000006ee037212 */ /* 0x000fe200078e3cff */
[----:B------:R-:W-:Y:S01]  /*18a0*/  @P3 IMAD.MOV.U32 R10, RZ, RZ, R28 ;  /* 0x000000ffff0a3224 */ /* 0x000fe200078e001c */
[----:B------:R-:W-:Y:S01]  /*18b0*/  @!P3 IADD3 R9, R17, R2, RZ ;  /* 0x000000021109b210 */ /* 0x000fe20007ffe0ff */
[----:B------:R-:W-:Y:S01]  /*18c0*/  @!P3 IMAD.MOV.U32 R10, RZ, RZ, R16 ;  /* 0x000000ffff0ab224 */ /* 0x000fe200078e0010 */
[----:B------:R-:W-:Y:S01]  /*18d0*/  LEA R2, R165, 0xffffffc0, 0x6 ;  /* 0xffffffc0a5027811 */ /* 0x000fe200078e30ff */
[----:B------:R-:W-:Y:S01]  /*18e0*/  @!P0 VIADD R5, R5, 0x1 ;  /* 0x0000000105058836 */ /* 0x000fe20000000000 */
[----:B------:R-:W-:Y:S01]  /*18f0*/  ISETP.GE.AND P1, PT, R3, RZ, PT ;  /* 0x000000ff0300720c */ /* 0x000fe20003f26270 */
[----:B------:R-:W-:Y:S01]  /*1900*/  @!P3 IMAD R7, R49, R12, RZ ;  /* 0x0000000c3107b224 */ /* 0x000fe200078e02ff */
[----:B------:R-:W-:Y:S01]  /*1910*/  @!P3 SHF.R.S32.HI R0, RZ, 0x1f, R12 ;  /* 0x0000001fff00b819 */ /* 0x000fe2000001140c */
[----:B------:R-:W-:Y:S01]  /*1920*/  IMAD R8, R51, R2, RZ ;  /* 0x0000000233087224 */ /* 0x000fe200078e02ff */
[----:B------:R-:W-:-:S02]  /*1930*/  SHF.R.S32.HI R4, RZ, 0x1f, R2 ;  /* 0x0000001fff047819 */ /* 0x000fc40000011402 */
[----:B------:R-:W-:Y:S02]  /*1940*/  MOV R24, R10 ;  /* 0x0000000a00187202 */ /* 0x000fe40000000f00 */
[----:B------:R-:W-:Y:S02]  /*1950*/  MOV R25, R9 ;  /* 0x0000000900197202 */ /* 0x000fe40000000f00 */
[----:B------:R-:W-:Y:S02]  /*1960*/  ISETP.NE.AND P0, PT, R6, RZ, PT ;  /* 0x000000ff0600720c */ /* 0x000fe40003f05270 */
[----:B------:R-:W-:Y:S01]  /*1970*/  @P2 IADD3 R5, R5, 0x1, RZ ;  /* 0x0000000105052810 */ /* 0x000fe20007ffe0ff */
[----:B------:R-:W-:Y:S02]  /*1980*/  @!P3 IMAD R0, R0, R48, R7 ;  /* 0x000000300000b224 */ /* 0x000fe400078e0207 */
[----:B------:R-:W-:Y:S02]  /*1990*/  IMAD R8, R4, R50, R8 ;  /* 0x0000003204087224 */ /* 0x000fe400078e0208 */
[----:B------:R-:W-:Y:S01]  /*19a0*/  IMAD.WIDE.U32 R24, R50, R2, R24 ;  /* 0x0000000232187225 */ /* 0x000fe200078e0018 */
[----:B------:R-:W-:-:S03]  /*19b0*/  MOV R16, R5 ;  /* 0x0000000500107202 */ /* 0x000fc60000000f00 */
[----:B------:R-:W-:Y:S01]  /*19c0*/  @!P3 IMAD.WIDE.U32 R28, R48, R12, RZ ;  /* 0x0000000c301cb225 */ /* 0x000fe200078e00ff */
[----:B------:R-:W-:-:S03]  /*19d0*/  IADD3 R25, R25, R8, RZ ;  /* 0x0000000819197210 */ /* 0x000fc60007ffe0ff */
[----:B------:R-:W-:Y:S01]  /*19e0*/  @!P3 IMAD.IADD R9, R29, 0x1, R0 ;  /* 0x000000011d09b824 */ /* 0x000fe200078e0200 */
[----:B------:R-:W-:Y:S01]  /*19f0*/  @!P3 SHF.R.S32.HI R0, RZ, 0x1f, R11 ;  /* 0x0000001fff00b819 */ /* 0x000fe2000001140b */
[----:B------:R-:W-:Y:S01]  /*1a00*/  @!P3 IMAD R5, R23, R11, RZ ;  /* 0x0000000b1705b224 */ /* 0x000fe200078e02ff */
[----:B------:R-:W-:Y:S01]  /*1a10*/  @!P3 MOV R8, R28 ;  /* 0x0000001c0008b202 */ /* 0x000fe20000000f00 */
[----:B------:R-:W-:Y:S01]  /*1a20*/  @!P1 IMAD.MOV R16, RZ, RZ, -R16 ;  /* 0x000000ffff109224 */ /* 0x000fe200078e0a10 */
[----:B------:R-:W-:Y:S01]  /*1a30*/  @!P0 LOP3.LUT R16, RZ, R6, RZ, 0x33, !PT ;  /* 0x00000006ff108212 */ /* 0x000fe200078e33ff */
[----:B------:R-:W-:Y:S01]  /*1a40*/  @!P3 IMAD R0, R22, R0, R5 ;  /* 0x000000001600b224 */ /* 0x000fe200078e0205 */
[----:B------:R-:W-:Y:S01]  /*1a50*/  @P3 IADD3 R12, R12, R13, RZ ;  /* 0x0000000d0c0c3210 */ /* 0x000fe20007ffe0ff */
[----:B------:R-:W-:Y:S01]  /*1a60*/  @!P3 IMAD.WIDE.U32 R22, R22, R11, R8 ;  /* 0x0000000b1616b225 */ /* 0x000fe200078e0008 */
[----:B------:R-:W-:-:S03]  /*1a70*/  SHF.R.S32.HI R8, RZ, 0x1f, R16 ;  /* 0x0000001fff087819 */ /* 0x000fc60000011410 */
[----:B------:R-:W-:Y:S02]  /*1a80*/  IMAD R5, R15, R16, RZ ;  /* 0x000000100f057224 */ /* 0x000fe400078e02ff */
[-C--:B------:R-:W-:Y:S02]  /*1a90*/  @P3 IMAD R3, R49, R12.reuse, RZ ;  /* 0x0000000c31033224 */ /* 0x080fe400078e02ff */
[----:B------:R-:W-:-:S04]  /*1aa0*/  @P3 IMAD.WIDE.U32 R12, R48, R12, RZ ;  /* 0x0000000c300c3225 */ /* 0x000fc800078e00ff */
[----:B------:R-:W-:Y:S01]  /*1ab0*/  IMAD.WIDE.U32 R24, R14, R16, R24 ;  /* 0x000000100e187225 */ /* 0x000fe200078e0018 */
[----:B------:R-:W-:-:S03]  /*1ac0*/  @P3 IADD3 R11, R13, R3, RZ ;  /* 0x000000030d0b3210 */ /* 0x000fc60007ffe0ff */
[----:B------:R-:W-:Y:S01]  /*1ad0*/  IMAD R5, R14, R8, R5 ;  /* 0x000000080e057224 */ /* 0x000fe200078e0205 */
[----:B------:R-:W-:Y:S01]  /*1ae0*/  @!P3 IADD3 R11, R23, R0, RZ ;  /* 0x00000000170bb210 */ /* 0x000fe20007ffe0ff */
[----:B------:R-:W-:Y:S01]  /*1af0*/  @P3 IMAD.MOV.U32 R13, RZ, RZ, R12 ;  /* 0x000000ffff0d3224 */ /* 0x000fe200078e000c */
[----:B------:R-:W-:Y:S01]  /*1b00*/  @!P3 MOV R13, R22 ;  /* 0x00000016000db202 */ /* 0x000fe20000000f00 */
[----:B------:R-:W-:Y:S01]  /*1b10*/  IMAD.MOV.U32 R3, RZ, RZ, R24 ;  /* 0x000000ffff037224 */ /* 0x000fe200078e0018 */
[----:B------:R-:W-:Y:S02]  /*1b20*/  IADD3 R0, R25, R5, RZ ;  /* 0x0000000519007210 */ /* 0x000fe40007ffe0ff */
[----:B-1----:R-:W-:Y:S02]  /*1b30*/  MOV R5, R2 ;  /* 0x0000000200057202 */ /* 0x002fe40000000f00 */
.L_x_870:
[----:B------:R-:W-:Y:S05]  /*1b40*/  BSYNC B0 ;  /* 0x0000000000007941 */ /* 0x000fea0003800000 */
.L_x_868:
[----:B------:R-:W-:Y:S01]  /*1b50*/  ISETP.NE.AND P0, PT, R242, -0x1, PT ;  /* 0xfffffffff200780c */ /* 0x000fe20003f05270 */
[----:B------:R-:W2:Y:S04]  /*1b60*/  LD.E.64 R22, desc[UR6][R18.64+0x30] ;  /* 0x0000300612167980 */ /* 0x000ea8000c101b00 */
[----:B------:R-:W3:Y:S04]  /*1b70*/  LD.E R63, desc[UR6][R18.64+0xc0] ;  /* 0x0000c006123f7980 */ /* 0x000ee8000c101900 */
[----:B------:R-:W4:Y:S04]  /*1b80*/  LD.E.64 R24, desc[UR6][R18.64+0x48] ;  /* 0x0000480612187980 */ /* 0x000f28000c101b00 */
[----:B------:R-:W3:Y:S04]  /*1b90*/  @!P0 LD.E.64 R28, desc[UR6][R18.64+0x18] ;  /* 0x00001806121c8980 */ /* 0x000ee8000c101b00 */
[----:B------:R-:W4:Y:S04]  /*1ba0*/  LD.E.64 R6, desc[UR6][R18.64+0x10] ;  /* 0x0000100612067980 */ /* 0x000f28000c101b00 */
[----:B------:R-:W4:Y:S04]  /*1bb0*/  LD.E.64 R166, desc[UR6][R18.64+0x8] ;  /* 0x0000080612a67980 */ /* 0x000f28000c101b00 */
[----:B------:R1:W5:Y:S04]  /*1bc0*/  @P4 LD.E R20, desc[UR6][R20.64] ;  /* 0x0000000614144980 */ /* 0x000368000c101900 */
[----:B------:R1:W5:Y:S01]  /*1bd0*/  LD.E.64 R174, desc[UR6][R18.64] ;  /* 0x0000000612ae7980 */ /* 0x000362000c101b00 */
[----:B------:R-:W-:-:S04]  /*1be0*/  SHF.R.S32.HI R54, RZ, 0x1f, R52 ;  /* 0x0000001fff367819 */ /* 0x000fc80000011434 */
[CC--:B------:R-:W-:Y:S02]  /*1bf0*/  LEA.HI R57, R54.reuse, R52.reuse, RZ, 0x3 ;  /* 0x0000003436397211 */ /* 0x0c0fe400078f18ff */
[----:B------:R-:W-:Y:S02]  /*1c00*/  LEA.HI R58, R54, R52, RZ, 0x4 ;  /* 0x00000034363a7211 */ /* 0x000fe400078f20ff */
[----:B------:R-:W-:Y:S02]  /*1c10*/  SHF.R.S32.HI R162, RZ, 0x3, R57 ;  /* 0x00000003ffa27819 */ /* 0x000fe40000011439 */
[----:B------:R-:W-:Y:S02]  /*1c20*/  LOP3.LUT R57, R57, 0xfffffff8, RZ, 0xc0, !PT ;  /* 0xfffffff839397812 */ /* 0x000fe400078ec0ff */
[----:B------:R-:W-:Y:S01]  /*1c30*/  LOP3.LUT R10, R58, 0xfffffff0, RZ, 0xc0, !PT ;  /* 0xfffffff03a0a7812 */ /* 0x000fe200078ec0ff */
[----:B------:R-:W-:Y:S02]  /*1c40*/  IMAD.SHL.U32 R158, R162, 0x40, RZ ;  /* 0x00000040a29e7824 */ /* 0x000fe400078e00ff */
[----:B------:R-:W-:-:S02]  /*1c50*/  IMAD.IADD R57, R52, 0x1, -R57 ;  /* 0x0000000134397824 */ /* 0x000fc400078e0a39 */
[----:B------:R-:W-:Y:S01]  /*1c60*/  IMAD.IADD R10, R52, 0x1, -R10 ;  /* 0x00000001340a7824 */ /* 0x000fe200078e0a0a */
[----:B------:R-:W-:Y:S01]  /*1c70*/  LOP3.LUT R158, R158, 0x1c0, RZ, 0xc0, !PT ;  /* 0x000001c09e9e7812 */ /* 0x000fe200078ec0ff */
[----:B------:R-:W-:-:S03]  /*1c80*/  IMAD.SHL.U32 R14, R57, 0x8, RZ ;  /* 0x00000008390e7824 */ /* 0x000fc600078e00ff */
[----:B------:R-:W-:Y:S02]  /*1c90*/  SHF.R.S32.HI R17, RZ, 0x1f, R10 ;  /* 0x0000001fff117819 */ /* 0x000fe4000001140a */
[----:B------:R-:W-:Y:S02]  /*1ca0*/  LOP3.LUT R9, R158, 0x38, R14, 0xf8, !PT ;  /* 0x000000389e097812 */ /* 0x000fe400078ef80e */
[----:B------:R-:W-:Y:S02]  /*1cb0*/  SHF.R.U32.HI R158, RZ, 0x3, R158 ;  /* 0x00000003ff9e7819 */ /* 0x000fe4000001169e */
[----:B------:R-:W-:Y:S02]  /*1cc0*/  SHF.R.S32.HI R12, RZ, 0x4, R58 ;  /* 0x00000004ff0c7819 */ /* 0x000fe4000001143a */
[----:B------:R-:W-:Y:S02]  /*1cd0*/  LOP3.LUT R158, R9, R158, RZ, 0x3c, !PT ;  /* 0x0000009e099e7212 */ /* 0x000fe400078e3cff */
[----:B------:R-:W-:-:S02]  /*1ce0*/  LEA.HI R17, R17, R10, RZ, 0x3 ;  /* 0x0000000a11117211 */ /* 0x000fc400078f18ff */
[----:B------:R-:W-:Y:S02]  /*1cf0*/  LEA.HI R9, R54, R52, RZ, 0x6 ;  /* 0x0000003436097211 */ /* 0x000fe400078f30ff */
[----:B------:R-:W-:Y:S02]  /*1d00*/  LEA.HI R58, R58, R12, RZ, 0x1 ;  /* 0x0000000c3a3a7211 */ /* 0x000fe400078f08ff */
[----:B------:R-:W-:Y:S02]  /*1d10*/  IADD3 R30, P1, R14, R13, RZ ;  /* 0x0000000d0e1e7210 */ /* 0x000fe40007f3e0ff */
[----:B------:R-:W-:Y:S01]  /*1d20*/  LOP3.LUT R13, R17, 0xfffffff8, RZ, 0xc0, !PT ;  /* 0xfffffff8110d7812 */ /* 0x000fe200078ec0ff */
[----:B------:R-:W-:Y:S01]  /*1d30*/  IMAD.SHL.U32 R9, R9, 0x8, RZ ;  /* 0x0000000809097824 */ /* 0x000fe200078e00ff */
[----:B------:R-:W-:Y:S02]  /*1d40*/  SHF.R.S32.HI R15, RZ, 0x1f, R14 ;  /* 0x0000001fff0f7819 */ /* 0x000fe4000001140e */
[----:B------:R-:W-:Y:S01]  /*1d50*/  LOP3.LUT R58, R58, 0xfffffffe, RZ, 0xc0, !PT ;  /* 0xfffffffe3a3a7812 */ /* 0x000fe200078ec0ff */
[----:B------:R-:W-:Y:S01]  /*1d60*/  IMAD.IADD R13, R10, 0x1, -R13 ;  /* 0x000000010a0d7824 */ /* 0x000fe200078e0a0d */
[----:B------:R-:W-:Y:S01]  /*1d70*/  LOP3.LUT R158, R158, 0xfffffe00, R9, 0xf8, !PT ;  /* 0xfffffe009e9e7812 */ /* 0x000fe200078ef809 */
[----:B------:R-:W-:-:S02]  /*1d80*/  IMAD.X R31, R15, 0x1, R11, P1 ;  /* 0x000000010f1f7824 */ /* 0x000fc400008e060b */
[----:B------:R-:W-:Y:S02]  /*1d90*/  IMAD.IADD R58, R12, 0x1, -R58 ;  /* 0x000000010c3a7824 */ /* 0x000fe400078e0a3a */
[----:B------:R-:W-:Y:S02]  /*1da0*/  IMAD.SHL.U32 R12, R13, 0x40, RZ ;  /* 0x000000400d0c7824 */ /* 0x000fe400078e00ff */
[----:B------:R-:W-:-:S03]  /*1db0*/  IMAD R4, R4, R48, RZ ;  /* 0x0000003004047224 */ /* 0x000fc600078e02ff */
[----:B------:R-:W-:Y:S01]  /*1dc0*/  LOP3.LUT R12, R12, 0x1c0, RZ, 0xc0, !PT ;  /* 0x000001c00c0c7812 */ /* 0x000fe200078ec0ff */
[C---:B------:R-:W-:Y:S01]  /*1dd0*/  IMAD R4, R5.reuse, R49, R4 ;  /* 0x0000003105047224 */ /* 0x040fe200078e0204 */
[----:B------:R-:W-:Y:S01]  /*1de0*/  SHF.R.S32.HI R60, RZ, 0x1f, R239 ;  /* 0x0000001fff3c7819 */ /* 0x000fe200000114ef */
[----:B------:R-:W-:-:S04]  /*1df0*/  IMAD.WIDE.U32 R32, R5, R48, R30 ;  /* 0x0000003005207225 */ /* 0x000fc800078e001e */
[----:B------:R-:W-:Y:S01]  /*1e00*/  IMAD.SHL.U32 R41, R17, 0x40, RZ ;  /* 0x0000004011297824 */ /* 0x000fe200078e00ff */
[----:B------:R-:W-:Y:S01]  /*1e10*/  SHF.R.S32.HI R163, RZ, 0x1f, R162 ;  /* 0x0000001fffa37819 */ /* 0x000fe200000114a2 */
[----:B------:R-:W-:Y:S01]  /*1e20*/  IMAD R188, R49, R162, RZ ;  /* 0x000000a231bc7224 */ /* 0x000fe200078e02ff */
[----:B------:R-:W-:Y:S02]  /*1e30*/  SHF.R.S32.HI R90, RZ, 0x1f, R61 ;  /* 0x0000001fff5a7819 */ /* 0x000fe4000001143d */
[----:B------:R-:W-:Y:S01]  /*1e40*/  LOP3.LUT P3, RZ, R13, 0x4, RZ, 0xc0, !PT ;  /* 0x000000040dff7812 */ /* 0x000fe2000786c0ff */
[----:B------:R-:W-:Y:S01]  /*1e50*/  IMAD R188, R163, R48, R188 ;  /* 0x00000030a3bc7224 */ /* 0x000fe200078e02bc */
[----:B------:R-:W-:Y:S02]  /*1e60*/  LOP3.LUT P2, RZ, R13, 0x2, RZ, 0xc0, !PT ;  /* 0x000000020dff7812 */ /* 0x000fe4000784c0ff */
[----:B------:R-:W-:-:S04]  /*1e70*/  LEA.HI R90, R90, R61, RZ, 0x6 ;  /* 0x0000003d5a5a7211 */ /* 0x000fc800078f30ff */
[----:B------:R-:W-:-:S04]  /*1e80*/  SHF.R.S32.HI R90, RZ, 0x6, R90 ;  /* 0x00000006ff5a7819 */ /* 0x000fc8000001145a */
[----:B------:R-:W-:Y:S01]  /*1e90*/  VIMNMX R90, RZ, R90, !PT ;  /* 0x0000005aff5a7248 */ /* 0x000fe20007fe0100 */
[----:B------:R-:W-:Y:S01]  /*1ea0*/  IMAD R159, R51, R162, RZ ;  /* 0x000000a2339f7224 */ /* 0x000fe200078e02ff */
[----:B------:R-:W-:-:S03]  /*1eb0*/  LEA.HI R54, R54, R52, RZ, 0x5 ;  /* 0x0000003436367211 */ /* 0x000fc600078f28ff */
[----:B------:R-:W-:Y:S01]  /*1ec0*/  IMAD R159, R163, R50, R159 ;  /* 0x00000032a39f7224 */ /* 0x000fe200078e029f */
[----:B------:R-:W-:Y:S01]  /*1ed0*/  LOP3.LUT R53, R54, 0xffffffe0, RZ, 0xc0, !PT ;  /* 0xffffffe036357812 */ /* 0x000fe200078ec0ff */
[----:B------:R-:W-:Y:S02]  /*1ee0*/  IMAD.MOV.U32 R40, RZ, RZ, 0x10 ;  /* 0x00000010ff287424 */ /* 0x000fe400078e00ff */
[----:B------:R-:W-:Y:S01]  /*1ef0*/  IMAD.MOV.U32 R39, RZ, RZ, 0x20 ;  /* 0x00000020ff277424 */ /* 0x000fe200078e00ff */
[C---:B------:R-:W-:Y:S01]  /*1f00*/  SHF.L.U64.HI R234, R50.reuse, 0x4, R51 ;  /* 0x0000000432ea7819 */ /* 0x040fe20000010233 */
[----:B------:R-:W-:Y:S01]  /*1f10*/  IMAD.SHL.U32 R233, R50, 0x10, RZ ;  /* 0x0000001032e97824 */ /* 0x000fe200078e00ff */
[C---:B------:R-:W-:Y:S01]  /*1f20*/  SHF.L.U64.HI R232, R48.reuse, 0x4, R49 ;  /* 0x0000000430e87819 */ /* 0x040fe20000010231 */
[----:B------:R-:W-:Y:S01]  /*1f30*/  IMAD.SHL.U32 R231, R48, 0x10, RZ ;  /* 0x0000001030e77824 */ /* 0x000fe200078e00ff */
[----:B------:R-:W-:Y:S01]  /*1f40*/  SHF.R.S32.HI R54, RZ, 0x5, R54 ;  /* 0x00000005ff367819 */ /* 0x000fe20000011436 */
[----:B------:R-:W-:Y:S01]  /*1f50*/  IMAD.IADD R53, R52, 0x1, -R53 ;  /* 0x0000000134357824 */ /* 0x000fe200078e0a35 */
[----:B------:R-:W-:Y:S01]  /*1f60*/  SEL R40, R40, 0xfffffff0, !P2 ;  /* 0xfffffff028287807 */ /* 0x000fe20005000000 */
[----:B------:R-:W-:Y:S01]  /*1f70*/  IMAD.SHL.U32 R62, R57, 0x4, RZ ;  /* 0x00000004393e7824 */ /* 0x000fe200078e00ff */
[----:B------:R-:W-:Y:S01]  /*1f80*/  SEL R39, R39, 0xffffffe0, !P3 ;  /* 0xffffffe027277807 */ /* 0x000fe20005800000 */
[----:B--2---:R-:W-:-:S04]  /*1f90*/  @P0 IMAD.WIDE.U32 R10, R22, R242, RZ ;  /* 0x000000f2160a0225 */ /* 0x004fc800078e00ff */
[----:B------:R-:W-:-:S04]  /*1fa0*/  @P0 IMAD R9, R23, R242, RZ ;  /* 0x000000f217090224 */ /* 0x000fc800078e02ff */
[----:B------:R-:W-:Y:S02]  /*1fb0*/  @P0 IMAD.IADD R9, R11, 0x1, R9 ;  /* 0x000000010b090824 */ /* 0x000fe400078e0209 */
[----:B------:R-:W-:Y:S02]  /*1fc0*/  IMAD.SHL.U32 R11, R58, 0x8, RZ ;  /* 0x000000083a0b7824 */ /* 0x000fe400078e00ff */
[----:B---3--:R-:W-:-:S03]  /*1fd0*/  @!P0 IMAD R5, R29, R239, RZ ;  /* 0x000000ef1d058224 */ /* 0x008fc600078e02ff */
[----:B------:R-:W-:Y:S01]  /*1fe0*/  LOP3.LUT R11, R12, 0x8, R11, 0xf8, !PT ;  /* 0x000000080c0b7812 */ /* 0x000fe200078ef80b */
[----:B------:R-:W-:Y:S01]  /*1ff0*/  @!P0 IMAD.WIDE.U32 R30, R28, R239, RZ ;  /* 0x000000ef1c1e8225 */ /* 0x000fe200078e00ff */
[----:B------:R-:W-:-:S03]  /*2000*/  SHF.R.U32.HI R12, RZ, 0x3, R12 ;  /* 0x00000003ff0c7819 */ /* 0x000fc6000001160c */
[----:B------:R-:W-:Y:S01]  /*2010*/  @!P0 IMAD R5, R28, R60, R5 ;  /* 0x0000003c1c058224 */ /* 0x000fe200078e0205 */
[----:B------:R-:W-:Y:S01]  /*2020*/  LOP3.LUT R11, R11, R12, RZ, 0x3c, !PT ;  /* 0x0000000c0b0b7212 */ /* 0x000fe200078e3cff */
[----:B------:R-:W-:Y:S01]  /*2030*/  @!P0 IMAD.MOV.U32 R10, RZ, RZ, R30 ;  /* 0x000000ffff0a8224 */ /* 0x000fe200078e001e */
[----:B------:R-:W-:Y:S01]  /*2040*/  MOV R28, R32 ;  /* 0x00000020001c7202 */ /* 0x000fe20000000f00 */
[----:B------:R-:W-:Y:S01]  /*2050*/  @!P0 IMAD.IADD R9, R31, 0x1, R5 ;  /* 0x000000011f098824 */ /* 0x000fe200078e0205 */
[----:B------:R-:W-:Y:S01]  /*2060*/  LOP3.LUT R41, R11, 0xfffffe00, R41, 0xf8, !PT ;  /* 0xfffffe000b297812 */ /* 0x000fe200078ef829 */
[----:B------:R-:W-:Y:S01]  /*2070*/  IMAD R5, R27, R16, RZ ;  /* 0x000000101b057224 */ /* 0x000fe200078e02ff */
[C---:B------:R-:W-:Y:S01]  /*2080*/  IADD3 R30, P1, R14.reuse, R10, RZ ;  /* 0x0000000a0e1e7210 */ /* 0x040fe20007f3e0ff */
[----:B------:R-:W-:Y:S02]  /*2090*/  IMAD.IADD R29, R33, 0x1, R4 ;  /* 0x00000001211d7824 */ /* 0x000fe400078e0204 */
[----:B------:R-:W-:-:S02]  /*20a0*/  VIADD R11, R14, 0x40 ;  /* 0x000000400e0b7836 */ /* 0x000fc40000000000 */
[-C--:B------:R-:W-:Y:S02]  /*20b0*/  IMAD R5, R8, R26.reuse, R5 ;  /* 0x0000001a08057224 */ /* 0x080fe400078e0205 */
[----:B------:R-:W-:Y:S02]  /*20c0*/  @P0 IMAD.MOV.U32 R172, RZ, RZ, R22 ;  /* 0x000000ffffac0224 */ /* 0x000fe400078e0016 */
[----:B------:R-:W-:Y:S01]  /*20d0*/  @P0 IMAD.MOV.U32 R173, RZ, RZ, R23 ;  /* 0x000000ffffad0224 */ /* 0x000fe200078e0017 */
[----:B------:R-:W-:Y:S01]  /*20e0*/  SHF.R.S32.HI R4, RZ, 0x1f, R238 ;  /* 0x0000001fff047819 */ /* 0x000fe200000114ee */
[----:B------:R-:W-:-:S04]  /*20f0*/  IMAD.WIDE.U32 R26, R16, R26, R28 ;  /* 0x0000001a101a7225 */ /* 0x000fc800078e001c */
[----:B------:R-:W-:Y:S02]  /*2100*/  @!P0 IMAD.MOV.U32 R172, RZ, RZ, R22 ;  /* 0x000000ffffac8224 */ /* 0x000fe400078e0016 */
[----:B------:R-:W-:Y:S01]  /*2110*/  @!P0 IMAD.MOV.U32 R173, RZ, RZ, R23 ;  /* 0x000000ffffad8224 */ /* 0x000fe200078e0017 */
[-C--:B------:R-:W-:Y:S01]  /*2120*/  ISETP.GE.AND P0, PT, R11, R63.reuse, PT ;  /* 0x0000003f0b00720c */ /* 0x080fe20003f06270 */
[----:B----4-:R-:W-:Y:S02]  /*2130*/  IMAD R10, R25, R238, RZ ;  /* 0x000000ee190a7224 */ /* 0x010fe400078e02ff */
[----:B------:R-:W-:Y:S02]  /*2140*/  IMAD.X R31, R15, 0x1, R9, P1 ;  /* 0x000000010f1f7824 */ /* 0x000fe400008e0609 */
[----:B------:R-:W-:Y:S01]  /*2150*/  IMAD.IADD R25, R27, 0x1, R5 ;  /* 0x000000011b197824 */ /* 0x000fe200078e0205 */
[----:B------:R-:W-:Y:S01]  /*2160*/  SEL R5, RZ, 0xffffffff, P0 ;  /* 0xffffffffff057807 */ /* 0x000fe20000000000 */
[----:B------:R-:W-:Y:S01]  /*2170*/  IMAD R4, R24, R4, R10 ;  /* 0x0000000418047224 */ /* 0x000fe200078e020a */
[----:B------:R-:W-:Y:S01]  /*2180*/  ISETP.GE.AND P1, PT, R14, R63, PT ;  /* 0x0000003f0e00720c */ /* 0x000fe20003f26270 */
[----:B------:R-:W-:Y:S01]  /*2190*/  IMAD.WIDE.U32 R30, R238, R24, R30 ;  /* 0x00000018ee1e7225 */ /* 0x000fe200078e001e */
[----:B------:R-:W-:-:S02]  /*21a0*/  MOV R24, R26 ;  /* 0x0000001a00187202 */ /* 0x000fc40000000f00 */
[----:B------:R-:W-:Y:S01]  /*21b0*/  IADD3 R10, R14, 0x80, RZ ;  /* 0x000000800e0a7810 */ /* 0x000fe20007ffe0ff */
[----:B------:R-:W-:Y:S01]  /*21c0*/  IMAD.IADD R169, R31, 0x1, R4 ;  /* 0x000000011fa97824 */ /* 0x000fe200078e0204 */
[----:B------:R-:W-:Y:S01]  /*21d0*/  SEL R4, RZ, 0x1, P1 ;  /* 0x00000001ff047807 */ /* 0x000fe20000800000 */
[----:B------:R-:W-:Y:S01]  /*21e0*/  IMAD.SHL.U32 R5, R5, 0x2, RZ ;  /* 0x0000000205057824 */ /* 0x000fe200078e00ff */
[----:B------:R-:W-:Y:S01]  /*21f0*/  ISETP.GE.AND P0, PT, R10, R63, PT ;  /* 0x0000003f0a00720c */ /* 0x000fe20003f06270 */
[----:B------:R-:W-:-:S03]  /*2200*/  IMAD.WIDE.U32 R12, R162, R48, R24 ;  /* 0x00000030a20c7225 */ /* 0x000fc600078e0018 */
[----:B------:R-:W-:Y:S01]  /*2210*/  LOP3.LUT R5, R5, 0x2, R4, 0xe2, !PT ;  /* 0x0000000205057812 */ /* 0x000fe200078ee204 */
[----:B------:R-:W-:Y:S01]  /*2220*/  VIADD R9, R14, 0xc0 ;  /* 0x000000c00e097836 */ /* 0x000fe20000000000 */
[----:B------:R-:W-:Y:S01]  /*2230*/  SEL R4, RZ, 0x4, P0 ;  /* 0x00000004ff047807 */ /* 0x000fe20000000000 */
[----:B------:R-:W-:Y:S01]  /*2240*/  IMAD.IADD R188, R13, 0x1, R188 ;  /* 0x000000010dbc7824 */ /* 0x000fe200078e02bc */
[C---:B------:R-:W-:Y:S02]  /*2250*/  LEA R189, P0, R12.reuse, R6, 0x1 ;  /* 0x000000060cbd7211 */ /* 0x040fe400078008ff */
[----:B------:R-:W-:Y:S02]  /*2260*/  ISETP.GE.AND P1, PT, R9, R63, PT ;  /* 0x0000003f0900720c */ /* 0x000fe40003f26270 */
[----:B------:R-:W-:Y:S02]  /*2270*/  LEA.HI.X R188, R12, R7, R188, 0x1, P0 ;  /* 0x000000070cbc7211 */ /* 0x000fe400000f0cbc */
[----:B------:R-:W-:-:S02]  /*2280*/  IADD3 R160, P0, R14, R3, RZ ;  /* 0x000000030ea07210 */ /* 0x000fc40007f1e0ff */
[----:B------:R-:W-:Y:S02]  /*2290*/  SEL R59, RZ, 0x8, P1 ;  /* 0x00000008ff3b7807 */ /* 0x000fe40000800000 */
[----:B------:R-:W-:Y:S02]  /*22a0*/  ISETP.GT.AND P1, PT, R165, R90, PT ;  /* 0x0000005aa500720c */ /* 0x000fe40003f24270 */
[----:B------:R-:W-:Y:S01]  /*22b0*/  IADD3.X R161, R15, R0, RZ, P0, !PT ;  /* 0x000000000fa17210 */ /* 0x000fe200007fe4ff */
[----:B------:R-:W-:-:S04]  /*22c0*/  IMAD.WIDE R22, R240, 0x40, R162 ;  /* 0x00000040f0167825 */ /* 0x000fc800078e02a2 */
[----:B------:R-:W-:-:S04]  /*22d0*/  IMAD.WIDE.U32 R160, R162, R50, R160 ;  /* 0x00000032a2a07225 */ /* 0x000fc800078e00a0 */
[----:B------:R-:W-:Y:S02]  /*22e0*/  IMAD.MOV.U32 R168, RZ, RZ, R30 ;  /* 0x000000ffffa87224 */ /* 0x000fe400078e001e */
[----:B------:R-:W-:Y:S01]  /*22f0*/  IMAD R170, R23, R172, RZ ;  /* 0x000000ac17aa7224 */ /* 0x000fe200078e02ff */
[----:B------:R-:W-:Y:S01]  /*2300*/  LEA R236, P0, R160, R166, 0x1 ;  /* 0x000000a6a0ec7211 */ /* 0x000fe200078008ff */
[----:B------:R-:W-:Y:S02]  /*2310*/  IMAD.IADD R159, R161, 0x1, R159 ;  /* 0x00000001a19f7824 */ /* 0x000fe400078e029f */
[C---:B------:R-:W-:Y:S02]  /*2320*/  IMAD R170, R22.reuse, R173, R170 ;  /* 0x000000ad16aa7224 */ /* 0x040fe400078e02aa */
[----:B------:R-:W-:Y:S01]  /*2330*/  IMAD.WIDE.U32 R168, R22, R172, R168 ;  /* 0x000000ac16a87225 */ /* 0x000fe200078e00a8 */
[----:B------:R-:W-:Y:S02]  /*2340*/  LOP3.LUT R59, R59, R5, R4, 0xfe, !PT ;  /* 0x000000053b3b7212 */ /* 0x000fe400078efe04 */
[----:B------:R-:W-:Y:S01]  /*2350*/  LEA.HI.X R235, R160, R167, R159, 0x1, P0 ;  /* 0x000000a7a0eb7211 */ /* 0x000fe200000f0c9f */
[----:B------:R-:W-:-:S02]  /*2360*/  @!P4 IMAD.MOV.U32 R20, RZ, RZ, RZ ;  /* 0x000000ffff14c224 */ /* 0x000fc400078e00ff */
[----:B------:R-:W-:Y:S01]  /*2370*/  IMAD.IADD R171, R169, 0x1, R170 ;  /* 0x00000001a9ab7824 */ /* 0x000fe200078e02aa */
[----:B-1----:R-:W-:Y:S06]  /*2380*/  @!P1 BRA `(.L_x_871) ;  /* 0x000000b800549947 */ /* 0x002fec0003800000 */
[----:B------:R-:W2:Y:S04]  /*2390*/  LD.E.64 R32, desc[UR6][R18.64+0x120] ;  /* 0x0001200612207980 */ /* 0x000ea8000c101b00 */
[----:B------:R-:W3:Y:S04]  /*23a0*/  LD.E.64 R34, desc[UR6][R18.64+0x118] ;  /* 0x0001180612227980 */ /* 0x000ee8000c101b00 */
[----:B------:R-:W4:Y:S04]  /*23b0*/  LD.E.64 R180, desc[UR6][R18.64+0x128] ;  /* 0x0001280612b47980 */ /* 0x000f28000c101b00 */
[----:B------:R-:W4:Y:S04]  /*23c0*/  LD.E.64 R178, desc[UR6][R18.64+0x130] ;  /* 0x0001300612b27980 */ /* 0x000f28000c101b00 */
[----:B------:R-:W4:Y:S04]  /*23d0*/  LD.E.64 R28, desc[UR6][R18.64+0x140] ;  /* 0x00014006121c7980 */ /* 0x000f28000c101b00 */
[----:B------:R-:W4:Y:S04]  /*23e0*/  LD.E.64 R26, desc[UR6][R18.64+0x138] ;  /* 0x00013806121a7980 */ /* 0x000f28000c101b00 */
[----:B------:R-:W4:Y:S04]  /*23f0*/  LD.E R17, desc[UR6][R18.64+0xd0] ;  /* 0x0000d00612117980 */ /* 0x000f28000c101900 */
[----:B------:R-:W4:Y:S04]  /*2400*/  LD.E.64 R24, desc[UR6][R18.64+0x108] ;  /* 0x0001080612187980 */ /* 0x000f28000c101b00 */
[----:B------:R-:W4:Y:S04]  /*2410*/  LD.E.64 R22, desc[UR6][R18.64+0x110] ;  /* 0x0001100612167980 */ /* 0x000f28000c101b00 */
[----:B------:R-:W4:Y:S04]  /*2420*/  LD.E.64 R12, desc[UR6][R18.64+0x150] ;  /* 0x00015006120c7980 */ /* 0x000f28000c101b00 */
[----:B------:R-:W4:Y:S01]  /*2430*/  LD.E.64 R6, desc[UR6][R18.64+0x148] ;  /* 0x0001480612067980 */ /* 0x000f22000c101b00 */
[----:B-----5:R-:W-:Y:S01]  /*2440*/  IMAD.IADD R20, R20, 0x1, R2 ;  /* 0x0000000114147824 */ /* 0x020fe200078e0202 */
[----:B------:R-:W-:Y:S01]  /*2450*/  LOP3.LUT R153, R59, 0xffff, RZ, 0xc0, !PT ;  /* 0x0000ffff3b997812 */ /* 0x000fe200078ec0ff */
[C---:B------:R-:W-:Y:S01]  /*2460*/  IMAD.SHL.U32 R68, R48.reuse, 0x20, RZ ;  /* 0x0000002030447824 */ /* 0x040fe200078e00ff */
[----:B------:R-:W-:Y:S01]  /*2470*/  SHF.L.U64.HI R69, R48, 0x5, R49 ;  /* 0x0000000530457819 */ /* 0x000fe20000010231 */
[----:B------:R-:W-:-:S02]  /*2480*/  IMAD R67, R49, 0x60, RZ ;  /* 0x0000006031437824 */ /* 0x000fc400078e02ff */
[----:B------:R-:W-:Y:S01]  /*2490*/  IMAD.WIDE.U32 R176, R48, 0x60, RZ ;  /* 0x0000006030b07825 */ /* 0x000fe200078e00ff */
[C---:B------:R-:W-:Y:S02]  /*24a0*/  LOP3.LUT R156, R153.reuse, 0x1, RZ, 0xc0, !PT ;  /* 0x00000001999c7812 */ /* 0x040fe400078ec0ff */
[C---:B------:R-:W-:Y:S01]  /*24b0*/  LOP3.LUT R155, R153.reuse, 0x2, RZ, 0xc0, !PT ;  /* 0x00000002999b7812 */ /* 0x040fe200078ec0ff */
[C---:B------:R-:W-:Y:S01]  /*24c0*/  VIADD R65, R162.reuse, 0x20 ;  /* 0x00000020a2417836 */ /* 0x040fe20000000000 */
[C---:B------:R-:W-:Y:S01]  /*24d0*/  LOP3.LUT R154, R153.reuse, 0x4, RZ, 0xc0, !PT ;  /* 0x00000004999a7812 */ /* 0x040fe200078ec0ff */
[----:B------:R-:W-:Y:S01]  /*24e0*/  VIADD R64, R162, 0x30 ;  /* 0x00000030a2407836 */ /* 0x000fe20000000000 */
[----:B------:R-:W-:Y:S01]  /*24f0*/  SHF.L.U64.HI R69, R68, 0x1, R69 ;  /* 0x0000000144457819 */ /* 0x000fe20000010245 */
[----:B------:R-:W-:Y:S01]  /*2500*/  IMAD.SHL.U32 R88, R50, 0x20, RZ ;  /* 0x0000002032587824 */ /* 0x000fe200078e00ff */
[----:B------:R-:W-:Y:S01]  /*2510*/  IADD3 R66, R162, 0x10, RZ ;  /* 0x00000010a2427810 */ /* 0x000fe20007ffe0ff */
[----:B------:R-:W-:Y:S01]  /*2520*/  IMAD.MOV.U32 R126, RZ, RZ, R236 ;  /* 0x000000ffff7e7224 */ /* 0x000fe200078e00ec */
[----:B------:R-:W-:Y:S01]  /*2530*/  SHF.L.U64.HI R89, R50, 0x5, R51 ;  /* 0x0000000532597819 */ /* 0x000fe20000010233 */
[----:B------:R-:W-:Y:S01]  /*2540*/  IMAD.MOV.U32 R127, RZ, RZ, R235 ;  /* 0x000000ffff7f7224 */ /* 0x000fe200078e00eb */
[----:B------:R-:W-:Y:S01]  /*2550*/  MOV R128, R188 ;  /* 0x000000bc00807202 */ /* 0x000fe20000000f00 */
[----:B------:R-:W-:Y:S01]  /*2560*/  IMAD.MOV.U32 R129, RZ, RZ, R189 ;  /* 0x000000ffff817224 */ /* 0x000fe200078e00bd */
[----:B------:R-:W-:Y:S01]  /*2570*/  LOP3.LUT R153, R153, 0x8, RZ, 0xc0, !PT ;  /* 0x0000000899997812 */ /* 0x000fe200078ec0ff */
[----:B------:R-:W-:-:S02]  /*2580*/  IMAD.SHL.U32 R68, R68, 0x2, RZ ;  /* 0x0000000244447824 */ /* 0x000fc400078e00ff */
[----:B------:R-:W-:Y:S02]  /*2590*/  IMAD.IADD R67, R177, 0x1, R67 ;  /* 0x00000001b1437824 */ /* 0x000fe400078e0243 */
[-C--:B--2---:R-:W-:Y:S02]  /*25a0*/  IMAD R0, R33, R239.reuse, RZ ;  /* 0x000000ef21007224 */ /* 0x084fe400078e02ff */
[----:B---3--:R-:W-:Y:S02]  /*25b0*/  IMAD R4, R35, R239, RZ ;  /* 0x000000ef23047224 */ /* 0x008fe400078e02ff */
[----:B------:R-:W-:Y:S02]  /*25c0*/  IMAD R0, R32, R60, R0 ;  /* 0x0000003c20007224 */ /* 0x000fe400078e0200 */
[----:B------:R-:W-:-:S04]  /*25d0*/  IMAD.WIDE.U32 R32, R239, R32, R14 ;  /* 0x00000020ef207225 */ /* 0x000fc800078e000e */
[----:B------:R-:W-:-:S04]  /*25e0*/  IMAD.WIDE.U32 R30, R239, R34, R14 ;  /* 0x00000022ef1e7225 */ /* 0x000fc800078e000e */
[----:B------:R-:W-:Y:S02]  /*25f0*/  IMAD R4, R34, R60, R4 ;  /* 0x0000003c22047224 */ /* 0x000fe400078e0204 */
[----:B------:R-:W-:Y:S01]  /*2600*/  IMAD.IADD R33, R33, 0x1, R0 ;  /* 0x0000000121217824 */ /* 0x000fe200078e0200 */
[----:B------:R-:W-:Y:S01]  /*2610*/  SHF.R.S32.HI R0, RZ, 0x1f, R2 ;  /* 0x0000001fff007819 */ /* 0x000fe20000011402 */
[-C--:B----4-:R-:W-:Y:S02]  /*2620*/  IMAD R3, R181, R2.reuse, RZ ;  /* 0x00000002b5037224 */ /* 0x090fe400078e02ff */
[----:B------:R-:W-:Y:S02]  /*2630*/  IMAD.IADD R31, R31, 0x1, R4 ;  /* 0x000000011f1f7824 */ /* 0x000fe400078e0204 */
[----:B------:R-:W-:Y:S02]  /*2640*/  IMAD R5, R179, R2, RZ ;  /* 0x00000002b3057224 */ /* 0x000fe400078e02ff */
[----:B------:R-:W-:-:S02]  /*2650*/  IMAD R3, R180, R0, R3 ;  /* 0x00000000b4037224 */ /* 0x000fc400078e0203 */
[----:B------:R-:W-:-:S04]  /*2660*/  IMAD.WIDE.U32 R30, R180, R2, R30 ;  /* 0x00000002b41e7225 */ /* 0x000fc800078e001e */
[C---:B------:R-:W-:Y:S02]  /*2670*/  IMAD R5, R178.reuse, R0, R5 ;  /* 0x00000000b2057224 */ /* 0x040fe400078e0205 */
[----:B------:R-:W-:Y:S01]  /*2680*/  IMAD.WIDE.U32 R32, R178, R2, R32 ;  /* 0x00000002b2207225 */ /* 0x000fe200078e0020 */
[----:B------:R-:W-:Y:S02]  /*2690*/  IADD3 R31, R31, R3, RZ ;  /* 0x000000031f1f7210 */ /* 0x000fe40007ffe0ff */
[----:B------:R-:W-:Y:S01]  /*26a0*/  LEA.HI R150, R17, R17, RZ, 0x1 ;  /* 0x0000001111967211 */ /* 0x000fe200078f08ff */
[-C--:B------:R-:W-:Y:S02]  /*26b0*/  IMAD R4, R29, R16.reuse, RZ ;  /* 0x000000101d047224 */ /* 0x080fe400078e02ff */
[----:B------:R-:W-:Y:S01]  /*26c0*/  IMAD R3, R27, R16, RZ ;  /* 0x000000101b037224 */ /* 0x000fe200078e02ff */
[----:B------:R-:W-:Y:S01]  /*26d0*/  IADD3 R0, P0, -R61, R162, RZ ;  /* 0x000000a23d007210 */ /* 0x000fe20007f1e1ff */
[----:B------:R-:W-:Y:S01]  /*26e0*/  IMAD.IADD R33, R33, 0x1, R5 ;  /* 0x0000000121217824 */ /* 0x000fe200078e0205 */
[----:B------:R-:W-:Y:S01]  /*26f0*/  SHF.R.S32.HI R5, RZ, 0x1f, R61 ;  /* 0x0000001fff057819 */ /* 0x000fe2000001143d */
[-C--:B------:R-:W-:Y:S01]  /*2700*/  IMAD R4, R28, R8.reuse, R4 ;  /* 0x000000081c047224 */ /* 0x080fe200078e0204 */
[----:B------:R-:W-:Y:S01]  /*2710*/  SHF.R.S32.HI R150, RZ, 0x1, R150 ;  /* 0x00000001ff967819 */ /* 0x000fe20000011496 */
[----:B------:R-:W-:-:S02]  /*2720*/  IMAD R3, R26, R8, R3 ;  /* 0x000000081a037224 */ /* 0x000fc400078e0203 */
[----:B------:R-:W-:-:S04]  /*2730*/  IMAD.WIDE.U32 R28, R28, R16, R32 ;  /* 0x000000101c1c7225 */ /* 0x000fc800078e0020 */
[----:B------:R-:W-:-:S04]  /*2740*/  IMAD.WIDE.U32 R26, R26, R16, R30 ;  /* 0x000000101a1a7225 */ /* 0x000fc800078e001e */
[----:B------:R-:W-:Y:S01]  /*2750*/  IMAD.X R5, R163, 0x1, ~R5, P0 ;  /* 0x00000001a3057824 */ /* 0x000fe200000e0e05 */
[----:B------:R-:W-:Y:S01]  /*2760*/  IADD3 R27, R27, R3, RZ ;  /* 0x000000031b1b7210 */ /* 0x000fe20007ffe0ff */
[----:B------:R-:W-:Y:S02]  /*2770*/  IMAD.IADD R17, R29, 0x1, R4 ;  /* 0x000000011d117824 */ /* 0x000fe400078e0204 */
[----:B------:R-:W-:Y:S02]  /*2780*/  IMAD R4, R162, R150, R62 ;  /* 0x00000096a2047224 */ /* 0x000fe400078e023e */
[C---:B------:R-:W-:Y:S02]  /*2790*/  IMAD R120, R5.reuse, R180, RZ ;  /* 0x000000b405787224 */ /* 0x040fe400078e02ff */
[----:B------:R-:W-:Y:S02]  /*27a0*/  IMAD R118, R5, R178, RZ ;  /* 0x000000b205767224 */ /* 0x000fe400078e02ff */
[----:B------:R-:W-:-:S02]  /*27b0*/  IMAD.MOV.U32 R16, RZ, RZ, R28 ;  /* 0x000000ffff107224 */ /* 0x000fc400078e001c */
[----:B------:R-:W-:Y:S02]  /*27c0*/  IMAD R124, R150, R20, RZ ;  /* 0x00000014967c7224 */ /* 0x000fe400078e02ff */
[----:B------:R-:W-:Y:S02]  /*27d0*/  IMAD.IADD R3, R62, 0x1, R4 ;  /* 0x000000013e037824 */ /* 0x000fe400078e0204 */
[-C--:B------:R-:W-:Y:S02]  /*27e0*/  IMAD R120, R181, R0.reuse, R120 ;  /* 0x00000000b5787224 */ /* 0x080fe400078e0278 */
[----:B------:R-:W-:Y:S01]  /*27f0*/  IMAD.WIDE.U32 R20, R180, R0, R26 ;  /* 0x00000000b4147225 */ /* 0x000fe200078e001a */
[----:B------:R-:W-:-:S03]  /*2800*/  SHF.R.S32.HI R2, RZ, 0x1f, R124 ;  /* 0x0000001fff027819 */ /* 0x000fc6000001147c */
[-C--:B------:R-:W-:Y:S02]  /*2810*/  IMAD R118, R179, R0.reuse, R118 ;  /* 0x00000000b3767224 */ /* 0x080fe400078e0276 */
[----:B------:R-:W-:Y:S01]  /*2820*/  IMAD.WIDE.U32 R16, R178, R0, R16 ;  /* 0x00000000b2107225 */ /* 0x000fe200078e0010 */
[C---:B------:R-:W-:Y:S02]  /*2830*/  IADD3 R0, P3, R124.reuse, R4, RZ ;  /* 0x000000047c007210 */ /* 0x040fe40007f7e0ff */
[----:B------:R-:W-:Y:S02]  /*2840*/  IADD3 R124, P2, R124, R3, RZ ;  /* 0x000000037c7c7210 */ /* 0x000fe40007f5e0ff */
[----:B------:R-:W-:Y:S02]  /*2850*/  IADD3 R120, R21, R120, RZ ;  /* 0x0000007815787210 */ /* 0x000fe40007ffe0ff */
[----:B------:R-:W-:Y:S01]  /*2860*/  LEA R121, P0, R20, R24, 0x1 ;  /* 0x0000001814797211 */ /* 0x000fe200078008ff */
[----:B------:R-:W-:Y:S01]  /*2870*/  IMAD.IADD R118, R17, 0x1, R118 ;  /* 0x0000000111767824 */ /* 0x000fe200078e0276 */
[----:B------:R-:W-:Y:S01]  /*2880*/  LEA R119, P1, R16, R22, 0x1 ;  /* 0x0000001610777211 */ /* 0x000fe200078208ff */
[----:B------:R-:W-:Y:S01]  /*2890*/  IMAD.SHL.U32 R125, R124, 0x2, RZ ;  /* 0x000000027c7d7824 */ /* 0x000fe200078e00ff */
[----:B------:R-:W-:Y:S01]  /*28a0*/  LEA.HI.X R120, R20, R25, R120, 0x1, P0 ;  /* 0x0000001914787211 */ /* 0x000fe200000f0c78 */
[----:B------:R-:W-:Y:S01]  /*28b0*/  IMAD.SHL.U32 R20, R0, 0x2, RZ ;  /* 0x0000000200147824 */ /* 0x000fe200078e00ff */
[----:B------:R-:W-:-:S02]  /*28c0*/  LEA.HI.X.SX32 R4, R4, R2, 0x1, P3 ;  /* 0x0000000204047211 */ /* 0x000fc400018f0eff */
[----:B------:R-:W-:Y:S02]  /*28d0*/  LEA.HI.X.SX32 R2, R3, R2, 0x1, P2 ;  /* 0x0000000203027211 */ /* 0x000fe400010f0eff */
[----:B------:R-:W-:Y:S02]  /*28e0*/  LEA.HI.X R118, R16, R23, R118, 0x1, P1 ;  /* 0x0000001710767211 */ /* 0x000fe400008f0c76 */
[-C--:B------:R-:W-:Y:S02]  /*28f0*/  IADD3 R123, P3, R12, R125.reuse, RZ ;  /* 0x0000007d0c7b7210 */ /* 0x080fe40007f7e0ff */
[----:B------:R-:W-:Y:S02]  /*2900*/  SHF.L.U64.HI R124, R124, 0x1, R2 ;  /* 0x000000017c7c7819 */ /* 0x000fe40000010202 */
[----:B------:R-:W-:Y:S02]  /*2910*/  IADD3 R42, P1, R12, R20, RZ ;  /* 0x000000140c2a7210 */ /* 0x000fe40007f3e0ff */
[----:B------:R-:W-:-:S02]  /*2920*/  IADD3 R125, P2, R6, R125, RZ ;  /* 0x0000007d067d7210 */ /* 0x000fc40007f5e0ff */
[----:B------:R-:W-:Y:S02]  /*2930*/  SHF.L.U64.HI R0, R0, 0x1, R4 ;  /* 0x0000000100007819 */ /* 0x000fe40000010204 */
[----:B------:R-:W-:Y:S02]  /*2940*/  IADD3 R20, P0, R6, R20, RZ ;  /* 0x0000001406147210 */ /* 0x000fe40007f1e0ff */
[----:B------:R-:W-:Y:S01]  /*2950*/  IADD3.X R122, R13, R124, RZ, P3, !PT ;  /* 0x0000007c0d7a7210 */ /* 0x000fe20001ffe4ff */
[----:B------:R-:W-:Y:S01]  /*2960*/  IMAD.X R124, R7, 0x1, R124, P2 ;  /* 0x00000001077c7824 */ /* 0x000fe200010e067c */
[----:B------:R-:W-:Y:S01]  /*2970*/  IADD3 R87, P2, R233, 0x40, RZ ;  /* 0x00000040e9577810 */ /* 0x000fe20007f5e0ff */
[--C-:B------:R-:W-:Y:S01]  /*2980*/  IMAD.X R21, R7, 0x1, R0.reuse, P0 ;  /* 0x0000000107157824 */ /* 0x100fe200000e0600 */
[----:B------:R-:W-:Y:S01]  /*2990*/  IADD3 R77, P0, R233, 0xc0, RZ ;  /* 0x000000c0e94d7810 */ /* 0x000fe20007f1e0ff */
[----:B------:R-:W-:Y:S01]  /*29a0*/  IMAD.X R43, R13, 0x1, R0, P1 ;  /* 0x000000010d2b7824 */ /* 0x000fe200008e0600 */
[----:B------:R-:W-:Y:S01]  /*29b0*/  IADD3 R83, P1, R233, 0x80, RZ ;  /* 0x00000080e9537810 */ /* 0x000fe20007f3e0ff */
[--C-:B------:R-:W-:Y:S01]  /*29c0*/  IMAD.X R86, RZ, RZ, R234.reuse, P2 ;  /* 0x000000ffff567224 */ /* 0x100fe200010e06ea */
[----:B------:R-:W-:Y:S01]  /*29d0*/  SHF.L.U32 R157, R150, 0x4, RZ ;  /* 0x00000004969d7819 */ /* 0x000fe200000006ff */
[----:B------:R-:W-:Y:S01]  /*29e0*/  IMAD.X R76, RZ, RZ, R234, P0 ;  /* 0x000000ffff4c7224 */ /* 0x000fe200000e06ea */
[----:B------:R-:W-:-:S02]  /*29f0*/  IADD3 R85, P2, R87, R233, RZ ;  /* 0x000000e957557210 */ /* 0x000fc40007f5e0ff */
[-C--:B------:R-:W-:Y:S02]  /*2a00*/  IADD3.X R82, RZ, R234.reuse, RZ, P1, !PT ;  /* 0x000000eaff527210 */ /* 0x080fe40000ffe4ff */
[-C--:B------:R-:W-:Y:S02]  /*2a10*/  IADD3 R81, P1, R83, R233.reuse, RZ ;  /* 0x000000e953517210 */ /* 0x080fe40007f3e0ff */
[-C--:B------:R-:W-:Y:S02]  /*2a20*/  IADD3 R75, P0, R77, R233.reuse, RZ ;  /* 0x000000e94d4b7210 */ /* 0x080fe40007f1e0ff */
[----:B------:R-:W-:Y:S01]  /*2a30*/  SHF.L.U32 R92, R180, 0x4, RZ ;  /* 0x00000004b45c7819 */ /* 0x000fe200000006ff */
[C---:B------:R-:W-:Y:S01]  /*2a40*/  VIADD R151, R157.reuse, 0x40 ;  /* 0x000000409d977836 */ /* 0x040fe20000000000 */
[----:B------:R-:W-:Y:S01]  /*2a50*/  IADD3.X R74, R76, R234, RZ, P0, !PT ;  /* 0x000000ea4c4a7210 */ /* 0x000fe200007fe4ff */
[C---:B------:R-:W-:Y:S01]  /*2a60*/  VIADD R147, R157.reuse, 0xc0 ;  /* 0x000000c09d937836 */ /* 0x040fe20000000000 */
[----:B------:R-:W-:Y:S01]  /*2a70*/  IADD3 R149, R157, 0x80, RZ ;  /* 0x000000809d957810 */ /* 0x000fe20007ffe0ff */
[--C-:B------:R-:W-:Y:S01]  /*2a80*/  IMAD.X R84, R86, 0x1, R234.reuse, P2 ;  /* 0x0000000156547824 */ /* 0x100fe200010e06ea */
[----:B------:R-:W-:Y:S01]  /*2a90*/  SHF.L.U64.HI R91, R180, 0x4, R181 ;  /* 0x00000004b45b7819 */ /* 0x000fe200000102b5 */
[----:B------:R-:W-:Y:S01]  /*2aa0*/  IMAD.X R80, R82, 0x1, R234, P1 ;  /* 0x0000000152507824 */ /* 0x000fe200008e06ea */
[-C--:B------:R-:W-:Y:S01]  /*2ab0*/  IADD3 R73, P3, R81, R233.reuse, RZ ;  /* 0x000000e951497210 */ /* 0x080fe20007f7e0ff */
[----:B------:R-:W-:Y:S01]  /*2ac0*/  IMAD.SHL.U32 R102, R180, 0x20, RZ ;  /* 0x00000020b4667824 */ /* 0x000fe200078e00ff */
[----:B------:R-:W-:-:S02]  /*2ad0*/  IADD3 R71, P2, R75, R233, RZ ;  /* 0x000000e94b477210 */ /* 0x000fc40007f5e0ff */
[C---:B------:R-:W-:Y:S01]  /*2ae0*/  IADD3 R106, P0, R92.reuse, 0xc0, RZ ;  /* 0x000000c05c6a7810 */ /* 0x040fe20007f1e0ff */
[C---:B------:R-:W-:Y:S01]  /*2af0*/  IMAD.IADD R148, R157.reuse, 0x1, R151 ;  /* 0x000000019d947824 */ /* 0x040fe200078e0297 */
[C---:B------:R-:W-:Y:S01]  /*2b00*/  IADD3 R94, P5, R92.reuse, 0x40, RZ ;  /* 0x000000405c5e7810 */ /* 0x040fe20007fbe0ff */
[----:B------:R-:W-:Y:S01]  /*2b10*/  IMAD.IADD R144, R157, 0x1, R147 ;  /* 0x000000019d907824 */ /* 0x000fe200078e0293 */
[----:B------:R-:W-:Y:S02]  /*2b20*/  IADD3 R98, P1, R92, 0x80, RZ ;  /* 0x000000805c627810 */ /* 0x000fe40007f3e0ff */
[----:B------:R-:W-:Y:S02]  /*2b30*/  IADD3 R79, P4, R85, R233, RZ ;  /* 0x000000e9554f7210 */ /* 0x000fe40007f9e0ff */
[----:B------:R-:W-:Y:S01]  /*2b40*/  IADD3 R146, R157, R149, RZ ;  /* 0x000000959d927210 */ /* 0x000fe20007ffe0ff */
[C---:B------:R-:W-:Y:S01]  /*2b50*/  IMAD.SHL.U32 R114, R178.reuse, 0x10, RZ ;  /* 0x00000010b2727824 */ /* 0x040fe200078e00ff */
[----:B------:R-:W-:Y:S01]  /*2b60*/  IADD3.X R93, RZ, R91, RZ, P5, !PT ;  /* 0x0000005bff5d7210 */ /* 0x000fe20002ffe4ff */
[C---:B------:R-:W-:Y:S01]  /*2b70*/  IMAD.SHL.U32 R116, R178.reuse, 0x20, RZ ;  /* 0x00000020b2747824 */ /* 0x040fe200078e00ff */
[--C-:B------:R-:W-:Y:S01]  /*2b80*/  SHF.L.U64.HI R113, R178, 0x4, R179.reuse ;  /* 0x00000004b2717819 */ /* 0x100fe200000102b3 */
[--C-:B------:R-:W-:Y:S01]  /*2b90*/  IMAD.X R72, R80, 0x1, R234.reuse, P3 ;  /* 0x0000000150487824 */ /* 0x100fe200018e06ea */
[----:B------:R-:W-:Y:S01]  /*2ba0*/  SHF.L.U64.HI R115, R178, 0x5, R179 ;  /* 0x00000005b2737819 */ /* 0x000fe200000102b3 */
[----:B------:R-:W-:Y:S01]  /*2bb0*/  IMAD.X R70, R74, 0x1, R234, P2 ;  /* 0x000000014a467824 */ /* 0x000fe200010e06ea */
[----:B------:R-:W-:Y:S01]  /*2bc0*/  SHF.L.U64.HI R101, R180, 0x5, R181 ;  /* 0x00000005b4657819 */ /* 0x000fe200000102b5 */
[--C-:B------:R-:W-:Y:S01]  /*2bd0*/  IMAD.X R105, RZ, RZ, R91.reuse, P0 ;  /* 0x000000ffff697224 */ /* 0x100fe200000e065b */
[----:B------:R-:W-:Y:S01]  /*2be0*/  IADD3.X R78, R84, R234, RZ, P4, !PT ;  /* 0x000000ea544e7210 */ /* 0x000fe200027fe4ff */
[----:B------:R-:W-:Y:S01]  /*2bf0*/  IMAD.SHL.U32 R152, R150, 0x20, RZ ;  /* 0x0000002096987824 */ /* 0x000fe200078e00ff */
[----:B------:R-:W-:Y:S01]  /*2c00*/  IADD3 R96, P5, R94, R92, RZ ;  /* 0x0000005c5e607210 */ /* 0x000fe20007fbe0ff */
[----:B------:R-:W-:Y:S01]  /*2c10*/  IMAD R117, R179, 0x60, RZ ;  /* 0x00000060b3757824 */ /* 0x000fe200078e02ff */
[----:B------:R-:W-:Y:S01]  /*2c20*/  IADD3 R104, P3, R102, R94, RZ ;  /* 0x0000005e66687210 */ /* 0x000fe20007f7e0ff */
[----:B------:R-:W-:Y:S01]  /*2c30*/  IMAD.X R97, RZ, RZ, R91, P1 ;  /* 0x000000ffff617224 */ /* 0x000fe200008e065b */
[----:B------:R-:W-:Y:S01]  /*2c40*/  IADD3 R108, P2, R106, R92, RZ ;  /* 0x0000005c6a6c7210 */ /* 0x000fe20007f5e0ff */
[----:B------:R-:W-:Y:S01]  /*2c50*/  IMAD R150, R150, 0x30, RZ ;  /* 0x0000003096967824 */ /* 0x000fe200078e02ff */
[----:B------:R-:W-:Y:S01]  /*2c60*/  IADD3 R112, P0, R106, R102, RZ ;  /* 0x000000666a707210 */ /* 0x000fe20007f1e0ff */
[C---:B------:R-:W-:Y:S01]  /*2c70*/  IMAD.IADD R145, R157.reuse, 0x1, R148 ;  /* 0x000000019d917824 */ /* 0x040fe200078e0294 */
[----:B------:R-:W-:Y:S01]  /*2c80*/  IADD3 R100, P4, R98, R92, RZ ;  /* 0x0000005c62647210 */ /* 0x000fe20007f9e0ff */
[C---:B------:R-:W-:Y:S01]  /*2c90*/  IMAD.IADD R142, R157.reuse, 0x1, R144 ;  /* 0x000000019d8e7824 */ /* 0x040fe200078e0290 */
[----:B------:R-:W-:Y:S01]  /*2ca0*/  IADD3 R110, P1, R102, R98, RZ ;  /* 0x00000062666e7210 */ /* 0x000fe20007f3e0ff */
[----:B------:R-:W-:Y:S01]  /*2cb0*/  IMAD.WIDE.U32 R178, R178, 0x60, RZ ;  /* 0x00000060b2b27825 */ /* 0x000fe200078e00ff */
[----:B------:R-:W-:-:S02]  /*2cc0*/  IADD3 R143, R157, R146, RZ ;  /* 0x000000929d8f7210 */ /* 0x000fc40007ffe0ff */
[C---:B------:R-:W-:Y:S01]  /*2cd0*/  SHF.L.U64.HI R113, R114.reuse, 0x1, R113 ;  /* 0x0000000172717819 */ /* 0x040fe20000010271 */
[----:B------:R-:W-:Y:S01]  /*2ce0*/  IMAD.SHL.U32 R114, R114, 0x2, RZ ;  /* 0x0000000272727824 */ /* 0x000fe200078e00ff */
[C---:B------:R-:W-:Y:S01]  /*2cf0*/  SHF.L.U64.HI R115, R116.reuse, 0x1, R115 ;  /* 0x0000000174737819 */ /* 0x040fe20000010273 */
[----:B------:R-:W-:Y:S01]  /*2d00*/  IMAD.SHL.U32 R116, R116, 0x2, RZ ;  /* 0x0000000274747824 */ /* 0x000fe200078e00ff */
[----:B------:R-:W-:Y:S01]  /*2d10*/  MOV R12, R165 ;  /* 0x000000a5000c7202 */ /* 0x000fe20000000f00 */
[----:B------:R-:W-:Y:S01]  /*2d20*/  IMAD.IADD R117, R179, 0x1, R117 ;  /* 0x00000001b3757824 */ /* 0x000fe200078e0275 */
[----:B------:R-:W-:Y:S01]  /*2d30*/  IADD3.X R99, R97, R91, RZ, P4, !PT ;  /* 0x0000005b61637210 */ /* 0x000fe200027fe4ff */
[----:B------:R-:W-:Y:S01]  /*2d40*/  IMAD.X R95, R93, 0x1, R91, P5 ;  /* 0x000000015d5f7824 */ /* 0x000fe200028e065b */
[C---:B------:R-:W-:Y:S01]  /*2d50*/  IADD3.X R109, R101.reuse, R97, RZ, P1, !PT ;  /* 0x00000061656d7210 */ /* 0x040fe20000ffe4ff */
[----:B------:R-:W-:Y:S01]  /*2d60*/  IMAD.X R103, R101, 0x1, R93, P3 ;  /* 0x0000000165677824 */ /* 0x000fe200018e065d */
[----:B------:R-:W-:Y:S01]  /*2d70*/  SHF.R.S32.HI R141, RZ, 0x1f, R157 ;  /* 0x0000001fff8d7819 */ /* 0x000fe2000001149d */
[C---:B------:R-:W-:Y:S01]  /*2d80*/  IMAD.X R107, R105.reuse, 0x1, R91, P2 ;  /* 0x00000001696b7824 */ /* 0x040fe200010e065b */
[----:B------:R-:W-:Y:S01]  /*2d90*/  SHF.R.S32.HI R140, RZ, 0x1f, R152 ;  /* 0x0000001fff8c7819 */ /* 0x000fe20000011498 */
[----:B------:R-:W-:Y:S01]  /*2da0*/  IMAD.X R111, R105, 0x1, R101, P0 ;  /* 0x00000001696f7824 */ /* 0x000fe200000e0665 */
[----:B------:R-:W-:-:S02]  /*2db0*/  SHF.R.S32.HI R138, RZ, 0x1f, R150 ;  /* 0x0000001fff8a7819 */ /* 0x000fc40000011496 */
[----:B------:R-:W-:Y:S02]  /*2dc0*/  SHF.R.S32.HI R139, RZ, 0x1f, R151 ;  /* 0x0000001fff8b7819 */ /* 0x000fe40000011497 */
[----:B------:R-:W-:Y:S02]  /*2dd0*/  SHF.R.S32.HI R137, RZ, 0x1f, R149 ;  /* 0x0000001fff897819 */ /* 0x000fe40000011495 */
[----:B------:R-:W-:Y:S02]  /*2de0*/  SHF.R.S32.HI R135, RZ, 0x1f, R147 ;  /* 0x0000001fff877819 */ /* 0x000fe40000011493 */
[----:B------:R-:W-:Y:S02]  /*2df0*/  SHF.R.S32.HI R136, RZ, 0x1f, R148 ;  /* 0x0000001fff887819 */ /* 0x000fe40000011494 */
[----:B------:R-:W-:Y:S02]  /*2e00*/  SHF.R.S32.HI R134, RZ, 0x1f, R146 ;  /* 0x0000001fff867819 */ /* 0x000fe40000011492 */
[----:B------:R-:W-:-:S02]  /*2e10*/  SHF.R.S32.HI R132, RZ, 0x1f, R144 ;  /* 0x0000001fff847819 */ /* 0x000fc40000011490 */
[----:B------:R-:W-:Y:S02]  /*2e20*/  SHF.R.S32.HI R133, RZ, 0x1f, R145 ;  /* 0x0000001fff857819 */ /* 0x000fe40000011491 */
[----:B------:R-:W-:Y:S02]  /*2e30*/  SHF.R.S32.HI R131, RZ, 0x1f, R143 ;  /* 0x0000001fff837819 */ /* 0x000fe4000001148f */
[----:B------:R-:W-:-:S07]  /*2e40*/  SHF.R.S32.HI R130, RZ, 0x1f, R142 ;  /* 0x0000001fff827819 */ /* 0x000fce000001148e */
.L_x_989:
[----:B------:R-:W-:Y:S01]  /*2e50*/  MOV R3, R118 ;  /* 0x0000007600037202 */ /* 0x000fe20000000f00 */
[----:B------:R-:W-:Y:S01]  /*2e60*/  IMAD.SHL.U32 R16, R12, 0x40, RZ ;  /* 0x000000400c107824 */ /* 0x000fe200078e00ff */
[----:B------:R-:W-:Y:S01]  /*2e70*/  BSSY B0, `(.L_x_872) ;  /* 0x000001f000007945 */ /* 0x000fe20003800000 */
[----:B------:R-:W-:Y:S02]  /*2e80*/  IMAD.MOV.U32 R2, RZ, RZ, R119 ;  /* 0x000000ffff027224 */ /* 0x000fe400078e0077 */
[----:B------:R-:W-:Y:S04]  /*2e90*/  VIADD R13, R16, 0xffffffc0 ;  /* 0xffffffc0100d7836 */ /* 0x000fe80000000000 */
[----:B------:R-:W-:Y:S01]  /*2ea0*/  IMAD.IADD R183, R56, 0x1, -R13 ;  /* 0x0000000138b77824 */ /* 0x000fe200078e0a0d */
[----:B------:R-:W-:Y:S04]  /*2eb0*/  IADD3 R182, R61, -R13, RZ ;  /* 0x8000000d3db67210 */ /* 0x000fe80007ffe0ff */
[-C--:B------:R-:W-:Y:S02]  /*2ec0*/  ISETP.GE.AND P3, PT, R162, R183.reuse, PT ;  /* 0x000000b7a200720c */ /* 0x080fe40003f66270 */
[-C--:B------:R-:W-:Y:S02]  /*2ed0*/  ISETP.GE.AND P0, PT, R66, R183.reuse, PT ;  /* 0x000000b74200720c */ /* 0x080fe40003f06270 */
[-C--:B------:R-:W-:Y:S02]  /*2ee0*/  ISETP.GE.AND P3, PT, R162, R182.reuse, !P3 ;  /* 0x000000b6a200720c */ /* 0x080fe40005f66270 */
[----:B------:R-:W-:Y:S02]  /*2ef0*/  ISETP.GE.AND P4, PT, R65, R183, PT ;  /* 0x000000b74100720c */ /* 0x000fe40003f86270 */
[----:B------:R-:W-:Y:S09]  /*2f00*/  ISETP.GE.AND P0, PT, R66, R182, !P0 ;  /* 0x000000b64200720c */ /* 0x000ff20004706270 */
[----:B---345:R-:W-:Y:S05]  /*2f10*/  @!P3 BRA `(.L_x_873) ;  /* 0x000000000050b947 */ /* 0x038fea0003800000 */
[----:B------:R-:W-:Y:S02]  /*2f20*/  ISETP.NE.AND P2, PT, R156, RZ, PT ;  /* 0x000000ff9c00720c */ /* 0x000fe40003f45270 */
[----:B------:R-:W-:Y:S11]  /*2f30*/  ISETP.NE.AND P1, PT, R155, RZ, PT ;  /* 0x000000ff9b00720c */ /* 0x000ff60003f25270 */
[----:B------:R-:W2:Y:S01]  /*2f40*/  @P2 LD.E.128 R4, desc[UR6][R2.64] ;  /* 0x0000000602042980 */ /* 0x000ea2000c101d00 */
[--C-:B------:R-:W-:Y:S02]  /*2f50*/  @P2 IMAD.MOV.U32 R22, RZ, RZ, R129.reuse ;  /* 0x000000ffff162224 */ /* 0x100fe400078e0081 */
[--C-:B------:R-:W-:Y:S05]  /*2f60*/  @P2 IMAD.MOV.U32 R23, RZ, RZ, R128.reuse ;  /* 0x000000ffff172224 */ /* 0x100fea00078e0080 */
[----:B--2---:R1:W-:Y:S01]  /*2f70*/  @P2 ST.E.128 desc[UR6][R22.64], R4 ;  /* 0x0000000416002985 */ /* 0x0043e2000c101d06 */
[----:B------:R-:W-:Y:S03]  /*2f80*/  ISETP.NE.AND P2, PT, R154, RZ, PT ;  /* 0x000000ff9a00720c */ /* 0x000fe60003f45270 */
[----:B-1----:R-:W2:Y:S01]  /*2f90*/  @P1 LD.E.128 R4, desc[UR6][R2.64+0x80] ;  /* 0x0000800602041980 */ /* 0x002ea2000c101d00 */
[----:B------:R-:W-:Y:S01]  /*2fa0*/  @P1 MOV R22, R129 ;  /* 0x0000008100161202 */ /* 0x000fe20000000f00 */
[----:B------:R-:W-:Y:S05]  /*2fb0*/  @P1 IMAD.MOV.U32 R23, RZ, RZ, R128 ;  /* 0x000000ffff171224 */ /* 0x000fea00078e0080 */
[----:B--2---:R1:W-:Y:S01]  /*2fc0*/  @P1 ST.E.128 desc[UR6][R22.64+0x80], R4 ;  /* 0x0000800416001985 */ /* 0x0043e2000c101d06 */
[----:B------:R-:W-:Y:S03]  /*2fd0*/  ISETP.NE.AND P1, PT, R153, RZ, PT ;  /* 0x000000ff9900720c */ /* 0x000fe60003f25270 */
[----:B-1----:R-:W2:Y:S01]  /*2fe0*/  @P2 LD.E.128 R4, desc[UR6][R2.64+0x100] ;  /* 0x0001000602042980 */ /* 0x002ea2000c101d00 */
[--C-:B------:R-:W-:Y:S01]  /*2ff0*/  @P2 IMAD.MOV.U32 R22, RZ, RZ, R129.reuse ;  /* 0x000000ffff162224 */ /* 0x100fe200078e0081 */
[-C--:B------:R-:W-:Y:S05]  /*3000*/  @P2 MOV R23, R128.reuse ;  /* 0x0000008000172202 */ /* 0x080fea0000000f00 */
[----:B--2---:R1:W-:Y:S04]  /*3010*/  @P2 ST.E.128 desc[UR6][R22.64+0x100], R4 ;  /* 0x0001000416002985 */ /* 0x0043e8000c101d06 */
[----:B-1----:R-:W2:Y:S01]  /*3020*/  @P1 LD.E.128 R4, desc[UR6][R2.64+0x180] ;  /* 0x0001800602041980 */ /* 0x002ea2000c101d00 */
[----:B------:R-:W-:Y:S01]  /*3030*/  @P1 IMAD.MOV.U32 R22, RZ, RZ, R129 ;  /* 0x000000ffff161224 */ /* 0x000fe200078e0081 */
[----:B------:R-:W-:Y:S05]  /*3040*/  @P1 MOV R23, R128 ;  /* 0x0000008000171202 */ /* 0x000fea0000000f00 */
[----:B--2---:R1:W-:Y:S02]  /*3050*/  @P1 ST.E.128 desc[UR6][R22.64+0x180], R4 ;  /* 0x0001800416001985 */ /* 0x0043e4000c101d06 */
.L_x_873:
[----:B------:R-:W-:Y:S05]  /*3060*/  BSYNC B0 ;  /* 0x0000000000007941 */ /* 0x000fea0003800000 */
.L_x_872:
[----:B------:R-:W-:Y:S04]  /*3070*/  BSSY B0, `(.L_x_874) ;  /* 0x0000012000007945 */ /* 0x000fe80003800000 */
[----:B------:R-:W-:Y:S05]  /*3080*/  @!P0 BRA `(.L_x_875) ;  /* 0x0000000000408947 */ /* 0x000fea0003800000 */
[----:B------:R-:W-:Y:S02]  /*3090*/  ISETP.NE.AND P1, PT, R156, RZ, PT ;  /* 0x000000ff9c00720c */ /* 0x000fe40003f25270 */
[----:B------:R-:W-:Y:S02]  /*30a0*/  IADD3 R28, P0, R2, R114, RZ ;  /* 0x00000072021c7210 */ /* 0x000fe40007f1e0ff */
[----:B-1----:R-:W-:Y:S03]  /*30b0*/  LEA R22, P2, R231, R129, 0x1 ;  /* 0x00000081e7167211 */ /* 0x002fe600078408ff */
[----:B------:R-:W-:Y:S01]  /*30c0*/  IMAD.X R29, R3, 0x1, R113, P0 ;  /* 0x00000001031d7824 */ /* 0x000fe200000e0671 */
[----:B------:R-:W-:Y:S02]  /*30d0*/  ISETP.NE.AND P0, PT, R155, RZ, PT ;  /* 0x000000ff9b00720c */ /* 0x000fe40003f05270 */
[----:B------:R-:W-:Y:S03]  /*30e0*/  LEA.HI.X R23, R231, R128, R232, 0x1, P2 ;  /* 0x00000080e7177211 */ /* 0x000fe600010f0ce8 */
[----:B------:R-:W2:Y:S04]  /*30f0*/  @P1 LD.E.128 R24, desc[UR6][R28.64] ;  /* 0x000000061c181980 */ /* 0x000ea8000c101d00 */
[----:B--2---:R-:W-:Y:S01]  /*3100*/  @P1 ST.E.128 desc[UR6][R22.64], R24 ;  /* 0x0000001816001985 */ /* 0x004fe2000c101d06 */
[----:B------:R-:W-:Y:S03]  /*3110*/  ISETP.NE.AND P1, PT, R154, RZ, PT ;  /* 0x000000ff9a00720c */ /* 0x000fe60003f25270 */
[----:B------:R-:W2:Y:S04]  /*3120*/  @P0 LD.E.128 R4, desc[UR6][R28.64+0x80] ;  /* 0x000080061c040980 */ /* 0x000ea8000c101d00 */
[----:B--2---:R1:W-:Y:S01]  /*3130*/  @P0 ST.E.128 desc[UR6][R22.64+0x80], R4 ;  /* 0x0000800416000985 */ /* 0x0043e2000c101d06 */
[----:B------:R-:W-:Y:S05]  /*3140*/  ISETP.NE.AND P0, PT, R153, RZ, PT ;  /* 0x000000ff9900720c */ /* 0x000fea0003f05270 */
[----:B-1----:R-:W2:Y:S04]  /*3150*/  @P1 LD.E.128 R4, desc[UR6][R28.64+0x100] ;  /* 0x000100061c041980 */ /* 0x002ea8000c101d00 */
[----:B--2---:R1:W-:Y:S04]  /*3160*/  @P1 ST.E.128 desc[UR6][R22.64+0x100], R4 ;  /* 0x0001000416001985 */ /* 0x0043e8000c101d06 */
[----:B-1----:R-:W2:Y:S04]  /*3170*/  @P0 LD.E.128 R4, desc[UR6][R28.64+0x180] ;  /* 0x000180061c040980 */ /* 0x002ea8000c101d00 */
[----:B--2---:R2:W-:Y:S02]  /*3180*/  @P0 ST.E.128 desc[UR6][R22.64+0x180], R4 ;  /* 0x0001800416000985 */ /* 0x0045e4000c101d06 */
.L_x_875:
[----:B------:R-:W-:Y:S05]  /*3190*/  BSYNC B0 ;  /* 0x0000000000007941 */ /* 0x000fea0003800000 */
.L_x_874:
[-C--:B------:R-:W-:Y:S01]  /*31a0*/  ISETP.GE.AND P4, PT, R65, R182.reuse, !P4 ;  /* 0x000000b64100720c */ /* 0x080fe20006786270 */
[----:B------:R-:W-:Y:S01]  /*31b0*/  BSSY B0, `(.L_x_876) ;  /* 0x0000014000007945 */ /* 0x000fe20003800000 */
[C---:B------:R-:W-:Y:S04]  /*31c0*/  ISETP.GE.AND P2, PT, R64.reuse, R183, PT ;  /* 0x000000b74000720c */ /* 0x040fe80003f46270 */
[----:B------:R-:W-:Y:S07]  /*31d0*/  ISETP.GE.AND P2, PT, R64, R182, !P2 ;  /* 0x000000b64000720c */ /* 0x000fee0005746270 */
[----:B------:R-:W-:Y:S06]  /*31e0*/  @!P4 BRA `(.L_x_877) ;  /* 0x000000000040c947 */ /* 0x000fec0003800000 */
[----:B------:R-:W-:Y:S02]  /*31f0*/  ISETP.NE.AND P1, PT, R156, RZ, PT ;  /* 0x000000ff9c00720c */ /* 0x000fe40003f25270 */
[----:B------:R-:W-:Y:S02]  /*3200*/  IADD3 R28, P0, R2, R116, RZ ;  /* 0x00000074021c7210 */ /* 0x000fe40007f1e0ff */
[----:B-12---:R-:W-:Y:S03]  /*3210*/  IADD3 R22, P4, R129, R68, RZ ;  /* 0x0000004481167210 */ /* 0x006fe60007f9e0ff */
[----:B------:R-:W-:Y:S01]  /*3220*/  IMAD.X R29, R3, 0x1, R115, P0 ;  /* 0x00000001031d7824 */ /* 0x000fe200000e0673 */
[----:B------:R-:W-:Y:S01]  /*3230*/  ISETP.NE.AND P0, PT, R155, RZ, PT ;  /* 0x000000ff9b00720c */ /* 0x000fe20003f05270 */
[----:B------:R-:W-:Y:S04]  /*3240*/  IMAD.X R23, R128, 0x1, R69, P4 ;  /* 0x0000000180177824 */ /* 0x000fe800020e0645 */
        /* <DEDUP_REMOVED lines=10> */
.L_x_877:
[----:B------:R-:W-:Y:S05]  /*32f0*/  BSYNC B0 ;  /* 0x0000000000007941 */ /* 0x000fea0003800000 */
.L_x_876:
[----:B------:R-:W-:Y:S04]  /*3300*/  BSSY B0, `(.L_x_878) ;  /* 0x0000012000007945 */ /* 0x000fe80003800000 */
[----:B------:R-:W-:Y:S05]  /*3310*/  @!P2 BRA `(.L_x_879) ;  /* 0x000000000040a947 */ /* 0x000fea0003800000 */
[----:B------:R-:W-:Y:S02]  /*3320*/  ISETP.NE.AND P1, PT, R156, RZ, PT ;  /* 0x000000ff9c00720c */ /* 0x000fe40003f25270 */
[----:B------:R-:W-:Y:S02]  /*3330*/  IADD3 R28, P0, R2, R178, RZ ;  /* 0x000000b2021c7210 */ /* 0x000fe40007f1e0ff */
[----:B-123--:R-:W-:Y:S03]  /*3340*/  IADD3 R22, P2, R129, R176, RZ ;  /* 0x000000b081167210 */ /* 0x00efe60007f5e0ff */
        /* <DEDUP_REMOVED lines=13> */
.L_x_879:
[----:B------:R-:W-:Y:S05]  /*3420*/  BSYNC B0 ;  /* 0x0000000000007941 */ /* 0x000fea0003800000 */
.L_x_878:
[----:B------:R-:W5:Y:S01]  /*3430*/  LD.E R17, desc[UR6][R18.64+0xd0] ;  /* 0x0000d00612117980 */ /* 0x000f62000c101900 */
[----:B------:R-:W-:Y:S03]  /*3440*/  BSSY B3, `(.L_x_880) ;  /* 0x0000a1f000037945 */ /* 0x000fe60003800000 */
[----:B------:R-:W2:Y:S01]  /*3450*/  LD.E R118, desc[UR6][R18.64+0x130] ;  /* 0x0001300612767980 */ /* 0x000ea2000c101900 */
[----:B-----5:R-:W-:Y:S01]  /*3460*/  ISETP.NE.AND P1, PT, R17, RZ, PT ;  /* 0x000000ff1100720c */ /* 0x020fe20003f25270 */
[----:B--2---:R-:W-:Y:S05]  /*3470*/  IMAD.U32 R118, R118, -0x40, RZ ;  /* 0xffffffc076767824 */ /* 0x004fea00078e00ff */
[C---:B------:R-:W-:Y:S04]  /*3480*/  LEA R119, P0, R118.reuse, R2, 0x1 ;  /* 0x0000000276777211 */ /* 0x040fe800078008ff */
[----:B------:R-:W-:Y:S03]  /*3490*/  LEA.HI.X.SX32 R118, R118, R3, 0x1, P0 ;  /* 0x0000000376767211 */ /* 0x000fe600000f0eff */
[----:B------:R-:W-:Y:S06]  /*34a0*/  @!P1 BRA `(.L_x_881) ;  /* 0x00000098006c9947 */ /* 0x000fec0003800000 */
[----:B------:R-:W2:Y:S04]  /*34b0*/  LD.E.U8 R0, desc[UR6][R18.64+0x1b3] ;  /* 0x0001b30612007980 */ /* 0x000ea8000c101100 */
[----:B------:R1:W5:Y:S01]  /*34c0*/  LD.E R164, desc[UR6][R18.64+0xc0] ;  /* 0x0000c00612a47980 */ /* 0x000362000c101900 */
[----:B--2---:R-:W-:Y:S11]  /*34d0*/  ISETP.NE.AND P0, PT, R0, RZ, PT ;  /* 0x000000ff0000720c */ /* 0x004ff60003f05270 */
[----:B------:R-:W-:Y:S02]  /*34e0*/  @!UPT UIADD3 URZ, URZ, URZ, URZ ;  /* 0x0000003f3f3ff290 */ /* 0x000fe4000fffe03f */
[----:B-1----:R-:W-:Y:S05]  /*34f0*/  @!P0 BRA `(.L_x_882) ;  /* 0x0000003400c88947 */ /* 0x002fea0003800000 */
[----:B------:R-:W-:Y:S04]  /*3500*/  BSSY B1, `(.L_x_883) ;  /* 0x00000cc000017945 */ /* 0x000fe80003800000 */
[----:B------:R-:W-:Y:S05]  /*3510*/  @!P3 BRA `(.L_x_884) ;  /* 0x0000000c0028b947 */ /* 0x000fea0003800000 */
[-C--:B-----5:R-:W-:Y:S01]  /*3520*/  ISETP.GE.AND P0, PT, R14, R164.reuse, PT ;  /* 0x000000a40e00720c */ /* 0x0a0fe20003f06270 */
[----:B------:R-:W-:Y:S01]  /*3530*/  BSSY B0, `(.L_x_885) ;  /* 0x0000034000007945 */ /* 0x000fe20003800000 */
[-C--:B------:R-:W-:Y:S02]  /*3540*/  ISETP.GE.AND P3, PT, R11, R164.reuse, PT ;  /* 0x000000a40b00720c */ /* 0x080fe40003f66270 */
[-C--:B------:R-:W-:Y:S02]  /*3550*/  ISETP.GE.AND P2, PT, R10, R164.reuse, PT ;  /* 0x000000a40a00720c */ /* 0x080fe40003f46270 */
[----:B------:R-:W-:Y:S07]  /*3560*/  ISETP.GE.AND P1, PT, R9, R164, PT ;  /* 0x000000a40900720c */ /* 0x000fee0003f26270 */
[----:B------:R-:W-:Y:S06]  /*3570*/  @P0 BRA `(.L_x_886) ;  /* 0x0000000000bc0947 */ /* 0x000fec0003800000 */
[----:B------:R-:W-:Y:S01]  /*3580*/  ISETP.GE.AND P0, PT, R14, R17, PT ;  /* 0x000000110e00720c */ /* 0x000fe20003f06270 */
[----:B---34-:R-:W-:Y:S01]  /*3590*/  IMAD.MOV.U32 R5, RZ, RZ, R120 ;  /* 0x000000ffff057224 */ /* 0x018fe200078e0078 */
[----:B------:R-:W-:Y:S05]  /*35a0*/  MOV R4, R121 ;  /* 0x0000007900047202 */ /* 0x000fea0000000f00 */
[----:B------:R-:W2:Y:S08]  /*35b0*/  LD.E.128 R24, desc[UR6][R4.64] ;  /* 0x0000000604187980 */ /* 0x000eb0000c101d00 */
[----:B------:R-:W3:Y:S06]  /*35c0*/  @!P0 LD.E.64 R28, desc[UR6][R42.64] ;  /* 0x000000062a1c8980 */ /* 0x000eec000c101b00 */
[----:B------:R-:W4:Y:S01]  /*35d0*/  @!P0 LD.E.64 R2, desc[UR6][R20.64] ;  /* 0x0000000614028980 */ /* 0x000f22000c101b00 */
[----:B--2---:R-:W-:Y:S02]  /*35e0*/  @!P0 LOP3.LUT R0, R24, 0xffff0000, RZ, 0xc0, !PT ;  /* 0xffff000018008812 */ /* 0x004fe400078ec0ff */
[C---:B---3--:R-:W-:Y:S01]  /*35f0*/  @!P0 SHF.L.U32 R8, R28.reuse, 0x10, RZ ;  /* 0x000000101c088819 */ /* 0x048fe200000006ff */
[C---:B------:R-:W-:Y:S01]  /*3600*/  @!P0 IMAD.U32 R23, R29.reuse, 0x10000, RZ ;  /* 0x000100001d178824 */ /* 0x040fe200078e00ff */
[----:B------:R-:W-:Y:S02]  /*3610*/  @!P0 LOP3.LUT R22, R28, 0xffff0000, RZ, 0xc0, !PT ;  /* 0xffff00001c168812 */ /* 0x000fe400078ec0ff */
[----:B------:R-:W-:Y:S01]  /*3620*/  @!P0 LOP3.LUT R28, R29, 0xffff0000, RZ, 0xc0, !PT ;  /* 0xffff00001d1c8812 */ /* 0x000fe200078ec0ff */
[----:B------:R-:W-:Y:S01]  /*3630*/  @!P0 FMUL.FTZ R30, R0, R8 ;  /* 0x00000008001e8220 */ /* 0x000fe20000410000 */
[----:B----4-:R-:W-:Y:S01]  /*3640*/  @!P0 SHF.L.U32 R7, R2, 0x10, RZ ;  /* 0x0000001002078819 */ /* 0x010fe200000006ff */
[C---:B------:R-:W-:Y:S01]  /*3650*/  @!P0 IMAD.U32 R4, R3.reuse, 0x10000, RZ ;  /* 0x0001000003048824 */ /* 0x040fe200078e00ff */
[----:B------:R-:W-:Y:S02]  /*3660*/  @!P0 LOP3.LUT R5, R3, 0xffff0000, RZ, 0xc0, !PT ;  /* 0xffff000003058812 */ /* 0x000fe400078ec0ff */
[----:B------:R-:W-:Y:S01]  /*3670*/  @!P0 SHF.L.U32 R3, R24, 0x10, RZ ;  /* 0x0000001018038819 */ /* 0x000fe200000006ff */
[----:B------:R-:W-:Y:S01]  /*3680*/  @!P0 FMUL.FTZ R0, R0, R7 ;  /* 0x0000000700008220 */ /* 0x000fe20000410000 */
[----:B------:R-:W-:Y:S02]  /*3690*/  @!P0 LOP3.LUT R6, R2, 0xffff0000, RZ, 0xc0, !PT ;  /* 0xffff000002068812 */ /* 0x000fe400078ec0ff */
[C---:B------:R-:W-:Y:S01]  /*36a0*/  @!P0 LOP3.LUT R2, R25.reuse, 0xffff0000, RZ, 0xc0, !PT ;  /* 0xffff000019028812 */ /* 0x040fe200078ec0ff */
[----:B------:R-:W-:Y:S01]  /*36b0*/  @!P0 FFMA.FTZ R0, R8, R3, R0 ;  /* 0x0000000308008223 */ /* 0x000fe20000010000 */
[----:B------:R-:W-:Y:S01]  /*36c0*/  @!P0 SHF.L.U32 R8, R25, 0x10, RZ ;  /* 0x0000001019088819 */ /* 0x000fe200000006ff */
[----:B------:R-:W-:Y:S01]  /*36d0*/  @!P0 FFMA.FTZ R30, R3, R7, -R30 ;  /* 0x00000007031e8223 */ /* 0x000fe2000001081e */
[----:B------:R-:W-:Y:S01]  /*36e0*/  @!P0 LOP3.LUT R3, R26, 0xffff0000, RZ, 0xc0, !PT ;  /* 0xffff00001a038812 */ /* 0x000fe200078ec0ff */
[C---:B------:R-:W-:Y:S01]  /*36f0*/  @!P0 FMUL.FTZ R31, R2.reuse, R22 ;  /* 0x00000016021f8220 */ /* 0x040fe20000410000 */
[C---:B------:R-:W-:Y:S01]  /*3700*/  @!P0 LOP3.LUT R7, R27.reuse, 0xffff0000, RZ, 0xc0, !PT ;  /* 0xffff00001b078812 */ /* 0x040fe200078ec0ff */
[-C--:B------:R-:W-:Y:S01]  /*3710*/  @!P0 FMUL.FTZ R2, R2, R6.reuse ;  /* 0x0000000602028220 */ /* 0x080fe20000410000 */
[----:B------:R-:W-:Y:S01]  /*3720*/  @!P0 SHF.L.U32 R29, R27, 0x10, RZ ;  /* 0x000000101b1d8819 */ /* 0x000fe200000006ff */
[----:B------:R-:W-:Y:S01]  /*3730*/  @!P0 FFMA.FTZ R31, R8, R6, -R31 ;  /* 0x00000006081f8223 */ /* 0x000fe2000001081f */
[----:B------:R-:W-:Y:S01]  /*3740*/  @!P0 F2FP.BF16.F32.PACK_AB R0, R0, R30 ;  /* 0x0000001e0000823e */ /* 0x000fe200000010ff */
[----:B------:R-:W-:Y:S02]  /*3750*/  @!P0 IMAD.U32 R6, R26, 0x10000, RZ ;  /* 0x000100001a068824 */ /* 0x000fe400078e00ff */
[C---:B------:R-:W-:Y:S01]  /*3760*/  @!P0 FMUL.FTZ R32, R3.reuse, R23 ;  /* 0x0000001703208220 */ /* 0x040fe20000410000 */
[----:B------:R-:W-:Y:S01]  /*3770*/  @!P0 FMUL.FTZ R3, R3, R4 ;  /* 0x0000000403038220 */ /* 0x000fe20000410000 */
[----:B------:R-:W-:Y:S01]  /*3780*/  @!P0 MOV R24, R0 ;  /* 0x0000000000188202 */ /* 0x000fe20000000f00 */
[C---:B------:R-:W-:Y:S01]  /*3790*/  @!P0 FMUL.FTZ R33, R7.reuse, R28 ;  /* 0x0000001c07218220 */ /* 0x040fe20000410000 */
[----:B------:R-:W-:Y:S01]  /*37a0*/  @!P0 FFMA.FTZ R32, R6, R4, -R32 ;  /* 0x0000000406208223 */ /* 0x000fe20000010820 */
[-C--:B------:R-:W-:Y:S01]  /*37b0*/  @!P0 FMUL.FTZ R4, R7, R5.reuse ;  /* 0x0000000507048220 */ /* 0x080fe20000410000 */
[----:B------:R-:W-:Y:S01]  /*37c0*/  @!P0 FFMA.FTZ R2, R22, R8, R2 ;  /* 0x0000000816028223 */ /* 0x000fe20000010002 */
[----:B------:R-:W-:Y:S01]  /*37d0*/  @!P0 FFMA.FTZ R3, R23, R6, R3 ;  /* 0x0000000617038223 */ /* 0x000fe20000010003 */
[----:B------:R-:W-:Y:S01]  /*37e0*/  @!P0 FFMA.FTZ R33, R29, R5, -R33 ;  /* 0x000000051d218223 */ /* 0x000fe20000010821 */
[----:B------:R-:W-:Y:S02]  /*37f0*/  @!P0 FFMA.FTZ R4, R28, R29, R4 ;  /* 0x0000001d1c048223 */ /* 0x000fe40000010004 */
[----:B------:R-:W-:Y:S02]  /*3800*/  @!P0 F2FP.BF16.F32.PACK_AB R2, R2, R31 ;  /* 0x0000001f0202823e */ /* 0x000fe400000010ff */
[----:B------:R-:W-:Y:S02]  /*3810*/  @!P0 F2FP.BF16.F32.PACK_AB R3, R3, R32 ;  /* 0x000000200303823e */ /* 0x000fe400000010ff */
[----:B------:R-:W-:Y:S01]  /*3820*/  @!P0 F2FP.BF16.F32.PACK_AB R4, R4, R33 ;  /* 0x000000210404823e */ /* 0x000fe200000010ff */
[----:B------:R-:W-:Y:S01]  /*3830*/  @!P0 IMAD.MOV.U32 R25, RZ, RZ, R2 ;  /* 0x000000ffff198224 */ /* 0x000fe200078e0002 */
[----:B------:R-:W-:Y:S02]  /*3840*/  @!P0 MOV R26, R3 ;  /* 0x00000003001a8202 */ /* 0x000fe40000000f00 */
[----:B------:R-:W-:Y:S05]  /*3850*/  @!P0 MOV R27, R4 ;  /* 0x00000004001b8202 */ /* 0x000fea0000000f00 */
[----:B------:R1:W-:Y:S02]  /*3860*/  ST.E.128 desc[UR6][R126.64], R24 ;  /* 0x000000187e007985 */ /* 0x0003e4000c101d06 */
.L_x_886:
[----:B------:R-:W-:Y:S05]  /*3870*/  BSYNC B0 ;  /* 0x0000000000007941 */ /* 0x000fea0003800000 */
.L_x_885:
[----:B------:R-:W-:Y:S04]  /*3880*/  BSSY B0, `(.L_x_887) ;  /* 0x0000031000007945 */ /* 0x000fe80003800000 */
[----:B------:R-:W-:Y:S05]  /*3890*/  @P3 BRA `(.L_x_888) ;  /* 0x0000000000bc3947 */ /* 0x000fea0003800000 */
[----:B------:R-:W-:Y:S01]  /*38a0*/  ISETP.GE.AND P0, PT, R11, R17, PT ;  /* 0x000000110b00720c */ /* 0x000fe20003f06270 */
[----:B---34-:R-:W-:Y:S01]  /*38b0*/  IMAD.MOV.U32 R5, RZ, RZ, R120 ;  /* 0x000000ffff057224 */ /* 0x018fe200078e0078 */
[----:B------:R-:W-:Y:S05]  /*38c0*/  MOV R4, R121 ;  /* 0x0000007900047202 */ /* 0x000fea0000000f00 */
[----:B-1----:R-:W2:Y:S08]  /*38d0*/  LD.E.128 R24, desc[UR6][R4.64+0x80] ;  /* 0x0000800604187980 */ /* 0x002eb0000c101d00 */
        /* <DEDUP_REMOVED lines=43> */
.L_x_888:
[----:B------:R-:W-:Y:S05]  /*3b90*/  BSYNC B0 ;  /* 0x0000000000007941 */ /* 0x000fea0003800000 */
.L_x_887:
[----:B------:R-:W-:Y:S04]  /*3ba0*/  BSSY B0, `(.L_x_889) ;  /* 0x0000031000007945 */ /* 0x000fe80003800000 */
[----:B------:R-:W-:Y:S05]  /*3bb0*/  @P2 BRA `(.L_x_890) ;  /* 0x0000000000bc2947 */ /* 0x000fea0003800000 */
[----:B------:R-:W-:Y:S01]  /*3bc0*/  ISETP.GE.AND P0, PT, R10, R17, PT ;  /* 0x000000110a00720c */ /* 0x000fe20003f06270 */
[----:B---34-:R-:W-:Y:S01]  /*3bd0*/  IMAD.MOV.U32 R5, RZ, RZ, R120 ;  /* 0x000000ffff057224 */ /* 0x018fe200078e0078 */
[----:B------:R-:W-:Y:S05]  /*3be0*/  MOV R4, R121 ;  /* 0x0000007900047202 */ /* 0x000fea0000000f00 */
[----:B-12---:R-:W2:Y:S08]  /*3bf0*/  LD.E.128 R24, desc[UR6][R4.64+0x100] ;  /* 0x0001000604187980 */ /* 0x006eb0000c101d00 */
        /* <DEDUP_REMOVED lines=43> */
.L_x_890:
[----:B------:R-:W-:Y:S05]  /*3eb0*/  BSYNC B0 ;  /* 0x0000000000007941 */ /* 0x000fea0003800000 */
.L_x_889:
        /* <DEDUP_REMOVED lines=48> */
.L_x_884:
[----:B------:R-:W-:Y:S05]  /*41c0*/  BSYNC B1 ;  /* 0x0000000000017941 */ /* 0x000fea0003800000 */
.L_x_883:
[C---:B------:R-:W-:Y:S01]  /*41d0*/  ISETP.GE.AND P0, PT, R66.reuse, R183, PT ;  /* 0x000000b74200720c */ /* 0x040fe20003f06270 */
[----:B------:R-:W-:Y:S03]  /*41e0*/  BSSY B1, `(.L_x_891) ;  /* 0x00000dc000017945 */ /* 0x000fe60003800000 */
[----:B------:R-:W-:Y:S11]  /*41f0*/  ISETP.GE.AND P0, PT, R66, R182, !P0 ;  /* 0x000000b64200720c */ /* 0x000ff60004706270 */
[----:B------:R-:W-:Y:S02]  /*4200*/  @!UPT UIADD3 URZ, URZ, URZ, URZ ;  /* 0x0000003f3f3ff290 */ /* 0x000fe4000fffe03f */
[----:B------:R-:W-:Y:S05]  /*4210*/  @!P0 BRA `(.L_x_892) ;  /* 0x0000000c00608947 */ /* 0x000fea0003800000 */
[-C--:B-----5:R-:W-:Y:S01]  /*4220*/  ISETP.GE.AND P0, PT, R14, R164.reuse, PT ;  /* 0x000000a40e00720c */ /* 0x0a0fe20003f06270 */
[C---:B------:R-:W-:Y:S01]  /*4230*/  IMAD.SHL.U32 R32, R157.reuse, 0x2, RZ ;  /* 0x000000029d207824 */ /* 0x040fe200078e00ff */
[----:B------:R-:W-:Y:S01]  /*4240*/  SHF.L.U64.HI R0, R157, 0x1, R141 ;  /* 0x000000019d007819 */ /* 0x000fe2000001028d */
[----:B------:R-:W-:Y:S01]  /*4250*/  BSSY B0, `(.L_x_893) ;  /* 0x000003a000007945 */ /* 0x000fe20003800000 */
[----:B------:R-:W-:Y:S02]  /*4260*/  ISETP.GE.AND P3, PT, R11, R164, PT ;  /* 0x000000a40b00720c */ /* 0x000fe40003f66270 */
[-C--:B---34-:R-:W-:Y:S02]  /*4270*/  IADD3 R6, P5, R20, R32.reuse, RZ ;  /* 0x0000002014067210 */ /* 0x098fe40007fbe0ff */
[----:B------:R-:W-:Y:S02]  /*4280*/  IADD3 R32, P4, R42, R32, RZ ;  /* 0x000000202a207210 */ /* 0x000fe40007f9e0ff */
[-C--:B------:R-:W-:Y:S01]  /*4290*/  ISETP.GE.AND P2, PT, R10, R164.reuse, PT ;  /* 0x000000a40a00720c */ /* 0x080fe20003f46270 */
[--C-:B------:R-:W-:Y:S01]  /*42a0*/  IMAD.X R7, R21, 0x1, R0.reuse, P5 ;  /* 0x0000000115077824 */ /* 0x100fe200028e0600 */
[----:B------:R-:W-:Y:S01]  /*42b0*/  ISETP.GE.AND P1, PT, R9, R164, PT ;  /* 0x000000a40900720c */ /* 0x000fe20003f26270 */
[----:B------:R-:W-:Y:S01]  /*42c0*/  IMAD.X R33, R43, 0x1, R0, P4 ;  /* 0x000000012b217824 */ /* 0x000fe200020e0600 */
[----:B------:R-:W-:Y:S11]  /*42d0*/  @P0 BRA `(.L_x_894) ;  /* 0x0000000000c40947 */ /* 0x000ff60003800000 */
[----:B------:R-:W-:Y:S02]  /*42e0*/  ISETP.GE.AND P0, PT, R14, R17, PT ;  /* 0x000000110e00720c */ /* 0x000fe40003f06270 */
[C---:B-12---:R-:W-:Y:S04]  /*42f0*/  LEA R24, P4, R92.reuse, R121, 0x1 ;  /* 0x000000795c187211 */ /* 0x046fe800078808ff */
[----:B------:R-:W-:Y:S06]  /*4300*/  LEA.HI.X R25, R92, R120, R91, 0x1, P4 ;  /* 0x000000785c197211 */ /* 0x000fec00020f0c5b */
        /* <DEDUP_REMOVED lines=8> */
[----:B------:R-:W-:Y:S01]  /*4390*/  @!P0 IMAD.U32 R31, R27, 0x10000, RZ ;  /* 0x000100001b1f8824 */ /* 0x000fe200078e00ff */
[C---:B----4-:R-:W-:Y:S01]  /*43a0*/  @!P0 LOP3.LUT R5, R3.reuse, 0xffff0000, RZ, 0xc0, !PT ;  /* 0xffff000003058812 */ /* 0x050fe200078ec0ff */
[C---:B------:R-:W-:Y:S01]  /*43b0*/  @!P0 IMAD.U32 R22, R2.reuse, 0x10000, RZ ;  /* 0x0001000002168824 */ /* 0x040fe200078e00ff */
[----:B------:R-:W-:Y:S01]  /*43c0*/  @!P0 LOP3.LUT R8, R2, 0xffff0000, RZ, 0xc0, !PT ;  /* 0xffff000002088812 */ /* 0x000fe200078ec0ff */
[----:B------:R-:W-:Y:S01]  /*43d0*/  @!P0 IMAD.U32 R4, R3, 0x10000, RZ ;  /* 0x0001000003048824 */ /* 0x000fe200078e00ff */
[----:B------:R-:W-:Y:S01]  /*43e0*/  @!P0 SHF.L.U32 R3, R24, 0x10, RZ ;  /* 0x0000001018038819 */ /* 0x000fe200000006ff */
[C---:B------:R-:W-:Y:S01]  /*43f0*/  @!P0 FMUL.FTZ R34, R0.reuse, R23 ;  /* 0x0000001700228220 */ /* 0x040fe20000410000 */
[----:B------:R-:W-:Y:S01]  /*4400*/  @!P0 LOP3.LUT R2, R25, 0xffff0000, RZ, 0xc0, !PT ;  /* 0xffff000019028812 */ /* 0x000fe200078ec0ff */
[-C--:B------:R-:W-:Y:S02]  /*4410*/  @!P0 FMUL.FTZ R0, R0, R22.reuse ;  /* 0x0000001600008220 */ /* 0x080fe40000410000 */
[----:B------:R-:W-:Y:S01]  /*4420*/  @!P0 FFMA.FTZ R34, R3, R22, -R34 ;  /* 0x0000001603228223 */ /* 0x000fe20000010822 */
[----:B------:R-:W-:Y:S01]  /*4430*/  @!P0 LOP3.LUT R22, R27, 0xffff0000, RZ, 0xc0, !PT ;  /* 0xffff00001b168812 */ /* 0x000fe200078ec0ff */
[----:B------:R-:W-:Y:S01]  /*4440*/  @!P0 FFMA.FTZ R0, R23, R3, R0 ;  /* 0x0000000317008223 */ /* 0x000fe20000010000 */
[----:B------:R-:W-:Y:S01]  /*4450*/  @!P0 LOP3.LUT R3, R26, 0xffff0000, RZ, 0xc0, !PT ;  /* 0xffff00001a038812 */ /* 0x000fe200078ec0ff */
[----:B------:R-:W-:Y:S02]  /*4460*/  @!P0 IMAD.U32 R23, R25, 0x10000, RZ ;  /* 0x0001000019178824 */ /* 0x000fe400078e00ff */
[C---:B------:R-:W-:Y:S01]  /*4470*/  @!P0 FMUL.FTZ R35, R2.reuse, R28 ;  /* 0x0000001c02238220 */ /* 0x040fe20000410000 */
[----:B------:R-:W-:Y:S01]  /*4480*/  @!P0 FMUL.FTZ R2, R2, R8 ;  /* 0x0000000802028220 */ /* 0x000fe20000410000 */
[----:B------:R-:W-:Y:S01]  /*4490*/  @!P0 F2FP.BF16.F32.PACK_AB R0, R0, R34 ;  /* 0x000000220000823e */ /* 0x000fe200000010ff */
[----:B------:R-:W-:Y:S01]  /*44a0*/  @!P0 FMUL.FTZ R36, R3, R29 ;  /* 0x0000001d03248220 */ /* 0x000fe20000410000 */
[----:B------:R-:W-:Y:S01]  /*44b0*/  @!P0 FFMA.FTZ R35, R23, R8, -R35 ;  /* 0x0000000817238223 */ /* 0x000fe20000010823 */
[----:B------:R-:W-:Y:S01]  /*44c0*/  @!P0 SHF.L.U32 R8, R26, 0x10, RZ ;  /* 0x000000101a088819 */ /* 0x000fe200000006ff */
[----:B------:R-:W-:Y:S01]  /*44d0*/  @!P0 FMUL.FTZ R3, R3, R4 ;  /* 0x0000000403038220 */ /* 0x000fe20000410000 */
[----:B------:R-:W-:Y:S01]  /*44e0*/  @!P0 MOV R24, R0 ;  /* 0x0000000000188202 */ /* 0x000fe20000000f00 */
[----:B------:R-:W-:Y:S01]  /*44f0*/  @!P0 FMUL.FTZ R37, R22, R30 ;  /* 0x0000001e16258220 */ /* 0x000fe20000410000 */
[----:B------:R-:W-:Y:S01]  /*4500*/  @!P0 FFMA.FTZ R2, R28, R23, R2 ;  /* 0x000000171c028223 */ /* 0x000fe20000010002 */
[----:B------:R-:W-:Y:S01]  /*4510*/  @!P0 FFMA.FTZ R36, R8, R4, -R36 ;  /* 0x0000000408248223 */ /* 0x000fe20000010824 */
[----:B------:R-:W-:Y:S01]  /*4520*/  @!P0 FMUL.FTZ R4, R22, R5 ;  /* 0x0000000516048220 */ /* 0x000fe20000410000 */
[----:B------:R-:W-:Y:S01]  /*4530*/  LEA R22, P4, R233, R126, 0x1 ;  /* 0x0000007ee9167211 */ /* 0x000fe200078808ff */
[----:B------:R-:W-:Y:S01]  /*4540*/  @!P0 FFMA.FTZ R3, R29, R8, R3 ;  /* 0x000000081d038223 */ /* 0x000fe20000010003 */
[----:B------:R-:W-:Y:S01]  /*4550*/  @!P0 F2FP.BF16.F32.PACK_AB R2, R2, R35 ;  /* 0x000000230202823e */ /* 0x000fe200000010ff */
[----:B------:R-:W-:Y:S01]  /*4560*/  @!P0 FFMA.FTZ R37, R31, R5, -R37 ;  /* 0x000000051f258223 */ /* 0x000fe20000010825 */
[----:B------:R-:W-:Y:S01]  /*4570*/  LEA.HI.X R23, R233, R127, R234, 0x1, P4 ;  /* 0x0000007fe9177211 */ /* 0x000fe200020f0cea */
[----:B------:R-:W-:Y:S01]  /*4580*/  @!P0 FFMA.FTZ R4, R30, R31, R4 ;  /* 0x0000001f1e048223 */ /* 0x000fe20000010004 */
[----:B------:R-:W-:Y:S01]  /*4590*/  @!P0 F2FP.BF16.F32.PACK_AB R3, R3, R36 ;  /* 0x000000240303823e */ /* 0x000fe200000010ff */
[----:B------:R-:W-:Y:S03]  /*45a0*/  @!P0 IMAD.MOV.U32 R25, RZ, RZ, R2 ;  /* 0x000000ffff198224 */ /* 0x000fe600078e0002 */
[----:B------:R-:W-:Y:S02]  /*45b0*/  @!P0 F2FP.BF16.F32.PACK_AB R4, R4, R37 ;  /* 0x000000250404823e */ /* 0x000fe400000010ff */
[----:B------:R-:W-:Y:S02]  /*45c0*/  @!P0 MOV R26, R3 ;  /* 0x00000003001a8202 */ /* 0x000fe40000000f00 */
[----:B------:R-:W-:Y:S05]  /*45d0*/  @!P0 MOV R27, R4 ;  /* 0x00000004001b8202 */ /* 0x000fea0000000f00 */
[----:B------:R3:W-:Y:S02]  /*45e0*/  ST.E.128 desc[UR6][R22.64], R24 ;  /* 0x0000001816007985 */ /* 0x0007e4000c101d06 */
.L_x_894:
[----:B------:R-:W-:Y:S05]  /*45f0*/  BSYNC B0 ;  /* 0x0000000000007941 */ /* 0x000fea0003800000 */
.L_x_893:
[----:B------:R-:W-:Y:S04]  /*4600*/  BSSY B0, `(.L_x_895) ;  /* 0x0000033000007945 */ /* 0x000fe80003800000 */
[----:B------:R-:W-:Y:S05]  /*4610*/  @P3 BRA `(.L_x_896) ;  /* 0x0000000000c43947 */ /* 0x000fea0003800000 */
[----:B------:R-:W-:Y:S02]  /*4620*/  ISETP.GE.AND P0, PT, R11, R17, PT ;  /* 0x000000110b00720c */ /* 0x000fe40003f06270 */
[C---:B-123--:R-:W-:Y:S04]  /*4630*/  LEA R24, P3, R94.reuse, R121, 0x1 ;  /* 0x000000795e187211 */ /* 0x04efe800078608ff */
        /* <DEDUP_REMOVED lines=47> */
.L_x_896:
[----:B------:R-:W-:Y:S05]  /*4930*/  BSYNC B0 ;  /* 0x0000000000007941 */ /* 0x000fea0003800000 */
.L_x_895:
[----:B------:R-:W-:Y:S04]  /*4940*/  BSSY B0, `(.L_x_897) ;  /* 0x0000033000007945 */ /* 0x000fe80003800000 */
[----:B------:R-:W-:Y:S05]  /*4950*/  @P2 BRA `(.L_x_898) ;  /* 0x0000000000c42947 */ /* 0x000fea0003800000 */
[----:B------:R-:W-:Y:S02]  /*4960*/  ISETP.GE.AND P0, PT, R10, R17, PT ;  /* 0x000000110a00720c */ /* 0x000fe40003f06270 */
[C---:B-1234-:R-:W-:Y:S04]  /*4970*/  LEA R24, P2, R98.reuse, R121, 0x1 ;  /* 0x0000007962187211 */ /* 0x05efe800078408ff */
        /* <DEDUP_REMOVED lines=47> */
.L_x_898:
[----:B------:R-:W-:Y:S05]  /*4c70*/  BSYNC B0 ;  /* 0x0000000000007941 */ /* 0x000fea0003800000 */
.L_x_897:
[----:B------:R-:W-:Y:S05]  /*4c80*/  @P1 BRA `(.L_x_892) ;  /* 0x0000000000c41947 */ /* 0x000fea0003800000 */
[----:B------:R-:W-:Y:S02]  /*4c90*/  ISETP.GE.AND P0, PT, R9, R17, PT ;  /* 0x000000110900720c */ /* 0x000fe40003f06270 */
[C---:B-1234-:R-:W-:Y:S04]  /*4ca0*/  LEA R24, P1, R106.reuse, R121, 0x1 ;  /* 0x000000796a187211 */ /* 0x05efe800078208ff */
[----:B------:R-:W-:Y:S06]  /*4cb0*/  LEA.HI.X R25, R106, R120, R105, 0x1, P1 ;  /* 0x000000786a197211 */ /* 0x000fec00008f0c69 */
[----:B------:R-:W2:Y:S08]  /*4cc0*/  LD.E.128 R24, desc[UR6][R24.64] ;  /* 0x0000000618187980 */ /* 0x000eb0000c101d00 */
[----:B------:R-:W3:Y:S06]  /*4cd0*/  @!P0 LD.E.64 R32, desc[UR6][R32.64+0xc0] ;  /* 0x0000c00620208980 */ /* 0x000eec000c101b00 */
[----:B------:R-:W4:Y:S01]  /*4ce0*/  @!P0 LD.E.64 R2, desc[UR6][R6.64+0xc0] ;  /* 0x0000c00606028980 */ /* 0x000f22000c101b00 */
[----:B--2---:R-:W-:Y:S01]  /*4cf0*/  @!P0 LOP3.LUT R0, R24, 0xffff0000, RZ, 0xc0, !PT ;  /* 0xffff000018008812 */ /* 0x004fe200078ec0ff */
[----:B------:R-:W-:Y:S01]  /*4d00*/  @!P0 IMAD.U32 R29, R27, 0x10000, RZ ;  /* 0x000100001b1d8824 */ /* 0x000fe200078e00ff */
[C---:B---3--:R-:W-:Y:S01]  /*4d10*/  @!P0 SHF.L.U32 R8, R32.reuse, 0x10, RZ ;  /* 0x0000001020088819 */ /* 0x048fe200000006ff */
[C---:B------:R-:W-:Y:S01]  /*4d20*/  @!P0 IMAD.U32 R23, R33.reuse, 0x10000, RZ ;  /* 0x0001000021178824 */ /* 0x040fe200078e00ff */
[----:B------:R-:W-:Y:S02]  /*4d30*/  @!P0 LOP3.LUT R22, R32, 0xffff0000, RZ, 0xc0, !PT ;  /* 0xffff000020168812 */ /* 0x000fe400078ec0ff */
[----:B------:R-:W-:Y:S01]  /*4d40*/  @!P0 LOP3.LUT R28, R33, 0xffff0000, RZ, 0xc0, !PT ;  /* 0xffff0000211c8812 */ /* 0x000fe200078ec0ff */
[----:B------:R-:W-:Y:S01]  /*4d50*/  @!P0 FMUL.FTZ R30, R0, R8 ;  /* 0x00000008001e8220 */ /* 0x000fe20000410000 */
[C---:B----4-:R-:W-:Y:S01]  /*4d60*/  @!P0 LOP3.LUT R5, R3.reuse, 0xffff0000, RZ, 0xc0, !PT ;  /* 0xffff000003058812 */ /* 0x050fe200078ec0ff */
[C---:B------:R-:W-:Y:S01]  /*4d70*/  @!P0 IMAD.U32 R7, R2.reuse, 0x10000, RZ ;  /* 0x0001000002078824 */ /* 0x040fe200078e00ff */
[----:B------:R-:W-:Y:S01]  /*4d80*/  @!P0 LOP3.LUT R6, R2, 0xffff0000, RZ, 0xc0, !PT ;  /* 0xffff000002068812 */ /* 0x000fe200078ec0ff */
[----:B------:R-:W-:Y:S01]  /*4d90*/  @!P0 IMAD.U32 R4, R3, 0x10000, RZ ;  /* 0x0001000003048824 */ /* 0x000fe200078e00ff */
[----:B------:R-:W-:Y:S01]  /*4da0*/  @!P0 SHF.L.U32 R3, R24, 0x10, RZ ;  /* 0x0000001018038819 */ /* 0x000fe200000006ff */
[----:B------:R-:W-:Y:S01]  /*4db0*/  @!P0 FMUL.FTZ R0, R0, R7 ;  /* 0x0000000700008220 */ /* 0x000fe20000410000 */
[C---:B------:R-:W-:Y:S03]  /*4dc0*/  @!P0 LOP3.LUT R2, R25.reuse, 0xffff0000, RZ, 0xc0, !PT ;  /* 0xffff000019028812 */ /* 0x040fe600078ec0ff */
[----:B------:R-:W-:Y:S01]  /*4dd0*/  @!P0 FFMA.FTZ R0, R8, R3, R0 ;  /* 0x0000000308008223 */ /* 0x000fe20000010000 */
[----:B------:R-:W-:Y:S02]  /*4de0*/  @!P0 IMAD.U32 R8, R25, 0x10000, RZ ;  /* 0x0001000019088824 */ /* 0x000fe400078e00ff */
[----:B------:R-:W-:Y:S01]  /*4df0*/  @!P0 FFMA.FTZ R30, R3, R7, -R30 ;  /* 0x00000007031e8223 */ /* 0x000fe2000001081e */
[----:B------:R-:W-:Y:S01]  /*4e00*/  @!P0 LOP3.LUT R3, R26, 0xffff0000, RZ, 0xc0, !PT ;  /* 0xffff00001a038812 */ /* 0x000fe200078ec0ff */
[C---:B------:R-:W-:Y:S01]  /*4e10*/  @!P0 FMUL.FTZ R31, R2.reuse, R22 ;  /* 0x00000016021f8220 */ /* 0x040fe20000410000 */
[----:B------:R-:W-:Y:S01]  /*4e20*/  @!P0 LOP3.LUT R7, R27, 0xffff0000, RZ, 0xc0, !PT ;  /* 0xffff00001b078812 */ /* 0x000fe200078ec0ff */
[----:B------:R-:W-:Y:S01]  /*4e30*/  @!P0 FMUL.FTZ R2, R2, R6 ;  /* 0x0000000602028220 */ /* 0x000fe20000410000 */
[----:B------:R-:W-:Y:S01]  /*4e40*/  @!P0 F2FP.BF16.F32.PACK_AB R0, R0, R30 ;  /* 0x0000001e0000823e */ /* 0x000fe200000010ff */
[----:B------:R-:W-:Y:S01]  /*4e50*/  @!P0 FFMA.FTZ R31, R8, R6, -R31 ;  /* 0x00000006081f8223 */ /* 0x000fe2000001081f */
[----:B------:R-:W-:Y:S01]  /*4e60*/  @!P0 SHF.L.U32 R6, R26, 0x10, RZ ;  /* 0x000000101a068819 */ /* 0x000fe200000006ff */
[C---:B------:R-:W-:Y:S01]  /*4e70*/  @!P0 FMUL.FTZ R32, R3.reuse, R23 ;  /* 0x0000001703208220 */ /* 0x040fe20000410000 */
[----:B------:R-:W-:Y:S01]  /*4e80*/  @!P0 MOV R24, R0 ;  /* 0x0000000000188202 */ /* 0x000fe20000000f00 */
[----:B------:R-:W-:Y:S01]  /*4e90*/  @!P0 FMUL.FTZ R3, R3, R4 ;  /* 0x0000000403038220 */ /* 0x000fe20000410000 */
[C---:B------:R-:W-:Y:S01]  /*4ea0*/  @!P0 FMUL.FTZ R33, R7.reuse, R28 ;  /* 0x0000001c07218220 */ /* 0x040fe20000410000 */
[----:B------:R-:W-:Y:S01]  /*4eb0*/  @!P0 FFMA.FTZ R32, R6, R4, -R32 ;  /* 0x0000000406208223 */ /* 0x000fe20000010820 */
[-C--:B------:R-:W-:Y:S01]  /*4ec0*/  @!P0 FMUL.FTZ R4, R7, R5.reuse ;  /* 0x0000000507048220 */ /* 0x080fe20000410000 */
[----:B------:R-:W-:Y:S01]  /*4ed0*/  @!P0 FFMA.FTZ R2, R22, R8, R2 ;  /* 0x0000000816028223 */ /* 0x000fe20000010002 */
[----:B------:R-:W-:Y:S01]  /*4ee0*/  @!P0 FFMA.FTZ R3, R23, R6, R3 ;  /* 0x0000000617038223 */ /* 0x000fe20000010003 */
[----:B------:R-:W-:Y:S01]  /*4ef0*/  LEA R6, P1, R77, R126, 0x1 ;  /* 0x0000007e4d067211 */ /* 0x000fe200078208ff */
[----:B------:R-:W-:Y:S01]  /*4f00*/  @!P0 FFMA.FTZ R33, R29, R5, -R33 ;  /* 0x000000051d218223 */ /* 0x000fe20000010821 */
[----:B------:R-:W-:Y:S01]  /*4f10*/  @!P0 FFMA.FTZ R4, R28, R29, R4 ;  /* 0x0000001d1c048223 */ /* 0x000fe20000010004 */
[----:B------:R-:W-:Y:S02]  /*4f20*/  @!P0 F2FP.BF16.F32.PACK_AB R2, R2, R31 ;  /* 0x0000001f0202823e */ /* 0x000fe400000010ff */
[----:B------:R-:W-:Y:S02]  /*4f30*/  @!P0 F2FP.BF16.F32.PACK_AB R3, R3, R32 ;  /* 0x000000200303823e */ /* 0x000fe400000010ff */
[----:B------:R-:W-:Y:S01]  /*4f40*/  @!P0 F2FP.BF16.F32.PACK_AB R4, R4, R33 ;  /* 0x000000210404823e */ /* 0x000fe200000010ff */
[----:B------:R-:W-:Y:S01]  /*4f50*/  @!P0 IMAD.MOV.U32 R25, RZ, RZ, R2 ;  /* 0x000000ffff198224 */ /* 0x000fe200078e0002 */
[----:B------:R-:W-:Y:S02]  /*4f60*/  LEA.HI.X R7, R77, R127, R76, 0x1, P1 ;  /* 0x0000007f4d077211 */ /* 0x000fe400008f0c4c */
[----:B------:R-:W-:Y:S02]  /*4f70*/  @!P0 MOV R26, R3 ;  /* 0x00000003001a8202 */ /* 0x000fe40000000f00 */
[----:B------:R-:W-:Y:S05]  /*4f80*/  @!P0 MOV R27, R4 ;  /* 0x00000004001b8202 */ /* 0x000fea0000000f00 */
[----:B------:R1:W-:Y:S02]  /*4f90*/  ST.E.128 desc[UR6][R6.64], R24 ;  /* 0x0000001806007985 */ /* 0x0003e4000c101d06 */
.L_x_892:
[----:B------:R-:W-:Y:S05]  /*4fa0*/  BSYNC B1 ;  /* 0x0000000000017941 */ /* 0x000fea0003800000 */
.L_x_891:
        /* <DEDUP_REMOVED lines=10> */
[-C--:B-1-34-:R-:W-:Y:S02]  /*5050*/  IADD3 R6, P5, R20, R32.reuse, RZ ;  /* 0x0000002014067210 */ /* 0x09afe40007fbe0ff */
[----:B------:R-:W-:Y:S02]  /*5060*/  IADD3 R32, P4, R42, R32, RZ ;  /* 0x000000202a207210 */ /* 0x000fe40007f9e0ff */
[-C--:B------:R-:W-:Y:S01]  /*5070*/  ISETP.GE.AND P2, PT, R10, R164.reuse, PT ;  /* 0x000000a40a00720c */ /* 0x080fe20003f46270 */
[--C-:B------:R-:W-:Y:S01]  /*5080*/  IMAD.X R7, R21, 0x1, R0.reuse, P5 ;  /* 0x0000000115077824 */ /* 0x100fe200028e0600 */
[----:B------:R-:W-:Y:S01]  /*5090*/  ISETP.GE.AND P1, PT, R9, R164, PT ;  /* 0x000000a40900720c */ /* 0x000fe20003f26270 */
[----:B------:R-:W-:Y:S01]  /*50a0*/  IMAD.X R33, R43, 0x1, R0, P4 ;  /* 0x000000012b217824 */ /* 0x000fe200020e0600 */
[----:B------:R-:W-:Y:S11]  /*50b0*/  @P0 BRA `(.L_x_902) ;  /* 0x0000000000c40947 */ /* 0x000ff60003800000 */
[----:B------:R-:W-:Y:S02]  /*50c0*/  ISETP.GE.AND P0, PT, R14, R17, PT ;  /* 0x000000110e00720c */ /* 0x000fe40003f06270 */
[C---:B--2---:R-:W-:Y:S04]  /*50d0*/  LEA R24, P4, R102.reuse, R121, 0x1 ;  /* 0x0000007966187211 */ /* 0x044fe800078808ff */
        /* <DEDUP_REMOVED lines=47> */
.L_x_902:
[----:B------:R-:W-:Y:S05]  /*53d0*/  BSYNC B0 ;  /* 0x0000000000007941 */ /* 0x000fea0003800000 */
.L_x_901:
[----:B------:R-:W-:Y:S04]  /*53e0*/  BSSY B0, `(.L_x_903) ;  /* 0x0000033000007945 */ /* 0x000fe80003800000 */
[----:B------:R-:W-:Y:S05]  /*53f0*/  @P3 BRA `(.L_x_904) ;  /* 0x0000000000c43947 */ /* 0x000fea0003800000 */
        /* <DEDUP_REMOVED lines=49> */
.L_x_904:
[----:B------:R-:W-:Y:S05]  /*5710*/  BSYNC B0 ;  /* 0x0000000000007941 */ /* 0x000fea0003800000 */
.L_x_903:
        /* <DEDUP_REMOVED lines=51> */
.L_x_906:
[----:B------:R-:W-:Y:S05]  /*5a50*/  BSYNC B0 ;  /* 0x0000000000007941 */ /* 0x000fea0003800000 */
.L_x_905:
        /* <DEDUP_REMOVED lines=50> */
.L_x_900:
[----:B------:R-:W-:Y:S05]  /*5d80*/  BSYNC B1 ;  /* 0x0000000000017941 */ /* 0x000fea0003800000 */
.L_x_899:
        /* <DEDUP_REMOVED lines=17> */
[----:B------:R-:W-:Y:S01]  /*5ea0*/  MOV R4, R121 ;  /* 0x0000007900047202 */ /* 0x000fe20000000f00 */
[----:B------:R-:W-:Y:S01]  /*5eb0*/  IMAD R0, R181, 0x60, RZ ;  /* 0x00000060b5007824 */ /* 0x000fe200078e02ff */
[----:B------:R-:W-:Y:S02]  /*5ec0*/  MOV R5, R120 ;  /* 0x0000007800057202 */ /* 0x000fe40000000f00 */
[----:B------:R-:W-:Y:S01]  /*5ed0*/  ISETP.GE.AND P0, PT, R14, R17, PT ;  /* 0x000000110e00720c */ /* 0x000fe20003f06270 */
[----:B------:R-:W-:Y:S05]  /*5ee0*/  IMAD.WIDE.U32 R4, R180, 0x60, R4 ;  /* 0x00000060b4047825 */ /* 0x000fea00078e0004 */
[----:B------:R-:W-:Y:S07]  /*5ef0*/  IADD3 R5, R5, R0, RZ ;  /* 0x0000000005057210 */ /* 0x000fee0007ffe0ff */
[----:B------:R-:W3:Y:S06]  /*5f00*/  @!P0 LD.E.64 R30, desc[UR6][R32.64] ;  /* 0x00000006201e8980 */ /* 0x000eec000c101b00 */
[----:B--2---:R-:W2:Y:S08]  /*5f10*/  LD.E.128 R24, desc[UR6][R4.64] ;  /* 0x0000000604187980 */ /* 0x004eb0000c101d00 */
[----:B------:R-:W4:Y:S01]  /*5f20*/  @!P0 LD.E.64 R2, desc[UR6][R6.64] ;  /* 0x0000000606028980 */ /* 0x000f22000c101b00 */
[C---:B---3--:R-:W-:Y:S01]  /*5f30*/  @!P0 SHF.L.U32 R23, R30.reuse, 0x10, RZ ;  /* 0x000000101e178819 */ /* 0x048fe200000006ff */
[C---:B------:R-:W-:Y:S01]  /*5f40*/  @!P0 IMAD.U32 R29, R31.reuse, 0x10000, RZ ;  /* 0x000100001f1d8824 */ /* 0x040fe200078e00ff */
[----:B------:R-:W-:Y:S02]  /*5f50*/  @!P0 LOP3.LUT R28, R30, 0xffff0000, RZ, 0xc0, !PT ;  /* 0xffff00001e1c8812 */ /* 0x000fe400078ec0ff */
[----:B------:R-:W-:Y:S02]  /*5f60*/  @!P0 LOP3.LUT R30, R31, 0xffff0000, RZ, 0xc0, !PT ;  /* 0xffff00001f1e8812 */ /* 0x000fe400078ec0ff */
[----:B--2---:R-:W-:Y:S02]  /*5f70*/  @!P0 LOP3.LUT R0, R24, 0xffff0000, RZ, 0xc0, !PT ;  /* 0xffff000018008812 */ /* 0x004fe400078ec0ff */
[----:B------:R-:W-:Y:S03]  /*5f80*/  @!P0 SHF.L.U32 R31, R27, 0x10, RZ ;  /* 0x000000101b1f8819 */ /* 0x000fe600000006ff */
[----:B------:R-:W-:Y:S01]  /*5f90*/  @!P0 FMUL.FTZ R34, R0, R23 ;  /* 0x0000001700228220 */ /* 0x000fe20000410000 */
[C---:B----4-:R-:W-:Y:S01]  /*5fa0*/  @!P0 SHF.L.U32 R4, R3.reuse, 0x10, RZ ;  /* 0x0000001003048819 */ /* 0x050fe200000006ff */
[----:B------:R-:W-:Y:S01]  /*5fb0*/  @!P0 IMAD.U32 R22, R2, 0x10000, RZ ;  /* 0x0001000002168824 */ /* 0x000fe200078e00ff */
[----:B------:R-:W-:Y:S02]  /*5fc0*/  @!P0 LOP3.LUT R5, R3, 0xffff0000, RZ, 0xc0, !PT ;  /* 0xffff000003058812 */ /* 0x000fe400078ec0ff */
[----:B------:R-:W-:Y:S01]  /*5fd0*/  @!P0 SHF.L.U32 R3, R24, 0x10, RZ ;  /* 0x0000001018038819 */ /* 0x000fe200000006ff */
[-C--:B------:R-:W-:Y:S01]  /*5fe0*/  @!P0 FMUL.FTZ R0, R0, R22.reuse ;  /* 0x0000001600008220 */ /* 0x080fe20000410000 */
[----:B------:R-:W-:Y:S02]  /*5ff0*/  @!P0 LOP3.LUT R8, R2, 0xffff0000, RZ, 0xc0, !PT ;  /* 0xffff000002088812 */ /* 0x000fe400078ec0ff */
[----:B------:R-:W-:Y:S01]  /*6000*/  @!P0 LOP3.LUT R2, R25, 0xffff0000, RZ, 0xc0, !PT ;  /* 0xffff000019028812 */ /* 0x000fe200078ec0ff */
[----:B------:R-:W-:Y:S01]  /*6010*/  @!P0 FFMA.FTZ R0, R23, R3, R0 ;  /* 0x0000000317008223 */ /* 0x000fe20000010000 */
[----:B------:R-:W-:Y:S01]  /*6020*/  @!P0 SHF.L.U32 R23, R25, 0x10, RZ ;  /* 0x0000001019178819 */ /* 0x000fe200000006ff */
[----:B------:R-:W-:Y:S01]  /*6030*/  @!P0 FFMA.FTZ R34, R3, R22, -R34 ;  /* 0x0000001603228223 */ /* 0x000fe20000010822 */
[----:B------:R-:W-:Y:S01]  /*6040*/  @!P0 LOP3.LUT R3, R26, 0xffff0000, RZ, 0xc0, !PT ;  /* 0xffff00001a038812 */ /* 0x000fe200078ec0ff */
[C---:B------:R-:W-:Y:S01]  /*6050*/  @!P0 FMUL.FTZ R35, R2.reuse, R28 ;  /* 0x0000001c02238220 */ /* 0x040fe20000410000 */
[----:B------:R-:W-:Y:S01]  /*6060*/  @!P0 LOP3.LUT R22, R27, 0xffff0000, RZ, 0xc0, !PT ;  /* 0xffff00001b168812 */ /* 0x000fe200078ec0ff */
[----:B------:R-:W-:Y:S01]  /*6070*/  @!P0 FMUL.FTZ R2, R2, R8 ;  /* 0x0000000802028220 */ /* 0x000fe20000410000 */
[----:B------:R-:W-:Y:S01]  /*6080*/  @!P0 F2FP.BF16.F32.PACK_AB R0, R0, R34 ;  /* 0x000000220000823e */ /* 0x000fe200000010ff */
[----:B------:R-:W-:Y:S01]  /*6090*/  @!P0 FFMA.FTZ R35, R23, R8, -R35 ;  /* 0x0000000817238223 */ /* 0x000fe20000010823 */
[----:B------:R-:W-:Y:S02]  /*60a0*/  @!P0 IMAD.U32 R8, R26, 0x10000, RZ ;  /* 0x000100001a088824 */ /* 0x000fe400078e00ff */
[C---:B------:R-:W-:Y:S01]  /*60b0*/  @!P0 FMUL.FTZ R36, R3.reuse, R29 ;  /* 0x0000001d03248220 */ /* 0x040fe20000410000 */
[----:B------:R-:W-:Y:S01]  /*60c0*/  @!P0 FMUL.FTZ R3, R3, R4 ;  /* 0x0000000403038220 */ /* 0x000fe20000410000 */
[----:B------:R-:W-:Y:S01]  /*60d0*/  @!P0 FMUL.FTZ R37, R22, R30 ;  /* 0x0000001e16258220 */ /* 0x000fe20000410000 */
[----:B------:R-:W-:Y:S01]  /*60e0*/  @!P0 FFMA.FTZ R2, R28, R23, R2 ;  /* 0x000000171c028223 */ /* 0x000fe20000010002 */
[----:B------:R-:W-:Y:S01]  /*60f0*/  @!P0 FFMA.FTZ R36, R8, R4, -R36 ;  /* 0x0000000408248223 */ /* 0x000fe20000010824 */
[-C--:B------:R-:W-:Y:S01]  /*6100*/  @!P0 FMUL.FTZ R4, R22, R5.reuse ;  /* 0x0000000516048220 */ /* 0x080fe20000410000 */
[----:B------:R-:W-:Y:S01]  /*6110*/  @!P0 FFMA.FTZ R3, R29, R8, R3 ;  /* 0x000000081d038223 */ /* 0x000fe20000010003 */
[----:B------:R-:W-:Y:S01]  /*6120*/  @!P0 FFMA.FTZ R37, R31, R5, -R37 ;  /* 0x000000051f258223 */ /* 0x000fe20000010825 */
[----:B------:R-:W-:Y:S01]  /*6130*/  @!P0 F2FP.BF16.F32.PACK_AB R2, R2, R35 ;  /* 0x000000230202823e */ /* 0x000fe200000010ff */
[----:B------:R-:W-:Y:S01]  /*6140*/  @!P0 FFMA.FTZ R4, R30, R31, R4 ;  /* 0x0000001f1e048223 */ /* 0x000fe20000010004 */
[----:B------:R-:W-:Y:S01]  /*6150*/  IMAD.WIDE.U32 R22, R50, 0x60, R126 ;  /* 0x0000006032167825 */ /* 0x000fe200078e007e */
[----:B------:R-:W-:Y:S02]  /*6160*/  @!P0 F2FP.BF16.F32.PACK_AB R3, R3, R36 ;  /* 0x000000240303823e */ /* 0x000fe400000010ff */
[----:B------:R-:W-:Y:S01]  /*6170*/  @!P0 MOV R25, R2 ;  /* 0x0000000200198202 */ /* 0x000fe20000000f00 */
[----:B------:R-:W-:Y:S01]  /*6180*/  IMAD R5, R51, 0x60, RZ ;  /* 0x0000006033057824 */ /* 0x000fe200078e02ff */
[----:B------:R-:W-:Y:S01]  /*6190*/  @!P0 F2FP.BF16.F32.PACK_AB R4, R4, R37 ;  /* 0x000000250404823e */ /* 0x000fe200000010ff */
[----:B------:R-:W-:Y:S01]  /*61a0*/  @!P0 IMAD.MOV.U32 R24, RZ, RZ, R0 ;  /* 0x000000ffff188224 */ /* 0x000fe200078e0000 */
[----:B------:R-:W-:Y:S02]  /*61b0*/  @!P0 MOV R26, R3 ;  /* 0x00000003001a8202 */ /* 0x000fe40000000f00 */
[----:B------:R-:W-:Y:S02]  /*61c0*/  IADD3 R23, R23, R5, RZ ;  /* 0x0000000517177210 */ /* 0x000fe40007ffe0ff */
[----:B------:R-:W-:Y:S05]  /*61d0*/  @!P0 MOV R27, R4 ;  /* 0x00000004001b8202 */ /* 0x000fea0000000f00 */
[----:B------:R1:W-:Y:S02]  /*61e0*/  ST.E.128 desc[UR6][R22.64], R24 ;  /* 0x0000001816007985 */ /* 0x0003e4000c101d06 */
.L_x_910:
[----:B------:R-:W-:Y:S05]  /*61f0*/  BSYNC B0 ;  /* 0x0000000000007941 */ /* 0x000fea0003800000 */
.L_x_909:
        /* <DEDUP_REMOVED lines=51> */
.L_x_912:
[----:B------:R-:W-:Y:S05]  /*6530*/  BSYNC B0 ;  /* 0x0000000000007941 */ /* 0x000fea0003800000 */
.L_x_911:
        /* <DEDUP_REMOVED lines=51> */
.L_x_914:
[----:B------:R-:W-:Y:S05]  /*6870*/  BSYNC B0 ;  /* 0x0000000000007941 */ /* 0x000fea0003800000 */
.L_x_913:
        /* <DEDUP_REMOVED lines=27> */
[-C--:B------:R-:W-:Y:S01]  /*6a30*/  @!P0 FMUL.FTZ R2, R2, R6.reuse ;  /* 0x0000000602028220 */ /* 0x080fe20000410000 */
[----:B------:R-:W-:Y:S01]  /*6a40*/  @!P0 F2FP.BF16.F32.PACK_AB R0, R0, R29 ;  /* 0x0000001d0000823e */ /* 0x000fe200000010ff */
[----:B------:R-:W-:Y:S01]  /*6a50*/  @!P0 FFMA.FTZ R30, R8, R6, -R30 ;  /* 0x00000006081e8223 */ /* 0x000fe2000001081e */
[----:B------:R-:W-:Y:S01]  /*6a60*/  @!P0 SHF.L.U32 R6, R26, 0x10, RZ ;  /* 0x000000101a068819 */ /* 0x000fe200000006ff */
[C---:B------:R-:W-:Y:S01]  /*6a70*/  @!P0 FMUL.FTZ R31, R3.reuse, R22 ;  /* 0x00000016031f8220 */ /* 0x040fe20000410000 */
[----:B------:R-:W-:Y:S01]  /*6a80*/  @!P0 MOV R24, R0 ;  /* 0x0000000000188202 */ /* 0x000fe20000000f00 */
[-C--:B------:R-:W-:Y:S01]  /*6a90*/  @!P0 FMUL.FTZ R3, R3, R4.reuse ;  /* 0x0000000403038220 */ /* 0x080fe20000410000 */
        /* <DEDUP_REMOVED lines=16> */
.L_x_908:
[----:B------:R-:W-:Y:S05]  /*6ba0*/  BSYNC B1 ;  /* 0x0000000000017941 */ /* 0x000fea0003800000 */
.L_x_907:
[----:B------:R-:W2:Y:S02]  /*6bb0*/  LD.E R0, desc[UR6][R18.64+0xd0] ;  /* 0x0000d00612007980 */ /* 0x000ea4000c101900 */
[----:B--2---:R-:W-:Y:S05]  /*6bc0*/  IMAD.U32 R0, R0, -0x20, RZ ;  /* 0xffffffe000007824 */ /* 0x004fea00078e00ff */
[C---:B------:R-:W-:Y:S02]  /*6bd0*/  LEA R20, P1, R0.reuse, R20, 0x1 ;  /* 0x0000001400147211 */ /* 0x040fe400078208ff */
[C---:B------:R-:W-:Y:S02]  /*6be0*/  LEA R42, P0, R0.reuse, R42, 0x1 ;  /* 0x0000002a002a7211 */ /* 0x040fe400078008ff */
[C---:B------:R-:W-:Y:S02]  /*6bf0*/  LEA.HI.X.SX32 R21, R0.reuse, R21, 0x1, P1 ;  /* 0x0000001500157211 */ /* 0x040fe400008f0eff */
[----:B------:R-:W-:Y:S01]  /*6c00*/  LEA.HI.X.SX32 R43, R0, R43, 0x1, P0 ;  /* 0x0000002b002b7211 */ /* 0x000fe200000f0eff */
[----:B------:R-:W-:Y:S05]  /*6c10*/  BRA `(.L_x_915) ;  /* 0x0000006800847947 */ /* 0x000fea0003800000 */
.L_x_882:
[----:B------:R-:W-:Y:S04]  /*6c20*/  BSSY B2, `(.L_x_916) ;  /* 0x000017c000027945 */ /* 0x000fe80003800000 */
[----:B------:R-:W-:Y:S05]  /*6c30*/  @!P3 BRA `(.L_x_917) ;  /* 0x0000001400e8b947 */ /* 0x000fea0003800000 */
[----:B-----5:R-:W-:Y:S01]  /*6c40*/  ISETP.GE.AND P0, PT, R14, R164, PT ;  /* 0x000000a40e00720c */ /* 0x020fe20003f06270 */
[----:B------:R-:W-:Y:S11]  /*6c50*/  BSSY B1, `(.L_x_918) ;  /* 0x000005d000017945 */ /* 0x000ff60003800000 */
[----:B------:R-:W-:Y:S01]  /*6c60*/  @!UPT UIADD3 URZ, URZ, URZ, URZ ;  /* 0x0000003f3f3ff290 */ /* 0x000fe2000fffe03f */
[----:B------:R-:W-:Y:S05]  /*6c70*/  @P0 BRA `(.L_x_919) ;  /* 0x0000000400680947 */ /* 0x000fea0003800000 */
[----:B---34-:R-:W-:Y:S01]  /*6c80*/  IMAD.MOV.U32 R4, RZ, RZ, R121 ;  /* 0x000000ffff047224 */ /* 0x018fe200078e0079 */
[----:B------:R-:W-:Y:S01]  /*6c90*/  MOV R5, R120 ;  /* 0x0000007800057202 */ /* 0x000fe20000000f00 */
[----:B------:R-:W-:Y:S01]  /*6ca0*/  BSSY B0, `(.L_x_920) ;  /* 0x0000056000007945 */ /* 0x000fe20003800000 */
[----:B------:R-:W-:Y:S03]  /*6cb0*/  ISETP.GE.AND P0, PT, R14, R17, PT ;  /* 0x000000110e00720c */ /* 0x000fe60003f06270 */
[----:B------:R1:W5:Y:S10]  /*6cc0*/  LD.E.128 R24, desc[UR6][R4.64] ;  /* 0x0000000604187980 */ /* 0x000374000c101d00 */
[----:B------:R-:W-:Y:S05]  /*6cd0*/  @P0 BRA `(.L_x_921) ;  /* 0x0000000400480947 */ /* 0x000fea0003800000 */
[----:B------:R-:W-:Y:S01]  /*6ce0*/  LEA.HI R8, R17, R17, RZ, 0x1 ;  /* 0x0000001111087211 */ /* 0x000fe200078f08ff */
[----:B------:R-:W-:Y:S01]  /*6cf0*/  IMAD.MOV.U32 R7, RZ, RZ, R122 ;  /* 0x000000ffff077224 */ /* 0x000fe200078e007a */
[----:B------:R-:W-:Y:S01]  /*6d00*/  MOV R6, R123 ;  /* 0x0000007b00067202 */ /* 0x000fe20000000f00 */
[----:B------:R-:W-:Y:S01]  /*6d10*/  IMAD.MOV.U32 R2, RZ, RZ, RZ ;  /* 0x000000ffff027224 */ /* 0x000fe200078e00ff */
[----:B------:R-:W-:Y:S01]  /*6d20*/  SHF.R.S32.HI R8, RZ, 0x1, R8 ;  /* 0x00000001ff087819 */ /* 0x000fe20000011408 */
[C---:B-----5:R-:W-:Y:S01]  /*6d30*/  IMAD.U32 R31, R24.reuse, 0x10000, RZ ;  /* 0x00010000181f7824 */ /* 0x060fe200078e00ff */
[----:B------:R-:W-:Y:S01]  /*6d40*/  LOP3.LUT R32, R24, 0xffff0000, RZ, 0xc0, !PT ;  /* 0xffff000018207812 */ /* 0x000fe200078ec0ff */
[----:B------:R-:W-:Y:S01]  /*6d50*/  IMAD.U32 R35, R26, 0x10000, RZ ;  /* 0x000100001a237824 */ /* 0x000fe200078e00ff */
[----:B------:R-:W-:Y:S01]  /*6d60*/  ISETP.GE.AND P1, PT, R14, R8, PT ;  /* 0x000000080e00720c */ /* 0x000fe20003f26270 */
[--C-:B------:R-:W-:Y:S01]  /*6d70*/  IMAD.MOV.U32 R0, RZ, RZ, R8.reuse ;  /* 0x000000ffff007224 */ /* 0x100fe200078e0008 */
[C---:B------:R-:W-:Y:S02]  /*6d80*/  SHF.L.U32 R33, R25.reuse, 0x10, RZ ;  /* 0x0000001019217819 */ /* 0x040fe400000006ff */
[----:B------:R-:W-:Y:S02]  /*6d90*/  LOP3.LUT R34, R25, 0xffff0000, RZ, 0xc0, !PT ;  /* 0xffff000019227812 */ /* 0x000fe400078ec0ff */
[----:B------:R-:W-:Y:S02]  /*6da0*/  LOP3.LUT R36, R26, 0xffff0000, RZ, 0xc0, !PT ;  /* 0xffff00001a247812 */ /* 0x000fe400078ec0ff */
[C---:B------:R-:W-:Y:S02]  /*6db0*/  SHF.L.U32 R37, R27.reuse, 0x10, RZ ;  /* 0x000000101b257819 */ /* 0x040fe400000006ff */
[----:B------:R-:W-:Y:S03]  /*6dc0*/  LOP3.LUT R38, R27, 0xffff0000, RZ, 0xc0, !PT ;  /* 0xffff00001b267812 */ /* 0x000fe600078ec0ff */
[----:B------:R-:W-:Y:S01]  /*6dd0*/  @P1 IADD3 R0, -R8, RZ, RZ ;  /* 0x000000ff08001210 */ /* 0x000fe20007ffe1ff */
[----:B------:R-:W-:Y:S05]  /*6de0*/  @P1 IMAD.MOV R2, RZ, RZ, -R8 ;  /* 0x000000ffff021224 */ /* 0x000fea00078e0a08 */
[C---:B------:R-:W-:Y:S04]  /*6df0*/  LEA R184, P0, R2.reuse, R6, 0x1 ;  /* 0x0000000602b87211 */ /* 0x040fe800078008ff */
[----:B------:R-:W-:Y:S02]  /*6e00*/  LEA.HI.X.SX32 R185, R2, R7, 0x1, P0 ;  /* 0x0000000702b97211 */ /* 0x000fe400000f0eff */
[C---:B------:R-:W-:Y:S04]  /*6e10*/  LEA R2, P0, R0.reuse, R4, 0x1 ;  /* 0x0000000400027211 */ /* 0x040fe800078008ff */
[----:B------:R-:W-:Y:S01]  /*6e20*/  LEA.HI.X.SX32 R3, R0, R5, 0x1, P0 ;  /* 0x0000000500037211 */ /* 0x000fe200000f0eff */
[----:B------:R-:W-:Y:S01]  /*6e30*/  IMAD.MOV.U32 R0, RZ, RZ, RZ ;  /* 0x000000ffff007224 */ /* 0x000fe200078e00ff */
[----:B------:R-:W-:Y:S01]  /*6e40*/  @P1 IADD3 R0, -R8, RZ, RZ ;  /* 0x000000ff08001210 */ /* 0x000fe20007ffe1ff */
[----:B------:R-:W2:Y:S08]  /*6e50*/  LD.E.128 R184, desc[UR6][R184.64] ;  /* 0x00000006b8b87980 */ /* 0x000eb0000c101d00 */
[----:B-1----:R1:W3:Y:S02]  /*6e60*/  LD.E.128 R4, desc[UR6][R2.64] ;  /* 0x0000000602047980 */ /* 0x0022e4000c101d00 */
[----:B-1----:R-:W-:Y:S01]  /*6e70*/  MOV R3, R124 ;  /* 0x0000007c00037202 */ /* 0x002fe20000000f00 */
[----:B------:R-:W-:Y:S05]  /*6e80*/  IMAD.MOV.U32 R2, RZ, RZ, R125 ;  /* 0x000000ffff027224 */ /* 0x000fea00078e007d */
[C---:B------:R-:W-:Y:S04]  /*6e90*/  LEA R2, P0, R0.reuse, R2, 0x1 ;  /* 0x0000000200027211 */ /* 0x040fe800078008ff */
[----:B------:R-:W-:Y:S05]  /*6ea0*/  LEA.HI.X.SX32 R3, R0, R3, 0x1, P0 ;  /* 0x0000000300037211 */ /* 0x000fea00000f0eff */
[----:B------:R1:W4:Y:S01]  /*6eb0*/  LD.E.128 R44, desc[UR6][R2.64] ;  /* 0x00000006022c7980 */ /* 0x000322000c101d00 */
[----:B--2---:R-:W-:Y:S01]  /*6ec0*/  LOP3.LUT R23, R186, 0xffff0000, RZ, 0xc0, !PT ;  /* 0xffff0000ba177812 */ /* 0x004fe200078ec0ff */
[----:B------:R-:W-:Y:S01]  /*6ed0*/  IMAD.U32 R0, R184, 0x10000, RZ ;  /* 0x00010000b8007824 */ /* 0x000fe200078e00ff */
[----:B------:R-:W-:Y:S01]  /*6ee0*/  SHF.L.U32 R22, R187, 0x10, RZ ;  /* 0x00000010bb167819 */ /* 0x000fe200000006ff */
[----:B------:R-:W-:Y:S01]  /*6ef0*/  IMAD.U32 R24, R186, 0x10000, RZ ;  /* 0x00010000ba187824 */ /* 0x000fe200078e00ff */
[----:B-1----:R-:W-:Y:S01]  /*6f00*/  LOP3.LUT R2, R184, 0xffff0000, RZ, 0xc0, !PT ;  /* 0xffff0000b8027812 */ /* 0x002fe200078ec0ff */
[----:B------:R-:W-:Y:S01]  /*6f10*/  @!P1 FADD.FTZ R23, -R23, -RZ ;  /* 0x800000ff17179221 */ /* 0x000fe20000010100 */
[----:B------:R-:W-:Y:S01]  /*6f20*/  SHF.L.U32 R3, R185, 0x10, RZ ;  /* 0x00000010b9037819 */ /* 0x000fe200000006ff */
[----:B------:R-:W-:Y:S01]  /*6f30*/  @!P1 FADD.FTZ R22, -R22, -RZ ;  /* 0x800000ff16169221 */ /* 0x000fe20000010100 */
[C---:B---3--:R-:W-:Y:S01]  /*6f40*/  LOP3.LUT R29, R4.reuse, 0xffff0000, RZ, 0xc0, !PT ;  /* 0xffff0000041d7812 */ /* 0x048fe200078ec0ff */
[----:B------:R-:W-:Y:S01]  /*6f50*/  IMAD.U32 R30, R4, 0x10000, RZ ;  /* 0x00010000041e7824 */ /* 0x000fe200078e00ff */
[C---:B------:R-:W-:Y:S01]  /*6f60*/  SHF.L.U32 R4, R5.reuse, 0x10, RZ ;  /* 0x0000001005047819 */ /* 0x040fe200000006ff */
[----:B------:R-:W-:Y:S01]  /*6f70*/  @!P1 FADD.FTZ R0, -R0, -RZ ;  /* 0x800000ff00009221 */ /* 0x000fe20000010100 */
[----:B------:R-:W-:Y:S01]  /*6f80*/  LOP3.LUT R28, R5, 0xffff0000, RZ, 0xc0, !PT ;  /* 0xffff0000051c7812 */ /* 0x000fe200078ec0ff */
[----:B------:R-:W-:Y:S01]  /*6f90*/  IMAD.U32 R5, R6, 0x10000, RZ ;  /* 0x0001000006057824 */ /* 0x000fe200078e00ff */
[----:B------:R-:W-:Y:S01]  /*6fa0*/  LOP3.LUT R26, R185, 0xffff0000, RZ, 0xc0, !PT ;  /* 0xffff0000b91a7812 */ /* 0x000fe200078ec0ff */
[----:B------:R-:W-:Y:S01]  /*6fb0*/  @!P1 FADD.FTZ R24, -R24, -RZ ;  /* 0x800000ff18189221 */ /* 0x000fe20000010100 */
[----:B------:R-:W-:Y:S01]  /*6fc0*/  LOP3.LUT R8, R187, 0xffff0000, RZ, 0xc0, !PT ;  /* 0xffff0000bb087812 */ /* 0x000fe200078ec0ff */
[----:B------:R-:W-:Y:S01]  /*6fd0*/  @!P1 FADD.FTZ R2, -R2, -RZ ;  /* 0x800000ff02029221 */ /* 0x000fe20000010100 */
[----:B------:R-:W-:Y:S01]  /*6fe0*/  LOP3.LUT R6, R6, 0xffff0000, RZ, 0xc0, !PT ;  /* 0xffff000006067812 */ /* 0x000fe200078ec0ff */
[----:B------:R-:W-:Y:S01]  /*6ff0*/  @!P1 FADD.FTZ R3, -R3, -RZ ;  /* 0x800000ff03039221 */ /* 0x000fe20000010100 */
[C---:B------:R-:W-:Y:S01]  /*7000*/  SHF.L.U32 R25, R7.reuse, 0x10, RZ ;  /* 0x0000001007197819 */ /* 0x040fe200000006ff */
[----:B------:R-:W-:Y:S01]  /*7010*/  @!P1 FADD.FTZ R26, -R26, -RZ ;  /* 0x800000ff1a1a9221 */ /* 0x000fe20000010100 */
[----:B------:R-:W-:Y:S01]  /*7020*/  LOP3.LUT R27, R7, 0xffff0000, RZ, 0xc0, !PT ;  /* 0xffff0000071b7812 */ /* 0x000fe200078ec0ff */
[----:B------:R-:W-:Y:S01]  /*7030*/  @!P1 FADD.FTZ R8, -R8, -RZ ;  /* 0x800000ff08089221 */ /* 0x000fe20000010100 */
[----:B------:R-:W-:Y:S01]  /*7040*/  FMUL.FTZ R6, R6, R23 ;  /* 0x0000001706067220 */ /* 0x000fe20000410000 */
[----:B------:R-:W-:Y:S01]  /*7050*/  FMUL.FTZ R7, R25, R22 ;  /* 0x0000001619077220 */ /* 0x000fe20000410000 */
[----:B------:R-:W-:Y:S01]  /*7060*/  FMUL.FTZ R0, R30, R0 ;  /* 0x000000001e007220 */ /* 0x000fe20000410000 */
[----:B------:R-:W-:Y:S01]  /*7070*/  FMUL.FTZ R5, R5, R24 ;  /* 0x0000001805057220 */ /* 0x000fe20000410000 */
[----:B------:R-:W-:Y:S01]  /*7080*/  FMUL.FTZ R2, R29, R2 ;  /* 0x000000021d027220 */ /* 0x000fe20000410000 */
[----:B------:R-:W-:Y:S01]  /*7090*/  FMUL.FTZ R3, R4, R3 ;  /* 0x0000000304037220 */ /* 0x000fe20000410000 */
[----:B------:R-:W-:Y:S01]  /*70a0*/  FMUL.FTZ R4, R28, R26 ;  /* 0x0000001a1c047220 */ /* 0x000fe20000410000 */
[----:B------:R-:W-:Y:S01]  /*70b0*/  FMUL.FTZ R8, R27, R8 ;  /* 0x000000081b087220 */ /* 0x000fe20000410000 */
[C---:B----4-:R-:W-:Y:S01]  /*70c0*/  LOP3.LUT R23, R44.reuse, 0xffff0000, RZ, 0xc0, !PT ;  /* 0xffff00002c177812 */ /* 0x050fe200078ec0ff */
[----:B------:R-:W-:Y:S01]  /*70d0*/  IMAD.U32 R22, R44, 0x10000, RZ ;  /* 0x000100002c167824 */ /* 0x000fe200078e00ff */
[C---:B------:R-:W-:Y:S01]  /*70e0*/  SHF.L.U32 R24, R45.reuse, 0x10, RZ ;  /* 0x000000102d187819 */ /* 0x040fe200000006ff */
[C---:B------:R-:W-:Y:S01]  /*70f0*/  IMAD.U32 R26, R46.reuse, 0x10000, RZ ;  /* 0x000100002e1a7824 */ /* 0x040fe200078e00ff */
[----:B------:R-:W-:Y:S01]  /*7100*/  LOP3.LUT R25, R45, 0xffff0000, RZ, 0xc0, !PT ;  /* 0xffff00002d197812 */ /* 0x000fe200078ec0ff */
[----:B------:R-:W-:Y:S01]  /*7110*/  FFMA.FTZ R0, R31, R22, R0 ;  /* 0x000000161f007223 */ /* 0x000fe20000010000 */
[----:B------:R-:W-:Y:S01]  /*7120*/  LOP3.LUT R27, R46, 0xffff0000, RZ, 0xc0, !PT ;  /* 0xffff00002e1b7812 */ /* 0x000fe200078ec0ff */
[----:B------:R-:W-:Y:S01]  /*7130*/  FFMA.FTZ R2, R32, R23, R2 ;  /* 0x0000001720027223 */ /* 0x000fe20000010002 */
[----:B------:R-:W-:Y:S01]  /*7140*/  SHF.L.U32 R28, R47, 0x10, RZ ;  /* 0x000000102f1c7819 */ /* 0x000fe200000006ff */
[----:B------:R-:W-:Y:S01]  /*7150*/  FFMA.FTZ R3, R33, R24, R3 ;  /* 0x0000001821037223 */ /* 0x000fe20000010003 */
[----:B------:R-:W-:Y:S01]  /*7160*/  LOP3.LUT R29, R47, 0xffff0000, RZ, 0xc0, !PT ;  /* 0xffff00002f1d7812 */ /* 0x000fe200078ec0ff */
[----:B------:R-:W-:Y:S01]  /*7170*/  FFMA.FTZ R4, R34, R25, R4 ;  /* 0x0000001922047223 */ /* 0x000fe20000010004 */
[----:B------:R-:W-:Y:S01]  /*7180*/  F2FP.BF16.F32.PACK_AB R24, R2, R0 ;  /* 0x000000000218723e */ /* 0x000fe200000010ff */
[----:B------:R-:W-:Y:S01]  /*7190*/  FFMA.FTZ R5, R35, R26, R5 ;  /* 0x0000001a23057223 */ /* 0x000fe20000010005 */
[----:B------:R-:W-:Y:S01]  /*71a0*/  FFMA.FTZ R6, R36, R27, R6 ;  /* 0x0000001b24067223 */ /* 0x000fe20000010006 */
[----:B------:R-:W-:Y:S01]  /*71b0*/  FFMA.FTZ R7, R37, R28, R7 ;  /* 0x0000001c25077223 */ /* 0x000fe20000010007 */
[----:B------:R-:W-:Y:S01]  /*71c0*/  F2FP.BF16.F32.PACK_AB R25, R4, R3 ;  /* 0x000000030419723e */ /* 0x000fe200000010ff */
[----:B------:R-:W-:Y:S02]  /*71d0*/  FFMA.FTZ R8, R38, R29, R8 ;  /* 0x0000001d26087223 */ /* 0x000fe40000010008 */
[----:B------:R-:W-:Y:S03]  /*71e0*/  F2FP.BF16.F32.PACK_AB R26, R6, R5 ;  /* 0x00000005061a723e */ /* 0x000fe600000010ff */
[----:B------:R-:W-:Y:S02]  /*71f0*/  F2FP.BF16.F32.PACK_AB R27, R8, R7 ;  /* 0x00000007081b723e */ /* 0x000fe400000010ff */
.L_x_921:
[----:B------:R-:W-:Y:S05]  /*7200*/  BSYNC B0 ;  /* 0x0000000000007941 */ /* 0x000fea0003800000 */
.L_x_920:
[----:B-----5:R2:W-:Y:S02]  /*7210*/  ST.E.128 desc[UR6][R126.64], R24 ;  /* 0x000000187e007985 */ /* 0x0205e4000c101d06 */
.L_x_919:
[----:B------:R-:W-:Y:S05]  /*7220*/  BSYNC B1 ;  /* 0x0000000000017941 */ /* 0x000fea0003800000 */
.L_x_918:
[----:B------:R-:W-:Y:S01]  /*7230*/  ISETP.GE.AND P0, PT, R11, R164, PT ;  /* 0x000000a40b00720c */ /* 0x000fe20003f06270 */
[----:B------:R-:W-:Y:S11]  /*7240*/  BSSY B1, `(.L_x_922) ;  /* 0x000005d000017945 */ /* 0x000ff60003800000 */
[----:B------:R-:W-:Y:S01]  /*7250*/  @!UPT UIADD3 URZ, URZ, URZ, URZ ;  /* 0x0000003f3f3ff290 */ /* 0x000fe2000fffe03f */
[----:B------:R-:W-:Y:S05]  /*7260*/  @P0 BRA `(.L_x_923) ;  /* 0x0000000400680947 */ /* 0x000fea0003800000 */
[----:B-1-34-:R-:W-:Y:S01]  /*7270*/  IMAD.MOV.U32 R4, RZ, RZ, R121 ;  /* 0x000000ffff047224 */ /* 0x01afe200078e0079 */
[----:B------:R-:W-:Y:S01]  /*7280*/  MOV R5, R120 ;  /* 0x0000007800057202 */ /* 0x000fe20000000f00 */
[----:B------:R-:W-:Y:S01]  /*7290*/  BSSY B0, `(.L_x_924) ;  /* 0x0000056000007945 */ /* 0x000fe20003800000 */
[----:B------:R-:W-:Y:S03]  /*72a0*/  ISETP.GE.AND P0, PT, R11, R17, PT ;  /* 0x000000110b00720c */ /* 0x000fe60003f06270 */
[----:B--2---:R1:W5:Y:S10]  /*72b0*/  LD.E.128 R24, desc[UR6][R4.64+0x80] ;  /* 0x0000800604187980 */ /* 0x004374000c101d00 */
[----:B------:R-:W-:Y:S05]  /*72c0*/  @P0 BRA `(.L_x_925) ;  /* 0x0000000400480947 */ /* 0x000fea0003800000 */
[----:B------:R-:W-:Y:S01]  /*72d0*/  LEA.HI R0, R17, R17, RZ, 0x1 ;  /* 0x0000001111007211 */ /* 0x000fe200078f08ff */
[----:B------:R-:W-:Y:S01]  /*72e0*/  IMAD.MOV.U32 R7, RZ, RZ, R122 ;  /* 0x000000ffff077224 */ /* 0x000fe200078e007a */
[----:B------:R-:W-:Y:S01]  /*72f0*/  MOV R6, R123 ;  /* 0x0000007b00067202 */ /* 0x000fe20000000f00 */
[----:B------:R-:W-:Y:S01]  /*7300*/  IMAD.MOV.U32 R22, RZ, RZ, R125 ;  /* 0x000000ffff167224 */ /* 0x000fe200078e007d */
[----:B------:R-:W-:Y:S01]  /*7310*/  SHF.R.S32.HI R0, RZ, 0x1, R0 ;  /* 0x00000001ff007819 */ /* 0x000fe20000011400 */
[----:B------:R-:W-:Y:S01]  /*7320*/  IMAD.MOV.U32 R2, RZ, RZ, RZ ;  /* 0x000000ffff027224 */ /* 0x000fe200078e00ff */
[----:B------:R-:W-:Y:S01]  /*7330*/  MOV R23, R124 ;  /* 0x0000007c00177202 */ /* 0x000fe20000000f00 */
[C---:B-----5:R-:W-:Y:S01]  /*7340*/  IMAD.U32 R31, R24.reuse, 0x10000, RZ ;  /* 0x00010000181f7824 */ /* 0x060fe200078e00ff */
[----:B------:R-:W-:Y:S01]  /*7350*/  ISETP.GE.AND P1, PT, R11, R0, PT ;  /* 0x000000000b00720c */ /* 0x000fe20003f26270 */
[--C-:B------:R-:W-:Y:S01]  /*7360*/  IMAD.MOV.U32 R3, RZ, RZ, R0.reuse ;  /* 0x000000ffff037224 */ /* 0x100fe200078e0000 */
[----:B------:R-:W-:Y:S01]  /*7370*/  LOP3.LUT R32, R24, 0xffff0000, RZ, 0xc0, !PT ;  /* 0xffff000018207812 */ /* 0x000fe200078ec0ff */
[C---:B------:R-:W-:Y:S01]  /*7380*/  IMAD.U32 R35, R26.reuse, 0x10000, RZ ;  /* 0x000100001a237824 */ /* 0x040fe200078e00ff */
[C---:B------:R-:W-:Y:S02]  /*7390*/  SHF.L.U32 R33, R25.reuse, 0x10, RZ ;  /* 0x0000001019217819 */ /* 0x040fe400000006ff */
[----:B------:R-:W-:Y:S02]  /*73a0*/  LOP3.LUT R34, R25, 0xffff0000, RZ, 0xc0, !PT ;  /* 0xffff000019227812 */ /* 0x000fe400078ec0ff */
[----:B------:R-:W-:Y:S02]  /*73b0*/  LOP3.LUT R36, R26, 0xffff0000, RZ, 0xc0, !PT ;  /* 0xffff00001a247812 */ /* 0x000fe400078ec0ff */
[C---:B------:R-:W-:Y:S02]  /*73c0*/  SHF.L.U32 R37, R27.reuse, 0x10, RZ ;  /* 0x000000101b257819 */ /* 0x040fe400000006ff */
[----:B------:R-:W-:Y:S01]  /*73d0*/  LOP3.LUT R38, R27, 0xffff0000, RZ, 0xc0, !PT ;  /* 0xffff00001b267812 */ /* 0x000fe200078ec0ff */
[----:B------:R-:W-:Y:S01]  /*73e0*/  @P1 IMAD.MOV R2, RZ, RZ, -R0 ;  /* 0x000000ffff021224 */ /* 0x000fe200078e0a00 */
[----:B------:R-:W-:Y:S04]  /*73f0*/  @P1 IADD3 R3, -R0, RZ, RZ ;  /* 0x000000ff00031210 */ /* 0x000fe80007ffe1ff */
[C---:B------:R-:W-:Y:S04]  /*7400*/  LEA R184, P0, R2.reuse, R6, 0x1 ;  /* 0x0000000602b87211 */ /* 0x040fe800078008ff */
[----:B------:R-:W-:Y:S02]  /*7410*/  LEA.HI.X.SX32 R185, R2, R7, 0x1, P0 ;  /* 0x0000000702b97211 */ /* 0x000fe400000f0eff */
[C---:B------:R-:W-:Y:S04]  /*7420*/  LEA R2, P0, R3.reuse, R4, 0x1 ;  /* 0x0000000403027211 */ /* 0x040fe800078008ff */
[----:B------:R-:W-:Y:S01]  /*7430*/  LEA.HI.X.SX32 R3, R3, R5, 0x1, P0 ;  /* 0x0000000503037211 */ /* 0x000fe200000f0eff */
[----:B------:R-:W2:Y:S08]  /*7440*/  LD.E.128 R184, desc[UR6][R184.64+0x80] ;  /* 0x00008006b8b87980 */ /* 0x000eb0000c101d00 */
[----:B-1----:R1:W3:Y:S02]  /*7450*/  LD.E.128 R4, desc[UR6][R2.64+0x80] ;  /* 0x0000800602047980 */ /* 0x0022e4000c101d00 */
[----:B-1----:R-:W-:Y:S01]  /*7460*/  IMAD.MOV.U32 R3, RZ, RZ, RZ ;  /* 0x000000ffff037224 */ /* 0x002fe200078e00ff */
[----:B------:R-:W-:Y:S04]  /*7470*/  @P1 IADD3 R3, -R0, RZ, RZ ;  /* 0x000000ff00031210 */ /* 0x000fe80007ffe1ff */
        /* <DEDUP_REMOVED lines=55> */
.L_x_925:
[----:B------:R-:W-:Y:S05]  /*77f0*/  BSYNC B0 ;  /* 0x0000000000007941 */ /* 0x000fea0003800000 */
.L_x_924:
[----:B-----5:R2:W-:Y:S02]  /*7800*/  ST.E.128 desc[UR6][R126.64+0x80], R24 ;  /* 0x000080187e007985 */ /* 0x0205e4000c101d06 */
.L_x_923:
[----:B------:R-:W-:Y:S05]  /*7810*/  BSYNC B1 ;  /* 0x0000000000017941 */ /* 0x000fea0003800000 */
.L_x_922:
        /* <DEDUP_REMOVED lines=17> */
[----:B-----5:R-:W-:Y:S01]  /*7930*/  IMAD.U32 R31, R24, 0x10000, RZ ;  /* 0x00010000181f7824 */ /* 0x020fe200078e00ff */
        /* <DEDUP_REMOVED lines=74> */
.L_x_929:
[----:B------:R-:W-:Y:S05]  /*7de0*/  BSYNC B0 ;  /* 0x0000000000007941 */ /* 0x000fea0003800000 */
.L_x_928:
[----:B-----5:R2:W-:Y:S02]  /*7df0*/  ST.E.128 desc[UR6][R126.64+0x100], R24 ;  /* 0x000100187e007985 */ /* 0x0205e4000c101d06 */
.L_x_927:
[----:B------:R-:W-:Y:S05]  /*7e00*/  BSYNC B1 ;  /* 0x0000000000017941 */ /* 0x000fea0003800000 */
.L_x_926:
[----:B------:R-:W-:Y:S11]  /*7e10*/  ISETP.GE.AND P0, PT, R9, R164, PT ;  /* 0x000000a40900720c */ /* 0x000ff60003f06270 */
[----:B------:R-:W-:Y:S02]  /*7e20*/  @!UPT UIADD3 URZ, URZ, URZ, URZ ;  /* 0x0000003f3f3ff290 */ /* 0x000fe4000fffe03f */
        /* <DEDUP_REMOVED lines=89> */
.L_x_931:
[----:B------:R-:W-:Y:S05]  /*83c0*/  BSYNC B0 ;  /* 0x0000000000007941 */ /* 0x000fea0003800000 */
.L_x_930:
[----:B-----5:R2:W-:Y:S02]  /*83d0*/  ST.E.128 desc[UR6][R126.64+0x180], R24 ;  /* 0x000180187e007985 */ /* 0x0205e4000c101d06 */
.L_x_917:
[----:B------:R-:W-:Y:S05]  /*83e0*/  BSYNC B2 ;  /* 0x0000000000027941 */ /* 0x000fea0003800000 */
.L_x_916:
[C---:B------:R-:W-:Y:S01]  /*83f0*/  ISETP.GE.AND P0, PT, R66.reuse, R183, PT ;  /* 0x000000b74200720c */ /* 0x040fe20003f06270 */
[----:B------:R-:W-:Y:S03]  /*8400*/  BSSY B2, `(.L_x_932) ;  /* 0x0000186000027945 */ /* 0x000fe60003800000 */
[----:B------:R-:W-:Y:S11]  /*8410*/  ISETP.GE.AND P0, PT, R66, R182, !P0 ;  /* 0x000000b64200720c */ /* 0x000ff60004706270 */
[----:B------:R-:W-:Y:S02]  /*8420*/  @!UPT UIADD3 URZ, URZ, URZ, URZ ;  /* 0x0000003f3f3ff290 */ /* 0x000fe4000fffe03f */
[----:B------:R-:W-:Y:S05]  /*8430*/  @!P0 BRA `(.L_x_933) ;  /* 0x0000001800088947 */ /* 0x000fea0003800000 */
[----:B-----5:R-:W-:Y:S01]  /*8440*/  ISETP.GE.AND P0, PT, R14, R164, PT ;  /* 0x000000a40e00720c */ /* 0x020fe20003f06270 */
[----:B------:R-:W-:Y:S11]  /*8450*/  BSSY B1, `(.L_x_934) ;  /* 0x000005f000017945 */ /* 0x000ff60003800000 */
[----:B------:R-:W-:Y:S01]  /*8460*/  @!UPT UIADD3 URZ, URZ, URZ, URZ ;  /* 0x0000003f3f3ff290 */ /* 0x000fe2000fffe03f */
[----:B------:R-:W-:Y:S05]  /*8470*/  @P0 BRA `(.L_x_935) ;  /* 0x0000000400700947 */ /* 0x000fea0003800000 */
[----:B-1-34-:R-:W-:Y:S01]  /*8480*/  LEA R4, P0, R92, R121, 0x1 ;  /* 0x000000795c047211 */ /* 0x01afe200078008ff */
[----:B------:R-:W-:Y:S01]  /*8490*/  BSSY B0, `(.L_x_936) ;  /* 0x0000059000007945 */ /* 0x000fe20003800000 */
[----:B------:R-:W-:Y:S02]  /*84a0*/  ISETP.GE.AND P1, PT, R14, R17, PT ;  /* 0x000000110e00720c */ /* 0x000fe40003f26270 */
[----:B------:R-:W-:Y:S02]  /*84b0*/  LEA.HI.X R5, R92, R120, R91, 0x1, P0 ;  /* 0x000000785c057211 */ /* 0x000fe400000f0c5b */
[C---:B------:R-:W-:Y:S03]  /*84c0*/  LEA R190, P0, R233.reuse, R126, 0x1 ;  /* 0x0000007ee9be7211 */ /* 0x040fe600078008ff */
[----:B--2---:R1:W5:Y:S01]  /*84d0*/  LD.E.128 R24, desc[UR6][R4.64] ;  /* 0x0000000604187980 */ /* 0x004362000c101d00 */
[----:B------:R-:W-:Y:S05]  /*84e0*/  LEA.HI.X R191, R233, R127, R234, 0x1, P0 ;  /* 0x0000007fe9bf7211 */ /* 0x000fea00000f0cea */
[----:B------:R-:W-:Y:S05]  /*84f0*/  @P1 BRA `(.L_x_937) ;  /* 0x0000000400481947 */ /* 0x000fea0003800000 */
[----:B------:R-:W-:Y:S01]  /*8500*/  LEA.HI R0, R17, R17, RZ, 0x1 ;  /* 0x0000001111007211 */ /* 0x000fe200078f08ff */
[----:B------:R-:W-:Y:S01]  /*8510*/  IMAD.MOV.U32 R8, RZ, RZ, RZ ;  /* 0x000000ffff087224 */ /* 0x000fe200078e00ff */
[C---:B-----5:R-:W-:Y:S01]  /*8520*/  LOP3.LUT R31, R24.reuse, 0xffff0000, RZ, 0xc0, !PT ;  /* 0xffff0000181f7812 */ /* 0x060fe200078ec0ff */
[----:B------:R-:W-:Y:S01]  /*8530*/  IMAD.U32 R30, R24, 0x10000, RZ ;  /* 0x00010000181e7824 */ /* 0x000fe200078e00ff */
[----:B------:R-:W-:Y:S01]  /*8540*/  SHF.R.S32.HI R0, RZ, 0x1, R0 ;  /* 0x00000001ff007819 */ /* 0x000fe20000011400 */
[C---:B------:R-:W-:Y:S01]  /*8550*/  IMAD.U32 R32, R25.reuse, 0x10000, RZ ;  /* 0x0001000019207824 */ /* 0x040fe200078e00ff */
[----:B------:R-:W-:Y:S01]  /*8560*/  LOP3.LUT R33, R25, 0xffff0000, RZ, 0xc0, !PT ;  /* 0xffff000019217812 */ /* 0x000fe200078ec0ff */
[C---:B------:R-:W-:Y:S01]  /*8570*/  IMAD.U32 R36, R27.reuse, 0x10000, RZ ;  /* 0x000100001b247824 */ /* 0x040fe200078e00ff */
[----:B------:R-:W-:Y:S01]  /*8580*/  ISETP.GE.AND P1, PT, R14, R0, PT ;  /* 0x000000000e00720c */ /* 0x000fe20003f26270 */
[--C-:B------:R-:W-:Y:S01]  /*8590*/  IMAD.MOV.U32 R3, RZ, RZ, R0.reuse ;  /* 0x000000ffff037224 */ /* 0x100fe200078e0000 */
[C---:B------:R-:W-:Y:S02]  /*85a0*/  SHF.L.U32 R34, R26.reuse, 0x10, RZ ;  /* 0x000000101a227819 */ /* 0x040fe400000006ff */
[----:B------:R-:W-:Y:S02]  /*85b0*/  LOP3.LUT R35, R26, 0xffff0000, RZ, 0xc0, !PT ;  /* 0xffff00001a237812 */ /* 0x000fe400078ec0ff */
[----:B------:R-:W-:Y:S07]  /*85c0*/  LOP3.LUT R37, R27, 0xffff0000, RZ, 0xc0, !PT ;  /* 0xffff00001b257812 */ /* 0x000fee00078ec0ff */
[----:B------:R-:W-:Y:S01]  /*85d0*/  @P1 IADD3 R3, -R0, RZ, RZ ;  /* 0x000000ff00031210 */ /* 0x000fe20007ffe1ff */
[----:B------:R-:W-:Y:S03]  /*85e0*/  @P1 IMAD.MOV R8, RZ, RZ, -R0 ;  /* 0x000000ffff081224 */ /* 0x000fe600078e0a00 */
[----:B------:R-:W-:Y:S02]  /*85f0*/  LEA R2, P0, R3, R4, 0x1 ;  /* 0x0000000403027211 */ /* 0x000fe400078008ff */
[----:B------:R-:W-:Y:S02]  /*8600*/  IADD3 R22, P2, R157, R8, RZ ;  /* 0x000000089d167210 */ /* 0x000fe40007f5e0ff */
[----:B------:R-:W-:Y:S02]  /*8610*/  LEA.HI.X.SX32 R3, R3, R5, 0x1, P0 ;  /* 0x0000000503037211 */ /* 0x000fe400000f0eff */
[----:B------:R-:W-:Y:S02]  /*8620*/  LEA.HI.X.SX32 R8, R8, R141, 0x1, P2 ;  /* 0x0000008d08087211 */ /* 0x000fe400010f0eff */
[C---:B------:R-:W-:Y:S01]  /*8630*/  LEA R184, P0, R22.reuse, R123, 0x1 ;  /* 0x0000007b16b87211 */ /* 0x040fe200078008ff */
[----:B-1----:R1:W2:Y:S03]  /*8640*/  LD.E.128 R4, desc[UR6][R2.64] ;  /* 0x0000000602047980 */ /* 0x0022a6000c101d00 */
[----:B------:R-:W-:Y:S06]  /*8650*/  LEA.HI.X R185, R22, R122, R8, 0x1, P0 ;  /* 0x0000007a16b97211 */ /* 0x000fec00000f0c08 */
[----:B------:R-:W3:Y:S01]  /*8660*/  LD.E.128 R184, desc[UR6][R184.64] ;  /* 0x00000006b8b87980 */ /* 0x000ee2000c101d00 */
[----:B-1----:R-:W-:Y:S01]  /*8670*/  IMAD.MOV.U32 R2, RZ, RZ, RZ ;  /* 0x000000ffff027224 */ /* 0x002fe200078e00ff */
[----:B------:R-:W-:Y:S04]  /*8680*/  @P1 IADD3 R2, -R0, RZ, RZ ;  /* 0x000000ff00021210 */ /* 0x000fe80007ffe1ff */
[----:B------:R-:W-:Y:S04]  /*8690*/  IADD3 R3, P0, R157, R2, RZ ;  /* 0x000000029d037210 */ /* 0x000fe80007f1e0ff */
[----:B------:R-:W-:Y:S02]  /*86a0*/  LEA.HI.X.SX32 R0, R2, R141, 0x1, P0 ;  /* 0x0000008d02007211 */ /* 0x000fe400000f0eff */
[C---:B------:R-:W-:Y:S04]  /*86b0*/  LEA R2, P0, R3.reuse, R125, 0x1 ;  /* 0x0000007d03027211 */ /* 0x040fe800078008ff */
[----:B------:R-:W-:Y:S05]  /*86c0*/  LEA.HI.X R3, R3, R124, R0, 0x1, P0 ;  /* 0x0000007c03037211 */ /* 0x000fea00000f0c00 */
[----:B------:R1:W4:Y:S01]  /*86d0*/  LD.E.128 R44, desc[UR6][R2.64] ;  /* 0x00000006022c7980 */ /* 0x000322000c101d00 */
[C---:B--2---:R-:W-:Y:S01]  /*86e0*/  LOP3.LUT R23, R7.reuse, 0xffff0000, RZ, 0xc0, !PT ;  /* 0xffff000007177812 */ /* 0x044fe200078ec0ff */
[----:B------:R-:W-:Y:S01]  /*86f0*/  IMAD.U32 R8, R7, 0x10000, RZ ;  /* 0x0001000007087824 */ /* 0x000fe200078e00ff */
[C---:B-1----:R-:W-:Y:S01]  /*8700*/  LOP3.LUT R2, R4.reuse, 0xffff0000, RZ, 0xc0, !PT ;  /* 0xffff000004027812 */ /* 0x042fe200078ec0ff */
[----:B------:R-:W-:Y:S01]  /*8710*/  IMAD.U32 R0, R4, 0x10000, RZ ;  /* 0x0001000004007824 */ /* 0x000fe200078e00ff */
[C---:B------:R-:W-:Y:S02]  /*8720*/  SHF.L.U32 R3, R5.reuse, 0x10, RZ ;  /* 0x0000001005037819 */ /* 0x040fe400000006ff */
[----:B------:R-:W-:Y:S01]  /*8730*/  LOP3.LUT R4, R5, 0xffff0000, RZ, 0xc0, !PT ;  /* 0xffff000005047812 */ /* 0x000fe200078ec0ff */
[C---:B------:R-:W-:Y:S01]  /*8740*/  IMAD.U32 R5, R6.reuse, 0x10000, RZ ;  /* 0x0001000006057824 */ /* 0x040fe200078e00ff */
[----:B------:R-:W-:Y:S01]  /*8750*/  LOP3.LUT R6, R6, 0xffff0000, RZ, 0xc0, !PT ;  /* 0xffff000006067812 */ /* 0x000fe200078ec0ff */
[----:B---3--:R-:W-:Y:S01]  /*8760*/  IMAD.U32 R25, R186, 0x10000, RZ ;  /* 0x00010000ba197824 */ /* 0x008fe200078e00ff */
[----:B------:R-:W-:Y:S01]  /*8770*/  SHF.L.U32 R7, R187, 0x10, RZ ;  /* 0x00000010bb077819 */ /* 0x000fe200000006ff */
[----:B------:R-:W-:Y:S01]  /*8780*/  IMAD.U32 R27, R185, 0x10000, RZ ;  /* 0x00010000b91b7824 */ /* 0x000fe200078e00ff */
[----:B------:R-:W-:Y:S01]  /*8790*/  LOP3.LUT R22, R187, 0xffff0000, RZ, 0xc0, !PT ;  /* 0xffff0000bb167812 */ /* 0x000fe200078ec0ff */
[----:B------:R-:W-:Y:S01]  /*87a0*/  @!P1 FADD.FTZ R25, -R25, -RZ ;  /* 0x800000ff19199221 */ /* 0x000fe20000010100 */
[----:B------:R-:W-:Y:S01]  /*87b0*/  SHF.L.U32 R29, R184, 0x10, RZ ;  /* 0x00000010b81d7819 */ /* 0x000fe200000006ff */
[----:B------:R-:W-:Y:S01]  /*87c0*/  @!P1 FADD.FTZ R7, -R7, -RZ ;  /* 0x800000ff07079221 */ /* 0x000fe20000010100 */
[----:B------:R-:W-:Y:S01]  /*87d0*/  LOP3.LUT R24, R186, 0xffff0000, RZ, 0xc0, !PT ;  /* 0xffff0000ba187812 */ /* 0x000fe200078ec0ff */
[----:B------:R-:W-:Y:S01]  /*87e0*/  @!P1 FADD.FTZ R22, -R22, -RZ ;  /* 0x800000ff16169221 */ /* 0x000fe20000010100 */
[----:B------:R-:W-:Y:S01]  /*87f0*/  LOP3.LUT R28, R184, 0xffff0000, RZ, 0xc0, !PT ;  /* 0xffff0000b81c7812 */ /* 0x000fe200078ec0ff */
[----:B------:R-:W-:Y:S01]  /*8800*/  @!P1 FADD.FTZ R29, -R29, -RZ ;  /* 0x800000ff1d1d9221 */ /* 0x000fe20000010100 */
[----:B------:R-:W-:Y:S01]  /*8810*/  LOP3.LUT R26, R185, 0xffff0000, RZ, 0xc0, !PT ;  /* 0xffff0000b91a7812 */ /* 0x000fe200078ec0ff */
[----:B------:R-:W-:Y:S01]  /*8820*/  @!P1 FADD.FTZ R24, -R24, -RZ ;  /* 0x800000ff18189221 */ /* 0x000fe20000010100 */
[----:B------:R-:W-:Y:S01]  /*8830*/  @!P1 FADD.FTZ R27, -R27, -RZ ;  /* 0x800000ff1b1b9221 */ /* 0x000fe20000010100 */
[----:B------:R-:W-:Y:S01]  /*8840*/  @!P1 FADD.FTZ R28, -R28, -RZ ;  /* 0x800000ff1c1c9221 */ /* 0x000fe20000010100 */
[----:B------:R-:W-:Y:S01]  /*8850*/  FMUL.FTZ R7, R8, R7 ;  /* 0x0000000708077220 */ /* 0x000fe20000410000 */
        /* <DEDUP_REMOVED lines=11> */
[----:B------:R-:W-:Y:S01]  /*8910*/  IMAD.U32 R26, R46, 0x10000, RZ ;  /* 0x000100002e1a7824 */ /* 0x000fe200078e00ff */
[----:B------:R-:W-:Y:S01]  /*8920*/  LOP3.LUT R25, R45, 0xffff0000, RZ, 0xc0, !PT ;  /* 0xffff00002d197812 */ /* 0x000fe200078ec0ff */
[----:B------:R-:W-:Y:S01]  /*8930*/  FFMA.FTZ R0, R30, R22, R0 ;  /* 0x000000161e007223 */ /* 0x000fe20000010000 */
[----:B------:R-:W-:Y:S01]  /*8940*/  LOP3.LUT R27, R46, 0xffff0000, RZ, 0xc0, !PT ;  /* 0xffff00002e1b7812 */ /* 0x000fe200078ec0ff */
[----:B------:R-:W-:Y:S01]  /*8950*/  FFMA.FTZ R2, R31, R23, R2 ;  /* 0x000000171f027223 */ /* 0x000fe20000010002 */
[C---:B------:R-:W-:Y:S01]  /*8960*/  SHF.L.U32 R28, R47.reuse, 0x10, RZ ;  /* 0x000000102f1c7819 */ /* 0x040fe200000006ff */
        /* <DEDUP_REMOVED lines=11> */
.L_x_937:
[----:B------:R-:W-:Y:S05]  /*8a20*/  BSYNC B0 ;  /* 0x0000000000007941 */ /* 0x000fea0003800000 */
.L_x_936:
[----:B-----5:R2:W-:Y:S02]  /*8a30*/  ST.E.128 desc[UR6][R190.64], R24 ;  /* 0x00000018be007985 */ /* 0x0205e4000c101d06 */
.L_x_935:
[----:B------:R-:W-:Y:S05]  /*8a40*/  BSYNC B1 ;  /* 0x0000000000017941 */ /* 0x000fea0003800000 */
.L_x_934:
[----:B------:R-:W-:Y:S01]  /*8a50*/  ISETP.GE.AND P0, PT, R11, R164, PT ;  /* 0x000000a40b00720c */ /* 0x000fe20003f06270 */
[----:B------:R-:W-:Y:S11]  /*8a60*/  BSSY B1, `(.L_x_938) ;  /* 0x000005f000017945 */ /* 0x000ff60003800000 */
[----:B------:R-:W-:Y:S01]  /*8a70*/  @!UPT UIADD3 URZ, URZ, URZ, URZ ;  /* 0x0000003f3f3ff290 */ /* 0x000fe2000fffe03f */
[----:B------:R-:W-:Y:S05]  /*8a80*/  @P0 BRA `(.L_x_939) ;  /* 0x0000000400700947 */ /* 0x000fea0003800000 */
[C---:B-1-34-:R-:W-:Y:S01]  /*8a90*/  LEA R4, P0, R94.reuse, R121, 0x1 ;  /* 0x000000795e047211 */ /* 0x05afe200078008ff */
[----:B------:R-:W-:Y:S01]  /*8aa0*/  BSSY B0, `(.L_x_940) ;  /* 0x0000059000007945 */ /* 0x000fe20003800000 */
[----:B------:R-:W-:Y:S02]  /*8ab0*/  ISETP.GE.AND P1, PT, R11, R17, PT ;  /* 0x000000110b00720c */ /* 0x000fe40003f26270 */
[----:B------:R-:W-:Y:S02]  /*8ac0*/  LEA.HI.X R5, R94, R120, R93, 0x1, P0 ;  /* 0x000000785e057211 */ /* 0x000fe400000f0c5d */
[C---:B--2---:R-:W-:Y:S03]  /*8ad0*/  LEA R190, P0, R87.reuse, R126, 0x1 ;  /* 0x0000007e57be7211 */ /* 0x044fe600078008ff */
[----:B------:R1:W5:Y:S01]  /*8ae0*/  LD.E.128 R24, desc[UR6][R4.64] ;  /* 0x0000000604187980 */ /* 0x000362000c101d00 */
        /* <DEDUP_REMOVED lines=9> */
[----:B------:R-:W-:Y:S01]  /*8b80*/  IMAD.U32 R36, R27, 0x10000, RZ ;  /* 0x000100001b247824 */ /* 0x000fe200078e00ff */
        /* <DEDUP_REMOVED lines=74> */
.L_x_941:
[----:B------:R-:W-:Y:S05]  /*9030*/  BSYNC B0 ;  /* 0x0000000000007941 */ /* 0x000fea0003800000 */
.L_x_940:
[----:B-----5:R2:W-:Y:S02]  /*9040*/  ST.E.128 desc[UR6][R190.64], R24 ;  /* 0x00000018be007985 */ /* 0x0205e4000c101d06 */
.L_x_939:
[----:B------:R-:W-:Y:S05]  /*9050*/  BSYNC B1 ;  /* 0x0000000000017941 */ /* 0x000fea0003800000 */
.L_x_938:
[----:B------:R-:W-:Y:S01]  /*9060*/  ISETP.GE.AND P0, PT, R10, R164, PT ;  /* 0x000000a40a00720c */ /* 0x000fe20003f06270 */
[----:B------:R-:W-:Y:S11]  /*9070*/  BSSY B1, `(.L_x_942) ;  /* 0x000005f000017945 */ /* 0x000ff60003800000 */
[----:B------:R-:W-:Y:S01]  /*9080*/  @!UPT UIADD3 URZ, URZ, URZ, URZ ;  /* 0x0000003f3f3ff290 */ /* 0x000fe2000fffe03f */
[----:B------:R-:W-:Y:S05]  /*9090*/  @P0 BRA `(.L_x_943) ;  /* 0x0000000400700947 */ /* 0x000fea0003800000 */
[----:B-1-34-:R-:W-:Y:S01]  /*90a0*/  LEA R4, P0, R98, R121, 0x1 ;  /* 0x0000007962047211 */ /* 0x01afe200078008ff */
        /* <DEDUP_REMOVED lines=89> */
.L_x_945:
[----:B------:R-:W-:Y:S05]  /*9640*/  BSYNC B0 ;  /* 0x0000000000007941 */ /* 0x000fea0003800000 */
.L_x_944:
[----:B-----5:R2:W-:Y:S02]  /*9650*/  ST.E.128 desc[UR6][R190.64], R24 ;  /* 0x00000018be007985 */ /* 0x0205e4000c101d06 */
.L_x_943:
[----:B------:R-:W-:Y:S05]  /*9660*/  BSYNC B1 ;  /* 0x0000000000017941 */ /* 0x000fea0003800000 */
.L_x_942:
[----:B------:R-:W-:Y:S11]  /*9670*/  ISETP.GE.AND P0, PT, R9, R164, PT ;  /* 0x000000a40900720c */ /* 0x000ff60003f06270 */
[----:B------:R-:W-:Y:S02]  /*9680*/  @!UPT UIADD3 URZ, URZ, URZ, URZ ;  /* 0x0000003f3f3ff290 */ /* 0x000fe4000fffe03f */
        /* <DEDUP_REMOVED lines=91> */
.L_x_947:
[----:B------:R-:W-:Y:S05]  /*9c40*/  BSYNC B0 ;  /* 0x0000000000007941 */ /* 0x000fea0003800000 */
.L_x_946:
[----:B-----5:R2:W-:Y:S02]  /*9c50*/  ST.E.128 desc[UR6][R190.64], R24 ;  /* 0x00000018be007985 */ /* 0x0205e4000c101d06 */
.L_x_933:
[----:B------:R-:W-:Y:S05]  /*9c60*/  BSYNC B2 ;  /* 0x0000000000027941 */ /* 0x000fea0003800000 */
.L_x_932:
        /* <DEDUP_REMOVED lines=32> */
[C---:B------:R-:W-:Y:S02]  /*9e70*/  LEA R2, P0, R3.reuse, R4, 0x1 ;  /* 0x0000000403027211 */ /* 0x040fe400078008ff */
        /* <DEDUP_REMOVED lines=66> */
.L_x_953:
[----:B------:R-:W-:Y:S05]  /*a2a0*/  BSYNC B0 ;  /* 0x0000000000007941 */ /* 0x000fea0003800000 */
.L_x_952:
[----:B-----5:R2:W-:Y:S02]  /*a2b0*/  ST.E.128 desc[UR6][R190.64], R24 ;  /* 0x00000018be007985 */ /* 0x0205e4000c101d06 */
.L_x_951:
[----:B------:R-:W-:Y:S05]  /*a2c0*/  BSYNC B1 ;  /* 0x0000000000017941 */ /* 0x000fea0003800000 */
.L_x_950:
        /* <DEDUP_REMOVED lines=94> */
.L_x_957:
[----:B------:R-:W-:Y:S05]  /*a8b0*/  BSYNC B0 ;  /* 0x0000000000007941 */ /* 0x000fea0003800000 */
.L_x_956:
[----:B-----5:R2:W-:Y:S02]  /*a8c0*/  ST.E.128 desc[UR6][R190.64], R24 ;  /* 0x00000018be007985 */ /* 0x0205e4000c101d06 */
.L_x_955:
[----:B------:R-:W-:Y:S05]  /*a8d0*/  BSYNC B1 ;  /* 0x0000000000017941 */ /* 0x000fea0003800000 */
.L_x_954:
        /* <DEDUP_REMOVED lines=94> */
.L_x_961:
[----:B------:R-:W-:Y:S05]  /*aec0*/  BSYNC B0 ;  /* 0x0000000000007941 */ /* 0x000fea0003800000 */
.L_x_960:
[----:B-----5:R2:W-:Y:S02]  /*aed0*/  ST.E.128 desc[UR6][R190.64], R24 ;  /* 0x00000018be007985 */ /* 0x0205e4000c101d06 */
.L_x_959:
[----:B------:R-:W-:Y:S05]  /*aee0*/  BSYNC B1 ;  /* 0x0000000000017941 */ /* 0x000fea0003800000 */
.L_x_958:
        /* <DEDUP_REMOVED lines=93> */
.L_x_963:
[----:B------:R-:W-:Y:S05]  /*b4c0*/  BSYNC B0 ;  /* 0x0000000000007941 */ /* 0x000fea0003800000 */
.L_x_962:
[----:B-----5:R2:W-:Y:S02]  /*b4d0*/  ST.E.128 desc[UR6][R190.64], R24 ;  /* 0x00000018be007985 */ /* 0x0205e4000c101d06 */
.L_x_949:
[----:B------:R-:W-:Y:S05]  /*b4e0*/  BSYNC B2 ;  /* 0x0000000000027941 */ /* 0x000fea0003800000 */
.L_x_948:
        /* <DEDUP_REMOVED lines=9> */
[----:B------:R-:W-:Y:S01]  /*b580*/  IMAD R0, R181, 0x60, RZ ;  /* 0x00000060b5007824 */ /* 0x000fe200078e02ff */
[----:B-1-34-:R-:W-:Y:S01]  /*b590*/  MOV R4, R121 ;  /* 0x0000007900047202 */ /* 0x01afe20000000f00 */
[----:B------:R-:W-:Y:S01]  /*b5a0*/  IMAD.WIDE.U32 R182, R50, 0x60, R126 ;  /* 0x0000006032b67825 */ /* 0x000fe200078e007e */
[----:B------:R-:W-:Y:S01]  /*b5b0*/  MOV R5, R120 ;  /* 0x0000007800057202 */ /* 0x000fe20000000f00 */
[----:B------:R-:W-:Y:S01]  /*b5c0*/  BSSY B0, `(.L_x_968) ;  /* 0x000005a000007945 */ /* 0x000fe20003800000 */
[----:B------:R-:W-:Y:S01]  /*b5d0*/  ISETP.GE.AND P0, PT, R14, R17, PT ;  /* 0x000000110e00720c */ /* 0x000fe20003f06270 */
[----:B------:R-:W-:Y:S05]  /*b5e0*/  IMAD.WIDE.U32 R4, R180, 0x60, R4 ;  /* 0x00000060b4047825 */ /* 0x000fea00078e0004 */
[----:B------:R-:W-:Y:S01]  /*b5f0*/  IADD3 R5, R5, R0, RZ ;  /* 0x0000000005057210 */ /* 0x000fe20007ffe0ff */
[----:B------:R-:W-:Y:S04]  /*b600*/  IMAD R0, R51, 0x60, RZ ;  /* 0x0000006033007824 */ /* 0x000fe800078e02ff */
[----:B--2---:R1:W5:Y:S01]  /*b610*/  LD.E.128 R24, desc[UR6][R4.64] ;  /* 0x0000000604187980 */ /* 0x004362000c101d00 */
[----:B------:R-:W-:Y:S01]  /*b620*/  IADD3 R183, R183, R0, RZ ;  /* 0x00000000b7b77210 */ /* 0x000fe20007ffe0ff */
[----:B------:R-:W-:Y:S06]  /*b630*/  @P0 BRA `(.L_x_969) ;  /* 0x0000000400480947 */ /* 0x000fec0003800000 */
        /* <DEDUP_REMOVED lines=82> */
.L_x_969:
[----:B------:R-:W-:Y:S05]  /*bb60*/  BSYNC B0 ;  /* 0x0000000000007941 */ /* 0x000fea0003800000 */
.L_x_968:
[----:B-----5:R2:W-:Y:S02]  /*bb70*/  ST.E.128 desc[UR6][R182.64], R24 ;  /* 0x00000018b6007985 */ /* 0x0205e4000c101d06 */
.L_x_967:
[----:B------:R-:W-:Y:S05]  /*bb80*/  BSYNC B1 ;  /* 0x0000000000017941 */ /* 0x000fea0003800000 */
.L_x_966:
        /* <DEDUP_REMOVED lines=94> */
.L_x_973:
[----:B------:R-:W-:Y:S05]  /*c170*/  BSYNC B0 ;  /* 0x0000000000007941 */ /* 0x000fea0003800000 */
.L_x_972:
[----:B-----5:R2:W-:Y:S02]  /*c180*/  ST.E.128 desc[UR6][R182.64], R24 ;  /* 0x00000018b6007985 */ /* 0x0205e4000c101d06 */
.L_x_971:
[----:B------:R-:W-:Y:S05]  /*c190*/  BSYNC B1 ;  /* 0x0000000000017941 */ /* 0x000fea0003800000 */
.L_x_970:
        /* <DEDUP_REMOVED lines=94> */
.L_x_977:
[----:B------:R-:W-:Y:S05]  /*c780*/  BSYNC B0 ;  /* 0x0000000000007941 */ /* 0x000fea0003800000 */
.L_x_976:
[----:B-----5:R2:W-:Y:S02]  /*c790*/  ST.E.128 desc[UR6][R182.64], R24 ;  /* 0x00000018b6007985 */ /* 0x0205e4000c101d06 */
.L_x_975:
[----:B------:R-:W-:Y:S05]  /*c7a0*/  BSYNC B1 ;  /* 0x0000000000017941 */ /* 0x000fea0003800000 */
.L_x_974:
        /* <DEDUP_REMOVED lines=21> */
[----:B------:R-:W-:Y:S02]  /*c900*/  LOP3.LUT R32, R25, 0xffff0000, RZ, 0xc0, !PT ;  /* 0xffff000019207812 */ /* 0x000fe400078ec0ff */
[C---:B------:R-:W-:Y:S02]  /*c910*/  SHF.L.U32 R33, R26.reuse, 0x10, RZ ;  /* 0x000000101a217819 */ /* 0x040fe400000006ff */
        /* <DEDUP_REMOVED lines=70> */
.L_x_979:
[----:B------:R-:W-:Y:S05]  /*cd80*/  BSYNC B0 ;  /* 0x0000000000007941 */ /* 0x000fea0003800000 */
.L_x_978:
[----:B-----5:R2:W-:Y:S02]  /*cd90*/  ST.E.128 desc[UR6][R182.64], R24 ;  /* 0x00000018b6007985 */ /* 0x0205e4000c101d06 */
.L_x_965:
[----:B------:R-:W-:Y:S05]  /*cda0*/  BSYNC B2 ;  /* 0x0000000000027941 */ /* 0x000fea0003800000 */
.L_x_964:
[----:B-1-34-:R-:W-:Y:S01]  /*cdb0*/  MOV R5, R124 ;  /* 0x0000007c00057202 */ /* 0x01afe20000000f00 */
[----:B------:R-:W3:Y:S01]  /*cdc0*/  LD.E R0, desc[UR6][R18.64+0xd0] ;  /* 0x0000d00612007980 */ /* 0x000ee2000c101900 */
[----:B------:R-:W-:Y:S01]  /*cdd0*/  MOV R3, R122 ;  /* 0x0000007a00037202 */ /* 0x000fe20000000f00 */
[----:B------:R-:W-:Y:S02]  /*cde0*/  IMAD.MOV.U32 R4, RZ, RZ, R125 ;  /* 0x000000ffff047224 */ /* 0x000fe400078e007d */
[----:B------:R-:W-:Y:S02]  /*cdf0*/  IMAD.MOV.U32 R2, RZ, RZ, R123 ;  /* 0x000000ffff027224 */ /* 0x000fe400078e007b */
[----:B---3--:R-:W-:Y:S05]  /*ce00*/  IMAD.U32 R0, R0, -0x20, RZ ;  /* 0xffffffe000007824 */ /* 0x008fea00078e00ff */
[C---:B------:R-:W-:Y:S02]  /*ce10*/  LEA R125, P1, R0.reuse, R4, 0x1 ;  /* 0x00000004007d7211 */ /* 0x040fe400078208ff */
[C---:B------:R-:W-:Y:S02]  /*ce20*/  LEA R123, P0, R0.reuse, R2, 0x1 ;  /* 0x00000002007b7211 */ /* 0x040fe400078008ff */
[C---:B------:R-:W-:Y:S02]  /*ce30*/  LEA.HI.X.SX32 R124, R0.reuse, R5, 0x1, P1 ;  /* 0x00000005007c7211 */ /* 0x040fe400008f0eff */
[----:B------:R-:W-:Y:S01]  /*ce40*/  LEA.HI.X.SX32 R122, R0, R3, 0x1, P0 ;  /* 0x00000003007a7211 */ /* 0x000fe200000f0eff */
[----:B------:R-:W-:Y:S05]  /*ce50*/  BRA `(.L_x_915) ;  /* 0x0000000400f47947 */ /* 0x000fea0003800000 */
.L_x_881:
[-C--:B------:R-:W-:Y:S01]  /*ce60*/  ISETP.GE.AND P2, PT, R66, R183.reuse, PT ;  /* 0x000000b74200720c */ /* 0x080fe20003f46270 */
[----:B------:R-:W-:Y:S01]  /*ce70*/  BSSY B0, `(.L_x_980) ;  /* 0x000001c000007945 */ /* 0x000fe20003800000 */
[CC--:B------:R-:W-:Y:S02]  /*ce80*/  ISETP.GE.AND P1, PT, R65.reuse, R183.reuse, PT ;  /* 0x000000b74100720c */ /* 0x0c0fe40003f26270 */
[----:B------:R-:W-:Y:S02]  /*ce90*/  ISETP.GE.AND P0, PT, R64, R183, PT ;  /* 0x000000b74000720c */ /* 0x000fe40003f06270 */
[-C--:B------:R-:W-:Y:S02]  /*cea0*/  ISETP.GE.AND P2, PT, R66, R182.reuse, !P2 ;  /* 0x000000b64200720c */ /* 0x080fe40005746270 */
[-C--:B------:R-:W-:Y:S02]  /*ceb0*/  ISETP.GE.AND P1, PT, R65, R182.reuse, !P1 ;  /* 0x000000b64100720c */ /* 0x080fe40004f26270 */
[----:B------:R-:W-:Y:S01]  /*cec0*/  ISETP.GE.AND P0, PT, R64, R182, !P0 ;  /* 0x000000b64000720c */ /* 0x000fe20004706270 */
[----:B------:R-:W-:Y:S01]  /*ced0*/  @!UPT UIADD3 URZ, URZ, URZ, URZ ;  /* 0x0000003f3f3ff290 */ /* 0x000fe2000fffe03f */
[----:B------:R-:W-:Y:S11]  /*cee0*/  @!P3 BRA `(.L_x_981) ;  /* 0x000000000050b947 */ /* 0x000ff60003800000 */
[----:B------:R-:W-:Y:S02]  /*cef0*/  ISETP.NE.AND P4, PT, R156, RZ, PT ;  /* 0x000000ff9c00720c */ /* 0x000fe40003f85270 */
[----:B------:R-:W-:Y:S11]  /*cf00*/  ISETP.NE.AND P3, PT, R155, RZ, PT ;  /* 0x000000ff9b00720c */ /* 0x000ff60003f65270 */
[--C-:B------:R-:W-:Y:S02]  /*cf10*/  @P4 IMAD.MOV.U32 R2, RZ, RZ, R121.reuse ;  /* 0x000000ffff024224 */ /* 0x100fe400078e0079 */
[--C-:B------:R-:W-:Y:S05]  /*cf20*/  @P4 IMAD.MOV.U32 R3, RZ, RZ, R120.reuse ;  /* 0x000000ffff034224 */ /* 0x100fea00078e0078 */
[----:B-1-34-:R1:W2:Y:S02]  /*cf30*/  @P4 LD.E.128 R4, desc[UR6][R2.64] ;  /* 0x0000000602044980 */ /* 0x01a2a4000c101d00 */
[----:B-1----:R-:W-:Y:S01]  /*cf40*/  @P3 MOV R2, R121 ;  /* 0x0000007900023202 */ /* 0x002fe20000000f00 */
[----:B------:R-:W-:Y:S01]  /*cf50*/  @P3 IMAD.MOV.U32 R3, RZ, RZ, R120 ;  /* 0x000000ffff033224 */ /* 0x000fe200078e0078 */
[----:B--2---:R1:W-:Y:S01]  /*cf60*/  @P4 ST.E.128 desc[UR6][R126.64], R4 ;  /* 0x000000047e004985 */ /* 0x0043e2000c101d06 */
[----:B------:R-:W-:Y:S03]  /*cf70*/  ISETP.NE.AND P4, PT, R154, RZ, PT ;  /* 0x000000ff9a00720c */ /* 0x000fe60003f85270 */
[----:B-1----:R1:W2:Y:S10]  /*cf80*/  @P3 LD.E.128 R4, desc[UR6][R2.64+0x80] ;  /* 0x0000800602043980 */ /* 0x0022b4000c101d00 */
[--C-:B-1----:R-:W-:Y:S01]  /*cf90*/  @P4 IMAD.MOV.U32 R2, RZ, RZ, R121.reuse ;  /* 0x000000ffff024224 */ /* 0x102fe200078e0079 */
[-C--:B------:R-:W-:Y:S01]  /*cfa0*/  @P4 MOV R3, R120.reuse ;  /* 0x0000007800034202 */ /* 0x080fe20000000f00 */
[----:B--2---:R1:W-:Y:S01]  /*cfb0*/  @P3 ST.E.128 desc[UR6][R126.64+0x80], R4 ;  /* 0x000080047e003985 */ /* 0x0043e2000c101d06 */
[----:B------:R-:W-:Y:S03]  /*cfc0*/  ISETP.NE.AND P3, PT, R153, RZ, PT ;  /* 0x000000ff9900720c */ /* 0x000fe60003f65270 */
[----:B-1----:R1:W2:Y:S10]  /*cfd0*/  @P4 LD.E.128 R4, desc[UR6][R2.64+0x100] ;  /* 0x0001000602044980 */ /* 0x0022b4000c101d00 */
[----:B-1----:R-:W-:Y:S01]  /*cfe0*/  @P3 IMAD.MOV.U32 R2, RZ, RZ, R121 ;  /* 0x000000ffff023224 */ /* 0x002fe200078e0079 */
[----:B------:R-:W-:Y:S01]  /*cff0*/  @P3 MOV R3, R120 ;  /* 0x0000007800033202 */ /* 0x000fe20000000f00 */
[----:B--2---:R1:W-:Y:S04]  /*d000*/  @P4 ST.E.128 desc[UR6][R126.64+0x100], R4 ;  /* 0x000100047e004985 */ /* 0x0043e8000c101d06 */
[----:B-1----:R-:W2:Y:S04]  /*d010*/  @P3 LD.E.128 R4, desc[UR6][R2.64+0x180] ;  /* 0x0001800602043980 */ /* 0x002ea8000c101d00 */
[----:B--2---:R2:W-:Y:S02]  /*d020*/  @P3 ST.E.128 desc[UR6][R126.64+0x180], R4 ;  /* 0x000180047e003985 */ /* 0x0045e4000c101d06 */
.L_x_981:
[----:B------:R-:W-:Y:S05]  /*d030*/  BSYNC B0 ;  /* 0x0000000000007941 */ /* 0x000fea0003800000 */
.L_x_980:
[----:B------:R-:W-:Y:S04]  /*d040*/  BSSY B0, `(.L_x_982) ;  /* 0x000001e000007945 */ /* 0x000fe80003800000 */
[----:B------:R-:W-:Y:S05]  /*d050*/  @!P2 BRA `(.L_x_983) ;  /* 0x000000000070a947 */ /* 0x000fea0003800000 */
[----:B------:R-:W-:Y:S02]  /*d060*/  ISETP.NE.AND P5, PT, R156, RZ, PT ;  /* 0x000000ff9c00720c */ /* 0x000fe40003fa5270 */
[----:B------:R-:W-:Y:S11]  /*d070*/  ISETP.NE.AND P4, PT, R155, RZ, PT ;  /* 0x000000ff9b00720c */ /* 0x000ff60003f85270 */
[C---:B-1234-:R-:W-:Y:S02]  /*d080*/  @P5 LEA R4, P2, R92.reuse, R121, 0x1 ;  /* 0x000000795c045211 */ /* 0x05efe400078408ff */
[C---:B------:R-:W-:Y:S02]  /*d090*/  @P5 LEA R22, P3, R233.reuse, R126, 0x1 ;  /* 0x0000007ee9165211 */ /* 0x040fe400078608ff */
[-C--:B------:R-:W-:Y:S02]  /*d0a0*/  @P5 LEA.HI.X R5, R92, R120.reuse, R91, 0x1, P2 ;  /* 0x000000785c055211 */ /* 0x080fe400010f0c5b */
[----:B------:R-:W-:Y:S02]  /*d0b0*/  @P5 LEA.HI.X R23, R233, R127, R234, 0x1, P3 ;  /* 0x0000007fe9175211 */ /* 0x000fe400018f0cea */
[C---:B------:R-:W-:Y:S02]  /*d0c0*/  @P4 LEA R2, P2, R94.reuse, R121, 0x1 ;  /* 0x000000795e024211 */ /* 0x040fe400078408ff */
[----:B------:R-:W2:Y:S02]  /*d0d0*/  @P5 LD.E.128 R4, desc[UR6][R4.64] ;  /* 0x0000000604045980 */ /* 0x000ea4000c101d00 */
[----:B------:R-:W-:Y:S02]  /*d0e0*/  @P4 LEA.HI.X R3, R94, R120, R93, 0x1, P2 ;  /* 0x000000785e034211 */ /* 0x000fe400010f0c5d */
[----:B--2---:R1:W-:Y:S01]  /*d0f0*/  @P5 ST.E.128 desc[UR6][R22.64], R4 ;  /* 0x0000000416005985 */ /* 0x0043e2000c101d06 */
[----:B------:R-:W-:Y:S03]  /*d100*/  ISETP.NE.AND P5, PT, R154, RZ, PT ;  /* 0x000000ff9a00720c */ /* 0x000fe60003fa5270 */
[----:B-1----:R1:W2:Y:S01]  /*d110*/  @P4 LD.E.128 R4, desc[UR6][R2.64] ;  /* 0x0000000602044980 */ /* 0x0022a2000c101d00 */
[C---:B------:R-:W-:Y:S04]  /*d120*/  @P4 LEA R22, P3, R87.reuse, R126, 0x1 ;  /* 0x0000007e57164211 */ /* 0x040fe800078608ff */
[----:B------:R-:W-:Y:S02]  /*d130*/  @P4 LEA.HI.X R23, R87, R127, R86, 0x1, P3 ;  /* 0x0000007f57174211 */ /* 0x000fe400018f0c56 */
[----:B------:R-:W-:Y:S03]  /*d140*/  ISETP.NE.AND P3, PT, R153, RZ, PT ;  /* 0x000000ff9900720c */ /* 0x000fe60003f65270 */
[C---:B-1----:R-:W-:Y:S04]  /*d150*/  @P5 LEA R2, P2, R98.reuse, R121, 0x1 ;  /* 0x0000007962025211 */ /* 0x042fe800078408ff */
[----:B------:R-:W-:Y:S01]  /*d160*/  @P5 LEA.HI.X R3, R98, R120, R97, 0x1, P2 ;  /* 0x0000007862035211 */ /* 0x000fe200010f0c61 */
[----:B--2---:R1:W-:Y:S04]  /*d170*/  @P4 ST.E.128 desc[UR6][R22.64], R4 ;  /* 0x0000000416004985 */ /* 0x0043e8000c101d06 */
[----:B-1----:R1:W2:Y:S01]  /*d180*/  @P5 LD.E.128 R4, desc[UR6][R2.64] ;  /* 0x0000000602045980 */ /* 0x0022a2000c101d00 */
[C---:B------:R-:W-:Y:S04]  /*d190*/  @P5 LEA R22, P4, R83.reuse, R126, 0x1 ;  /* 0x0000007e53165211 */ /* 0x040fe800078808ff */
[----:B------:R-:W-:Y:S02]  /*d1a0*/  @P5 LEA.HI.X R23, R83, R127, R82, 0x1, P4 ;  /* 0x0000007f53175211 */ /* 0x000fe400020f0c52 */
[C---:B-1----:R-:W-:Y:S04]  /*d1b0*/  @P3 LEA R2, P2, R106.reuse, R121, 0x1 ;  /* 0x000000796a023211 */ /* 0x042fe800078408ff */
[----:B------:R-:W-:Y:S01]  /*d1c0*/  @P3 LEA.HI.X R3, R106, R120, R105, 0x1, P2 ;  /* 0x000000786a033211 */ /* 0x000fe200010f0c69 */
[----:B--2---:R1:W-:Y:S04]  /*d1d0*/  @P5 ST.E.128 desc[UR6][R22.64], R4 ;  /* 0x0000000416005985 */ /* 0x0043e8000c101d06 */
[----:B-1----:R1:W2:Y:S02]  /*d1e0*/  @P3 LD.E.128 R4, desc[UR6][R2.64] ;  /* 0x0000000602043980 */ /* 0x0022a4000c101d00 */
[C---:B-1----:R-:W-:Y:S04]  /*d1f0*/  @P3 LEA R2, P2, R77.reuse, R126, 0x1 ;  /* 0x0000007e4d023211 */ /* 0x042fe800078408ff */
[----:B------:R-:W-:Y:S05]  /*d200*/  @P3 LEA.HI.X R3, R77, R127, R76, 0x1, P2 ;  /* 0x0000007f4d033211 */ /* 0x000fea00010f0c4c */
[----:B--2---:R1:W-:Y:S04]  /*d210*/  @P3 ST.E.128 desc[UR6][R2.64], R4 ;  /* 0x0000000402003985 */ /* 0x0043e8000c101d06 */
.L_x_983:
[----:B------:R-:W-:Y:S05]  /*d220*/  BSYNC B0 ;  /* 0x0000000000007941 */ /* 0x000fea0003800000 */
.L_x_982:
[----:B------:R-:W-:Y:S04]  /*d230*/  BSSY B0, `(.L_x_984) ;  /* 0x000001e000007945 */ /* 0x000fe80003800000 */
[----:B------:R-:W-:Y:S05]  /*d240*/  @!P1 BRA `(.L_x_985) ;  /* 0x0000000000709947 */ /* 0x000fea0003800000 */
[----:B------:R-:W-:Y:S02]  /*d250*/  ISETP.NE.AND P4, PT, R156, RZ, PT ;  /* 0x000000ff9c00720c */ /* 0x000fe40003f85270 */
[----:B------:R-:W-:Y:S11]  /*d260*/  ISETP.NE.AND P3, PT, R155, RZ, PT ;  /* 0x000000ff9b00720c */ /* 0x000ff60003f65270 */
[----:B-1234-:R-:W-:Y:S02]  /*d270*/  @P4 LEA R4, P1, R102, R121, 0x1 ;  /* 0x0000007966044211 */ /* 0x01efe400078208ff */
[----:B------:R-:W-:Y:S02]  /*d280*/  @P4 LEA R22, P2, R88, R126, 0x1 ;  /* 0x0000007e58164211 */ /* 0x000fe400078408ff */
        /* <DEDUP_REMOVED lines=24> */
.L_x_985:
[----:B------:R-:W-:Y:S05]  /*d410*/  BSYNC B0 ;  /* 0x0000000000007941 */ /* 0x000fea0003800000 */
.L_x_984:
[----:B------:R-:W-:Y:S05]  /*d420*/  @!P0 BRA `(.L_x_915) ;  /* 0x0000000000808947 */ /* 0x000fea0003800000 */
[----:B------:R-:W-:Y:S02]  /*d430*/  ISETP.NE.AND P1, PT, R156, RZ, PT ;  /* 0x000000ff9c00720c */ /* 0x000fe40003f25270 */
[----:B------:R-:W-:Y:S02]  /*d440*/  ISETP.NE.AND P2, PT, R155, RZ, PT ;  /* 0x000000ff9b00720c */ /* 0x000fe40003f45270 */
[----:B------:R-:W-:Y:S09]  /*d450*/  ISETP.NE.AND P3, PT, R154, RZ, PT ;  /* 0x000000ff9a00720c */ /* 0x000ff20003f65270 */
[----:B-1----:R-:W-:Y:S02]  /*d460*/  @P1 IMAD.MOV.U32 R2, RZ, RZ, R121 ;  /* 0x000000ffff021224 */ /* 0x002fe400078e0079 */
[----:B------:R-:W-:Y:S02]  /*d470*/  @P1 IMAD.MOV.U32 R3, RZ, RZ, R120 ;  /* 0x000000ffff031224 */ /* 0x000fe400078e0078 */
[----:B------:R-:W-:Y:S02]  /*d480*/  @P1 IMAD R0, R181, 0x60, RZ ;  /* 0x00000060b5001824 */ /* 0x000fe400078e02ff */
[----:B------:R-:W-:Y:S04]  /*d490*/  @P1 IMAD.WIDE.U32 R2, R180, 0x60, R2 ;  /* 0x00000060b4021825 */ /* 0x000fe800078e0002 */
[----:B------:R-:W-:Y:S02]  /*d4a0*/  @P1 IMAD.IADD R3, R3, 0x1, R0 ;  /* 0x0000000103031824 */ /* 0x000fe400078e0200 */
[----:B---34-:R-:W-:Y:S03]  /*d4b0*/  @P1 IMAD.WIDE.U32 R22, R50, 0x60, R126 ;  /* 0x0000006032161825 */ /* 0x018fe600078e007e */
[----:B--2---:R1:W2:Y:S01]  /*d4c0*/  @P1 LD.E.128 R4, desc[UR6][R2.64] ;  /* 0x0000000602041980 */ /* 0x0042a2000c101d00 */
[----:B------:R-:W-:Y:S04]  /*d4d0*/  @P1 IMAD R0, R51, 0x60, RZ ;  /* 0x0000006033001824 */ /* 0x000fe800078e02ff */
[----:B------:R-:W-:Y:S01]  /*d4e0*/  @P1 IMAD.IADD R23, R23, 0x1, R0 ;  /* 0x0000000117171824 */ /* 0x000fe200078e0200 */
[C---:B-1----:R-:W-:Y:S04]  /*d4f0*/  @P2 LEA R2, P0, R104.reuse, R121, 0x1 ;  /* 0x0000007968022211 */ /* 0x042fe800078008ff */
[----:B------:R-:W-:Y:S01]  /*d500*/  @P2 LEA.HI.X R3, R104, R120, R103, 0x1, P0 ;  /* 0x0000007868032211 */ /* 0x000fe200000f0c67 */
[----:B--2---:R1:W-:Y:S04]  /*d510*/  @P1 ST.E.128 desc[UR6][R22.64], R4 ;  /* 0x0000000416001985 */ /* 0x0043e8000c101d06 */
[----:B-1----:R1:W2:Y:S01]  /*d520*/  @P2 LD.E.128 R4, desc[UR6][R2.64] ;  /* 0x0000000602042980 */ /* 0x0022a2000c101d00 */
[C---:B------:R-:W-:Y:S04]  /*d530*/  @P2 LEA R22, P1, R79.reuse, R126, 0x1 ;  /* 0x0000007e4f162211 */ /* 0x040fe800078208ff */
[----:B------:R-:W-:Y:S02]  /*d540*/  @P2 LEA.HI.X R23, R79, R127, R78, 0x1, P1 ;  /* 0x0000007f4f172211 */ /* 0x000fe400008f0c4e */
[----:B------:R-:W-:Y:S02]  /*d550*/  ISETP.NE.AND P1, PT, R153, RZ, PT ;  /* 0x000000ff9900720c */ /* 0x000fe40003f25270 */
        /* <DEDUP_REMOVED lines=13> */
.L_x_915:
[----:B------:R-:W-:Y:S05]  /*d630*/  BSYNC B3 ;  /* 0x0000000000037941 */ /* 0x000fea0003800000 */
.L_x_880:
[----:B------:R-:W-:Y:S01]  /*d640*/  ISETP.NE.U32.AND P1, PT, R244, RZ, PT ;  /* 0x000000fff400720c */ /* 0x000fe20003f25070 */
[----:B------:R-:W2:Y:S01]  /*d650*/  LD.E R0, desc[UR6][R18.64+0x128] ;  /* 0x0001280612007980 */ /* 0x000ea2000c101900 */
[----:B-1----:R-:W-:Y:S01]  /*d660*/  IMAD.MOV.U32 R2, RZ, RZ, R121 ;  /* 0x000000ffff027224 */ /* 0x002fe200078e0079 */
[----:B------:R-:W-:Y:S01]  /*d670*/  BSSY B0, `(.L_x_986) ;  /* 0x0000062000007945 */ /* 0x000fe20003800000 */
[----:B------:R-:W-:Y:S01]  /*d680*/  ISETP.NE.AND.EX P1, PT, R245, RZ, PT, P1 ;  /* 0x000000fff500720c */ /* 0x000fe20003f25310 */
[----:B------:R-:W-:Y:S02]  /*d690*/  IMAD.MOV.U32 R3, RZ, RZ, R120 ;  /* 0x000000ffff037224 */ /* 0x000fe400078e0078 */
[----:B--2---:R-:W-:Y:S05]  /*d6a0*/  IMAD.U32 R0, R0, -0x40, RZ ;  /* 0xffffffc000007824 */ /* 0x004fea00078e00ff */
[C---:B------:R-:W-:Y:S04]  /*d6b0*/  LEA R121, P0, R0.reuse, R2, 0x1 ;  /* 0x0000000200797211 */ /* 0x040fe800078008ff */
[----:B------:R-:W-:Y:S01]  /*d6c0*/  LEA.HI.X.SX32 R120, R0, R3, 0x1, P0 ;  /* 0x0000000300787211 */ /* 0x000fe200000f0eff */
[----:B------:R-:W-:Y:S08]  /*d6d0*/  @!P1 BRA `(.L_x_987) ;  /* 0x0000000400449947 */ /* 0x000ff00003800000 */
[----:B------:R-:W-:Y:S04]  /*d6e0*/  IADD3 R0, R12, -0x1, RZ ;  /* 0xffffffff0c007810 */ /* 0x000fe80007ffe0ff */
[----:B------:R-:W-:Y:S11]  /*d6f0*/  ISETP.GT.AND P0, PT, R0, R90, PT ;  /* 0x0000005a0000720c */ /* 0x000ff60003f04270 */
[----:B------:R-:W-:Y:S02]  /*d700*/  @!UPT UIADD3 URZ, URZ, URZ, URZ ;  /* 0x0000003f3f3ff290 */ /* 0x000fe4000fffe03f */
[----:B------:R-:W-:Y:S05]  /*d710*/  @!P0 BRA `(.L_x_988) ;  /* 0x00000004005c8947 */ /* 0x000fea0003800000 */
[----:B------:R-:W2:Y:S01]  /*d720*/  LD.E R3, desc[UR6][R18.64+0x170] ;  /* 0x0001700612037980 */ /* 0x000ea2000c101900 */
[----:B------:R-:W-:Y:S02]  /*d730*/  IADD3 R0, R16, -0x80, RZ ;  /* 0xffffff8010007810 */ /* 0x000fe40007ffe0ff */
[----:B------:R-:W-:Y:S01]  /*d740*/  IABS R8, R13 ;  /* 0x0000000d00087213 */ /* 0x000fe20000000000 */
[----:B---34-:R-:W3:Y:S01]  /*d750*/  LD.E.64 R26, desc[UR6][R18.64+0x40] ;  /* 0x00004006121a7980 */ /* 0x018ee2000c101b00 */
[----:B------:R-:W-:Y:S05]  /*d760*/  IABS R6, R0 ;  /* 0x0000000000067213 */ /* 0x000fea0000000000 */
[----:B------:R-:W4:Y:S06]  /*d770*/  LD.E.64 R24, desc[UR6][R18.64+0x20] ;  /* 0x0000200612187980 */ /* 0x000f2c000c101b00 */
[----:B------:R-:W4:Y:S01]  /*d780*/  LD.E.64 R22, desc[UR6][R18.64+0x28] ;  /* 0x0000280612167980 */ /* 0x000f22000c101b00 */
[-C--:B--2---:R-:W-:Y:S02]  /*d790*/  IABS R2, R3.reuse ;  /* 0x0000000300027213 */ /* 0x084fe40000000000 */
[----:B------:R-:W-:Y:S02]  /*d7a0*/  IABS R7, R3 ;  /* 0x0000000300077213 */ /* 0x000fe40000000000 */
[----:B------:R-:W1:Y:S03]  /*d7b0*/  I2F.RP R4, R2 ;  /* 0x0000000200047306 */ /* 0x000e660000209400 */
[----:B------:R-:W-:Y:S07]  /*d7c0*/  IMAD.MOV R7, RZ, RZ, -R7 ;  /* 0x000000ffff077224 */ /* 0x000fee00078e0a07 */
[----:B-1----:R-:W1:Y:S02]  /*d7d0*/  MUFU.RCP R4, R4 ;  /* 0x0000000400047308 */ /* 0x002e640000001000 */
[----:B-1----:R-:W-:Y:S08]  /*d7e0*/  VIADD R4, R4, 0xffffffe ;  /* 0x0ffffffe04047836 */ /* 0x002ff00000000000 */
[----:B------:R-:W1:Y:S02]  /*d7f0*/  F2I.FTZ.U32.TRUNC.NTZ R5, R4 ;  /* 0x0000000400057305 */ /* 0x000e64000021f000 */
[--C-:B-1----:R-:W-:Y:S04]  /*d800*/  IMAD.MOV R4, RZ, RZ, -R5.reuse ;  /* 0x000000ffff047224 */ /* 0x102fe800078e0a05 */
[----:B------:R-:W-:Y:S02]  /*d810*/  IMAD R16, R4, R2, RZ ;  /* 0x0000000204107224 */ /* 0x000fe400078e02ff */
[----:B------:R-:W-:Y:S04]  /*d820*/  IMAD.MOV.U32 R4, RZ, RZ, RZ ;  /* 0x000000ffff047224 */ /* 0x000fe800078e00ff */
[----:B------:R-:W-:Y:S06]  /*d830*/  IMAD.HI.U32 R5, R5, R16, R4 ;  /* 0x0000001005057227 */ /* 0x000fec00078e0004 */
[C---:B------:R-:W-:Y:S04]  /*d840*/  IMAD.HI.U32 R4, R5.reuse, R6, RZ ;  /* 0x0000000605047227 */ /* 0x040fe800078e00ff */
[----:B------:R-:W-:Y:S04]  /*d850*/  IMAD.HI.U32 R5, R5, R8, RZ ;  /* 0x0000000805057227 */ /* 0x000fe800078e00ff */
[CC--:B------:R-:W-:Y:S02]  /*d860*/  IMAD R8, R5.reuse, R7.reuse, R8 ;  /* 0x0000000705087224 */ /* 0x0c0fe400078e0208 */
[----:B------:R-:W-:Y:S03]  /*d870*/  IMAD R6, R4, R7, R6 ;  /* 0x0000000704067224 */ /* 0x000fe600078e0206 */
[C---:B------:R-:W-:Y:S02]  /*d880*/  ISETP.GT.U32.AND P3, PT, R2.reuse, R8, PT ;  /* 0x000000080200720c */ /* 0x040fe40003f64070 */
[----:B------:R-:W-:Y:S11]  /*d890*/  ISETP.GT.U32.AND P0, PT, R2, R6, PT ;  /* 0x000000060200720c */ /* 0x000ff60003f04070 */
[----:B------:R-:W-:Y:S01]  /*d8a0*/  @!P3 IADD3 R5, R5, 0x1, RZ ;  /* 0x000000010505b810 */ /* 0x000fe20007ffe0ff */
[----:B------:R-:W-:Y:S01]  /*d8b0*/  @!P3 IMAD.IADD R8, R8, 0x1, -R2 ;  /* 0x000000010808b824 */ /* 0x000fe200078e0a02 */
[-C--:B------:R-:W-:Y:S01]  /*d8c0*/  @!P0 IADD3 R6, R6, -R2.reuse, RZ ;  /* 0x8000000206068210 */ /* 0x080fe20007ffe0ff */
[----:B------:R-:W-:Y:S01]  /*d8d0*/  @!P0 VIADD R4, R4, 0x1 ;  /* 0x0000000104048836 */ /* 0x000fe20000000000 */
[----:B------:R-:W-:Y:S02]  /*d8e0*/  ISETP.NE.AND P0, PT, R3, RZ, PT ;  /* 0x000000ff0300720c */ /* 0x000fe40003f05270 */
[-C--:B------:R-:W-:Y:S02]  /*d8f0*/  ISETP.GE.U32.AND P4, PT, R6, R2.reuse, PT ;  /* 0x000000020600720c */ /* 0x080fe40003f86070 */
[----:B------:R-:W-:Y:S02]  /*d900*/  ISETP.GE.U32.AND P5, PT, R8, R2, PT ;  /* 0x000000020800720c */ /* 0x000fe40003fa6070 */
[CC--:B------:R-:W-:Y:S01]  /*d910*/  LOP3.LUT R2, R0.reuse, R3.reuse, RZ, 0x3c, !PT ;  /* 0x0000000300027212 */ /* 0x0c0fe200078e3cff */
[----:B------:R-:W-:Y:S01]  /*d920*/  IMAD.IADD R0, R0, 0x1, -R13 ;  /* 0x0000000100007824 */ /* 0x000fe200078e0a0d */
[-C--:B------:R-:W-:Y:S02]  /*d930*/  LOP3.LUT R6, R13, R3.reuse, RZ, 0x3c, !PT ;  /* 0x000000030d067212 */ /* 0x080fe400078e3cff */
[----:B------:R-:W-:Y:S02]  /*d940*/  ISETP.GE.AND P1, PT, R2, RZ, PT ;  /* 0x000000ff0200720c */ /* 0x000fe40003f26270 */
[----:B------:R-:W-:Y:S02]  /*d950*/  ISETP.GE.AND P2, PT, R6, RZ, PT ;  /* 0x000000ff0600720c */ /* 0x000fe40003f46270 */
[----:B------:R-:W-:Y:S01]  /*d960*/  LOP3.LUT R2, RZ, R3, RZ, 0x33, !PT ;  /* 0x00000003ff027212 */ /* 0x000fe200078e33ff */
[----:B------:R-:W-:Y:S02]  /*d970*/  @P4 VIADD R4, R4, 0x1 ;  /* 0x0000000104044836 */ /* 0x000fe40000000000 */
[----:B------:R-:W-:Y:S06]  /*d980*/  @P5 VIADD R5, R5, 0x1 ;  /* 0x0000000105055836 */ /* 0x000fec0000000000 */
[----:B------:R-:W-:Y:S02]  /*d990*/  @!P1 IADD3 R4, -R4, RZ, RZ ;  /* 0x000000ff04049210 */ /* 0x000fe40007ffe1ff */
[----:B------:R-:W-:Y:S02]  /*d9a0*/  @!P2 IMAD.MOV R5, RZ, RZ, -R5 ;  /* 0x000000ffff05a224 */ /* 0x000fe400078e0a05 */
[C---:B------:R-:W-:Y:S03]  /*d9b0*/  SEL R4, R2.reuse, R4, !P0 ;  /* 0x0000000402047207 */ /* 0x040fe60004000000 */
[----:B------:R-:W-:Y:S02]  /*d9c0*/  SEL R2, R2, R5, !P0 ;  /* 0x0000000502027207 */ /* 0x000fe40004000000 */
[-C--:B------:R-:W-:Y:S02]  /*d9d0*/  LEA R16, P1, R4, R244.reuse, 0x2 ;  /* 0x000000f404107211 */ /* 0x080fe400078210ff */
[----:B------:R-:W-:Y:S02]  /*d9e0*/  LEA R6, P0, R2, R244, 0x2 ;  /* 0x000000f402067211 */ /* 0x000fe400078010ff */
[-C--:B------:R-:W-:Y:S02]  /*d9f0*/  LEA.HI.X.SX32 R17, R4, R245.reuse, 0x2, P1 ;  /* 0x000000f504117211 */ /* 0x080fe400008f16ff */
[C---:B------:R-:W-:Y:S02]  /*da00*/  LEA.HI.X.SX32 R7, R2.reuse, R245, 0x2, P0 ;  /* 0x000000f502077211 */ /* 0x040fe400000f16ff */
[----:B------:R-:W-:Y:S01]  /*da10*/  IADD3 R2, R2, -R4, RZ ;  /* 0x8000000402027210 */ /* 0x000fe20007ffe0ff */
[----:B------:R-:W2:Y:S04]  /*da20*/  LD.E R5, desc[UR6][R16.64] ;  /* 0x0000000610057980 */ /* 0x000ea8000c101900 */
[----:B------:R-:W-:Y:S01]  /*da30*/  IMAD R0, R2, R3, R0 ;  /* 0x0000000302007224 */ /* 0x000fe200078e0200 */
[----:B------:R-:W2:Y:S03]  /*da40*/  LD.E R6, desc[UR6][R6.64] ;  /* 0x0000000606067980 */ /* 0x000ea6000c101900 */
[-C--:B---3--:R-:W-:Y:S01]  /*da50*/  IMAD R4, R27, R0.reuse, RZ ;  /* 0x000000001b047224 */ /* 0x088fe200078e02ff */
[----:B------:R-:W-:Y:S01]  /*da60*/  SHF.R.S32.HI R2, RZ, 0x1f, R0 ;  /* 0x0000001fff027819 */ /* 0x000fe20000011400 */
[C---:B------:R-:W-:Y:S04]  /*da70*/  IMAD.WIDE.U32 R28, R26.reuse, R0, RZ ;  /* 0x000000001a1c7225 */ /* 0x040fe800078e00ff */
[----:B------:R-:W-:Y:S01]  /*da80*/  IMAD R4, R26, R2, R4 ;  /* 0x000000021a047224 */ /* 0x000fe200078e0204 */
[----:B------:R-:W3:Y:S01]  /*da90*/  LD.E.64 R16, desc[UR6][R18.64+0x38] ;  /* 0x0000380612107980 */ /* 0x000ee2000c101b00 */
[----:B--2---:R-:W-:Y:S04]  /*daa0*/  IMAD.IADD R6, R5, 0x1, -R6 ;  /* 0x0000000105067824 */ /* 0x004fe800078e0a06 */
[-C--:B----4-:R-:W-:Y:S01]  /*dab0*/  IMAD R3, R25, R6.reuse, RZ ;  /* 0x0000000619037224 */ /* 0x090fe200078e02ff */
[----:B------:R-:W-:Y:S01]  /*dac0*/  SHF.R.S32.HI R5, RZ, 0x1f, R6 ;  /* 0x0000001fff057819 */ /* 0x000fe20000011406 */
[C---:B------:R-:W-:Y:S01]  /*dad0*/  IMAD.WIDE.U32 R26, R24.reuse, R6, RZ ;  /* 0x00000006181a7225 */ /* 0x040fe200078e00ff */
[----:B------:R-:W-:Y:S03]  /*dae0*/  IADD3 R25, R29, R4, RZ ;  /* 0x000000041d197210 */ /* 0x000fe60007ffe0ff */
[----:B------:R-:W-:Y:S01]  /*daf0*/  IMAD R3, R24, R5, R3 ;  /* 0x0000000518037224 */ /* 0x000fe200078e0203 */
[----:B------:R-:W-:Y:S03]  /*db00*/  MOV R24, R28 ;  /* 0x0000001c00187202 */ /* 0x000fe60000000f00 */
[----:B------:R-:W-:Y:S02]  /*db10*/  IMAD.IADD R27, R27, 0x1, R3 ;  /* 0x000000011b1b7824 */ /* 0x000fe400078e0203 */
[----:B------:R-:W-:Y:S04]  /*db20*/  IMAD.WIDE.U32 R24, R6, R22, R24 ;  /* 0x0000001606187225 */ /* 0x000fe800078e0018 */
[----:B------:R-:W-:Y:S01]  /*db30*/  IMAD R6, R23, R6, RZ ;  /* 0x0000000617067224 */ /* 0x000fe200078e02ff */
[----:B------:R-:W-:Y:S01]  /*db40*/  LEA R129, P1, R24, R129, 0x1 ;  /* 0x0000008118817211 */ /* 0x000fe200078208ff */
[----:B---3--:R-:W-:Y:S02]  /*db50*/  IMAD R3, R17, R0, RZ ;  /* 0x0000000011037224 */ /* 0x008fe400078e02ff */
[----:B------:R-:W-:Y:S04]  /*db60*/  IMAD.WIDE.U32 R26, R0, R16, R26 ;  /* 0x00000010001a7225 */ /* 0x000fe800078e001a */
[----:B------:R-:W-:Y:S01]  /*db70*/  IMAD R6, R22, R5, R6 ;  /* 0x0000000516067224 */ /* 0x000fe200078e0206 */
[----:B------:R-:W-:Y:S01]  /*db80*/  LEA R126, P0, R26, R126, 0x1 ;  /* 0x0000007e1a7e7211 */ /* 0x000fe200078008ff */
[----:B------:R-:W-:Y:S02]  /*db90*/  IMAD R3, R16, R2, R3 ;  /* 0x0000000210037224 */ /* 0x000fe400078e0203 */
[----:B------:R-:W-:Y:S03]  /*dba0*/  IMAD.IADD R6, R25, 0x1, R6 ;  /* 0x0000000119067824 */ /* 0x000fe600078e0206 */
[----:B------:R-:W-:Y:S02]  /*dbb0*/  IADD3 R3, R27, R3, RZ ;  /* 0x000000031b037210 */ /* 0x000fe40007ffe0ff */
[----:B------:R-:W-:Y:S02]  /*dbc0*/  LEA.HI.X R128, R24, R128, R6, 0x1, P1 ;  /* 0x0000008018807211 */ /* 0x000fe400008f0c06 */
[----:B------:R-:W-:Y:S01]  /*dbd0*/  LEA.HI.X R127, R26, R127, R3, 0x1, P0 ;  /* 0x0000007f1a7f7211 */ /* 0x000fe200000f0c03 */
[----:B------:R-:W-:Y:S05]  /*dbe0*/  BRA `(.L_x_988) ;  /* 0x0000000000287947 */ /* 0x000fea0003800000 */
.L_x_987:
[----:B------:R-:W2:Y:S01]  /*dbf0*/  LD.E R2, desc[UR6][R18.64+0x40] ;  /* 0x0000400612027980 */ /* 0x000ea2000c101900 */
[----:B---34-:R-:W-:Y:S02]  /*dc00*/  IMAD.MOV.U32 R4, RZ, RZ, R129 ;  /* 0x000000ffff047224 */ /* 0x018fe400078e0081 */
[----:B------:R-:W-:Y:S01]  /*dc10*/  IMAD.MOV.U32 R5, RZ, RZ, R128 ;  /* 0x000000ffff057224 */ /* 0x000fe200078e0080 */
[----:B------:R-:W3:Y:S02]  /*dc20*/  LD.E R0, desc[UR6][R18.64+0x38] ;  /* 0x0000380612007980 */ /* 0x000ee4000c101900 */
[----:B---3--:R-:W-:Y:S02]  /*dc30*/  IMAD.U32 R0, R0, -0x40, RZ ;  /* 0xffffffc000007824 */ /* 0x008fe400078e00ff */
[----:B--2---:R-:W-:Y:S03]  /*dc40*/  IMAD.U32 R2, R2, -0x40, RZ ;  /* 0xffffffc002027824 */ /* 0x004fe600078e00ff */
[----:B------:R-:W-:Y:S02]  /*dc50*/  LEA R126, P0, R0, R126, 0x1 ;  /* 0x0000007e007e7211 */ /* 0x000fe400078008ff */
[----:B------:R-:W-:Y:S02]  /*dc60*/  LEA R129, P1, R2, R4, 0x1 ;  /* 0x0000000402817211 */ /* 0x000fe400078208ff */
[----:B------:R-:W-:Y:S02]  /*dc70*/  LEA.HI.X.SX32 R127, R0, R127, 0x1, P0 ;  /* 0x0000007f007f7211 */ /* 0x000fe400000f0eff */
[----:B------:R-:W-:Y:S09]  /*dc80*/  LEA.HI.X.SX32 R128, R2, R5, 0x1, P1 ;  /* 0x0000000502807211 */ /* 0x000ff200008f0eff */
.L_x_988:
[----:B------:R-:W-:Y:S05]  /*dc90*/  BSYNC B0 ;  /* 0x0000000000007941 */ /* 0x000fea0003800000 */
.L_x_986:
[----:B------:R-:W-:Y:S04]  /*dca0*/  IADD3 R12, R12, -0x1, RZ ;  /* 0xffffffff0c0c7810 */ /* 0x000fe80007ffe0ff */
[----:B------:R-:W-:Y:S11]  /*dcb0*/  ISETP.GT.AND P0, PT, R12, R90, PT ;  /* 0x0000005a0c00720c */ /* 0x000ff60003f04270 */
[----:B------:R-:W-:Y:S02]  /*dcc0*/  @!UPT UIADD3 URZ, URZ, URZ, URZ ;  /* 0x0000003f3f3ff290 */ /* 0x000fe4000fffe03f */
[----:B------:R-:W-:Y:S05]  /*dcd0*/  @P0 BRA `(.L_x_989) ;  /* 0xffffff50005c0947 */ /* 0x000fea000383ffff */
.L_x_871:
[----:B------:R-:W-:Y:S05]  /*dce0*/  WARPSYNC.ALL ;  /* 0x0000000000007948 */ /* 0x000fea0003800000 */
[----:B------:R-:W-:Y:S06]  /*dcf0*/  BAR.SYNC.DEFER_BLOCKING 0x0 ;  /* 0x0000000000007b1d */ /* 0x000fec0000010000 */
[----:B------:R-:W2:Y:S02]  /*dd00*/  LD.E R0, desc[UR6][R18.64+0xd0] ;  /* 0x0000d00612007980 */ /* 0x000ea4000c101900 */
[----:B------:R-:W1:Y:S01]  /*dd10*/  S2UR UR4, SR_CgaCtaId ;  /* 0x00000000000479c3 */ /* 0x000e620000008800 */
[----:B------:R-:W-:Y:S01]  /*dd20*/  UMOV UR5, 0x400 ;  /* 0x0000040000057882 */ /* 0x000fe20000000000 */
[----:B------:R-:W-:Y:S01]  /*dd30*/  BSSY B3, `(.L_x_990) ;  /* 0x0000a55000037945 */ /* 0x000fe20003800000 */
[C---:B------:R-:W-:Y:S01]  /*dd40*/  SHF.L.U64.HI R2, R172.reuse, 0x4, R173 ;  /* 0x00000004ac027819 */ /* 0x040fe200000102ad */
[----:B---34-:R-:W-:Y:S01]  /*dd50*/  IMAD.SHL.U32 R5, R172, 0x10, RZ ;  /* 0x00000010ac057824 */ /* 0x018fe200078e00ff */
[----:B-1----:R-:W-:-:S06]  /*dd60*/  ULEA UR4, UR4, UR5, 0x18 ;  /* 0x0000000504047291 */ /* 0x002fcc000f8ec03f */
[----:B------:R-:W-:Y:S02]  /*dd70*/  LEA R243, R158, UR4, 0x1 ;  /* 0x000000049ef37c11 */ /* 0x000fe4000f8e08ff */
[----:B--2---:R-:W-:-:S13]  /*dd80*/  ISETP.NE.AND P0, PT, R0, RZ, PT ;  /* 0x000000ff0000720c */ /* 0x004fda0003f05270 */
[----:B------:R-:W-:Y:S05]  /*dd90*/  @!P0 BRA `(.L_x_991) ;  /* 0x0000009800e48947 */ /* 0x000fea0003800000 */
[----:B------:R-:W2:Y:S01]  /*dda0*/  LD.E.64 R6, desc[UR6][R18.64+0xf0] ;  /* 0x0000f00612067980 */ /* 0x000ea2000c101b00 */
[----:B------:R-:W-:-:S03]  /*ddb0*/  IMAD.MOV.U32 R8, RZ, RZ, RZ ;  /* 0x000000ffff087224 */ /* 0x000fc600078e00ff */
[----:B------:R-:W3:Y:S04]  /*ddc0*/  LD.E.U8 R3, desc[UR6][R18.64+0x1b3] ;  /* 0x0001b30612037980 */ /* 0x000ee8000c101100 */
[----:B------:R-:W5:Y:S04]  /*ddd0*/  LD.E.64 R36, desc[UR6][R18.64+0x148] ;  /* 0x0001480612247980 */ /* 0x000f68000c101b00 */
[----:B------:R-:W5:Y:S01]  /*dde0*/  LD.E.64 R16, desc[UR6][R18.64+0x150] ;  /* 0x0001500612107980 */ /* 0x000f62000c101b00 */
[----:B--2---:R-:W-:-:S04]  /*ddf0*/  ISETP.NE.U32.AND P1, PT, R6, RZ, PT ;  /* 0x000000ff0600720c */ /* 0x004fc80003f25070 */
[----:B------:R-:W-:-:S13]  /*de00*/  ISETP.NE.AND.EX P1, PT, R7, RZ, PT, P1 ;  /* 0x000000ff0700720c */ /* 0x000fda0003f25310 */
[----:B------:R-:W-:-:S04]  /*de10*/  @P1 LEA R6, P0, R239, R6, 0x2 ;  /* 0x00000006ef061211 */ /* 0x000fc800078010ff */
[----:B------:R-:W-:-:S05]  /*de20*/  @P1 LEA.HI.X R7, R239, R7, R60, 0x2, P0 ;  /* 0x00000007ef071211 */ /* 0x000fca00000f143c */
[----:B------:R1:W2:Y:S04]  /*de30*/  @P1 LD.E R8, desc[UR6][R6.64] ;  /* 0x0000000606081980 */ /* 0x0002a8000c101900 */
[----:B------:R4:W5:Y:S01]  /*de40*/  LD.E R6, desc[UR6][R18.64+0xc0] ;  /* 0x0000c00612067980 */ /* 0x000962000c101900 */
[----:B------:R-:W-:Y:S02]  /*de50*/  IADD3 R4, P1, R5, R168, RZ ;  /* 0x000000a805047210 */ /* 0x000fe40007f3e0ff */
[----:B-1----:R-:W-:-:S03]  /*de60*/  LEA.HI R7, R0, R0, RZ, 0x1 ;  /* 0x0000000000077211 */ /* 0x002fc600078f08ff */
[----:B------:R-:W-:Y:S01]  /*de70*/  IMAD.X R2, R2, 0x1, R171, P1 ;  /* 0x0000000102027824 */ /* 0x000fe200008e06ab */
[CC--:B-----5:R-:W-:Y:S02]  /*de80*/  LEA R46, P1, R4.reuse, R174.reuse, 0x1 ;  /* 0x000000ae042e7211 */ /* 0x0e0fe400078208ff */
[----:B------:R-:W-:Y:S02]  /*de90*/  SHF.R.S32.HI R7, RZ, 0x1, R7 ;  /* 0x00000001ff077819 */ /* 0x000fe40000011407 */
[----:B------:R-:W-:Y:S02]  /*dea0*/  LEA.HI.X R47, R4, R175, R2, 0x1, P1 ;  /* 0x000000af042f7211 */ /* 0x000fe400008f0c02 */
[----:B---3--:R-:W-:Y:S01]  /*deb0*/  ISETP.NE.AND P4, PT, R3, RZ, PT ;  /* 0x000000ff0300720c */ /* 0x008fe20003f85270 */
[----:B------:R-:W-:Y:S01]  /*dec0*/  IMAD.MOV.U32 R170, RZ, RZ, R168 ;  /* 0x000000ffffaa7224 */ /* 0x000fe200078e00a8 */
[----:B------:R-:W-:Y:S01]  /*ded0*/  LEA R64, P2, R168, R174, 0x1 ;  /* 0x000000aea8407211 */ /* 0x000fe200078408ff */
[----:B------:R-:W-:Y:S01]  /*dee0*/  IMAD R21, R162, R7, R62 ;  /* 0x00000007a2157224 */ /* 0x000fe200078e023e */
[----:B------:R-:W-:Y:S01]  /*def0*/  LEA R5, P0, R172, R168, 0x5 ;  /* 0x000000a8ac057211 */ /* 0x000fe200078028ff */
[----:B------:R-:W-:Y:S01]  /*df00*/  IMAD R12, R173, 0x30, RZ ;  /* 0x00000030ad0c7824 */ /* 0x000fe200078e02ff */
[----:B------:R-:W-:Y:S01]  /*df10*/  LEA.HI.X R65, R168, R175, R171, 0x1, P2 ;  /* 0x000000afa8417211 */ /* 0x000fe200010f0cab */
[----:B------:R-:W-:Y:S01]  /*df20*/  IMAD.IADD R62, R62, 0x1, R21 ;  /* 0x000000013e3e7824 */ /* 0x000fe200078e0215 */
[C---:B------:R-:W-:Y:S01]  /*df30*/  LEA.HI.X R13, R172.reuse, R171, R173, 0x5, P0 ;  /* 0x000000abac0d7211 */ /* 0x040fe200000f2cad */
[----:B------:R-:W-:Y:S01]  /*df40*/  IMAD.WIDE.U32 R170, R172, 0x30, R170 ;  /* 0x00000030acaa7825 */ /* 0x000fe200078e00aa */
[----:B------:R-:W-:-:S03]  /*df50*/  LEA R44, P0, R5, R174, 0x1 ;  /* 0x000000ae052c7211 */ /* 0x000fc600078008ff */
[----:B------:R-:W-:Y:S01]  /*df60*/  IMAD.IADD R12, R171, 0x1, R12 ;  /* 0x00000001ab0c7824 */ /* 0x000fe200078e020c */
[----:B------:R-:W-:Y:S02]  /*df70*/  LEA.HI.X R45, R5, R175, R13, 0x1, P0 ;  /* 0x000000af052d7211 */ /* 0x000fe400000f0c0d */
[----:B------:R-:W-:Y:S01]  /*df80*/  LEA R42, P1, R170, R174, 0x1 ;  /* 0x000000aeaa2a7211 */ /* 0x000fe200078208ff */
[----:B------:R-:W-:-:S03]  /*df90*/  IMAD.SHL.U32 R13, R7, 0x10, RZ ;  /* 0x00000010070d7824 */ /* 0x000fc600078e00ff */
[----:B------:R-:W-:Y:S02]  /*dfa0*/  LEA.HI.X R43, R170, R175, R12, 0x1, P1 ;  /* 0x000000afaa2b7211 */ /* 0x000fe400008f0c0c */
[--C-:B--2---:R-:W-:Y:S01]  /*dfb0*/  IADD3 R2, R8, R61, R55.reuse ;  /* 0x0000003d08027210 */ /* 0x104fe20007ffe037 */
[----:B------:R-:W-:-:S04]  /*dfc0*/  IMAD.IADD R8, R241, 0x1, -R55 ;  /* 0x00000001f1087824 */ /* 0x000fc800078e0a37 */
[----:B------:R-:W-:Y:S01]  /*dfd0*/  IMAD R2, R2, R7, RZ ;  /* 0x0000000702027224 */ /* 0x000fe200078e02ff */
[----:B------:R-:W-:-:S04]  /*dfe0*/  ISETP.GE.AND P0, PT, R162, R8, PT ;  /* 0x00000008a200720c */ /* 0x000fc80003f06270 */
[----:B------:R-:W-:Y:S02]  /*dff0*/  SHF.R.S32.HI R3, RZ, 0x1f, R2 ;  /* 0x0000001fff037819 */ /* 0x000fe40000011402 */
[C---:B------:R-:W-:Y:S02]  /*e000*/  IADD3 R20, P3, R2.reuse, R21, RZ ;  /* 0x0000001502147210 */ /* 0x040fe40007f7e0ff */
[----:B------:R-:W-:Y:S02]  /*e010*/  IADD3 R2, P2, R2, R62, RZ ;  /* 0x0000003e02027210 */ /* 0x000fe40007f5e0ff */
[-C--:B------:R-:W-:Y:S02]  /*e020*/  LEA.HI.X.SX32 R21, R21, R3.reuse, 0x1, P3 ;  /* 0x0000000315157211 */ /* 0x080fe400018f0eff */
[----:B------:R-:W-:Y:S02]  /*e030*/  ISETP.GT.AND P0, PT, R52, -0x8, !P0 ;  /* 0xfffffff83400780c */ /* 0x000fe40004704270 */
[----:B------:R-:W-:Y:S01]  /*e040*/  LEA.HI.X.SX32 R3, R62, R3, 0x1, P2 ;  /* 0x000000033e037211 */ /* 0x000fe200010f0eff */
[----:B----4-:R-:W-:Y:S10]  /*e050*/  @!P4 BRA `(.L_x_992) ;  /* 0x0000003400ecc947 */ /* 0x010ff40003800000 */
[----:B------:R-:W-:Y:S04]  /*e060*/  BSSY B2, `(.L_x_993) ;  /* 0x00000da000027945 */ /* 0x000fe80003800000 */
[----:B------:R-:W-:Y:S05]  /*e070*/  @!P0 BRA `(.L_x_994) ;  /* 0x0000000c00608947 */ /* 0x000fea0003800000 */
[----:B------:R-:W-:Y:S01]  /*e080*/  ISETP.GE.AND P2, PT, R14, R6, PT ;  /* 0x000000060e00720c */ /* 0x000fe20003f46270 */
[C---:B------:R-:W-:Y:S01]  /*e090*/  IMAD.SHL.U32 R60, R20.reuse, 0x2, RZ ;  /* 0x00000002143c7824 */ /* 0x040fe200078e00ff */
[----:B------:R-:W-:Y:S01]  /*e0a0*/  SHF.L.U64.HI R2, R20, 0x1, R21 ;  /* 0x0000000114027819 */ /* 0x000fe20000010215 */
[----:B------:R-:W-:Y:S03]  /*e0b0*/  BSSY B1, `(.L_x_995) ;  /* 0x0000037000017945 */ /* 0x000fe60003800000 */
[-C--:B------:R-:W-:Y:S02]  /*e0c0*/  IADD3 R22, P1, R36, R60.reuse, RZ ;  /* 0x0000003c24167210 */ /* 0x080fe40007f3e0ff */
[----:B------:R-:W-:-:S03]  /*e0d0*/  IADD3 R60, P0, R16, R60, RZ ;  /* 0x0000003c103c7210 */ /* 0x000fc60007f1e0ff */
[--C-:B------:R-:W-:Y:S02]  /*e0e0*/  IMAD.X R23, R37, 0x1, R2.reuse, P1 ;  /* 0x0000000125177824 */ /* 0x100fe400008e0602 */
[----:B------:R1:W-:Y:S01]  /*e0f0*/  @P2 STS.128 [R243], RZ ;  /* 0x000000fff3002388 */ /* 0x0003e20000000c00 */
[----:B------:R-:W-:Y:S01]  /*e100*/  IMAD.X R61, R17, 0x1, R2, P0 ;  /* 0x00000001113d7824 */ /* 0x000fe200000e0602 */
[----:B------:R-:W-:Y:S06]  /*e110*/  @P2 BRA `(.L_x_996) ;  /* 0x0000000000c02947 */ /* 0x000fec0003800000 */
[----:B------:R2:W5:Y:S01]  /*e120*/  LD.E.128 R24, desc[UR6][R64.64] ;  /* 0x0000000640187980 */ /* 0x000562000c101d00 */
[----:B------:R-:W-:Y:S01]  /*e130*/  ISETP.GE.AND P0, PT, R14, R0, PT ;  /* 0x000000000e00720c */ /* 0x000fe20003f06270 */
[----:B------:R-:W-:-:S12]  /*e140*/  BSSY B0, `(.L_x_997) ;  /* 0x000002c000007945 */ /* 0x000fd80003800000 */
[----:B------:R-:W-:Y:S05]  /*e150*/  @P0 BRA `(.L_x_998) ;  /* 0x0000000000a80947 */ /* 0x000fea0003800000 */
[----:B------:R-:W3:Y:S04]  /*e160*/  LD.E.64 R2, desc[UR6][R60.64] ;  /* 0x000000063c027980 */ /* 0x000ee8000c101b00 */
[----:B------:R-:W4:Y:S01]  /*e170*/  LD.E.64 R4, desc[UR6][R22.64] ;  /* 0x0000000616047980 */ /* 0x000f22000c101b00 */
[C---:B-----5:R-:W-:Y:S01]  /*e180*/  IMAD.U32 R33, R27.reuse, 0x10000, RZ ;  /* 0x000100001b217824 */ /* 0x060fe200078e00ff */
[----:B------:R-:W-:Y:S02]  /*e190*/  LOP3.LUT R32, R27, 0xffff0000, RZ, 0xc0, !PT ;  /* 0xffff00001b207812 */ /* 0x000fe400078ec0ff */
[----:B------:R-:W-:Y:S02]  /*e1a0*/  LOP3.LUT R12, R25, 0xffff0000, RZ, 0xc0, !PT ;  /* 0xffff0000190c7812 */ /* 0x000fe400078ec0ff */
[----:B------:R-:W-:-:S02]  /*e1b0*/  SHF.L.U32 R34, R26, 0x10, RZ ;  /* 0x000000101a227819 */ /* 0x000fc400000006ff */
[----:B------:R-:W-:Y:S02]  /*e1c0*/  LOP3.LUT R38, R26, 0xffff0000, RZ, 0xc0, !PT ;  /* 0xffff00001a267812 */ /* 0x000fe400078ec0ff */
[----:B------:R-:W-:Y:S02]  /*e1d0*/  SHF.L.U32 R28, R25, 0x10, RZ ;  /* 0x00000010191c7819 */ /* 0x000fe400000006ff */
[C---:B------:R-:W-:Y:S02]  /*e1e0*/  LOP3.LUT R35, R24.reuse, 0xffff0000, RZ, 0xc0, !PT ;  /* 0xffff000018237812 */ /* 0x040fe400078ec0ff */
[----:B------:R-:W-:Y:S02]  /*e1f0*/  SHF.L.U32 R25, R24, 0x10, RZ ;  /* 0x0000001018197819 */ /* 0x000fe400000006ff */
[C---:B---3--:R-:W-:Y:S01]  /*e200*/  LOP3.LUT R27, R3.reuse, 0xffff0000, RZ, 0xc0, !PT ;  /* 0xffff0000031b7812 */ /* 0x048fe200078ec0ff */
[----:B------:R-:W-:Y:S01]  /*e210*/  IMAD.U32 R3, R3, 0x10000, RZ ;  /* 0x0001000003037824 */ /* 0x000fe200078e00ff */
[C---:B------:R-:W-:Y:S01]  /*e220*/  LOP3.LUT R29, R2.reuse, 0xffff0000, RZ, 0xc0, !PT ;  /* 0xffff0000021d7812 */ /* 0x040fe200078ec0ff */
[----:B------:R-:W-:Y:S01]  /*e230*/  IMAD.U32 R2, R2, 0x10000, RZ ;  /* 0x0001000002027824 */ /* 0x000fe200078e00ff */
[C---:B----4-:R-:W-:Y:S01]  /*e240*/  LOP3.LUT R30, R5.reuse, 0xffff0000, RZ, 0xc0, !PT ;  /* 0xffff0000051e7812 */ /* 0x050fe200078ec0ff */
[----:B------:R-:W-:Y:S01]  /*e250*/  FMUL.FTZ R26, R32, R27 ;  /* 0x0000001b201a7220 */ /* 0x000fe20000410000 */
[----:B------:R-:W-:Y:S01]  /*e260*/  LOP3.LUT R31, R4, 0xffff0000, RZ, 0xc0, !PT ;  /* 0xffff0000041f7812 */ /* 0x000fe200078ec0ff */
[----:B------:R-:W-:Y:S01]  /*e270*/  FMUL.FTZ R24, R12, R29 ;  /* 0x0000001d0c187220 */ /* 0x000fe20000410000 */
[----:B------:R-:W-:Y:S01]  /*e280*/  SHF.L.U32 R4, R4, 0x10, RZ ;  /* 0x0000001004047819 */ /* 0x000fe200000006ff */
[----:B------:R-:W-:Y:S01]  /*e290*/  FMUL.FTZ R32, R32, R30 ;  /* 0x0000001e20207220 */ /* 0x000fe20000410000 */
[----:B------:R-:W-:Y:S01]  /*e2a0*/  SHF.L.U32 R5, R5, 0x10, RZ ;  /* 0x0000001005057819 */ /* 0x000fe200000006ff */
[-C--:B------:R-:W-:Y:S01]  /*e2b0*/  FMUL.FTZ R12, R12, R31.reuse ;  /* 0x0000001f0c0c7220 */ /* 0x080fe20000410000 */
[C---:B------:R-:W-:Y:S01]  /*e2c0*/  FFMA.FTZ R24, R28.reuse, R31, -R24 ;  /* 0x0000001f1c187223 */ /* 0x040fe20000010818 */
[----:B------:R-:W-:Y:S01]  /*e2d0*/  FFMA.FTZ R32, R33, R27, R32 ;  /* 0x0000001b21207223 */ /* 0x000fe20000010020 */
[C---:B------:R-:W-:Y:S01]  /*e2e0*/  FMUL.FTZ R27, R35.reuse, R2 ;  /* 0x00000002231b7220 */ /* 0x040fe20000410000 */
[-C--:B------:R-:W-:Y:S01]  /*e2f0*/  FMUL.FTZ R35, R35, R4.reuse ;  /* 0x0000000423237220 */ /* 0x080fe20000410000 */
[----:B------:R-:W-:Y:S01]  /*e300*/  FFMA.FTZ R12, R28, R29, R12 ;  /* 0x0000001d1c0c7223 */ /* 0x000fe2000001000c */
[C---:B------:R-:W-:Y:S01]  /*e310*/  FMUL.FTZ R28, R38.reuse, R3 ;  /* 0x00000003261c7220 */ /* 0x040fe20000410000 */
[-C--:B------:R-:W-:Y:S01]  /*e320*/  FMUL.FTZ R38, R38, R5.reuse ;  /* 0x0000000526267220 */ /* 0x080fe20000410000 */
[C---:B------:R-:W-:Y:S01]  /*e330*/  FFMA.FTZ R27, R25.reuse, R4, -R27 ;  /* 0x00000004191b7223 */ /* 0x040fe2000001081b */
[----:B------:R-:W-:Y:S01]  /*e340*/  FFMA.FTZ R35, R25, R2, R35 ;  /* 0x0000000219237223 */ /* 0x000fe20000010023 */
[----:B------:R-:W-:Y:S01]  /*e350*/  FFMA.FTZ R26, R33, R30, -R26 ;  /* 0x0000001e211a7223 */ /* 0x000fe2000001081a */
[C---:B------:R-:W-:Y:S01]  /*e360*/  FFMA.FTZ R28, R34.reuse, R5, -R28 ;  /* 0x00000005221c7223 */ /* 0x040fe2000001081c */
[----:B------:R-:W-:Y:S01]  /*e370*/  FFMA.FTZ R38, R34, R3, R38 ;  /* 0x0000000322267223 */ /* 0x000fe20000010026 */
[----:B------:R-:W-:-:S02]  /*e380*/  F2FP.BF16.F32.PACK_AB R24, R12, R24 ;  /* 0x000000180c18723e */ /* 0x000fc400000010ff */
[----:B------:R-:W-:Y:S02]  /*e390*/  F2FP.BF16.F32.PACK_AB R27, R35, R27 ;  /* 0x0000001b231b723e */ /* 0x000fe400000010ff */
[----:B------:R-:W-:Y:S02]  /*e3a0*/  F2FP.BF16.F32.PACK_AB R26, R32, R26 ;  /* 0x0000001a201a723e */ /* 0x000fe400000010ff */
[----:B------:R-:W-:Y:S02]  /*e3b0*/  F2FP.BF16.F32.PACK_AB R28, R38, R28 ;  /* 0x0000001c261c723e */ /* 0x000fe400000010ff */
[----:B------:R-:W-:Y:S01]  /*e3c0*/  MOV R25, R24 ;  /* 0x0000001800197202 */ /* 0x000fe20000000f00 */
[----:B------:R-:W-:Y:S01]  /*e3d0*/  IMAD.MOV.U32 R24, RZ, RZ, R27 ;  /* 0x000000ffff187224 */ /* 0x000fe200078e001b */
[----:B------:R-:W-:Y:S02]  /*e3e0*/  MOV R27, R26 ;  /* 0x0000001a001b7202 */ /* 0x000fe40000000f00 */
[----:B------:R-:W-:-:S02]  /*e3f0*/  MOV R26, R28 ;  /* 0x0000001c001a7202 */ /* 0x000fc40000000f00 */
.L_x_998:
[----:B------:R-:W-:Y:S05]  /*e400*/  BSYNC B0 ;  /* 0x0000000000007941 */ /* 0x000fea0003800000 */
.L_x_997:
[----:B-----5:R3:W-:Y:S02]  /*e410*/  STS.128 [R243], R24 ;  /* 0x00000018f3007388 */ /* 0x0207e40000000c00 */
.L_x_996:
[----:B------:R-:W-:Y:S05]  /*e420*/  BSYNC B1 ;  /* 0x0000000000017941 */ /* 0x000fea0003800000 */
.L_x_995:
[----:B------:R-:W-:Y:S01]  /*e430*/  ISETP.GE.AND P0, PT, R11, R6, PT ;  /* 0x000000060b00720c */ /* 0x000fe20003f06270 */
[----:B------:R-:W-:-:S12]  /*e440*/  BSSY B1, `(.L_x_999) ;  /* 0x0000033000017945 */ /* 0x000fd80003800000 */
[----:B------:R4:W-:Y:S01]  /*e450*/  @P0 STS.128 [R243+0x2000], RZ ;  /* 0x002000fff3000388 */ /* 0x0009e20000000c00 */
[----:B------:R-:W-:Y:S05]  /*e460*/  @P0 BRA `(.L_x_1000) ;  /* 0x0000000000c00947 */ /* 0x000fea0003800000 */
[----:B---3--:R3:W5:Y:S01]  /*e470*/  LD.E.128 R24, desc[UR6][R64.64+0x80] ;  /* 0x0000800640187980 */ /* 0x008762000c101d00 */
[----:B------:R-:W-:Y:S01]  /*e480*/  ISETP.GE.AND P0, PT, R11, R0, PT ;  /* 0x000000000b00720c */ /* 0x000fe20003f06270 */
[----:B------:R-:W-:-:S12]  /*e490*/  BSSY B0, `(.L_x_1001) ;  /* 0x000002c000007945 */ /* 0x000fd80003800000 */
[----:B------:R-:W-:Y:S05]  /*e4a0*/  @P0 BRA `(.L_x_1002) ;  /* 0x0000000000a80947 */ /* 0x000fea0003800000 */
[----:B------:R-:W2:Y:S04]  /*e4b0*/  LD.E.64 R2, desc[UR6][R60.64+0x40] ;  /* 0x000040063c027980 */ /* 0x000ea8000c101b00 */
        /* <DEDUP_REMOVED lines=9> */
[C---:B--2---:R-:W-:Y:S01]  /*e550*/  LOP3.LUT R27, R3.reuse, 0xffff0000, RZ, 0xc0, !PT ;  /* 0xffff0000031b7812 */ /* 0x044fe200078ec0ff */
        /* <DEDUP_REMOVED lines=31> */
.L_x_1002:
[----:B------:R-:W-:Y:S05]  /*e750*/  BSYNC B0 ;  /* 0x0000000000007941 */ /* 0x000fea0003800000 */
.L_x_1001:
[----:B-----5:R1:W-:Y:S02]  /*e760*/  STS.128 [R243+0x2000], R24 ;  /* 0x00200018f3007388 */ /* 0x0203e40000000c00 */
.L_x_1000:
[----:B------:R-:W-:Y:S05]  /*e770*/  BSYNC B1 ;  /* 0x0000000000017941 */ /* 0x000fea0003800000 */
.L_x_999:
[----:B------:R-:W-:Y:S01]  /*e780*/  ISETP.GE.AND P0, PT, R10, R6, PT ;  /* 0x000000060a00720c */ /* 0x000fe20003f06270 */
[----:B------:R-:W-:-:S12]  /*e790*/  BSSY B1, `(.L_x_1003) ;  /* 0x0000033000017945 */ /* 0x000fd80003800000 */
[----:B------:R1:W-:Y:S01]  /*e7a0*/  @P0 STS.128 [R243+0x4000], RZ ;  /* 0x004000fff3000388 */ /* 0x0003e20000000c00 */
[----:B------:R-:W-:Y:S05]  /*e7b0*/  @P0 BRA `(.L_x_1004) ;  /* 0x0000000000c00947 */ /* 0x000fea0003800000 */
[----:B-1-3--:R1:W5:Y:S01]  /*e7c0*/  LD.E.128 R24, desc[UR6][R64.64+0x100] ;  /* 0x0001000640187980 */ /* 0x00a362000c101d00 */
[----:B------:R-:W-:Y:S01]  /*e7d0*/  ISETP.GE.AND P0, PT, R10, R0, PT ;  /* 0x000000000a00720c */ /* 0x000fe20003f06270 */
[----:B------:R-:W-:-:S12]  /*e7e0*/  BSSY B0, `(.L_x_1005) ;  /* 0x000002c000007945 */ /* 0x000fd80003800000 */
[----:B------:R-:W-:Y:S05]  /*e7f0*/  @P0 BRA `(.L_x_1006) ;  /* 0x0000000000a80947 */ /* 0x000fea0003800000 */
[----:B------:R-:W3:Y:S04]  /*e800*/  LD.E.64 R2, desc[UR6][R60.64+0x80] ;  /* 0x000080063c027980 */ /* 0x000ee8000c101b00 */
[----:B------:R-:W2:Y:S01]  /*e810*/  LD.E.64 R4, desc[UR6][R22.64+0x80] ;  /* 0x0000800616047980 */ /* 0x000ea2000c101b00 */
        /* <DEDUP_REMOVED lines=12> */
[C---:B--2---:R-:W-:Y:S01]  /*e8e0*/  LOP3.LUT R30, R5.reuse, 0xffff0000, RZ, 0xc0, !PT ;  /* 0xffff0000051e7812 */ /* 0x044fe200078ec0ff */
        /* <DEDUP_REMOVED lines=27> */
.L_x_1006:
[----:B------:R-:W-:Y:S05]  /*eaa0*/  BSYNC B0 ;  /* 0x0000000000007941 */ /* 0x000fea0003800000 */
.L_x_1005:
[----:B-----5:R3:W-:Y:S02]  /*eab0*/  STS.128 [R243+0x4000], R24 ;  /* 0x00400018f3007388 */ /* 0x0207e40000000c00 */
.L_x_1004:
[----:B------:R-:W-:Y:S05]  /*eac0*/  BSYNC B1 ;  /* 0x0000000000017941 */ /* 0x000fea0003800000 */
.L_x_1003:
[----:B------:R-:W-:-:S13]  /*ead0*/  ISETP.GE.AND P0, PT, R9, R6, PT ;  /* 0x000000060900720c */ /* 0x000fda0003f06270 */
[----:B------:R1:W-:Y:S01]  /*eae0*/  @P0 STS.128 [R243+0x6000], RZ ;  /* 0x006000fff3000388 */ /* 0x0003e20000000c00 */
[----:B------:R-:W-:Y:S05]  /*eaf0*/  @P0 BRA `(.L_x_994) ;  /* 0x0000000000c00947 */ /* 0x000fea0003800000 */
[----:B-1-3--:R1:W5:Y:S01]  /*eb00*/  LD.E.128 R24, desc[UR6][R64.64+0x180] ;  /* 0x0001800640187980 */ /* 0x00a362000c101d00 */
[----:B------:R-:W-:Y:S01]  /*eb10*/  ISETP.GE.AND P0, PT, R9, R0, PT ;  /* 0x000000000900720c */ /* 0x000fe20003f06270 */
[----:B------:R-:W-:-:S12]  /*eb20*/  BSSY B0, `(.L_x_1007) ;  /* 0x000002c000007945 */ /* 0x000fd80003800000 */
[----:B------:R-:W-:Y:S05]  /*eb30*/  @P0 BRA `(.L_x_1008) ;  /* 0x0000000000a80947 */ /* 0x000fea0003800000 */
[----:B------:R-:W3:Y:S04]  /*eb40*/  LD.E.64 R2, desc[UR6][R60.64+0xc0] ;  /* 0x0000c0063c027980 */ /* 0x000ee8000c101b00 */
[----:B------:R2:W4:Y:S01]  /*eb50*/  LD.E.64 R4, desc[UR6][R22.64+0xc0] ;  /* 0x0000c00616047980 */ /* 0x000522000c101b00 */
[C---:B-----5:R-:W-:Y:S01]  /*eb60*/  IMAD.U32 R31, R27.reuse, 0x10000, RZ ;  /* 0x000100001b1f7824 */ /* 0x060fe200078e00ff */
[----:B------:R-:W-:Y:S02]  /*eb70*/  LOP3.LUT R30, R27, 0xffff0000, RZ, 0xc0, !PT ;  /* 0xffff00001b1e7812 */ /* 0x000fe400078ec0ff */
[----:B------:R-:W-:Y:S02]  /*eb80*/  LOP3.LUT R12, R25, 0xffff0000, RZ, 0xc0, !PT ;  /* 0xffff0000190c7812 */ /* 0x000fe400078ec0ff */
[----:B------:R-:W-:-:S02]  /*eb90*/  LOP3.LUT R33, R24, 0xffff0000, RZ, 0xc0, !PT ;  /* 0xffff000018217812 */ /* 0x000fc400078ec0ff */
[C---:B------:R-:W-:Y:S02]  /*eba0*/  SHF.L.U32 R32, R26.reuse, 0x10, RZ ;  /* 0x000000101a207819 */ /* 0x040fe400000006ff */
[----:B------:R-:W-:Y:S02]  /*ebb0*/  LOP3.LUT R34, R26, 0xffff0000, RZ, 0xc0, !PT ;  /* 0xffff00001a227812 */ /* 0x000fe400078ec0ff */
[----:B--2---:R-:W-:Y:S02]  /*ebc0*/  SHF.L.U32 R22, R25, 0x10, RZ ;  /* 0x0000001019167819 */ /* 0x004fe400000006ff */
[----:B------:R-:W-:Y:S02]  /*ebd0*/  SHF.L.U32 R23, R24, 0x10, RZ ;  /* 0x0000001018177819 */ /* 0x000fe400000006ff */
[C---:B---3--:R-:W-:Y:S01]  /*ebe0*/  LOP3.LUT R27, R2.reuse, 0xffff0000, RZ, 0xc0, !PT ;  /* 0xffff0000021b7812 */ /* 0x048fe200078ec0ff */
[----:B------:R-:W-:Y:S01]  /*ebf0*/  IMAD.U32 R2, R2, 0x10000, RZ ;  /* 0x0001000002027824 */ /* 0x000fe200078e00ff */
[C---:B------:R-:W-:Y:S01]  /*ec00*/  LOP3.LUT R25, R3.reuse, 0xffff0000, RZ, 0xc0, !PT ;  /* 0xffff000003197812 */ /* 0x040fe200078ec0ff */
[----:B------:R-:W-:Y:S01]  /*ec10*/  IMAD.U32 R3, R3, 0x10000, RZ ;  /* 0x0001000003037824 */ /* 0x000fe200078e00ff */
[----:B----4-:R-:W-:Y:S01]  /*ec20*/  LOP3.LUT R29, R4, 0xffff0000, RZ, 0xc0, !PT ;  /* 0xffff0000041d7812 */ /* 0x010fe200078ec0ff */
[----:B------:R-:W-:Y:S01]  /*ec30*/  FMUL.FTZ R24, R12, R27 ;  /* 0x0000001b0c187220 */ /* 0x000fe20000410000 */
[C---:B------:R-:W-:Y:S01]  /*ec40*/  LOP3.LUT R28, R5.reuse, 0xffff0000, RZ, 0xc0, !PT ;  /* 0xffff0000051c7812 */ /* 0x040fe200078ec0ff */
[----:B------:R-:W-:Y:S01]  /*ec50*/  FMUL.FTZ R26, R30, R25 ;  /* 0x000000191e1a7220 */ /* 0x000fe20000410000 */
[----:B------:R-:W-:Y:S01]  /*ec60*/  SHF.L.U32 R4, R4, 0x10, RZ ;  /* 0x0000001004047819 */ /* 0x000fe200000006ff */
[-C--:B------:R-:W-:Y:S01]  /*ec70*/  FMUL.FTZ R12, R12, R29.reuse ;  /* 0x0000001d0c0c7220 */ /* 0x080fe20000410000 */
[----:B------:R-:W-:Y:S01]  /*ec80*/  SHF.L.U32 R5, R5, 0x10, RZ ;  /* 0x0000001005057819 */ /* 0x000fe200000006ff */
[----:B------:R-:W-:Y:S01]  /*ec90*/  FMUL.FTZ R30, R30, R28 ;  /* 0x0000001c1e1e7220 */ /* 0x000fe20000410000 */
[C---:B------:R-:W-:Y:S01]  /*eca0*/  FFMA.FTZ R24, R22.reuse, R29, -R24 ;  /* 0x0000001d16187223 */ /* 0x040fe20000010818 */
[----:B------:R-:W-:Y:S01]  /*ecb0*/  FFMA.FTZ R12, R22, R27, R12 ;  /* 0x0000001b160c7223 */ /* 0x000fe2000001000c */
[----:B------:R-:W-:Y:S01]  /*ecc0*/  FMUL.FTZ R22, R33, R2 ;  /* 0x0000000221167220 */ /* 0x000fe20000410000 */
[----:B------:R-:W-:Y:S01]  /*ecd0*/  FFMA.FTZ R30, R31, R25, R30 ;  /* 0x000000191f1e7223 */ /* 0x000fe2000001001e */
[----:B------:R-:W-:Y:S01]  /*ece0*/  FMUL.FTZ R33, R33, R4 ;  /* 0x0000000421217220 */ /* 0x000fe20000410000 */
[C---:B------:R-:W-:Y:S01]  /*ecf0*/  FMUL.FTZ R25, R34.reuse, R3 ;  /* 0x0000000322197220 */ /* 0x040fe20000410000 */
[-C--:B------:R-:W-:Y:S01]  /*ed00*/  FMUL.FTZ R34, R34, R5.reuse ;  /* 0x0000000522227220 */ /* 0x080fe20000410000 */
[----:B------:R-:W-:Y:S01]  /*ed10*/  FFMA.FTZ R26, R31, R28, -R26 ;  /* 0x0000001c1f1a7223 */ /* 0x000fe2000001081a */
[C---:B------:R-:W-:Y:S01]  /*ed20*/  FFMA.FTZ R22, R23.reuse, R4, -R22 ;  /* 0x0000000417167223 */ /* 0x040fe20000010816 */
[----:B------:R-:W-:Y:S01]  /*ed30*/  FFMA.FTZ R33, R23, R2, R33 ;  /* 0x0000000217217223 */ /* 0x000fe20000010021 */
        /* <DEDUP_REMOVED lines=10> */
.L_x_1008:
[----:B------:R-:W-:Y:S05]  /*ede0*/  BSYNC B0 ;  /* 0x0000000000007941 */ /* 0x000fea0003800000 */
.L_x_1007:
[----:B-----5:R3:W-:Y:S02]  /*edf0*/  STS.128 [R243+0x6000], R24 ;  /* 0x00600018f3007388 */ /* 0x0207e40000000c00 */
.L_x_994:
[----:B------:R-:W-:Y:S05]  /*ee00*/  BSYNC B2 ;  /* 0x0000000000027941 */ /* 0x000fea0003800000 */
.L_x_993:
[----:B------:R-:W-:Y:S01]  /*ee10*/  VIADD R12, R162, 0x10 ;  /* 0x00000010a20c7836 */ /* 0x000fe20000000000 */
[----:B------:R-:W-:Y:S04]  /*ee20*/  BSSY B2, `(.L_x_1009) ;  /* 0x00000de000027945 */ /* 0x000fe80003800000 */
[----:B------:R-:W-:-:S04]  /*ee30*/  ISETP.GE.AND P0, PT, R12, R8, PT ;  /* 0x000000080c00720c */ /* 0x000fc80003f06270 */
[----:B------:R-:W-:-:S13]  /*ee40*/  ISETP.LT.OR P0, PT, R52, -0x87, P0 ;  /* 0xffffff793400780c */ /* 0x000fda0000701670 */
[----:B------:R-:W-:Y:S05]  /*ee50*/  @P0 BRA `(.L_x_1010) ;  /* 0x0000000c00680947 */ /* 0x000fea0003800000 */
[----:B------:R-:W-:Y:S01]  /*ee60*/  ISETP.GE.AND P0, PT, R14, R6, PT ;  /* 0x000000060e00720c */ /* 0x000fe20003f06270 */
[----:B------:R-:W-:Y:S01]  /*ee70*/  BSSY B1, `(.L_x_1011) ;  /* 0x000003b000017945 */ /* 0x000fe20003800000 */
[----:B------:R-:W-:-:S04]  /*ee80*/  IADD3 R2, P1, R13, R20, RZ ;  /* 0x000000140d027210 */ /* 0x000fc80007f3e0ff */
[----:B------:R-:W-:Y:S01]  /*ee90*/  LEA.HI.X.SX32 R13, R13, R21, 0x1, P1 ;  /* 0x000000150d0d7211 */ /* 0x000fe200008f0eff */
[----:B------:R-:W-:-:S03]  /*eea0*/  IMAD.SHL.U32 R30, R2, 0x2, RZ ;  /* 0x00000002021e7824 */ /* 0x000fc600078e00ff */
[----:B------:R-:W-:Y:S02]  /*eeb0*/  SHF.L.U64.HI R2, R2, 0x1, R13 ;  /* 0x0000000102027819 */ /* 0x000fe4000001020d */
[-C--:B------:R-:W-:Y:S01]  /*eec0*/  IADD3 R22, P2, R36, R30.reuse, RZ ;  /* 0x0000001e24167210 */ /* 0x080fe20007f5e0ff */
[----:B------:R1:W-:Y:S01]  /*eed0*/  @P0 STS.128 [R243+0x800], RZ ;  /* 0x000800fff3000388 */ /* 0x0003e20000000c00 */
[----:B------:R-:W-:-:S03]  /*eee0*/  IADD3 R30, P1, R16, R30, RZ ;  /* 0x0000001e101e7210 */ /* 0x000fc60007f3e0ff */
[--C-:B------:R-:W-:Y:S02]  /*eef0*/  IMAD.X R23, R37, 0x1, R2.reuse, P2 ;  /* 0x0000000125177824 */ /* 0x100fe400010e0602 */
[----:B------:R-:W-:Y:S01]  /*ef00*/  IMAD.X R31, R17, 0x1, R2, P1 ;  /* 0x00000001111f7824 */ /* 0x000fe200008e0602 */
[----:B------:R-:W-:Y:S07]  /*ef10*/  @P0 BRA `(.L_x_1012) ;  /* 0x0000000000c00947 */ /* 0x000fee0003800000 */
        /* <DEDUP_REMOVED lines=18> */
[----:B--2---:R-:W-:Y:S01]  /*f040*/  LOP3.LUT R32, R5, 0xffff0000, RZ, 0xc0, !PT ;  /* 0xffff000005207812 */ /* 0x004fe200078ec0ff */
[----:B------:R-:W-:Y:S01]  /*f050*/  FMUL.FTZ R26, R34, R27 ;  /* 0x0000001b221a7220 */ /* 0x000fe20000410000 */
[C---:B------:R-:W-:Y:S01]  /*f060*/  LOP3.LUT R33, R4.reuse, 0xffff0000, RZ, 0xc0, !PT ;  /* 0xffff000004217812 */ /* 0x040fe200078ec0ff */
[----:B------:R-:W-:Y:S01]  /*f070*/  FMUL.FTZ R24, R13, R29 ;  /* 0x0000001d0d187220 */ /* 0x000fe20000410000 */
[----:B------:R-:W-:Y:S01]  /*f080*/  SHF.L.U32 R4, R4, 0x10, RZ ;  /* 0x0000001004047819 */ /* 0x000fe200000006ff */
[----:B------:R-:W-:Y:S01]  /*f090*/  FMUL.FTZ R34, R34, R32 ;  /* 0x0000002022227220 */ /* 0x000fe20000410000 */
[----:B------:R-:W-:Y:S01]  /*f0a0*/  SHF.L.U32 R5, R5, 0x10, RZ ;  /* 0x0000001005057819 */ /* 0x000fe200000006ff */
[-C--:B------:R-:W-:Y:S01]  /*f0b0*/  FMUL.FTZ R13, R13, R33.reuse ;  /* 0x000000210d0d7220 */ /* 0x080fe20000410000 */
[----:B------:R-:W-:Y:S01]  /*f0c0*/  FFMA.FTZ R24, R28, R33, -R24 ;  /* 0x000000211c187223 */ /* 0x000fe20000010818 */
        /* <DEDUP_REMOVED lines=19> */
.L_x_1014:
[----:B------:R-:W-:Y:S05]  /*f200*/  BSYNC B0 ;  /* 0x0000000000007941 */ /* 0x000fea0003800000 */
.L_x_1013:
[----:B-----5:R3:W-:Y:S02]  /*f210*/  STS.128 [R243+0x800], R24 ;  /* 0x00080018f3007388 */ /* 0x0207e40000000c00 */
.L_x_1012:
[----:B------:R-:W-:Y:S05]  /*f220*/  BSYNC B1 ;  /* 0x0000000000017941 */ /* 0x000fea0003800000 */
.L_x_1011:
        /* <DEDUP_REMOVED lines=50> */
.L_x_1018:
[----:B------:R-:W-:Y:S05]  /*f550*/  BSYNC B0 ;  /* 0x0000000000007941 */ /* 0x000fea0003800000 */
.L_x_1017:
[----:B-----5:R3:W-:Y:S02]  /*f560*/  STS.128 [R243+0x2800], R24 ;  /* 0x00280018f3007388 */ /* 0x0207e40000000c00 */
.L_x_1016:
[----:B------:R-:W-:Y:S05]  /*f570*/  BSYNC B1 ;  /* 0x0000000000017941 */ /* 0x000fea0003800000 */
.L_x_1015:
        /* <DEDUP_REMOVED lines=50> */
.L_x_1022:
[----:B------:R-:W-:Y:S05]  /*f8a0*/  BSYNC B0 ;  /* 0x0000000000007941 */ /* 0x000fea0003800000 */
.L_x_1021:
[----:B-----5:R3:W-:Y:S02]  /*f8b0*/  STS.128 [R243+0x4800], R24 ;  /* 0x00480018f3007388 */ /* 0x0207e40000000c00 */
.L_x_1020:
[----:B------:R-:W-:Y:S05]  /*f8c0*/  BSYNC B1 ;  /* 0x0000000000017941 */ /* 0x000fea0003800000 */
.L_x_1019:
[----:B------:R-:W-:-:S13]  /*f8d0*/  ISETP.GE.AND P0, PT, R9, R6, PT ;  /* 0x000000060900720c */ /* 0x000fda0003f06270 */
[----:B------:R1:W-:Y:S01]  /*f8e0*/  @P0 STS.128 [R243+0x6800], RZ ;  /* 0x006800fff3000388 */ /* 0x0003e20000000c00 */
[----:B------:R-:W-:Y:S05]  /*f8f0*/  @P0 BRA `(.L_x_1010) ;  /* 0x0000000000c00947 */ /* 0x000fea0003800000 */
[----:B-1-3--:R1:W5:Y:S01]  /*f900*/  LD.E.128 R24, desc[UR6][R46.64+0x180] ;  /* 0x000180062e187980 */ /* 0x00a362000c101d00 */
[----:B------:R-:W-:Y:S01]  /*f910*/  ISETP.GE.AND P0, PT, R9, R0, PT ;  /* 0x000000000900720c */ /* 0x000fe20003f06270 */
[----:B------:R-:W-:-:S12]  /*f920*/  BSSY B0, `(.L_x_1023) ;  /* 0x000002c000007945 */ /* 0x000fd80003800000 */
[----:B------:R-:W-:Y:S05]  /*f930*/  @P0 BRA `(.L_x_1024) ;  /* 0x0000000000a80947 */ /* 0x000fea0003800000 */
[----:B------:R3:W2:Y:S04]  /*f940*/  LD.E.64 R2, desc[UR6][R30.64+0xc0] ;  /* 0x0000c0061e027980 */ /* 0x0006a8000c101b00 */
[----:B------:R4:W2:Y:S01]  /*f950*/  LD.E.64 R4, desc[UR6][R22.64+0xc0] ;  /* 0x0000c00616047980 */ /* 0x0008a2000c101b00 */
[----:B-----5:R-:W-:Y:S02]  /*f960*/  LOP3.LUT R13, R25, 0xffff0000, RZ, 0xc0, !PT ;  /* 0xffff0000190d7812 */ /* 0x020fe400078ec0ff */
[----:B------:R-:W-:Y:S02]  /*f970*/  LOP3.LUT R33, R24, 0xffff0000, RZ, 0xc0, !PT ;  /* 0xffff000018217812 */ /* 0x000fe400078ec0ff */
[C---:B------:R-:W-:Y:S02]  /*f980*/  SHF.L.U32 R32, R26.reuse, 0x10, RZ ;  /* 0x000000101a207819 */ /* 0x040fe400000006ff */
[----:B------:R-:W-:Y:S01]  /*f990*/  LOP3.LUT R34, R26, 0xffff0000, RZ, 0xc0, !PT ;  /* 0xffff00001a227812 */ /* 0x000fe200078ec0ff */
[C---:B---3--:R-:W-:Y:S01]  /*f9a0*/  IMAD.U32 R31, R27.reuse, 0x10000, RZ ;  /* 0x000100001b1f7824 */ /* 0x048fe200078e00ff */
[----:B------:R-:W-:-:S02]  /*f9b0*/  LOP3.LUT R30, R27, 0xffff0000, RZ, 0xc0, !PT ;  /* 0xffff00001b1e7812 */ /* 0x000fc400078ec0ff */
[----:B----4-:R-:W-:Y:S02]  /*f9c0*/  SHF.L.U32 R22, R25, 0x10, RZ ;  /* 0x0000001019167819 */ /* 0x010fe400000006ff */
[----:B------:R-:W-:Y:S02]  /*f9d0*/  SHF.L.U32 R23, R24, 0x10, RZ ;  /* 0x0000001018177819 */ /* 0x000fe400000006ff */
[C---:B--2---:R-:W-:Y:S01]  /*f9e0*/  LOP3.LUT R27, R2.reuse, 0xffff0000, RZ, 0xc0, !PT ;  /* 0xffff0000021b7812 */ /* 0x044fe200078ec0ff */
[----:B------:R-:W-:Y:S01]  /*f9f0*/  IMAD.U32 R2, R2, 0x10000, RZ ;  /* 0x0001000002027824 */ /* 0x000fe200078e00ff */
[C---:B------:R-:W-:Y:S01]  /*fa00*/  LOP3.LUT R25, R3.reuse, 0xffff0000, RZ, 0xc0, !PT ;  /* 0xffff000003197812 */ /* 0x040fe200078ec0ff */
[----:B------:R-:W-:Y:S01]  /*fa10*/  IMAD.U32 R3, R3, 0x10000, RZ ;  /* 0x0001000003037824 */ /* 0x000fe200078e00ff */
[----:B------:R-:W-:Y:S01]  /*fa20*/  LOP3.LUT R29, R4, 0xffff0000, RZ, 0xc0, !PT ;  /* 0xffff0000041d7812 */ /* 0x000fe200078ec0ff */
[----:B------:R-:W-:Y:S01]  /*fa30*/  FMUL.FTZ R24, R13, R27 ;  /* 0x0000001b0d187220 */ /* 0x000fe20000410000 */
[----:B------:R-:W-:Y:S01]  /*fa40*/  LOP3.LUT R28, R5, 0xffff0000, RZ, 0xc0, !PT ;  /* 0xffff0000051c7812 */ /* 0x000fe200078ec0ff */
        /* <DEDUP_REMOVED lines=25> */
.L_x_1024:
[----:B------:R-:W-:Y:S05]  /*fbe0*/  BSYNC B0 ;  /* 0x0000000000007941 */ /* 0x000fea0003800000 */
.L_x_1023:
[----:B-----5:R3:W-:Y:S02]  /*fbf0*/  STS.128 [R243+0x6800], R24 ;  /* 0x00680018f3007388 */ /* 0x0207e40000000c00 */
.L_x_1010:
[----:B------:R-:W-:Y:S05]  /*fc00*/  BSYNC B2 ;  /* 0x0000000000027941 */ /* 0x000fea0003800000 */
.L_x_1009:
[----:B------:R-:W-:Y:S01]  /*fc10*/  VIADD R13, R162, 0x20 ;  /* 0x00000020a20d7836 */ /* 0x000fe20000000000 */
[----:B------:R-:W-:Y:S04]  /*fc20*/  BSSY B2, `(.L_x_1025) ;  /* 0x00000dd000027945 */ /* 0x000fe80003800000 */
[----:B------:R-:W-:-:S04]  /*fc30*/  ISETP.GE.AND P0, PT, R13, R8, PT ;  /* 0x000000080d00720c */ /* 0x000fc80003f06270 */
[----:B------:R-:W-:-:S13]  /*fc40*/  ISETP.LT.OR P0, PT, R52, -0x107, P0 ;  /* 0xfffffef93400780c */ /* 0x000fda0000701670 */
[----:B------:R-:W-:Y:S05]  /*fc50*/  @P0 BRA `(.L_x_1026) ;  /* 0x0000000c00640947 */ /* 0x000fea0003800000 */
[----:B------:R-:W-:Y:S01]  /*fc60*/  ISETP.GE.AND P0, PT, R14, R6, PT ;  /* 0x000000060e00720c */ /* 0x000fe20003f06270 */
[----:B------:R-:W-:Y:S01]  /*fc70*/  IMAD.SHL.U32 R2, R7, 0x20, RZ ;  /* 0x0000002007027824 */ /* 0x000fe200078e00ff */
[----:B------:R-:W-:Y:S04]  /*fc80*/  BSSY B1, `(.L_x_1027) ;  /* 0x000003b000017945 */ /* 0x000fe80003800000 */
[----:B------:R-:W-:-:S04]  /*fc90*/  IADD3 R3, P1, R2, R20, RZ ;  /* 0x0000001402037210 */ /* 0x000fc80007f3e0ff */
[----:B------:R-:W-:Y:S01]  /*fca0*/  LEA.HI.X.SX32 R2, R2, R21, 0x1, P1 ;  /* 0x0000001502027211 */ /* 0x000fe200008f0eff */
[C---:B------:R-:W-:Y:S02]  /*fcb0*/  IMAD.SHL.U32 R30, R3.reuse, 0x2, RZ ;  /* 0x00000002031e7824 */ /* 0x040fe400078e00ff */
[----:B------:R1:W-:Y:S01]  /*fcc0*/  @P0 STS.128 [R243+0x1000], RZ ;  /* 0x001000fff3000388 */ /* 0x0003e20000000c00 */
[----:B------:R-:W-:Y:S02]  /*fcd0*/  SHF.L.U64.HI R2, R3, 0x1, R2 ;  /* 0x0000000103027819 */ /* 0x000fe40000010202 */
[-C--:B------:R-:W-:Y:S02]  /*fce0*/  IADD3 R22, P2, R36, R30.reuse, RZ ;  /* 0x0000001e24167210 */ /* 0x080fe40007f5e0ff */
        /* <DEDUP_REMOVED lines=12> */
[C---:B------:R-:W-:Y:S02]  /*fdb0*/  SHF.L.U32 R28, R25.reuse, 0x10, RZ ;  /* 0x00000010191c7819 */ /* 0x040fe400000006ff */
[----:B------:R-:W-:-:S02]  /*fdc0*/  LOP3.LUT R25, R25, 0xffff0000, RZ, 0xc0, !PT ;  /* 0xffff000019197812 */ /* 0x000fc400078ec0ff */
[C---:B------:R-:W-:Y:S02]  /*fdd0*/  SHF.L.U32 R46, R26.reuse, 0x10, RZ ;  /* 0x000000101a2e7819 */ /* 0x040fe400000006ff */
[----:B------:R-:W-:Y:S02]  /*fde0*/  LOP3.LUT R60, R26, 0xffff0000, RZ, 0xc0, !PT ;  /* 0xffff00001a3c7812 */ /* 0x000fe400078ec0ff */
        /* <DEDUP_REMOVED lines=17> */
[----:B------:R-:W-:Y:S01]  /*ff00*/  FMUL.FTZ R47, R47, R4 ;  /* 0x000000042f2f7220 */ /* 0x000fe20000410000 */
[----:B------:R-:W-:Y:S01]  /*ff10*/  FFMA.FTZ R25, R28, R32, R25 ;  /* 0x000000201c197223 */ /* 0x000fe20000010019 */
[C---:B------:R-:W-:Y:S01]  /*ff20*/  FMUL.FTZ R28, R60.reuse, R3 ;  /* 0x000000033c1c7220 */ /* 0x040fe20000410000 */
[----:B------:R-:W-:Y:S01]  /*ff30*/  FMUL.FTZ R60, R60, R5 ;  /* 0x000000053c3c7220 */ /* 0x000fe20000410000 */
        /* <DEDUP_REMOVED lines=13> */
.L_x_1030:
[----:B------:R-:W-:Y:S05]  /*10010*/  BSYNC B0 ;  /* 0x0000000000007941 */ /* 0x000fea0003800000 */
.L_x_1029:
[----:B-----5:R3:W-:Y:S02]  /*10020*/  STS.128 [R243+0x1000], R24 ;  /* 0x00100018f3007388 */ /* 0x0207e40000000c00 */
.L_x_1028:
[----:B------:R-:W-:Y:S05]  /*10030*/  BSYNC B1 ;  /* 0x0000000000017941 */ /* 0x000fea0003800000 */
.L_x_1027:
        /* <DEDUP_REMOVED lines=50> */
.L_x_1034:
[----:B------:R-:W-:Y:S05]  /*10360*/  BSYNC B0 ;  /* 0x0000000000007941 */ /* 0x000fea0003800000 */
.L_x_1033:
[----:B-----5:R3:W-:Y:S02]  /*10370*/  STS.128 [R243+0x3000], R24 ;  /* 0x00300018f3007388 */ /* 0x0207e40000000c00 */
.L_x_1032:
[----:B------:R-:W-:Y:S05]  /*10380*/  BSYNC B1 ;  /* 0x0000000000017941 */ /* 0x000fea0003800000 */
.L_x_1031:
        /* <DEDUP_REMOVED lines=50> */
.L_x_1038:
[----:B------:R-:W-:Y:S05]  /*106b0*/  BSYNC B0 ;  /* 0x0000000000007941 */ /* 0x000fea0003800000 */
.L_x_1037:
[----:B-----5:R3:W-:Y:S02]  /*106c0*/  STS.128 [R243+0x5000], R24 ;  /* 0x00500018f3007388 */ /* 0x0207e40000000c00 */
.L_x_1036:
[----:B------:R-:W-:Y:S05]  /*106d0*/  BSYNC B1 ;  /* 0x0000000000017941 */ /* 0x000fea0003800000 */
.L_x_1035:
[----:B------:R-:W-:-:S13]  /*106e0*/  ISETP.GE.AND P0, PT, R9, R6, PT ;  /* 0x000000060900720c */ /* 0x000fda0003f06270 */
[----:B------:R1:W-:Y:S01]  /*106f0*/  @P0 STS.128 [R243+0x7000], RZ ;  /* 0x007000fff3000388 */ /* 0x0003e20000000c00 */
[----:B------:R-:W-:Y:S05]  /*10700*/  @P0 BRA `(.L_x_1026) ;  /* 0x0000000000b80947 */ /* 0x000fea0003800000 */
[----:B-1----:R-:W5:Y:S01]  /*10710*/  LD.E.128 R44, desc[UR6][R44.64+0x180] ;  /* 0x000180062c2c7980 */ /* 0x002f62000c101d00 */
[----:B------:R-:W-:Y:S01]  /*10720*/  ISETP.GE.AND P0, PT, R9, R0, PT ;  /* 0x000000000900720c */ /* 0x000fe20003f06270 */
[----:B------:R-:W-:-:S12]  /*10730*/  BSSY B0, `(.L_x_1039) ;  /* 0x000002a000007945 */ /* 0x000fd80003800000 */
[----:B------:R-:W-:Y:S05]  /*10740*/  @P0 BRA `(.L_x_1040) ;  /* 0x0000000000a00947 */ /* 0x000fea0003800000 */
[----:B------:R1:W2:Y:S04]  /*10750*/  LD.E.64 R2, desc[UR6][R30.64+0xc0] ;  /* 0x0000c0061e027980 */ /* 0x0002a8000c101b00 */
[----:B------:R4:W2:Y:S01]  /*10760*/  LD.E.64 R4, desc[UR6][R22.64+0xc0] ;  /* 0x0000c00616047980 */ /* 0x0008a2000c101b00 */
[----:B---3-5:R-:W-:Y:S02]  /*10770*/  SHF.L.U32 R24, R44, 0x10, RZ ;  /* 0x000000102c187819 */ /* 0x028fe400000006ff */
[----:B------:R-:W-:Y:S02]  /*10780*/  SHF.L.U32 R32, R46, 0x10, RZ ;  /* 0x000000102e207819 */ /* 0x000fe400000006ff */
[----:B------:R-:W-:Y:S02]  /*10790*/  LOP3.LUT R44, R44, 0xffff0000, RZ, 0xc0, !PT ;  /* 0xffff00002c2c7812 */ /* 0x000fe400078ec0ff */
[----:B------:R-:W-:-:S02]  /*107a0*/  LOP3.LUT R46, R46, 0xffff0000, RZ, 0xc0, !PT ;  /* 0xffff00002e2e7812 */ /* 0x000fc400078ec0ff */
[C---:B-1----:R-:W-:Y:S01]  /*107b0*/  LOP3.LUT R30, R47.reuse, 0xffff0000, RZ, 0xc0, !PT ;  /* 0xffff00002f1e7812 */ /* 0x042fe200078ec0ff */
[----:B------:R-:W-:Y:S01]  /*107c0*/  IMAD.U32 R31, R47, 0x10000, RZ ;  /* 0x000100002f1f7824 */ /* 0x000fe200078e00ff */
[C---:B----4-:R-:W-:Y:S02]  /*107d0*/  LOP3.LUT R22, R45.reuse, 0xffff0000, RZ, 0xc0, !PT ;  /* 0xffff00002d167812 */ /* 0x050fe400078ec0ff */
[----:B------:R-:W-:Y:S02]  /*107e0*/  SHF.L.U32 R23, R45, 0x10, RZ ;  /* 0x000000102d177819 */ /* 0x000fe400000006ff */
[C---:B--2---:R-:W-:Y:S01]  /*107f0*/  LOP3.LUT R27, R2.reuse, 0xffff0000, RZ, 0xc0, !PT ;  /* 0xffff0000021b7812 */ /* 0x044fe200078ec0ff */
[----:B------:R-:W-:Y:S01]  /*10800*/  IMAD.U32 R2, R2, 0x10000, RZ ;  /* 0x0001000002027824 */ /* 0x000fe200078e00ff */
[----:B------:R-:W-:Y:S02]  /*10810*/  LOP3.LUT R26, R3, 0xffff0000, RZ, 0xc0, !PT ;  /* 0xffff0000031a7812 */ /* 0x000fe400078ec0ff */
[----:B------:R-:W-:Y:S01]  /*10820*/  LOP3.LUT R29, R4, 0xffff0000, RZ, 0xc0, !PT ;  /* 0xffff0000041d7812 */ /* 0x000fe200078ec0ff */
[----:B------:R-:W-:Y:S01]  /*10830*/  FMUL.FTZ R25, R22, R27 ;  /* 0x0000001b16197220 */ /* 0x000fe20000410000 */
[----:B------:R-:W-:Y:S01]  /*10840*/  LOP3.LUT R28, R5, 0xffff0000, RZ, 0xc0, !PT ;  /* 0xffff0000051c7812 */ /* 0x000fe200078ec0ff */
[----:B------:R-:W-:Y:S01]  /*10850*/  FMUL.FTZ R33, R30, R26 ;  /* 0x0000001a1e217220 */ /* 0x000fe20000410000 */
[----:B------:R-:W-:Y:S01]  /*10860*/  SHF.L.U32 R3, R3, 0x10, RZ ;  /* 0x0000001003037819 */ /* 0x000fe200000006ff */
[----:B------:R-:W-:Y:S01]  /*10870*/  FMUL.FTZ R22, R22, R29 ;  /* 0x0000001d16167220 */ /* 0x000fe20000410000 */
[----:B------:R-:W-:Y:S01]  /*10880*/  SHF.L.U32 R4, R4, 0x10, RZ ;  /* 0x0000001004047819 */ /* 0x000fe200000006ff */
[----:B------:R-:W-:Y:S01]  /*10890*/  FMUL.FTZ R30, R30, R28 ;  /* 0x0000001c1e1e7220 */ /* 0x000fe20000410000 */
[----:B------:R-:W-:-:S02]  /*108a0*/  IMAD.U32 R5, R5, 0x10000, RZ ;  /* 0x0001000005057824 */ /* 0x000fc400078e00ff */
[C---:B------:R-:W-:Y:S01]  /*108b0*/  FFMA.FTZ R25, R23.reuse, R29, -R25 ;  /* 0x0000001d17197223 */ /* 0x040fe20000010819 */
[----:B------:R-:W-:Y:S01]  /*108c0*/  FFMA.FTZ R22, R23, R27, R22 ;  /* 0x0000001b17167223 */ /* 0x000fe20000010016 */
[C---:B------:R-:W-:Y:S01]  /*108d0*/  FFMA.FTZ R30, R31.reuse, R26, R30 ;  /* 0x0000001a1f1e7223 */ /* 0x040fe2000001001e */
[----:B------:R-:W-:Y:S01]  /*108e0*/  FMUL.FTZ R23, R44, R2 ;  /* 0x000000022c177220 */ /* 0x000fe20000410000 */
[----:B------:R-:W-:Y:S01]  /*108f0*/  FMUL.FTZ R26, R46, R3 ;  /* 0x000000032e1a7220 */ /* 0x000fe20000410000 */
[----:B------:R-:W-:Y:S01]  /*10900*/  FFMA.FTZ R33, R31, R28, -R33 ;  /* 0x0000001c1f217223 */ /* 0x000fe20000010821 */
[-C--:B------:R-:W-:Y:S01]  /*10910*/  FMUL.FTZ R44, R44, R4.reuse ;  /* 0x000000042c2c7220 */ /* 0x080fe20000410000 */
[-C--:B------:R-:W-:Y:S01]  /*10920*/  FMUL.FTZ R46, R46, R5.reuse ;  /* 0x000000052e2e7220 */ /* 0x080fe20000410000 */
[----:B------:R-:W-:Y:S01]  /*10930*/  FFMA.FTZ R23, R24, R4, -R23 ;  /* 0x0000000418177223 */ /* 0x000fe20000010817 */
[----:B------:R-:W-:Y:S01]  /*10940*/  FFMA.FTZ R26, R32, R5, -R26 ;  /* 0x00000005201a7223 */ /* 0x000fe2000001081a */
[----:B------:R-:W-:Y:S01]  /*10950*/  FFMA.FTZ R44, R24, R2, R44 ;  /* 0x00000002182c7223 */ /* 0x000fe2000001002c */
[----:B------:R-:W-:Y:S01]  /*10960*/  FFMA.FTZ R46, R32, R3, R46 ;  /* 0x00000003202e7223 */ /* 0x000fe2000001002e */
[----:B------:R-:W-:-:S02]  /*10970*/  F2FP.BF16.F32.PACK_AB R22, R22, R25 ;  /* 0x000000191616723e */ /* 0x000fc400000010ff */
[----:B------:R-:W-:Y:S02]  /*10980*/  F2FP.BF16.F32.PACK_AB R30, R30, R33 ;  /* 0x000000211e1e723e */ /* 0x000fe400000010ff */
[----:B------:R-:W-:Y:S02]  /*10990*/  F2FP.BF16.F32.PACK_AB R44, R44, R23 ;  /* 0x000000172c2c723e */ /* 0x000fe400000010ff */
[----:B------:R-:W-:Y:S02]  /*109a0*/  F2FP.BF16.F32.PACK_AB R46, R46, R26 ;  /* 0x0000001a2e2e723e */ /* 0x000fe400000010ff */
[----:B------:R-:W-:Y:S02]  /*109b0*/  MOV R45, R22 ;  /* 0x00000016002d7202 */ /* 0x000fe40000000f00 */
[----:B------:R-:W-:Y:S02]  /*109c0*/  MOV R47, R30 ;  /* 0x0000001e002f7202 */ /* 0x000fe40000000f00 */
.L_x_1040:
[----:B------:R-:W-:Y:S05]  /*109d0*/  BSYNC B0 ;  /* 0x0000000000007941 */ /* 0x000fea0003800000 */
.L_x_1039:
[----:B-----5:R1:W-:Y:S02]  /*109e0*/  STS.128 [R243+0x7000], R44 ;  /* 0x0070002cf3007388 */ /* 0x0203e40000000c00 */
.L_x_1026:
[----:B------:R-:W-:Y:S05]  /*109f0*/  BSYNC B2 ;  /* 0x0000000000027941 */ /* 0x000fea0003800000 */
.L_x_1025:
[----:B------:R-:W-:-:S05]  /*10a00*/  VIADD R4, R162, 0x30 ;  /* 0x00000030a2047836 */ /* 0x000fca0000000000 */
[----:B------:R-:W-:-:S04]  /*10a10*/  ISETP.GE.AND P0, PT, R4, R8, PT ;  /* 0x000000080400720c */ /* 0x000fc80003f06270 */
[----:B------:R-:W-:-:S13]  /*10a20*/  ISETP.LT.OR P0, PT, R52, -0x187, P0 ;  /* 0xfffffe793400780c */ /* 0x000fda0000701670 */
[----:B------:R-:W-:Y:S05]  /*10a30*/  @P0 BRA `(.L_x_1041) ;  /* 0x0000007800100947 */ /* 0x000fea0003800000 */
[----:B------:R-:W-:Y:S01]  /*10a40*/  ISETP.GE.AND P0, PT, R14, R6, PT ;  /* 0x000000060e00720c */ /* 0x000fe20003f06270 */
[----:B------:R-:W-:Y:S01]  /*10a50*/  IMAD R7, R7, 0x30, RZ ;  /* 0x0000003007077824 */ /* 0x000fe200078e02ff */
[----:B------:R-:W-:Y:S04]  /*10a60*/  BSSY B1, `(.L_x_1042) ;  /* 0x000003b000017945 */ /* 0x000fe80003800000 */
[----:B------:R-:W-:-:S04]  /*10a70*/  IADD3 R2, P1, R7, R20, RZ ;  /* 0x0000001407027210 */ /* 0x000fc80007f3e0ff */
[----:B------:R-:W-:Y:S01]  /*10a80*/  LEA.HI.X.SX32 R7, R7, R21, 0x1, P1 ;  /* 0x0000001507077211 */ /* 0x000fe200008f0eff */
[C---:B------:R-:W-:Y:S02]  /*10a90*/  IMAD.SHL.U32 R3, R2.reuse, 0x2, RZ ;  /* 0x0000000202037824 */ /* 0x040fe400078e00ff */
[----:B------:R2:W-:Y:S01]  /*10aa0*/  @P0 STS.128 [R243+0x1800], RZ ;  /* 0x001800fff3000388 */ /* 0x0005e20000000c00 */
[----:B------:R-:W-:Y:S02]  /*10ab0*/  SHF.L.U64.HI R2, R2, 0x1, R7 ;  /* 0x0000000102027819 */ /* 0x000fe40000010207 */
[-C--:B-1-3--:R-:W-:Y:S02]  /*10ac0*/  IADD3 R24, P2, R36, R3.reuse, RZ ;  /* 0x0000000324187210 */ /* 0x08afe40007f5e0ff */
[----:B------:R-:W-:-:S03]  /*10ad0*/  IADD3 R16, P1, R16, R3, RZ ;  /* 0x0000000310107210 */ /* 0x000fc60007f3e0ff */
[--C-:B------:R-:W-:Y:S02]  /*10ae0*/  IMAD.X R25, R37, 0x1, R2.reuse, P2 ;  /* 0x0000000125197824 */ /* 0x100fe400010e0602 */
[----:B------:R-:W-:Y:S01]  /*10af0*/  IMAD.X R17, R17, 0x1, R2, P1 ;  /* 0x0000000111117824 */ /* 0x000fe200008e0602 */
[----:B------:R-:W-:Y:S07]  /*10b00*/  @P0 BRA `(.L_x_1043) ;  /* 0x0000000000c00947 */ /* 0x000fee0003800000 */
[----:B------:R1:W5:Y:S01]  /*10b10*/  LD.E.128 R20, desc[UR6][R42.64] ;  /* 0x000000062a147980 */ /* 0x000362000c101d00 */
        /* <DEDUP_REMOVED lines=11> */
[C---:B------:R-:W-:Y:S02]  /*10bd0*/  SHF.L.U32 R30, R22.reuse, 0x10, RZ ;  /* 0x00000010161e7819 */ /* 0x040fe400000006ff */
[----:B------:R-:W-:Y:S02]  /*10be0*/  LOP3.LUT R32, R22, 0xffff0000, RZ, 0xc0, !PT ;  /* 0xffff000016207812 */ /* 0x000fe400078ec0ff */
[C---:B---3--:R-:W-:Y:S01]  /*10bf0*/  LOP3.LUT R23, R2.reuse, 0xffff0000, RZ, 0xc0, !PT ;  /* 0xffff000002177812 */ /* 0x048fe200078ec0ff */
[----:B------:R-:W-:Y:S01]  /*10c00*/  IMAD.U32 R2, R2, 0x10000, RZ ;  /* 0x0001000002027824 */ /* 0x000fe200078e00ff */
[C---:B------:R-:W-:Y:S01]  /*10c10*/  LOP3.LUT R21, R3.reuse, 0xffff0000, RZ, 0xc0, !PT ;  /* 0xffff000003157812 */ /* 0x040fe200078ec0ff */
[----:B------:R-:W-:Y:S01]  /*10c20*/  IMAD.U32 R3, R3, 0x10000, RZ ;  /* 0x0001000003037824 */ /* 0x000fe200078e00ff */
[----:B--2---:R-:W-:Y:S01]  /*10c30*/  LOP3.LUT R27, R14, 0xffff0000, RZ, 0xc0, !PT ;  /* 0xffff00000e1b7812 */ /* 0x004fe200078ec0ff */
        /* <DEDUP_REMOVED lines=27> */
.L_x_1045:
[----:B------:R-:W-:Y:S05]  /*10df0*/  BSYNC B0 ;  /* 0x0000000000007941 */ /* 0x000fea0003800000 */
.L_x_1044:
[----:B-----5:R3:W-:Y:S02]  /*10e00*/  STS.128 [R243+0x1800], R20 ;  /* 0x00180014f3007388 */ /* 0x0207e40000000c00 */
.L_x_1043:
[----:B------:R-:W-:Y:S05]  /*10e10*/  BSYNC B1 ;  /* 0x0000000000017941 */ /* 0x000fea0003800000 */
.L_x_1042:
        /* <DEDUP_REMOVED lines=10> */
[----:B-----5:R-:W-:Y:S01]  /*10ec0*/  SHF.L.U32 R7, R21, 0x10, RZ ;  /* 0x0000001015077819 */ /* 0x020fe200000006ff */
[----:B------:R-:W-:Y:S01]  /*10ed0*/  IMAD.U32 R28, R23, 0x10000, RZ ;  /* 0x00010000171c7824 */ /* 0x000fe200078e00ff */
[----:B------:R-:W-:Y:S02]  /*10ee0*/  LOP3.LUT R5, R21, 0xffff0000, RZ, 0xc0, !PT ;  /* 0xffff000015057812 */ /* 0x000fe400078ec0ff */
[C---:B------:R-:W-:Y:S02]  /*10ef0*/  SHF.L.U32 R8, R20.reuse, 0x10, RZ ;  /* 0x0000001014087819 */ /* 0x040fe400000006ff */
[----:B------:R-:W-:-:S02]  /*10f00*/  LOP3.LUT R30, R20, 0xffff0000, RZ, 0xc0, !PT ;  /* 0xffff0000141e7812 */ /* 0x000fc400078ec0ff */
[----:B------:R-:W-:Y:S02]  /*10f10*/  LOP3.LUT R27, R23, 0xffff0000, RZ, 0xc0, !PT ;  /* 0xffff0000171b7812 */ /* 0x000fe400078ec0ff */
[C---:B------:R-:W-:Y:S02]  /*10f20*/  SHF.L.U32 R29, R22.reuse, 0x10, RZ ;  /* 0x00000010161d7819 */ /* 0x040fe400000006ff */
[----:B------:R-:W-:Y:S02]  /*10f30*/  LOP3.LUT R31, R22, 0xffff0000, RZ, 0xc0, !PT ;  /* 0xffff0000161f7812 */ /* 0x000fe400078ec0ff */
        /* <DEDUP_REMOVED lines=16> */
[C---:B------:R-:W-:Y:S01]  /*11040*/  FMUL.FTZ R20, R31.reuse, R3 ;  /* 0x000000031f147220 */ /* 0x040fe20000410000 */
[-C--:B------:R-:W-:Y:S01]  /*11050*/  FMUL.FTZ R30, R30, R14.reuse ;  /* 0x0000000e1e1e7220 */ /* 0x080fe20000410000 */
[----:B------:R-:W-:Y:S01]  /*11060*/  FMUL.FTZ R31, R31, R15 ;  /* 0x0000000f1f1f7220 */ /* 0x000fe20000410000 */
[----:B------:R-:W-:Y:S01]  /*11070*/  FFMA.FTZ R22, R28, R23, -R22 ;  /* 0x000000171c167223 */ /* 0x000fe20000010816 */
[C---:B------:R-:W-:Y:S01]  /*11080*/  FFMA.FTZ R7, R8.reuse, R14, -R7 ;  /* 0x0000000e08077223 */ /* 0x040fe20000010807 */
[----:B------:R-:W-:Y:S01]  /*11090*/  FFMA.FTZ R30, R8, R2, R30 ;  /* 0x00000002081e7223 */ /* 0x000fe2000001001e */
[C---:B------:R-:W-:Y:S01]  /*110a0*/  FFMA.FTZ R20, R29.reuse, R15, -R20 ;  /* 0x0000000f1d147223 */ /* 0x040fe20000010814 */
[----:B------:R-:W-:Y:S01]  /*110b0*/  FFMA.FTZ R31, R29, R3, R31 ;  /* 0x000000031d1f7223 */ /* 0x000fe2000001001f */
[----:B------:R-:W-:-:S02]  /*110c0*/  F2FP.BF16.F32.PACK_AB R5, R5, R11 ;  /* 0x0000000b0505723e */ /* 0x000fc400000010ff */
[----:B------:R-:W-:Y:S02]  /*110d0*/  F2FP.BF16.F32.PACK_AB R22, R27, R22 ;  /* 0x000000161b16723e */ /* 0x000fe400000010ff */
[----:B------:R-:W-:Y:S01]  /*110e0*/  F2FP.BF16.F32.PACK_AB R7, R30, R7 ;  /* 0x000000071e07723e */ /* 0x000fe200000010ff */
[----:B------:R-:W-:Y:S01]  /*110f0*/  IMAD.MOV.U32 R21, RZ, RZ, R5 ;  /* 0x000000ffff157224 */ /* 0x000fe200078e0005 */
[----:B------:R-:W-:Y:S02]  /*11100*/  F2FP.BF16.F32.PACK_AB R31, R31, R20 ;  /* 0x000000141f1f723e */ /* 0x000fe400000010ff */
[----:B------:R-:W-:Y:S02]  /*11110*/  MOV R23, R22 ;  /* 0x0000001600177202 */ /* 0x000fe40000000f00 */
[----:B------:R-:W-:Y:S02]  /*11120*/  MOV R20, R7 ;  /* 0x0000000700147202 */ /* 0x000fe40000000f00 */
[----:B------:R-:W-:-:S02]  /*11130*/  MOV R22, R31 ;  /* 0x0000001f00167202 */ /* 0x000fc40000000f00 */
.L_x_1049:
[----:B------:R-:W-:Y:S05]  /*11140*/  BSYNC B0 ;  /* 0x0000000000007941 */ /* 0x000fea0003800000 */
.L_x_1048:
[----:B-----5:R1:W-:Y:S02]  /*11150*/  STS.128 [R243+0x3800], R20 ;  /* 0x00380014f3007388 */ /* 0x0203e40000000c00 */
.L_x_1047:
[----:B------:R-:W-:Y:S05]  /*11160*/  BSYNC B1 ;  /* 0x0000000000017941 */ /* 0x000fea0003800000 */
.L_x_1046:
        /* <DEDUP_REMOVED lines=10> */
[C---:B-----5:R-:W-:Y:S01]  /*11210*/  SHF.L.U32 R8, R20.reuse, 0x10, RZ ;  /* 0x0000001014087819 */ /* 0x060fe200000006ff */
[----:B------:R-:W-:Y:S01]  /*11220*/  IMAD.U32 R27, R23, 0x10000, RZ ;  /* 0x00010000171b7824 */ /* 0x000fe200078e00ff */
[----:B------:R-:W-:Y:S02]  /*11230*/  LOP3.LUT R29, R20, 0xffff0000, RZ, 0xc0, !PT ;  /* 0xffff0000141d7812 */ /* 0x000fe400078ec0ff */
[C---:B------:R-:W-:Y:S02]  /*11240*/  SHF.L.U32 R7, R21.reuse, 0x10, RZ ;  /* 0x0000001015077819 */ /* 0x040fe400000006ff */
[----:B------:R-:W-:-:S02]  /*11250*/  LOP3.LUT R5, R21, 0xffff0000, RZ, 0xc0, !PT ;  /* 0xffff000015057812 */ /* 0x000fc400078ec0ff */
        /* <DEDUP_REMOVED lines=8> */
[-C--:B------:R-:W-:Y:S01]  /*112e0*/  FMUL.FTZ R14, R5, R20.reuse ;  /* 0x00000014050e7220 */ /* 0x080fe20000410000 */
[----:B------:R-:W-:Y:S01]  /*112f0*/  LOP3.LUT R21, R11, 0xffff0000, RZ, 0xc0, !PT ;  /* 0xffff00000b157812 */ /* 0x000fe200078ec0ff */
[----:B------:R-:W-:Y:S01]  /*11300*/  FMUL.FTZ R22, R26, R15 ;  /* 0x0000000f1a167220 */ /* 0x000fe20000410000 */
[----:B------:R-:W-:Y:S01]  /*11310*/  SHF.L.U32 R10, R10, 0x10, RZ ;  /* 0x000000100a0a7819 */ /* 0x000fe200000006ff */
[----:B------:R-:W-:Y:S01]  /*11320*/  FMUL.FTZ R5, R5, R23 ;  /* 0x0000001705057220 */ /* 0x000fe20000410000 */
        /* <DEDUP_REMOVED lines=22> */
.L_x_1053:
[----:B------:R-:W-:Y:S05]  /*11490*/  BSYNC B0 ;  /* 0x0000000000007941 */ /* 0x000fea0003800000 */
.L_x_1052:
[----:B-----5:R3:W-:Y:S02]  /*114a0*/  STS.128 [R243+0x5800], R20 ;  /* 0x00580014f3007388 */ /* 0x0207e40000000c00 */
.L_x_1051:
[----:B------:R-:W-:Y:S05]  /*114b0*/  BSYNC B1 ;  /* 0x0000000000017941 */ /* 0x000fea0003800000 */
.L_x_1050:
        /* <DEDUP_REMOVED lines=8> */
[----:B------:R-:W4:Y:S01]  /*11540*/  LD.E.64 R6, desc[UR6][R24.64+0xc0] ;  /* 0x0000c00618067980 */ /* 0x000f22000c101b00 */
[C---:B-----5:R-:W-:Y:S01]  /*11550*/  SHF.L.U32 R5, R21.reuse, 0x10, RZ ;  /* 0x0000001015057819 */ /* 0x060fe200000006ff */
[C---:B------:R-:W-:Y:S01]  /*11560*/  IMAD.U32 R8, R20.reuse, 0x10000, RZ ;  /* 0x0001000014087824 */ /* 0x040fe200078e00ff */
[----:B------:R-:W-:Y:S02]  /*11570*/  LOP3.LUT R0, R21, 0xffff0000, RZ, 0xc0, !PT ;  /* 0xffff000015007812 */ /* 0x000fe400078ec0ff */
[----:B------:R-:W-:Y:S01]  /*11580*/  LOP3.LUT R21, R20, 0xffff0000, RZ, 0xc0, !PT ;  /* 0xffff000014157812 */ /* 0x000fe200078ec0ff */
[----:B------:R-:W-:Y:S01]  /*11590*/  IMAD.U32 R20, R22, 0x10000, RZ ;  /* 0x0001000016147824 */ /* 0x000fe200078e00ff */
[----:B---3--:R-:W-:-:S02]  /*115a0*/  LOP3.LUT R16, R23, 0xffff0000, RZ, 0xc0, !PT ;  /* 0xffff000017107812 */ /* 0x008fc400078ec0ff */
[----:B------:R-:W-:Y:S02]  /*115b0*/  SHF.L.U32 R17, R23, 0x10, RZ ;  /* 0x0000001017117819 */ /* 0x000fe400000006ff */
[----:B------:R-:W-:Y:S02]  /*115c0*/  LOP3.LUT R23, R22, 0xffff0000, RZ, 0xc0, !PT ;  /* 0xffff000016177812 */ /* 0x000fe400078ec0ff */
[C---:B--2---:R-:W-:Y:S02]  /*115d0*/  LOP3.LUT R10, R3.reuse, 0xffff0000, RZ, 0xc0, !PT ;  /* 0xffff0000030a7812 */ /* 0x044fe400078ec0ff */
[----:B------:R-:W-:Y:S02]  /*115e0*/  SHF.L.U32 R3, R3, 0x10, RZ ;  /* 0x0000001003037819 */ /* 0x000fe400000006ff */
[C---:B----4-:R-:W-:Y:S01]  /*115f0*/  LOP3.LUT R14, R7.reuse, 0xffff0000, RZ, 0xc0, !PT ;  /* 0xffff0000070e7812 */ /* 0x050fe200078ec0ff */
[----:B------:R-:W-:Y:S01]  /*11600*/  FMUL.FTZ R22, R16, R10 ;  /* 0x0000000a10167220 */ /* 0x000fe20000410000 */
[----:B------:R-:W-:Y:S01]  /*11610*/  LOP3.LUT R11, R2, 0xffff0000, RZ, 0xc0, !PT ;  /* 0xffff0000020b7812 */ /* 0x000fe200078ec0ff */
[----:B------:R-:W-:Y:S01]  /*11620*/  IMAD.U32 R7, R7, 0x10000, RZ ;  /* 0x0001000007077824 */ /* 0x000fe200078e00ff */
[----:B------:R-:W-:Y:S01]  /*11630*/  LOP3.LUT R15, R6, 0xffff0000, RZ, 0xc0, !PT ;  /* 0xffff0000060f7812 */ /* 0x000fe200078ec0ff */
[----:B------:R-:W-:Y:S01]  /*11640*/  FMUL.FTZ R16, R16, R14 ;  /* 0x0000000e10107220 */ /* 0x000fe20000410000 */
[----:B------:R-:W-:Y:S01]  /*11650*/  SHF.L.U32 R2, R2, 0x10, RZ ;  /* 0x0000001002027819 */ /* 0x000fe200000006ff */
[----:B------:R-:W-:Y:S01]  /*11660*/  FMUL.FTZ R9, R0, R11 ;  /* 0x0000000b00097220 */ /* 0x000fe20000410000 */
[----:B------:R-:W-:-:S02]  /*11670*/  IMAD.U32 R6, R6, 0x10000, RZ ;  /* 0x0001000006067824 */ /* 0x000fc400078e00ff */
[----:B------:R-:W-:Y:S01]  /*11680*/  FFMA.FTZ R16, R17, R10, R16 ;  /* 0x0000000a11107223 */ /* 0x000fe20000010010 */
[C---:B------:R-:W-:Y:S01]  /*11690*/  FMUL.FTZ R10, R23.reuse, R3 ;  /* 0x00000003170a7220 */ /* 0x040fe20000410000 */
[----:B------:R-:W-:Y:S01]  /*116a0*/  FMUL.FTZ R23, R23, R7 ;  /* 0x0000000717177220 */ /* 0x000fe20000410000 */
[----:B------:R-:W-:Y:S01]  /*116b0*/  FMUL.FTZ R0, R0, R15 ;  /* 0x0000000f00007220 */ /* 0x000fe20000410000 */
[----:B------:R-:W-:Y:S01]  /*116c0*/  FFMA.FTZ R22, R17, R14, -R22 ;  /* 0x0000000e11167223 */ /* 0x000fe20000010816 */
[C---:B------:R-:W-:Y:S01]  /*116d0*/  FFMA.FTZ R10, R20.reuse, R7, -R10 ;  /* 0x00000007140a7223 */ /* 0x040fe2000001080a */
[----:B------:R-:W-:Y:S01]  /*116e0*/  FFMA.FTZ R23, R20, R3, R23 ;  /* 0x0000000314177223 */ /* 0x000fe20000010017 */
[C---:B------:R-:W-:Y:S01]  /*116f0*/  FFMA.FTZ R9, R5.reuse, R15, -R9 ;  /* 0x0000000f05097223 */ /* 0x040fe20000010809 */
[----:B------:R-:W-:Y:S01]  /*11700*/  FFMA.FTZ R0, R5, R11, R0 ;  /* 0x0000000b05007223 */ /* 0x000fe20000010000 */
[C---:B------:R-:W-:Y:S01]  /*11710*/  FMUL.FTZ R5, R21.reuse, R2 ;  /* 0x0000000215057220 */ /* 0x040fe20000410000 */
[----:B------:R-:W-:Y:S01]  /*11720*/  FMUL.FTZ R21, R21, R6 ;  /* 0x0000000615157220 */ /* 0x000fe20000410000 */
[----:B------:R-:W-:-:S02]  /*11730*/  F2FP.BF16.F32.PACK_AB R22, R16, R22 ;  /* 0x000000161016723e */ /* 0x000fc400000010ff */
[----:B------:R-:W-:Y:S01]  /*11740*/  F2FP.BF16.F32.PACK_AB R23, R23, R10 ;  /* 0x0000000a1717723e */ /* 0x000fe200000010ff */
[C---:B------:R-:W-:Y:S01]  /*11750*/  FFMA.FTZ R5, R8.reuse, R6, -R5 ;  /* 0x0000000608057223 */ /* 0x040fe20000010805 */
[----:B------:R-:W-:Y:S01]  /*11760*/  FFMA.FTZ R21, R8, R2, R21 ;  /* 0x0000000208157223 */ /* 0x000fe20000010015 */
[----:B------:R-:W-:Y:S02]  /*11770*/  F2FP.BF16.F32.PACK_AB R0, R0, R9 ;  /* 0x000000090000723e */ /* 0x000fe400000010ff */
[-C--:B------:R-:W-:Y:S02]  /*11780*/  LOP3.LUT R23, R23, R22.reuse, RZ, 0x3c, !PT ;  /* 0x0000001617177212 */ /* 0x080fe400078e3cff */
[----:B------:R-:W-:Y:S02]  /*11790*/  F2FP.BF16.F32.PACK_AB R21, R21, R5 ;  /* 0x000000051515723e */ /* 0x000fe400000010ff */
[----:B------:R-:W-:Y:S02]  /*117a0*/  LOP3.LUT R22, R23, R22, RZ, 0x3c, !PT ;  /* 0x0000001617167212 */ /* 0x000fe400078e3cff */
[----:B------:R-:W-:-:S02]  /*117b0*/  MOV R20, R21 ;  /* 0x0000001500147202 */ /* 0x000fc40000000f00 */
[----:B------:R-:W-:Y:S02]  /*117c0*/  MOV R21, R0 ;  /* 0x0000000000157202 */ /* 0x000fe40000000f00 */
[----:B------:R-:W-:Y:S02]  /*117d0*/  LOP3.LUT R23, R23, R22, RZ, 0x3c, !PT ;  /* 0x0000001617177212 */ /* 0x000fe400078e3cff */
.L_x_1055:
[----:B------:R-:W-:Y:S05]  /*117e0*/  BSYNC B0 ;  /* 0x0000000000007941 */ /* 0x000fea0003800000 */
.L_x_1054:
[----:B-----5:R3:W-:Y:S01]  /*117f0*/  STS.128 [R243+0x7800], R20 ;  /* 0x00780014f3007388 */ /* 0x0207e20000000c00 */
[----:B------:R-:W-:Y:S05]  /*11800*/  BRA `(.L_x_1041) ;  /* 0x00000068009c7947 */ /* 0x000fea0003800000 */
.L_x_992:
[----:B------:R-:W-:Y:S04]  /*11810*/  BSSY B2, `(.L_x_1056) ;  /* 0x0000178000027945 */ /* 0x000fe80003800000 */
[----:B------:R-:W-:Y:S05]  /*11820*/  @!P0 BRA `(.L_x_1057) ;  /* 0x0000001400d88947 */ /* 0x000fea0003800000 */
[----:B------:R-:W-:Y:S01]  /*11830*/  ISETP.GE.AND P0, PT, R14, R6, PT ;  /* 0x000000060e00720c */ /* 0x000fe20003f06270 */
[----:B------:R-:W-:-:S12]  /*11840*/  BSSY B1, `(.L_x_1058) ;  /* 0x000005c000017945 */ /* 0x000fd80003800000 */
[----:B------:R1:W-:Y:S01]  /*11850*/  @P0 STS.128 [R243], RZ ;  /* 0x000000fff3000388 */ /* 0x0003e20000000c00 */
[----:B------:R-:W-:Y:S05]  /*11860*/  @P0 BRA `(.L_x_1059) ;  /* 0x0000000400640947 */ /* 0x000fea0003800000 */
[----:B------:R2:W5:Y:S01]  /*11870*/  LD.E.128 R32, desc[UR6][R64.64] ;  /* 0x0000000640207980 */ /* 0x000562000c101d00 */
[----:B------:R-:W-:Y:S01]  /*11880*/  ISETP.GE.AND P0, PT, R14, R0, PT ;  /* 0x000000000e00720c */ /* 0x000fe20003f06270 */
[----:B------:R-:W-:-:S12]  /*11890*/  BSSY B0, `(.L_x_1060) ;  /* 0x0000055000007945 */ /* 0x000fd80003800000 */
[----:B------:R-:W-:Y:S05]  /*118a0*/  @P0 BRA `(.L_x_1061) ;  /* 0x00000004004c0947 */ /* 0x000fea0003800000 */
[----:B------:R-:W-:Y:S01]  /*118b0*/  ISETP.GE.AND P1, PT, R14, R7, PT ;  /* 0x000000070e00720c */ /* 0x000fe20003f26270 */
[----:B------:R-:W-:Y:S02]  /*118c0*/  IMAD.MOV.U32 R4, RZ, RZ, RZ ;  /* 0x000000ffff047224 */ /* 0x000fe400078e00ff */
[----:B------:R-:W-:-:S10]  /*118d0*/  IMAD.MOV.U32 R12, RZ, RZ, R7 ;  /* 0x000000ffff0c7224 */ /* 0x000fd400078e0007 */
[----:B------:R-:W-:Y:S01]  /*118e0*/  @P1 IADD3 R4, -R7, RZ, RZ ;  /* 0x000000ff07041210 */ /* 0x000fe20007ffe1ff */
[----:B------:R-:W-:-:S03]  /*118f0*/  @P1 IMAD.MOV R12, RZ, RZ, -R7 ;  /* 0x000000ffff0c1224 */ /* 0x000fc600078e0a07 */
[----:B------:R-:W-:Y:S01]  /*11900*/  IADD3 R5, P0, R4, R2, RZ ;  /* 0x0000000204057210 */ /* 0x000fe20007f1e0ff */
[----:B------:R-:W-:-:S03]  /*11910*/  IMAD.WIDE R20, R12, 0x2, R64 ;  /* 0x000000020c147825 */ /* 0x000fc600078e0240 */
[----:B------:R-:W-:Y:S02]  /*11920*/  LEA.HI.X.SX32 R4, R4, R3, 0x1, P0 ;  /* 0x0000000304047211 */ /* 0x000fe400000f0eff */
[C---:B------:R-:W-:Y:S01]  /*11930*/  LEA R24, P0, R5.reuse, R16, 0x1 ;  /* 0x0000001005187211 */ /* 0x040fe200078008ff */
[----:B------:R-:W3:Y:S03]  /*11940*/  LD.E.128 R20, desc[UR6][R20.64] ;  /* 0x0000000614147980 */ /* 0x000ee6000c101d00 */
[----:B------:R-:W-:Y:S01]  /*11950*/  LEA.HI.X R25, R5, R17, R4, 0x1, P0 ;  /* 0x0000001105197211 */ /* 0x000fe200000f0c04 */
[----:B------:R-:W-:Y:S01]  /*11960*/  IMAD.MOV.U32 R4, RZ, RZ, RZ ;  /* 0x000000ffff047224 */ /* 0x000fe200078e00ff */
[----:B------:R-:W-:-:S04]  /*11970*/  @P1 IADD3 R4, -R7, RZ, RZ ;  /* 0x000000ff07041210 */ /* 0x000fc80007ffe1ff */
[C---:B------:R-:W-:Y:S01]  /*11980*/  IADD3 R5, P0, R4.reuse, R2, RZ ;  /* 0x0000000204057210 */ /* 0x040fe20007f1e0ff */
[----:B------:R-:W4:Y:S03]  /*11990*/  LD.E.128 R24, desc[UR6][R24.64] ;  /* 0x0000000618187980 */ /* 0x000f26000c101d00 */
[----:B------:R-:W-:Y:S02]  /*119a0*/  LEA.HI.X.SX32 R4, R4, R3, 0x1, P0 ;  /* 0x0000000304047211 */ /* 0x000fe400000f0eff */
[----:B------:R-:W-:-:S04]  /*119b0*/  LEA R28, P0, R5, R36, 0x1 ;  /* 0x00000024051c7211 */ /* 0x000fc800078008ff */
[----:B------:R-:W-:-:S06]  /*119c0*/  LEA.HI.X R29, R5, R37, R4, 0x1, P0 ;  /* 0x00000025051d7211 */ /* 0x000fcc00000f0c04 */
[----:B------:R-:W2:Y:S01]  /*119d0*/  LD.E.128 R28, desc[UR6][R28.64] ;  /* 0x000000061c1c7980 */ /* 0x000ea2000c101d00 */
[C---:B-----5:R-:W-:Y:S01]  /*119e0*/  IMAD.U32 R12, R32.reuse, 0x10000, RZ ;  /* 0x00010000200c7824 */ /* 0x060fe200078e00ff */
[----:B------:R-:W-:Y:S01]  /*119f0*/  LOP3.LUT R5, R32, 0xffff0000, RZ, 0xc0, !PT ;  /* 0xffff000020057812 */ /* 0x000fe200078ec0ff */
[C---:B------:R-:W-:Y:S01]  /*11a00*/  IMAD.U32 R38, R34.reuse, 0x10000, RZ ;  /* 0x0001000022267824 */ /* 0x040fe200078e00ff */
[C---:B------:R-:W-:Y:S02]  /*11a10*/  LOP3.LUT R4, R33.reuse, 0xffff0000, RZ, 0xc0, !PT ;  /* 0xffff000021047812 */ /* 0x040fe400078ec0ff */
[----:B------:R-:W-:Y:S02]  /*11a20*/  SHF.L.U32 R60, R33, 0x10, RZ ;  /* 0x00000010213c7819 */ /* 0x000fe400000006ff */
[----:B------:R-:W-:Y:S02]  /*11a30*/  LOP3.LUT R33, R34, 0xffff0000, RZ, 0xc0, !PT ;  /* 0xffff000022217812 */ /* 0x000fe400078ec0ff */
[----:B------:R-:W-:-:S02]  /*11a40*/  LOP3.LUT R32, R35, 0xffff0000, RZ, 0xc0, !PT ;  /* 0xffff000023207812 */ /* 0x000fc400078ec0ff */
[----:B------:R-:W-:Y:S01]  /*11a50*/  SHF.L.U32 R61, R35, 0x10, RZ ;  /* 0x00000010233d7819 */ /* 0x000fe200000006ff */
[C---:B---3--:R-:W-:Y:S01]  /*11a60*/  IMAD.U32 R35, R20.reuse, 0x10000, RZ ;  /* 0x0001000014237824 */ /* 0x048fe200078e00ff */
[----:B------:R-:W-:Y:S01]  /*11a70*/  LOP3.LUT R34, R20, 0xffff0000, RZ, 0xc0, !PT ;  /* 0xffff000014227812 */ /* 0x000fe200078ec0ff */
[----:B------:R-:W-:Y:S01]  /*11a80*/  IMAD.U32 R62, R22, 0x10000, RZ ;  /* 0x00010000163e7824 */ /* 0x000fe200078e00ff */
[C---:B------:R-:W-:Y:S02]  /*11a90*/  SHF.L.U32 R20, R21.reuse, 0x10, RZ ;  /* 0x0000001015147819 */ /* 0x040fe400000006ff */
[----:B------:R-:W-:Y:S02]  /*11aa0*/  LOP3.LUT R63, R21, 0xffff0000, RZ, 0xc0, !PT ;  /* 0xffff0000153f7812 */ /* 0x000fe400078ec0ff */
[C---:B------:R-:W-:Y:S02]  /*11ab0*/  SHF.L.U32 R21, R23.reuse, 0x10, RZ ;  /* 0x0000001017157819 */ /* 0x040fe400000006ff */
[----:B------:R-:W-:Y:S01]  /*11ac0*/  LOP3.LUT R67, R23, 0xffff0000, RZ, 0xc0, !PT ;  /* 0xffff000017437812 */ /* 0x000fe200078ec0ff */
[----:B----4-:R-:W-:Y:S01]  /*11ad0*/  IMAD.U32 R66, R24, 0x10000, RZ ;  /* 0x0001000018427824 */ /* 0x010fe200078e00ff */
[C---:B------:R-:W-:Y:S01]  /*11ae0*/  SHF.L.U32 R23, R25.reuse, 0x10, RZ ;  /* 0x0000001019177819 */ /* 0x040fe200000006ff */
[----:B------:R-:W-:Y:S01]  /*11af0*/  IMAD.U32 R68, R26, 0x10000, RZ ;  /* 0x000100001a447824 */ /* 0x000fe200078e00ff */
        /* <DEDUP_REMOVED lines=15> */
[----:B------:R-:W-:Y:S01]  /*11bf0*/  FMUL.FTZ R21, R21, R25 ;  /* 0x0000001915157220 */ /* 0x000fe20000410000 */
[----:B------:R-:W-:Y:S01]  /*11c00*/  FMUL.FTZ R20, R20, R23 ;  /* 0x0000001714147220 */ /* 0x000fe20000410000 */
[----:B------:R-:W-:Y:S01]  /*11c10*/  FMUL.FTZ R67, R67, R27 ;  /* 0x0000001b43437220 */ /* 0x000fe20000410000 */
[C---:B--2---:R-:W-:Y:S01]  /*11c20*/  IMAD.U32 R25, R28.reuse, 0x10000, RZ ;  /* 0x000100001c197824 */ /* 0x044fe200078e00ff */
[----:B------:R-:W-:Y:S01]  /*11c30*/  LOP3.LUT R24, R28, 0xffff0000, RZ, 0xc0, !PT ;  /* 0xffff00001c187812 */ /* 0x000fe200078ec0ff */
[----:B------:R-:W-:Y:S01]  /*11c40*/  FMUL.FTZ R22, R22, R26 ;  /* 0x0000001a16167220 */ /* 0x000fe20000410000 */
[----:B------:R-:W-:Y:S01]  /*11c50*/  SHF.L.U32 R23, R29, 0x10, RZ ;  /* 0x000000101d177819 */ /* 0x000fe200000006ff */
[C---:B------:R-:W-:Y:S01]  /*11c60*/  IMAD.U32 R28, R30.reuse, 0x10000, RZ ;  /* 0x000100001e1c7824 */ /* 0x040fe200078e00ff */
[----:B------:R-:W-:Y:S01]  /*11c70*/  LOP3.LUT R27, R30, 0xffff0000, RZ, 0xc0, !PT ;  /* 0xffff00001e1b7812 */ /* 0x000fe200078ec0ff */
[----:B------:R-:W-:Y:S01]  /*11c80*/  FMUL.FTZ R35, R35, R66 ;  /* 0x0000004223237220 */ /* 0x000fe20000410000 */
[----:B------:R-:W-:Y:S01]  /*11c90*/  FMUL.FTZ R62, R62, R68 ;  /* 0x000000443e3e7220 */ /* 0x000fe20000410000 */
[----:B------:R-:W-:Y:S01]  /*11ca0*/  LOP3.LUT R29, R29, 0xffff0000, RZ, 0xc0, !PT ;  /* 0xffff00001d1d7812 */ /* 0x000fe200078ec0ff */
[----:B------:R-:W-:Y:S01]  /*11cb0*/  FMUL.FTZ R63, R63, R69 ;  /* 0x000000453f3f7220 */ /* 0x000fe20000410000 */
[C---:B------:R-:W-:Y:S01]  /*11cc0*/  SHF.L.U32 R26, R31.reuse, 0x10, RZ ;  /* 0x000000101f1a7819 */ /* 0x040fe200000006ff */
[----:B------:R-:W-:Y:S01]  /*11cd0*/  FFMA.FTZ R12, R12, R25, R35 ;  /* 0x000000190c0c7223 */ /* 0x000fe20000010023 */
[----:B------:R-:W-:Y:S01]  /*11ce0*/  LOP3.LUT R30, R31, 0xffff0000, RZ, 0xc0, !PT ;  /* 0xffff00001f1e7812 */ /* 0x000fe200078ec0ff */
[----:B------:R-:W-:Y:S01]  /*11cf0*/  FFMA.FTZ R5, R5, R24, R34 ;  /* 0x0000001805057223 */ /* 0x000fe20000010022 */
[----:B------:R-:W-:Y:S01]  /*11d00*/  FFMA.FTZ R28, R38, R28, R62 ;  /* 0x0000001c261c7223 */ /* 0x000fe2000001003e */
[----:B------:R-:W-:Y:S01]  /*11d10*/  FFMA.FTZ R22, R33, R27, R22 ;  /* 0x0000001b21167223 */ /* 0x000fe20000010016 */
[----:B------:R-:W-:Y:S01]  /*11d20*/  FFMA.FTZ R20, R60, R23, R20 ;  /* 0x000000173c147223 */ /* 0x000fe20000010014 */
[----:B------:R-:W-:Y:S01]  /*11d30*/  FFMA.FTZ R4, R4, R29, R63 ;  /* 0x0000001d04047223 */ /* 0x000fe2000001003f */
[----:B------:R-:W-:Y:S01]  /*11d40*/  FFMA.FTZ R21, R61, R26, R21 ;  /* 0x0000001a3d157223 */ /* 0x000fe20000010015 */
[----:B------:R-:W-:Y:S01]  /*11d50*/  FFMA.FTZ R30, R32, R30, R67 ;  /* 0x0000001e201e7223 */ /* 0x000fe20000010043 */
[----:B------:R-:W-:-:S02]  /*11d60*/  F2FP.BF16.F32.PACK_AB R5, R5, R12 ;  /* 0x0000000c0505723e */ /* 0x000fc400000010ff */
[----:B------:R-:W-:Y:S02]  /*11d70*/  F2FP.BF16.F32.PACK_AB R22, R22, R28 ;  /* 0x0000001c1616723e */ /* 0x000fe400000010ff */
[----:B------:R-:W-:Y:S01]  /*11d80*/  F2FP.BF16.F32.PACK_AB R4, R4, R20 ;  /* 0x000000140404723e */ /* 0x000fe200000010ff */
[----:B------:R-:W-:Y:S01]  /*11d90*/  IMAD.MOV.U32 R32, RZ, RZ, R5 ;  /* 0x000000ffff207224 */ /* 0x000fe200078e0005 */
[----:B------:R-:W-:Y:S01]  /*11da0*/  F2FP.BF16.F32.PACK_AB R21, R30, R21 ;  /* 0x000000151e15723e */ /* 0x000fe200000010ff */
[----:B------:R-:W-:Y:S01]  /*11db0*/  IMAD.MOV.U32 R34, RZ, RZ, R22 ;  /* 0x000000ffff227224 */ /* 0x000fe200078e0016 */
[----:B------:R-:W-:Y:S02]  /*11dc0*/  MOV R33, R4 ;  /* 0x0000000400217202 */ /* 0x000fe40000000f00 */
[----:B------:R-:W-:Y:S02]  /*11dd0*/  MOV R35, R21 ;  /* 0x0000001500237202 */ /* 0x000fe40000000f00 */
.L_x_1061:
[----:B------:R-:W-:Y:S05]  /*11de0*/  BSYNC B0 ;  /* 0x0000000000007941 */ /* 0x000fea0003800000 */
.L_x_1060:
[----:B-----5:R3:W-:Y:S02]  /*11df0*/  STS.128 [R243], R32 ;  /* 0x00000020f3007388 */ /* 0x0207e40000000c00 */
.L_x_1059:
[----:B------:R-:W-:Y:S05]  /*11e00*/  BSYNC B1 ;  /* 0x0000000000017941 */ /* 0x000fea0003800000 */
.L_x_1058:
        /* <DEDUP_REMOVED lines=17> */
[----:B------:R-:W2:Y:S03]  /*11f20*/  LD.E.128 R20, desc[UR6][R20.64+0x80] ;  /* 0x0000800614147980 */ /* 0x000ea6000c101d00 */
        /* <DEDUP_REMOVED lines=8> */
[----:B------:R-:W3:Y:S01]  /*11fb0*/  LD.E.128 R28, desc[UR6][R28.64+0x80] ;  /* 0x000080061c1c7980 */ /* 0x000ee2000c101d00 */
        /* <DEDUP_REMOVED lines=8> */
[C---:B--2---:R-:W-:Y:S01]  /*12040*/  IMAD.U32 R35, R20.reuse, 0x10000, RZ ;  /* 0x0001000014237824 */ /* 0x044fe200078e00ff */
        /* <DEDUP_REMOVED lines=27> */
[C---:B---3--:R-:W-:Y:S01]  /*12200*/  IMAD.U32 R25, R28.reuse, 0x10000, RZ ;  /* 0x000100001c197824 */ /* 0x048fe200078e00ff */
        /* <DEDUP_REMOVED lines=27> */
.L_x_1065:
[----:B------:R-:W-:Y:S05]  /*123c0*/  BSYNC B0 ;  /* 0x0000000000007941 */ /* 0x000fea0003800000 */
.L_x_1064:
[----:B-----5:R1:W-:Y:S02]  /*123d0*/  STS.128 [R243+0x2000], R32 ;  /* 0x00200020f3007388 */ /* 0x0203e40000000c00 */
.L_x_1063:
[----:B------:R-:W-:Y:S05]  /*123e0*/  BSYNC B1 ;  /* 0x0000000000017941 */ /* 0x000fea0003800000 */
.L_x_1062:
        /* <DEDUP_REMOVED lines=22> */
[----:B------:R-:W2:Y:S03]  /*12550*/  LD.E.128 R24, desc[UR6][R24.64+0x100] ;  /* 0x0001000618187980 */ /* 0x000ea6000c101d00 */
[----:B------:R-:W-:Y:S02]  /*12560*/  LEA.HI.X.SX32 R4, R4, R3, 0x1, P0 ;  /* 0x0000000304047211 */ /* 0x000fe400000f0eff */
[----:B------:R-:W-:-:S04]  /*12570*/  LEA R28, P0, R5, R36, 0x1 ;  /* 0x00000024051c7211 */ /* 0x000fc800078008ff */
[----:B------:R-:W-:-:S06]  /*12580*/  LEA.HI.X R29, R5, R37, R4, 0x1, P0 ;  /* 0x00000025051d7211 */ /* 0x000fcc00000f0c04 */
[----:B------:R-:W4:Y:S01]  /*12590*/  LD.E.128 R28, desc[UR6][R28.64+0x100] ;  /* 0x000100061c1c7980 */ /* 0x000f22000c101d00 */
        /* <DEDUP_REMOVED lines=15> */
[----:B--2---:R-:W-:Y:S01]  /*12690*/  IMAD.U32 R66, R24, 0x10000, RZ ;  /* 0x0001000018427824 */ /* 0x004fe200078e00ff */
        /* <DEDUP_REMOVED lines=20> */
[C---:B----4-:R-:W-:Y:S01]  /*127e0*/  IMAD.U32 R25, R28.reuse, 0x10000, RZ ;  /* 0x000100001c197824 */ /* 0x050fe200078e00ff */
        /* <DEDUP_REMOVED lines=27> */
.L_x_1069:
[----:B------:R-:W-:Y:S05]  /*129a0*/  BSYNC B0 ;  /* 0x0000000000007941 */ /* 0x000fea0003800000 */
.L_x_1068:
[----:B-----5:R3:W-:Y:S02]  /*129b0*/  STS.128 [R243+0x4000], R32 ;  /* 0x00400020f3007388 */ /* 0x0207e40000000c00 */
.L_x_1067:
[----:B------:R-:W-:Y:S05]  /*129c0*/  BSYNC B1 ;  /* 0x0000000000017941 */ /* 0x000fea0003800000 */
.L_x_1066:
[----:B------:R-:W-:-:S13]  /*129d0*/  ISETP.GE.AND P0, PT, R9, R6, PT ;  /* 0x000000060900720c */ /* 0x000fda0003f06270 */
        /* <DEDUP_REMOVED lines=39> */
[----:B-12---:R-:W-:Y:S01]  /*12c50*/  LOP3.LUT R65, R23, 0xffff0000, RZ, 0xc0, !PT ;  /* 0xffff000017417812 */ /* 0x006fe200078ec0ff */
        /* <DEDUP_REMOVED lines=21> */
[C---:B------:R-:W-:Y:S01]  /*12db0*/  IMAD.U32 R25, R28.reuse, 0x10000, RZ ;  /* 0x000100001c197824 */ /* 0x040fe200078e00ff */
        /* <DEDUP_REMOVED lines=27> */
.L_x_1071:
[----:B------:R-:W-:Y:S05]  /*12f70*/  BSYNC B0 ;  /* 0x0000000000007941 */ /* 0x000fea0003800000 */
.L_x_1070:
[----:B-----5:R3:W-:Y:S02]  /*12f80*/  STS.128 [R243+0x6000], R32 ;  /* 0x00600020f3007388 */ /* 0x0207e40000000c00 */
.L_x_1057:
[----:B------:R-:W-:Y:S05]  /*12f90*/  BSYNC B2 ;  /* 0x0000000000027941 */ /* 0x000fea0003800000 */
.L_x_1056:
[----:B------:R-:W-:Y:S01]  /*12fa0*/  VIADD R12, R162, 0x10 ;  /* 0x00000010a20c7836 */ /* 0x000fe20000000000 */
[----:B------:R-:W-:Y:S04]  /*12fb0*/  BSSY B2, `(.L_x_1072) ;  /* 0x0000185000027945 */ /* 0x000fe80003800000 */
[----:B------:R-:W-:-:S04]  /*12fc0*/  ISETP.GE.AND P0, PT, R12, R8, PT ;  /* 0x000000080c00720c */ /* 0x000fc80003f06270 */
[----:B------:R-:W-:-:S13]  /*12fd0*/  ISETP.LT.OR P0, PT, R52, -0x87, P0 ;  /* 0xffffff793400780c */ /* 0x000fda0000701670 */
[----:B------:R-:W-:Y:S05]  /*12fe0*/  @P0 BRA `(.L_x_1073) ;  /* 0x0000001800040947 */ /* 0x000fea0003800000 */
        /* <DEDUP_REMOVED lines=8> */
[-C--:B------:R-:W-:Y:S01]  /*13070*/  ISETP.GE.AND P0, PT, R14, R7.reuse, PT ;  /* 0x000000070e00720c */ /* 0x080fe20003f06270 */
[----:B------:R-:W-:Y:S01]  /*13080*/  IMAD.MOV.U32 R21, RZ, RZ, RZ ;  /* 0x000000ffff157224 */ /* 0x000fe200078e00ff */
[C---:B------:R-:W-:Y:S02]  /*13090*/  IADD3 R5, P1, R13.reuse, R2, RZ ;  /* 0x000000020d057210 */ /* 0x040fe40007f3e0ff */
[----:B------:R-:W-:Y:S02]  /*130a0*/  MOV R20, R7 ;  /* 0x0000000700147202 */ /* 0x000fe40000000f00 */
[----:B------:R-:W-:-:S07]  /*130b0*/  LEA.HI.X.SX32 R4, R13, R3, 0x1, P1 ;  /* 0x000000030d047211 */ /* 0x000fce00008f0eff */
[--C-:B------:R-:W-:Y:S02]  /*130c0*/  @P0 IMAD.MOV R21, RZ, RZ, -R7.reuse ;  /* 0x000000ffff150224 */ /* 0x100fe400078e0a07 */
[----:B------:R-:W-:Y:S02]  /*130d0*/  IMAD.MOV.U32 R28, RZ, RZ, RZ ;  /* 0x000000ffff1c7224 */ /* 0x000fe400078e00ff */
[----:B------:R-:W-:Y:S01]  /*130e0*/  @P0 IMAD.MOV R20, RZ, RZ, -R7 ;  /* 0x000000ffff140224 */ /* 0x000fe200078e0a07 */
[----:B------:R-:W-:-:S04]  /*130f0*/  IADD3 R22, P1, R21, R5, RZ ;  /* 0x0000000515167210 */ /* 0x000fc80007f3e0ff */
[----:B------:R-:W-:Y:S02]  /*13100*/  LEA.HI.X.SX32 R21, R21, R4, 0x1, P1 ;  /* 0x0000000415157211 */ /* 0x000fe400008f0eff */
[C---:B------:R-:W-:Y:S02]  /*13110*/  LEA R24, P1, R22.reuse, R16, 0x1 ;  /* 0x0000001016187211 */ /* 0x040fe400078208ff */
[----:B------:R-:W-:Y:S02]  /*13120*/  @P0 IADD3 R28, -R7, RZ, RZ ;  /* 0x000000ff071c0210 */ /* 0x000fe40007ffe1ff */
[----:B------:R-:W-:Y:S01]  /*13130*/  LEA.HI.X R25, R22, R17, R21, 0x1, P1 ;  /* 0x0000001116197211 */ /* 0x000fe200008f0c15 */
[----:B------:R-:W-:Y:S01]  /*13140*/  IMAD.WIDE R20, R20, 0x2, R46 ;  /* 0x0000000214147825 */ /* 0x000fe200078e022e */
[----:B------:R-:W-:-:S04]  /*13150*/  IADD3 R5, P1, R28, R5, RZ ;  /* 0x000000051c057210 */ /* 0x000fc80007f3e0ff */
[----:B------:R-:W3:Y:S01]  /*13160*/  LD.E.128 R24, desc[UR6][R24.64] ;  /* 0x0000000618187980 */ /* 0x000ee2000c101d00 */
[----:B------:R-:W-:Y:S02]  /*13170*/  LEA.HI.X.SX32 R4, R28, R4, 0x1, P1 ;  /* 0x000000041c047211 */ /* 0x000fe400008f0eff */
[C---:B------:R-:W-:Y:S01]  /*13180*/  LEA R28, P1, R5.reuse, R36, 0x1 ;  /* 0x00000024051c7211 */ /* 0x040fe200078208ff */
[----:B------:R-:W2:Y:S03]  /*13190*/  LD.E.128 R20, desc[UR6][R20.64] ;  /* 0x0000000614147980 */ /* 0x000ea6000c101d00 */
[----:B------:R-:W-:-:S06]  /*131a0*/  LEA.HI.X R29, R5, R37, R4, 0x1, P1 ;  /* 0x00000025051d7211 */ /* 0x000fcc00008f0c04 */
[----:B------:R-:W4:Y:S01]  /*131b0*/  LD.E.128 R28, desc[UR6][R28.64] ;  /* 0x000000061c1c7980 */ /* 0x000f22000c101d00 */
[C---:B-----5:R-:W-:Y:S01]  /*131c0*/  IMAD.U32 R38, R32.reuse, 0x10000, RZ ;  /* 0x0001000020267824 */ /* 0x060fe200078e00ff */
[----:B------:R-:W-:Y:S01]  /*131d0*/  LOP3.LUT R5, R32, 0xffff0000, RZ, 0xc0, !PT ;  /* 0xffff000020057812 */ /* 0x000fe200078ec0ff */
[C---:B------:R-:W-:Y:S01]  /*131e0*/  IMAD.U32 R61, R33.reuse, 0x10000, RZ ;  /* 0x00010000213d7824 */ /* 0x040fe200078e00ff */
[----:B------:R-:W-:Y:S01]  /*131f0*/  LOP3.LUT R4, R33, 0xffff0000, RZ, 0xc0, !PT ;  /* 0xffff000021047812 */ /* 0x000fe200078ec0ff */
[C---:B------:R-:W-:Y:S01]  /*13200*/  IMAD.U32 R62, R35.reuse, 0x10000, RZ ;  /* 0x00010000233e7824 */ /* 0x040fe200078e00ff */
[C---:B------:R-:W-:Y:S02]  /*13210*/  SHF.L.U32 R60, R34.reuse, 0x10, RZ ;  /* 0x00000010223c7819 */ /* 0x040fe400000006ff */
[----:B------:R-:W-:Y:S02]  /*13220*/  LOP3.LUT R33, R34, 0xffff0000, RZ, 0xc0, !PT ;  /* 0xffff000022217812 */ /* 0x000fe400078ec0ff */
[----:B------:R-:W-:Y:S01]  /*13230*/  LOP3.LUT R32, R35, 0xffff0000, RZ, 0xc0, !PT ;  /* 0xffff000023207812 */ /* 0x000fe200078ec0ff */
[C---:B---3--:R-:W-:Y:S01]  /*13240*/  IMAD.U32 R35, R24.reuse, 0x10000, RZ ;  /* 0x0001000018237824 */ /* 0x048fe200078e00ff */
[----:B------:R-:W-:Y:S01]  /*13250*/  LOP3.LUT R34, R24, 0xffff0000, RZ, 0xc0, !PT ;  /* 0xffff000018227812 */ /* 0x000fe200078ec0ff */
[----:B------:R-:W-:Y:S01]  /*13260*/  IMAD.U32 R63, R26, 0x10000, RZ ;  /* 0x000100001a3f7824 */ /* 0x000fe200078e00ff */
[C---:B------:R-:W-:Y:S01]  /*13270*/  SHF.L.U32 R24, R25.reuse, 0x10, RZ ;  /* 0x0000001019187819 */ /* 0x040fe200000006ff */
[----:B--2---:R-:W-:Y:S01]  /*13280*/  IMAD.U32 R66, R20, 0x10000, RZ ;  /* 0x0001000014427824 */ /* 0x004fe200078e00ff */
[----:B------:R-:W-:Y:S01]  /*13290*/  LOP3.LUT R64, R25, 0xffff0000, RZ, 0xc0, !PT ;  /* 0xffff000019407812 */ /* 0x000fe200078ec0ff */
[----:B------:R-:W-:Y:S01]  /*132a0*/  IMAD.U32 R67, R22, 0x10000, RZ ;  /* 0x0001000016437824 */ /* 0x000fe200078e00ff */
        /* <DEDUP_REMOVED lines=17> */
[----:B------:R-:W-:Y:S01]  /*133c0*/  FMUL.FTZ R65, R65, R34 ;  /* 0x0000002241417220 */ /* 0x000fe20000410000 */
[----:B------:R-:W-:Y:S01]  /*133d0*/  FMUL.FTZ R20, R20, R24 ;  /* 0x0000001814147220 */ /* 0x000fe20000410000 */
[----:B------:R-:W-:Y:S01]  /*133e0*/  FMUL.FTZ R22, R22, R26 ;  /* 0x0000001a16167220 */ /* 0x000fe20000410000 */
[----:B------:R-:W-:Y:S01]  /*133f0*/  FMUL.FTZ R21, R21, R25 ;  /* 0x0000001915157220 */ /* 0x000fe20000410000 */
[C---:B----4-:R-:W-:Y:S01]  /*13400*/  IMAD.U32 R26, R28.reuse, 0x10000, RZ ;  /* 0x000100001c1a7824 */ /* 0x050fe200078e00ff */
[----:B------:R-:W-:Y:S01]  /*13410*/  LOP3.LUT R25, R28, 0xffff0000, RZ, 0xc0, !PT ;  /* 0xffff00001c197812 */ /* 0x000fe200078ec0ff */
[----:B------:R-:W-:Y:S01]  /*13420*/  FMUL.FTZ R23, R23, R27 ;  /* 0x0000001b17177220 */ /* 0x000fe20000410000 */
[C---:B------:R-:W-:Y:S01]  /*13430*/  SHF.L.U32 R24, R29.reuse, 0x10, RZ ;  /* 0x000000101d187819 */ /* 0x040fe200000006ff */
[----:B------:R-:W-:Y:S01]  /*13440*/  FMUL.FTZ R66, R66, R35 ;  /* 0x0000002342427220 */ /* 0x000fe20000410000 */
[----:B------:R-:W-:Y:S01]  /*13450*/  LOP3.LUT R34, R29, 0xffff0000, RZ, 0xc0, !PT ;  /* 0xffff00001d227812 */ /* 0x000fe200078ec0ff */
[C---:B------:R-:W-:Y:S01]  /*13460*/  IMAD.U32 R29, R30.reuse, 0x10000, RZ ;  /* 0x000100001e1d7824 */ /* 0x040fe200078e00ff */
[----:B------:R-:W-:Y:S01]  /*13470*/  LOP3.LUT R28, R30, 0xffff0000, RZ, 0xc0, !PT ;  /* 0xffff00001e1c7812 */ /* 0x000fe200078ec0ff */
[----:B------:R-:W-:Y:S01]  /*13480*/  FMUL.FTZ R67, R67, R63 ;  /* 0x0000003f43437220 */ /* 0x000fe20000410000 */
[C---:B------:R-:W-:Y:S01]  /*13490*/  SHF.L.U32 R27, R31.reuse, 0x10, RZ ;  /* 0x000000101f1b7819 */ /* 0x040fe200000006ff */
[----:B------:R-:W-:Y:S01]  /*134a0*/  FMUL.FTZ R68, R68, R64 ;  /* 0x0000004044447220 */ /* 0x000fe20000410000 */
        /* <DEDUP_REMOVED lines=17> */
.L_x_1077:
[----:B------:R-:W-:Y:S05]  /*135c0*/  BSYNC B0 ;  /* 0x0000000000007941 */ /* 0x000fea0003800000 */
.L_x_1076:
[----:B-----5:R3:W-:Y:S02]  /*135d0*/  STS.128 [R243+0x800], R32 ;  /* 0x00080020f3007388 */ /* 0x0207e40000000c00 */
.L_x_1075:
[----:B------:R-:W-:Y:S05]  /*135e0*/  BSYNC B1 ;  /* 0x0000000000017941 */ /* 0x000fea0003800000 */
.L_x_1074:
        /* <DEDUP_REMOVED lines=9> */
[----:B------:R-:W-:Y:S02]  /*13680*/  VIADD R4, R13, 0x40 ;  /* 0x000000400d047836 */ /* 0x000fe40000000000 */
[----:B------:R-:W-:Y:S02]  /*13690*/  IMAD.MOV.U32 R21, RZ, RZ, RZ ;  /* 0x000000ffff157224 */ /* 0x000fe400078e00ff */
[----:B------:R-:W-:Y:S01]  /*136a0*/  IMAD.MOV.U32 R20, RZ, RZ, R7 ;  /* 0x000000ffff147224 */ /* 0x000fe200078e0007 */
[----:B------:R-:W-:-:S04]  /*136b0*/  IADD3 R5, P1, R4, R2, RZ ;  /* 0x0000000204057210 */ /* 0x000fc80007f3e0ff */
[----:B------:R-:W-:-:S03]  /*136c0*/  LEA.HI.X.SX32 R4, R4, R3, 0x1, P1 ;  /* 0x0000000304047211 */ /* 0x000fc600008f0eff */
[----:B------:R-:W-:Y:S01]  /*136d0*/  @P0 IADD3 R21, -R7, RZ, RZ ;  /* 0x000000ff07150210 */ /* 0x000fe20007ffe1ff */
[----:B------:R-:W-:-:S03]  /*136e0*/  @P0 IMAD.MOV R20, RZ, RZ, -R7 ;  /* 0x000000ffff140224 */ /* 0x000fc600078e0a07 */
[C---:B------:R-:W-:Y:S02]  /*136f0*/  IADD3 R22, P1, R21.reuse, R5, RZ ;  /* 0x0000000515167210 */ /* 0x040fe40007f3e0ff */
[----:B------:R-:W-:Y:S02]  /*13700*/  MOV R28, RZ ;  /* 0x000000ff001c7202 */ /* 0x000fe40000000f00 */
[----:B------:R-:W-:Y:S02]  /*13710*/  LEA.HI.X.SX32 R21, R21, R4, 0x1, P1 ;  /* 0x0000000415157211 */ /* 0x000fe400008f0eff */
[----:B------:R-:W-:Y:S01]  /*13720*/  LEA R24, P1, R22, R16, 0x1 ;  /* 0x0000001016187211 */ /* 0x000fe200078208ff */
[----:B------:R-:W-:-:S03]  /*13730*/  @P0 IMAD.MOV R28, RZ, RZ, -R7 ;  /* 0x000000ffff1c0224 */ /* 0x000fc600078e0a07 */
        /* <DEDUP_REMOVED lines=73> */
.L_x_1081:
[----:B------:R-:W-:Y:S05]  /*13bd0*/  BSYNC B0 ;  /* 0x0000000000007941 */ /* 0x000fea0003800000 */
.L_x_1080:
[----:B-----5:R3:W-:Y:S02]  /*13be0*/  STS.128 [R243+0x2800], R32 ;  /* 0x00280020f3007388 */ /* 0x0207e40000000c00 */
.L_x_1079:
[----:B------:R-:W-:Y:S05]  /*13bf0*/  BSYNC B1 ;  /* 0x0000000000017941 */ /* 0x000fea0003800000 */
.L_x_1078:
        /* <DEDUP_REMOVED lines=94> */
.L_x_1085:
[----:B------:R-:W-:Y:S05]  /*141e0*/  BSYNC B0 ;  /* 0x0000000000007941 */ /* 0x000fea0003800000 */
.L_x_1084:
[----:B-----5:R3:W-:Y:S02]  /*141f0*/  STS.128 [R243+0x4800], R32 ;  /* 0x00480020f3007388 */ /* 0x0207e40000000c00 */
.L_x_1083:
[----:B------:R-:W-:Y:S05]  /*14200*/  BSYNC B1 ;  /* 0x0000000000017941 */ /* 0x000fea0003800000 */
.L_x_1082:
[----:B------:R-:W-:-:S13]  /*14210*/  ISETP.GE.AND P0, PT, R9, R6, PT ;  /* 0x000000060900720c */ /* 0x000fda0003f06270 */
[----:B------:R1:W-:Y:S01]  /*14220*/  @P0 STS.128 [R243+0x6800], RZ ;  /* 0x006800fff3000388 */ /* 0x0003e20000000c00 */
[----:B------:R-:W-:Y:S05]  /*14230*/  @P0 BRA `(.L_x_1073) ;  /* 0x0000000400700947 */ /* 0x000fea0003800000 */
[----:B------:R1:W5:Y:S01]  /*14240*/  LD.E.128 R20, desc[UR6][R46.64+0x180] ;  /* 0x000180062e147980 */ /* 0x000362000c101d00 */
        /* <DEDUP_REMOVED lines=11> */
[C---:B------:R-:W-:Y:S01]  /*14300*/  IADD3 R25, P1, R24.reuse, R5, RZ ;  /* 0x0000000518197210 */ /* 0x040fe20007f3e0ff */
[----:B------:R-:W-:Y:S01]  /*14310*/  IMAD.WIDE R28, R13, 0x2, R46 ;  /* 0x000000020d1c7825 */ /* 0x000fe200078e022e */
[----:B------:R-:W-:Y:S02]  /*14320*/  MOV R13, RZ ;  /* 0x000000ff000d7202 */ /* 0x000fe40000000f00 */
[----:B------:R-:W-:Y:S01]  /*14330*/  LEA.HI.X.SX32 R24, R24, R4, 0x1, P1 ;  /* 0x0000000418187211 */ /* 0x000fe200008f0eff */
[----:B------:R-:W-:Y:S01]  /*14340*/  @P0 IMAD.MOV R13, RZ, RZ, -R7 ;  /* 0x000000ffff0d0224 */ /* 0x000fe200078e0a07 */
[C---:B------:R-:W-:Y:S01]  /*14350*/  LEA R26, P1, R25.reuse, R16, 0x1 ;  /* 0x00000010191a7211 */ /* 0x040fe200078208ff */
[----:B------:R-:W2:Y:S03]  /*14360*/  LD.E.128 R28, desc[UR6][R28.64+0x180] ;  /* 0x000180061c1c7980 */ /* 0x000ea6000c101d00 */
[----:B------:R-:W-:-:S02]  /*14370*/  LEA.HI.X R27, R25, R17, R24, 0x1, P1 ;  /* 0x00000011191b7211 */ /* 0x000fc400008f0c18 */
[----:B------:R-:W-:-:S04]  /*14380*/  IADD3 R5, P1, R13, R5, RZ ;  /* 0x000000050d057210 */ /* 0x000fc80007f3e0ff */
[----:B------:R-:W4:Y:S01]  /*14390*/  LD.E.128 R24, desc[UR6][R26.64] ;  /* 0x000000061a187980 */ /* 0x000f22000c101d00 */
[----:B------:R-:W-:Y:S02]  /*143a0*/  LEA.HI.X.SX32 R4, R13, R4, 0x1, P1 ;  /* 0x000000040d047211 */ /* 0x000fe400008f0eff */
[----:B-1-3--:R-:W-:-:S04]  /*143b0*/  LEA R32, P1, R5, R36, 0x1 ;  /* 0x0000002405207211 */ /* 0x00afc800078208ff */
        /* <DEDUP_REMOVED lines=10> */
[----:B--2---:R-:W-:Y:S01]  /*14460*/  IMAD.U32 R63, R28, 0x10000, RZ ;  /* 0x000100001c3f7824 */ /* 0x004fe200078e00ff */
[----:B------:R-:W-:Y:S01]  /*14470*/  LOP3.LUT R65, R29, 0xffff0000, RZ, 0xc0, !PT ;  /* 0xffff00001d417812 */ /* 0x000fe200078ec0ff */
[----:B------:R-:W-:Y:S01]  /*14480*/  IMAD.U32 R64, R30, 0x10000, RZ ;  /* 0x000100001e407824 */ /* 0x000fe200078e00ff */
[----:B------:R-:W-:Y:S01]  /*14490*/  LOP3.LUT R28, R28, 0xffff0000, RZ, 0xc0, !PT ;  /* 0xffff00001c1c7812 */ /* 0x000fe200078ec0ff */
[C---:B----4-:R-:W-:Y:S01]  /*144a0*/  IMAD.U32 R47, R24.reuse, 0x10000, RZ ;  /* 0x00010000182f7824 */ /* 0x050fe200078e00ff */
[----:B------:R-:W-:Y:S01]  /*144b0*/  LOP3.LUT R23, R24, 0xffff0000, RZ, 0xc0, !PT ;  /* 0xffff000018177812 */ /* 0x000fe200078ec0ff */
[----:B------:R-:W-:Y:S01]  /*144c0*/  IMAD.U32 R61, R26, 0x10000, RZ ;  /* 0x000100001a3d7824 */ /* 0x000fe200078e00ff */
[C---:B------:R-:W-:Y:S02]  /*144d0*/  SHF.L.U32 R22, R25.reuse, 0x10, RZ ;  /* 0x0000001019167819 */ /* 0x040fe400000006ff */
[----:B------:R-:W-:-:S02]  /*144e0*/  LOP3.LUT R62, R25, 0xffff0000, RZ, 0xc0, !PT ;  /* 0xffff0000193e7812 */ /* 0x000fc400078ec0ff */
[----:B------:R-:W-:Y:S02]  /*144f0*/  LOP3.LUT R25, R26, 0xffff0000, RZ, 0xc0, !PT ;  /* 0xffff00001a197812 */ /* 0x000fe400078ec0ff */
[C---:B------:R-:W-:Y:S02]  /*14500*/  SHF.L.U32 R24, R27.reuse, 0x10, RZ ;  /* 0x000000101b187819 */ /* 0x040fe400000006ff */
[----:B------:R-:W-:Y:S02]  /*14510*/  LOP3.LUT R26, R27, 0xffff0000, RZ, 0xc0, !PT ;  /* 0xffff00001b1a7812 */ /* 0x000fe400078ec0ff */
[----:B------:R-:W-:Y:S01]  /*14520*/  SHF.L.U32 R27, R29, 0x10, RZ ;  /* 0x000000101d1b7819 */ /* 0x000fe200000006ff */
[----:B------:R-:W-:Y:S01]  /*14530*/  @!P0 FADD.FTZ R23, -R23, -RZ ;  /* 0x800000ff17178221 */ /* 0x000fe20000010100 */
[C---:B------:R-:W-:Y:S01]  /*14540*/  SHF.L.U32 R29, R31.reuse, 0x10, RZ ;  /* 0x000000101f1d7819 */ /* 0x040fe200000006ff */
[----:B------:R-:W-:Y:S01]  /*14550*/  @!P0 FADD.FTZ R24, -R24, -RZ ;  /* 0x800000ff18188221 */ /* 0x000fe20000010100 */
[----:B------:R-:W-:Y:S01]  /*14560*/  LOP3.LUT R31, R31, 0xffff0000, RZ, 0xc0, !PT ;  /* 0xffff00001f1f7812 */ /* 0x000fe200078ec0ff */
[----:B------:R-:W-:Y:S01]  /*14570*/  @!P0 FADD.FTZ R22, -R22, -RZ ;  /* 0x800000ff16168221 */ /* 0x000fe20000010100 */
[----:B------:R-:W-:Y:S01]  /*14580*/  LOP3.LUT R30, R30, 0xffff0000, RZ, 0xc0, !PT ;  /* 0xffff00001e1e7812 */ /* 0x000fe200078ec0ff */
[----:B------:R-:W-:Y:S01]  /*14590*/  @!P0 FADD.FTZ R26, -R26, -RZ ;  /* 0x800000ff1a1a8221 */ /* 0x000fe20000010100 */
[----:B------:R-:W-:Y:S01]  /*145a0*/  @!P0 FADD.FTZ R25, -R25, -RZ ;  /* 0x800000ff19198221 */ /* 0x000fe20000010100 */
        /* <DEDUP_REMOVED lines=17> */
[----:B------:R-:W-:-:S02]  /*146c0*/  SHF.L.U32 R25, R35, 0x10, RZ ;  /* 0x0000001023197819 */ /* 0x000fc400000006ff */
        /* <DEDUP_REMOVED lines=9> */
[----:B------:R-:W-:Y:S02]  /*14760*/  F2FP.BF16.F32.PACK_AB R5, R5, R13 ;  /* 0x0000000d0505723e */ /* 0x000fe400000010ff */
[----:B------:R-:W-:-:S02]  /*14770*/  F2FP.BF16.F32.PACK_AB R32, R21, R32 ;  /* 0x000000201520723e */ /* 0x000fc400000010ff */
[----:B------:R-:W-:Y:S02]  /*14780*/  F2FP.BF16.F32.PACK_AB R4, R4, R22 ;  /* 0x000000160404723e */ /* 0x000fe400000010ff */
[----:B------:R-:W-:Y:S01]  /*14790*/  F2FP.BF16.F32.PACK_AB R25, R20, R25 ;  /* 0x000000191419723e */ /* 0x000fe200000010ff */
[----:B------:R-:W-:Y:S01]  /*147a0*/  IMAD.MOV.U32 R20, RZ, RZ, R5 ;  /* 0x000000ffff147224 */ /* 0x000fe200078e0005 */
[----:B------:R-:W-:Y:S01]  /*147b0*/  MOV R21, R4 ;  /* 0x0000000400157202 */ /* 0x000fe20000000f00 */
[----:B------:R-:W-:Y:S01]  /*147c0*/  IMAD.MOV.U32 R22, RZ, RZ, R32 ;  /* 0x000000ffff167224 */ /* 0x000fe200078e0020 */
[----:B------:R-:W-:Y:S02]  /*147d0*/  MOV R23, R25 ;  /* 0x0000001900177202 */ /* 0x000fe40000000f00 */
.L_x_1087:
[----:B------:R-:W-:Y:S05]  /*147e0*/  BSYNC B0 ;  /* 0x0000000000007941 */ /* 0x000fea0003800000 */
.L_x_1086:
[----:B-----5:R1:W-:Y:S02]  /*147f0*/  STS.128 [R243+0x6800], R20 ;  /* 0x00680014f3007388 */ /* 0x0203e40000000c00 */
.L_x_1073:
[----:B------:R-:W-:Y:S05]  /*14800*/  BSYNC B2 ;  /* 0x0000000000027941 */ /* 0x000fea0003800000 */
.L_x_1072:
        /* <DEDUP_REMOVED lines=14> */
[----:B------:R-:W-:Y:S02]  /*148f0*/  IMAD.SHL.U32 R4, R7, 0x20, RZ ;  /* 0x0000002007047824 */ /* 0x000fe400078e00ff */
        /* <DEDUP_REMOVED lines=84> */
.L_x_1093:
[----:B------:R-:W-:Y:S05]  /*14e40*/  BSYNC B0 ;  /* 0x0000000000007941 */ /* 0x000fea0003800000 */
.L_x_1092:
[----:B-----5:R3:W-:Y:S02]  /*14e50*/  STS.128 [R243+0x1000], R32 ;  /* 0x00100020f3007388 */ /* 0x0207e40000000c00 */
.L_x_1091:
[----:B------:R-:W-:Y:S05]  /*14e60*/  BSYNC B1 ;  /* 0x0000000000017941 */ /* 0x000fea0003800000 */
.L_x_1090:
        /* <DEDUP_REMOVED lines=10> */
[----:B------:R-:W-:Y:S02]  /*14f10*/  LEA R4, R7, 0x40, 0x5 ;  /* 0x0000004007047811 */ /* 0x000fe400078e28ff */
[----:B------:R-:W-:Y:S02]  /*14f20*/  MOV R20, R7 ;  /* 0x0000000700147202 */ /* 0x000fe40000000f00 */
[----:B------:R-:W-:-:S04]  /*14f30*/  IADD3 R5, P1, R4, R2, RZ ;  /* 0x0000000204057210 */ /* 0x000fc80007f3e0ff */
[----:B------:R-:W-:-:S03]  /*14f40*/  LEA.HI.X.SX32 R4, R4, R3, 0x1, P1 ;  /* 0x0000000304047211 */ /* 0x000fc600008f0eff */
        /* <DEDUP_REMOVED lines=80> */
.L_x_1097:
[----:B------:R-:W-:Y:S05]  /*15450*/  BSYNC B0 ;  /* 0x0000000000007941 */ /* 0x000fea0003800000 */
.L_x_1096:
[----:B-----5:R3:W-:Y:S02]  /*15460*/  STS.128 [R243+0x3000], R32 ;  /* 0x00300020f3007388 */ /* 0x0207e40000000c00 */
.L_x_1095:
[----:B------:R-:W-:Y:S05]  /*15470*/  BSYNC B1 ;  /* 0x0000000000017941 */ /* 0x000fea0003800000 */
.L_x_1094:
        /* <DEDUP_REMOVED lines=94> */
.L_x_1101:
[----:B------:R-:W-:Y:S05]  /*15a60*/  BSYNC B0 ;  /* 0x0000000000007941 */ /* 0x000fea0003800000 */
.L_x_1100:
[----:B-----5:R3:W-:Y:S02]  /*15a70*/  STS.128 [R243+0x5000], R32 ;  /* 0x00500020f3007388 */ /* 0x0207e40000000c00 */
.L_x_1099:
[----:B------:R-:W-:Y:S05]  /*15a80*/  BSYNC B1 ;  /* 0x0000000000017941 */ /* 0x000fea0003800000 */
.L_x_1098:
[----:B------:R-:W-:-:S13]  /*15a90*/  ISETP.GE.AND P0, PT, R9, R6, PT ;  /* 0x000000060900720c */ /* 0x000fda0003f06270 */
[----:B------:R1:W-:Y:S01]  /*15aa0*/  @P0 STS.128 [R243+0x7000], RZ ;  /* 0x007000fff3000388 */ /* 0x0003e20000000c00 */
[----:B------:R-:W-:Y:S05]  /*15ab0*/  @P0 BRA `(.L_x_1089) ;  /* 0x0000000400700947 */ /* 0x000fea0003800000 */
[----:B------:R1:W5:Y:S01]  /*15ac0*/  LD.E.128 R24, desc[UR6][R44.64+0x180] ;  /* 0x000180062c187980 */ /* 0x000362000c101d00 */
[----:B------:R-:W-:Y:S01]  /*15ad0*/  ISETP.GE.AND P0, PT, R9, R0, PT ;  /* 0x000000000900720c */ /* 0x000fe20003f06270 */
[----:B------:R-:W-:-:S12]  /*15ae0*/  BSSY B0, `(.L_x_1102) ;  /* 0x0000058000007945 */ /* 0x000fd80003800000 */
[----:B------:R-:W-:Y:S05]  /*15af0*/  @P0 BRA `(.L_x_1103) ;  /* 0x0000000400580947 */ /* 0x000fea0003800000 */
[-C--:B------:R-:W-:Y:S01]  /*15b00*/  ISETP.GE.AND P0, PT, R9, R7.reuse, PT ;  /* 0x000000070900720c */ /* 0x080fe20003f06270 */
[----:B-1----:R-:W-:Y:S01]  /*15b10*/  IMAD.MOV.U32 R20, RZ, RZ, RZ ;  /* 0x000000ffff147224 */ /* 0x002fe200078e00ff */
[----:B------:R-:W-:Y:S02]  /*15b20*/  LEA R4, R7, 0xc0, 0x5 ;  /* 0x000000c007047811 */ /* 0x000fe400078e28ff */
[----:B------:R-:W-:Y:S02]  /*15b30*/  MOV R28, R7 ;  /* 0x00000007001c7202 */ /* 0x000fe40000000f00 */
[----:B------:R-:W-:-:S04]  /*15b40*/  IADD3 R5, P1, R4, R2, RZ ;  /* 0x0000000204057210 */ /* 0x000fc80007f3e0ff */
[----:B------:R-:W-:-:S03]  /*15b50*/  LEA.HI.X.SX32 R4, R4, R3, 0x1, P1 ;  /* 0x0000000304047211 */ /* 0x000fc600008f0eff */
[--C-:B------:R-:W-:Y:S02]  /*15b60*/  @P0 IMAD.MOV R20, RZ, RZ, -R7.reuse ;  /* 0x000000ffff140224 */ /* 0x100fe400078e0a07 */
[----:B---3--:R-:W-:Y:S02]  /*15b70*/  IMAD.MOV.U32 R32, RZ, RZ, RZ ;  /* 0x000000ffff207224 */ /* 0x008fe400078e00ff */
[----:B------:R-:W-:Y:S01]  /*15b80*/  @P0 IMAD.MOV R28, RZ, RZ, -R7 ;  /* 0x000000ffff1c0224 */ /* 0x000fe200078e0a07 */
[----:B------:R-:W-:-:S04]  /*15b90*/  IADD3 R21, P1, R20, R5, RZ ;  /* 0x0000000514157210 */ /* 0x000fc80007f3e0ff */
[----:B------:R-:W-:Y:S02]  /*15ba0*/  LEA.HI.X.SX32 R20, R20, R4, 0x1, P1 ;  /* 0x0000000414147211 */ /* 0x000fe400008f0eff */
[----:B------:R-:W-:Y:S02]  /*15bb0*/  LEA R22, P1, R21, R16, 0x1 ;  /* 0x0000001015167211 */ /* 0x000fe400078208ff */
[----:B------:R-:W-:Y:S02]  /*15bc0*/  @P0 IADD3 R32, -R7, RZ, RZ ;  /* 0x000000ff07200210 */ /* 0x000fe40007ffe1ff */
[----:B------:R-:W-:Y:S02]  /*15bd0*/  LEA.HI.X R23, R21, R17, R20, 0x1, P1 ;  /* 0x0000001115177211 */ /* 0x000fe400008f0c14 */
[----:B------:R-:W-:Y:S01]  /*15be0*/  IADD3 R5, P1, R32, R5, RZ ;  /* 0x0000000520057210 */ /* 0x000fe20007f3e0ff */
[----:B------:R-:W-:-:S03]  /*15bf0*/  IMAD.WIDE R28, R28, 0x2, R44 ;  /* 0x000000021c1c7825 */ /* 0x000fc600078e022c */
        /* <DEDUP_REMOVED lines=42> */
[----:B----4-:R-:W-:Y:S01]  /*15ea0*/  LOP3.LUT R26, R34, 0xffff0000, RZ, 0xc0, !PT ;  /* 0xffff0000221a7812 */ /* 0x010fe200078ec0ff */
[----:B------:R-:W-:Y:S01]  /*15eb0*/  FMUL.FTZ R28, R28, R20 ;  /* 0x000000141c1c7220 */ /* 0x000fe20000410000 */
[----:B------:R-:W-:Y:S01]  /*15ec0*/  FMUL.FTZ R63, R63, R47 ;  /* 0x0000002f3f3f7220 */ /* 0x000fe20000410000 */
[----:B------:R-:W-:Y:S01]  /*15ed0*/  FMUL.FTZ R31, R31, R23 ;  /* 0x000000171f1f7220 */ /* 0x000fe20000410000 */
[C---:B------:R-:W-:Y:S01]  /*15ee0*/  IMAD.U32 R22, R32.reuse, 0x10000, RZ ;  /* 0x0001000020167824 */ /* 0x040fe200078e00ff */
[----:B------:R-:W-:Y:S01]  /*15ef0*/  LOP3.LUT R21, R32, 0xffff0000, RZ, 0xc0, !PT ;  /* 0xffff000020157812 */ /* 0x000fe200078ec0ff */
[----:B------:R-:W-:Y:S01]  /*15f00*/  IMAD.U32 R27, R34, 0x10000, RZ ;  /* 0x00010000221b7824 */ /* 0x000fe200078e00ff */
[C---:B------:R-:W-:Y:S01]  /*15f10*/  SHF.L.U32 R20, R33.reuse, 0x10, RZ ;  /* 0x0000001021147819 */ /* 0x040fe200000006ff */
[----:B------:R-:W-:Y:S01]  /*15f20*/  FMUL.FTZ R64, R64, R60 ;  /* 0x0000003c40407220 */ /* 0x000fe20000410000 */
[----:B------:R-:W-:Y:S01]  /*15f30*/  LOP3.LUT R32, R33, 0xffff0000, RZ, 0xc0, !PT ;  /* 0xffff000021207812 */ /* 0x000fe200078ec0ff */
[----:B------:R-:W-:Y:S01]  /*15f40*/  FFMA.FTZ R27, R44, R27, R63 ;  /* 0x0000001b2c1b7223 */ /* 0x000fe2000001003f */
[----:B------:R-:W-:Y:S01]  /*15f50*/  SHF.L.U32 R23, R35, 0x10, RZ ;  /* 0x0000001023177819 */ /* 0x000fe200000006ff */
        /* <DEDUP_REMOVED lines=16> */
.L_x_1103:
[----:B------:R-:W-:Y:S05]  /*16060*/  BSYNC B0 ;  /* 0x0000000000007941 */ /* 0x000fea0003800000 */
.L_x_1102:
[----:B-----5:R1:W-:Y:S02]  /*16070*/  STS.128 [R243+0x7000], R24 ;  /* 0x00700018f3007388 */ /* 0x0203e40000000c00 */
.L_x_1089:
[----:B------:R-:W-:Y:S05]  /*16080*/  BSYNC B2 ;  /* 0x0000000000027941 */ /* 0x000fea0003800000 */
.L_x_1088:
[----:B------:R-:W-:-:S05]  /*16090*/  VIADD R4, R162, 0x30 ;  /* 0x00000030a2047836 */ /* 0x000fca0000000000 */
[----:B------:R-:W-:-:S04]  /*160a0*/  ISETP.GE.AND P0, PT, R4, R8, PT ;  /* 0x000000080400720c */ /* 0x000fc80003f06270 */
[----:B------:R-:W-:-:S13]  /*160b0*/  ISETP.LT.OR P0, PT, R52, -0x187, P0 ;  /* 0xfffffe793400780c */ /* 0x000fda0000701670 */
[----:B------:R-:W-:Y:S05]  /*160c0*/  @P0 BRA `(.L_x_1041) ;  /* 0x00000020006c0947 */ /* 0x000fea0003800000 */
[----:B------:R-:W-:Y:S01]  /*160d0*/  ISETP.GE.AND P0, PT, R14, R6, PT ;  /* 0x000000060e00720c */ /* 0x000fe20003f06270 */
[----:B------:R-:W-:-:S12]  /*160e0*/  BSSY B1, `(.L_x_1104) ;  /* 0x000005e000017945 */ /* 0x000fd80003800000 */
[----:B------:R1:W-:Y:S01]  /*160f0*/  @P0 STS.128 [R243+0x1800], RZ ;  /* 0x001800fff3000388 */ /* 0x0003e20000000c00 */
[----:B------:R-:W-:Y:S05]  /*16100*/  @P0 BRA `(.L_x_1105) ;  /* 0x00000004006c0947 */ /* 0x000fea0003800000 */
[----:B-1----:R1:W5:Y:S01]  /*16110*/  LD.E.128 R20, desc[UR6][R42.64] ;  /* 0x000000062a147980 */ /* 0x002362000c101d00 */
[----:B------:R-:W-:Y:S01]  /*16120*/  ISETP.GE.AND P0, PT, R14, R0, PT ;  /* 0x000000000e00720c */ /* 0x000fe20003f06270 */
[----:B------:R-:W-:-:S12]  /*16130*/  BSSY B0, `(.L_x_1106) ;  /* 0x0000057000007945 */ /* 0x000fd80003800000 */
[----:B------:R-:W-:Y:S05]  /*16140*/  @P0 BRA `(.L_x_1107) ;  /* 0x0000000400540947 */ /* 0x000fea0003800000 */
[-C--:B------:R-:W-:Y:S01]  /*16150*/  ISETP.GE.AND P0, PT, R14, R7.reuse, PT ;  /* 0x000000070e00720c */ /* 0x080fe20003f06270 */
[----:B------:R-:W-:Y:S01]  /*16160*/  IMAD R5, R7, 0x30, RZ ;  /* 0x0000003007057824 */ /* 0x000fe200078e02ff */
[----:B------:R-:W-:Y:S01]  /*16170*/  MOV R14, R7 ;  /* 0x00000007000e7202 */ /* 0x000fe20000000f00 */
[----:B------:R-:W-:-:S03]  /*16180*/  IMAD.MOV.U32 R15, RZ, RZ, RZ ;  /* 0x000000ffff0f7224 */ /* 0x000fc600078e00ff */
[----:B------:R-:W-:-:S04]  /*16190*/  IADD3 R8, P1, R5, R2, RZ ;  /* 0x0000000205087210 */ /* 0x000fc80007f3e0ff */
[----:B------:R-:W-:-:S03]  /*161a0*/  LEA.HI.X.SX32 R5, R5, R3, 0x1, P1 ;  /* 0x0000000305057211 */ /* 0x000fc600008f0eff */
[--C-:B------:R-:W-:Y:S02]  /*161b0*/  @P0 IMAD.MOV R15, RZ, RZ, -R7.reuse ;  /* 0x000000ffff0f0224 */ /* 0x100fe400078e0a07 */
[----:B------:R-:W-:-:S03]  /*161c0*/  @P0 IMAD.MOV R14, RZ, RZ, -R7 ;  /* 0x000000ffff0e0224 */ /* 0x000fc600078e0a07 */
[----:B------:R-:W-:-:S04]  /*161d0*/  IADD3 R24, P1, R15, R8, RZ ;  /* 0x000000080f187210 */ /* 0x000fc80007f3e0ff */
[----:B------:R-:W-:Y:S02]  /*161e0*/  LEA.HI.X.SX32 R15, R15, R5, 0x1, P1 ;  /* 0x000000050f0f7211 */ /* 0x000fe400008f0eff */
[----:B------:R-:W-:-:S04]  /*161f0*/  LEA R28, P1, R24, R16, 0x1 ;  /* 0x00000010181c7211 */ /* 0x000fc800078208ff */
[----:B------:R-:W-:Y:S01]  /*16200*/  LEA.HI.X R29, R24, R17, R15, 0x1, P1 ;  /* 0x00000011181d7211 */ /* 0x000fe200008f0c0f */
[----:B------:R-:W-:-:S04]  /*16210*/  IMAD.WIDE R24, R14, 0x2, R42 ;  /* 0x000000020e187825 */ /* 0x000fc800078e022a */
[----:B------:R-:W-:Y:S01]  /*16220*/  IMAD.MOV.U32 R14, RZ, RZ, RZ ;  /* 0x000000ffff0e7224 */ /* 0x000fe200078e00ff */
[----:B------:R-:W-:Y:S01]  /*16230*/  @P0 IADD3 R14, -R7, RZ, RZ ;  /* 0x000000ff070e0210 */ /* 0x000fe20007ffe1ff */
[----:B------:R-:W2:Y:S03]  /*16240*/  LD.E.128 R28, desc[UR6][R28.64] ;  /* 0x000000061c1c7980 */ /* 0x000ea6000c101d00 */
[C---:B------:R-:W-:Y:S01]  /*16250*/  IADD3 R8, P1, R14.reuse, R8, RZ ;  /* 0x000000080e087210 */ /* 0x040fe20007f3e0ff */
[----:B------:R-:W4:Y:S03]  /*16260*/  LD.E.128 R24, desc[UR6][R24.64] ;  /* 0x0000000618187980 */ /* 0x000f26000c101d00 */
[----:B------:R-:W-:Y:S02]  /*16270*/  LEA.HI.X.SX32 R5, R14, R5, 0x1, P1 ;  /* 0x000000050e057211 */ /* 0x000fe400008f0eff */
[----:B---3--:R-:W-:-:S04]  /*16280*/  LEA R32, P1, R8, R36, 0x1 ;  /* 0x0000002408207211 */ /* 0x008fc800078208ff */
[----:B------:R-:W-:-:S06]  /*16290*/  LEA.HI.X R33, R8, R37, R5, 0x1, P1 ;  /* 0x0000002508217211 */ /* 0x000fcc00008f0c05 */
[----:B------:R-:W3:Y:S01]  /*162a0*/  LD.E.128 R32, desc[UR6][R32.64] ;  /* 0x0000000620207980 */ /* 0x000ee2000c101d00 */
        /* <DEDUP_REMOVED lines=8> */
[C---:B--2---:R-:W-:Y:S01]  /*16330*/  IMAD.U32 R22, R29.reuse, 0x10000, RZ ;  /* 0x000100001d167824 */ /* 0x044fe200078e00ff */
[----:B------:R-:W-:-:S02]  /*16340*/  LOP3.LUT R47, R29, 0xffff0000, RZ, 0xc0, !PT ;  /* 0xffff00001d2f7812 */ /* 0x000fc400078ec0ff */
[----:B------:R-:W-:Y:S01]  /*16350*/  SHF.L.U32 R44, R28, 0x10, RZ ;  /* 0x000000101c2c7819 */ /* 0x000fe200000006ff */
[----:B------:R-:W-:Y:S01]  /*16360*/  @!P0 FADD.FTZ R22, -R22, -RZ ;  /* 0x800000ff16168221 */ /* 0x000fe20000010100 */
[----:B------:R-:W-:Y:S01]  /*16370*/  LOP3.LUT R23, R28, 0xffff0000, RZ, 0xc0, !PT ;  /* 0xffff00001c177812 */ /* 0x000fe200078ec0ff */
[----:B------:R-:W-:Y:S01]  /*16380*/  IMAD.U32 R28, R31, 0x10000, RZ ;  /* 0x000100001f1c7824 */ /* 0x000fe200078e00ff */
[C---:B------:R-:W-:Y:S01]  /*16390*/  SHF.L.U32 R46, R30.reuse, 0x10, RZ ;  /* 0x000000101e2e7819 */ /* 0x040fe200000006ff */
[----:B------:R-:W-:Y:S01]  /*163a0*/  @!P0 FADD.FTZ R47, -R47, -RZ ;  /* 0x800000ff2f2f8221 */ /* 0x000fe20000010100 */
[----:B------:R-:W-:Y:S01]  /*163b0*/  LOP3.LUT R29, R30, 0xffff0000, RZ, 0xc0, !PT ;  /* 0xffff00001e1d7812 */ /* 0x000fe200078ec0ff */
[----:B------:R-:W-:Y:S01]  /*163c0*/  @!P0 FADD.FTZ R23, -R23, -RZ ;  /* 0x800000ff17178221 */ /* 0x000fe20000010100 */
[----:B------:R-:W-:Y:S01]  /*163d0*/  LOP3.LUT R30, R31, 0xffff0000, RZ, 0xc0, !PT ;  /* 0xffff00001f1e7812 */ /* 0x000fe200078ec0ff */
[----:B------:R-:W-:Y:S01]  /*163e0*/  @!P0 FADD.FTZ R28, -R28, -RZ ;  /* 0x800000ff1c1c8221 */ /* 0x000fe20000010100 */
[C---:B----4-:R-:W-:Y:S01]  /*163f0*/  SHF.L.U32 R60, R24.reuse, 0x10, RZ ;  /* 0x00000010183c7819 */ /* 0x050fe200000006ff */
[----:B------:R-:W-:Y:S01]  /*16400*/  @!P0 FADD.FTZ R29, -R29, -RZ ;  /* 0x800000ff1d1d8221 */ /* 0x000fe20000010100 */
[----:B------:R-:W-:Y:S01]  /*16410*/  LOP3.LUT R31, R24, 0xffff0000, RZ, 0xc0, !PT ;  /* 0xffff0000181f7812 */ /* 0x000fe200078ec0ff */
[C---:B------:R-:W-:Y:S01]  /*16420*/  IMAD.U32 R24, R25.reuse, 0x10000, RZ ;  /* 0x0001000019187824 */ /* 0x040fe200078e00ff */
[----:B------:R-:W-:Y:S01]  /*16430*/  LOP3.LUT R62, R25, 0xffff0000, RZ, 0xc0, !PT ;  /* 0xffff0000193e7812 */ /* 0x000fe200078ec0ff */
[C---:B------:R-:W-:Y:S01]  /*16440*/  IMAD.U32 R25, R27.reuse, 0x10000, RZ ;  /* 0x000100001b197824 */ /* 0x040fe200078e00ff */
[----:B------:R-:W-:Y:S01]  /*16450*/  LOP3.LUT R27, R27, 0xffff0000, RZ, 0xc0, !PT ;  /* 0xffff00001b1b7812 */ /* 0x000fe200078ec0ff */
[----:B------:R-:W-:Y:S01]  /*16460*/  @!P0 FADD.FTZ R30, -R30, -RZ ;  /* 0x800000ff1e1e8221 */ /* 0x000fe20000010100 */
[----:B------:R-:W-:Y:S01]  /*16470*/  SHF.L.U32 R61, R26, 0x10, RZ ;  /* 0x000000101a3d7819 */ /* 0x000fe200000006ff */
[----:B------:R-:W-:Y:S01]  /*16480*/  @!P0 FADD.FTZ R44, -R44, -RZ ;  /* 0x800000ff2c2c8221 */ /* 0x000fe20000010100 */
[----:B------:R-:W-:Y:S01]  /*16490*/  LOP3.LUT R26, R26, 0xffff0000, RZ, 0xc0, !PT ;  /* 0xffff00001a1a7812 */ /* 0x000fe200078ec0ff */
[----:B------:R-:W-:Y:S01]  /*164a0*/  FMUL.FTZ R31, R31, R23 ;  /* 0x000000171f1f7220 */ /* 0x000fe20000410000 */
[----:B------:R-:W-:Y:S01]  /*164b0*/  FMUL.FTZ R24, R24, R22 ;  /* 0x0000001618187220 */ /* 0x000fe20000410000 */
[----:B------:R-:W-:Y:S01]  /*164c0*/  FMUL.FTZ R25, R25, R28 ;  /* 0x0000001c19197220 */ /* 0x000fe20000410000 */
[----:B------:R-:W-:Y:S01]  /*164d0*/  FMUL.FTZ R27, R27, R30 ;  /* 0x0000001e1b1b7220 */ /* 0x000fe20000410000 */
[C---:B---3--:R-:W-:Y:S01]  /*164e0*/  SHF.L.U32 R28, R32.reuse, 0x10, RZ ;  /* 0x00000010201c7819 */ /* 0x048fe200000006ff */
[C---:B------:R-:W-:Y:S01]  /*164f0*/  IMAD.U32 R22, R33.reuse, 0x10000, RZ ;  /* 0x0001000021167824 */ /* 0x040fe200078e00ff */
[----:B------:R-:W-:Y:S01]  /*16500*/  LOP3.LUT R23, R32, 0xffff0000, RZ, 0xc0, !PT ;  /* 0xffff000020177812 */ /* 0x000fe200078ec0ff */
[----:B------:R-:W-:Y:S01]  /*16510*/  FMUL.FTZ R62, R62, R47 ;  /* 0x0000002f3e3e7220 */ /* 0x000fe20000410000 */
[----:B------:R-:W-:Y:S01]  /*16520*/  LOP3.LUT R33, R33, 0xffff0000, RZ, 0xc0, !PT ;  /* 0xffff000021217812 */ /* 0x000fe200078ec0ff */
[----:B------:R-:W-:Y:S01]  /*16530*/  @!P0 FADD.FTZ R46, -R46, -RZ ;  /* 0x800000ff2e2e8221 */ /* 0x000fe20000010100 */
[----:B------:R-:W-:Y:S01]  /*16540*/  SHF.L.U32 R32, R34, 0x10, RZ ;  /* 0x0000001022207819 */ /* 0x000fe200000006ff */
[----:B------:R-:W-:Y:S01]  /*16550*/  FMUL.FTZ R26, R26, R29 ;  /* 0x0000001d1a1a7220 */ /* 0x000fe20000410000 */
[----:B------:R-:W-:Y:S01]  /*16560*/  LOP3.LUT R30, R34, 0xffff0000, RZ, 0xc0, !PT ;  /* 0xffff0000221e7812 */ /* 0x000fe200078ec0ff */
[----:B------:R-:W-:Y:S01]  /*16570*/  FMUL.FTZ R60, R60, R44 ;  /* 0x0000002c3c3c7220 */ /* 0x000fe20000410000 */
[C---:B------:R-:W-:Y:S01]  /*16580*/  LOP3.LUT R34, R35.reuse, 0xffff0000, RZ, 0xc0, !PT ;  /* 0xffff000023227812 */ /* 0x040fe200078ec0ff */
[----:B------:R-:W-:-:S02]  /*16590*/  IMAD.U32 R29, R35, 0x10000, RZ ;  /* 0x00010000231d7824 */ /* 0x000fc400078e00ff */
[----:B------:R-:W-:Y:S01]  /*165a0*/  FMUL.FTZ R61, R61, R46 ;  /* 0x0000002e3d3d7220 */ /* 0x000fe20000410000 */
        /* <DEDUP_REMOVED lines=13> */
[----:B------:R-:W-:Y:S02]  /*16680*/  MOV R20, R8 ;  /* 0x0000000800147202 */ /* 0x000fe40000000f00 */
[----:B------:R-:W-:Y:S02]  /*16690*/  MOV R23, R15 ;  /* 0x0000000f00177202 */ /* 0x000fe40000000f00 */
.L_x_1107:
[----:B------:R-:W-:Y:S05]  /*166a0*/  BSYNC B0 ;  /* 0x0000000000007941 */ /* 0x000fea0003800000 */
.L_x_1106:
[----:B-----5:R1:W-:Y:S02]  /*166b0*/  STS.128 [R243+0x1800], R20 ;  /* 0x00180014f3007388 */ /* 0x0203e40000000c00 */
.L_x_1105:
[----:B------:R-:W-:Y:S05]  /*166c0*/  BSYNC B1 ;  /* 0x0000000000017941 */ /* 0x000fea0003800000 */
.L_x_1104:
        /* <DEDUP_REMOVED lines=8> */
[----:B------:R-:W-:Y:S01]  /*16750*/  ISETP.GE.AND P0, PT, R11, R7, PT ;  /* 0x000000070b00720c */ /* 0x000fe20003f06270 */
[----:B------:R-:W-:Y:S02]  /*16760*/  IMAD.MOV.U32 R5, RZ, RZ, 0x30 ;  /* 0x00000030ff057424 */ /* 0x000fe400078e00ff */
[----:B------:R-:W-:Y:S02]  /*16770*/  IMAD.MOV.U32 R14, RZ, RZ, RZ ;  /* 0x000000ffff0e7224 */ /* 0x000fe400078e00ff */
[----:B------:R-:W-:Y:S02]  /*16780*/  IMAD R5, R7, R5, 0x40 ;  /* 0x0000004007057424 */ /* 0x000fe400078e0205 */
[----:B------:R-:W-:-:S03]  /*16790*/  IMAD.MOV.U32 R11, RZ, RZ, R7 ;  /* 0x000000ffff0b7224 */ /* 0x000fc600078e0007 */
[----:B------:R-:W-:-:S03]  /*167a0*/  IADD3 R8, P1, R5, R2, RZ ;  /* 0x0000000205087210 */ /* 0x000fc60007f3e0ff */
[----:B------:R-:W-:Y:S01]  /*167b0*/  @P0 IADD3 R14, -R7, RZ, RZ ;  /* 0x000000ff070e0210 */ /* 0x000fe20007ffe1ff */
[----:B------:R-:W-:Y:S01]  /*167c0*/  @P0 IMAD.MOV R11, RZ, RZ, -R7 ;  /* 0x000000ffff0b0224 */ /* 0x000fe200078e0a07 */
[----:B------:R-:W-:Y:S02]  /*167d0*/  LEA.HI.X.SX32 R5, R5, R3, 0x1, P1 ;  /* 0x0000000305057211 */ /* 0x000fe400008f0eff */
        /* <DEDUP_REMOVED lines=11> */
[----:B---3--:R-:W-:-:S04]  /*16890*/  LEA R32, P1, R8, R36, 0x1 ;  /* 0x0000002408207211 */ /* 0x008fc800078208ff */
[----:B------:R-:W-:-:S06]  /*168a0*/  LEA.HI.X R33, R8, R37, R5, 0x1, P1 ;  /* 0x0000002508217211 */ /* 0x000fcc00008f0c05 */
[----:B------:R-:W3:Y:S01]  /*168b0*/  LD.E.128 R32, desc[UR6][R32.64] ;  /* 0x0000000620207980 */ /* 0x000ee2000c101d00 */
[C---:B-----5:R-:W-:Y:S02]  /*168c0*/  SHF.L.U32 R11, R20.reuse, 0x10, RZ ;  /* 0x00000010140b7819 */ /* 0x060fe400000006ff */
[----:B------:R-:W-:Y:S01]  /*168d0*/  LOP3.LUT R8, R20, 0xffff0000, RZ, 0xc0, !PT ;  /* 0xffff000014087812 */ /* 0x000fe200078ec0ff */
[C---:B------:R-:W-:Y:S01]  /*168e0*/  IMAD.U32 R44, R23.reuse, 0x10000, RZ ;  /* 0x00010000172c7824 */ /* 0x040fe200078e00ff */
[C---:B------:R-:W-:Y:S02]  /*168f0*/  SHF.L.U32 R20, R22.reuse, 0x10, RZ ;  /* 0x0000001016147819 */ /* 0x040fe400000006ff */
[----:B------:R-:W-:Y:S02]  /*16900*/  LOP3.LUT R15, R22, 0xffff0000, RZ, 0xc0, !PT ;  /* 0xffff0000160f7812 */ /* 0x000fe400078ec0ff */
[----:B------:R-:W-:Y:S02]  /*16910*/  LOP3.LUT R14, R23, 0xffff0000, RZ, 0xc0, !PT ;  /* 0xffff0000170e7812 */ /* 0x000fe400078ec0ff */
[C---:B------:R-:W-:Y:S01]  /*16920*/  LOP3.LUT R5, R21.reuse, 0xffff0000, RZ, 0xc0, !PT ;  /* 0xffff000015057812 */ /* 0x040fe200078ec0ff */
[----:B------:R-:W-:Y:S01]  /*16930*/  IMAD.U32 R21, R21, 0x10000, RZ ;  /* 0x0001000015157824 */ /* 0x000fe200078e00ff */
[----:B--2---:R-:W-:-:S02]  /*16940*/  SHF.L.U32 R47, R24, 0x10, RZ ;  /* 0x00000010182f7819 */ /* 0x004fc400000006ff */
[----:B------:R-:W-:Y:S01]  /*16950*/  LOP3.LUT R61, R25, 0xffff0000, RZ, 0xc0, !PT ;  /* 0xffff0000193d7812 */ /* 0x000fe200078ec0ff */
[C---:B----4-:R-:W-:Y:S01]  /*16960*/  IMAD.U32 R22, R29.reuse, 0x10000, RZ ;  /* 0x000100001d167824 */ /* 0x050fe200078e00ff */
[----:B------:R-:W-:Y:S02]  /*16970*/  LOP3.LUT R46, R29, 0xffff0000, RZ, 0xc0, !PT ;  /* 0xffff00001d2e7812 */ /* 0x000fe400078ec0ff */
[C---:B------:R-:W-:Y:S02]  /*16980*/  SHF.L.U32 R38, R28.reuse, 0x10, RZ ;  /* 0x000000101c267819 */ /* 0x040fe400000006ff */
[----:B------:R-:W-:Y:S01]  /*16990*/  LOP3.LUT R23, R28, 0xffff0000, RZ, 0xc0, !PT ;  /* 0xffff00001c177812 */ /* 0x000fe200078ec0ff */
[----:B------:R-:W-:Y:S01]  /*169a0*/  IMAD.U32 R28, R31, 0x10000, RZ ;  /* 0x000100001f1c7824 */ /* 0x000fe200078e00ff */
[C---:B------:R-:W-:Y:S02]  /*169b0*/  SHF.L.U32 R45, R30.reuse, 0x10, RZ ;  /* 0x000000101e2d7819 */ /* 0x040fe400000006ff */
[----:B------:R-:W-:-:S02]  /*169c0*/  LOP3.LUT R29, R30, 0xffff0000, RZ, 0xc0, !PT ;  /* 0xffff00001e1d7812 */ /* 0x000fc400078ec0ff */
[----:B------:R-:W-:Y:S02]  /*169d0*/  LOP3.LUT R30, R31, 0xffff0000, RZ, 0xc0, !PT ;  /* 0xffff00001f1e7812 */ /* 0x000fe400078ec0ff */
[----:B------:R-:W-:Y:S01]  /*169e0*/  LOP3.LUT R31, R24, 0xffff0000, RZ, 0xc0, !PT ;  /* 0xffff0000181f7812 */ /* 0x000fe200078ec0ff */
[----:B------:R-:W-:Y:S02]  /*169f0*/  IMAD.U32 R24, R25, 0x10000, RZ ;  /* 0x0001000019187824 */ /* 0x000fe400078e00ff */
[----:B------:R-:W-:Y:S01]  /*16a00*/  @!P0 FADD.FTZ R23, -R23, -RZ ;  /* 0x800000ff17178221 */ /* 0x000fe20000010100 */
[C---:B------:R-:W-:Y:S01]  /*16a10*/  IMAD.U32 R25, R27.reuse, 0x10000, RZ ;  /* 0x000100001b197824 */ /* 0x040fe200078e00ff */
[----:B------:R-:W-:Y:S01]  /*16a20*/  LOP3.LUT R27, R27, 0xffff0000, RZ, 0xc0, !PT ;  /* 0xffff00001b1b7812 */ /* 0x000fe200078ec0ff */
[----:B------:R-:W-:Y:S01]  /*16a30*/  @!P0 FADD.FTZ R28, -R28, -RZ ;  /* 0x800000ff1c1c8221 */ /* 0x000fe20000010100 */
[----:B------:R-:W-:Y:S01]  /*16a40*/  SHF.L.U32 R60, R26, 0x10, RZ ;  /* 0x000000101a3c7819 */ /* 0x000fe200000006ff */
[----:B------:R-:W-:Y:S01]  /*16a50*/  @!P0 FADD.FTZ R30, -R30, -RZ ;  /* 0x800000ff1e1e8221 */ /* 0x000fe20000010100 */
[----:B------:R-:W-:Y:S01]  /*16a60*/  LOP3.LUT R26, R26, 0xffff0000, RZ, 0xc0, !PT ;  /* 0xffff00001a1a7812 */ /* 0x000fe200078ec0ff */
[----:B------:R-:W-:Y:S01]  /*16a70*/  @!P0 FADD.FTZ R45, -R45, -RZ ;  /* 0x800000ff2d2d8221 */ /* 0x000fe20000010100 */
[----:B------:R-:W-:Y:S01]  /*16a80*/  @!P0 FADD.FTZ R29, -R29, -RZ ;  /* 0x800000ff1d1d8221 */ /* 0x000fe20000010100 */
[----:B------:R-:W-:Y:S01]  /*16a90*/  @!P0 FADD.FTZ R38, -R38, -RZ ;  /* 0x800000ff26268221 */ /* 0x000fe20000010100 */
[----:B------:R-:W-:Y:S01]  /*16aa0*/  FMUL.FTZ R31, R31, R23 ;  /* 0x000000171f1f7220 */ /* 0x000fe20000410000 */
[----:B------:R-:W-:Y:S01]  /*16ab0*/  FMUL.FTZ R25, R25, R28 ;  /* 0x0000001c19197220 */ /* 0x000fe20000410000 */
[----:B------:R-:W-:Y:S01]  /*16ac0*/  @!P0 FADD.FTZ R22, -R22, -RZ ;  /* 0x800000ff16168221 */ /* 0x000fe20000010100 */
[----:B------:R-:W-:Y:S01]  /*16ad0*/  FMUL.FTZ R27, R27, R30 ;  /* 0x0000001e1b1b7220 */ /* 0x000fe20000410000 */
[----:B---3--:R-:W-:-:S02]  /*16ae0*/  SHF.L.U32 R28, R32, 0x10, RZ ;  /* 0x00000010201c7819 */ /* 0x008fc400000006ff */
[----:B------:R-:W-:Y:S01]  /*16af0*/  LOP3.LUT R23, R32, 0xffff0000, RZ, 0xc0, !PT ;  /* 0xffff000020177812 */ /* 0x000fe200078ec0ff */
[----:B------:R-:W-:Y:S01]  /*16b00*/  FMUL.FTZ R60, R60, R45 ;  /* 0x0000002d3c3c7220 */ /* 0x000fe20000410000 */
[----:B------:R-:W-:Y:S01]  /*16b10*/  SHF.L.U32 R32, R34, 0x10, RZ ;  /* 0x0000001022207819 */ /* 0x000fe200000006ff */
[----:B------:R-:W-:Y:S01]  /*16b20*/  FMUL.FTZ R26, R26, R29 ;  /* 0x0000001d1a1a7220 */ /* 0x000fe20000410000 */
[----:B------:R-:W-:Y:S01]  /*16b30*/  LOP3.LUT R30, R34, 0xffff0000, RZ, 0xc0, !PT ;  /* 0xffff0000221e7812 */ /* 0x000fe200078ec0ff */
[----:B------:R-:W-:Y:S01]  /*16b40*/  @!P0 FADD.FTZ R46, -R46, -RZ ;  /* 0x800000ff2e2e8221 */ /* 0x000fe20000010100 */
[----:B------:R-:W-:Y:S01]  /*16b50*/  LOP3.LUT R34, R35, 0xffff0000, RZ, 0xc0, !PT ;  /* 0xffff000023227812 */ /* 0x000fe200078ec0ff */
[----:B------:R-:W-:Y:S01]  /*16b60*/  FMUL.FTZ R47, R47, R38 ;  /* 0x000000262f2f7220 */ /* 0x000fe20000410000 */
[----:B------:R-:W-:Y:S02]  /*16b70*/  IMAD.U32 R29, R35, 0x10000, RZ ;  /* 0x00010000231d7824 */ /* 0x000fe400078e00ff */
[----:B------:R-:W-:Y:S01]  /*16b80*/  FMUL.FTZ R24, R24, R22 ;  /* 0x0000001618187220 */ /* 0x000fe20000410000 */
[C---:B------:R-:W-:Y:S01]  /*16b90*/  IMAD.U32 R22, R33.reuse, 0x10000, RZ ;  /* 0x0001000021167824 */ /* 0x040fe200078e00ff */
[----:B------:R-:W-:Y:S01]  /*16ba0*/  LOP3.LUT R33, R33, 0xffff0000, RZ, 0xc0, !PT ;  /* 0xffff000021217812 */ /* 0x000fe200078ec0ff */
[----:B------:R-:W-:Y:S01]  /*16bb0*/  FFMA.FTZ R20, R20, R32, R60 ;  /* 0x0000002014147223 */ /* 0x000fe2000001003c */
[----:B------:R-:W-:Y:S01]  /*16bc0*/  FFMA.FTZ R15, R15, R30, R26 ;  /* 0x0000001e0f0f7223 */ /* 0x000fe2000001001a */
[----:B------:R-:W-:Y:S01]  /*16bd0*/  FMUL.FTZ R61, R61, R46 ;  /* 0x0000002e3d3d7220 */ /* 0x000fe20000410000 */
        /* <DEDUP_REMOVED lines=13> */
.L_x_1111:
[----:B------:R-:W-:Y:S05]  /*16cb0*/  BSYNC B0 ;  /* 0x0000000000007941 */ /* 0x000fea0003800000 */
.L_x_1110:
[----:B-----5:R1:W-:Y:S02]  /*16cc0*/  STS.128 [R243+0x3800], R20 ;  /* 0x00380014f3007388 */ /* 0x0203e40000000c00 */
.L_x_1109:
[----:B------:R-:W-:Y:S05]  /*16cd0*/  BSYNC B1 ;  /* 0x0000000000017941 */ /* 0x000fea0003800000 */
.L_x_1108:
        /* <DEDUP_REMOVED lines=26> */
[----:B------:R-:W-:Y:S01]  /*16e80*/  LEA.HI.X.SX32 R5, R10, R5, 0x1, P1 ;  /* 0x000000050a057211 */ /* 0x000fe200008f0eff */
[----:B------:R-:W4:Y:S01]  /*16e90*/  LD.E.128 R28, desc[UR6][R28.64] ;  /* 0x000000061c1c7980 */ /* 0x000f22000c101d00 */
[----:B---3--:R-:W-:-:S04]  /*16ea0*/  LEA R32, P1, R8, R36, 0x1 ;  /* 0x0000002408207211 */ /* 0x008fc800078208ff */
        /* <DEDUP_REMOVED lines=12> */
[C---:B------:R-:W-:Y:S01]  /*16f70*/  IMAD.U32 R47, R26.reuse, 0x10000, RZ ;  /* 0x000100001a2f7824 */ /* 0x040fe200078e00ff */
[----:B------:R-:W-:Y:S02]  /*16f80*/  LOP3.LUT R26, R26, 0xffff0000, RZ, 0xc0, !PT ;  /* 0xffff00001a1a7812 */ /* 0x000fe400078ec0ff */
[C---:B----4-:R-:W-:Y:S01]  /*16f90*/  LOP3.LUT R22, R28.reuse, 0xffff0000, RZ, 0xc0, !PT ;  /* 0xffff00001c167812 */ /* 0x050fe200078ec0ff */
[----:B------:R-:W-:Y:S01]  /*16fa0*/  IMAD.U32 R23, R28, 0x10000, RZ ;  /* 0x000100001c177824 */ /* 0x000fe200078e00ff */
[C---:B------:R-:W-:Y:S01]  /*16fb0*/  SHF.L.U32 R21, R29.reuse, 0x10, RZ ;  /* 0x000000101d157819 */ /* 0x040fe200000006ff */
[----:B------:R-:W-:Y:S01]  /*16fc0*/  IMAD.U32 R44, R30, 0x10000, RZ ;  /* 0x000100001e2c7824 */ /* 0x000fe200078e00ff */
[----:B------:R-:W-:-:S02]  /*16fd0*/  LOP3.LUT R45, R29, 0xffff0000, RZ, 0xc0, !PT ;  /* 0xffff00001d2d7812 */ /* 0x000fc400078ec0ff */
[----:B------:R-:W-:Y:S02]  /*16fe0*/  LOP3.LUT R29, R30, 0xffff0000, RZ, 0xc0, !PT ;  /* 0xffff00001e1d7812 */ /* 0x000fe400078ec0ff */
[C---:B------:R-:W-:Y:S02]  /*16ff0*/  SHF.L.U32 R28, R31.reuse, 0x10, RZ ;  /* 0x000000101f1c7819 */ /* 0x040fe400000006ff */
[----:B------:R-:W-:Y:S02]  /*17000*/  LOP3.LUT R30, R31, 0xffff0000, RZ, 0xc0, !PT ;  /* 0xffff00001f1e7812 */ /* 0x000fe400078ec0ff */
[----:B------:R-:W-:Y:S01]  /*17010*/  LOP3.LUT R31, R24, 0xffff0000, RZ, 0xc0, !PT ;  /* 0xffff0000181f7812 */ /* 0x000fe200078ec0ff */
[----:B------:R-:W-:Y:S01]  /*17020*/  @!P0 FADD.FTZ R23, -R23, -RZ ;  /* 0x800000ff17178221 */ /* 0x000fe20000010100 */
[----:B------:R-:W-:Y:S01]  /*17030*/  SHF.L.U32 R24, R25, 0x10, RZ ;  /* 0x0000001019187819 */ /* 0x000fe200000006ff */
[----:B------:R-:W-:Y:S01]  /*17040*/  @!P0 FADD.FTZ R22, -R22, -RZ ;  /* 0x800000ff16168221 */ /* 0x000fe20000010100 */
[----:B------:R-:W-:Y:S01]  /*17050*/  SHF.L.U32 R25, R27, 0x10, RZ ;  /* 0x000000101b197819 */ /* 0x000fe200000006ff */
[----:B------:R-:W-:Y:S01]  /*17060*/  @!P0 FADD.FTZ R21, -R21, -RZ ;  /* 0x800000ff15158221 */ /* 0x000fe20000010100 */
[----:B------:R-:W-:Y:S01]  /*17070*/  LOP3.LUT R27, R27, 0xffff0000, RZ, 0xc0, !PT ;  /* 0xffff00001b1b7812 */ /* 0x000fe200078ec0ff */
[----:B------:R-:W-:Y:S01]  /*17080*/  @!P0 FADD.FTZ R29, -R29, -RZ ;  /* 0x800000ff1d1d8221 */ /* 0x000fe20000010100 */
[----:B------:R-:W-:Y:S01]  /*17090*/  @!P0 FADD.FTZ R30, -R30, -RZ ;  /* 0x800000ff1e1e8221 */ /* 0x000fe20000010100 */
[----:B------:R-:W-:Y:S01]  /*170a0*/  @!P0 FADD.FTZ R45, -R45, -RZ ;  /* 0x800000ff2d2d8221 */ /* 0x000fe20000010100 */
[----:B------:R-:W-:Y:S01]  /*170b0*/  @!P0 FADD.FTZ R28, -R28, -RZ ;  /* 0x800000ff1c1c8221 */ /* 0x000fe20000010100 */
[----:B------:R-:W-:Y:S01]  /*170c0*/  FMUL.FTZ R46, R46, R23 ;  /* 0x000000172e2e7220 */ /* 0x000fe20000410000 */
[----:B------:R-:W-:Y:S01]  /*170d0*/  FMUL.FTZ R31, R31, R22 ;  /* 0x000000161f1f7220 */ /* 0x000fe20000410000 */
[----:B------:R-:W-:Y:S01]  /*170e0*/  @!P0 FADD.FTZ R44, -R44, -RZ ;  /* 0x800000ff2c2c8221 */ /* 0x000fe20000010100 */
[----:B------:R-:W-:Y:S01]  /*170f0*/  FMUL.FTZ R24, R24, R21 ;  /* 0x0000001518187220 */ /* 0x000fe20000410000 */
[C---:B---3--:R-:W-:Y:S01]  /*17100*/  IMAD.U32 R23, R32.reuse, 0x10000, RZ ;  /* 0x0001000020177824 */ /* 0x048fe200078e00ff */
[----:B------:R-:W-:Y:S01]  /*17110*/  LOP3.LUT R22, R32, 0xffff0000, RZ, 0xc0, !PT ;  /* 0xffff000020167812 */ /* 0x000fe200078ec0ff */
[----:B------:R-:W-:Y:S01]  /*17120*/  FMUL.FTZ R26, R26, R29 ;  /* 0x0000001d1a1a7220 */ /* 0x000fe20000410000 */
[----:B------:R-:W-:Y:S01]  /*17130*/  FMUL.FTZ R27, R27, R30 ;  /* 0x0000001e1b1b7220 */ /* 0x000fe20000410000 */
[C---:B------:R-:W-:Y:S01]  /*17140*/  SHF.L.U32 R21, R33.reuse, 0x10, RZ ;  /* 0x0000001021157819 */ /* 0x040fe200000006ff */
[----:B------:R-:W-:Y:S01]  /*17150*/  FMUL.FTZ R60, R60, R45 ;  /* 0x0000002d3c3c7220 */ /* 0x000fe20000410000 */
[----:B------:R-:W-:Y:S01]  /*17160*/  LOP3.LUT R32, R33, 0xffff0000, RZ, 0xc0, !PT ;  /* 0xffff000021207812 */ /* 0x000fe200078ec0ff */
[----:B------:R-:W-:Y:S01]  /*17170*/  FMUL.FTZ R25, R25, R28 ;  /* 0x0000001c19197220 */ /* 0x000fe20000410000 */
[C---:B------:R-:W-:Y:S01]  /*17180*/  IMAD.U32 R30, R34.reuse, 0x10000, RZ ;  /* 0x00010000221e7824 */ /* 0x040fe200078e00ff */
        /* <DEDUP_REMOVED lines=20> */
.L_x_1115:
[----:B------:R-:W-:Y:S05]  /*172d0*/  BSYNC B0 ;  /* 0x0000000000007941 */ /* 0x000fea0003800000 */
.L_x_1114:
[----:B-----5:R1:W-:Y:S02]  /*172e0*/  STS.128 [R243+0x5800], R20 ;  /* 0x00580014f3007388 */ /* 0x0203e40000000c00 */
.L_x_1113:
[----:B------:R-:W-:Y:S05]  /*172f0*/  BSYNC B1 ;  /* 0x0000000000017941 */ /* 0x000fea0003800000 */
.L_x_1112:
[----:B------:R-:W-:-:S13]  /*17300*/  ISETP.GE.AND P0, PT, R9, R6, PT ;  /* 0x000000060900720c */ /* 0x000fda0003f06270 */
[----:B------:R1:W-:Y:S01]  /*17310*/  @P0 STS.128 [R243+0x7800], RZ ;  /* 0x007800fff3000388 */ /* 0x0003e20000000c00 */
[----:B------:R-:W-:Y:S05]  /*17320*/  @P0 BRA `(.L_x_1041) ;  /* 0x0000000c00d40947 */ /* 0x000fea0003800000 */
[----:B-1----:R1:W5:Y:S01]  /*17330*/  LD.E.128 R20, desc[UR6][R42.64+0x180] ;  /* 0x000180062a147980 */ /* 0x002362000c101d00 */
[----:B------:R-:W-:Y:S01]  /*17340*/  ISETP.GE.AND P0, PT, R9, R0, PT ;  /* 0x000000000900720c */ /* 0x000fe20003f06270 */
[----:B------:R-:W-:Y:S01]  /*17350*/  BSSY B0, `(.L_x_1116) ;  /* 0x000005b000007945 */ /* 0x000fe20003800000 */
[----:B------:R-:W-:-:S05]  /*17360*/  IADD3 R10, P1, R42, 0x180, RZ ;  /* 0x000001802a0a7810 */ /* 0x000fca0007f3e0ff */
[----:B------:R-:W-:-:S06]  /*17370*/  IMAD.X R11, RZ, RZ, R43, P1 ;  /* 0x000000ffff0b7224 */ /* 0x000fcc00008e062b */
[----:B------:R-:W-:Y:S05]  /*17380*/  @P0 BRA `(.L_x_1117) ;  /* 0x00000004005c0947 */ /* 0x000fea0003800000 */
[-C--:B------:R-:W-:Y:S01]  /*17390*/  ISETP.GE.AND P0, PT, R9, R7.reuse, PT ;  /* 0x000000070900720c */ /* 0x080fe20003f06270 */
[----:B------:R-:W-:Y:S01]  /*173a0*/  IMAD.MOV.U32 R5, RZ, RZ, 0x30 ;  /* 0x00000030ff057424 */ /* 0x000fe200078e00ff */
[----:B------:R-:W-:Y:S01]  /*173b0*/  MOV R6, R7 ;  /* 0x0000000700067202 */ /* 0x000fe20000000f00 */
[----:B------:R-:W-:Y:S02]  /*173c0*/  IMAD.MOV.U32 R0, RZ, RZ, RZ ;  /* 0x000000ffff007224 */ /* 0x000fe400078e00ff */
[----:B------:R-:W-:-:S05]  /*173d0*/  IMAD R5, R7, R5, 0xc0 ;  /* 0x000000c007057424 */ /* 0x000fca00078e0205 */
[----:B------:R-:W-:-:S03]  /*173e0*/  IADD3 R2, P1, R5, R2, RZ ;  /* 0x0000000205027210 */ /* 0x000fc60007f3e0ff */
[--C-:B------:R-:W-:Y:S01]  /*173f0*/  @P0 IMAD.MOV R0, RZ, RZ, -R7.reuse ;  /* 0x000000ffff000224 */ /* 0x100fe200078e0a07 */
[----:B------:R-:W-:Y:S01]  /*17400*/  LEA.HI.X.SX32 R3, R5, R3, 0x1, P1 ;  /* 0x0000000305037211 */ /* 0x000fe200008f0eff */
[----:B------:R-:W-:-:S03]  /*17410*/  @P0 IMAD.MOV R6, RZ, RZ, -R7 ;  /* 0x000000ffff060224 */ /* 0x000fc600078e0a07 */
[----:B------:R-:W-:Y:S01]  /*17420*/  IADD3 R5, P1, R0, R2, RZ ;  /* 0x0000000200057210 */ /* 0x000fe20007f3e0ff */
[----:B------:R-:W-:-:S03]  /*17430*/  IMAD.WIDE R10, R6, 0x2, R10 ;  /* 0x00000002060a7825 */ /* 0x000fc600078e020a */
[----:B------:R-:W-:Y:S02]  /*17440*/  LEA.HI.X.SX32 R0, R0, R3, 0x1, P1 ;  /* 0x0000000300007211 */ /* 0x000fe400008f0eff */
[C---:B------:R-:W-:Y:S01]  /*17450*/  LEA R24, P1, R5.reuse, R16, 0x1 ;  /* 0x0000001005187211 */ /* 0x040fe200078208ff */
[----:B------:R-:W2:Y:S03]  /*17460*/  LD.E.128 R8, desc[UR6][R10.64] ;  /* 0x000000060a087980 */ /* 0x000ea6000c101d00 */
[----:B------:R-:W-:Y:S02]  /*17470*/  LEA.HI.X R25, R5, R17, R0, 0x1, P1 ;  /* 0x0000001105197211 */ /* 0x000fe400008f0c00 */
[----:B------:R-:W-:Y:S01]  /*17480*/  MOV R0, RZ ;  /* 0x000000ff00007202 */ /* 0x000fe20000000f00 */
[----:B------:R-:W-:-:S03]  /*17490*/  @P0 IMAD.MOV R0, RZ, RZ, -R7 ;  /* 0x000000ffff000224 */ /* 0x000fc600078e0a07 */
[----:B------:R-:W4:Y:S02]  /*174a0*/  LD.E.128 R24, desc[UR6][R24.64] ;  /* 0x0000000618187980 */ /* 0x000f24000c101d00 */
[----:B------:R-:W-:-:S04]  /*174b0*/  IADD3 R2, P1, R0, R2, RZ ;  /* 0x0000000200027210 */ /* 0x000fc80007f3e0ff */
[----:B------:R-:W-:Y:S02]  /*174c0*/  LEA.HI.X.SX32 R0, R0, R3, 0x1, P1 ;  /* 0x0000000300007211 */ /* 0x000fe400008f0eff */
[----:B------:R-:W-:-:S04]  /*174d0*/  LEA R28, P1, R2, R36, 0x1 ;  /* 0x00000024021c7211 */ /* 0x000fc800078208ff */
[----:B------:R-:W-:-:S06]  /*174e0*/  LEA.HI.X R29, R2, R37, R0, 0x1, P1 ;  /* 0x00000025021d7211 */ /* 0x000fcc00008f0c00 */
[----:B------:R-:W4:Y:S01]  /*174f0*/  LD.E.128 R28, desc[UR6][R28.64] ;  /* 0x000000061c1c7980 */ /* 0x000f22000c101d00 */
[C---:B-----5:R-:W-:Y:S01]  /*17500*/  IMAD.U32 R3, R20.reuse, 0x10000, RZ ;  /* 0x0001000014037824 */ /* 0x060fe200078e00ff */
[----:B------:R-:W-:Y:S01]  /*17510*/  LOP3.LUT R2, R20, 0xffff0000, RZ, 0xc0, !PT ;  /* 0xffff000014027812 */ /* 0x000fe200078ec0ff */
[C---:B------:R-:W-:Y:S01]  /*17520*/  IMAD.U32 R7, R22.reuse, 0x10000, RZ ;  /* 0x0001000016077824 */ /* 0x040fe200078e00ff */
[----:B------:R-:W-:Y:S02]  /*17530*/  LOP3.LUT R6, R22, 0xffff0000, RZ, 0xc0, !PT ;  /* 0xffff000016067812 */ /* 0x000fe400078ec0ff */
[C---:B------:R-:W-:Y:S02]  /*17540*/  LOP3.LUT R0, R21.reuse, 0xffff0000, RZ, 0xc0, !PT ;  /* 0xffff000015007812 */ /* 0x040fe400078ec0ff */
[----:B------:R-:W-:Y:S02]  /*17550*/  SHF.L.U32 R20, R21, 0x10, RZ ;  /* 0x0000001015147819 */ /* 0x000fe400000006ff */
        /* <DEDUP_REMOVED lines=8> */
[----:B---3--:R-:W-:Y:S01]  /*175e0*/  LOP3.LUT R32, R11, 0xffff0000, RZ, 0xc0, !PT ;  /* 0xffff00000b207812 */ /* 0x008fe200078ec0ff */
[----:B----4-:R-:W-:Y:S01]  /*175f0*/  IMAD.U32 R33, R26, 0x10000, RZ ;  /* 0x000100001a217824 */ /* 0x010fe200078e00ff */
[C---:B------:R-:W-:Y:S01]  /*17600*/  SHF.L.U32 R11, R25.reuse, 0x10, RZ ;  /* 0x00000010190b7819 */ /* 0x040fe200000006ff */
[----:B------:R-:W-:Y:S01]  /*17610*/  IMAD.U32 R23, R24, 0x10000, RZ ;  /* 0x0001000018177824 */ /* 0x000fe200078e00ff */
[----:B------:R-:W-:Y:S01]  /*17620*/  LOP3.LUT R34, R25, 0xffff0000, RZ, 0xc0, !PT ;  /* 0xffff000019227812 */ /* 0x000fe200078ec0ff */
[----:B------:R-:W-:Y:S01]  /*17630*/  @!P0 FADD.FTZ R33, -R33, -RZ ;  /* 0x800000ff21218221 */ /* 0x000fe20000010100 */
[----:B------:R-:W-:Y:S01]  /*17640*/  LOP3.LUT R25, R26, 0xffff0000, RZ, 0xc0, !PT ;  /* 0xffff00001a197812 */ /* 0x000fe200078ec0ff */
        /* <DEDUP_REMOVED lines=15> */
[----:B------:R-:W-:Y:S01]  /*17740*/  FMUL.FTZ R8, R8, R11 ;  /* 0x0000000b08087220 */ /* 0x000fe20000410000 */
[----:B------:R-:W-:Y:S01]  /*17750*/  FMUL.FTZ R9, R9, R24 ;  /* 0x0000001809097220 */ /* 0x000fe20000410000 */
[C---:B------:R-:W-:Y:S01]  /*17760*/  IMAD.U32 R23, R28.reuse, 0x10000, RZ ;  /* 0x000100001c177824 */ /* 0x040fe200078e00ff */
[----:B------:R-:W-:Y:S01]  /*17770*/  LOP3.LUT R21, R28, 0xffff0000, RZ, 0xc0, !PT ;  /* 0xffff00001c157812 */ /* 0x000fe200078ec0ff */
[C---:B------:R-:W-:Y:S01]  /*17780*/  IMAD.U32 R26, R30.reuse, 0x10000, RZ ;  /* 0x000100001e1a7824 */ /* 0x040fe200078e00ff */
[----:B------:R-:W-:Y:S01]  /*17790*/  LOP3.LUT R25, R30, 0xffff0000, RZ, 0xc0, !PT ;  /* 0xffff00001e197812 */ /* 0x000fe200078ec0ff */
[----:B------:R-:W-:Y:S01]  /*177a0*/  FMUL.FTZ R16, R16, R33 ;  /* 0x0000002110107220 */ /* 0x000fe20000410000 */
[----:B------:R-:W-:Y:S01]  /*177b0*/  SHF.L.U32 R11, R29, 0x10, RZ ;  /* 0x000000101d0b7819 */ /* 0x000fe200000006ff */
[----:B------:R-:W-:Y:S01]  /*177c0*/  FMUL.FTZ R17, R17, R34 ;  /* 0x0000002211117220 */ /* 0x000fe20000410000 */
[----:B------:R-:W-:Y:S01]  /*177d0*/  LOP3.LUT R28, R29, 0xffff0000, RZ, 0xc0, !PT ;  /* 0xffff00001d1c7812 */ /* 0x000fe200078ec0ff */
[----:B------:R-:W-:Y:S01]  /*177e0*/  FFMA.FTZ R3, R3, R23, R15 ;  /* 0x0000001703037223 */ /* 0x000fe2000001000f */
        /* <DEDUP_REMOVED lines=17> */
.L_x_1117:
[----:B------:R-:W-:Y:S05]  /*17900*/  BSYNC B0 ;  /* 0x0000000000007941 */ /* 0x000fea0003800000 */
.L_x_1116:
[----:B-----5:R1:W-:Y:S01]  /*17910*/  STS.128 [R243+0x7800], R20 ;  /* 0x00780014f3007388 */ /* 0x0203e20000000c00 */
[----:B------:R-:W-:Y:S05]  /*17920*/  BRA `(.L_x_1041) ;  /* 0x0000000800547947 */ /* 0x000fea0003800000 */
.L_x_991:
[----:B------:R-:W-:Y:S01]  /*17930*/  IMAD.IADD R0, R241, 0x1, -R55 ;  /* 0x00000001f1007824 */ /* 0x000fe200078e0a37 */
[----:B------:R-:W-:Y:S01]  /*17940*/  BSSY B0, `(.L_x_1118) ;  /* 0x0000029000007945 */ /* 0x000fe20003800000 */
[----:B------:R-:W-:Y:S01]  /*17950*/  VIADD R12, R162, 0x10 ;  /* 0x00000010a20c7836 */ /* 0x000fe20000000000 */
[-C--:B------:R-:W-:Y:S01]  /*17960*/  ISETP.GE.AND P2, PT, R10, R63.reuse, PT ;  /* 0x0000003f0a00720c */ /* 0x080fe20003f46270 */
[C---:B------:R-:W-:Y:S01]  /*17970*/  VIADD R13, R162.reuse, 0x20 ;  /* 0x00000020a20d7836 */ /* 0x040fe20000000000 */
[CC--:B------:R-:W-:Y:S01]  /*17980*/  ISETP.GE.AND P4, PT, R162.reuse, R0.reuse, PT ;  /* 0x00000000a200720c */ /* 0x0c0fe20003f86270 */
[----:B------:R-:W-:Y:S01]  /*17990*/  VIADD R4, R162, 0x30 ;  /* 0x00000030a2047836 */ /* 0x000fe20000000000 */
[-C--:B------:R-:W-:Y:S02]  /*179a0*/  ISETP.GE.AND P3, PT, R12, R0.reuse, PT ;  /* 0x000000000c00720c */ /* 0x080fe40003f66270 */
[----:B------:R-:W-:Y:S02]  /*179b0*/  ISETP.GE.AND P5, PT, R13, R0, PT ;  /* 0x000000000d00720c */ /* 0x000fe40003fa6270 */
[----:B------:R-:W-:-:S02]  /*179c0*/  ISETP.GE.AND P1, PT, R9, R63, PT ;  /* 0x0000003f0900720c */ /* 0x000fc40003f26270 */
[----:B------:R-:W-:-:S05]  /*179d0*/  ISETP.GE.AND P0, PT, R11, R63, PT ;  /* 0x0000003f0b00720c */ /* 0x000fca0003f06270 */
[----:B------:R-:W-:Y:S08]  /*179e0*/  @P4 BRA `(.L_x_1119) ;  /* 0x0000000000784947 */ /* 0x000ff00003800000 */
[----:B------:R-:W-:-:S13]  /*179f0*/  ISETP.GE.AND P6, PT, R14, R63, PT ;  /* 0x0000003f0e00720c */ /* 0x000fda0003fc6270 */
[CC--:B-----5:R-:W-:Y:S01]  /*17a00*/  @!P6 LEA R10, P4, R168.reuse, R174.reuse, 0x1 ;  /* 0x000000aea80ae211 */ /* 0x0e0fe200078808ff */
[----:B------:R1:W-:Y:S03]  /*17a10*/  @P6 STS.128 [R243], RZ ;  /* 0x000000fff3006388 */ /* 0x0003e60000000c00 */
[C---:B------:R-:W-:Y:S02]  /*17a20*/  @!P6 LEA.HI.X R11, R168.reuse, R175, R171, 0x1, P4 ;  /* 0x000000afa80be211 */ /* 0x040fe400020f0cab */
[----:B------:R-:W-:-:S03]  /*17a30*/  @!P0 LEA R8, P4, R168, R174, 0x1 ;  /* 0x000000aea8088211 */ /* 0x000fc600078808ff */
[----:B------:R-:W-:Y:S01]  /*17a40*/  @!PT LDS RZ, [RZ] ;  /* 0x00000000fffff984 */ /* 0x000fe20000000800 */
[----:B------:R-:W-:Y:S01]  /*17a50*/  @!PT LDS RZ, [RZ] ;  /* 0x00000000fffff984 */ /* 0x000fe20000000800 */
[----:B------:R-:W-:Y:S01]  /*17a60*/  @!PT LDS RZ, [RZ] ;  /* 0x00000000fffff984 */ /* 0x000fe20000000800 */
[----:B------:R1:W-:Y:S01]  /*17a70*/  @!P6 LDGSTS.E.BYPASS.LTC128B.128 [R243], desc[UR6][R10.64] ;  /* 0x000000000af3efae */ /* 0x0003e2000b901d46 */
[CCC-:B------:R-:W-:Y:S02]  /*17a80*/  @!P0 LEA.HI.X R9, R168.reuse, R175.reuse, R171.reuse, 0x1, P4 ;  /* 0x000000afa8098211 */ /* 0x1c0fe400020f0cab */
[C---:B------:R-:W-:Y:S01]  /*17a90*/  @!P2 LEA R6, P4, R168.reuse, R174, 0x1 ;  /* 0x000000aea806a211 */ /* 0x040fe200078808ff */
[----:B------:R1:W-:Y:S03]  /*17aa0*/  @P0 STS.128 [R243+0x2000], RZ ;  /* 0x002000fff3000388 */ /* 0x0003e60000000c00 */
[----:B------:R-:W-:Y:S01]  /*17ab0*/  @!P2 LEA.HI.X R7, R168, R175, R171, 0x1, P4 ;  /* 0x000000afa807a211 */ /* 0x000fe200020f0cab */
        /* <DEDUP_REMOVED lines=11> */
[----:B-1----:R-:W-:-:S04]  /*17b70*/  LEA R6, P4, R168, R174, 0x1 ;  /* 0x000000aea8067211 */ /* 0x002fc800078808ff */
[----:B------:R-:W-:-:S05]  /*17b80*/  LEA.HI.X R7, R168, R175, R171, 0x1, P4 ;  /* 0x000000afa8077211 */ /* 0x000fca00020f0cab */
[----:B------:R-:W-:Y:S01]  /*17b90*/  @!PT LDS RZ, [RZ] ;  /* 0x00000000fffff984 */ /* 0x000fe20000000800 */
[----:B------:R-:W-:Y:S01]  /*17ba0*/  @!PT LDS RZ, [RZ] ;  /* 0x00000000fffff984 */ /* 0x000fe20000000800 */
[----:B------:R-:W-:Y:S01]  /*17bb0*/  @!PT LDS RZ, [RZ] ;  /* 0x00000000fffff984 */ /* 0x000fe20000000800 */
[----:B------:R2:W-:Y:S04]  /*17bc0*/  LDGSTS.E.BYPASS.LTC128B.128 [R243+0x6000], desc[UR6][R6.64+0x180] ;  /* 0x0600018006f37fae */ /* 0x0005e8000b901d46 */
.L_x_1119:
[----:B------:R-:W-:Y:S05]  /*17bd0*/  BSYNC B0 ;  /* 0x0000000000007941 */ /* 0x000fea0003800000 */
.L_x_1118:
[----:B------:R-:W-:Y:S01]  /*17be0*/  BSSY B0, `(.L_x_1120) ;  /* 0x0000023000007945 */ /* 0x000fe20003800000 */
[----:B------:R-:W-:-:S03]  /*17bf0*/  ISETP.GE.AND P6, PT, R4, R0, PT ;  /* 0x000000000400720c */ /* 0x000fc60003fc6270 */
[----:B------:R-:W-:Y:S10]  /*17c00*/  @P3 BRA `(.L_x_1121) ;  /* 0x0000000000803947 */ /* 0x000ff40003800000 */
[----:B------:R-:W-:Y:S02]  /*17c10*/  ISETP.GE.AND P4, PT, R14, R63, PT ;  /* 0x0000003f0e00720c */ /* 0x000fe40003f86270 */
[----:B------:R-:W-:-:S05]  /*17c20*/  IADD3 R5, P3, R5, R168, RZ ;  /* 0x000000a805057210 */ /* 0x000fca0007f7e0ff */
[----:B------:R-:W-:-:S06]  /*17c30*/  IMAD.X R2, R2, 0x1, R171, P3 ;  /* 0x0000000102027824 */ /* 0x000fcc00018e06ab */
[CC--:B-1---5:R-:W-:Y:S01]  /*17c40*/  @!P4 LEA R10, P3, R5.reuse, R174.reuse, 0x1 ;  /* 0x000000ae050ac211 */ /* 0x0e2fe200078608ff */
[----:B------:R3:W-:Y:S03]  /*17c50*/  @P4 STS.128 [R243+0x800], RZ ;  /* 0x000800fff3004388 */ /* 0x0007e60000000c00 */
[C---:B------:R-:W-:Y:S02]  /*17c60*/  @!P4 LEA.HI.X R11, R5.reuse, R175, R2, 0x1, P3 ;  /* 0x000000af050bc211 */ /* 0x040fe400018f0c02 */
[----:B------:R-:W-:-:S03]  /*17c70*/  @!P0 LEA R8, P3, R5, R174, 0x1 ;  /* 0x000000ae05088211 */ /* 0x000fc600078608ff */
[----:B------:R-:W-:Y:S01]  /*17c80*/  @!PT LDS RZ, [RZ] ;  /* 0x00000000fffff984 */ /* 0x000fe20000000800 */
[----:B------:R-:W-:Y:S01]  /*17c90*/  @!PT LDS RZ, [RZ] ;  /* 0x00000000fffff984 */ /* 0x000fe20000000800 */
[----:B------:R-:W-:Y:S01]  /*17ca0*/  @!PT LDS RZ, [RZ] ;  /* 0x00000000fffff984 */ /* 0x000fe20000000800 */
[----:B------:R3:W-:Y:S01]  /*17cb0*/  @!P4 LDGSTS.E.BYPASS.LTC128B.128 [R243+0x800], desc[UR6][R10.64] ;  /* 0x008000000af3cfae */ /* 0x0007e2000b901d46 */
[CCC-:B------:R-:W-:Y:S02]  /*17cc0*/  @!P0 LEA.HI.X R9, R5.reuse, R175.reuse, R2.reuse, 0x1, P3 ;  /* 0x000000af05098211 */ /* 0x1c0fe400018f0c02 */
[C---:B--2---:R-:W-:Y:S01]  /*17cd0*/  @!P2 LEA R6, P3, R5.reuse, R174, 0x1 ;  /* 0x000000ae0506a211 */ /* 0x044fe200078608ff */
        /* <DEDUP_REMOVED lines=13> */
[----:B---3--:R-:W-:-:S04]  /*17db0*/  LEA R6, P3, R5, R174, 0x1 ;  /* 0x000000ae05067211 */ /* 0x008fc800078608ff */
[----:B------:R-:W-:-:S05]  /*17dc0*/  LEA.HI.X R7, R5, R175, R2, 0x1, P3 ;  /* 0x000000af05077211 */ /* 0x000fca00018f0c02 */
[----:B------:R-:W-:Y:S01]  /*17dd0*/  @!PT LDS RZ, [RZ] ;  /* 0x00000000fffff984 */ /* 0x000fe20000000800 */
[----:B------:R-:W-:Y:S01]  /*17de0*/  @!PT LDS RZ, [RZ] ;  /* 0x00000000fffff984 */ /* 0x000fe20000000800 */
[----:B------:R-:W-:Y:S01]  /*17df0*/  @!PT LDS RZ, [RZ] ;  /* 0x00000000fffff984 */ /* 0x000fe20000000800 */
[----:B------:R4:W-:Y:S04]  /*17e00*/  LDGSTS.E.BYPASS.LTC128B.128 [R243+0x6800], desc[UR6][R6.64+0x180] ;  /* 0x0680018006f37fae */ /* 0x0009e8000b901d46 */
.L_x_1121:
[----:B------:R-:W-:Y:S05]  /*17e10*/  BSYNC B0 ;  /* 0x0000000000007941 */ /* 0x000fea0003800000 */
.L_x_1120:
[----:B------:R-:W-:Y:S04]  /*17e20*/  BSSY B0, `(.L_x_1122) ;  /* 0x0000022000007945 */ /* 0x000fe80003800000 */
[----:B------:R-:W-:Y:S05]  /*17e30*/  @P5 BRA `(.L_x_1123) ;  /* 0x0000000000805947 */ /* 0x000fea0003800000 */
[----:B------:R-:W-:Y:S02]  /*17e40*/  ISETP.GE.AND P5, PT, R14, R63, PT ;  /* 0x0000003f0e00720c */ /* 0x000fe40003fa6270 */
[----:B------:R-:W-:-:S04]  /*17e50*/  LEA R2, P3, R172, R168, 0x5 ;  /* 0x000000a8ac027211 */ /* 0x000fc800078628ff */
[----:B------:R-:W-:Y:S02]  /*17e60*/  LEA.HI.X R0, R172, R171, R173, 0x5, P3 ;  /* 0x000000abac007211 */ /* 0x000fe400018f2cad */
[----:B-1-3-5:R-:W-:-:S04]  /*17e70*/  @!P0 LEA R8, P4, R2, R174, 0x1 ;  /* 0x000000ae02088211 */ /* 0x02afc800078808ff */
[C---:B------:R-:W-:Y:S01]  /*17e80*/  @!P0 LEA.HI.X R9, R2.reuse, R175, R0, 0x1, P4 ;  /* 0x000000af02098211 */ /* 0x040fe200020f0c00 */
[----:B------:R1:W-:Y:S01]  /*17e90*/  @P5 STS.128 [R243+0x1000], RZ ;  /* 0x001000fff3005388 */ /* 0x0003e20000000c00 */
[----:B------:R-:W-:-:S04]  /*17ea0*/  @!P5 LEA R10, P3, R2, R174, 0x1 ;  /* 0x000000ae020ad211 */ /* 0x000fc800078608ff */
[C---:B------:R-:W-:Y:S02]  /*17eb0*/  @!P5 LEA.HI.X R11, R2.reuse, R175, R0, 0x1, P3 ;  /* 0x000000af020bd211 */ /* 0x040fe400018f0c00 */
[----:B--2-4-:R-:W-:-:S03]  /*17ec0*/  @!P2 LEA R6, P3, R2, R174, 0x1 ;  /* 0x000000ae0206a211 */ /* 0x014fc600078608ff */
        /* <DEDUP_REMOVED lines=23> */
.L_x_1123:
[----:B------:R-:W-:Y:S05]  /*18040*/  BSYNC B0 ;  /* 0x0000000000007941 */ /* 0x000fea0003800000 */
.L_x_1122:
[----:B------:R-:W-:Y:S05]  /*18050*/  @P6 BRA `(.L_x_1041) ;  /* 0x0000000000886947 */ /* 0x000fea0003800000 */
[----:B------:R-:W-:Y:S01]  /*18060*/  ISETP.GE.AND P5, PT, R14, R63, PT ;  /* 0x0000003f0e00720c */ /* 0x000fe20003fa6270 */
[----:B------:R-:W-:Y:S02]  /*18070*/  IMAD.MOV.U32 R169, RZ, RZ, R171 ;  /* 0x000000ffffa97224 */ /* 0x000fe400078e00ab */
[----:B------:R-:W-:Y:S02]  /*18080*/  IMAD R0, R173, 0x30, RZ ;  /* 0x00000030ad007824 */ /* 0x000fe400078e02ff */
[----:B------:R-:W-:-:S04]  /*18090*/  IMAD.WIDE.U32 R172, R172, 0x30, R168 ;  /* 0x00000030acac7825 */ /* 0x000fc800078e00a8 */
[----:B------:R-:W-:Y:S01]  /*180a0*/  IMAD.IADD R0, R0, 0x1, R173 ;  /* 0x0000000100007824 */ /* 0x000fe200078e02ad */
[CC--:B-12345:R-:W-:Y:S02]  /*180b0*/  @!P0 LEA R6, P4, R172.reuse, R174.reuse, 0x1 ;  /* 0x000000aeac068211 */ /* 0x0fefe400078808ff */
[CC--:B------:R-:W-:Y:S01]  /*180c0*/  @!P2 LEA R2, P3, R172.reuse, R174.reuse, 0x1 ;  /* 0x000000aeac02a211 */ /* 0x0c0fe200078608ff */
[----:B------:R1:W-:Y:S01]  /*180d0*/  @P5 STS.128 [R243+0x1800], RZ ;  /* 0x001800fff3005388 */ /* 0x0003e20000000c00 */
[C---:B------:R-:W-:Y:S02]  /*180e0*/  @!P5 LEA R8, P6, R172.reuse, R174, 0x1 ;  /* 0x000000aeac08d211 */ /* 0x040fe400078c08ff */
[CCC-:B------:R-:W-:Y:S02]  /*180f0*/  @!P0 LEA.HI.X R7, R172.reuse, R175.reuse, R0.reuse, 0x1, P4 ;  /* 0x000000afac078211 */ /* 0x1c0fe400020f0c00 */
[CCC-:B------:R-:W-:Y:S02]  /*18100*/  @!P5 LEA.HI.X R9, R172.reuse, R175.reuse, R0.reuse, 0x1, P6 ;  /* 0x000000afac09d211 */ /* 0x1c0fe400030f0c00 */
[----:B------:R-:W-:-:S03]  /*18110*/  @!P2 LEA.HI.X R3, R172, R175, R0, 0x1, P3 ;  /* 0x000000afac03a211 */ /* 0x000fc600018f0c00 */
        /* <DEDUP_REMOVED lines=22> */
.L_x_1041:
[----:B------:R-:W-:Y:S05]  /*18280*/  BSYNC B3 ;  /* 0x0000000000037941 */ /* 0x000fea0003800000 */
.L_x_990:
[----:B------:R-:W-:Y:S01]  /*18290*/  VIADD R246, R165, 0xffffffff ;  /* 0xffffffffa5f67836 */ /* 0x000fe20000000000 */
[----:B------:R-:W-:Y:S01]  /*182a0*/  BSSY B0, `(.L_x_1124) ;  /* 0x0000029000007945 */ /* 0x000fe20003800000 */
[----:B-1----:R-:W-:Y:S01]  /*182b0*/  IMAD.SHL.U32 R2, R57, 0x40, RZ ;  /* 0x0000004039027824 */ /* 0x002fe200078e00ff */
[----:B------:R-:W-:Y:S01]  /*182c0*/  LOP3.LUT R247, R59, 0xff, RZ, 0xc0, !PT ;  /* 0x000000ff3bf77812 */ /* 0x000fe200078ec0ff */
[----:B------:R-:W-:-:S04]  /*182d0*/  IMAD.SHL.U32 R3, R246, 0x40, RZ ;  /* 0x00000040f6037824 */ /* 0x000fc800078e00ff */
[----:B------:R-:W-:-:S05]  /*182e0*/  IMAD.IADD R0, R56, 0x1, -R3 ;  /* 0x0000000138007824 */ /* 0x000fca00078e0a03 */
[-C--:B------:R-:W-:Y:S02]  /*182f0*/  ISETP.GE.AND P1, PT, R162, R0.reuse, PT ;  /* 0x00000000a200720c */ /* 0x080fe40003f26270 */
[-C--:B------:R-:W-:Y:S02]  /*18300*/  ISETP.GE.AND P5, PT, R12, R0.reuse, PT ;  /* 0x000000000c00720c */ /* 0x080fe40003fa6270 */
[-C--:B------:R-:W-:Y:S02]  /*18310*/  ISETP.GE.AND P4, PT, R13, R0.reuse, PT ;  /* 0x000000000d00720c */ /* 0x080fe40003f86270 */
[----:B------:R-:W-:-:S07]  /*18320*/  ISETP.GE.AND P0, PT, R4, R0, PT ;  /* 0x000000000400720c */ /* 0x000fce0003f06270 */
[----:B------:R-:W-:Y:S06]  /*18330*/  @P1 BRA `(.L_x_1125) ;  /* 0x00000000007c1947 */ /* 0x000fec0003800000 */
[C---:B------:R-:W-:Y:S02]  /*18340*/  LOP3.LUT R5, R247.reuse, 0x1, RZ, 0xc0, !PT ;  /* 0x00000001f7057812 */ /* 0x040fe400078ec0ff */
[----:B------:R-:W-:Y:S02]  /*18350*/  R2P PR, R247, 0xe ;  /* 0x0000000ef7007804 */ /* 0x000fe40000000000 */
[----:B------:R-:W-:-:S11]  /*18360*/  ISETP.NE.U32.AND P6, PT, R5, 0x1, PT ;  /* 0x000000010500780c */ /* 0x000fd60003fc5070 */
[----:B---3--:R-:W-:Y:S01]  /*18370*/  @P1 IMAD.MOV.U32 R10, RZ, RZ, R236 ;  /* 0x000000ffff0a1224 */ /* 0x008fe200078e00ec */
[-C--:B------:R-:W-:Y:S01]  /*18380*/  @P2 MOV R8, R236.reuse ;  /* 0x000000ec00082202 */ /* 0x080fe20000000f00 */
[--C-:B--2-4-:R-:W-:Y:S01]  /*18390*/  @!P6 IMAD.MOV.U32 R7, RZ, RZ, R235.reuse ;  /* 0x000000ffff07e224 */ /* 0x114fe200078e00eb */
[-C--:B------:R-:W-:Y:S01]  /*183a0*/  @!P6 MOV R6, R236.reuse ;  /* 0x000000ec0006e202 */ /* 0x080fe20000000f00 */
[--C-:B------:R-:W-:Y:S02]  /*183b0*/  @P1 IMAD.MOV.U32 R11, RZ, RZ, R235.reuse ;  /* 0x000000ffff0b1224 */ /* 0x100fe400078e00eb */
[--C-:B------:R-:W-:Y:S02]  /*183c0*/  @P2 IMAD.MOV.U32 R9, RZ, RZ, R235.reuse ;  /* 0x000000ffff092224 */ /* 0x100fe400078e00eb */
        /* <DEDUP_REMOVED lines=8> */
[----:B------:R2:W-:Y:S04]  /*18450*/  @P1 LDGSTS.E.BYPASS.LTC128B.128 [R243+0xa000], desc[UR6][R10.64+0x80] ;  /* 0x0a0000800af31fae */ /* 0x0005e8000b901d46 */
[----:B------:R2:W-:Y:S04]  /*18460*/  @!P1 STS.128 [R243+0xa000], RZ ;  /* 0x00a000fff3009388 */ /* 0x0005e80000000c00 */
[----:B------:R-:W-:Y:S01]  /*18470*/  @!PT LDS RZ, [RZ] ;  /* 0x00000000fffff984 */ /* 0x000fe20000000800 */
[----:B------:R-:W-:Y:S01]  /*18480*/  @!PT LDS RZ, [RZ] ;  /* 0x00000000fffff984 */ /* 0x000fe20000000800 */
[----:B------:R-:W-:Y:S01]  /*18490*/  @!PT LDS RZ, [RZ] ;  /* 0x00000000fffff984 */ /* 0x000fe20000000800 */
[----:B------:R2:W-:Y:S04]  /*184a0*/  @P2 LDGSTS.E.BYPASS.LTC128B.128 [R243+0xc000], desc[UR6][R8.64+0x100] ;  /* 0x0c00010008f32fae */ /* 0x0005e8000b901d46 */
[----:B------:R2:W-:Y:S01]  /*184b0*/  @!P2 STS.128 [R243+0xc000], RZ ;  /* 0x00c000fff300a388 */ /* 0x0005e20000000c00 */
[----:B-1----:R-:W-:Y:S01]  /*184c0*/  @P3 MOV R6, R236 ;  /* 0x000000ec00063202 */ /* 0x002fe20000000f00 */
[----:B------:R-:W-:-:S05]  /*184d0*/  @P3 IMAD.MOV.U32 R7, RZ, RZ, R235 ;  /* 0x000000ffff073224 */ /* 0x000fca00078e00eb */
[----:B------:R-:W-:Y:S01]  /*184e0*/  @!PT LDS RZ, [RZ] ;  /* 0x00000000fffff984 */ /* 0x000fe20000000800 */
[----:B------:R-:W-:Y:S01]  /*184f0*/  @!PT LDS RZ, [RZ] ;  /* 0x00000000fffff984 */ /* 0x000fe20000000800 */
[----:B------:R-:W-:Y:S01]  /*18500*/  @!PT LDS RZ, [RZ] ;  /* 0x00000000fffff984 */ /* 0x000fe20000000800 */
[----:B------:R2:W-:Y:S04]  /*18510*/  @P3 LDGSTS.E.BYPASS.LTC128B.128 [R243+0xe000], desc[UR6][R6.64+0x180] ;  /* 0x0e00018006f33fae */ /* 0x0005e8000b901d46 */
[----:B------:R2:W-:Y:S02]  /*18520*/  @!P3 STS.128 [R243+0xe000], RZ ;  /* 0x00e000fff300b388 */ /* 0x0005e40000000c00 */
.L_x_1125:
[----:B------:R-:W-:Y:S05]  /*18530*/  BSYNC B0 ;  /* 0x0000000000007941 */ /* 0x000fea0003800000 */
.L_x_1124:
[----:B------:R-:W-:Y:S04]  /*18540*/  BSSY B0, `(.L_x_1126) ;  /* 0x0000025000007945 */ /* 0x000fe80003800000 */
[----:B------:R-:W-:Y:S05]  /*18550*/  @P5 BRA `(.L_x_1127) ;  /* 0x00000000008c5947 */ /* 0x000fea0003800000 */
[C---:B------:R-:W-:Y:S02]  /*18560*/  LOP3.LUT R5, R247.reuse, 0x1, RZ, 0xc0, !PT ;  /* 0x00000001f7057812 */ /* 0x040fe400078ec0ff */
[----:B------:R-:W-:Y:S02]  /*18570*/  LOP3.LUT P5, RZ, R247, 0x2, RZ, 0xc0, !PT ;  /* 0x00000002f7ff7812 */ /* 0x000fe400078ac0ff */
[----:B------:R-:W-:Y:S02]  /*18580*/  ISETP.NE.U32.AND P6, PT, R5, 0x1, PT ;  /* 0x000000010500780c */ /* 0x000fe40003fc5070 */
[----:B------:R-:W-:Y:S02]  /*18590*/  LOP3.LUT P3, RZ, R247, 0x4, RZ, 0xc0, !PT ;  /* 0x00000004f7ff7812 */ /* 0x000fe4000786c0ff */
[----:B--234-:R-:W-:-:S05]  /*185a0*/  IADD3 R6, P1, R233, R160, RZ ;  /* 0x000000a0e9067210 */ /* 0x01cfca0007f3e0ff */
[----:B------:R-:W-:Y:S02]  /*185b0*/  IMAD.X R5, R234, 0x1, R159, P1 ;  /* 0x00000001ea057824 */ /* 0x000fe400008e069f */
[C---:B------:R-:W-:Y:S02]  /*185c0*/  @P5 LEA R14, P1, R6.reuse, R166, 0x1 ;  /* 0x000000a6060e5211 */ /* 0x040fe400078208ff */
[C---:B------:R-:W-:Y:S02]  /*185d0*/  @!P6 LEA R16, P2, R233.reuse, R236, 0x1 ;  /* 0x000000ece910e211 */ /* 0x040fe400078408ff */
[----:B------:R-:W-:Y:S02]  /*185e0*/  @P5 LEA.HI.X R15, R6, R167, R5, 0x1, P1 ;  /* 0x000000a7060f5211 */ /* 0x000fe400008f0c05 */
[----:B------:R-:W-:Y:S02]  /*185f0*/  @!P6 LEA.HI.X R17, R233, R235, R234, 0x1, P2 ;  /* 0x000000ebe911e211 */ /* 0x000fe400010f0cea */
[----:B------:R-:W-:-:S02]  /*18600*/  LOP3.LUT P2, RZ, R247, 0x8, RZ, 0xc0, !PT ;  /* 0x00000008f7ff7812 */ /* 0x000fc4000784c0ff */
[CC--:B------:R-:W-:Y:S01]  /*18610*/  @P3 LEA R10, P1, R6.reuse, R166.reuse, 0x1 ;  /* 0x000000a6060a3211 */ /* 0x0c0fe200078208ff */
[----:B------:R-:W-:Y:S01]  /*18620*/  @!PT LDS RZ, [RZ] ;  /* 0x00000000fffff984 */ /* 0x000fe20000000800 */
[----:B------:R-:W-:Y:S01]  /*18630*/  @!PT LDS RZ, [RZ] ;  /* 0x00000000fffff984 */ /* 0x000fe20000000800 */
[----:B------:R-:W-:Y:S01]  /*18640*/  @!PT LDS RZ, [RZ] ;  /* 0x00000000fffff984 */ /* 0x000fe20000000800 */
[----:B------:R1:W-:Y:S03]  /*18650*/  @!P6 LDGSTS.E.BYPASS.LTC128B.128 [R243+0x8800], desc[UR6][R16.64] ;  /* 0x0880000010f3efae */ /* 0x0003e6000b901d46 */
[C---:B------:R-:W-:Y:S01]  /*18660*/  @P3 LEA.HI.X R11, R6.reuse, R167, R5, 0x1, P1 ;  /* 0x000000a7060b3211 */ /* 0x040fe200008f0c05 */
[----:B------:R1:W-:Y:S04]  /*18670*/  @P6 STS.128 [R243+0x8800], RZ ;  /* 0x008800fff3006388 */ /* 0x0003e80000000c00 */
[----:B------:R-:W-:Y:S01]  /*18680*/  @!PT LDS RZ, [RZ] ;  /* 0x00000000fffff984 */ /* 0x000fe20000000800 */
[----:B------:R-:W-:Y:S01]  /*18690*/  @!PT LDS RZ, [RZ] ;  /* 0x00000000fffff984 */ /* 0x000fe20000000800 */
[----:B------:R-:W-:Y:S01]  /*186a0*/  @!PT LDS RZ, [RZ] ;  /* 0x00000000fffff984 */ /* 0x000fe20000000800 */
[----:B------:R1:W-:Y:S02]  /*186b0*/  @P5 LDGSTS.E.BYPASS.LTC128B.128 [R243+0xa800], desc[UR6][R14.64+0x80] ;  /* 0x0a8000800ef35fae */ /* 0x0003e4000b901d46 */
[----:B------:R-:W-:-:S02]  /*186c0*/  @P2 LEA R8, P1, R6, R166, 0x1 ;  /* 0x000000a606082211 */ /* 0x000fc400078208ff */
[----:B------:R1:W-:Y:S02]  /*186d0*/  @!P5 STS.128 [R243+0xa800], RZ ;  /* 0x00a800fff300d388 */ /* 0x0003e40000000c00 */
[----:B------:R-:W-:Y:S02]  /*186e0*/  @P2 LEA.HI.X R9, R6, R167, R5, 0x1, P1 ;  /* 0x000000a706092211 */ /* 0x000fe400008f0c05 */
        /* <DEDUP_REMOVED lines=9> */
[----:B------:R1:W-:Y:S02]  /*18780*/  @!P2 STS.128 [R243+0xe800], RZ ;  /* 0x00e800fff300a388 */ /* 0x0003e40000000c00 */
.L_x_1127:
[----:B------:R-:W-:Y:S05]  /*18790*/  BSYNC B0 ;  /* 0x0000000000007941 */ /* 0x000fea0003800000 */
.L_x_1126:
[----:B------:R-:W-:Y:S04]  /*187a0*/  BSSY B0, `(.L_x_1128) ;  /* 0x0000027000007945 */ /* 0x000fe80003800000 */
[----:B------:R-:W-:Y:S05]  /*187b0*/  @P4 BRA `(.L_x_1129) ;  /* 0x0000000000944947 */ /* 0x000fea0003800000 */
[C---:B------:R-:W-:Y:S02]  /*187c0*/  LOP3.LUT R5, R247.reuse, 0x1, RZ, 0xc0, !PT ;  /* 0x00000001f7057812 */ /* 0x040fe400078ec0ff */
[----:B------:R-:W-:Y:S02]  /*187d0*/  LOP3.LUT P5, RZ, R247, 0x2, RZ, 0xc0, !PT ;  /* 0x00000002f7ff7812 */ /* 0x000fe400078ac0ff */
[----:B------:R-:W-:Y:S01]  /*187e0*/  ISETP.NE.U32.AND P6, PT, R5, 0x1, PT ;  /* 0x000000010500780c */ /* 0x000fe20003fc5070 */
[C---:B------:R-:W-:Y:S01]  /*187f0*/  IMAD.SHL.U32 R5, R50.reuse, 0x20, RZ ;  /* 0x0000002032057824 */ /* 0x040fe200078e00ff */
[C---:B------:R-:W-:Y:S02]  /*18800*/  LOP3.LUT P4, RZ, R247.reuse, 0x4, RZ, 0xc0, !PT ;  /* 0x00000004f7ff7812 */ /* 0x040fe4000788c0ff */
[----:B------:R-:W-:Y:S02]  /*18810*/  LOP3.LUT P2, RZ, R247, 0x8, RZ, 0xc0, !PT ;  /* 0x00000008f7ff7812 */ /* 0x000fe4000784c0ff */
[----:B--234-:R-:W-:-:S02]  /*18820*/  SHF.L.U64.HI R6, R50, 0x5, R51 ;  /* 0x0000000532067819 */ /* 0x01cfc40000010233 */
[----:B------:R-:W-:-:S05]  /*18830*/  LEA R7, P1, R50, R160, 0x5 ;  /* 0x000000a032077211 */ /* 0x000fca00078228ff */
[----:B-1----:R-:W-:-:S04]  /*18840*/  @!P6 LEA R8, P3, R5, R236, 0x1 ;  /* 0x000000ec0508e211 */ /* 0x002fc800078608ff */
[----:B------:R-:W-:Y:S02]  /*18850*/  @!P6 LEA.HI.X R9, R5, R235, R6, 0x1, P3 ;  /* 0x000000eb0509e211 */ /* 0x000fe400018f0c06 */
[----:B------:R-:W-:Y:S02]  /*18860*/  LEA.HI.X R5, R50, R159, R51, 0x5, P1 ;  /* 0x0000009f32057211 */ /* 0x000fe400008f2c33 */
[CC--:B------:R-:W-:Y:S01]  /*18870*/  @P5 LEA R14, P1, R7.reuse, R166.reuse, 0x1 ;  /* 0x000000a6070e5211 */ /* 0x0c0fe200078208ff */
[----:B------:R-:W-:Y:S01]  /*18880*/  @!PT LDS RZ, [RZ] ;  /* 0x00000000fffff984 */ /* 0x000fe20000000800 */
[----:B------:R-:W-:Y:S01]  /*18890*/  @!PT LDS RZ, [RZ] ;  /* 0x00000000fffff984 */ /* 0x000fe20000000800 */
[----:B------:R-:W-:Y:S01]  /*188a0*/  @!PT LDS RZ, [RZ] ;  /* 0x00000000fffff984 */ /* 0x000fe20000000800 */
[----:B------:R1:W-:Y:S01]  /*188b0*/  @!P6 LDGSTS.E.BYPASS.LTC128B.128 [R243+0x9000], desc[UR6][R8.64] ;  /* 0x0900000008f3efae */ /* 0x0003e2000b901d46 */
[CC--:B------:R-:W-:Y:S02]  /*188c0*/  @P4 LEA R10, P3, R7.reuse, R166.reuse, 0x1 ;  /* 0x000000a6070a4211 */ /* 0x0c0fe400078608ff */
[C---:B------:R-:W-:Y:S01]  /*188d0*/  @P5 LEA.HI.X R15, R7.reuse, R167, R5, 0x1, P1 ;  /* 0x000000a7070f5211 */ /* 0x040fe200008f0c05 */
[----:B------:R1:W-:Y:S01]  /*188e0*/  @P6 STS.128 [R243+0x9000], RZ ;  /* 0x009000fff3006388 */ /* 0x0003e20000000c00 */
[----:B------:R-:W-:-:S02]  /*188f0*/  @P2 LEA R6, P1, R7, R166, 0x1 ;  /* 0x000000a607062211 */ /* 0x000fc400078208ff */
[CCC-:B------:R-:W-:Y:S01]  /*18900*/  @P4 LEA.HI.X R11, R7.reuse, R167.reuse, R5.reuse, 0x1, P3 ;  /* 0x000000a7070b4211 */ /* 0x1c0fe200018f0c05 */
[----:B------:R-:W-:Y:S01]  /*18910*/  @!PT LDS RZ, [RZ] ;  /* 0x00000000fffff984 */ /* 0x000fe20000000800 */
[----:B------:R-:W-:Y:S01]  /*18920*/  @!PT LDS RZ, [RZ] ;  /* 0x00000000fffff984 */ /* 0x000fe20000000800 */
[----:B------:R-:W-:Y:S01]  /*18930*/  @!PT LDS RZ, [RZ] ;  /* 0x00000000fffff984 */ /* 0x000fe20000000800 */
[----:B------:R1:W-:Y:S01]  /*18940*/  @P5 LDGSTS.E.BYPASS.LTC128B.128 [R243+0xb000], desc[UR6][R14.64+0x80] ;  /* 0x0b0000800ef35fae */ /* 0x0003e2000b901d46 */
[----:B------:R-:W-:-:S03]  /*18950*/  @P2 LEA.HI.X R7, R7, R167, R5, 0x1, P1 ;  /* 0x000000a707072211 */ /* 0x000fc600008f0c05 */
[----:B------:R1:W-:Y:S04]  /*18960*/  @!P5 STS.128 [R243+0xb000], RZ ;  /* 0x00b000fff300d388 */ /* 0x0003e80000000c00 */
        /* <DEDUP_REMOVED lines=10> */
.L_x_1129:
[----:B------:R-:W-:Y:S05]  /*18a10*/  BSYNC B0 ;  /* 0x0000000000007941 */ /* 0x000fea0003800000 */
.L_x_1128:
[----:B------:R-:W-:Y:S04]  /*18a20*/  BSSY B0, `(.L_x_1130) ;  /* 0x000002a000007945 */ /* 0x000fe80003800000 */
[----:B------:R-:W-:Y:S05]  /*18a30*/  @P0 BRA `(.L_x_1131) ;  /* 0x0000000000a00947 */ /* 0x000fea0003800000 */
[C---:B------:R-:W-:Y:S01]  /*18a40*/  LOP3.LUT R5, R247.reuse, 0x1, RZ, 0xc0, !PT ;  /* 0x00000001f7057812 */ /* 0x040fe200078ec0ff */
[----:B------:R-:W-:Y:S01]  /*18a50*/  IMAD.MOV.U32 R158, RZ, RZ, R160 ;  /* 0x000000ffff9e7224 */ /* 0x000fe200078e00a0 */
[----:B------:R-:W-:Y:S02]  /*18a60*/  LOP3.LUT P4, RZ, R247, 0x2, RZ, 0xc0, !PT ;  /* 0x00000002f7ff7812 */ /* 0x000fe4000788c0ff */
[----:B------:R-:W-:Y:S01]  /*18a70*/  ISETP.NE.U32.AND P5, PT, R5, 0x1, PT ;  /* 0x000000010500780c */ /* 0x000fe20003fa5070 */
[----:B------:R-:W-:Y:S01]  /*18a80*/  IMAD R5, R51, 0x30, RZ ;  /* 0x0000003033057824 */ /* 0x000fe200078e02ff */
[C---:B------:R-:W-:Y:S01]  /*18a90*/  LOP3.LUT P3, RZ, R247.reuse, 0x4, RZ, 0xc0, !PT ;  /* 0x00000004f7ff7812 */ /* 0x040fe2000786c0ff */
[----:B------:R-:W-:Y:S01]  /*18aa0*/  IMAD.WIDE.U32 R158, R50, 0x30, R158 ;  /* 0x00000030329e7825 */ /* 0x000fe200078e009e */
[----:B------:R-:W-:-:S03]  /*18ab0*/  LOP3.LUT P1, RZ, R247, 0x8, RZ, 0xc0, !PT ;  /* 0x00000008f7ff7812 */ /* 0x000fc6000782c0ff */
[----:B------:R-:W-:-:S04]  /*18ac0*/  IMAD.IADD R5, R159, 0x1, R5 ;  /* 0x000000019f057824 */ /* 0x000fc800078e0205 */
[CC--:B-123--:R-:W-:Y:S02]  /*18ad0*/  @P4 LEA R10, P6, R158.reuse, R166.reuse, 0x1 ;  /* 0x000000a69e0a4211 */ /* 0x0cefe400078c08ff */
[----:B----4-:R-:W-:Y:S02]  /*18ae0*/  @!P5 IMAD.MOV.U32 R6, RZ, RZ, R236 ;  /* 0x000000ffff06d224 */ /* 0x010fe400078e00ec */
[----:B------:R-:W-:Y:S01]  /*18af0*/  @!P5 IMAD.MOV.U32 R7, RZ, RZ, R235 ;  /* 0x000000ffff07d224 */ /* 0x000fe200078e00eb */
[CC--:B------:R-:W-:Y:S01]  /*18b00*/  @P3 LEA R8, P2, R158.reuse, R166.reuse, 0x1 ;  /* 0x000000a69e083211 */ /* 0x0c0fe200078408ff */
[----:B------:R-:W-:Y:S01]  /*18b10*/  @!P5 IMAD R51, R51, 0x60, RZ ;  /* 0x000000603333d824 */ /* 0x000fe200078e02ff */
[----:B------:R-:W-:Y:S01]  /*18b20*/  @P1 LEA R14, P0, R158, R166, 0x1 ;  /* 0x000000a69e0e1211 */ /* 0x000fe200078008ff */
[----:B------:R-:W-:Y:S01]  /*18b30*/  @!P5 IMAD.WIDE.U32 R6, R50, 0x60, R6 ;  /* 0x000000603206d825 */ /* 0x000fe200078e0006 */
[CCC-:B------:R-:W-:Y:S02]  /*18b40*/  @P4 LEA.HI.X R11, R158.reuse, R167.reuse, R5.reuse, 0x1, P6 ;  /* 0x000000a79e0b4211 */ /* 0x1c0fe400030f0c05 */
[CC--:B------:R-:W-:Y:S01]  /*18b50*/  @P3 LEA.HI.X R9, R158.reuse, R167.reuse, R5, 0x1, P2 ;  /* 0x000000a79e093211 */ /* 0x0c0fe200010f0c05 */
[----:B------:R-:W-:Y:S01]  /*18b60*/  @!P5 IMAD.IADD R7, R51, 0x1, R7 ;  /* 0x000000013307d824 */ /* 0x000fe200078e0207 */
[----:B------:R-:W-:-:S04]  /*18b70*/  @P1 LEA.HI.X R15, R158, R167, R5, 0x1, P0 ;  /* 0x000000a79e0f1211 */ /* 0x000fc800000f0c05 */
        /* <DEDUP_REMOVED lines=20> */
.L_x_1131:
[----:B------:R-:W-:Y:S05]  /*18cc0*/  BSYNC B0 ;  /* 0x0000000000007941 */ /* 0x000fea0003800000 */
.L_x_1130:
[----:B------:R-:W0:Y:S01]  /*18cd0*/  LDGDEPBAR ;  /* 0x00000000000079af */ /* 0x000e220000000000 */
[----:B------:R-:W-:Y:S01]  /*18ce0*/  IMAD.SHL.U32 R5, R162, 0x8, RZ ;  /* 0x00000008a2057824 */ /* 0x000fe200078e00ff */
[----:B------:R-:W-:Y:S01]  /*18cf0*/  LOP3.LUT R2, R2, 0x1c0, RZ, 0xc0, !PT ;  /* 0x000001c002027812 */ /* 0x000fe200078ec0ff */
[----:B------:R-:W-:Y:S01]  /*18d00*/  IMAD R226, R54, 0x400, R41 ;  /* 0x0000040036e27824 */ /* 0x000fe200078e0229 */
[----:B------:R-:W-:Y:S02]  /*18d10*/  ISETP.GE.AND P1, PT, R162, R0, PT ;  /* 0x00000000a200720c */ /* 0x000fe40003f26270 */
[----:B------:R-:W-:Y:S02]  /*18d20*/  LOP3.LUT R5, R2, 0x8, R5, 0xf8, !PT ;  /* 0x0000000802057812 */ /* 0x000fe400078ef805 */
[----:B------:R-:W-:Y:S02]  /*18d30*/  SHF.R.U32.HI R225, RZ, 0x3, R2 ;  /* 0x00000003ffe17819 */ /* 0x000fe40000011602 */
[----:B------:R1:W5:Y:S01]  /*18d40*/  LD.E R2, desc[UR6][R18.64+0x188] ;  /* 0x0001880612027980 */ /* 0x000362000c101900 */
[----:B------:R-:W-:Y:S01]  /*18d50*/  BSSY B0, `(.L_x_1132) ;  /* 0x000002e000007945 */ /* 0x000fe20003800000 */
[----:B------:R-:W-:-:S02]  /*18d60*/  LOP3.LUT R225, R5, R225, RZ, 0x3c, !PT ;  /* 0x000000e105e17212 */ /* 0x000fc400078e3cff */
[-C--:B------:R-:W-:Y:S02]  /*18d70*/  ISETP.GE.AND P6, PT, R12, R0.reuse, PT ;  /* 0x000000000c00720c */ /* 0x080fe40003fc6270 */
[-C--:B------:R-:W-:Y:S01]  /*18d80*/  ISETP.GE.AND P4, PT, R13, R0.reuse, PT ;  /* 0x000000000d00720c */ /* 0x080fe20003f86270 */
[----:B------:R-:W-:Y:S01]  /*18d90*/  IMAD R225, R58, 0x200, R225 ;  /* 0x000002003ae17824 */ /* 0x000fe200078e02e1 */
[----:B------:R-:W-:Y:S02]  /*18da0*/  ISETP.GE.AND P0, PT, R4, R0, PT ;  /* 0x000000000400720c */ /* 0x000fe40003f06270 */
[----:B------:R-:W-:Y:S02]  /*18db0*/  LEA R226, R226, UR4, 0x1 ;  /* 0x00000004e2e27c11 */ /* 0x000fe4000f8e08ff */
[----:B------:R-:W-:Y:S01]  /*18dc0*/  LEA R225, R225, UR4, 0x1 ;  /* 0x00000004e1e17c11 */ /* 0x000fe2000f8e08ff */
[----:B------:R-:W-:-:S04]  /*18dd0*/  DEPBAR.LE SB0, 0x0 ;  /* 0x000080000000791a */ /* 0x000fc80000000000 */
[----:B------:R-:W-:Y:S06]  /*18de0*/  BAR.SYNC.DEFER_BLOCKING 0x0 ;  /* 0x0000000000007b1d */ /* 0x000fec0000010000 */
[----:B------:R1:W-:Y:S04]  /*18df0*/  @P1 STS.128 [R243+0x10000], RZ ;  /* 0x010000fff3001388 */ /* 0x0003e80000000c00 */
[----:B------:R1:W-:Y:S04]  /*18e00*/  @P1 STS.128 [R243+0x12000], RZ ;  /* 0x012000fff3001388 */ /* 0x0003e80000000c00 */
[----:B------:R1:W-:Y:S04]  /*18e10*/  @P1 STS.128 [R243+0x14000], RZ ;  /* 0x014000fff3001388 */ /* 0x0003e80000000c00 */
[----:B------:R1:W-:Y:S01]  /*18e20*/  @P1 STS.128 [R243+0x16000], RZ ;  /* 0x016000fff3001388 */ /* 0x0003e20000000c00 */
[----:B------:R-:W-:Y:S05]  /*18e30*/  @P1 BRA `(.L_x_1133) ;  /* 0x00000000007c1947 */ /* 0x000fea0003800000 */
[C---:B------:R-:W-:Y:S02]  /*18e40*/  LOP3.LUT R0, R247.reuse, 0x1, RZ, 0xc0, !PT ;  /* 0x00000001f7007812 */ /* 0x040fe400078ec0ff */
[----:B------:R-:W-:Y:S02]  /*18e50*/  R2P PR, R247, 0xe ;  /* 0x0000000ef7007804 */ /* 0x000fe40000000000 */
[----:B------:R-:W-:-:S11]  /*18e60*/  ISETP.NE.U32.AND P5, PT, R0, 0x1, PT ;  /* 0x000000010000780c */ /* 0x000fd60003fa5070 */
[----:B-123--:R-:W-:Y:S01]  /*18e70*/  @P1 IMAD.MOV.U32 R8, RZ, RZ, R189 ;  /* 0x000000ffff081224 */ /* 0x00efe200078e00bd */
[-C--:B----4-:R-:W-:Y:S01]  /*18e80*/  @P2 MOV R6, R189.reuse ;  /* 0x000000bd00062202 */ /* 0x090fe20000000f00 */
[--C-:B------:R-:W-:Y:S01]  /*18e90*/  @!P5 IMAD.MOV.U32 R5, RZ, RZ, R188.reuse ;  /* 0x000000ffff05d224 */ /* 0x100fe200078e00bc */
        /* <DEDUP_REMOVED lines=25> */
.L_x_1133:
[----:B------:R-:W-:Y:S05]  /*19030*/  BSYNC B0 ;  /* 0x0000000000007941 */ /* 0x000fea0003800000 */
.L_x_1132:
[----:B------:R1:W-:Y:S01]  /*19040*/  @P6 STS.128 [R243+0x10800], RZ ;  /* 0x010800fff3006388 */ /* 0x0003e20000000c00 */
[----:B------:R-:W-:Y:S03]  /*19050*/  BSSY B0, `(.L_x_1134) ;  /* 0x0000026000007945 */ /* 0x000fe60003800000 */
[----:B------:R1:W-:Y:S04]  /*19060*/  @P6 STS.128 [R243+0x12800], RZ ;  /* 0x012800fff3006388 */ /* 0x0003e80000000c00 */
[----:B------:R1:W-:Y:S04]  /*19070*/  @P6 STS.128 [R243+0x14800], RZ ;  /* 0x014800fff3006388 */ /* 0x0003e80000000c00 */
[----:B------:R1:W-:Y:S01]  /*19080*/  @P6 STS.128 [R243+0x16800], RZ ;  /* 0x016800fff3006388 */ /* 0x0003e20000000c00 */
[----:B------:R-:W-:Y:S05]  /*19090*/  @P6 BRA `(.L_x_1135) ;  /* 0x0000000000846947 */ /* 0x000fea0003800000 */
[C---:B------:R-:W-:Y:S02]  /*190a0*/  LOP3.LUT R0, R247.reuse, 0x1, RZ, 0xc0, !PT ;  /* 0x00000001f7007812 */ /* 0x040fe400078ec0ff */
[C---:B------:R-:W-:Y:S02]  /*190b0*/  LOP3.LUT P5, RZ, R247.reuse, 0x2, RZ, 0xc0, !PT ;  /* 0x00000002f7ff7812 */ /* 0x040fe400078ac0ff */
[----:B------:R-:W-:Y:S02]  /*190c0*/  ISETP.NE.U32.AND P6, PT, R0, 0x1, PT ;  /* 0x000000010000780c */ /* 0x000fe40003fc5070 */
[C---:B------:R-:W-:Y:S02]  /*190d0*/  LOP3.LUT P3, RZ, R247.reuse, 0x4, RZ, 0xc0, !PT ;  /* 0x00000004f7ff7812 */ /* 0x040fe4000786c0ff */
[----:B------:R-:W-:-:S09]  /*190e0*/  LOP3.LUT P2, RZ, R247, 0x8, RZ, 0xc0, !PT ;  /* 0x00000008f7ff7812 */ /* 0x000fd2000784c0ff */
[----:B-123--:R-:W-:-:S04]  /*190f0*/  @!P6 LEA R10, P1, R231, R189, 0x1 ;  /* 0x000000bde70ae211 */ /* 0x00efc800078208ff */
[C---:B------:R-:W-:Y:S02]  /*19100*/  @!P6 LEA.HI.X R11, R231.reuse, R188, R232, 0x1, P1 ;  /* 0x000000bce70be211 */ /* 0x040fe400008f0ce8 */
[----:B------:R-:W-:-:S03]  /*19110*/  @P5 LEA R8, P1, R231, R189, 0x1 ;  /* 0x000000bde7085211 */ /* 0x000fc600078208ff */
[----:B------:R-:W-:Y:S01]  /*19120*/  @!PT LDS RZ, [RZ] ;  /* 0x00000000fffff984 */ /* 0x000fe20000000800 */
[----:B------:R-:W-:Y:S01]  /*19130*/  @!PT LDS RZ, [RZ] ;  /* 0x00000000fffff984 */ /* 0x000fe20000000800 */
[----:B------:R-:W-:Y:S01]  /*19140*/  @!PT LDS RZ, [RZ] ;  /* 0x00000000fffff984 */ /* 0x000fe20000000800 */
[----:B------:R1:W-:Y:S01]  /*19150*/  @!P6 LDGSTS.E.BYPASS.LTC128B.128 [R243+0x10800], desc[UR6][R10.64] ;  /* 0x108000000af3efae */ /* 0x0003e2000b901d46 */
[CCC-:B------:R-:W-:Y:S02]  /*19160*/  @P5 LEA.HI.X R9, R231.reuse, R188.reuse, R232.reuse, 0x1, P1 ;  /* 0x000000bce7095211 */ /* 0x1c0fe400008f0ce8 */
[CC--:B----4-:R-:W-:Y:S01]  /*19170*/  @P3 LEA R6, P1, R231.reuse, R189.reuse, 0x1 ;  /* 0x000000bde7063211 */ /* 0x0d0fe200078208ff */
[----:B------:R1:W-:Y:S03]  /*19180*/  @P6 STS.128 [R243+0x10800], RZ ;  /* 0x010800fff3006388 */ /* 0x0003e60000000c00 */
[C---:B------:R-:W-:Y:S01]  /*19190*/  @P3 LEA.HI.X R7, R231.reuse, R188, R232, 0x1, P1 ;  /* 0x000000bce7073211 */ /* 0x040fe200008f0ce8 */
[----:B------:R-:W-:Y:S01]  /*191a0*/  @!PT LDS RZ, [RZ] ;  /* 0x00000000fffff984 */ /* 0x000fe20000000800 */
[----:B------:R-:W-:Y:S01]  /*191b0*/  @!PT LDS RZ, [RZ] ;  /* 0x00000000fffff984 */ /* 0x000fe20000000800 */
[----:B------:R-:W-:Y:S01]  /*191c0*/  @!PT LDS RZ, [RZ] ;  /* 0x00000000fffff984 */ /* 0x000fe20000000800 */
[----:B------:R1:W-:Y:S01]  /*191d0*/  @P5 LDGSTS.E.BYPASS.LTC128B.128 [R243+0x12800], desc[UR6][R8.64+0x80] ;  /* 0x1280008008f35fae */ /* 0x0003e2000b901d46 */
[----:B------:R-:W-:-:S03]  /*191e0*/  @P2 LEA R4, P1, R231, R189, 0x1 ;  /* 0x000000bde7042211 */ /* 0x000fc600078208ff */
[----:B------:R1:W-:Y:S01]  /*191f0*/  @!P5 STS.128 [R243+0x12800], RZ ;  /* 0x012800fff300d388 */ /* 0x0003e20000000c00 */
[----:B------:R-:W-:-:S03]  /*19200*/  @P2 LEA.HI.X R5, R231, R188, R232, 0x1, P1 ;  /* 0x000000bce7052211 */ /* 0x000fc600008f0ce8 */
        /* <DEDUP_REMOVED lines=10> */
.L_x_1135:
[----:B------:R-:W-:Y:S05]  /*192b0*/  BSYNC B0 ;  /* 0x0000000000007941 */ /* 0x000fea0003800000 */
.L_x_1134:
        /* <DEDUP_REMOVED lines=8> */
[----:B------:R-:W-:Y:S01]  /*19340*/  ISETP.NE.U32.AND P6, PT, R0, 0x1, PT ;  /* 0x000000010000780c */ /* 0x000fe20003fc5070 */
[C---:B------:R-:W-:Y:S01]  /*19350*/  IMAD.SHL.U32 R0, R48.reuse, 0x20, RZ ;  /* 0x0000002030007824 */ /* 0x040fe200078e00ff */
[C---:B------:R-:W-:Y:S02]  /*19360*/  LOP3.LUT P4, RZ, R247.reuse, 0x4, RZ, 0xc0, !PT ;  /* 0x00000004f7ff7812 */ /* 0x040fe4000788c0ff */
[----:B------:R-:W-:Y:S02]  /*19370*/  LOP3.LUT P2, RZ, R247, 0x8, RZ, 0xc0, !PT ;  /* 0x00000008f7ff7812 */ /* 0x000fe4000784c0ff */
[----:B-12---:R-:W-:-:S05]  /*19380*/  SHF.L.U64.HI R4, R48, 0x5, R49 ;  /* 0x0000000530047819 */ /* 0x006fca0000010231 */
[CC--:B---3--:R-:W-:Y:S02]  /*19390*/  @P5 LEA R10, P1, R0.reuse, R189.reuse, 0x1 ;  /* 0x000000bd000a5211 */ /* 0x0c8fe400078208ff */
[CC--:B------:R-:W-:Y:S02]  /*193a0*/  @!P6 LEA R12, P3, R0.reuse, R189.reuse, 0x1 ;  /* 0x000000bd000ce211 */ /* 0x0c0fe400078608ff */
[CCC-:B------:R-:W-:Y:S02]  /*193b0*/  @P5 LEA.HI.X R11, R0.reuse, R188.reuse, R4.reuse, 0x1, P1 ;  /* 0x000000bc000b5211 */ /* 0x1c0fe400008f0c04 */
[CCC-:B------:R-:W-:Y:S02]  /*193c0*/  @!P6 LEA.HI.X R13, R0.reuse, R188.reuse, R4.reuse, 0x1, P3 ;  /* 0x000000bc000de211 */ /* 0x1c0fe400018f0c04 */
[CC--:B------:R-:W-:Y:S02]  /*193d0*/  @P4 LEA R8, P3, R0.reuse, R189.reuse, 0x1 ;  /* 0x000000bd00084211 */ /* 0x0c0fe400078608ff */
[C---:B----4-:R-:W-:Y:S01]  /*193e0*/  @P2 LEA R6, P1, R0.reuse, R189, 0x1 ;  /* 0x000000bd00062211 */ /* 0x050fe200078208ff */
[----:B------:R-:W-:Y:S01]  /*193f0*/  @!PT LDS RZ, [RZ] ;  /* 0x00000000fffff984 */ /* 0x000fe20000000800 */
[----:B------:R-:W-:Y:S01]  /*19400*/  @!PT LDS RZ, [RZ] ;  /* 0x00000000fffff984 */ /* 0x000fe20000000800 */
[----:B------:R-:W-:Y:S01]  /*19410*/  @!PT LDS RZ, [RZ] ;  /* 0x00000000fffff984 */ /* 0x000fe20000000800 */
[----:B------:R1:W-:Y:S01]  /*19420*/  @!P6 LDGSTS.E.BYPASS.LTC128B.128 [R243+0x11000], desc[UR6][R12.64] ;  /* 0x110000000cf3efae */ /* 0x0003e2000b901d46 */
[----:B------:R-:W-:-:S02]  /*19430*/  @P4 LEA.HI.X R9, R0, R188, R4, 0x1, P3 ;  /* 0x000000bc00094211 */ /* 0x000fc400018f0c04 */
[----:B------:R-:W-:Y:S01]  /*19440*/  @P2 LEA.HI.X R7, R0, R188, R4, 0x1, P1 ;  /* 0x000000bc00072211 */ /* 0x000fe200008f0c04 */
        /* <DEDUP_REMOVED lines=16> */
.L_x_1137:
[----:B------:R-:W-:Y:S05]  /*19550*/  BSYNC B0 ;  /* 0x0000000000007941 */ /* 0x000fea0003800000 */
.L_x_1136:
[----:B------:R1:W-:Y:S01]  /*19560*/  @P0 STS.128 [R243+0x11800], RZ ;  /* 0x011800fff3000388 */ /* 0x0003e20000000c00 */
[----:B------:R-:W-:Y:S03]  /*19570*/  BSSY B0, `(.L_x_1138) ;  /* 0x0000034000007945 */ /* 0x000fe60003800000 */
[----:B------:R1:W-:Y:S04]  /*19580*/  @P0 STS.128 [R243+0x13800], RZ ;  /* 0x013800fff3000388 */ /* 0x0003e80000000c00 */
[----:B------:R1:W-:Y:S04]  /*19590*/  @P0 STS.128 [R243+0x15800], RZ ;  /* 0x015800fff3000388 */ /* 0x0003e80000000c00 */
[----:B------:R1:W-:Y:S01]  /*195a0*/  @P0 STS.128 [R243+0x17800], RZ ;  /* 0x017800fff3000388 */ /* 0x0003e20000000c00 */
[----:B------:R-:W-:Y:S05]  /*195b0*/  @P0 BRA `(.L_x_1139) ;  /* 0x0000000000bc0947 */ /* 0x000fea0003800000 */
[C---:B------:R-:W-:Y:S02]  /*195c0*/  R2P PR, R247.reuse, 0xe ;  /* 0x0000000ef7007804 */ /* 0x040fe40000000000 */
[----:B------:R-:W-:-:S04]  /*195d0*/  LOP3.LUT R0, R247, 0x1, RZ, 0xc0, !PT ;  /* 0x00000001f7007812 */ /* 0x000fc800078ec0ff */
[----:B------:R-:W-:-:S07]  /*195e0*/  ISETP.NE.U32.AND P0, PT, R0, 0x1, PT ;  /* 0x000000010000780c */ /* 0x000fce0003f05070 */
[----:B-123--:R-:W-:Y:S01]  /*195f0*/  @P1 MOV R8, R189 ;  /* 0x000000bd00081202 */ /* 0x00efe20000000f00 */
[--C-:B----4-:R-:W-:Y:S01]  /*19600*/  @P2 IMAD.MOV.U32 R6, RZ, RZ, R189.reuse ;  /* 0x000000ffff062224 */ /* 0x110fe200078e00bd */
[-C--:B------:R-:W-:Y:S01]  /*19610*/  @P1 MOV R9, R188.reuse ;  /* 0x000000bc00091202 */ /* 0x080fe20000000f00 */
[----:B------:R-:W-:Y:S01]  /*19620*/  @P3 IMAD.MOV.U32 R4, RZ, RZ, R189 ;  /* 0x000000ffff043224 */ /* 0x000fe200078e00bd */
[-C--:B------:R-:W-:Y:S01]  /*19630*/  @P2 MOV R7, R188.reuse ;  /* 0x000000bc00072202 */ /* 0x080fe20000000f00 */
[----:B------:R-:W-:Y:S01]  /*19640*/  @P3 IMAD R0, R49, 0x60, RZ ;  /* 0x0000006031003824 */ /* 0x000fe200078e02ff */
[----:B------:R-:W-:Y:S01]  /*19650*/  @P3 MOV R5, R188 ;  /* 0x000000bc00053202 */ /* 0x000fe20000000f00 */
[----:B------:R-:W-:-:S04]  /*19660*/  @P1 IMAD.WIDE.U32 R10, R48, 0x60, R8 ;  /* 0x00000060300a1825 */ /* 0x000fc800078e0008 */
[----:B------:R-:W-:-:S04]  /*19670*/  @P2 IMAD.WIDE.U32 R8, R48, 0x60, R6 ;  /* 0x0000006030082825 */ /* 0x000fc800078e0006 */
[----:B------:R-:W-:Y:S01]  /*19680*/  @P3 IMAD.WIDE.U32 R6, R48, 0x60, R4 ;  /* 0x0000006030063825 */ /* 0x000fe200078e0004 */
[----:B------:R-:W-:-:S03]  /*19690*/  @!P0 MOV R4, R189 ;  /* 0x000000bd00048202 */ /* 0x000fc60000000f00 */
[----:B------:R-:W-:Y:S02]  /*196a0*/  @!P0 IMAD.MOV.U32 R5, RZ, RZ, R188 ;  /* 0x000000ffff058224 */ /* 0x000fe400078e00bc */
[----:B------:R-:W-:Y:S02]  /*196b0*/  @P3 IMAD.IADD R0, R0, 0x1, R7 ;  /* 0x0000000100003824 */ /* 0x000fe400078e0207 */
[----:B------:R-:W-:-:S03]  /*196c0*/  @!P0 IMAD.WIDE.U32 R12, R48, 0x60, R4 ;  /* 0x00000060300c8825 */ /* 0x000fc600078e0004 */
[----:B------:R-:W-:Y:S01]  /*196d0*/  @P3 MOV R7, R0 ;  /* 0x0000000000073202 */ /* 0x000fe20000000f00 */
[C---:B------:R-:W-:Y:S02]  /*196e0*/  @P1 IMAD R5, R49.reuse, 0x60, RZ ;  /* 0x0000006031051824 */ /* 0x040fe400078e02ff */
[C---:B------:R-:W-:Y:S02]  /*196f0*/  @P2 IMAD R4, R49.reuse, 0x60, RZ ;  /* 0x0000006031042824 */ /* 0x040fe400078e02ff */
[----:B------:R-:W-:Y:S01]  /*19700*/  @!P0 IMAD R49, R49, 0x60, RZ ;  /* 0x0000006031318824 */ /* 0x000fe200078e02ff */
[----:B------:R-:W-:Y:S02]  /*19710*/  @P1 IADD3 R5, R5, R11, RZ ;  /* 0x0000000b05051210 */ /* 0x000fe40007ffe0ff */
[----:B------:R-:W-:Y:S02]  /*19720*/  @P2 IADD3 R4, R4, R9, RZ ;  /* 0x0000000904042210 */ /* 0x000fe40007ffe0ff */
[----:B------:R-:W-:-:S02]  /*19730*/  @!P0 IADD3 R13, R49, R13, RZ ;  /* 0x0000000d310d8210 */ /* 0x000fc40007ffe0ff */
[----:B------:R-:W-:Y:S01]  /*19740*/  @P1 MOV R11, R5 ;  /* 0x00000005000b1202 */ /* 0x000fe20000000f00 */
[----:B------:R-:W-:Y:S01]  /*19750*/  @P2 IMAD.MOV.U32 R5, RZ, RZ, R4 ;  /* 0x000000ffff052224 */ /* 0x000fe200078e0004 */
[----:B------:R-:W-:Y:S01]  /*19760*/  @P2 MOV R4, R8 ;  /* 0x0000000800042202 */ /* 0x000fe20000000f00 */
        /* <DEDUP_REMOVED lines=20> */
.L_x_1139:
[----:B------:R-:W-:Y:S05]  /*198b0*/  BSYNC B0 ;  /* 0x0000000000007941 */ /* 0x000fea0003800000 */
.L_x_1138:
[----:B-1----:R-:W-:Y:S01]  /*198c0*/  LDSM.16.M88.4 R12, [R226] ;  /* 0x00000000e20c783b */ /* 0x002fe20000000200 */
[----:B------:R-:W-:Y:S01]  /*198d0*/  R2P PR, R57, 0x6 ;  /* 0x0000000639007804 */ /* 0x000fe20000000000 */
[----:B------:R-:W-:Y:S01]  /*198e0*/  VIADD R0, R225, 0x8000 ;  /* 0x00008000e1007836 */ /* 0x000fe20000000000 */
[----:B------:R-:W-:Y:S01]  /*198f0*/  ISETP.GE.AND P5, PT, R165, 0x2, PT ;  /* 0x00000002a500780c */ /* 0x000fe20003fa6270 */
[----:B------:R-:W1:Y:S01]  /*19900*/  LDSM.16.M88.4 R44, [R225+0x8000] ;  /* 0x00800000e12c783b */ /* 0x000e620000000200 */
[----:B------:R-:W-:Y:S01]  /*19910*/  VIADD R223, R225, 0x8020 ;  /* 0x00008020e1df7836 */ /* 0x000fe20000000000 */
[----:B------:R-:W-:Y:S01]  /*19920*/  ISETP.NE.U32.AND P0, PT, R244, RZ, PT ;  /* 0x000000fff400720c */ /* 0x000fe20003f05070 */
[--C-:B------:R-:W-:Y:S01]  /*19930*/  IMAD R224, R40, 0x2, R226.reuse ;  /* 0x0000000228e07824 */ /* 0x100fe200078e02e2 */
[----:B------:R-:W1:Y:S01]  /*19940*/  LDSM.16.M88.4 R28, [R225+0x8800] ;  /* 0x00880000e11c783b */ /* 0x000e620000000200 */
[----:B------:R-:W-:Y:S01]  /*19950*/  IMAD R222, R39, 0x2, R226 ;  /* 0x0000000227de7824 */ /* 0x000fe200078e02e2 */
[----:B------:R-:W-:Y:S01]  /*19960*/  BSSY B1, `(.L_x_1140) ;  /* 0x00001b3000017945 */ /* 0x000fe20003800000 */
[----:B------:R-:W-:Y:S01]  /*19970*/  ISETP.NE.AND.EX P0, PT, R245, RZ, PT, P0 ;  /* 0x000000fff500720c */ /* 0x000fe20003f05300 */
[----:B---3-5:R-:W3:Y:S01]  /*19980*/  LDSM.16.M88.4 R20, [R225+0x9000] ;  /* 0x00900000e114783b */ /* 0x028ee20000000200 */
[----:B------:R-:W-:-:S02]  /*19990*/  LEA R221, R39, R224, 0x1 ;  /* 0x000000e027dd7211 */ /* 0x000fc400078e08ff */
[----:B------:R-:W-:Y:S01]  /*199a0*/  @P1 IADD3 R223, R0, -0x20, RZ ;  /* 0xffffffe000df1810 */ /* 0x000fe20007ffe0ff */
[----:B------:R-:W3:Y:S01]  /*199b0*/  LDSM.16.M88.4 R72, [R225+0x9800] ;  /* 0x00980000e148783b */ /* 0x000ee20000000200 */
[----:B------:R-:W-:Y:S02]  /*199c0*/  IMAD.MOV.U32 R0, RZ, RZ, 0x40 ;  /* 0x00000040ff007424 */ /* 0x000fe400078e00ff */
[C---:B------:R-:W-:Y:S01]  /*199d0*/  IADD3 R218, R223.reuse, 0x1000, RZ ;  /* 0x00001000dfda7810 */ /* 0x040fe20007ffe0ff */
[----:B--2-4-:R-:W-:Y:S01]  /*199e0*/  LDSM.16.M88.4 R4, [R224] ;  /* 0x00000000e004783b */ /* 0x014fe20000000200 */
[C---:B------:R-:W-:Y:S01]  /*199f0*/  VIADD R219, R223.reuse, 0x800 ;  /* 0x00000800dfdb7836 */ /* 0x040fe20000000000 */
[----:B------:R-:W-:Y:S01]  /*19a00*/  SEL R0, R0, 0xffffffc0, !P2 ;  /* 0xffffffc000007807 */ /* 0x000fe20005000000 */
[C---:B------:R-:W-:Y:S01]  /*19a10*/  VIADD R217, R223.reuse, 0x1800 ;  /* 0x00001800dfd97836 */ /* 0x040fe20000000000 */
[----:B------:R-:W2:Y:S01]  /*19a20*/  LDSM.16.M88.4 R68, [R223] ;  /* 0x00000000df44783b */ /* 0x000ea20000000200 */
[C---:B------:R-:W-:Y:S01]  /*19a30*/  VIADD R215, R223.reuse, 0x2000 ;  /* 0x00002000dfd77836 */ /* 0x040fe20000000000 */
[----:B------:R-:W-:Y:S01]  /*19a40*/  IADD3 R214, R223, 0x2800, RZ ;  /* 0x00002800dfd67810 */ /* 0x000fe20007ffe0ff */
[----:B------:R-:W-:Y:S01]  /*19a50*/  IMAD.IADD R220, R225, 0x1, R0 ;  /* 0x00000001e1dc7824 */ /* 0x000fe200078e0200 */
[----:B------:R-:W4:Y:S01]  /*19a60*/  LDSM.16.M88.4 R64, [R223+0x800] ;  /* 0x00080000df40783b */ /* 0x000f220000000200 */
[----:B------:R-:W-:Y:S01]  /*19a70*/  IMAD.IADD R216, R0, 0x1, R223 ;  /* 0x0000000100d87824 */ /* 0x000fe200078e02df */
[----:B------:R-:W-:Y:S01]  /*19a80*/  SHF.R.S32.HI R0, RZ, 0x1f, R53 ;  /* 0x0000001fff007819 */ /* 0x000fe20000011435 */
[C---:B------:R-:W-:Y:S01]  /*19a90*/  VIADD R213, R223.reuse, 0x3000 ;  /* 0x00003000dfd57836 */ /* 0x040fe20000000000 */
[----:B------:R-:W4:Y:S01]  /*19aa0*/  LDSM.16.M88.4 R8, [R223+0x1000] ;  /* 0x00100000df08783b */ /* 0x000f220000000200 */
[C---:B------:R-:W-:Y:S01]  /*19ab0*/  VIADD R212, R223.reuse, 0x3800 ;  /* 0x00003800dfd47836 */ /* 0x040fe20000000000 */
[----:B------:R-:W-:Y:S01]  /*19ac0*/  LEA.HI R0, R0, R53, RZ, 0x2 ;  /* 0x0000003500007211 */ /* 0x000fe200078f10ff */
[C---:B------:R-:W-:Y:S01]  /*19ad0*/  VIADD R210, R223.reuse, 0x4800 ;  /* 0x00004800dfd27836 */ /* 0x040fe20000000000 */
[----:B------:R-:W4:Y:S01]  /*19ae0*/  LDSM.16.M88.4 R88, [R223+0x1800] ;  /* 0x00180000df58783b */ /* 0x000f220000000200 */
[C---:B------:R-:W-:Y:S01]  /*19af0*/  IADD3 R211, R223.reuse, 0x4000, RZ ;  /* 0x00004000dfd37810 */ /* 0x040fe20007ffe0ff */
[C---:B------:R-:W-:Y:S01]  /*19b00*/  VIADD R209, R223.reuse, 0x5000 ;  /* 0x00005000dfd17836 */ /* 0x040fe20000000000 */
[----:B------:R-:W-:Y:S01]  /*19b10*/  SHF.R.S32.HI R0, RZ, 0x2, R0 ;  /* 0x00000002ff007819 */ /* 0x000fe20000011400 */
[----:B------:R-:W-:Y:S01]  /*19b20*/  LDSM.16.M88.4 R80, [R222] ;  /* 0x00000000de50783b */ /* 0x000fe20000000200 */
[C---:B------:R-:W-:Y:S01]  /*19b30*/  IADD3 R208, R223.reuse, 0x5800, RZ ;  /* 0x00005800dfd07810 */ /* 0x040fe20007ffe0ff */
[C---:B------:R-:W-:Y:S01]  /*19b40*/  VIADD R207, R223.reuse, 0x6000 ;  /* 0x00006000dfcf7836 */ /* 0x040fe20000000000 */
[----:B------:R-:W-:Y:S01]  /*19b50*/  IADD3 R205, R223, 0x7000, RZ ;  /* 0x00007000dfcd7810 */ /* 0x000fe20007ffe0ff */
[----:B-1----:R-:W-:Y:S01]  /*19b60*/  HMMA.16816.F32.BF16 R48, R12, R44, RZ ;  /* 0x0000002c0c30723c */ /* 0x002fe200000418ff */
[----:B------:R-:W1:Y:S01]  /*19b70*/  LDSM.16.M88.4 R60, [R220+0x8000] ;  /* 0x00800000dc3c783b */ /* 0x000e620000000200 */
[----:B------:R-:W-:-:S02]  /*19b80*/  IMAD R54, R54, 0x10, R0 ;  /* 0x0000001036367824 */ /* 0x000fc400078e0200 */
[C---:B------:R-:W-:Y:S01]  /*19b90*/  VIADD R206, R223.reuse, 0x6800 ;  /* 0x00006800dfce7836 */ /* 0x040fe20000000000 */
[----:B------:R-:W1:Y:S01]  /*19ba0*/  LDSM.16.M88.4 R76, [R220+0x8800] ;  /* 0x00880000dc4c783b */ /* 0x000e620000000200 */
[C---:B------:R-:W-:Y:S01]  /*19bb0*/  HMMA.16816.F32.BF16 R44, R12.reuse, R46, RZ ;  /* 0x0000002e0c2c723c */ /* 0x040fe200000418ff */
[----:B------:R-:W-:Y:S01]  /*19bc0*/  IADD3 R54, R54, 0x1, R55 ;  /* 0x0000000136367810 */ /* 0x000fe20007ffe037 */
[----:B------:R-:W-:Y:S01]  /*19bd0*/  VIADD R204, R223, 0x7800 ;  /* 0x00007800dfcc7836 */ /* 0x000fe20000000000 */
[----:B------:R-:W-:Y:S02]  /*19be0*/  LDSM.16.M88.4 R92, [R216+0x1800] ;  /* 0x00180000d85c783b */ /* 0x000fe40000000200 */
[----:B------:R-:W-:Y:S01]  /*19bf0*/  IADD3 R54, R56, R54, -R241 ;  /* 0x0000003638367210 */ /* 0x000fe20007ffe8f1 */
[----:B------:R-:W-:Y:S01]  /*19c00*/  HMMA.16816.F32.BF16 R32, R12, R28, RZ ;  /* 0x0000001c0c20723c */ /* 0x000fe200000418ff */
[----:B------:R-:W-:Y:S02]  /*19c10*/  LDSM.16.M88.4 R96, [R216+0x5000] ;  /* 0x00500000d860783b */ /* 0x000fe40000000200 */
[----:B------:R-:W-:-:S02]  /*19c20*/  IADD3 R2, R2, R54, RZ ;  /* 0x0000003602027210 */ /* 0x000fc40007ffe0ff */
[----:B------:R-:W0:Y:S01]  /*19c30*/  LDGDEPBAR ;  /* 0x00000000000079af */ /* 0x000e220000000000 */
[----:B---3--:R-:W-:Y:S01]  /*19c40*/  HMMA.16816.F32.BF16 R24, R12, R20, RZ ;  /* 0x000000140c18723c */ /* 0x008fe200000418ff */
[C---:B------:R-:W-:Y:S02]  /*19c50*/  VIMNMX R0, R2.reuse, R56, PT ;  /* 0x0000003802007248 */ /* 0x040fe40003fe0100 */
[----:B------:R-:W-:-:S03]  /*19c60*/  VIADDMNMX R2, R2, 0x8, R56, PT ;  /* 0x0000000802027846 */ /* 0x000fc60003800138 */
[C---:B------:R-:W-:Y:S06]  /*19c70*/  HMMA.16816.F32.BF16 R28, R12.reuse, R30, RZ ;  /* 0x0000001e0c1c723c */ /* 0x040fec00000418ff */
[C---:B------:R-:W-:Y:S06]  /*19c80*/  HMMA.16816.F32.BF16 R20, R12.reuse, R22, RZ ;  /* 0x000000160c14723c */ /* 0x040fec00000418ff */
[C---:B------:R-:W-:Y:S06]  /*19c90*/  HMMA.16816.F32.BF16 R84, R12.reuse, R72, RZ ;  /* 0x000000480c54723c */ /* 0x040fec00000418ff */
[----:B------:R-:W-:Y:S01]  /*19ca0*/  HMMA.16816.F32.BF16 R12, R12, R74, RZ ;  /* 0x0000004a0c0c723c */ /* 0x000fe200000418ff */
[----:B------:R-:W3:Y:S05]  /*19cb0*/  LDSM.16.M88.4 R72, [R220+0x9000] ;  /* 0x00900000dc48783b */ /* 0x000eea0000000200 */
[C---:B--2---:R-:W-:Y:S06]  /*19cc0*/  HMMA.16816.F32.BF16 R48, R4.reuse, R68, R48 ;  /* 0x000000440430723c */ /* 0x044fec0000041830 */
[C---:B------:R-:W-:Y:S01]  /*19cd0*/  HMMA.16816.F32.BF16 R44, R4.reuse, R70, R44 ;  /* 0x00000046042c723c */ /* 0x040fe2000004182c */
[----:B------:R-:W2:Y:S05]  /*19ce0*/  LDSM.16.M88.4 R68, [R220+0x9800] ;  /* 0x00980000dc44783b */ /* 0x000eaa0000000200 */
[C---:B----4-:R-:W-:Y:S06]  /*19cf0*/  HMMA.16816.F32.BF16 R32, R4.reuse, R64, R32 ;  /* 0x000000400420723c */ /* 0x050fec0000041820 */
[C---:B------:R-:W-:Y:S01]  /*19d00*/  HMMA.16816.F32.BF16 R28, R4.reuse, R66, R28 ;  /* 0x00000042041c723c */ /* 0x040fe2000004181c */
[----:B------:R-:W-:Y:S05]  /*19d10*/  LDSM.16.M88.4 R64, [R216] ;  /* 0x00000000d840783b */ /* 0x000fea0000000200 */
[C---:B------:R-:W-:Y:S06]  /*19d20*/  HMMA.16816.F32.BF16 R24, R4.reuse, R8, R24 ;  /* 0x000000080418723c */ /* 0x040fec0000041818 */
[C---:B------:R-:W-:Y:S01]  /*19d30*/  HMMA.16816.F32.BF16 R20, R4.reuse, R10, R20 ;  /* 0x0000000a0414723c */ /* 0x040fe20000041814 */
[----:B------:R-:W4:Y:S05]  /*19d40*/  LDSM.16.M88.4 R8, [R221] ;  /* 0x00000000dd08783b */ /* 0x000f2a0000000200 */
[C---:B------:R-:W-:Y:S06]  /*19d50*/  HMMA.16816.F32.BF16 R84, R4.reuse, R88, R84 ;  /* 0x000000580454723c */ /* 0x040fec0000041854 */
[----:B------:R-:W-:Y:S01]  /*19d60*/  HMMA.16816.F32.BF16 R12, R4, R90, R12 ;  /* 0x0000005a040c723c */ /* 0x000fe2000004180c */
[----:B------:R-:W4:Y:S04]  /*19d70*/  LDSM.16.M88.4 R4, [R216+0x800] ;  /* 0x00080000d804783b */ /* 0x000f280000000200 */
[----:B------:R-:W-:Y:S01]  /*19d80*/  LDSM.16.M88.4 R88, [R225+0xa000] ;  /* 0x00a00000e158783b */ /* 0x000fe20000000200 */
[C---:B-1----:R-:W-:Y:S06]  /*19d90*/  HMMA.16816.F32.BF16 R48, R80.reuse, R60, R48 ;  /* 0x0000003c5030723c */ /* 0x042fec0000041830 */
[C---:B------:R-:W-:Y:S01]  /*19da0*/  HMMA.16816.F32.BF16 R44, R80.reuse, R62, R44 ;  /* 0x0000003e502c723c */ /* 0x040fe2000004182c */
[----:B------:R-:W1:Y:S05]  /*19db0*/  LDSM.16.M88.4 R60, [R216+0x1000] ;  /* 0x00100000d83c783b */ /* 0x000e6a0000000200 */
[C---:B------:R-:W-:Y:S06]  /*19dc0*/  HMMA.16816.F32.BF16 R32, R80.reuse, R76, R32 ;  /* 0x0000004c5020723c */ /* 0x040fec0000041820 */
[C---:B------:R-:W-:Y:S01]  /*19dd0*/  HMMA.16816.F32.BF16 R28, R80.reuse, R78, R28 ;  /* 0x0000004e501c723c */ /* 0x040fe2000004181c */
[----:B------:R-:W-:Y:S05]  /*19de0*/  LDSM.16.M88.4 R76, [R225+0xa800] ;  /* 0x00a80000e14c783b */ /* 0x000fea0000000200 */
[C---:B---3--:R-:W-:Y:S06]  /*19df0*/  HMMA.16816.F32.BF16 R24, R80.reuse, R72, R24 ;  /* 0x000000485018723c */ /* 0x048fec0000041818 */
[C---:B------:R-:W-:Y:S01]  /*19e00*/  HMMA.16816.F32.BF16 R20, R80.reuse, R74, R20 ;  /* 0x0000004a5014723c */ /* 0x040fe20000041814 */
[----:B------:R-:W-:Y:S05]  /*19e10*/  LDSM.16.M88.4 R72, [R225+0xb000] ;  /* 0x00b00000e148783b */ /* 0x000fea0000000200 */
[C---:B--2---:R-:W-:Y:S06]  /*19e20*/  HMMA.16816.F32.BF16 R84, R80.reuse, R68, R84 ;  /* 0x000000445054723c */ /* 0x044fec0000041854 */
[----:B------:R-:W-:Y:S01]  /*19e30*/  HMMA.16816.F32.BF16 R80, R80, R70, R12 ;  /* 0x000000465050723c */ /* 0x000fe2000004180c */
[----:B------:R-:W2:Y:S04]  /*19e40*/  LDSM.16.M88.4 R12, [R226+0x2000] ;  /* 0x00200000e20c783b */ /* 0x000ea80000000200 */
[----:B------:R-:W-:Y:S01]  /*19e50*/  LDSM.16.M88.4 R68, [R223+0x2000] ;  /* 0x00200000df44783b */ /* 0x000fe20000000200 */
[C---:B----4-:R-:W-:Y:S06]  /*19e60*/  HMMA.16816.F32.BF16 R48, R8.reuse, R64, R48 ;  /* 0x000000400830723c */ /* 0x050fec0000041830 */
[C---:B------:R-:W-:Y:S01]  /*19e70*/  HMMA.16816.F32.BF16 R44, R8.reuse, R66, R44 ;  /* 0x00000042082c723c */ /* 0x040fe2000004182c */
[----:B------:R-:W3:Y:S05]  /*19e80*/  LDSM.16.M88.4 R64, [R225+0xb800] ;  /* 0x00b80000e140783b */ /* 0x000eea0000000200 */
[C---:B------:R-:W-:Y:S06]  /*19e90*/  HMMA.16816.F32.BF16 R32, R8.reuse, R4, R32 ;  /* 0x000000040820723c */ /* 0x040fec0000041820 */
[C---:B------:R-:W-:Y:S01]  /*19ea0*/  HMMA.16816.F32.BF16 R28, R8.reuse, R6, R28 ;  /* 0x00000006081c723c */ /* 0x040fe2000004181c */
[----:B------:R-:W4:Y:S05]  /*19eb0*/  LDSM.16.M88.4 R4, [R224+0x2000] ;  /* 0x00200000e004783b */ /* 0x000f2a0000000200 */
[C---:B------:R-:W-:Y:S06]  /*19ec0*/  HMMA.16816.F32.BF16 R84, R8.reuse, R92, R84 ;  /* 0x0000005c0854723c */ /* 0x040fec0000041854 */
[C---:B------:R-:W-:Y:S01]  /*19ed0*/  HMMA.16816.F32.BF16 R80, R8.reuse, R94, R80 ;  /* 0x0000005e0850723c */ /* 0x040fe20000041850 */
[----:B------:R-:W-:Y:S05]  /*19ee0*/  LDSM.16.M88.4 R92, [R223+0x3800] ;  /* 0x00380000df5c783b */ /* 0x000fea0000000200 */
[C---:B-1----:R-:W-:Y:S06]  /*19ef0*/  HMMA.16816.F32.BF16 R24, R8.reuse, R60, R24 ;  /* 0x0000003c0818723c */ /* 0x042fec0000041818 */
[----:B------:R-:W-:Y:S01]  /*19f00*/  HMMA.16816.F32.BF16 R20, R8, R62, R20 ;  /* 0x0000003e0814723c */ /* 0x000fe20000041814 */
[----:B------:R-:W1:Y:S04]  /*19f10*/  LDSM.16.M88.4 R60, [R223+0x2800] ;  /* 0x00280000df3c783b */ /* 0x000e680000000200 */
[----:B------:R-:W1:Y:S01]  /*19f20*/  LDSM.16.M88.4 R8, [R223+0x3000] ;  /* 0x00300000df08783b */ /* 0x000e620000000200 */
        /* <DEDUP_REMOVED lines=12> */
[----:B------:R-:W3:Y:S01]  /*19ff0*/  LDSM.16.M88.4 R12, [R220+0xb000] ;  /* 0x00b00000dc0c783b */ /* 0x000ee20000000200 */
[C---:B----4-:R-:W-:Y:S06]  /*1a000*/  HMMA.16816.F32.BF16 R48, R4.reuse, R68, R48 ;  /* 0x000000440430723c */ /* 0x050fec0000041830 */
[C---:B------:R-:W-:Y:S01]  /*1a010*/  HMMA.16816.F32.BF16 R44, R4.reuse, R70, R44 ;  /* 0x00000046042c723c */ /* 0x040fe2000004182c */
[----:B------:R-:W-:Y:S05]  /*1a020*/  LDSM.16.M88.4 R68, [R221+0x2000] ;  /* 0x00200000dd44783b */ /* 0x000fea0000000200 */
[C---:B-1----:R-:W-:Y:S06]  /*1a030*/  HMMA.16816.F32.BF16 R32, R4.reuse, R60, R32 ;  /* 0x0000003c0420723c */ /* 0x042fec0000041820 */
[C---:B------:R-:W-:Y:S01]  /*1a040*/  HMMA.16816.F32.BF16 R28, R4.reuse, R62, R28 ;  /* 0x0000003e041c723c */ /* 0x040fe2000004181c */
[----:B------:R-:W1:Y:S05]  /*1a050*/  LDSM.16.M88.4 R60, [R216+0x2000] ;  /* 0x00200000d83c783b */ /* 0x000e6a0000000200 */
[C---:B------:R-:W-:Y:S06]  /*1a060*/  HMMA.16816.F32.BF16 R24, R4.reuse, R8, R24 ;  /* 0x000000080418723c */ /* 0x040fec0000041818 */
[C---:B------:R-:W-:Y:S01]  /*1a070*/  HMMA.16816.F32.BF16 R20, R4.reuse, R10, R20 ;  /* 0x0000000a0414723c */ /* 0x040fe20000041814 */
[----:B------:R-:W4:Y:S05]  /*1a080*/  LDSM.16.M88.4 R8, [R216+0x2800] ;  /* 0x00280000d808783b */ /* 0x000f2a0000000200 */
[C---:B------:R-:W-:Y:S06]  /*1a090*/  HMMA.16816.F32.BF16 R84, R4.reuse, R92, R84 ;  /* 0x0000005c0454723c */ /* 0x040fec0000041854 */
[----:B------:R-:W-:Y:S01]  /*1a0a0*/  HMMA.16816.F32.BF16 R80, R4, R94, R80 ;  /* 0x0000005e0450723c */ /* 0x000fe20000041850 */
[----:B------:R-:W4:Y:S04]  /*1a0b0*/  LDSM.16.M88.4 R4, [R216+0x3000] ;  /* 0x00300000d804783b */ /* 0x000f280000000200 */
[----:B------:R-:W-:Y:S01]  /*1a0c0*/  LDSM.16.M88.4 R92, [R220+0xd000] ;  /* 0x00d00000dc5c783b */ /* 0x000fe20000000200 */
[C---:B--2---:R-:W-:Y:S06]  /*1a0d0*/  HMMA.16816.F32.BF16 R48, R64.reuse, R76, R48 ;  /* 0x0000004c4030723c */ /* 0x044fec0000041830 */
[C---:B------:R-:W-:Y:S01]  /*1a0e0*/  HMMA.16816.F32.BF16 R44, R64.reuse, R78, R44 ;  /* 0x0000004e402c723c */ /* 0x040fe2000004182c */
[----:B------:R-:W-:Y:S05]  /*1a0f0*/  LDSM.16.M88.4 R76, [R226+0x4000] ;  /* 0x00400000e24c783b */ /* 0x000fea0000000200 */
[C---:B---3--:R-:W-:Y:S06]  /*1a100*/  HMMA.16816.F32.BF16 R32, R64.reuse, R72, R32 ;  /* 0x000000484020723c */ /* 0x048fec0000041820 */
[C---:B------:R-:W-:Y:S01]  /*1a110*/  HMMA.16816.F32.BF16 R28, R64.reuse, R74, R28 ;  /* 0x0000004a401c723c */ /* 0x040fe2000004181c */
[----:B------:R-:W2:Y:S05]  /*1a120*/  LDSM.16.M88.4 R72, [R216+0x3800] ;  /* 0x00380000d848783b */ /* 0x000eaa0000000200 */
[C---:B------:R-:W-:Y:S06]  /*1a130*/  HMMA.16816.F32.BF16 R24, R64.reuse, R12, R24 ;  /* 0x0000000c4018723c */ /* 0x040fec0000041818 */
[C---:B------:R-:W-:Y:S01]  /*1a140*/  HMMA.16816.F32.BF16 R20, R64.reuse, R14, R20 ;  /* 0x0000000e4014723c */ /* 0x040fe20000041814 */
[----:B------:R-:W3:Y:S05]  /*1a150*/  LDSM.16.M88.4 R12, [R225+0xc000] ;  /* 0x00c00000e10c783b */ /* 0x000eea0000000200 */
[C---:B------:R-:W-:Y:S06]  /*1a160*/  HMMA.16816.F32.BF16 R84, R64.reuse, R88, R84 ;  /* 0x000000584054723c */ /* 0x040fec0000041854 */
[----:B------:R-:W-:Y:S01]  /*1a170*/  HMMA.16816.F32.BF16 R80, R64, R90, R80 ;  /* 0x0000005a4050723c */ /* 0x000fe20000041850 */
[----:B------:R-:W-:Y:S04]  /*1a180*/  LDSM.16.M88.4 R64, [R225+0xc800] ;  /* 0x00c80000e140783b */ /* 0x000fe80000000200 */
[----:B------:R-:W-:Y:S01]  /*1a190*/  LDSM.16.M88.4 R88, [R225+0xd800] ;  /* 0x00d80000e158783b */ /* 0x000fe20000000200 */
[C---:B-1----:R-:W-:Y:S06]  /*1a1a0*/  HMMA.16816.F32.BF16 R48, R68.reuse, R60, R48 ;  /* 0x0000003c4430723c */ /* 0x042fec0000041830 */
[C---:B------:R-:W-:Y:S01]  /*1a1b0*/  HMMA.16816.F32.BF16 R44, R68.reuse, R62, R44 ;  /* 0x0000003e442c723c */ /* 0x040fe2000004182c */
[----:B------:R-:W1:Y:S05]  /*1a1c0*/  LDSM.16.M88.4 R60, [R225+0xd000] ;  /* 0x00d00000e13c783b */ /* 0x000e6a0000000200 */
[C---:B----4-:R-:W-:Y:S06]  /*1a1d0*/  HMMA.16816.F32.BF16 R32, R68.reuse, R8, R32 ;  /* 0x000000084420723c */ /* 0x050fec0000041820 */
[C---:B------:R-:W-:Y:S01]  /*1a1e0*/  HMMA.16816.F32.BF16 R28, R68.reuse, R10, R28 ;  /* 0x0000000a441c723c */ /* 0x040fe2000004181c */
[----:B------:R-:W-:Y:S05]  /*1a1f0*/  LDSM.16.M88.4 R8, [R223+0x4000] ;  /* 0x00400000df08783b */ /* 0x000fea0000000200 */
[C---:B------:R-:W-:Y:S06]  /*1a200*/  HMMA.16816.F32.BF16 R24, R68.reuse, R4, R24 ;  /* 0x000000044418723c */ /* 0x040fec0000041818 */
[C---:B------:R-:W-:Y:S01]  /*1a210*/  HMMA.16816.F32.BF16 R20, R68.reuse, R6, R20 ;  /* 0x000000064414723c */ /* 0x040fe20000041814 */
[----:B------:R-:W4:Y:S05]  /*1a220*/  LDSM.16.M88.4 R4, [R224+0x4000] ;  /* 0x00400000e004783b */ /* 0x000f2a0000000200 */
[C---:B--2---:R-:W-:Y:S06]  /*1a230*/  HMMA.16816.F32.BF16 R84, R68.reuse, R72, R84 ;  /* 0x000000484454723c */ /* 0x044fec0000041854 */
[----:B------:R-:W-:Y:S01]  /*1a240*/  HMMA.16816.F32.BF16 R80, R68, R74, R80 ;  /* 0x0000004a4450723c */ /* 0x000fe20000041850 */
[----:B------:R-:W2:Y:S04]  /*1a250*/  LDSM.16.M88.4 R68, [R223+0x5000] ;  /* 0x00500000df44783b */ /* 0x000ea80000000200 */
[----:B------:R-:W2:Y:S01]  /*1a260*/  LDSM.16.M88.4 R72, [R223+0x4800] ;  /* 0x00480000df48783b */ /* 0x000ea20000000200 */
[C---:B---3--:R-:W-:Y:S06]  /*1a270*/  HMMA.16816.F32.BF16 R48, R76.reuse, R12, R48 ;  /* 0x0000000c4c30723c */ /* 0x048fec0000041830 */
[C---:B------:R-:W-:Y:S01]  /*1a280*/  HMMA.16816.F32.BF16 R44, R76.reuse, R14, R44 ;  /* 0x0000000e4c2c723c */ /* 0x040fe2000004182c */
[----:B------:R-:W3:Y:S05]  /*1a290*/  LDSM.16.M88.4 R12, [R223+0x5800] ;  /* 0x00580000df0c783b */ /* 0x000eea0000000200 */
[C---:B-1----:R-:W-:Y:S06]  /*1a2a0*/  HMMA.16816.F32.BF16 R24, R76.reuse, R60, R24 ;  /* 0x0000003c4c18723c */ /* 0x042fec0000041818 */
[C---:B------:R-:W-:Y:S01]  /*1a2b0*/  HMMA.16816.F32.BF16 R20, R76.reuse, R62, R20 ;  /* 0x0000003e4c14723c */ /* 0x040fe20000041814 */
[----:B------:R-:W-:Y:S05]  /*1a2c0*/  LDSM.16.M88.4 R60, [R220+0xc000] ;  /* 0x00c00000dc3c783b */ /* 0x000fea0000000200 */
[C---:B------:R-:W-:Y:S06]  /*1a2d0*/  HMMA.16816.F32.BF16 R32, R76.reuse, R64, R32 ;  /* 0x000000404c20723c */ /* 0x040fec0000041820 */
[C---:B------:R-:W-:Y:S01]  /*1a2e0*/  HMMA.16816.F32.BF16 R28, R76.reuse, R66, R28 ;  /* 0x000000424c1c723c */ /* 0x040fe2000004181c */
[----:B------:R-:W1:Y:S05]  /*1a2f0*/  LDSM.16.M88.4 R64, [R222+0x4000] ;  /* 0x00400000de40783b */ /* 0x000e6a0000000200 */
[C---:B------:R-:W-:Y:S06]  /*1a300*/  HMMA.16816.F32.BF16 R84, R76.reuse, R88, R84 ;  /* 0x000000584c54723c */ /* 0x040fec0000041854 */
[----:B------:R-:W-:Y:S01]  /*1a310*/  HMMA.16816.F32.BF16 R80, R76, R90, R80 ;  /* 0x0000005a4c50723c */ /* 0x000fe20000041850 */
[----:B------:R-:W-:Y:S04]  /*1a320*/  LDSM.16.M88.4 R76, [R221+0x4000] ;  /* 0x00400000dd4c783b */ /* 0x000fe80000000200 */
[----:B------:R-:W-:Y:S01]  /*1a330*/  LDSM.16.M88.4 R88, [R216+0x5800] ;  /* 0x00580000d858783b */ /* 0x000fe20000000200 */
[C---:B----4-:R-:W-:Y:S06]  /*1a340*/  HMMA.16816.F32.BF16 R48, R4.reuse, R8, R48 ;  /* 0x000000080430723c */ /* 0x050fec0000041830 */
[C---:B------:R-:W-:Y:S01]  /*1a350*/  HMMA.16816.F32.BF16 R44, R4.reuse, R10, R44 ;  /* 0x0000000a042c723c */ /* 0x040fe2000004182c */
[----:B------:R-:W4:Y:S05]  /*1a360*/  LDSM.16.M88.4 R8, [R220+0xc800] ;  /* 0x00c80000dc08783b */ /* 0x000f2a0000000200 */
        /* <DEDUP_REMOVED lines=8> */
[----:B------:R-:W3:Y:S04]  /*1a3f0*/  LDSM.16.M88.4 R12, [R216+0x4000] ;  /* 0x00400000d80c783b */ /* 0x000ee80000000200 */
[----:B------:R-:W3:Y:S01]  /*1a400*/  LDSM.16.M88.4 R4, [R216+0x4800] ;  /* 0x00480000d804783b */ /* 0x000ee20000000200 */
[C---:B-1----:R-:W-:Y:S06]  /*1a410*/  HMMA.16816.F32.BF16 R48, R64.reuse, R60, R48 ;  /* 0x0000003c4030723c */ /* 0x042fec0000041830 */
[C---:B------:R-:W-:Y:S01]  /*1a420*/  HMMA.16816.F32.BF16 R44, R64.reuse, R62, R44 ;  /* 0x0000003e402c723c */ /* 0x040fe2000004182c */
[----:B------:R-:W-:Y:S05]  /*1a430*/  LDSM.16.M88.4 R60, [R226+0x6000] ;  /* 0x00600000e23c783b */ /* 0x000fea0000000200 */
[C---:B----4-:R-:W-:Y:S06]  /*1a440*/  HMMA.16816.F32.BF16 R32, R64.reuse, R8, R32 ;  /* 0x000000084020723c */ /* 0x050fec0000041820 */
[C---:B------:R-:W-:Y:S01]  /*1a450*/  HMMA.16816.F32.BF16 R28, R64.reuse, R10, R28 ;  /* 0x0000000a401c723c */ /* 0x040fe2000004181c */
[----:B------:R-:W1:Y:S05]  /*1a460*/  LDSM.16.M88.4 R8, [R225+0xe000] ;  /* 0x00e00000e108783b */ /* 0x000e6a0000000200 */
[C---:B------:R-:W-:Y:S06]  /*1a470*/  HMMA.16816.F32.BF16 R24, R64.reuse, R92, R24 ;  /* 0x0000005c4018723c */ /* 0x040fec0000041818 */
[C---:B------:R-:W-:Y:S01]  /*1a480*/  HMMA.16816.F32.BF16 R20, R64.reuse, R94, R20 ;  /* 0x0000005e4014723c */ /* 0x040fe20000041814 */
[----:B------:R-:W-:Y:S05]  /*1a490*/  LDSM.16.M88.4 R92, [R224+0x6000] ;  /* 0x00600000e05c783b */ /* 0x000fea0000000200 */
[C---:B--2---:R-:W-:Y:S06]  /*1a4a0*/  HMMA.16816.F32.BF16 R84, R64.reuse, R68, R84 ;  /* 0x000000444054723c */ /* 0x044fec0000041854 */
[----:B------:R-:W-:Y:S01]  /*1a4b0*/  HMMA.16816.F32.BF16 R80, R64, R70, R80 ;  /* 0x000000464050723c */ /* 0x000fe20000041850 */
[----:B------:R-:W2:Y:S04]  /*1a4c0*/  LDSM.16.M88.4 R68, [R225+0xf000] ;  /* 0x00f00000e144783b */ /* 0x000ea80000000200 */
[----:B------:R-:W4:Y:S01]  /*1a4d0*/  LDSM.16.M88.4 R64, [R225+0xf800] ;  /* 0x00f80000e140783b */ /* 0x000f220000000200 */
[C---:B---3--:R-:W-:Y:S06]  /*1a4e0*/  HMMA.16816.F32.BF16 R48, R76.reuse, R12, R48 ;  /* 0x0000000c4c30723c */ /* 0x048fec0000041830 */
[C---:B------:R-:W-:Y:S01]  /*1a4f0*/  HMMA.16816.F32.BF16 R44, R76.reuse, R14, R44 ;  /* 0x0000000e4c2c723c */ /* 0x040fe2000004182c */
[----:B------:R-:W3:Y:S05]  /*1a500*/  LDSM.16.M88.4 R12, [R223+0x6000] ;  /* 0x00600000df0c783b */ /* 0x000eea0000000200 */
[C---:B------:R-:W-:Y:S06]  /*1a510*/  HMMA.16816.F32.BF16 R32, R76.reuse, R4, R32 ;  /* 0x000000044c20723c */ /* 0x040fec0000041820 */
[C---:B------:R-:W-:Y:S01]  /*1a520*/  HMMA.16816.F32.BF16 R28, R76.reuse, R6, R28 ;  /* 0x000000064c1c723c */ /* 0x040fe2000004181c */
[----:B------:R-:W3:Y:S05]  /*1a530*/  LDSM.16.M88.4 R4, [R223+0x6800] ;  /* 0x00680000df04783b */ /* 0x000eea0000000200 */
[C---:B------:R-:W-:Y:S06]  /*1a540*/  HMMA.16816.F32.BF16 R24, R76.reuse, R96, R24 ;  /* 0x000000604c18723c */ /* 0x040fec0000041818 */
[C---:B------:R-:W-:Y:S06]  /*1a550*/  HMMA.16816.F32.BF16 R20, R76.reuse, R98, R20 ;  /* 0x000000624c14723c */ /* 0x040fec0000041814 */
[C---:B------:R-:W-:Y:S06]  /*1a560*/  HMMA.16816.F32.BF16 R84, R76.reuse, R88, R84 ;  /* 0x000000584c54723c */ /* 0x040fec0000041854 */
[----:B------:R-:W-:Y:S01]  /*1a570*/  HMMA.16816.F32.BF16 R80, R76, R90, R80 ;  /* 0x0000005a4c50723c */ /* 0x000fe20000041850 */
[----:B------:R-:W-:Y:S04]  /*1a580*/  LDSM.16.M88.4 R88, [R223+0x7800] ;  /* 0x00780000df58783b */ /* 0x000fe80000000200 */
[----:B------:R-:W-:Y:S01]  /*1a590*/  LDSM.16.M88.4 R76, [R222+0x6000] ;  /* 0x00600000de4c783b */ /* 0x000fe20000000200 */
        /* <DEDUP_REMOVED lines=8> */
[----:B------:R-:W2:Y:S05]  /*1a620*/  LDSM.16.M88.4 R68, [R220+0xe800] ;  /* 0x00e80000dc44783b */ /* 0x000eaa0000000200 */
[C---:B----4-:R-:W-:Y:S06]  /*1a630*/  HMMA.16816.F32.BF16 R84, R60.reuse, R64, R84 ;  /* 0x000000403c54723c */ /* 0x050fec0000041854 */
[----:B------:R-:W-:Y:S01]  /*1a640*/  HMMA.16816.F32.BF16 R80, R60, R66, R80 ;  /* 0x000000423c50723c */ /* 0x000fe20000041850 */
[----:B------:R-:W4:Y:S04]  /*1a650*/  LDSM.16.M88.4 R64, [R220+0xf000] ;  /* 0x00f00000dc40783b */ /* 0x000f280000000200 */
[----:B------:R-:W4:Y:S01]  /*1a660*/  LDSM.16.M88.4 R60, [R220+0xf800] ;  /* 0x00f80000dc3c783b */ /* 0x000f220000000200 */
[C---:B---3--:R-:W-:Y:S06]  /*1a670*/  HMMA.16816.F32.BF16 R48, R92.reuse, R12, R48 ;  /* 0x0000000c5c30723c */ /* 0x048fec0000041830 */
[C---:B------:R-:W-:Y:S01]  /*1a680*/  HMMA.16816.F32.BF16 R44, R92.reuse, R14, R44 ;  /* 0x0000000e5c2c723c */ /* 0x040fe2000004182c */
[----:B------:R-:W-:Y:S05]  /*1a690*/  LDSM.16.M88.4 R12, [R216+0x6000] ;  /* 0x00600000d80c783b */ /* 0x000fea0000000200 */
[C---:B------:R-:W-:Y:S06]  /*1a6a0*/  HMMA.16816.F32.BF16 R32, R92.reuse, R4, R32 ;  /* 0x000000045c20723c */ /* 0x040fec0000041820 */
[C---:B------:R-:W-:Y:S01]  /*1a6b0*/  HMMA.16816.F32.BF16 R28, R92.reuse, R6, R28 ;  /* 0x000000065c1c723c */ /* 0x040fe2000004181c */
[----:B------:R-:W-:Y:S05]  /*1a6c0*/  LDSM.16.M88.4 R4, [R221+0x6000] ;  /* 0x00600000dd04783b */ /* 0x000fea0000000200 */
[C---:B-1----:R-:W-:Y:S06]  /*1a6d0*/  HMMA.16816.F32.BF16 R24, R92.reuse, R8, R24 ;  /* 0x000000085c18723c */ /* 0x042fec0000041818 */
[C---:B------:R-:W-:Y:S01]  /*1a6e0*/  HMMA.16816.F32.BF16 R20, R92.reuse, R10, R20 ;  /* 0x0000000a5c14723c */ /* 0x040fe20000041814 */
[----:B------:R-:W1:Y:S05]  /*1a6f0*/  LDSM.16.M88.4 R8, [R216+0x6800] ;  /* 0x00680000d808783b */ /* 0x000e6a0000000200 */
[C---:B------:R-:W-:Y:S06]  /*1a700*/  HMMA.16816.F32.BF16 R84, R92.reuse, R88, R84 ;  /* 0x000000585c54723c */ /* 0x040fec0000041854 */
[----:B------:R-:W-:Y:S06]  /*1a710*/  HMMA.16816.F32.BF16 R80, R92, R90, R80 ;  /* 0x0000005a5c50723c */ /* 0x000fec0000041850 */
[C---:B------:R-:W-:Y:S06]  /*1a720*/  HMMA.16816.F32.BF16 R48, R76.reuse, R72, R48 ;  /* 0x000000484c30723c */ /* 0x040fec0000041830 */
[C---:B------:R-:W-:Y:S01]  /*1a730*/  HMMA.16816.F32.BF16 R44, R76.reuse, R74, R44 ;  /* 0x0000004a4c2c723c */ /* 0x040fe2000004182c */
[----:B------:R-:W3:Y:S05]  /*1a740*/  LDSM.16.M88.4 R72, [R216+0x7000] ;  /* 0x00700000d848783b */ /* 0x000eea0000000200 */
[----:B--2---:R-:W-:Y:S01]  /*1a750*/  HMMA.16816.F32.BF16 R88, R76, R68, R32 ;  /* 0x000000444c58723c */ /* 0x004fe20000041820 */
[----:B------:R-:W2:Y:S01]  /*1a760*/  LDSM.16.M88.4 R32, [R216+0x7800] ;  /* 0x00780000d820783b */ /* 0x000ea20000000200 */
[----:B------:R-:W-:-:S04]  /*1a770*/  DEPBAR.LE SB0, 0x0 ;  /* 0x000080000000791a */ /* 0x000fc80000000000 */
[C---:B------:R-:W-:Y:S06]  /*1a780*/  HMMA.16816.F32.BF16 R28, R76.reuse, R70, R28 ;  /* 0x000000464c1c723c */ /* 0x040fec000004181c */
[C---:B----4-:R-:W-:Y:S06]  /*1a790*/  HMMA.16816.F32.BF16 R24, R76.reuse, R64, R24 ;  /* 0x000000404c18723c */ /* 0x050fec0000041818 */
[C---:B------:R-:W-:Y:S06]  /*1a7a0*/  HMMA.16816.F32.BF16 R20, R76.reuse, R66, R20 ;  /* 0x000000424c14723c */ /* 0x040fec0000041814 */
[C---:B------:R-:W-:Y:S06]  /*1a7b0*/  HMMA.16816.F32.BF16 R84, R76.reuse, R60, R84 ;  /* 0x0000003c4c54723c */ /* 0x040fec0000041854 */
[----:B------:R-:W-:Y:S06]  /*1a7c0*/  HMMA.16816.F32.BF16 R80, R76, R62, R80 ;  /* 0x0000003e4c50723c */ /* 0x000fec0000041850 */
[C---:B-1----:R-:W-:Y:S06]  /*1a7d0*/  HMMA.16816.F32.BF16 R88, R4.reuse, R8, R88 ;  /* 0x000000080458723c */ /* 0x042fec0000041858 */
[C---:B------:R-:W-:Y:S06]  /*1a7e0*/  HMMA.16816.F32.BF16 R48, R4.reuse, R12, R48 ;  /* 0x0000000c0430723c */ /* 0x040fec0000041830 */
[C---:B------:R-:W-:Y:S06]  /*1a7f0*/  HMMA.16816.F32.BF16 R44, R4.reuse, R14, R44 ;  /* 0x0000000e042c723c */ /* 0x040fec000004182c */
[C---:B------:R-:W-:Y:S06]  /*1a800*/  HMMA.16816.F32.BF16 R8, R4.reuse, R10, R28 ;  /* 0x0000000a0408723c */ /* 0x040fec000004181c */
[C---:B---3--:R-:W-:Y:S06]  /*1a810*/  HMMA.16816.F32.BF16 R24, R4.reuse, R72, R24 ;  /* 0x000000480418723c */ /* 0x048fec0000041818 */
[C---:B------:R-:W-:Y:S06]  /*1a820*/  HMMA.16816.F32.BF16 R20, R4.reuse, R74, R20 ;  /* 0x0000004a0414723c */ /* 0x040fec0000041814 */
[C---:B--2---:R-:W-:Y:S06]  /*1a830*/  HMMA.16816.F32.BF16 R84, R4.reuse, R32, R84 ;  /* 0x000000200454723c */ /* 0x044fec0000041854 */
[----:B------:R-:W-:Y:S07]  /*1a840*/  HMMA.16816.F32.BF16 R80, R4, R34, R80 ;  /* 0x000000220450723c */ /* 0x000fee0000041850 */
[----:B------:R-:W-:-:S05]  /*1a850*/  IMAD.SHL.U32 R4, R52, 0x2, RZ ;  /* 0x0000000234047824 */ /* 0x000fca00078e00ff */
[----:B------:R-:W-:Y:S01]  /*1a860*/  LOP3.LUT R4, R4, 0x6, RZ, 0xc0, !PT ;  /* 0x0000000604047812 */ /* 0x000fe200078ec0ff */
[----:B------:R-:W-:Y:S06]  /*1a870*/  BAR.SYNC.DEFER_BLOCKING 0x0 ;  /* 0x0000000000007b1d */ /* 0x000fec0000010000 */
[----:B------:R-:W-:Y:S05]  /*1a880*/  @!P5 BRA `(.L_x_1141) ;  /* 0x0000000c0000d947 */ /* 0x000fea0003800000 */
[----:B------:R-:W-:Y:S04]  /*1a890*/  BSSY B0, `(.L_x_1142) ;  /* 0x0000042000007945 */ /* 0x000fe80003800000 */
[----:B------:R-:W-:Y:S05]  /*1a8a0*/  @!P0 BRA `(.L_x_1143) ;  /* 0x0000000000f48947 */ /* 0x000fea0003800000 */
[----:B------:R-:W2:Y:S01]  /*1a8b0*/  LD.E R7, desc[UR6][R18.64+0x170] ;  /* 0x0001700612077980 */ /* 0x000ea2000c101900 */
[----:B------:R-:W-:Y:S02]  /*1a8c0*/  IADD3 R15, R3, -0x40, RZ ;  /* 0xffffffc0030f7810 */ /* 0x000fe40007ffe0ff */
[----:B------:R-:W-:Y:S02]  /*1a8d0*/  IABS R12, R3 ;  /* 0x00000003000c7213 */ /* 0x000fe40000000000 */
[----:B------:R-:W-:Y:S02]  /*1a8e0*/  IABS R5, R15 ;  /* 0x0000000f00057213 */ /* 0x000fe40000000000 */
[-C--:B--2---:R-:W-:Y:S02]  /*1a8f0*/  IABS R13, R7.reuse ;  /* 0x00000007000d7213 */ /* 0x084fe40000000000 */
[-C--:B------:R-:W-:Y:S02]  /*1a900*/  IABS R6, R7.reuse ;  /* 0x0000000700067213 */ /* 0x080fe40000000000 */
[----:B------:R-:W1:Y:S01]  /*1a910*/  I2F.RP R28, R13 ;  /* 0x0000000d001c7306 */ /* 0x000e620000209400 */
[----:B------:R-:W-:-:S02]  /*1a920*/  LOP3.LUT R15, R15, R7, RZ, 0x3c, !PT ;  /* 0x000000070f0f7212 */ /* 0x000fc400078e3cff */
[----:B------:R-:W-:Y:S02]  /*1a930*/  IADD3 R6, RZ, -R6, RZ ;  /* 0x80000006ff067210 */ /* 0x000fe40007ffe0ff */
[----:B------:R-:W-:-:S03]  /*1a940*/  ISETP.GE.AND P1, PT, R15, RZ, PT ;  /* 0x000000ff0f00720c */ /* 0x000fc60003f26270 */
[----:B-1----:R-:W1:Y:S02]  /*1a950*/  MUFU.RCP R28, R28 ;  /* 0x0000001c001c7308 */ /* 0x002e640000001000 */
[----:B-1----:R-:W-:-:S06]  /*1a960*/  VIADD R28, R28, 0xffffffe ;  /* 0x0ffffffe1c1c7836 */ /* 0x002fcc0000000000 */
[----:B------:R-:W1:Y:S02]  /*1a970*/  F2I.FTZ.U32.TRUNC.NTZ R29, R28 ;  /* 0x0000001c001d7305 */ /* 0x000e64000021f000 */
[----:B-1----:R-:W-:Y:S02]  /*1a980*/  IMAD.MOV R16, RZ, RZ, -R29 ;  /* 0x000000ffff107224 */ /* 0x002fe400078e0a1d */
[----:B------:R-:W-:Y:S02]  /*1a990*/  IMAD.MOV.U32 R28, RZ, RZ, RZ ;  /* 0x000000ffff1c7224 */ /* 0x000fe400078e00ff */
[----:B------:R-:W-:-:S04]  /*1a9a0*/  IMAD R16, R16, R13, RZ ;  /* 0x0000000d10107224 */ /* 0x000fc800078e02ff */
[----:B------:R-:W-:-:S06]  /*1a9b0*/  IMAD.HI.U32 R16, R29, R16, R28 ;  /* 0x000000101d107227 */ /* 0x000fcc00078e001c */
[----:B------:R-:W-:-:S04]  /*1a9c0*/  IMAD.HI.U32 R14, R16, R5, RZ ;  /* 0x00000005100e7227 */ /* 0x000fc800078e00ff */
[----:B------:R-:W-:Y:S02]  /*1a9d0*/  IMAD R5, R14, R6, R5 ;  /* 0x000000060e057224 */ /* 0x000fe400078e0205 */
[----:B------:R-:W-:-:S03]  /*1a9e0*/  IMAD.HI.U32 R16, R16, R12, RZ ;  /* 0x0000000c10107227 */ /* 0x000fc600078e00ff */
[----:B------:R-:W-:Y:S01]  /*1a9f0*/  ISETP.GT.U32.AND P2, PT, R13, R5, PT ;  /* 0x000000050d00720c */ /* 0x000fe20003f44070 */
[----:B------:R-:W-:-:S05]  /*1aa00*/  IMAD R6, R16, R6, R12 ;  /* 0x0000000610067224 */ /* 0x000fca00078e020c */
[----:B------:R-:W-:-:S07]  /*1aa10*/  ISETP.GT.U32.AND P3, PT, R13, R6, PT ;  /* 0x000000060d00720c */ /* 0x000fce0003f64070 */
[----:B------:R-:W-:Y:S01]  /*1aa20*/  @!P2 IMAD.IADD R5, R5, 0x1, -R13 ;  /* 0x000000010505a824 */ /* 0x000fe200078e0a0d */
[----:B------:R-:W-:Y:S02]  /*1aa30*/  @!P2 IADD3 R14, R14, 0x1, RZ ;  /* 0x000000010e0ea810 */ /* 0x000fe40007ffe0ff */
[----:B------:R-:W-:Y:S02]  /*1aa40*/  ISETP.NE.AND P2, PT, R7, RZ, PT ;  /* 0x000000ff0700720c */ /* 0x000fe40003f45270 */
[-C--:B------:R-:W-:Y:S01]  /*1aa50*/  ISETP.GE.U32.AND P4, PT, R5, R13.reuse, PT ;  /* 0x0000000d0500720c */ /* 0x080fe20003f86070 */
[----:B------:R-:W-:Y:S01]  /*1aa60*/  @!P3 VIADD R16, R16, 0x1 ;  /* 0x000000011010b836 */ /* 0x000fe20000000000 */
[----:B------:R-:W-:Y:S02]  /*1aa70*/  @!P3 IADD3 R6, R6, -R13, RZ ;  /* 0x8000000d0606b210 */ /* 0x000fe40007ffe0ff */
[----:B------:R-:W-:Y:S02]  /*1aa80*/  LOP3.LUT R5, R3, R7, RZ, 0x3c, !PT ;  /* 0x0000000703057212 */ /* 0x000fe400078e3cff */
[----:B------:R-:W-:-:S02]  /*1aa90*/  ISETP.GE.U32.AND P6, PT, R6, R13, PT ;  /* 0x0000000d0600720c */ /* 0x000fc40003fc6070 */
[----:B------:R-:W-:Y:S02]  /*1aaa0*/  ISETP.GE.AND P3, PT, R5, RZ, PT ;  /* 0x000000ff0500720c */ /* 0x000fe40003f66270 */
[----:B------:R-:W-:-:S03]  /*1aab0*/  LOP3.LUT R5, RZ, R7, RZ, 0x33, !PT ;  /* 0x00000007ff057212 */ /* 0x000fc600078e33ff */
[----:B------:R-:W-:-:S04]  /*1aac0*/  @P4 VIADD R14, R14, 0x1 ;  /* 0x000000010e0e4836 */ /* 0x000fc80000000000 */
[----:B------:R-:W-:Y:S02]  /*1aad0*/  IMAD.MOV.U32 R6, RZ, RZ, R14 ;  /* 0x000000ffff067224 */ /* 0x000fe400078e000e */
[----:B------:R-:W-:Y:S01]  /*1aae0*/  @P6 IADD3 R16, R16, 0x1, RZ ;  /* 0x0000000110106810 */ /* 0x000fe20007ffe0ff */
[----:B------:R-:W2:Y:S02]  /*1aaf0*/  LD.E.64 R14, desc[UR6][R18.64+0x38] ;  /* 0x00003806120e7980 */ /* 0x000ea4000c101b00 */
[----:B------:R-:W-:Y:S02]  /*1ab00*/  @!P1 IADD3 R6, -R6, RZ, RZ ;  /* 0x000000ff06069210 */ /* 0x000fe40007ffe1ff */
[----:B------:R-:W-:Y:S02]  /*1ab10*/  @!P3 IMAD.MOV R16, RZ, RZ, -R16 ;  /* 0x000000ffff10b224 */ /* 0x000fe400078e0a10 */
[----:B------:R-:W-:-:S03]  /*1ab20*/  SEL R6, R5, R6, !P2 ;  /* 0x0000000605067207 */ /* 0x000fc60005000000 */
[----:B------:R-:W-:Y:S02]  /*1ab30*/  SEL R5, R5, R16, !P2 ;  /* 0x0000001005057207 */ /* 0x000fe40005000000 */
[----:B------:R-:W-:-:S04]  /*1ab40*/  IMAD.WIDE R12, R6, 0x4, R244 ;  /* 0x00000004060c7825 */ /* 0x000fc800078e02f4 */
[C---:B------:R-:W-:Y:S02]  /*1ab50*/  IMAD.WIDE R16, R5.reuse, 0x4, R244 ;  /* 0x0000000405107825 */ /* 0x040fe400078e02f4 */
[----:B------:R-:W3:Y:S04]  /*1ab60*/  LD.E R12, desc[UR6][R12.64] ;  /* 0x000000060c0c7980 */ /* 0x000ee8000c101900 */
[----:B------:R-:W3:Y:S04]  /*1ab70*/  LD.E R13, desc[UR6][R16.64] ;  /* 0x00000006100d7980 */ /* 0x000ee8000c101900 */
[----:B------:R-:W4:Y:S01]  /*1ab80*/  LD.E.64 R16, desc[UR6][R18.64+0x20] ;  /* 0x0000200612107980 */ /* 0x000f22000c101b00 */
[----:B------:R-:W-:-:S05]  /*1ab90*/  IADD3 R5, R5, -R6, RZ ;  /* 0x8000000605057210 */ /* 0x000fca0007ffe0ff */
[----:B------:R-:W-:-:S05]  /*1aba0*/  IMAD R7, R7, R5, -0x40 ;  /* 0xffffffc007077424 */ /* 0x000fca00078e0205 */
[----:B------:R-:W-:Y:S01]  /*1abb0*/  SHF.R.S32.HI R6, RZ, 0x1f, R7 ;  /* 0x0000001fff067819 */ /* 0x000fe20000011407 */
[-C--:B--2---:R-:W-:Y:S02]  /*1abc0*/  IMAD R5, R15, R7.reuse, RZ ;  /* 0x000000070f057224 */ /* 0x084fe400078e02ff */
[----:B------:R-:W-:-:S04]  /*1abd0*/  IMAD.WIDE.U32 R28, R14, R7, RZ ;  /* 0x000000070e1c7225 */ /* 0x000fc800078e00ff */
[----:B------:R-:W-:-:S05]  /*1abe0*/  IMAD R6, R14, R6, R5 ;  /* 0x000000060e067224 */ /* 0x000fca00078e0205 */
[----:B------:R-:W-:Y:S01]  /*1abf0*/  IADD3 R29, R29, R6, RZ ;  /* 0x000000061d1d7210 */ /* 0x000fe20007ffe0ff */
[----:B---3--:R-:W-:-:S05]  /*1ac00*/  IMAD.IADD R12, R12, 0x1, -R13 ;  /* 0x000000010c0c7824 */ /* 0x008fca00078e0a0d */
[----:B------:R-:W-:Y:S01]  /*1ac10*/  SHF.R.S32.HI R7, RZ, 0x1f, R12 ;  /* 0x0000001fff077819 */ /* 0x000fe2000001140c */
[----:B----4-:R-:W-:Y:S02]  /*1ac20*/  IMAD R5, R17, R12, RZ ;  /* 0x0000000c11057224 */ /* 0x010fe400078e02ff */
[----:B------:R-:W-:-:S04]  /*1ac30*/  IMAD.WIDE.U32 R12, R12, R16, R28 ;  /* 0x000000100c0c7225 */ /* 0x000fc800078e001c */
[----:B------:R-:W-:Y:S01]  /*1ac40*/  IMAD R5, R16, R7, R5 ;  /* 0x0000000710057224 */ /* 0x000fe200078e0205 */
[----:B------:R-:W-:-:S03]  /*1ac50*/  MOV R7, R12 ;  /* 0x0000000c00077202 */ /* 0x000fc60000000f00 */
[----:B------:R-:W-:Y:S01]  /*1ac60*/  IMAD.IADD R5, R13, 0x1, R5 ;  /* 0x000000010d057824 */ /* 0x000fe200078e0205 */
[----:B------:R-:W-:Y:S05]  /*1ac70*/  BRA `(.L_x_1144) ;  /* 0x00000000000c7947 */ /* 0x000fea0003800000 */
.L_x_1143:
[----:B------:R-:W2:Y:S02]  /*1ac80*/  LD.E R7, desc[UR6][R18.64+0x38] ;  /* 0x0000380612077980 */ /* 0x000ea4000c101900 */
[----:B--2---:R-:W-:-:S04]  /*1ac90*/  LEA R7, -R7, RZ, 0x6 ;  /* 0x000000ff07077211 */ /* 0x004fc800078e31ff */
[----:B------:R-:W-:Y:S02]  /*1aca0*/  SHF.R.S32.HI R5, RZ, 0x1f, R7 ;  /* 0x0000001fff057819 */ /* 0x000fe40000011407 */
.L_x_1144:
[----:B------:R-:W-:Y:S05]  /*1acb0*/  BSYNC B0 ;  /* 0x0000000000007941 */ /* 0x000fea0003800000 */
.L_x_1142:
[C---:B------:R-:W-:Y:S02]  /*1acc0*/  LOP3.LUT P6, RZ, R247.reuse, 0x1, RZ, 0xc0, !PT ;  /* 0x00000001f7ff7812 */ /* 0x040fe400078cc0ff */
[----:B------:R-:W-:Y:S02]  /*1acd0*/  LOP3.LUT P4, RZ, R247, 0x2, RZ, 0xc0, !PT ;  /* 0x00000002f7ff7812 */ /* 0x000fe4000788c0ff */
[C---:B------:R-:W-:Y:S02]  /*1ace0*/  LEA R42, P2, R7.reuse, R236, 0x1 ;  /* 0x000000ec072a7211 */ /* 0x040fe400078408ff */
[----:B------:R-:W-:Y:S02]  /*1acf0*/  IADD3 R6, P1, R7, R233, RZ ;  /* 0x000000e907067210 */ /* 0x000fe40007f3e0ff */
[----:B------:R-:W-:Y:S02]  /*1ad00*/  LOP3.LUT P3, RZ, R247, 0x4, RZ, 0xc0, !PT ;  /* 0x00000004f7ff7812 */ /* 0x000fe4000786c0ff */
[----:B------:R-:W-:Y:S01]  /*1ad10*/  LEA.HI.X R43, R7, R235, R5, 0x1, P2 ;  /* 0x000000eb072b7211 */ /* 0x000fe200010f0c05 */
[----:B------:R-:W-:Y:S01]  /*1ad20*/  IMAD.X R5, R5, 0x1, R234, P1 ;  /* 0x0000000105057824 */ /* 0x000fe200008e06ea */
[----:B------:R-:W-:-:S02]  /*1ad30*/  LOP3.LUT P2, RZ, R247, 0x8, RZ, 0xc0, !PT ;  /* 0x00000008f7ff7812 */ /* 0x000fc4000784c0ff */
[CC--:B------:R-:W-:Y:S01]  /*1ad40*/  @P6 LEA R36, P1, R6.reuse, R236.reuse, 0x1 ;  /* 0x000000ec06246211 */ /* 0x0c0fe200078208ff */
[----:B------:R-:W-:Y:S01]  /*1ad50*/  @P4 IMAD.MOV.U32 R7, RZ, RZ, R43 ;  /* 0x000000ffff074224 */ /* 0x000fe200078e002b */
[----:B------:R-:W-:Y:S01]  /*1ad60*/  @!PT LDS RZ, [RZ] ;  /* 0x00000000fffff984 */ /* 0x000fe20000000800 */
[----:B------:R-:W-:Y:S01]  /*1ad70*/  @!PT LDS RZ, [RZ] ;  /* 0x00000000fffff984 */ /* 0x000fe20000000800 */
[----:B------:R-:W-:Y:S01]  /*1ad80*/  @!PT LDS RZ, [RZ] ;  /* 0x00000000fffff984 */ /* 0x000fe20000000800 */
[----:B------:R-:W-:Y:S02]  /*1ad90*/  @P6 LDGSTS.E.BYPASS.LTC128B.128 [R243+0x8000], desc[UR6][R42.64] ;  /* 0x080000002af36fae */ /* 0x000fe4000b901d46 */
[CCC-:B------:R-:W-:Y:S02]  /*1ada0*/  @P6 LEA.HI.X R37, R6.reuse, R235.reuse, R5.reuse, 0x1, P1 ;  /* 0x000000eb06256211 */ /* 0x1c0fe400008f0c05 */
[C---:B------:R-:W-:Y:S01]  /*1adb0*/  @P4 LEA R32, P1, R6.reuse, R236, 0x1 ;  /* 0x000000ec06204211 */ /* 0x040fe200078208ff */
[----:B------:R1:W-:Y:S03]  /*1adc0*/  @!P6 STS.128 [R243+0x8000], RZ ;  /* 0x008000fff300e388 */ /* 0x0003e60000000c00 */
[----:B------:R-:W-:-:S02]  /*1add0*/  @P4 LEA.HI.X R33, R6, R235, R5, 0x1, P1 ;  /* 0x000000eb06214211 */ /* 0x000fc400008f0c05 */
[----:B------:R-:W-:-:S04]  /*1ade0*/  @P3 LEA R30, P1, R6, R236, 0x1 ;  /* 0x000000ec061e3211 */ /* 0x000fc800078208ff */
[C---:B------:R-:W-:Y:S02]  /*1adf0*/  @P3 LEA.HI.X R31, R6.reuse, R235, R5, 0x1, P1 ;  /* 0x000000eb061f3211 */ /* 0x040fe400008f0c05 */
[----:B------:R-:W-:-:S04]  /*1ae00*/  @P2 LEA R28, P1, R6, R236, 0x1 ;  /* 0x000000ec061c2211 */ /* 0x000fc800078208ff */
[C---:B------:R-:W-:Y:S02]  /*1ae10*/  @P2 LEA.HI.X R29, R6.reuse, R235, R5, 0x1, P1 ;  /* 0x000000eb061d2211 */ /* 0x040fe400008f0c05 */
[----:B------:R-:W-:-:S05]  /*1ae20*/  IADD3 R6, P1, R6, R233, RZ ;  /* 0x000000e906067210 */ /* 0x000fca0007f3e0ff */
[----:B------:R-:W-:Y:S01]  /*1ae30*/  IMAD.X R5, R5, 0x1, R234, P1 ;  /* 0x0000000105057824 */ /* 0x000fe200008e06ea */
[----:B------:R-:W-:-:S04]  /*1ae40*/  @P6 LEA R34, P1, R6, R236, 0x1 ;  /* 0x000000ec06226211 */ /* 0x000fc800078208ff */
[C---:B------:R-:W-:Y:S02]  /*1ae50*/  @P6 LEA.HI.X R35, R6.reuse, R235, R5, 0x1, P1 ;  /* 0x000000eb06236211 */ /* 0x040fe400008f0c05 */
[----:B------:R-:W-:-:S04]  /*1ae60*/  @P4 LEA R16, P1, R6, R236, 0x1 ;  /* 0x000000ec06104211 */ /* 0x000fc800078208ff */
[C---:B------:R-:W-:Y:S02]  /*1ae70*/  @P4 LEA.HI.X R17, R6.reuse, R235, R5, 0x1, P1 ;  /* 0x000000eb06114211 */ /* 0x040fe400008f0c05 */
        /* <DEDUP_REMOVED lines=12> */
[----:B------:R-:W-:Y:S01]  /*1af40*/  @P2 LEA R58, P1, R6, R236, 0x1 ;  /* 0x000000ec063a2211 */ /* 0x000fe200078208ff */
[----:B------:R-:W-:-:S03]  /*1af50*/  IMAD.MOV.U32 R236, RZ, RZ, R42 ;  /* 0x000000ffffec7224 */ /* 0x000fc600078e002a */
[----:B------:R-:W-:Y:S01]  /*1af60*/  @P2 LEA.HI.X R59, R6, R235, R5, 0x1, P1 ;  /* 0x000000eb063b2211 */ /* 0x000fe200008f0c05 */
[----:B------:R-:W-:Y:S02]  /*1af70*/  @P4 IMAD.MOV.U32 R6, RZ, RZ, R42 ;  /* 0x000000ffff064224 */ /* 0x000fe400078e002a */
[----:B------:R-:W-:-:S03]  /*1af80*/  IMAD.MOV.U32 R235, RZ, RZ, R43 ;  /* 0x000000ffffeb7224 */ /* 0x000fc600078e002b */
[----:B------:R-:W-:Y:S01]  /*1af90*/  @!PT LDS RZ, [RZ] ;  /* 0x00000000fffff984 */ /* 0x000fe20000000800 */
[----:B------:R-:W-:Y:S01]  /*1afa0*/  @!PT LDS RZ, [RZ] ;  /* 0x00000000fffff984 */ /* 0x000fe20000000800 */
[----:B------:R-:W-:Y:S01]  /*1afb0*/  @!PT LDS RZ, [RZ] ;  /* 0x00000000fffff984 */ /* 0x000fe20000000800 */
[----:B------:R2:W-:Y:S04]  /*1afc0*/  @P4 LDGSTS.E.BYPASS.LTC128B.128 [R243+0xa000], desc[UR6][R6.64+0x80] ;  /* 0x0a00008006f34fae */ /* 0x0005e8000b901d46 */
[----:B------:R1:W-:Y:S01]  /*1afd0*/  @!P4 STS.128 [R243+0xa000], RZ ;  /* 0x00a000fff300c388 */ /* 0x0003e20000000c00 */
[----:B--2---:R-:W-:Y:S02]  /*1afe0*/  @P3 IMAD.MOV.U32 R6, RZ, RZ, R42 ;  /* 0x000000ffff063224 */ /* 0x004fe400078e002a */
[----:B------:R-:W-:-:S05]  /*1aff0*/  @P3 IMAD.MOV.U32 R7, RZ, RZ, R43 ;  /* 0x000000ffff073224 */ /* 0x000fca00078e002b */
        /* <DEDUP_REMOVED lines=72> */
[----:B------:R-:W0:Y:S02]  /*1b480*/  LDGDEPBAR ;  /* 0x00000000000079af */ /* 0x000e240000000000 */
.L_x_1141:
[----:B------:R-:W-:Y:S05]  /*1b490*/  BSYNC B1 ;  /* 0x0000000000017941 */ /* 0x000fea0003800000 */
.L_x_1140:
[----:B-1----:R1:W2:Y:S01]  /*1b4a0*/  LD.E R29, desc[UR6][R18.64+0xdc] ;  /* 0x0000dc06121d7980 */ /* 0x0022a2000c101900 */
[----:B------:R-:W-:Y:S01]  /*1b4b0*/  IMAD.IADD R3, R3, 0x1, R4 ;  /* 0x0000000103037824 */ /* 0x000fe200078e0204 */
[----:B------:R-:W-:-:S03]  /*1b4c0*/  LEA R230, R41, UR4, 0x1 ;  /* 0x0000000429e67c11 */ /* 0x000fc6000f8e08ff */
[C---:B------:R-:W-:Y:S02]  /*1b4d0*/  VIADD R4, R3.reuse, 0x1 ;  /* 0x0000000103047836 */ /* 0x040fe40000000000 */
[C---:B------:R-:W-:Y:S01]  /*1b4e0*/  VIADD R5, R3.reuse, 0x8 ;  /* 0x0000000803057836 */ /* 0x040fe20000000000 */
[----:B------:R-:W-:Y:S01]  /*1b4f0*/  LDSM.16.MT88.4 R156, [R230+0x10000] ;  /* 0x01000000e69c783b */ /* 0x000fe20000004200 */
[C---:B------:R-:W-:Y:S01]  /*1b500*/  VIADD R6, R3.reuse, 0x18 ;  /* 0x0000001803067836 */ /* 0x040fe20000000000 */
[C---:B------:R-:W-:Y:S01]  /*1b510*/  ISETP.GE.AND P6, PT, R4.reuse, R0, PT ;  /* 0x000000000400720c */ /* 0x040fe20003fc6270 */
[C---:B------:R-:W-:Y:S01]  /*1b520*/  VIADD R7, R3.reuse, 0x20 ;  /* 0x0000002003077836 */ /* 0x040fe20000000000 */
[----:B------:R-:W-:Y:S01]  /*1b530*/  ISETP.GE.AND P2, PT, R4, R2, PT ;  /* 0x000000020400720c */ /* 0x000fe20003f46270 */
[----:B------:R-:W-:Y:S01]  /*1b540*/  VIADD R4, R3, 0x9 ;  /* 0x0000000903047836 */ /* 0x000fe20000000000 */
[----:B------:R-:W-:Y:S01]  /*1b550*/  ISETP.GE.AND P1, PT, R5, R0, PT ;  /* 0x000000000500720c */ /* 0x000fe20003f26270 */
[----:B------:R-:W-:Y:S01]  /*1b560*/  VIADD R14, R3, 0x30 ;  /* 0x00000030030e7836 */ /* 0x000fe20000000000 */
[----:B------:R-:W-:Y:S01]  /*1b570*/  ISETP.GE.AND P3, PT, R5, R2, PT ;  /* 0x000000020500720c */ /* 0x000fe20003f66270 */
[----:B------:R-:W-:Y:S01]  /*1b580*/  VIADD R5, R3, 0x10 ;  /* 0x0000001003057836 */ /* 0x000fe20000000000 */
[----:B------:R-:W-:Y:S01]  /*1b590*/  FSEL R44, R44, -INF , !P1 ;  /* 0xff8000002c2c7808 */ /* 0x000fe20004800000 */
[--C-:B------:R-:W-:Y:S01]  /*1b5a0*/  IMAD R229, R40, 0x2, R230.reuse ;  /* 0x0000000228e57824 */ /* 0x100fe200078e02e6 */
[C---:B------:R-:W-:Y:S01]  /*1b5b0*/  ISETP.GE.AND P4, PT, R4.reuse, R0, PT ;  /* 0x000000000400720c */ /* 0x040fe20003f86270 */
[----:B------:R-:W-:Y:S01]  /*1b5c0*/  IMAD R228, R39, 0x2, R230 ;  /* 0x0000000227e47824 */ /* 0x000fe200078e02e6 */
[----:B------:R-:W-:Y:S01]  /*1b5d0*/  ISETP.GE.AND P1, PT, R4, R2, PT ;  /* 0x000000020400720c */ /* 0x000fe20003f26270 */
[----:B------:R-:W-:Y:S01]  /*1b5e0*/  VIADD R4, R3, 0x11 ;  /* 0x0000001103047836 */ /* 0x000fe20000000000 */
[----:B------:R-:W-:Y:S01]  /*1b5f0*/  FSEL R46, R46, -INF , !P3 ;  /* 0xff8000002e2e7808 */ /* 0x000fe20005800000 */
[----:B------:R-:W-:Y:S01]  /*1b600*/  LDSM.16.MT88.4 R40, [R229+0x10000] ;  /* 0x01000000e528783b */ /* 0x000fe20000004200 */
[----:B------:R-:W-:Y:S01]  /*1b610*/  ISETP.GE.AND P3, PT, R5, R0, PT ;  /* 0x000000000500720c */ /* 0x000fe20003f66270 */
[----:B------:R-:W-:Y:S01]  /*1b620*/  IMAD R227, R39, 0x2, R229 ;  /* 0x0000000227e37824 */ /* 0x000fe200078e02e5 */
[----:B------:R-:W-:Y:S01]  /*1b630*/  FSEL R45, R45, -INF , !P4 ;  /* 0xff8000002d2d7808 */ /* 0x000fe20006000000 */
[----:B------:R-:W-:Y:S01]  /*1b640*/  LDSM.16.MT88.4 R64, [R230+0x12000] ;  /* 0x01200000e640783b */ /* 0x000fe20000004200 */
[----:B------:R-:W-:-:S02]  /*1b650*/  FSEL R47, R47, -INF , !P1 ;  /* 0xff8000002f2f7808 */ /* 0x000fc40004800000 */
[----:B------:R-:W-:Y:S01]  /*1b660*/  ISETP.GE.AND P4, PT, R5, R2, PT ;  /* 0x000000020500720c */ /* 0x000fe20003f86270 */
[----:B------:R-:W-:Y:S01]  /*1b670*/  LDSM.16.MT88.4 R56, [R227+0x10000] ;  /* 0x01000000e338783b */ /* 0x000fe20000004200 */
[----:B------:R-:W-:Y:S02]  /*1b680*/  ISETP.GE.AND P1, PT, R4, R0, PT ;  /* 0x000000000400720c */ /* 0x000fe40003f26270 */
[----:B------:R-:W-:Y:S01]  /*1b690*/  FSEL R5, R88, -INF , !P3 ;  /* 0xff80000058057808 */ /* 0x000fe20005800000 */
[----:B------:R-:W-:Y:S01]  /*1b6a0*/  LDSM.16.MT88.4 R72, [R229+0x12000] ;  /* 0x01200000e548783b */ /* 0x000fe20000004200 */
[----:B------:R-:W-:Y:S02]  /*1b6b0*/  ISETP.GE.AND P3, PT, R4, R2, PT ;  /* 0x000000020400720c */ /* 0x000fe40003f66270 */
[----:B------:R-:W-:Y:S01]  /*1b6c0*/  FSEL R13, R90, -INF , !P4 ;  /* 0xff8000005a0d7808 */ /* 0x000fe20006000000 */
[----:B------:R-:W-:Y:S01]  /*1b6d0*/  LDSM.16.MT88.4 R96, [R230+0x14000] ;  /* 0x01400000e660783b */ /* 0x000fe20000004200 */
[----:B------:R-:W-:-:S02]  /*1b6e0*/  FSEL R4, R89, -INF , !P1 ;  /* 0xff80000059047808 */ /* 0x000fc40004800000 */
[C---:B------:R-:W-:Y:S01]  /*1b6f0*/  ISETP.GE.AND P4, PT, R6.reuse, R0, PT ;  /* 0x000000000600720c */ /* 0x040fe20003f86270 */
[----:B------:R-:W-:Y:S01]  /*1b700*/  LDSM.16.MT88.4 R104, [R229+0x14000] ;  /* 0x01400000e568783b */ /* 0x000fe20000004200 */
[----:B------:R-:W-:Y:S01]  /*1b710*/  ISETP.GE.AND P1, PT, R6, R2, PT ;  /* 0x000000020600720c */ /* 0x000fe20003f26270 */
[----:B------:R-:W-:Y:S01]  /*1b720*/  VIADD R6, R3, 0x19 ;  /* 0x0000001903067836 */ /* 0x000fe20000000000 */
[----:B------:R-:W-:Y:S01]  /*1b730*/  FSEL R12, R91, -INF , !P3 ;  /* 0xff8000005b0c7808 */ /* 0x000fe20005800000 */
[----:B------:R-:W-:Y:S01]  /*1b740*/  LDSM.16.MT88.4 R112, [R228+0x14000] ;  /* 0x01400000e470783b */ /* 0x000fe20000004200 */
[----:B------:R-:W-:Y:S02]  /*1b750*/  FSEL R49, R49, -INF , !P6 ;  /* 0xff80000031317808 */ /* 0x000fe40007000000 */
[----:B------:R-:W-:Y:S01]  /*1b760*/  ISETP.GE.AND P6, PT, R3, R0, PT ;  /* 0x000000000300720c */ /* 0x000fe20003fc6270 */
[----:B------:R-:W-:Y:S01]  /*1b770*/  LDSM.16.MT88.4 R88, [R227+0x12000] ;  /* 0x01200000e358783b */ /* 0x000fe20000004200 */
[----:B------:R-:W-:-:S02]  /*1b780*/  ISETP.GE.AND P3, PT, R6, R2, PT ;  /* 0x000000020600720c */ /* 0x000fc40003f66270 */
[----:B------:R-:W-:Y:S01]  /*1b790*/  FSEL R48, R48, -INF , !P6 ;  /* 0xff80000030307808 */ /* 0x000fe20007000000 */
[----:B------:R-:W-:Y:S01]  /*1b7a0*/  LDSM.16.MT88.4 R120, [R227+0x14000] ;  /* 0x01400000e378783b */ /* 0x000fe20000004200 */
[----:B------:R-:W-:Y:S02]  /*1b7b0*/  FSEL R11, R11, -INF , !P3 ;  /* 0xff8000000b0b7808 */ /* 0x000fe40005800000 */
[----:B------:R-:W-:Y:S01]  /*1b7c0*/  ISETP.GE.AND P3, PT, R3, R2, PT ;  /* 0x000000020300720c */ /* 0x000fe20003f66270 */
[----:B------:R-:W-:Y:S01]  /*1b7d0*/  LDSM.16.MT88.4 R128, [R230+0x16000] ;  /* 0x01600000e680783b */ /* 0x000fe20000004200 */
[----:B------:R-:W-:Y:S02]  /*1b7e0*/  FSEL R51, R51, -INF , !P2 ;  /* 0xff80000033337808 */ /* 0x000fe40005000000 */
[----:B------:R-:W-:Y:S01]  /*1b7f0*/  FSEL R8, R8, -INF , !P4 ;  /* 0xff80000008087808 */ /* 0x000fe20006000000 */
[----:B------:R-:W-:Y:S01]  /*1b800*/  LDSM.16.MT88.4 R152, [R229+0x16000] ;  /* 0x01600000e598783b */ /* 0x000fe20000004200 */
[----:B------:R-:W-:-:S02]  /*1b810*/  FSEL R10, R10, -INF , !P1 ;  /* 0xff8000000a0a7808 */ /* 0x000fc40004800000 */
[-C--:B------:R-:W-:Y:S01]  /*1b820*/  ISETP.GE.AND P2, PT, R6, R0.reuse, PT ;  /* 0x000000000600720c */ /* 0x080fe20003f46270 */
[----:B------:R-:W-:Y:S01]  /*1b830*/  VIADD R6, R3, 0x21 ;  /* 0x0000002103067836 */ /* 0x000fe20000000000 */
[C---:B------:R-:W-:Y:S01]  /*1b840*/  ISETP.GE.AND P4, PT, R7.reuse, R0, PT ;  /* 0x000000000700720c */ /* 0x040fe20003f86270 */
[----:B------:R-:W-:Y:S01]  /*1b850*/  LDSM.16.MT88.4 R148, [R228+0x16000] ;  /* 0x01600000e494783b */ /* 0x000fe20000004200 */
[----:B------:R-:W-:Y:S02]  /*1b860*/  ISETP.GE.AND P1, PT, R7, R2, PT ;  /* 0x000000020700720c */ /* 0x000fe40003f26270 */
[----:B------:R-:W-:Y:S02]  /*1b870*/  FMNMX.FTZ R7, R48, R49, !PT ;  /* 0x0000003130077209 */ /* 0x000fe40007810000 */
[----:B------:R-:W-:Y:S02]  /*1b880*/  FSEL R50, R50, -INF , !P3 ;  /* 0xff80000032327808 */ /* 0x000fe40005800000 */
[----:B------:R-:W-:-:S02]  /*1b890*/  FSEL R9, R9, -INF , !P2 ;  /* 0xff80000009097808 */ /* 0x000fc40005000000 */
[----:B------:R-:W-:Y:S02]  /*1b8a0*/  FMNMX.FTZ R7, R44, R7, !PT ;  /* 0x000000072c077209 */ /* 0x000fe40007810000 */
[C---:B------:R-:W-:Y:S02]  /*1b8b0*/  ISETP.GE.AND P6, PT, R6.reuse, R0, PT ;  /* 0x000000000600720c */ /* 0x040fe40003fc6270 */
[----:B------:R-:W-:Y:S01]  /*1b8c0*/  ISETP.GE.AND P2, PT, R6, R2, PT ;  /* 0x000000020600720c */ /* 0x000fe20003f46270 */
[----:B------:R-:W-:Y:S01]  /*1b8d0*/  VIADD R6, R3, 0x28 ;  /* 0x0000002803067836 */ /* 0x000fe20000000000 */
[----:B------:R-:W-:Y:S02]  /*1b8e0*/  FMNMX.FTZ R15, R50, R51, !PT ;  /* 0x00000033320f7209 */ /* 0x000fe40007810000 */
[----:B------:R-:W-:Y:S02]  /*1b8f0*/  FMNMX.FTZ R7, R45, R7, !PT ;  /* 0x000000072d077209 */ /* 0x000fe40007810000 */
[----:B------:R-:W-:-:S02]  /*1b900*/  FMNMX.FTZ R15, R46, R15, !PT ;  /* 0x0000000f2e0f7209 */ /* 0x000fc40007810000 */
[----:B------:R-:W-:Y:S02]  /*1b910*/  FSEL R178, R24, -INF , !P4 ;  /* 0xff80000018b27808 */ /* 0x000fe40006000000 */
[----:B------:R-:W-:Y:S02]  /*1b920*/  FSEL R182, R26, -INF , !P1 ;  /* 0xff8000001ab67808 */ /* 0x000fe40004800000 */
[C---:B------:R-:W-:Y:S02]  /*1b930*/  ISETP.GE.AND P4, PT, R6.reuse, R0, PT ;  /* 0x000000000600720c */ /* 0x040fe40003f86270 */
[----:B------:R-:W-:Y:S02]  /*1b940*/  ISETP.GE.AND P1, PT, R6, R2, PT ;  /* 0x000000020600720c */ /* 0x000fe40003f26270 */
[----:B------:R-:W-:Y:S01]  /*1b950*/  FMNMX.FTZ R6, R5, R7, !PT ;  /* 0x0000000705067209 */ /* 0x000fe20007810000 */
[----:B------:R-:W-:Y:S01]  /*1b960*/  VIADD R7, R3, 0x29 ;  /* 0x0000002903077836 */ /* 0x000fe20000000000 */
[----:B------:R-:W-:-:S02]  /*1b970*/  FMNMX.FTZ R15, R47, R15, !PT ;  /* 0x0000000f2f0f7209 */ /* 0x000fc40007810000 */
[----:B------:R-:W-:Y:S02]  /*1b980*/  FMNMX.FTZ R6, R4, R6, !PT ;  /* 0x0000000604067209 */ /* 0x000fe40007810000 */
[----:B------:R-:W-:Y:S02]  /*1b990*/  FMNMX.FTZ R15, R13, R15, !PT ;  /* 0x0000000f0d0f7209 */ /* 0x000fe40007810000 */
[----:B------:R-:W-:Y:S01]  /*1b9a0*/  FMNMX.FTZ R16, R8, R6, !PT ;  /* 0x0000000608107209 */ /* 0x000fe20007810000 */
[----:B------:R-:W-:Y:S01]  /*1b9b0*/  VIADD R6, R3, 0x38 ;  /* 0x0000003803067836 */ /* 0x000fe20000000000 */
[----:B------:R-:W-:Y:S02]  /*1b9c0*/  FMNMX.FTZ R15, R12, R15, !PT ;  /* 0x0000000f0c0f7209 */ /* 0x000fe40007810000 */
[----:B------:R-:W-:Y:S02]  /*1b9d0*/  FMNMX.FTZ R16, R9, R16, !PT ;  /* 0x0000001009107209 */ /* 0x000fe40007810000 */
[----:B------:R-:W-:-:S02]  /*1b9e0*/  FMNMX.FTZ R15, R10, R15, !PT ;  /* 0x0000000f0a0f7209 */ /* 0x000fc40007810000 */
[----:B------:R-:W-:Y:S02]  /*1b9f0*/  FSEL R179, R25, -INF , !P6 ;  /* 0xff80000019b37808 */ /* 0x000fe40007000000 */
[----:B------:R-:W-:Y:S02]  /*1ba00*/  FMNMX.FTZ R16, R178, R16, !PT ;  /* 0x00000010b2107209 */ /* 0x000fe40007810000 */
[----:B------:R-:W-:Y:S02]  /*1ba10*/  FMNMX.FTZ R15, R11, R15, !PT ;  /* 0x0000000f0b0f7209 */ /* 0x000fe40007810000 */
[----:B------:R-:W-:Y:S02]  /*1ba20*/  ISETP.GE.AND P6, PT, R7, R0, PT ;  /* 0x000000000700720c */ /* 0x000fe40003fc6270 */
[----:B------:R-:W-:Y:S02]  /*1ba30*/  FSEL R180, R20, -INF , !P4 ;  /* 0xff80000014b47808 */ /* 0x000fe40006000000 */
[----:B------:R-:W-:-:S02]  /*1ba40*/  FMNMX.FTZ R16, R179, R16, !PT ;  /* 0x00000010b3107209 */ /* 0x000fc40007810000 */
[----:B------:R-:W-:Y:S02]  /*1ba50*/  FSEL R183, R27, -INF , !P2 ;  /* 0xff8000001bb77808 */ /* 0x000fe40005000000 */
[----:B------:R-:W-:Y:S01]  /*1ba60*/  FMNMX.FTZ R15, R182, R15, !PT ;  /* 0x0000000fb60f7209 */ /* 0x000fe20007810000 */
[----:B------:R-:W-:Y:S01]  /*1ba70*/  LDSM.16.MT88.4 R24, [R227+0x10800] ;  /* 0x01080000e318783b */ /* 0x000fe20000004200 */
[----:B------:R-:W-:Y:S01]  /*1ba80*/  ISETP.GE.AND P3, PT, R7, R2, PT ;  /* 0x000000020700720c */ /* 0x000fe20003f66270 */
[C---:B------:R-:W-:Y:S01]  /*1ba90*/  VIADD R7, R3.reuse, 0x31 ;  /* 0x0000003103077836 */ /* 0x040fe20000000000 */
[----:B------:R-:W-:Y:S01]  /*1baa0*/  ISETP.GE.AND P2, PT, R14, R0, PT ;  /* 0x000000000e00720c */ /* 0x000fe20003f46270 */
[----:B------:R-:W-:Y:S01]  /*1bab0*/  VIADD R3, R3, 0x39 ;  /* 0x0000003903037836 */ /* 0x000fe20000000000 */
[----:B------:R-:W-:Y:S02]  /*1bac0*/  FSEL R181, R21, -INF , !P6 ;  /* 0xff80000015b57808 */ /* 0x000fe40007000000 */
[----:B------:R-:W-:-:S02]  /*1bad0*/  FMNMX.FTZ R16, R180, R16, !PT ;  /* 0x00000010b4107209 */ /* 0x000fc40007810000 */
[----:B------:R-:W-:Y:S02]  /*1bae0*/  FSEL R184, R22, -INF , !P1 ;  /* 0xff80000016b87808 */ /* 0x000fe40004800000 */
[----:B------:R-:W-:Y:S02]  /*1baf0*/  FMNMX.FTZ R15, R183, R15, !PT ;  /* 0x0000000fb70f7209 */ /* 0x000fe40007810000 */
[----:B------:R-:W-:Y:S02]  /*1bb00*/  FSEL R194, R84, -INF , !P2 ;  /* 0xff80000054c27808 */ /* 0x000fe40005000000 */
[----:B------:R-:W-:Y:S02]  /*1bb10*/  ISETP.GE.AND P4, PT, R7, R0, PT ;  /* 0x000000000700720c */ /* 0x000fe40003f86270 */
[----:B------:R-:W-:Y:S02]  /*1bb20*/  FMNMX.FTZ R16, R181, R16, !PT ;  /* 0x00000010b5107209 */ /* 0x000fe40007810000 */
[----:B------:R-:W-:-:S02]  /*1bb30*/  ISETP.GE.AND P2, PT, R6, R0, PT ;  /* 0x000000000600720c */ /* 0x000fc40003f46270 */
[----:B------:R-:W-:Y:S02]  /*1bb40*/  ISETP.GE.AND P1, PT, R14, R2, PT ;  /* 0x000000020e00720c */ /* 0x000fe40003f26270 */
[----:B------:R-:W-:Y:S02]  /*1bb50*/  FSEL R185, R23, -INF , !P3 ;  /* 0xff80000017b97808 */ /* 0x000fe40005800000 */
[----:B------:R-:W-:Y:S01]  /*1bb60*/  FMNMX.FTZ R15, R184, R15, !PT ;  /* 0x0000000fb80f7209 */ /* 0x000fe20007810000 */
[----:B------:R-:W-:Y:S01]  /*1bb70*/  LDSM.16.MT88.4 R20, [R230+0x12800] ;  /* 0x01280000e614783b */ /* 0x000fe20000004200 */
[----:B------:R-:W-:Y:S02]  /*1bb80*/  FSEL R193, R85, -INF , !P4 ;  /* 0xff80000055c17808 */ /* 0x000fe40006000000 */
[----:B------:R-:W-:Y:S02]  /*1bb90*/  FMNMX.FTZ R16, R194, R16, !PT ;  /* 0x00000010c2107209 */ /* 0x000fe40007810000 */
[----:B------:R-:W-:-:S02]  /*1bba0*/  FSEL R192, R80, -INF , !P2 ;  /* 0xff80000050c07808 */ /* 0x000fc40005000000 */
[----:B------:R-:W-:Y:S02]  /*1bbb0*/  ISETP.GE.AND P2, PT, R7, R2, PT ;  /* 0x000000020700720c */ /* 0x000fe40003f46270 */
[----:B------:R-:W-:Y:S02]  /*1bbc0*/  FSEL R187, R86, -INF , !P1 ;  /* 0xff80000056bb7808 */ /* 0x000fe40004800000 */
[----:B------:R-:W-:Y:S02]  /*1bbd0*/  FMNMX.FTZ R15, R185, R15, !PT ;  /* 0x0000000fb90f7209 */ /* 0x000fe40007810000 */
[----:B------:R-:W-:Y:S02]  /*1bbe0*/  ISETP.GE.AND P4, PT, R3, R0, PT ;  /* 0x000000000300720c */ /* 0x000fe40003f86270 */
[----:B------:R-:W-:Y:S02]  /*1bbf0*/  FMNMX.FTZ R16, R193, R16, !PT ;  /* 0x00000010c1107209 */ /* 0x000fe40007810000 */
[----:B------:R-:W-:-:S02]  /*1bc00*/  ISETP.GE.AND P1, PT, R6, R2, PT ;  /* 0x000000020600720c */ /* 0x000fc40003f26270 */
[----:B------:R-:W-:Y:S02]  /*1bc10*/  FSEL R186, R87, -INF , !P2 ;  /* 0xff80000057ba7808 */ /* 0x000fe40005000000 */
[----:B------:R-:W-:Y:S02]  /*1bc20*/  FMNMX.FTZ R15, R187, R15, !PT ;  /* 0x0000000fbb0f7209 */ /* 0x000fe40007810000 */
[----:B------:R-:W-:Y:S02]  /*1bc30*/  FSEL R191, R81, -INF , !P4 ;  /* 0xff80000051bf7808 */ /* 0x000fe40006000000 */
[----:B------:R-:W-:Y:S02]  /*1bc40*/  FMNMX.FTZ R16, R192, R16, !PT ;  /* 0x00000010c0107209 */ /* 0x000fe40007810000 */
[----:B------:R-:W-:Y:S02]  /*1bc50*/  ISETP.GE.AND P2, PT, R3, R2, PT ;  /* 0x000000020300720c */ /* 0x000fe40003f46270 */
[----:B------:R-:W-:-:S02]  /*1bc60*/  FSEL R31, R82, -INF , !P1 ;  /* 0xff800000521f7808 */ /* 0x000fc40004800000 */
[----:B------:R-:W-:Y:S02]  /*1bc70*/  FMNMX.FTZ R15, R186, R15, !PT ;  /* 0x0000000fba0f7209 */ /* 0x000fe40007810000 */
[----:B------:R-:W-:Y:S02]  /*1bc80*/  FMNMX.FTZ R14, R191, R16, !PT ;  /* 0x00000010bf0e7209 */ /* 0x000fe40007810000 */
[----:B------:R-:W-:Y:S01]  /*1bc90*/  FSEL R30, R83, -INF , !P2 ;  /* 0xff800000531e7808 */ /* 0x000fe20005000000 */
[----:B-1----:R-:W-:Y:S01]  /*1bca0*/  LDSM.16.MT88.4 R16, [R230+0x10800] ;  /* 0x01080000e610783b */ /* 0x002fe20000004200 */
[----:B------:R-:W-:-:S03]  /*1bcb0*/  FMNMX.FTZ R3, R31, R15, !PT ;  /* 0x0000000f1f037209 */ /* 0x000fc60007810000 */
[----:B------:R-:W1:Y:S01]  /*1bcc0*/  SHFL.BFLY PT, R7, R14, 0x2, 0x1f ;  /* 0x0c401f000e077f89 */ /* 0x000e6200000e0000 */
[----:B------:R-:W-:-:S03]  /*1bcd0*/  FMNMX.FTZ R3, R30, R3, !PT ;  /* 0x000000031e037209 */ /* 0x000fc60007810000 */
[----:B------:R-:W-:Y:S04]  /*1bce0*/  LDSM.16.MT88.4 R80, [R228+0x12000] ;  /* 0x01200000e450783b */ /* 0x000fe80000004200 */
[----:B------:R-:W3:Y:S01]  /*1bcf0*/  SHFL.BFLY PT, R6, R3, 0x2, 0x1f ;  /* 0x0c401f0003067f89 */ /* 0x000ee200000e0000 */
[----:B-1----:R-:W-:-:S05]  /*1bd00*/  FMNMX.FTZ R7, R14, R7, !PT ;  /* 0x000000070e077209 */ /* 0x002fca0007810000 */
[----:B------:R-:W1:Y:S01]  /*1bd10*/  SHFL.BFLY PT, R164, R7, 0x1, 0x1f ;  /* 0x0c201f0007a47f89 */ /* 0x000e6200000e0000 */
[----:B---3--:R-:W-:-:S05]  /*1bd20*/  FMNMX.FTZ R6, R3, R6, !PT ;  /* 0x0000000603067209 */ /* 0x008fca0007810000 */
[----:B------:R-:W3:Y:S01]  /*1bd30*/  SHFL.BFLY PT, R3, R6, 0x1, 0x1f ;  /* 0x0c201f0006037f89 */ /* 0x000ee200000e0000 */
[----:B-1----:R-:W-:-:S04]  /*1bd40*/  FMNMX.FTZ R164, R7, R164, !PT ;  /* 0x000000a407a47209 */ /* 0x002fc80007810000 */
[----:B------:R-:W-:Y:S02]  /*1bd50*/  FSETP.NEU.FTZ.AND P1, PT, R164, -INF , PT ;  /* 0xff800000a400780b */ /* 0x000fe40003f3d000 */
[----:B---3--:R-:W-:Y:S01]  /*1bd60*/  FMNMX.FTZ R3, R6, R3, !PT ;  /* 0x0000000306037209 */ /* 0x008fe20007810000 */
[----:B--2---:R-:W-:-:S04]  /*1bd70*/  FMUL.FTZ R190, R29, R164 ;  /* 0x000000a41dbe7220 */ /* 0x004fc80000410000 */
[----:B------:R-:W-:Y:S01]  /*1bd80*/  FMUL.FTZ R28, R29, R3 ;  /* 0x000000031d1c7220 */ /* 0x000fe20000410000 */
[----:B------:R-:W-:Y:S02]  /*1bd90*/  FSEL R190, R190, RZ, P1 ;  /* 0x000000ffbebe7208 */ /* 0x000fe40000800000 */
[----:B------:R-:W-:-:S03]  /*1bda0*/  FSETP.NEU.FTZ.AND P1, PT, R3, -INF , PT ;  /* 0xff8000000300780b */ /* 0x000fc60003f3d000 */
[-CC-:B------:R-:W-:Y:S01]  /*1bdb0*/  FFMA.FTZ R175, R48, R29.reuse, -R190.reuse ;  /* 0x0000001d30af7223 */ /* 0x180fe200000108be */
[----:B------:R-:W-:Y:S01]  /*1bdc0*/  FSEL R28, R28, RZ, P1 ;  /* 0x000000ff1c1c7208 */ /* 0x000fe20000800000 */
[-CC-:B------:R-:W-:Y:S01]  /*1bdd0*/  FFMA.FTZ R174, R49, R29.reuse, -R190.reuse ;  /* 0x0000001d31ae7223 */ /* 0x180fe200000108be */
[-CC-:B------:R-:W-:Y:S01]  /*1bde0*/  FFMA.FTZ R172, R44, R29.reuse, -R190.reuse ;  /* 0x0000001d2cac7223 */ /* 0x180fe200000108be */
[-CC-:B------:R-:W-:Y:S01]  /*1bdf0*/  FFMA.FTZ R170, R45, R29.reuse, -R190.reuse ;  /* 0x0000001d2daa7223 */ /* 0x180fe200000108be */
[-C--:B------:R-:W-:Y:S01]  /*1be00*/  FFMA.FTZ R169, R5, R29.reuse, -R190 ;  /* 0x0000001d05a97223 */ /* 0x080fe200000108be */
[-CC-:B------:R-:W-:Y:S01]  /*1be10*/  FFMA.FTZ R176, R50, R29.reuse, -R28.reuse ;  /* 0x0000001d32b07223 */ /* 0x180fe2000001081c */
[-CC-:B------:R-:W-:Y:S01]  /*1be20*/  FFMA.FTZ R177, R51, R29.reuse, -R28.reuse ;  /* 0x0000001d33b17223 */ /* 0x180fe2000001081c */
[-CC-:B------:R-:W-:Y:S01]  /*1be30*/  FFMA.FTZ R173, R46, R29.reuse, -R28.reuse ;  /* 0x0000001d2ead7223 */ /* 0x180fe2000001081c */
[----:B------:R-:W1:Y:S01]  /*1be40*/  LDSM.16.MT88.4 R48, [R228+0x10000] ;  /* 0x01000000e430783b */ /* 0x000e620000004200 */
[-C--:B------:R-:W-:Y:S01]  /*1be50*/  FFMA.FTZ R171, R47, R29.reuse, -R28 ;  /* 0x0000001d2fab7223 */ /* 0x080fe2000001081c */
[-C--:B------:R-:W-:Y:S01]  /*1be60*/  FFMA.FTZ R167, R4, R29.reuse, -R190 ;  /* 0x0000001d04a77223 */ /* 0x080fe200000108be */
[----:B------:R-:W-:Y:S01]  /*1be70*/  MUFU.EX2 R175, R175 ;  /* 0x000000af00af7308 */ /* 0x000fe20000000800 */
[----:B------:R-:W2:Y:S01]  /*1be80*/  LDSM.16.MT88.4 R4, [R227+0x16000] ;  /* 0x01600000e304783b */ /* 0x000ea20000004200 */
[-CC-:B------:R-:W-:Y:S01]  /*1be90*/  FFMA.FTZ R168, R13, R29.reuse, -R28.reuse ;  /* 0x0000001d0da87223 */ /* 0x180fe2000001081c */
[-C--:B------:R-:W-:Y:S01]  /*1bea0*/  FFMA.FTZ R35, R12, R29.reuse, -R28 ;  /* 0x0000001d0c237223 */ /* 0x080fe2000001081c */
[-CC-:B------:R-:W-:Y:S01]  /*1beb0*/  FFMA.FTZ R166, R8, R29.reuse, -R190.reuse ;  /* 0x0000001d08a67223 */ /* 0x180fe200000108be */
[----:B------:R-:W3:Y:S01]  /*1bec0*/  LDSM.16.MT88.4 R12, [R229+0x10800] ;  /* 0x01080000e50c783b */ /* 0x000ee20000004200 */
[-C--:B------:R-:W-:Y:S01]  /*1bed0*/  FFMA.FTZ R33, R9, R29.reuse, -R190 ;  /* 0x0000001d09217223 */ /* 0x080fe200000108be */
[-CC-:B------:R-:W-:Y:S01]  /*1bee0*/  FFMA.FTZ R34, R10, R29.reuse, -R28.reuse ;  /* 0x0000001d0a227223 */ /* 0x180fe2000001081c */
[----:B------:R-:W4:Y:S01]  /*1bef0*/  MUFU.EX2 R174, R174 ;  /* 0x000000ae00ae7308 */ /* 0x000f220000000800 */
[-C--:B------:R-:W-:Y:S01]  /*1bf00*/  FFMA.FTZ R32, R11, R29.reuse, -R28 ;  /* 0x0000001d0b207223 */ /* 0x080fe2000001081c */
[-CC-:B------:R-:W-:Y:S01]  /*1bf10*/  FFMA.FTZ R178, R178, R29.reuse, -R190.reuse ;  /* 0x0000001db2b27223 */ /* 0x180fe200000108be */
[----:B------:R-:W5:Y:S01]  /*1bf20*/  LDSM.16.MT88.4 R8, [R228+0x10800] ;  /* 0x01080000e408783b */ /* 0x000f620000004200 */
[-CC-:B------:R-:W-:Y:S01]  /*1bf30*/  FFMA.FTZ R179, R179, R29.reuse, -R190.reuse ;  /* 0x0000001db3b37223 */ /* 0x180fe200000108be */
[-CC-:B------:R-:W-:Y:S01]  /*1bf40*/  FFMA.FTZ R180, R180, R29.reuse, -R190.reuse ;  /* 0x0000001db4b47223 */ /* 0x180fe200000108be */
[-C--:B------:R-:W-:Y:S01]  /*1bf50*/  FFMA.FTZ R181, R181, R29.reuse, -R190 ;  /* 0x0000001db5b57223 */ /* 0x080fe200000108be */
[-CC-:B------:R-:W-:Y:S01]  /*1bf60*/  FFMA.FTZ R182, R182, R29.reuse, -R28.reuse ;  /* 0x0000001db6b67223 */ /* 0x180fe2000001081c */
[----:B------:R-:W1:Y:S01]  /*1bf70*/  MUFU.EX2 R172, R172 ;  /* 0x000000ac00ac7308 */ /* 0x000e620000000800 */
[-CC-:B------:R-:W-:Y:S01]  /*1bf80*/  FFMA.FTZ R183, R183, R29.reuse, -R28.reuse ;  /* 0x0000001db7b77223 */ /* 0x180fe2000001081c */
[-CC-:B------:R-:W-:Y:S01]  /*1bf90*/  FFMA.FTZ R184, R184, R29.reuse, -R28.reuse ;  /* 0x0000001db8b87223 */ /* 0x180fe2000001081c */
[-C--:B------:R-:W-:Y:S01]  /*1bfa0*/  FFMA.FTZ R185, R185, R29.reuse, -R28 ;  /* 0x0000001db9b97223 */ /* 0x080fe2000001081c */
[-CC-:B------:R-:W-:Y:S01]  /*1bfb0*/  FFMA.FTZ R194, R194, R29.reuse, -R190.reuse ;  /* 0x0000001dc2c27223 */ /* 0x180fe200000108be */
[-CC-:B------:R-:W-:Y:S01]  /*1bfc0*/  FFMA.FTZ R193, R193, R29.reuse, -R190.reuse ;  /* 0x0000001dc1c17223 */ /* 0x180fe200000108be */
[-CC-:B------:R-:W-:Y:S01]  /*1bfd0*/  FFMA.FTZ R192, R192, R29.reuse, -R190.reuse ;  /* 0x0000001dc0c07223 */ /* 0x180fe200000108be */
[----:B------:R-:W-:Y:S01]  /*1bfe0*/  FFMA.FTZ R249, R191, R29, -R190 ;  /* 0x0000001dbff97223 */ /* 0x000fe200000108be */
[----:B------:R-:W2:Y:S01]  /*1bff0*/  MUFU.EX2 R170, R170 ;  /* 0x000000aa00aa7308 */ /* 0x000ea20000000800 */
[----:B----4-:R-:W-:Y:S01]  /*1c000*/  F2FP.BF16.F32.PACK_AB R144, R174, R175 ;  /* 0x000000afae90723e */ /* 0x010fe200000010ff */
[-CC-:B------:R-:W-:Y:S01]  /*1c010*/  FFMA.FTZ R187, R187, R29.reuse, -R28.reuse ;  /* 0x0000001dbbbb7223 */ /* 0x180fe2000001081c */
[-CC-:B------:R-:W-:Y:S01]  /*1c020*/  FFMA.FTZ R186, R186, R29.reuse, -R28.reuse ;  /* 0x0000001dbaba7223 */ /* 0x180fe2000001081c */
[-CC-:B------:R-:W-:Y:S01]  /*1c030*/  FFMA.FTZ R190, R31, R29.reuse, -R28.reuse ;  /* 0x0000001d1fbe7223 */ /* 0x180fe2000001081c */
[----:B------:R-:W-:Y:S01]  /*1c040*/  FFMA.FTZ R248, R30, R29, -R28 ;  /* 0x0000001d1ef87223 */ /* 0x000fe2000001081c */
[----:B------:R-:W-:Y:S01]  /*1c050*/  FADD.FTZ R174, R175, R174 ;  /* 0x000000aeafae7221 */ /* 0x000fe20000010000 */
[----:B------:R-:W-:Y:S01]  /*1c060*/  LDSM.16.MT88.4 R28, [R229+0x15800] ;  /* 0x01580000e51c783b */ /* 0x000fe20000004200 */
[----:B------:R-:W-:Y:S02]  /*1c070*/  MUFU.EX2 R176, R176 ;  /* 0x000000b000b07308 */ /* 0x000fe40000000800 */
[----:B-1----:R-:W-:-:S06]  /*1c080*/  FADD.FTZ R174, R172, R174 ;  /* 0x000000aeacae7221 */ /* 0x002fcc0000010000 */
[----:B------:R-:W1:Y:S01]  /*1c090*/  MUFU.EX2 R177, R177 ;  /* 0x000000b100b17308 */ /* 0x000e620000000800 */
[C---:B--2---:R-:W-:Y:S01]  /*1c0a0*/  F2FP.BF16.F32.PACK_AB R146, R170.reuse, R172 ;  /* 0x000000acaa92723e */ /* 0x044fe200000010ff */
[----:B------:R-:W-:-:S06]  /*1c0b0*/  FADD.FTZ R174, R170, R174 ;  /* 0x000000aeaaae7221 */ /* 0x000fcc0000010000 */
[----:B------:R-:W2:Y:S08]  /*1c0c0*/  MUFU.EX2 R173, R173 ;  /* 0x000000ad00ad7308 */ /* 0x000eb00000000800 */
[----:B------:R-:W4:Y:S01]  /*1c0d0*/  MUFU.EX2 R171, R171 ;  /* 0x000000ab00ab7308 */ /* 0x000f220000000800 */
[----:B-1----:R-:W-:Y:S01]  /*1c0e0*/  F2FP.BF16.F32.PACK_AB R145, R177, R176 ;  /* 0x000000b0b191723e */ /* 0x002fe200000010ff */
[----:B------:R-:W-:-:S06]  /*1c0f0*/  FADD.FTZ R176, R176, R177 ;  /* 0x000000b1b0b07221 */ /* 0x000fcc0000010000 */
[----:B------:R-:W1:Y:S01]  /*1c100*/  MUFU.EX2 R169, R169 ;  /* 0x000000a900a97308 */ /* 0x000e620000000800 */
[----:B--2---:R-:W-:-:S07]  /*1c110*/  FADD.FTZ R176, R173, R176 ;  /* 0x000000b0adb07221 */ /* 0x004fce0000010000 */
[----:B------:R-:W2:Y:S01]  /*1c120*/  MUFU.EX2 R167, R167 ;  /* 0x000000a700a77308 */ /* 0x000ea20000000800 */
[C---:B----4-:R-:W-:Y:S01]  /*1c130*/  F2FP.BF16.F32.PACK_AB R147, R171.reuse, R173 ;  /* 0x000000adab93723e */ /* 0x050fe200000010ff */
[----:B------:R-:W-:-:S06]  /*1c140*/  FADD.FTZ R176, R171, R176 ;  /* 0x000000b0abb07221 */ /* 0x000fcc0000010000 */
[----:B------:R-:W-:Y:S01]  /*1c150*/  HMMA.16816.F32.BF16 R160, R144, R156, RZ ;  /* 0x0000009c90a0723c */ /* 0x000fe200000418ff */
[----:B------:R-:W-:Y:S01]  /*1c160*/  MUFU.EX2 R166, R166 ;  /* 0x000000a600a67308 */ /* 0x000fe20000000800 */
[----:B-1----:R-:W-:-:S04]  /*1c170*/  FADD.FTZ R174, R169, R174 ;  /* 0x000000aea9ae7221 */ /* 0x002fc80000010000 */
[C---:B------:R-:W-:Y:S03]  /*1c180*/  HMMA.16816.F32.BF16 R36, R144.reuse, R40, RZ ;  /* 0x000000289024723c */ /* 0x040fe600000418ff */
[----:B------:R-:W-:Y:S01]  /*1c190*/  MUFU.EX2 R33, R33 ;  /* 0x0000002100217308 */ /* 0x000fe20000000800 */
[----:B--2---:R-:W-:Y:S02]  /*1c1a0*/  FADD.FTZ R174, R167, R174 ;  /* 0x000000aea7ae7221 */ /* 0x004fe40000010000 */
[C---:B------:R-:W-:Y:S05]  /*1c1b0*/  HMMA.16816.F32.BF16 R156, R144.reuse, R158, RZ ;  /* 0x0000009e909c723c */ /* 0x040fea00000418ff */
[----:B------:R-:W1:Y:S01]  /*1c1c0*/  MUFU.EX2 R168, R168 ;  /* 0x000000a800a87308 */ /* 0x000e620000000800 */
[C---:B------:R-:W-:Y:S06]  /*1c1d0*/  HMMA.16816.F32.BF16 R40, R144.reuse, R42, RZ ;  /* 0x0000002a9028723c */ /* 0x040fec00000418ff */
[C---:B------:R-:W-:Y:S01]  /*1c1e0*/  HMMA.16816.F32.BF16 R44, R144.reuse, R48, RZ ;  /* 0x00000030902c723c */ /* 0x040fe200000418ff */
[----:B------:R-:W2:Y:S05]  /*1c1f0*/  MUFU.EX2 R35, R35 ;  /* 0x0000002300237308 */ /* 0x000eaa0000000800 */
[----:B------:R-:W-:Y:S03]  /*1c200*/  HMMA.16816.F32.BF16 R48, R144, R50, RZ ;  /* 0x000000329030723c */ /* 0x000fe600000418ff */
[----:B------:R-:W-:Y:S01]  /*1c210*/  MUFU.EX2 R34, R34 ;  /* 0x0000002200227308 */ /* 0x000fe20000000800 */
[----:B-1----:R-:W-:-:S02]  /*1c220*/  FADD.FTZ R176, R168, R176 ;  /* 0x000000b0a8b07221 */ /* 0x002fc40000010000 */
[C---:B------:R-:W-:Y:S05]  /*1c230*/  HMMA.16816.F32.BF16 R52, R144.reuse, R56, RZ ;  /* 0x000000389034723c */ /* 0x040fea00000418ff */
[----:B------:R-:W1:Y:S01]  /*1c240*/  MUFU.EX2 R32, R32 ;  /* 0x0000002000207308 */ /* 0x000e620000000800 */
[----:B------:R-:W-:Y:S01]  /*1c250*/  HMMA.16816.F32.BF16 R60, R144, R64, RZ ;  /* 0x00000040903c723c */ /* 0x000fe200000418ff */
[----:B--2---:R-:W-:-:S05]  /*1c260*/  FADD.FTZ R176, R35, R176 ;  /* 0x000000b023b07221 */ /* 0x004fca0000010000 */
[C---:B------:R-:W-:Y:S01]  /*1c270*/  HMMA.16816.F32.BF16 R68, R144.reuse, R72, RZ ;  /* 0x000000489044723c */ /* 0x040fe200000418ff */
[----:B------:R-:W-:Y:S05]  /*1c280*/  MUFU.EX2 R178, R178 ;  /* 0x000000b200b27308 */ /* 0x000fea0000000800 */
[C---:B------:R-:W-:Y:S03]  /*1c290*/  HMMA.16816.F32.BF16 R76, R144.reuse, R80, RZ ;  /* 0x00000050904c723c */ /* 0x040fe600000418ff */
[----:B------:R-:W2:Y:S03]  /*1c2a0*/  MUFU.EX2 R179, R179 ;  /* 0x000000b300b37308 */ /* 0x000ea60000000800 */
[C---:B------:R-:W-:Y:S05]  /*1c2b0*/  HMMA.16816.F32.BF16 R84, R144.reuse, R88, RZ ;  /* 0x000000589054723c */ /* 0x040fea00000418ff */
[----:B------:R-:W-:Y:S01]  /*1c2c0*/  MUFU.EX2 R180, R180 ;  /* 0x000000b400b47308 */ /* 0x000fe20000000800 */
[C---:B------:R-:W-:Y:S06]  /*1c2d0*/  HMMA.16816.F32.BF16 R92, R144.reuse, R96, RZ ;  /* 0x00000060905c723c */ /* 0x040fec00000418ff */
[C---:B------:R-:W-:Y:S01]  /*1c2e0*/  HMMA.16816.F32.BF16 R100, R144.reuse, R104, RZ ;  /* 0x000000689064723c */ /* 0x040fe200000418ff */
[----:B------:R-:W4:Y:S05]  /*1c2f0*/  MUFU.EX2 R181, R181 ;  /* 0x000000b500b57308 */ /* 0x000f2a0000000800 */
[C---:B------:R-:W-:Y:S03]  /*1c300*/  HMMA.16816.F32.BF16 R108, R144.reuse, R112, RZ ;  /* 0x00000070906c723c */ /* 0x040fe600000418ff */
[----:B------:R-:W-:Y:S03]  /*1c310*/  MUFU.EX2 R182, R182 ;  /* 0x000000b600b67308 */ /* 0x000fe60000000800 */
[C---:B------:R-:W-:Y:S05]  /*1c320*/  HMMA.16816.F32.BF16 R116, R144.reuse, R120, RZ ;  /* 0x000000789074723c */ /* 0x040fea00000418ff */
[----:B------:R-:W4:Y:S01]  /*1c330*/  MUFU.EX2 R183, R183 ;  /* 0x000000b700b77308 */ /* 0x000f220000000800 */
[C---:B------:R-:W-:Y:S06]  /*1c340*/  HMMA.16816.F32.BF16 R124, R144.reuse, R128, RZ ;  /* 0x00000080907c723c */ /* 0x040fec00000418ff */
[C---:B------:R-:W-:Y:S01]  /*1c350*/  HMMA.16816.F32.BF16 R132, R144.reuse, R152, RZ ;  /* 0x000000989084723c */ /* 0x040fe200000418ff */
[----:B------:R-:W-:Y:S05]  /*1c360*/  MUFU.EX2 R184, R184 ;  /* 0x000000b800b87308 */ /* 0x000fea0000000800 */
[C---:B------:R-:W-:Y:S03]  /*1c370*/  HMMA.16816.F32.BF16 R136, R144.reuse, R148, RZ ;  /* 0x000000949088723c */ /* 0x040fe600000418ff */
[----:B------:R-:W4:Y:S03]  /*1c380*/  MUFU.EX2 R185, R185 ;  /* 0x000000b900b97308 */ /* 0x000f260000000800 */
[C---:B------:R-:W-:Y:S05]  /*1c390*/  HMMA.16816.F32.BF16 R56, R144.reuse, R58, RZ ;  /* 0x0000003a9038723c */ /* 0x040fea00000418ff */
[----:B------:R-:W4:Y:S01]  /*1c3a0*/  MUFU.EX2 R194, R194 ;  /* 0x000000c200c27308 */ /* 0x000f220000000800 */
[C---:B------:R-:W-:Y:S06]  /*1c3b0*/  HMMA.16816.F32.BF16 R64, R144.reuse, R66, RZ ;  /* 0x000000429040723c */ /* 0x040fec00000418ff */
[C---:B------:R-:W-:Y:S01]  /*1c3c0*/  HMMA.16816.F32.BF16 R72, R144.reuse, R74, RZ ;  /* 0x0000004a9048723c */ /* 0x040fe200000418ff */
[----:B------:R-:W-:Y:S05]  /*1c3d0*/  MUFU.EX2 R193, R193 ;  /* 0x000000c100c17308 */ /* 0x000fea0000000800 */
[C---:B------:R-:W-:Y:S03]  /*1c3e0*/  HMMA.16816.F32.BF16 R80, R144.reuse, R82, RZ ;  /* 0x000000529050723c */ /* 0x040fe600000418ff */
[----:B------:R-:W-:Y:S03]  /*1c3f0*/  MUFU.EX2 R192, R192 ;  /* 0x000000c000c07308 */ /* 0x000fe60000000800 */
[C---:B------:R-:W-:Y:S05]  /*1c400*/  HMMA.16816.F32.BF16 R88, R144.reuse, R90, RZ ;  /* 0x0000005a9058723c */ /* 0x040fea00000418ff */
[----:B------:R-:W-:Y:S01]  /*1c410*/  MUFU.EX2 R249, R249 ;  /* 0x000000f900f97308 */ /* 0x000fe20000000800 */
[C---:B------:R-:W-:Y:S06]  /*1c420*/  HMMA.16816.F32.BF16 R96, R144.reuse, R98, RZ ;  /* 0x000000629060723c */ /* 0x040fec00000418ff */
[C---:B------:R-:W-:Y:S01]  /*1c430*/  HMMA.16816.F32.BF16 R104, R144.reuse, R106, RZ ;  /* 0x0000006a9068723c */ /* 0x040fe200000418ff */
[----:B------:R-:W4:Y:S05]  /*1c440*/  MUFU.EX2 R187, R187 ;  /* 0x000000bb00bb7308 */ /* 0x000f2a0000000800 */
[C---:B------:R-:W-:Y:S03]  /*1c450*/  HMMA.16816.F32.BF16 R112, R144.reuse, R114, RZ ;  /* 0x000000729070723c */ /* 0x040fe600000418ff */
[----:B------:R-:W4:Y:S03]  /*1c460*/  MUFU.EX2 R186, R186 ;  /* 0x000000ba00ba7308 */ /* 0x000f260000000800 */
[C---:B------:R-:W-:Y:S05]  /*1c470*/  HMMA.16816.F32.BF16 R120, R144.reuse, R122, RZ ;  /* 0x0000007a9078723c */ /* 0x040fea00000418ff */
[----:B------:R-:W4:Y:S01]  /*1c480*/  MUFU.EX2 R190, R190 ;  /* 0x000000be00be7308 */ /* 0x000f220000000800 */
[C---:B------:R-:W-:Y:S06]  /*1c490*/  HMMA.16816.F32.BF16 R128, R144.reuse, R130, RZ ;  /* 0x000000829080723c */ /* 0x040fec00000418ff */
[C---:B------:R-:W-:Y:S01]  /*1c4a0*/  HMMA.16816.F32.BF16 R152, R144.reuse, R154, RZ ;  /* 0x0000009a9098723c */ /* 0x040fe200000418ff */
[----:B------:R-:W4:Y:S05]  /*1c4b0*/  MUFU.EX2 R248, R248 ;  /* 0x000000f800f87308 */ /* 0x000f2a0000000800 */
[C---:B------:R-:W-:Y:S06]  /*1c4c0*/  HMMA.16816.F32.BF16 R148, R144.reuse, R150, RZ ;  /* 0x000000969094723c */ /* 0x040fec00000418ff */
[C---:B------:R-:W-:Y:S06]  /*1c4d0*/  HMMA.16816.F32.BF16 R140, R144.reuse, R4, RZ ;  /* 0x00000004908c723c */ /* 0x040fec00000418ff */
[----:B------:R-:W-:Y:S01]  /*1c4e0*/  HMMA.16816.F32.BF16 R144, R144, R6, RZ ;  /* 0x000000069090723c */ /* 0x000fe200000418ff */
[----:B------:R-:W-:-:S02]  /*1c4f0*/  F2FP.BF16.F32.PACK_AB R4, R167, R169 ;  /* 0x000000a9a704723e */ /* 0x000fc400000010ff */
[----:B------:R-:W-:-:S04]  /*1c500*/  F2FP.BF16.F32.PACK_AB R5, R35, R168 ;  /* 0x000000a82305723e */ /* 0x000fc800000010ff */
[C---:B------:R-:W-:Y:S01]  /*1c510*/  F2FP.BF16.F32.PACK_AB R6, R33.reuse, R166 ;  /* 0x000000a62106723e */ /* 0x040fe200000010ff */
[----:B------:R-:W-:Y:S01]  /*1c520*/  FADD.FTZ R166, R166, R174 ;  /* 0x000000aea6a67221 */ /* 0x000fe20000010000 */
[----:B-1----:R-:W-:Y:S01]  /*1c530*/  F2FP.BF16.F32.PACK_AB R7, R32, R34 ;  /* 0x000000222007723e */ /* 0x002fe200000010ff */
[----:B------:R-:W-:Y:S02]  /*1c540*/  FADD.FTZ R34, R34, R176 ;  /* 0x000000b022227221 */ /* 0x000fe40000010000 */
[----:B------:R-:W-:Y:S02]  /*1c550*/  FADD.FTZ R166, R33, R166 ;  /* 0x000000a621a67221 */ /* 0x000fe40000010000 */
[----:B------:R-:W-:Y:S02]  /*1c560*/  FADD.FTZ R34, R32, R34 ;  /* 0x0000002220227221 */ /* 0x000fe40000010000 */
[C---:B------:R-:W-:Y:S06]  /*1c570*/  HMMA.16816.F32.BF16 R160, R4.reuse, R16, R160 ;  /* 0x0000001004a0723c */ /* 0x040fec00000418a0 */
[C---:B------:R-:W-:Y:S01]  /*1c580*/  HMMA.16816.F32.BF16 R156, R4.reuse, R18, R156 ;  /* 0x00000012049c723c */ /* 0x040fe2000004189c */
[----:B------:R-:W1:Y:S05]  /*1c590*/  LDSM.16.MT88.4 R16, [R229+0x12800] ;  /* 0x01280000e510783b */ /* 0x000e6a0000004200 */
[C---:B---3--:R-:W-:Y:S06]  /*1c5a0*/  HMMA.16816.F32.BF16 R36, R4.reuse, R12, R36 ;  /* 0x0000000c0424723c */ /* 0x048fec0000041824 */
[C---:B------:R-:W-:Y:S01]  /*1c5b0*/  HMMA.16816.F32.BF16 R40, R4.reuse, R14, R40 ;  /* 0x0000000e0428723c */ /* 0x040fe20000041828 */
[----:B------:R-:W3:Y:S05]  /*1c5c0*/  LDSM.16.MT88.4 R12, [R228+0x12800] ;  /* 0x01280000e40c783b */ /* 0x000eea0000004200 */
[C---:B-----5:R-:W-:Y:S06]  /*1c5d0*/  HMMA.16816.F32.BF16 R44, R4.reuse, R8, R44 ;  /* 0x00000008042c723c */ /* 0x060fec000004182c */
[C---:B------:R-:W-:Y:S01]  /*1c5e0*/  HMMA.16816.F32.BF16 R48, R4.reuse, R10, R48 ;  /* 0x0000000a0430723c */ /* 0x040fe20000041830 */
[----:B------:R-:W5:Y:S05]  /*1c5f0*/  LDSM.16.MT88.4 R8, [R227+0x12800] ;  /* 0x01280000e308783b */ /* 0x000f6a0000004200 */
[C---:B------:R-:W-:Y:S06]  /*1c600*/  HMMA.16816.F32.BF16 R60, R4.reuse, R20, R60 ;  /* 0x00000014043c723c */ /* 0x040fec000004183c */
        /* <DEDUP_REMOVED lines=13> */
[----:B------:R-:W4:Y:S05]  /*1c6e0*/  LDSM.16.MT88.4 R24, [R230+0x14800] ;  /* 0x01480000e618783b */ /* 0x000f2a0000004200 */
        /* <DEDUP_REMOVED lines=12> */
[C---:B----4-:R-:W-:Y:S06]  /*1c7b0*/  HMMA.16816.F32.BF16 R92, R4.reuse, R24, R92 ;  /* 0x00000018045c723c */ /* 0x050fec000004185c */
[C---:B------:R-:W-:Y:S01]  /*1c7c0*/  HMMA.16816.F32.BF16 R96, R4.reuse, R26, R96 ;  /* 0x0000001a0460723c */ /* 0x040fe20000041860 */
[----:B------:R-:W-:Y:S05]  /*1c7d0*/  LDSM.16.MT88.4 R24, [R228+0x11000] ;  /* 0x01100000e418783b */ /* 0x000fea0000004200 */
[C---:B--2---:R-:W-:Y:S06]  /*1c7e0*/  HMMA.16816.F32.BF16 R132, R4.reuse, R20, R132 ;  /* 0x000000140484723c */ /* 0x044fec0000041884 */
[C---:B------:R-:W-:Y:S01]  /*1c7f0*/  HMMA.16816.F32.BF16 R152, R4.reuse, R22, R152 ;  /* 0x000000160498723c */ /* 0x040fe20000041898 */
[----:B------:R-:W2:Y:S05]  /*1c800*/  LDSM.16.MT88.4 R20, [R229+0x11000] ;  /* 0x01100000e514783b */ /* 0x000eaa0000004200 */
[C---:B-1----:R-:W-:Y:S06]  /*1c810*/  HMMA.16816.F32.BF16 R136, R4.reuse, R16, R136 ;  /* 0x000000100488723c */ /* 0x042fec0000041888 */
[C---:B------:R-:W-:Y:S01]  /*1c820*/  HMMA.16816.F32.BF16 R148, R4.reuse, R18, R148 ;  /* 0x000000120494723c */ /* 0x040fe20000041894 */
[----:B------:R-:W1:Y:S05]  /*1c830*/  LDSM.16.MT88.4 R16, [R227+0x11000] ;  /* 0x01100000e310783b */ /* 0x000e6a0000004200 */
[C---:B---3--:R-:W-:Y:S06]  /*1c840*/  HMMA.16816.F32.BF16 R140, R4.reuse, R12, R140 ;  /* 0x0000000c048c723c */ /* 0x048fec000004188c */
[----:B------:R-:W-:Y:S01]  /*1c850*/  HMMA.16816.F32.BF16 R144, R4, R14, R144 ;  /* 0x0000000e0490723c */ /* 0x000fe20000041890 */
[----:B------:R-:W-:Y:S06]  /*1c860*/  LDSM.16.MT88.4 R12, [R229+0x13000] ;  /* 0x01300000e50c783b */ /* 0x000fec0000004200 */
[----:B------:R-:W-:Y:S01]  /*1c870*/  F2FP.BF16.F32.PACK_AB R4, R179, R178 ;  /* 0x000000b2b304723e */ /* 0x000fe200000010ff */
[----:B------:R-:W-:Y:S01]  /*1c880*/  FADD.FTZ R178, R178, R166 ;  /* 0x000000a6b2b27221 */ /* 0x000fe20000010000 */
[----:B------:R-:W-:-:S02]  /*1c890*/  F2FP.BF16.F32.PACK_AB R6, R181, R180 ;  /* 0x000000b4b506723e */ /* 0x000fc400000010ff */
[----:B------:R-:W-:Y:S01]  /*1c8a0*/  F2FP.BF16.F32.PACK_AB R5, R183, R182 ;  /* 0x000000b6b705723e */ /* 0x000fe200000010ff */
[----:B------:R-:W-:Y:S01]  /*1c8b0*/  FADD.FTZ R182, R182, R34 ;  /* 0x00000022b6b67221 */ /* 0x000fe20000010000 */
[----:B------:R-:W-:Y:S01]  /*1c8c0*/  F2FP.BF16.F32.PACK_AB R7, R185, R184 ;  /* 0x000000b8b907723e */ /* 0x000fe200000010ff */
[----:B------:R-:W-:Y:S02]  /*1c8d0*/  FADD.FTZ R178, R179, R178 ;  /* 0x000000b2b3b27221 */ /* 0x000fe40000010000 */
[----:B------:R-:W-:Y:S02]  /*1c8e0*/  FADD.FTZ R182, R183, R182 ;  /* 0x000000b6b7b67221 */ /* 0x000fe40000010000 */
[----:B------:R-:W-:Y:S02]  /*1c8f0*/  FADD.FTZ R180, R180, R178 ;  /* 0x000000b2b4b47221 */ /* 0x000fe40000010000 */
[----:B-----5:R-:W-:Y:S01]  /*1c900*/  HMMA.16816.F32.BF16 R160, R4, R8, R160 ;  /* 0x0000000804a0723c */ /* 0x020fe200000418a0 */
[----:B------:R-:W-:Y:S01]  /*1c910*/  FADD.FTZ R184, R184, R182 ;  /* 0x000000b6b8b87221 */ /* 0x000fe20000010000 */
[----:B------:R-:W-:-:S03]  /*1c920*/  FADD.FTZ R180, R181, R180 ;  /* 0x000000b4b5b47221 */ /* 0x000fc60000010000 */
[----:B------:R-:W-:Y:S01]  /*1c930*/  FADD.FTZ R184, R185, R184 ;  /* 0x000000b8b9b87221 */ /* 0x000fe20000010000 */
[----:B------:R-:W-:Y:S01]  /*1c940*/  HMMA.16816.F32.BF16 R156, R4, R10, R156 ;  /* 0x0000000a049c723c */ /* 0x000fe2000004189c */
[----:B------:R-:W3:Y:S01]  /*1c950*/  LDSM.16.MT88.4 R8, [R230+0x13000] ;  /* 0x01300000e608783b */ /* 0x000ee20000004200 */
[----:B------:R-:W-:Y:S01]  /*1c960*/  FADD.FTZ R180, R194, R180 ;  /* 0x000000b4c2b47221 */ /* 0x000fe20000010000 */
[----:B------:R-:W-:-:S03]  /*1c970*/  FADD.FTZ R184, R187, R184 ;  /* 0x000000b8bbb87221 */ /* 0x000fc60000010000 */
[----:B--2---:R-:W-:Y:S01]  /*1c980*/  HMMA.16816.F32.BF16 R36, R4, R20, R36 ;  /* 0x000000140424723c */ /* 0x004fe20000041824 */
[----:B------:R-:W-:Y:S01]  /*1c990*/  FADD.FTZ R180, R193, R180 ;  /* 0x000000b4c1b47221 */ /* 0x000fe20000010000 */
[----:B------:R-:W-:-:S03]  /*1c9a0*/  FADD.FTZ R184, R186, R184 ;  /* 0x000000b8bab87221 */ /* 0x000fc60000010000 */
[----:B------:R-:W-:Y:S01]  /*1c9b0*/  FADD.FTZ R180, R192, R180 ;  /* 0x000000b4c0b47221 */ /* 0x000fe20000010000 */
[----:B------:R-:W-:Y:S01]  /*1c9c0*/  HMMA.16816.F32.BF16 R40, R4, R22, R40 ;  /* 0x000000160428723c */ /* 0x000fe20000041828 */
[----:B------:R-:W2:Y:S01]  /*1c9d0*/  LDSM.16.MT88.4 R20, [R228+0x13000] ;  /* 0x01300000e414783b */ /* 0x000ea20000004200 */
[----:B------:R-:W-:-:S04]  /*1c9e0*/  FADD.FTZ R184, R190, R184 ;  /* 0x000000b8beb87221 */ /* 0x000fc80000010000 */
[C---:B------:R-:W-:Y:S06]  /*1c9f0*/  HMMA.16816.F32.BF16 R44, R4.reuse, R24, R44 ;  /* 0x00000018042c723c */ /* 0x040fec000004182c */
[C---:B------:R-:W-:Y:S01]  /*1ca00*/  HMMA.16816.F32.BF16 R48, R4.reuse, R26, R48 ;  /* 0x0000001a0430723c */ /* 0x040fe20000041830 */
[----:B------:R-:W4:Y:S05]  /*1ca10*/  LDSM.16.MT88.4 R24, [R227+0x13000] ;  /* 0x01300000e318783b */ /* 0x000f2a0000004200 */
[C---:B-1----:R-:W-:Y:S06]  /*1ca20*/  HMMA.16816.F32.BF16 R52, R4.reuse, R16, R52 ;  /* 0x000000100434723c */ /* 0x042fec0000041834 */
[C---:B------:R-:W-:Y:S01]  /*1ca30*/  HMMA.16816.F32.BF16 R56, R4.reuse, R18, R56 ;  /* 0x000000120438723c */ /* 0x040fe20000041838 */
[----:B------:R-:W-:Y:S05]  /*1ca40*/  LDSM.16.MT88.4 R16, [R229+0x15000] ;  /* 0x01500000e510783b */ /* 0x000fea0000004200 */
[C---:B---3--:R-:W-:Y:S06]  /*1ca50*/  HMMA.16816.F32.BF16 R60, R4.reuse, R8, R60 ;  /* 0x00000008043c723c */ /* 0x048fec000004183c */
[C---:B------:R-:W-:Y:S01]  /*1ca60*/  HMMA.16816.F32.BF16 R64, R4.reuse, R10, R64 ;  /* 0x0000000a0440723c */ /* 0x040fe20000041840 */
[----:B------:R-:W1:Y:S05]  /*1ca70*/  LDSM.16.MT88.4 R8, [R230+0x15000] ;  /* 0x01500000e608783b */ /* 0x000e6a0000004200 */
        /* <DEDUP_REMOVED lines=8> */
[----:B------:R-:W-:Y:S05]  /*1cb00*/  LDSM.16.MT88.4 R24, [R227+0x17000] ;  /* 0x01700000e318783b */ /* 0x000fea0000004200 */
[C---:B-1----:R-:W-:Y:S06]  /*1cb10*/  HMMA.16816.F32.BF16 R92, R4.reuse, R8, R92 ;  /* 0x00000008045c723c */ /* 0x042fec000004185c */
[C---:B------:R-:W-:Y:S01]  /*1cb20*/  HMMA.16816.F32.BF16 R96, R4.reuse, R10, R96 ;  /* 0x0000000a0460723c */ /* 0x040fe20000041860 */
[----:B------:R-:W1:Y:S05]  /*1cb30*/  LDSM.16.MT88.4 R8, [R230+0x17000] ;  /* 0x01700000e608783b */ /* 0x000e6a0000004200 */
[C---:B------:R-:W-:Y:S06]  /*1cb40*/  HMMA.16816.F32.BF16 R100, R4.reuse, R16, R100 ;  /* 0x000000100464723c */ /* 0x040fec0000041864 */
[C---:B------:R-:W-:Y:S01]  /*1cb50*/  HMMA.16816.F32.BF16 R104, R4.reuse, R18, R104 ;  /* 0x000000120468723c */ /* 0x040fe20000041868 */
[----:B------:R-:W4:Y:S05]  /*1cb60*/  LDSM.16.MT88.4 R16, [R229+0x17000] ;  /* 0x01700000e510783b */ /* 0x000f2a0000004200 */
[C---:B---3--:R-:W-:Y:S06]  /*1cb70*/  HMMA.16816.F32.BF16 R108, R4.reuse, R12, R108 ;  /* 0x0000000c046c723c */ /* 0x048fec000004186c */
[C---:B------:R-:W-:Y:S01]  /*1cb80*/  HMMA.16816.F32.BF16 R112, R4.reuse, R14, R112 ;  /* 0x0000000e0470723c */ /* 0x040fe20000041870 */
[----:B------:R-:W3:Y:S05]  /*1cb90*/  LDSM.16.MT88.4 R12, [R228+0x17000] ;  /* 0x01700000e40c783b */ /* 0x000eea0000004200 */
[C---:B--2---:R-:W-:Y:S06]  /*1cba0*/  HMMA.16816.F32.BF16 R116, R4.reuse, R20, R116 ;  /* 0x000000140474723c */ /* 0x044fec0000041874 */
[C---:B------:R-:W-:Y:S01]  /*1cbb0*/  HMMA.16816.F32.BF16 R120, R4.reuse, R22, R120 ;  /* 0x000000160478723c */ /* 0x040fe20000041878 */
[----:B------:R-:W-:Y:S05]  /*1cbc0*/  LDSM.16.MT88.4 R20, [R229+0x11800] ;  /* 0x01180000e514783b */ /* 0x000fea0000004200 */
[C---:B-1----:R-:W-:Y:S06]  /*1cbd0*/  HMMA.16816.F32.BF16 R124, R4.reuse, R8, R124 ;  /* 0x00000008047c723c */ /* 0x042fec000004187c */
[C---:B------:R-:W-:Y:S01]  /*1cbe0*/  HMMA.16816.F32.BF16 R128, R4.reuse, R10, R128 ;  /* 0x0000000a0480723c */ /* 0x040fe20000041880 */
[----:B------:R-:W1:Y:S05]  /*1cbf0*/  LDSM.16.MT88.4 R8, [R230+0x11800] ;  /* 0x01180000e608783b */ /* 0x000e6a0000004200 */
[C---:B----4-:R-:W-:Y:S06]  /*1cc00*/  HMMA.16816.F32.BF16 R132, R4.reuse, R16, R132 ;  /* 0x000000100484723c */ /* 0x050fec0000041884 */
[C---:B------:R-:W-:Y:S01]  /*1cc10*/  HMMA.16816.F32.BF16 R152, R4.reuse, R18, R152 ;  /* 0x000000120498723c */ /* 0x040fe20000041898 */
[----:B------:R-:W2:Y:S05]  /*1cc20*/  LDSM.16.MT88.4 R16, [R228+0x11800] ;  /* 0x01180000e410783b */ /* 0x000eaa0000004200 */
[C---:B---3--:R-:W-:Y:S06]  /*1cc30*/  HMMA.16816.F32.BF16 R136, R4.reuse, R12, R136 ;  /* 0x0000000c0488723c */ /* 0x048fec0000041888 */
[C---:B------:R-:W-:Y:S01]  /*1cc40*/  HMMA.16816.F32.BF16 R148, R4.reuse, R14, R148 ;  /* 0x0000000e0494723c */ /* 0x040fe20000041894 */
[----:B------:R-:W3:Y:S05]  /*1cc50*/  LDSM.16.MT88.4 R12, [R227+0x11800] ;  /* 0x01180000e30c783b */ /* 0x000eea0000004200 */
[C---:B------:R-:W-:Y:S06]  /*1cc60*/  HMMA.16816.F32.BF16 R140, R4.reuse, R24, R140 ;  /* 0x00000018048c723c */ /* 0x040fec000004188c */
[----:B------:R-:W-:Y:S01]  /*1cc70*/  HMMA.16816.F32.BF16 R144, R4, R26, R144 ;  /* 0x0000001a0490723c */ /* 0x000fe20000041890 */
[----:B------:R-:W-:Y:S06]  /*1cc80*/  LDSM.16.MT88.4 R24, [R230+0x13800] ;  /* 0x01380000e618783b */ /* 0x000fec0000004200 */
[----:B------:R-:W-:-:S02]  /*1cc90*/  F2FP.BF16.F32.PACK_AB R4, R193, R194 ;  /* 0x000000c2c104723e */ /* 0x000fc400000010ff */
[C---:B------:R-:W-:Y:S01]  /*1cca0*/  F2FP.BF16.F32.PACK_AB R6, R249.reuse, R192 ;  /* 0x000000c0f906723e */ /* 0x040fe200000010ff */
[----:B------:R-:W-:Y:S01]  /*1ccb0*/  FADD.FTZ R249, R249, R180 ;  /* 0x000000b4f9f97221 */ /* 0x000fe20000010000 */
[----:B------:R-:W-:Y:S02]  /*1ccc0*/  F2FP.BF16.F32.PACK_AB R5, R186, R187 ;  /* 0x000000bbba05723e */ /* 0x000fe400000010ff */
[C---:B------:R-:W-:Y:S01]  /*1ccd0*/  F2FP.BF16.F32.PACK_AB R7, R248.reuse, R190 ;  /* 0x000000bef807723e */ /* 0x040fe200000010ff */
[----:B------:R-:W-:-:S06]  /*1cce0*/  FADD.FTZ R248, R248, R184 ;  /* 0x000000b8f8f87221 */ /* 0x000fcc0000010000 */
[C---:B-1----:R-:W-:Y:S06]  /*1ccf0*/  HMMA.16816.F32.BF16 R160, R4.reuse, R8, R160 ;  /* 0x0000000804a0723c */ /* 0x042fec00000418a0 */
[C---:B------:R-:W-:Y:S01]  /*1cd00*/  HMMA.16816.F32.BF16 R156, R4.reuse, R10, R156 ;  /* 0x0000000a049c723c */ /* 0x040fe2000004189c */
[----:B------:R-:W1:Y:S05]  /*1cd10*/  LDSM.16.MT88.4 R8, [R229+0x13800] ;  /* 0x01380000e508783b */ /* 0x000e6a0000004200 */
[C---:B------:R-:W-:Y:S06]  /*1cd20*/  HMMA.16816.F32.BF16 R36, R4.reuse, R20, R36 ;  /* 0x000000140424723c */ /* 0x040fec0000041824 */
[C---:B------:R-:W-:Y:S01]  /*1cd30*/  HMMA.16816.F32.BF16 R40, R4.reuse, R22, R40 ;  /* 0x000000160428723c */ /* 0x040fe20000041828 */
[----:B------:R-:W4:Y:S05]  /*1cd40*/  LDSM.16.MT88.4 R20, [R228+0x13800] ;  /* 0x01380000e414783b */ /* 0x000f2a0000004200 */
[C---:B--2---:R-:W-:Y:S06]  /*1cd50*/  HMMA.16816.F32.BF16 R44, R4.reuse, R16, R44 ;  /* 0x00000010042c723c */ /* 0x044fec000004182c */
[C---:B------:R-:W-:Y:S01]  /*1cd60*/  HMMA.16816.F32.BF16 R48, R4.reuse, R18, R48 ;  /* 0x000000120430723c */ /* 0x040fe20000041830 */
[----:B------:R-:W2:Y:S05]  /*1cd70*/  LDSM.16.MT88.4 R16, [R227+0x13800] ;  /* 0x01380000e310783b */ /* 0x000eaa0000004200 */
[C---:B---3--:R-:W-:Y:S06]  /*1cd80*/  HMMA.16816.F32.BF16 R52, R4.reuse, R12, R52 ;  /* 0x0000000c0434723c */ /* 0x048fec0000041834 */
[C---:B------:R-:W-:Y:S01]  /*1cd90*/  HMMA.16816.F32.BF16 R56, R4.reuse, R14, R56 ;  /* 0x0000000e0438723c */ /* 0x040fe20000041838 */
[----:B------:R-:W3:Y:S05]  /*1cda0*/  LDSM.16.MT88.4 R12, [R230+0x15800] ;  /* 0x01580000e60c783b */ /* 0x000eea0000004200 */
[C---:B-1----:R-:W-:Y:S06]  /*1cdb0*/  HMMA.16816.F32.BF16 R68, R4.reuse, R8, R68 ;  /* 0x000000080444723c */ /* 0x042fec0000041844 */
[C---:B------:R-:W-:Y:S01]  /*1cdc0*/  HMMA.16816.F32.BF16 R72, R4.reuse, R10, R72 ;  /* 0x0000000a0448723c */ /* 0x040fe20000041848 */
[----:B------:R-:W1:Y:S05]  /*1cdd0*/  LDSM.16.MT88.4 R8, [R228+0x15800] ;  /* 0x01580000e408783b */ /* 0x000e6a0000004200 */
[C---:B------:R-:W-:Y:S06]  /*1cde0*/  HMMA.16816.F32.BF16 R60, R4.reuse, R24, R60 ;  /* 0x00000018043c723c */ /* 0x040fec000004183c */
[C---:B------:R-:W-:Y:S01]  /*1cdf0*/  HMMA.16816.F32.BF16 R64, R4.reuse, R26, R64 ;  /* 0x0000001a0440723c */ /* 0x040fe20000041840 */
[----:B------:R-:W5:Y:S05]  /*1ce00*/  LDSM.16.MT88.4 R24, [R227+0x15800] ;  /* 0x01580000e318783b */ /* 0x000f6a0000004200 */
[C---:B----4-:R-:W-:Y:S06]  /*1ce10*/  HMMA.16816.F32.BF16 R76, R4.reuse, R20, R76 ;  /* 0x00000014044c723c */ /* 0x050fec000004184c */
        /* <DEDUP_REMOVED lines=12> */
[C---:B------:R-:W-:Y:S06]  /*1cee0*/  HMMA.16816.F32.BF16 R104, R4.reuse, R30, R104 ;  /* 0x0000001e0468723c */ /* 0x040fec0000041868 */
[C---:B-----5:R-:W-:Y:S06]  /*1cef0*/  HMMA.16816.F32.BF16 R116, R4.reuse, R24, R116 ;  /* 0x000000180474723c */ /* 0x060fec0000041874 */
[C---:B------:R-:W-:Y:S06]  /*1cf00*/  HMMA.16816.F32.BF16 R120, R4.reuse, R26, R120 ;  /* 0x0000001a0478723c */ /* 0x040fec0000041878 */
[C---:B----4-:R-:W-:Y:S06]  /*1cf10*/  HMMA.16816.F32.BF16 R124, R4.reuse, R20, R124 ;  /* 0x00000014047c723c */ /* 0x050fec000004187c */
[C---:B------:R-:W-:Y:S06]  /*1cf20*/  HMMA.16816.F32.BF16 R128, R4.reuse, R22, R128 ;  /* 0x000000160480723c */ /* 0x040fec0000041880 */
[C---:B--2---:R-:W-:Y:S06]  /*1cf30*/  HMMA.16816.F32.BF16 R132, R4.reuse, R16, R132 ;  /* 0x000000100484723c */ /* 0x044fec0000041884 */
[C---:B------:R-:W-:Y:S06]  /*1cf40*/  HMMA.16816.F32.BF16 R152, R4.reuse, R18, R152 ;  /* 0x000000120498723c */ /* 0x040fec0000041898 */
[C---:B---3--:R-:W-:Y:S06]  /*1cf50*/  HMMA.16816.F32.BF16 R136, R4.reuse, R12, R136 ;  /* 0x0000000c0488723c */ /* 0x048fec0000041888 */
[C---:B------:R-:W-:Y:S06]  /*1cf60*/  HMMA.16816.F32.BF16 R148, R4.reuse, R14, R148 ;  /* 0x0000000e0494723c */ /* 0x040fec0000041894 */
[C---:B-1----:R-:W-:Y:S06]  /*1cf70*/  HMMA.16816.F32.BF16 R140, R4.reuse, R8, R140 ;  /* 0x00000008048c723c */ /* 0x042fec000004188c */
[----:B------:R-:W-:Y:S01]  /*1cf80*/  HMMA.16816.F32.BF16 R144, R4, R10, R144 ;  /* 0x0000000a0490723c */ /* 0x000fe20000041890 */
[----:B------:R-:W-:-:S08]  /*1cf90*/  NOP ;  /* 0x0000000000007918 */ /* 0x000fd00000000000 */
[----:B------:R-:W-:-:S15]  /*1cfa0*/  @!P5 BRA `(.L_x_1145) ;  /* 0x0000004c0080d947 */ /* 0x000fde0003800000 */
[----:B------:R-:W1:Y:S01]  /*1cfb0*/  LDC.64 R196, c[0x0][0x208] ;  /* 0x00008200ffc47b82 */ /* 0x000e620000000a00 */
[----:B------:R-:W-:-:S04]  /*1cfc0*/  DEPBAR.LE SB0, 0x0 ;  /* 0x000080000000791a */ /* 0x000fc80000000000 */
[----:B------:R-:W-:Y:S05]  /*1cfd0*/  WARPSYNC.ALL ;  /* 0x0000000000007948 */ /* 0x000fea0003800000 */
[----:B------:R-:W2:Y:S01]  /*1cfe0*/  LDC.64 R166, c[0x0][0x198] ;  /* 0x00006600ffa67b82 */ /* 0x000ea20000000a00 */
[----:B------:R-:W-:Y:S01]  /*1cff0*/  BSSY B0, `(.L_x_1146) ;  /* 0x000004e000007945 */ /* 0x000fe20003800000 */
[----:B------:R-:W-:-:S06]  /*1d000*/  IADD3 R246, R165, -0x2, RZ ;  /* 0xfffffffea5f67810 */ /* 0x000fcc0007ffe0ff */
[----:B------:R-:W-:Y:S06]  /*1d010*/  BAR.SYNC.DEFER_BLOCKING 0x0 ;  /* 0x0000000000007b1d */ /* 0x000fec0000010000 */
[----:B------:R-:W-:Y:S05]  /*1d020*/  @!P0 BRA `(.L_x_1147) ;  /* 0x0000000400148947 */ /* 0x000fea0003800000 */
[----:B-1----:R-:W-:Y:S02]  /*1d030*/  R2UR UR4, R196 ;  /* 0x00000000c40472ca */ /* 0x002fe400000e0000 */
[----:B------:R-:W-:-:S13]  /*1d040*/  R2UR UR5, R197 ;  /* 0x00000000c50572ca */ /* 0x000fda00000e0000 */
[----:B--2---:R-:W2:Y:S01]  /*1d050*/  LD.E R11, desc[UR4][R166.64+0x170] ;  /* 0x00017004a60b7980 */ /* 0x004ea2000c101900 */
[----:B------:R-:W-:Y:S01]  /*1d060*/  IMAD.SHL.U32 R4, R246, 0x40, RZ ;  /* 0x00000040f6047824 */ /* 0x000fe200078e00ff */
[----:B------:R-:W-:Y:S02]  /*1d070*/  R2UR UR10, R196 ;  /* 0x00000000c40a72ca */ /* 0x000fe400000e0000 */
[----:B------:R-:W-:Y:S02]  /*1d080*/  R2UR UR11, R197 ;  /* 0x00000000c50b72ca */ /* 0x000fe400000e0000 */
[----:B------:R-:W-:Y:S02]  /*1d090*/  IABS R5, R4 ;  /* 0x0000000400057213 */ /* 0x000fe40000000000 */
[----:B------:R-:W-:Y:S02]  /*1d0a0*/  IADD3 R12, R4, 0x40, RZ ;  /* 0x00000040040c7810 */ /* 0x000fe40007ffe0ff */
[----:B------:R-:W-:-:S02]  /*1d0b0*/  R2UR UR12, R196 ;  /* 0x00000000c40c72ca */ /* 0x000fc400000e0000 */
[----:B------:R-:W-:Y:S02]  /*1d0c0*/  IABS R7, R12 ;  /* 0x0000000c00077213 */ /* 0x000fe40000000000 */
[C---:B------:R-:W-:Y:S02]  /*1d0d0*/  R2UR UR13, R197.reuse ;  /* 0x00000000c50d72ca */ /* 0x040fe400000e0000 */
[----:B------:R-:W-:Y:S02]  /*1d0e0*/  R2UR UR8, R196 ;  /* 0x00000000c40872ca */ /* 0x000fe400000e0000 */
[----:B------:R-:W-:Y:S02]  /*1d0f0*/  R2UR UR9, R197 ;  /* 0x00000000c50972ca */ /* 0x000fe400000e0000 */
[-C--:B--2---:R-:W-:Y:S02]  /*1d100*/  IABS R8, R11.reuse ;  /* 0x0000000b00087213 */ /* 0x084fe40000000000 */
[----:B------:R-:W-:-:S02]  /*1d110*/  IABS R6, R11 ;  /* 0x0000000b00067213 */ /* 0x000fc40000000000 */
[----:B------:R-:W1:Y:S01]  /*1d120*/  I2F.RP R14, R8 ;  /* 0x00000008000e7306 */ /* 0x000e620000209400 */
[-C--:B------:R-:W-:Y:S02]  /*1d130*/  LOP3.LUT R4, R4, R11.reuse, RZ, 0x3c, !PT ;  /* 0x0000000b04047212 */ /* 0x080fe400078e3cff */
[----:B------:R-:W-:Y:S01]  /*1d140*/  IMAD.MOV R6, RZ, RZ, -R6 ;  /* 0x000000ffff067224 */ /* 0x000fe200078e0a06 */
[----:B------:R-:W-:Y:S02]  /*1d150*/  LOP3.LUT R12, R12, R11, RZ, 0x3c, !PT ;  /* 0x0000000b0c0c7212 */ /* 0x000fe400078e3cff */
[----:B------:R-:W-:Y:S02]  /*1d160*/  ISETP.GE.AND P1, PT, R4, RZ, PT ;  /* 0x000000ff0400720c */ /* 0x000fe40003f26270 */
[----:B------:R-:W-:Y:S01]  /*1d170*/  ISETP.GE.AND P3, PT, R12, RZ, PT ;  /* 0x000000ff0c00720c */ /* 0x000fe20003f66270 */
        /* <DEDUP_REMOVED lines=13> */
[----:B------:R-:W-:Y:S02]  /*1d250*/  @!P2 IMAD.IADD R5, R5, 0x1, -R8 ;  /* 0x000000010505a824 */ /* 0x000fe400078e0a08 */
[----:B------:R-:W-:Y:S01]  /*1d260*/  @!P2 VIADD R9, R9, 0x1 ;  /* 0x000000010909a836 */ /* 0x000fe20000000000 */
[----:B------:R-:W-:Y:S02]  /*1d270*/  ISETP.NE.AND P2, PT, R11, RZ, PT ;  /* 0x000000ff0b00720c */ /* 0x000fe40003f45270 */
[-C--:B------:R-:W-:Y:S01]  /*1d280*/  ISETP.GE.U32.AND P5, PT, R5, R8.reuse, PT ;  /* 0x000000080500720c */ /* 0x080fe20003fa6070 */
[----:B------:R-:W-:Y:S01]  /*1d290*/  @!P4 VIADD R10, R10, 0x1 ;  /* 0x000000010a0ac836 */ /* 0x000fe20000000000 */
[----:B------:R-:W-:-:S04]  /*1d2a0*/  @!P4 IADD3 R6, R6, -R8, RZ ;  /* 0x800000080606c210 */ /* 0x000fc80007ffe0ff */
[----:B------:R-:W-:Y:S02]  /*1d2b0*/  ISETP.GE.U32.AND P6, PT, R6, R8, PT ;  /* 0x000000080600720c */ /* 0x000fe40003fc6070 */
[----:B------:R-:W-:-:S05]  /*1d2c0*/  LOP3.LUT R6, RZ, R11, RZ, 0x33, !PT ;  /* 0x0000000bff067212 */ /* 0x000fca00078e33ff */
[----:B------:R-:W-:-:S04]  /*1d2d0*/  @P5 VIADD R9, R9, 0x1 ;  /* 0x0000000109095836 */ /* 0x000fc80000000000 */
[----:B------:R-:W-:Y:S02]  /*1d2e0*/  IMAD.MOV.U32 R7, RZ, RZ, R9 ;  /* 0x000000ffff077224 */ /* 0x000fe400078e0009 */
[----:B------:R-:W-:Y:S01]  /*1d2f0*/  @P6 IADD3 R10, R10, 0x1, RZ ;  /* 0x000000010a0a6810 */ /* 0x000fe20007ffe0ff */
[----:B------:R-:W2:Y:S01]  /*1d300*/  LD.E.64 R8, desc[UR4][R166.64+0x40] ;  /* 0x00004004a6087980 */ /* 0x000ea2000c101b00 */
[----:B------:R-:W-:Y:S02]  /*1d310*/  @!P1 IMAD.MOV R7, RZ, RZ, -R7 ;  /* 0x000000ffff079224 */ /* 0x000fe400078e0a07 */
[----:B------:R-:W-:-:S03]  /*1d320*/  @!P3 IADD3 R10, -R10, RZ, RZ ;  /* 0x000000ff0a0ab210 */ /* 0x000fc60007ffe1ff */
[C---:B------:R-:W-:Y:S02]  /*1d330*/  SEL R7, R6.reuse, R7, !P2 ;  /* 0x0000000706077207 */ /* 0x040fe40005000000 */
[----:B------:R-:W-:-:S03]  /*1d340*/  SEL R6, R6, R10, !P2 ;  /* 0x0000000a06067207 */ /* 0x000fc60005000000 */
[----:B------:R-:W-:-:S04]  /*1d350*/  IMAD.WIDE R4, R7, 0x4, R244 ;  /* 0x0000000407047825 */ /* 0x000fc800078e02f4 */
[C---:B------:R-:W-:Y:S02]  /*1d360*/  IMAD.WIDE R12, R6.reuse, 0x4, R244 ;  /* 0x00000004060c7825 */ /* 0x040fe400078e02f4 */
[----:B------:R-:W3:Y:S04]  /*1d370*/  LD.E R4, desc[UR10][R4.64] ;  /* 0x0000000a04047980 */ /* 0x000ee8000c101900 */
[----:B------:R-:W3:Y:S04]  /*1d380*/  LD.E R5, desc[UR12][R12.64] ;  /* 0x0000000c0c057980 */ /* 0x000ee8000c101900 */
[----:B------:R-:W4:Y:S01]  /*1d390*/  LD.E.64 R12, desc[UR8][R166.64+0x28] ;  /* 0x00002808a60c7980 */ /* 0x000f22000c101b00 */
[----:B------:R-:W-:-:S04]  /*1d3a0*/  IMAD.IADD R6, R6, 0x1, -R7 ;  /* 0x0000000106067824 */ /* 0x000fc800078e0a07 */
        /* <DEDUP_REMOVED lines=8> */
[----:B----4-:R-:W-:-:S04]  /*1d430*/  IMAD R5, R13, R4, RZ ;  /* 0x000000040d057224 */ /* 0x010fc800078e02ff */
[----:B------:R-:W-:Y:S02]  /*1d440*/  IMAD R5, R12, R7, R5 ;  /* 0x000000070c057224 */ /* 0x000fe400078e0205 */
[----:B------:R-:W-:-:S04]  /*1d450*/  IMAD.WIDE.U32 R6, R4, R12, R10 ;  /* 0x0000000c04067225 */ /* 0x000fc800078e000a */
[----:B------:R-:W-:Y:S01]  /*1d460*/  IMAD.IADD R5, R7, 0x1, R5 ;  /* 0x0000000107057824 */ /* 0x000fe200078e0205 */
[----:B------:R-:W-:Y:S05]  /*1d470*/  BRA `(.L_x_1148) ;  /* 0x0000000000147947 */ /* 0x000fea0003800000 */
.L_x_1147:
[----:B-1----:R-:W-:Y:S02]  /*1d480*/  R2UR UR4, R196 ;  /* 0x00000000c40472ca */ /* 0x002fe400000e0000 */
[----:B------:R-:W-:-:S13]  /*1d490*/  R2UR UR5, R197 ;  /* 0x00000000c50572ca */ /* 0x000fda00000e0000 */
[----:B--2---:R-:W2:Y:S02]  /*1d4a0*/  LD.E R6, desc[UR4][R166.64+0x40] ;  /* 0x00004004a6067980 */ /* 0x004ea4000c101900 */
[----:B--2---:R-:W-:-:S05]  /*1d4b0*/  IMAD.U32 R6, R6, -0x40, RZ ;  /* 0xffffffc006067824 */ /* 0x004fca00078e00ff */
[----:B------:R-:W-:Y:S02]  /*1d4c0*/  SHF.R.S32.HI R5, RZ, 0x1f, R6 ;  /* 0x0000001fff057819 */ /* 0x000fe40000011406 */
.L_x_1148:
[----:B------:R-:W-:Y:S05]  /*1d4d0*/  BSYNC B0 ;  /* 0x0000000000007941 */ /* 0x000fea0003800000 */
.L_x_1146:
[C---:B------:R-:W-:Y:S01]  /*1d4e0*/  LOP3.LUT P3, RZ, R247.reuse, 0x1, RZ, 0xc0, !PT ;  /* 0x00000001f7ff7812 */ /* 0x040fe2000786c0ff */
[----:B------:R-:W-:Y:S01]  /*1d4f0*/  BSSY B1, `(.L_x_1149) ;  /* 0x000029f000017945 */ /* 0x000fe20003800000 */
[C---:B------:R-:W-:Y:S02]  /*1d500*/  LOP3.LUT P6, RZ, R247.reuse, 0x2, RZ, 0xc0, !PT ;  /* 0x00000002f7ff7812 */ /* 0x040fe400078cc0ff */
[C---:B------:R-:W-:Y:S02]  /*1d510*/  LOP3.LUT P5, RZ, R247.reuse, 0x4, RZ, 0xc0, !PT ;  /* 0x00000004f7ff7812 */ /* 0x040fe400078ac0ff */
[C---:B------:R-:W-:Y:S02]  /*1d520*/  LEA R198, P2, R6.reuse, R189, 0x1 ;  /* 0x000000bd06c67211 */ /* 0x040fe400078408ff */
[----:B------:R-:W-:Y:S02]  /*1d530*/  IADD3 R4, P1, R6, R231, RZ ;  /* 0x000000e706047210 */ /* 0x000fe40007f3e0ff */
[----:B------:R-:W-:-:S02]  /*1d540*/  LOP3.LUT P4, RZ, R247, 0x8, RZ, 0xc0, !PT ;  /* 0x00000008f7ff7812 */ /* 0x000fc4000788c0ff */
[-C--:B------:R-:W-:Y:S01]  /*1d550*/  LEA.HI.X R199, R6, R188.reuse, R5, 0x1, P2 ;  /* 0x000000bc06c77211 */ /* 0x080fe200010f0c05 */
[----:B------:R-:W-:Y:S01]  /*1d560*/  IMAD.X R5, R5, 0x1, R232, P1 ;  /* 0x0000000105057824 */ /* 0x000fe200008e06e8 */
[CC--:B------:R-:W-:Y:S02]  /*1d570*/  @P3 LEA R14, P2, R4.reuse, R189.reuse, 0x1 ;  /* 0x000000bd040e3211 */ /* 0x0c0fe400078408ff */
[CC--:B------:R-:W-:Y:S02]  /*1d580*/  @P6 LEA R12, P1, R4.reuse, R189.reuse, 0x1 ;  /* 0x000000bd040c6211 */ /* 0x0c0fe400078208ff */
[CCC-:B------:R-:W-:Y:S02]  /*1d590*/  @P3 LEA.HI.X R15, R4.reuse, R188.reuse, R5.reuse, 0x1, P2 ;  /* 0x000000bc040f3211 */ /* 0x1c0fe400010f0c05 */
[C---:B------:R-:W-:Y:S02]  /*1d5a0*/  @P5 LEA R10, P2, R4.reuse, R189, 0x1 ;  /* 0x000000bd040a5211 */ /* 0x040fe400078408ff */
[----:B------:R-:W-:-:S02]  /*1d5b0*/  @P6 LEA.HI.X R13, R4, R188, R5, 0x1, P1 ;  /* 0x000000bc040d6211 */ /* 0x000fc400008f0c05 */
[CCC-:B------:R-:W-:Y:S02]  /*1d5c0*/  @P5 LEA.HI.X R11, R4.reuse, R188.reuse, R5.reuse, 0x1, P2 ;  /* 0x000000bc040b5211 */ /* 0x1c0fe400010f0c05 */
[C---:B------:R-:W-:Y:S02]  /*1d5d0*/  @P4 LEA R8, P1, R4.reuse, R189, 0x1 ;  /* 0x000000bd04084211 */ /* 0x040fe400078208ff */
[C---:B------:R-:W-:Y:S02]  /*1d5e0*/  IADD3 R6, P2, R4.reuse, R231, RZ ;  /* 0x000000e704067210 */ /* 0x040fe40007f5e0ff */
[----:B------:R-:W-:Y:S02]  /*1d5f0*/  @P4 LEA.HI.X R9, R4, R188, R5, 0x1, P1 ;  /* 0x000000bc04094211 */ /* 0x000fe400008f0c05 */
[CC--:B------:R-:W-:Y:S01]  /*1d600*/  @P6 LEA R20, P1, R6.reuse, R189.reuse, 0x1 ;  /* 0x000000bd06146211 */ /* 0x0c0fe200078208ff */
[----:B------:R-:W-:Y:S01]  /*1d610*/  IMAD.X R5, R5, 0x1, R232, P2 ;  /* 0x0000000105057824 */ /* 0x000fe200010e06e8 */
[----:B------:R-:W-:-:S02]  /*1d620*/  @P3 LEA R22, P2, R6, R189, 0x1 ;  /* 0x000000bd06163211 */ /* 0x000fc400078408ff */
[----:B------:R-:W-:Y:S02]  /*1d630*/  @P3 R2UR UR10, R196 ;  /* 0x00000000c40a32ca */ /* 0x000fe400000e0000 */
[CCC-:B------:R-:W-:Y:S02]  /*1d640*/  @P3 LEA.HI.X R23, R6.reuse, R188.reuse, R5.reuse, 0x1, P2 ;  /* 0x000000bc06173211 */ /* 0x1c0fe400010f0c05 */
[CC--:B------:R-:W-:Y:S02]  /*1d650*/  @P5 LEA R18, P2, R6.reuse, R189.reuse, 0x1 ;  /* 0x000000bd06125211 */ /* 0x0c0fe400078408ff */
[CCC-:B------:R-:W-:Y:S02]  /*1d660*/  @P6 LEA.HI.X R21, R6.reuse, R188.reuse, R5.reuse, 0x1, P1 ;  /* 0x000000bc06156211 */ /* 0x1c0fe400008f0c05 */
[C---:B------:R-:W-:Y:S02]  /*1d670*/  @P5 LEA.HI.X R19, R6.reuse, R188, R5, 0x1, P2 ;  /* 0x000000bc06135211 */ /* 0x040fe400010f0c05 */
[----:B------:R-:W-:-:S02]  /*1d680*/  @P4 LEA R16, P1, R6, R189, 0x1 ;  /* 0x000000bd06104211 */ /* 0x000fc400078208ff */
[C---:B------:R-:W-:Y:S02]  /*1d690*/  IADD3 R4, P2, R6.reuse, R231, RZ ;  /* 0x000000e706047210 */ /* 0x040fe40007f5e0ff */
[----:B------:R-:W-:Y:S02]  /*1d6a0*/  @P4 LEA.HI.X R17, R6, R188, R5, 0x1, P1 ;  /* 0x000000bc06114211 */ /* 0x000fe400008f0c05 */
[----:B------:R-:W-:Y:S01]  /*1d6b0*/  @P3 R2UR UR11, R197 ;  /* 0x00000000c50b32ca */ /* 0x000fe200000e0000 */
[----:B------:R-:W-:Y:S01]  /*1d6c0*/  IMAD.X R5, R5, 0x1, R232, P2 ;  /* 0x0000000105057824 */ /* 0x000fe200010e06e8 */
[CC--:B------:R-:W-:Y:S02]  /*1d6d0*/  @P3 LEA R26, P2, R4.reuse, R189.reuse, 0x1 ;  /* 0x000000bd041a3211 */ /* 0x0c0fe400078408ff */
[----:B------:R-:W-:Y:S02]  /*1d6e0*/  @P6 LEA R24, P1, R4, R189, 0x1 ;  /* 0x000000bd04186211 */ /* 0x000fe400078208ff */
[----:B------:R-:W-:-:S02]  /*1d6f0*/  @P6 R2UR UR8, R196 ;  /* 0x00000000c40862ca */ /* 0x000fc400000e0000 */
[----:B------:R-:W-:Y:S02]  /*1d700*/  @P6 R2UR UR9, R197 ;  /* 0x00000000c50962ca */ /* 0x000fe400000e0000 */
[CCC-:B------:R-:W-:Y:S02]  /*1d710*/  @P3 LEA.HI.X R27, R4.reuse, R188.reuse, R5.reuse, 0x1, P2 ;  /* 0x000000bc041b3211 */ /* 0x1c0fe400010f0c05 */
[C---:B------:R-:W-:Y:S01]  /*1d720*/  @P6 LEA.HI.X R25, R4.reuse, R188, R5, 0x1, P1 ;  /* 0x000000bc04196211 */ /* 0x040fe200008f0c05 */
[----:B------:R-:W-:Y:S01]  /*1d730*/  @!PT LDS RZ, [RZ] ;  /* 0x00000000fffff984 */ /* 0x000fe20000000800 */
[----:B------:R-:W-:Y:S01]  /*1d740*/  @!PT LDS RZ, [RZ] ;  /* 0x00000000fffff984 */ /* 0x000fe20000000800 */
[----:B------:R-:W-:Y:S01]  /*1d750*/  @!PT LDS RZ, [RZ] ;  /* 0x00000000fffff984 */ /* 0x000fe20000000800 */
[----:B------:R-:W-:Y:S01]  /*1d760*/  @P3 LDGSTS.E.BYPASS.LTC128B.128 [R243+0x10000], desc[UR10][R198.64] ;  /* 0x10000000c6f33fae */ /* 0x000fe2000b901d4a */
[CC--:B------:R-:W-:Y:S02]  /*1d770*/  @P5 LEA R6, P2, R4.reuse, R189.reuse, 0x1 ;  /* 0x000000bd04065211 */ /* 0x0c0fe400078408ff */
[----:B------:R-:W-:Y:S01]  /*1d780*/  @P4 LEA R28, P1, R4, R189, 0x1 ;  /* 0x000000bd041c4211 */ /* 0x000fe200078208ff */
[----:B------:R-:W-:Y:S01]  /*1d790*/  @!P3 STS.128 [R243+0x10000], RZ ;  /* 0x010000fff300b388 */ /* 0x000fe20000000c00 */
[----:B------:R-:W-:-:S02]  /*1d7a0*/  @P5 R2UR UR4, R196 ;  /* 0x00000000c40452ca */ /* 0x000fc400000e0000 */
[C---:B------:R-:W-:Y:S02]  /*1d7b0*/  @P5 R2UR UR5, R197.reuse ;  /* 0x00000000c50552ca */ /* 0x040fe400000e0000 */
[CCC-:B------:R-:W-:Y:S02]  /*1d7c0*/  @P5 LEA.HI.X R7, R4.reuse, R188.reuse, R5.reuse, 0x1, P2 ;  /* 0x000000bc04075211 */ /* 0x1c0fe400010f0c05 */
[----:B------:R-:W-:Y:S01]  /*1d7d0*/  @P4 LEA.HI.X R29, R4, R188, R5, 0x1, P1 ;  /* 0x000000bc041d4211 */ /* 0x000fe200008f0c05 */
[----:B------:R-:W-:Y:S01]  /*1d7e0*/  @P6 IMAD.MOV.U32 R4, RZ, RZ, R198 ;  /* 0x000000ffff046224 */ /* 0x000fe200078e00c6 */
[C---:B------:R-:W-:Y:S01]  /*1d7f0*/  @P4 R2UR UR12, R196.reuse ;  /* 0x00000000c40c42ca */ /* 0x040fe200000e0000 */
[----:B------:R-:W-:Y:S01]  /*1d800*/  @P6 IMAD.MOV.U32 R5, RZ, RZ, R199 ;  /* 0x000000ffff056224 */ /* 0x000fe200078e00c7 */
[----:B------:R-:W-:Y:S02]  /*1d810*/  @P4 R2UR UR13, R197 ;  /* 0x00000000c50d42ca */ /* 0x000fe400000e0000 */
[----:B------:R-:W-:-:S02]  /*1d820*/  @P4 R2UR UR14, R196 ;  /* 0x00000000c40e42ca */ /* 0x000fc400000e0000 */
[----:B------:R-:W-:Y:S01]  /*1d830*/  @!PT LDS RZ, [RZ] ;  /* 0x00000000fffff984 */ /* 0x000fe20000000800 */
[----:B------:R-:W-:Y:S01]  /*1d840*/  @!PT LDS RZ, [RZ] ;  /* 0x00000000fffff984 */ /* 0x000fe20000000800 */
[----:B------:R-:W-:Y:S01]  /*1d850*/  @!PT LDS RZ, [RZ] ;  /* 0x00000000fffff984 */ /* 0x000fe20000000800 */
[----:B------:R1:W-:Y:S01]  /*1d860*/  @P6 LDGSTS.E.BYPASS.LTC128B.128 [R243+0x12000], desc[UR8][R4.64+0x80] ;  /* 0x1200008004f36fae */ /* 0x0003e2000b901d48 */
[----:B------:R-:W-:-:S03]  /*1d870*/  @P4 R2UR UR15, R197 ;  /* 0x00000000c50f42ca */ /* 0x000fc600000e0000 */
[----:B------:R-:W-:Y:S01]  /*1d880*/  @!P6 STS.128 [R243+0x12000], RZ ;  /* 0x012000fff300e388 */ /* 0x000fe20000000c00 */
[----:B-1----:R-:W-:Y:S02]  /*1d890*/  @P5 IMAD.MOV.U32 R4, RZ, RZ, R198 ;  /* 0x000000ffff045224 */ /* 0x002fe400078e00c6 */
[----:B------:R-:W-:-:S05]  /*1d8a0*/  @P5 IMAD.MOV.U32 R5, RZ, RZ, R199 ;  /* 0x000000ffff055224 */ /* 0x000fca00078e00c7 */
[----:B------:R-:W-:Y:S01]  /*1d8b0*/  @!PT LDS RZ, [RZ] ;  /* 0x00000000fffff984 */ /* 0x000fe20000000800 */
[----:B------:R-:W-:Y:S01]  /*1d8c0*/  @!PT LDS RZ, [RZ] ;  /* 0x00000000fffff984 */ /* 0x000fe20000000800 */
[----:B------:R-:W-:Y:S01]  /*1d8d0*/  @!PT LDS RZ, [RZ] ;  /* 0x00000000fffff984 */ /* 0x000fe20000000800 */
[----:B------:R1:W-:Y:S04]  /*1d8e0*/  @P5 LDGSTS.E.BYPASS.LTC128B.128 [R243+0x14000], desc[UR4][R4.64+0x100] ;  /* 0x1400010004f35fae */ /* 0x0003e8000b901d44 */
[----:B------:R-:W-:Y:S01]  /*1d8f0*/  @!P5 STS.128 [R243+0x14000], RZ ;  /* 0x014000fff300d388 */ /* 0x000fe20000000c00 */
[----:B-1----:R-:W-:Y:S02]  /*1d900*/  @P4 IMAD.MOV.U32 R4, RZ, RZ, R198 ;  /* 0x000000ffff044224 */ /* 0x002fe400078e00c6 */
[----:B------:R-:W-:-:S05]  /*1d910*/  @P4 IMAD.MOV.U32 R5, RZ, RZ, R199 ;  /* 0x000000ffff054224 */ /* 0x000fca00078e00c7 */
[----:B------:R-:W-:Y:S01]  /*1d920*/  @!PT LDS RZ, [RZ] ;  /* 0x00000000fffff984 */ /* 0x000fe20000000800 */
[----:B------:R-:W-:Y:S01]  /*1d930*/  @!PT LDS RZ, [RZ] ;  /* 0x00000000fffff984 */ /* 0x000fe20000000800 */
[----:B------:R-:W-:Y:S01]  /*1d940*/  @!PT LDS RZ, [RZ] ;  /* 0x00000000fffff984 */ /* 0x000fe20000000800 */
[----:B------:R-:W-:Y:S04]  /*1d950*/  @P4 LDGSTS.E.BYPASS.LTC128B.128 [R243+0x16000], desc[UR12][R4.64+0x180] ;  /* 0x1600018004f34fae */ /* 0x000fe8000b901d4c */
[----:B------:R-:W-:Y:S04]  /*1d960*/  @!P4 STS.128 [R243+0x16000], RZ ;  /* 0x016000fff300c388 */ /* 0x000fe80000000c00 */
        /* <DEDUP_REMOVED lines=18> */
[----:B------:R-:W-:Y:S01]  /*1da90*/  @P4 LDGSTS.E.BYPASS.LTC128B.128 [R243+0x16800], desc[UR12][R8.64+0x180] ;  /* 0x1680018008f34fae */ /* 0x000fe2000b901d4c */
[----:B------:R-:W-:-:S02]  /*1daa0*/  @P3 R2UR UR12, R196 ;  /* 0x00000000c40c32ca */ /* 0x000fc400000e0000 */
[C---:B------:R-:W-:Y:S01]  /*1dab0*/  @P3 R2UR UR13, R197.reuse ;  /* 0x00000000c50d32ca */ /* 0x040fe200000e0000 */
[----:B------:R-:W-:Y:S04]  /*1dac0*/  @!P4 STS.128 [R243+0x16800], RZ ;  /* 0x016800fff300c388 */ /* 0x000fe80000000c00 */
[----:B------:R-:W-:Y:S01]  /*1dad0*/  @!PT LDS RZ, [RZ] ;  /* 0x00000000fffff984 */ /* 0x000fe20000000800 */
[----:B------:R-:W-:Y:S01]  /*1dae0*/  @!PT LDS RZ, [RZ] ;  /* 0x00000000fffff984 */ /* 0x000fe20000000800 */
[----:B------:R-:W-:Y:S01]  /*1daf0*/  @!PT LDS RZ, [RZ] ;  /* 0x00000000fffff984 */ /* 0x000fe20000000800 */
[----:B------:R-:W-:Y:S01]  /*1db00*/  @P3 LDGSTS.E.BYPASS.LTC128B.128 [R243+0x11000], desc[UR10][R22.64] ;  /* 0x1100000016f33fae */ /* 0x000fe2000b901d4a */
[C---:B------:R-:W-:Y:S02]  /*1db10*/  @P6 R2UR UR10, R196.reuse ;  /* 0x00000000c40a62ca */ /* 0x040fe400000e0000 */
[----:B------:R-:W-:Y:S01]  /*1db20*/  @P6 R2UR UR11, R197 ;  /* 0x00000000c50b62ca */ /* 0x000fe200000e0000 */
        /* <DEDUP_REMOVED lines=12> */
[----:B------:R-:W-:Y:S02]  /*1dbf0*/  @P4 R2UR UR4, R196 ;  /* 0x00000000c40442ca */ /* 0x000fe400000e0000 */
[----:B------:R-:W-:Y:S01]  /*1dc00*/  @P4 R2UR UR5, R197 ;  /* 0x00000000c50542ca */ /* 0x000fe200000e0000 */
        /* <DEDUP_REMOVED lines=14> */
[----:B------:R1:W-:Y:S04]  /*1dcf0*/  @P6 LDGSTS.E.BYPASS.LTC128B.128 [R243+0x13800], desc[UR10][R24.64+0x80] ;  /* 0x1380008018f36fae */ /* 0x0003e8000b901d4a */
        /* <DEDUP_REMOVED lines=11> */
[----:B------:R-:W-:Y:S04]  /*1ddb0*/  LDSM.16.M88.4 R172, [R225+0x8800] ;  /* 0x00880000e1ac783b */ /* 0x000fe80000000200 */
[----:B-1----:R-:W1:Y:S04]  /*1ddc0*/  LDSM.16.M88.4 R24, [R226] ;  /* 0x00000000e218783b */ /* 0x002e680000000200 */
[----:B------:R-:W-:Y:S04]  /*1ddd0*/  LDSM.16.M88.4 R32, [R225+0x9000] ;  /* 0x00900000e120783b */ /* 0x000fe80000000200 */
[----:B--2---:R-:W2:Y:S04]  /*1dde0*/  LDSM.16.M88.4 R4, [R225+0x8000] ;  /* 0x00800000e104783b */ /* 0x004ea80000000200 */
[----:B------:R-:W3:Y:S04]  /*1ddf0*/  LDSM.16.M88.4 R180, [R225+0x9800] ;  /* 0x00980000e1b4783b */ /* 0x000ee80000000200 */
[----:B------:R-:W-:Y:S04]  /*1de00*/  LDSM.16.M88.4 R20, [R224] ;  /* 0x00000000e014783b */ /* 0x000fe80000000200 */
[----:B------:R-:W4:Y:S04]  /*1de10*/  LDSM.16.M88.4 R12, [R219] ;  /* 0x00000000db0c783b */ /* 0x000f280000000200 */
[----:B------:R-:W5:Y:S04]  /*1de20*/  LDSM.16.M88.4 R16, [R223] ;  /* 0x00000000df10783b */ /* 0x000f680000000200 */
[----:B------:R-:W5:Y:S04]  /*1de30*/  LDSM.16.M88.4 R188, [R218] ;  /* 0x00000000dabc783b */ /* 0x000f680000000200 */
[----:B------:R-:W5:Y:S04]  /*1de40*/  LDSM.16.M88.4 R184, [R217] ;  /* 0x00000000d9b8783b */ /* 0x000f680000000200 */
[----:B------:R-:W-:Y:S01]  /*1de50*/  LDSM.16.M88.4 R192, [R220+0x9000] ;  /* 0x00900000dcc0783b */ /* 0x000fe20000000200 */
[C---:B-1----:R-:W-:Y:S03]  /*1de60*/  HMMA.16816.F32.BF16 R176, R24.reuse, R172, RZ ;  /* 0x000000ac18b0723c */ /* 0x042fe600000418ff */
[----:B------:R-:W0:Y:S03]  /*1de70*/  LDGDEPBAR ;  /* 0x00000000000079af */ /* 0x000e260000000000 */
[C---:B------:R-:W-:Y:S06]  /*1de80*/  HMMA.16816.F32.BF16 R172, R24.reuse, R174, RZ ;  /* 0x000000ae18ac723c */ /* 0x040fec00000418ff */
[C---:B--2---:R-:W-:Y:S06]  /*1de90*/  HMMA.16816.F32.BF16 R8, R24.reuse, R4, RZ ;  /* 0x000000041808723c */ /* 0x044fec00000418ff */
[C---:B------:R-:W-:Y:S06]  /*1dea0*/  HMMA.16816.F32.BF16 R4, R24.reuse, R6, RZ ;  /* 0x000000061804723c */ /* 0x040fec00000418ff */
[C---:B------:R-:W-:Y:S06]  /*1deb0*/  HMMA.16816.F32.BF16 R168, R24.reuse, R32, RZ ;  /* 0x0000002018a8723c */ /* 0x040fec00000418ff */
[C---:B------:R-:W-:Y:S06]  /*1dec0*/  HMMA.16816.F32.BF16 R32, R24.reuse, R34, RZ ;  /* 0x000000221820723c */ /* 0x040fec00000418ff */
[C---:B---3--:R-:W-:Y:S06]  /*1ded0*/  HMMA.16816.F32.BF16 R28, R24.reuse, R180, RZ ;  /* 0x000000b4181c723c */ /* 0x048fec00000418ff */
[----:B------:R-:W-:Y:S01]  /*1dee0*/  HMMA.16816.F32.BF16 R24, R24, R182, RZ ;  /* 0x000000b61818723c */ /* 0x000fe200000418ff */
[----:B------:R-:W-:Y:S05]  /*1def0*/  LDSM.16.M88.4 R180, [R222] ;  /* 0x00000000deb4783b */ /* 0x000fea0000000200 */
[C---:B----4-:R-:W-:Y:S06]  /*1df00*/  HMMA.16816.F32.BF16 R176, R20.reuse, R12, R176 ;  /* 0x0000000c14b0723c */ /* 0x050fec00000418b0 */
[C---:B------:R-:W-:Y:S01]  /*1df10*/  HMMA.16816.F32.BF16 R172, R20.reuse, R14, R172 ;  /* 0x0000000e14ac723c */ /* 0x040fe200000418ac */
[----:B------:R-:W1:Y:S05]  /*1df20*/  LDSM.16.M88.4 R12, [R220+0x8800] ;  /* 0x00880000dc0c783b */ /* 0x000e6a0000000200 */
[C---:B-----5:R-:W-:Y:S06]  /*1df30*/  HMMA.16816.F32.BF16 R8, R20.reuse, R16, R8 ;  /* 0x000000101408723c */ /* 0x060fec0000041808 */
[C---:B------:R-:W-:Y:S01]  /*1df40*/  HMMA.16816.F32.BF16 R4, R20.reuse, R18, R4 ;  /* 0x000000121404723c */ /* 0x040fe20000041804 */
[----:B------:R-:W2:Y:S05]  /*1df50*/  LDSM.16.M88.4 R16, [R220+0x8000] ;  /* 0x00800000dc10783b */ /* 0x000eaa0000000200 */
[C---:B------:R-:W-:Y:S06]  /*1df60*/  HMMA.16816.F32.BF16 R168, R20.reuse, R188, R168 ;  /* 0x000000bc14a8723c */ /* 0x040fec00000418a8 */
[C---:B------:R-:W-:Y:S01]  /*1df70*/  HMMA.16816.F32.BF16 R32, R20.reuse, R190, R32 ;  /* 0x000000be1420723c */ /* 0x040fe20000041820 */
[----:B------:R-:W-:Y:S05]  /*1df80*/  LDSM.16.M88.4 R188, [R221] ;  /* 0x00000000ddbc783b */ /* 0x000fea0000000200 */
[C---:B------:R-:W-:Y:S06]  /*1df90*/  HMMA.16816.F32.BF16 R28, R20.reuse, R184, R28 ;  /* 0x000000b8141c723c */ /* 0x040fec000004181c */
[----:B------:R-:W-:Y:S01]  /*1dfa0*/  HMMA.16816.F32.BF16 R24, R20, R186, R24 ;  /* 0x000000ba1418723c */ /* 0x000fe20000041818 */
[----:B------:R-:W3:Y:S04]  /*1dfb0*/  LDSM.16.M88.4 R20, [R216] ;  /* 0x00000000d814783b */ /* 0x000ee80000000200 */
[----:B------:R-:W-:Y:S01]  /*1dfc0*/  LDSM.16.M88.4 R184, [R220+0x9800] ;  /* 0x00980000dcb8783b */ /* 0x000fe20000000200 */
        /* <DEDUP_REMOVED lines=8> */
[----:B------:R-:W4:Y:S05]  /*1e050*/  LDSM.16.M88.4 R192, [R216+0x1800] ;  /* 0x00180000d8c0783b */ /* 0x000f2a0000000200 */
[C---:B---3--:R-:W-:Y:S06]  /*1e060*/  HMMA.16816.F32.BF16 R8, R188.reuse, R20, R8 ;  /* 0x00000014bc08723c */ /* 0x048fec0000041808 */
[C---:B------:R-:W-:Y:S01]  /*1e070*/  HMMA.16816.F32.BF16 R4, R188.reuse, R22, R4 ;  /* 0x00000016bc04723c */ /* 0x040fe20000041804 */
[----:B------:R-:W-:Y:S05]  /*1e080*/  LDSM.16.M88.4 R20, [R225+0xb000] ;  /* 0x00b00000e114783b */ /* 0x000fea0000000200 */
[C---:B-1----:R-:W-:Y:S06]  /*1e090*/  HMMA.16816.F32.BF16 R168, R188.reuse, R12, R168 ;  /* 0x0000000cbca8723c */ /* 0x042fec00000418a8 */
[----:B------:R-:W-:Y:S01]  /*1e0a0*/  HMMA.16816.F32.BF16 R32, R188, R14, R32 ;  /* 0x0000000ebc20723c */ /* 0x000fe20000041820 */
[----:B------:R-:W1:Y:S05]  /*1e0b0*/  LDSM.16.M88.4 R12, [R226+0x2000] ;  /* 0x00200000e20c783b */ /* 0x000e6a0000000200 */
[C---:B------:R-:W-:Y:S06]  /*1e0c0*/  HMMA.16816.F32.BF16 R28, R180.reuse, R184, R28 ;  /* 0x000000b8b41c723c */ /* 0x040fec000004181c */
[----:B------:R-:W-:Y:S01]  /*1e0d0*/  HMMA.16816.F32.BF16 R24, R180, R186, R24 ;  /* 0x000000bab418723c */ /* 0x000fe20000041818 */
[----:B------:R-:W3:Y:S04]  /*1e0e0*/  LDSM.16.M88.4 R184, [R225+0xa000] ;  /* 0x00a00000e1b8783b */ /* 0x000ee80000000200 */
[----:B------:R-:W5:Y:S01]  /*1e0f0*/  LDSM.16.M88.4 R180, [R225+0xa800] ;  /* 0x00a80000e1b4783b */ /* 0x000f620000000200 */
[C---:B--2---:R-:W-:Y:S06]  /*1e100*/  HMMA.16816.F32.BF16 R176, R188.reuse, R16, R176 ;  /* 0x00000010bcb0723c */ /* 0x044fec00000418b0 */
[C---:B------:R-:W-:Y:S01]  /*1e110*/  HMMA.16816.F32.BF16 R172, R188.reuse, R18, R172 ;  /* 0x00000012bcac723c */ /* 0x040fe200000418ac */
[----:B------:R-:W2:Y:S05]  /*1e120*/  LDSM.16.M88.4 R16, [R225+0xb800] ;  /* 0x00b80000e110783b */ /* 0x000eaa0000000200 */
[C---:B----4-:R-:W-:Y:S06]  /*1e130*/  HMMA.16816.F32.BF16 R28, R188.reuse, R192, R28 ;  /* 0x000000c0bc1c723c */ /* 0x050fec000004181c */
[----:B------:R-:W-:Y:S01]  /*1e140*/  HMMA.16816.F32.BF16 R24, R188, R194, R24 ;  /* 0x000000c2bc18723c */ /* 0x000fe20000041818 */
[----:B------:R-:W-:Y:S04]  /*1e150*/  LDSM.16.M88.4 R192, [R215] ;  /* 0x00000000d7c0783b */ /* 0x000fe80000000200 */
[----:B------:R-:W-:Y:S01]  /*1e160*/  LDSM.16.M88.4 R188, [R214] ;  /* 0x00000000d6bc783b */ /* 0x000fe20000000200 */
[C---:B-1----:R-:W-:Y:S06]  /*1e170*/  HMMA.16816.F32.BF16 R168, R12.reuse, R20, R168 ;  /* 0x000000140ca8723c */ /* 0x042fec00000418a8 */
[C---:B------:R-:W-:Y:S01]  /*1e180*/  HMMA.16816.F32.BF16 R32, R12.reuse, R22, R32 ;  /* 0x000000160c20723c */ /* 0x040fe20000041820 */
[----:B------:R-:W1:Y:S05]  /*1e190*/  LDSM.16.M88.4 R20, [R224+0x2000] ;  /* 0x00200000e014783b */ /* 0x000e6a0000000200 */
[C---:B---3--:R-:W-:Y:S06]  /*1e1a0*/  HMMA.16816.F32.BF16 R8, R12.reuse, R184, R8 ;  /* 0x000000b80c08723c */ /* 0x048fec0000041808 */
[C---:B------:R-:W-:Y:S01]  /*1e1b0*/  HMMA.16816.F32.BF16 R4, R12.reuse, R186, R4 ;  /* 0x000000ba0c04723c */ /* 0x040fe20000041804 */
[----:B------:R-:W3:Y:S05]  /*1e1c0*/  LDSM.16.M88.4 R184, [R213] ;  /* 0x00000000d5b8783b */ /* 0x000eea0000000200 */
[C---:B-----5:R-:W-:Y:S06]  /*1e1d0*/  HMMA.16816.F32.BF16 R176, R12.reuse, R180, R176 ;  /* 0x000000b40cb0723c */ /* 0x060fec00000418b0 */
[C---:B------:R-:W-:Y:S01]  /*1e1e0*/  HMMA.16816.F32.BF16 R172, R12.reuse, R182, R172 ;  /* 0x000000b60cac723c */ /* 0x040fe200000418ac */
[----:B------:R-:W4:Y:S05]  /*1e1f0*/  LDSM.16.M88.4 R180, [R212] ;  /* 0x00000000d4b4783b */ /* 0x000f2a0000000200 */
[C---:B--2---:R-:W-:Y:S06]  /*1e200*/  HMMA.16816.F32.BF16 R28, R12.reuse, R16, R28 ;  /* 0x000000100c1c723c */ /* 0x044fec000004181c */
[----:B------:R-:W-:Y:S01]  /*1e210*/  HMMA.16816.F32.BF16 R24, R12, R18, R24 ;  /* 0x000000120c18723c */ /* 0x000fe20000041818 */
[----:B------:R-:W-:Y:S04]  /*1e220*/  LDSM.16.M88.4 R16, [R222+0x2000] ;  /* 0x00200000de10783b */ /* 0x000fe80000000200 */
[----:B------:R-:W2:Y:S01]  /*1e230*/  LDSM.16.M88.4 R12, [R220+0xa000] ;  /* 0x00a00000dc0c783b */ /* 0x000ea20000000200 */
[C---:B-1----:R-:W-:Y:S06]  /*1e240*/  HMMA.16816.F32.BF16 R8, R20.reuse, R192, R8 ;  /* 0x000000c01408723c */ /* 0x042fec0000041808 */
[C---:B------:R-:W-:Y:S01]  /*1e250*/  HMMA.16816.F32.BF16 R4, R20.reuse, R194, R4 ;  /* 0x000000c21404723c */ /* 0x040fe20000041804 */
[----:B------:R-:W-:Y:S05]  /*1e260*/  LDSM.16.M88.4 R192, [R216+0x2800] ;  /* 0x00280000d8c0783b */ /* 0x000fea0000000200 */
[C---:B------:R-:W-:Y:S06]  /*1e270*/  HMMA.16816.F32.BF16 R176, R20.reuse, R188, R176 ;  /* 0x000000bc14b0723c */ /* 0x040fec00000418b0 */
[C---:B------:R-:W-:Y:S01]  /*1e280*/  HMMA.16816.F32.BF16 R172, R20.reuse, R190, R172 ;  /* 0x000000be14ac723c */ /* 0x040fe200000418ac */
[----:B------:R-:W1:Y:S05]  /*1e290*/  LDSM.16.M88.4 R188, [R220+0xa800] ;  /* 0x00a80000dcbc783b */ /* 0x000e6a0000000200 */
[C---:B---3--:R-:W-:Y:S06]  /*1e2a0*/  HMMA.16816.F32.BF16 R168, R20.reuse, R184, R168 ;  /* 0x000000b814a8723c */ /* 0x048fec00000418a8 */
[C---:B------:R-:W-:Y:S01]  /*1e2b0*/  HMMA.16816.F32.BF16 R32, R20.reuse, R186, R32 ;  /* 0x000000ba1420723c */ /* 0x040fe20000041820 */
[----:B------:R-:W3:Y:S05]  /*1e2c0*/  LDSM.16.M88.4 R184, [R220+0xb000] ;  /* 0x00b00000dcb8783b */ /* 0x000eea0000000200 */
[C---:B----4-:R-:W-:Y:S06]  /*1e2d0*/  HMMA.16816.F32.BF16 R28, R20.reuse, R180, R28 ;  /* 0x000000b4141c723c */ /* 0x050fec000004181c */
[----:B------:R-:W-:Y:S01]  /*1e2e0*/  HMMA.16816.F32.BF16 R24, R20, R182, R24 ;  /* 0x000000b61418723c */ /* 0x000fe20000041818 */
[----:B------:R-:W4:Y:S04]  /*1e2f0*/  LDSM.16.M88.4 R20, [R220+0xb800] ;  /* 0x00b80000dc14783b */ /* 0x000f280000000200 */
[----:B------:R-:W-:Y:S01]  /*1e300*/  LDSM.16.M88.4 R180, [R221+0x2000] ;  /* 0x00200000ddb4783b */ /* 0x000fe20000000200 */
[C---:B--2---:R-:W-:Y:S06]  /*1e310*/  HMMA.16816.F32.BF16 R8, R16.reuse, R12, R8 ;  /* 0x0000000c1008723c */ /* 0x044fec0000041808 */
[C---:B------:R-:W-:Y:S01]  /*1e320*/  HMMA.16816.F32.BF16 R4, R16.reuse, R14, R4 ;  /* 0x0000000e1004723c */ /* 0x040fe20000041804 */
[----:B------:R-:W2:Y:S05]  /*1e330*/  LDSM.16.M88.4 R12, [R216+0x2000] ;  /* 0x00200000d80c783b */ /* 0x000eaa0000000200 */
[C---:B-1----:R-:W-:Y:S06]  /*1e340*/  HMMA.16816.F32.BF16 R176, R16.reuse, R188, R176 ;  /* 0x000000bc10b0723c */ /* 0x042fec00000418b0 */
[C---:B------:R-:W-:Y:S01]  /*1e350*/  HMMA.16816.F32.BF16 R172, R16.reuse, R190, R172 ;  /* 0x000000be10ac723c */ /* 0x040fe200000418ac */
[----:B------:R-:W1:Y:S05]  /*1e360*/  LDSM.16.M88.4 R188, [R216+0x3000] ;  /* 0x00300000d8bc783b */ /* 0x000e6a0000000200 */
[C---:B---3--:R-:W-:Y:S06]  /*1e370*/  HMMA.16816.F32.BF16 R168, R16.reuse, R184, R168 ;  /* 0x000000b810a8723c */ /* 0x048fec00000418a8 */
[C---:B------:R-:W-:Y:S01]  /*1e380*/  HMMA.16816.F32.BF16 R32, R16.reuse, R186, R32 ;  /* 0x000000ba1020723c */ /* 0x040fe20000041820 */
[----:B------:R-:W3:Y:S05]  /*1e390*/  LDSM.16.M88.4 R184, [R216+0x3800] ;  /* 0x00380000d8b8783b */ /* 0x000eea0000000200 */
[C---:B----4-:R-:W-:Y:S06]  /*1e3a0*/  HMMA.16816.F32.BF16 R28, R16.reuse, R20, R28 ;  /* 0x00000014101c723c */ /* 0x050fec000004181c */
[----:B------:R-:W-:Y:S01]  /*1e3b0*/  HMMA.16816.F32.BF16 R24, R16, R22, R24 ;  /* 0x000000161018723c */ /* 0x000fe20000041818 */
[----:B------:R-:W-:Y:S04]  /*1e3c0*/  LDSM.16.M88.4 R20, [R226+0x4000] ;  /* 0x00400000e214783b */ /* 0x000fe80000000200 */
[----:B------:R-:W4:Y:S01]  /*1e3d0*/  LDSM.16.M88.4 R16, [R225+0xc000] ;  /* 0x00c00000e110783b */ /* 0x000f220000000200 */
[C---:B--2---:R-:W-:Y:S06]  /*1e3e0*/  HMMA.16816.F32.BF16 R8, R180.reuse, R12, R8 ;  /* 0x0000000cb408723c */ /* 0x044fec0000041808 */
[C---:B------:R-:W-:Y:S01]  /*1e3f0*/  HMMA.16816.F32.BF16 R4, R180.reuse, R14, R4 ;  /* 0x0000000eb404723c */ /* 0x040fe20000041804 */
[----:B------:R-:W2:Y:S05]  /*1e400*/  LDSM.16.M88.4 R12, [R225+0xc800] ;  /* 0x00c80000e10c783b */ /* 0x000eaa0000000200 */
[C---:B------:R-:W-:Y:S06]  /*1e410*/  HMMA.16816.F32.BF16 R176, R180.reuse, R192, R176 ;  /* 0x000000c0b4b0723c */ /* 0x040fec00000418b0 */
[C---:B------:R-:W-:Y:S01]  /*1e420*/  HMMA.16816.F32.BF16 R172, R180.reuse, R194, R172 ;  /* 0x000000c2b4ac723c */ /* 0x040fe200000418ac */
[----:B------:R-:W-:Y:S05]  /*1e430*/  LDSM.16.M88.4 R192, [R209] ;  /* 0x00000000d1c0783b */ /* 0x000fea0000000200 */
[C---:B-1----:R-:W-:Y:S06]  /*1e440*/  HMMA.16816.F32.BF16 R168, R180.reuse, R188, R168 ;  /* 0x000000bcb4a8723c */ /* 0x042fec00000418a8 */
[C---:B------:R-:W-:Y:S01]  /*1e450*/  HMMA.16816.F32.BF16 R32, R180.reuse, R190, R32 ;  /* 0x000000beb420723c */ /* 0x040fe20000041820 */
[----:B------:R-:W1:Y:S05]  /*1e460*/  LDSM.16.M88.4 R188, [R225+0xd000] ;  /* 0x00d00000e1bc783b */ /* 0x000e6a0000000200 */
[C---:B---3--:R-:W-:Y:S06]  /*1e470*/  HMMA.16816.F32.BF16 R28, R180.reuse, R184, R28 ;  /* 0x000000b8b41c723c */ /* 0x048fec000004181c */
[----:B------:R-:W-:Y:S01]  /*1e480*/  HMMA.16816.F32.BF16 R24, R180, R186, R24 ;  /* 0x000000bab418723c */ /* 0x000fe20000041818 */
[----:B------:R-:W3:Y:S04]  /*1e490*/  LDSM.16.M88.4 R184, [R225+0xd800] ;  /* 0x00d80000e1b8783b */ /* 0x000ee80000000200 */
[----:B------:R-:W-:Y:S01]  /*1e4a0*/  LDSM.16.M88.4 R180, [R224+0x4000] ;  /* 0x00400000e0b4783b */ /* 0x000fe20000000200 */
[C---:B----4-:R-:W-:Y:S06]  /*1e4b0*/  HMMA.16816.F32.BF16 R8, R20.reuse, R16, R8 ;  /* 0x000000101408723c */ /* 0x050fec0000041808 */
[C---:B------:R-:W-:Y:S01]  /*1e4c0*/  HMMA.16816.F32.BF16 R4, R20.reuse, R18, R4 ;  /* 0x000000121404723c */ /* 0x040fe20000041804 */
[----:B------:R-:W4:Y:S05]  /*1e4d0*/  LDSM.16.M88.4 R16, [R211] ;  /* 0x00000000d310783b */ /* 0x000f2a0000000200 */
[C---:B--2---:R-:W-:Y:S06]  /*1e4e0*/  HMMA.16816.F32.BF16 R176, R20.reuse, R12, R176 ;  /* 0x0000000c14b0723c */ /* 0x044fec00000418b0 */
[C---:B------:R-:W-:Y:S01]  /*1e4f0*/  HMMA.16816.F32.BF16 R172, R20.reuse, R14, R172 ;  /* 0x0000000e14ac723c */ /* 0x040fe200000418ac */
[----:B------:R-:W2:Y:S05]  /*1e500*/  LDSM.16.M88.4 R12, [R210] ;  /* 0x00000000d20c783b */ /* 0x000eaa0000000200 */
[C---:B-1----:R-:W-:Y:S06]  /*1e510*/  HMMA.16816.F32.BF16 R168, R20.reuse, R188, R168 ;  /* 0x000000bc14a8723c */ /* 0x042fec00000418a8 */
[C---:B------:R-:W-:Y:S01]  /*1e520*/  HMMA.16816.F32.BF16 R32, R20.reuse, R190, R32 ;  /* 0x000000be1420723c */ /* 0x040fe20000041820 */
[----:B------:R-:W-:Y:S05]  /*1e530*/  LDSM.16.M88.4 R188, [R222+0x4000] ;  /* 0x00400000debc783b */ /* 0x000fea0000000200 */
[C---:B---3--:R-:W-:Y:S06]  /*1e540*/  HMMA.16816.F32.BF16 R28, R20.reuse, R184, R28 ;  /* 0x000000b8141c723c */ /* 0x048fec000004181c */
[----:B------:R-:W-:Y:S01]  /*1e550*/  HMMA.16816.F32.BF16 R24, R20, R186, R24 ;  /* 0x000000ba1418723c */ /* 0x000fe20000041818 */
[----:B------:R-:W1:Y:S04]  /*1e560*/  LDSM.16.M88.4 R184, [R208] ;  /* 0x00000000d0b8783b */ /* 0x000e680000000200 */
[----:B------:R-:W-:Y:S01]  /*1e570*/  LDSM.16.M88.4 R20, [R220+0xc000] ;  /* 0x00c00000dc14783b */ /* 0x000fe20000000200 */
[C---:B----4-:R-:W-:Y:S06]  /*1e580*/  HMMA.16816.F32.BF16 R8, R180.reuse, R16, R8 ;  /* 0x00000010b408723c */ /* 0x050fec0000041808 */
[C---:B------:R-:W-:Y:S01]  /*1e590*/  HMMA.16816.F32.BF16 R4, R180.reuse, R18, R4 ;  /* 0x00000012b404723c */ /* 0x040fe20000041804 */
[----:B------:R-:W3:Y:S05]  /*1e5a0*/  LDSM.16.M88.4 R16, [R220+0xc800] ;  /* 0x00c80000dc10783b */ /* 0x000eea0000000200 */
[C---:B--2---:R-:W-:Y:S06]  /*1e5b0*/  HMMA.16816.F32.BF16 R176, R180.reuse, R12, R176 ;  /* 0x0000000cb4b0723c */ /* 0x044fec00000418b0 */
[C---:B------:R-:W-:Y:S01]  /*1e5c0*/  HMMA.16816.F32.BF16 R172, R180.reuse, R14, R172 ;  /* 0x0000000eb4ac723c */ /* 0x040fe200000418ac */
[----:B------:R-:W2:Y:S05]  /*1e5d0*/  LDSM.16.M88.4 R12, [R220+0xd000] ;  /* 0x00d00000dc0c783b */ /* 0x000eaa0000000200 */
[C---:B------:R-:W-:Y:S06]  /*1e5e0*/  HMMA.16816.F32.BF16 R168, R180.reuse, R192, R168 ;  /* 0x000000c0b4a8723c */ /* 0x040fec00000418a8 */
[C---:B------:R-:W-:Y:S01]  /*1e5f0*/  HMMA.16816.F32.BF16 R32, R180.reuse, R194, R32 ;  /* 0x000000c2b420723c */ /* 0x040fe20000041820 */
[----:B------:R-:W4:Y:S05]  /*1e600*/  LDSM.16.M88.4 R192, [R220+0xd800] ;  /* 0x00d80000dcc0783b */ /* 0x000f2a0000000200 */
[C---:B-1----:R-:W-:Y:S06]  /*1e610*/  HMMA.16816.F32.BF16 R28, R180.reuse, R184, R28 ;  /* 0x000000b8b41c723c */ /* 0x042fec000004181c */
[----:B------:R-:W-:Y:S01]  /*1e620*/  HMMA.16816.F32.BF16 R24, R180, R186, R24 ;  /* 0x000000bab418723c */ /* 0x000fe20000041818 */
[----:B------:R-:W-:Y:S04]  /*1e630*/  LDSM.16.M88.4 R184, [R216+0x4000] ;  /* 0x00400000d8b8783b */ /* 0x000fe80000000200 */
[----:B------:R-:W-:Y:S01]  /*1e640*/  LDSM.16.M88.4 R180, [R216+0x4800] ;  /* 0x00480000d8b4783b */ /* 0x000fe20000000200 */
[C---:B---3--:R-:W-:Y:S06]  /*1e650*/  HMMA.16816.F32.BF16 R176, R188.reuse, R16, R176 ;  /* 0x00000010bcb0723c */ /* 0x048fec00000418b0 */
        /* <DEDUP_REMOVED lines=8> */
[C---:B----4-:R-:W-:Y:S06]  /*1e6e0*/  HMMA.16816.F32.BF16 R28, R188.reuse, R192, R28 ;  /* 0x000000c0bc1c723c */ /* 0x050fec000004181c */
        /* <DEDUP_REMOVED lines=8> */
[----:B------:R-:W3:Y:S05]  /*1e770*/  LDSM.16.M88.4 R184, [R225+0xe800] ;  /* 0x00e80000e1b8783b */ /* 0x000eea0000000200 */
[C---:B------:R-:W-:Y:S06]  /*1e780*/  HMMA.16816.F32.BF16 R176, R12.reuse, R180, R176 ;  /* 0x000000b40cb0723c */ /* 0x040fec00000418b0 */
[C---:B------:R-:W-:Y:S01]  /*1e790*/  HMMA.16816.F32.BF16 R172, R12.reuse, R182, R172 ;  /* 0x000000b60cac723c */ /* 0x040fe200000418ac */
[----:B------:R-:W4:Y:S05]  /*1e7a0*/  LDSM.16.M88.4 R180, [R225+0xf000] ;  /* 0x00f00000e1b4783b */ /* 0x000f2a0000000200 */
[C---:B--2---:R-:W-:Y:S06]  /*1e7b0*/  HMMA.16816.F32.BF16 R28, R12.reuse, R20, R28 ;  /* 0x000000140c1c723c */ /* 0x044fec000004181c */
[----:B------:R-:W-:Y:S01]  /*1e7c0*/  HMMA.16816.F32.BF16 R24, R12, R22, R24 ;  /* 0x000000160c18723c */ /* 0x000fe20000041818 */
[----:B------:R-:W2:Y:S04]  /*1e7d0*/  LDSM.16.M88.4 R20, [R225+0xf800] ;  /* 0x00f80000e114783b */ /* 0x000ea80000000200 */
[----:B------:R-:W5:Y:S01]  /*1e7e0*/  LDSM.16.M88.4 R12, [R207] ;  /* 0x00000000cf0c783b */ /* 0x000f620000000200 */
[C---:B-1----:R-:W-:Y:S06]  /*1e7f0*/  HMMA.16816.F32.BF16 R8, R16.reuse, R188, R8 ;  /* 0x000000bc1008723c */ /* 0x042fec0000041808 */
[C---:B------:R-:W-:Y:S01]  /*1e800*/  HMMA.16816.F32.BF16 R4, R16.reuse, R190, R4 ;  /* 0x000000be1004723c */ /* 0x040fe20000041804 */
[----:B------:R-:W1:Y:S05]  /*1e810*/  LDSM.16.M88.4 R188, [R206] ;  /* 0x00000000cebc783b */ /* 0x000e6a0000000200 */
[C---:B---3--:R-:W-:Y:S06]  /*1e820*/  HMMA.16816.F32.BF16 R176, R16.reuse, R184, R176 ;  /* 0x000000b810b0723c */ /* 0x048fec00000418b0 */
[C---:B------:R-:W-:Y:S01]  /*1e830*/  HMMA.16816.F32.BF16 R172, R16.reuse, R186, R172 ;  /* 0x000000ba10ac723c */ /* 0x040fe200000418ac */
[----:B------:R-:W3:Y:S05]  /*1e840*/  LDSM.16.M88.4 R184, [R205] ;  /* 0x00000000cdb8783b */ /* 0x000eea0000000200 */
[C---:B----4-:R-:W-:Y:S06]  /*1e850*/  HMMA.16816.F32.BF16 R168, R16.reuse, R180, R168 ;  /* 0x000000b410a8723c */ /* 0x050fec00000418a8 */
[C---:B------:R-:W-:Y:S01]  /*1e860*/  HMMA.16816.F32.BF16 R32, R16.reuse, R182, R32 ;  /* 0x000000b61020723c */ /* 0x040fe20000041820 */
[----:B------:R-:W4:Y:S05]  /*1e870*/  LDSM.16.M88.4 R180, [R204] ;  /* 0x00000000ccb4783b */ /* 0x000f2a0000000200 */
[C---:B--2---:R-:W-:Y:S06]  /*1e880*/  HMMA.16816.F32.BF16 R28, R16.reuse, R20, R28 ;  /* 0x00000014101c723c */ /* 0x044fec000004181c */
[----:B------:R-:W-:Y:S01]  /*1e890*/  HMMA.16816.F32.BF16 R24, R16, R22, R24 ;  /* 0x000000161018723c */ /* 0x000fe20000041818 */
[----:B------:R-:W-:Y:S04]  /*1e8a0*/  LDSM.16.M88.4 R20, [R222+0x6000] ;  /* 0x00600000de14783b */ /* 0x000fe80000000200 */
[----:B------:R-:W2:Y:S01]  /*1e8b0*/  LDSM.16.M88.4 R16, [R220+0xe000] ;  /* 0x00e00000dc10783b */ /* 0x000ea20000000200 */
[C---:B-----5:R-:W-:Y:S06]  /*1e8c0*/  HMMA.16816.F32.BF16 R8, R192.reuse, R12, R8 ;  /* 0x0000000cc008723c */ /* 0x060fec0000041808 */
[C---:B------:R-:W-:Y:S01]  /*1e8d0*/  HMMA.16816.F32.BF16 R4, R192.reuse, R14, R4 ;  /* 0x0000000ec004723c */ /* 0x040fe20000041804 */
[----:B------:R-:W5:Y:S05]  /*1e8e0*/  LDSM.16.M88.4 R12, [R220+0xe800] ;  /* 0x00e80000dc0c783b */ /* 0x000f6a0000000200 */
[C---:B-1----:R-:W-:Y:S06]  /*1e8f0*/  HMMA.16816.F32.BF16 R176, R192.reuse, R188, R176 ;  /* 0x000000bcc0b0723c */ /* 0x042fec00000418b0 */
[C---:B------:R-:W-:Y:S01]  /*1e900*/  HMMA.16816.F32.BF16 R172, R192.reuse, R190, R172 ;  /* 0x000000bec0ac723c */ /* 0x040fe200000418ac */
[----:B------:R-:W-:Y:S05]  /*1e910*/  LDSM.16.M88.4 R188, [R221+0x6000] ;  /* 0x00600000ddbc783b */ /* 0x000fea0000000200 */
[C---:B---3--:R-:W-:Y:S06]  /*1e920*/  HMMA.16816.F32.BF16 R168, R192.reuse, R184, R168 ;  /* 0x000000b8c0a8723c */ /* 0x048fec00000418a8 */
[C---:B------:R-:W-:Y:S01]  /*1e930*/  HMMA.16816.F32.BF16 R32, R192.reuse, R186, R32 ;  /* 0x000000bac020723c */ /* 0x040fe20000041820 */
[----:B------:R-:W1:Y:S05]  /*1e940*/  LDSM.16.M88.4 R184, [R216+0x6000] ;  /* 0x00600000d8b8783b */ /* 0x000e6a0000000200 */
[----:B----4-:R-:W-:Y:S06]  /*1e950*/  HMMA.16816.F32.BF16 R28, R192, R180, R28 ;  /* 0x000000b4c01c723c */ /* 0x010fec000004181c */
[C---:B--2---:R-:W-:Y:S06]  /*1e960*/  HMMA.16816.F32.BF16 R8, R20.reuse, R16, R8 ;  /* 0x000000101408723c */ /* 0x044fec0000041808 */
[----:B------:R-:W-:Y:S01]  /*1e970*/  HMMA.16816.F32.BF16 R4, R20, R18, R4 ;  /* 0x000000121404723c */ /* 0x000fe20000041804 */
[----:B------:R-:W2:Y:S05]  /*1e980*/  LDSM.16.M88.4 R16, [R220+0xf800] ;  /* 0x00f80000dc10783b */ /* 0x000eaa0000000200 */
[----:B------:R-:W-:Y:S01]  /*1e990*/  HMMA.16816.F32.BF16 R24, R192, R182, R24 ;  /* 0x000000b6c018723c */ /* 0x000fe20000041818 */
[----:B------:R-:W3:Y:S01]  /*1e9a0*/  LDSM.16.M88.4 R180, [R220+0xf000] ;  /* 0x00f00000dcb4783b */ /* 0x000ee20000000200 */
[----:B------:R-:W4:Y:S04]  /*1e9b0*/  S2R R192, SR_TID.X ;  /* 0x0000000000c07919 */ /* 0x000f280000002100 */
[C---:B-----5:R-:W-:Y:S06]  /*1e9c0*/  HMMA.16816.F32.BF16 R176, R20.reuse, R12, R176 ;  /* 0x0000000c14b0723c */ /* 0x060fec00000418b0 */
[----:B------:R-:W-:Y:S01]  /*1e9d0*/  HMMA.16816.F32.BF16 R172, R20, R14, R172 ;  /* 0x0000000e14ac723c */ /* 0x000fe200000418ac */
[----:B------:R-:W5:Y:S05]  /*1e9e0*/  LDSM.16.M88.4 R12, [R216+0x6800] ;  /* 0x00680000d80c783b */ /* 0x000f6a0000000200 */
[C---:B-1----:R-:W-:Y:S06]  /*1e9f0*/  HMMA.16816.F32.BF16 R8, R188.reuse, R184, R8 ;  /* 0x000000b8bc08723c */ /* 0x042fec0000041808 */
[----:B------:R-:W-:Y:S06]  /*1ea00*/  HMMA.16816.F32.BF16 R4, R188, R186, R4 ;  /* 0x000000babc04723c */ /* 0x000fec0000041804 */
[----:B--2---:R-:W-:Y:S01]  /*1ea10*/  HMMA.16816.F32.BF16 R28, R20, R16, R28 ;  /* 0x00000010141c723c */ /* 0x004fe2000004181c */
[----:B----4-:R-:W-:-:S05]  /*1ea20*/  IMAD.SHL.U32 R192, R192, 0x2, RZ ;  /* 0x00000002c0c07824 */ /* 0x010fca00078e00ff */
[C---:B------:R-:W-:Y:S01]  /*1ea30*/  HMMA.16816.F32.BF16 R24, R20.reuse, R18, R24 ;  /* 0x000000121418723c */ /* 0x040fe20000041818 */
[----:B------:R-:W1:Y:S05]  /*1ea40*/  LDSM.16.M88.4 R16, [R216+0x7000] ;  /* 0x00700000d810783b */ /* 0x000e6a0000000200 */
[C---:B---3--:R-:W-:Y:S06]  /*1ea50*/  HMMA.16816.F32.BF16 R168, R20.reuse, R180, R168 ;  /* 0x000000b414a8723c */ /* 0x048fec00000418a8 */
[----:B------:R-:W-:Y:S01]  /*1ea60*/  HMMA.16816.F32.BF16 R32, R20, R182, R32 ;  /* 0x000000b61420723c */ /* 0x000fe20000041820 */
[----:B------:R-:W2:Y:S01]  /*1ea70*/  LDSM.16.M88.4 R20, [R216+0x7800] ;  /* 0x00780000d814783b */ /* 0x000ea20000000200 */
[----:B------:R-:W-:Y:S01]  /*1ea80*/  LOP3.LUT R180, R192, 0x6, RZ, 0xc0, !PT ;  /* 0x00000006c0b47812 */ /* 0x000fe200078ec0ff */
[----:B------:R-:W-:-:S04]  /*1ea90*/  DEPBAR.LE SB0, 0x0 ;  /* 0x000080000000791a */ /* 0x000fc80000000000 */
[----:B------:R-:W-:Y:S01]  /*1eaa0*/  IMAD R180, R246, 0x40, R180 ;  /* 0x00000040f6b47824 */ /* 0x000fe200078e02b4 */
[----:B-----5:R-:W-:Y:S03]  /*1eab0*/  HMMA.16816.F32.BF16 R176, R188, R12, R176 ;  /* 0x0000000cbcb0723c */ /* 0x020fe600000418b0 */
[----:B------:R-:W-:-:S03]  /*1eac0*/  VIADD R181, R180, 0x1 ;  /* 0x00000001b4b57836 */ /* 0x000fc60000000000 */
[C---:B------:R-:W-:Y:S01]  /*1ead0*/  HMMA.16816.F32.BF16 R172, R188.reuse, R14, R172 ;  /* 0x0000000ebcac723c */ /* 0x040fe200000418ac */
[C---:B------:R-:W-:Y:S01]  /*1eae0*/  VIADD R12, R180.reuse, 0x8 ;  /* 0x00000008b40c7836 */ /* 0x040fe20000000000 */
[C---:B------:R-:W-:Y:S01]  /*1eaf0*/  ISETP.GE.AND P1, PT, R181.reuse, R0, PT ;  /* 0x00000000b500720c */ /* 0x040fe20003f26270 */
[----:B------:R-:W-:Y:S01]  /*1eb00*/  VIADD R13, R180, 0x10 ;  /* 0x00000010b40d7836 */ /* 0x000fe20000000000 */
[----:B------:R-:W-:Y:S01]  /*1eb10*/  BAR.SYNC.DEFER_BLOCKING 0x0 ;  /* 0x0000000000007b1d */ /* 0x000fe20000010000 */
[----:B------:R-:W-:Y:S02]  /*1eb20*/  ISETP.GE.AND P3, PT, R181, R2, PT ;  /* 0x00000002b500720c */ /* 0x000fe40003f66270 */
[----:B------:R-:W-:Y:S02]  /*1eb30*/  FSEL R9, R9, -INF , !P1 ;  /* 0xff80000009097808 */ /* 0x000fe40004800000 */
[C---:B------:R-:W-:Y:S02]  /*1eb40*/  ISETP.GE.AND P2, PT, R12.reuse, R0, PT ;  /* 0x000000000c00720c */ /* 0x040fe40003f46270 */
[----:B------:R-:W-:Y:S01]  /*1eb50*/  ISETP.GE.AND P1, PT, R12, R2, PT ;  /* 0x000000020c00720c */ /* 0x000fe20003f26270 */
[----:B------:R-:W-:Y:S01]  /*1eb60*/  VIADD R12, R180, 0x9 ;  /* 0x00000009b40c7836 */ /* 0x000fe20000000000 */
[----:B------:R-:W-:Y:S01]  /*1eb70*/  FSEL R11, R11, -INF , !P3 ;  /* 0xff8000000b0b7808 */ /* 0x000fe20005800000 */
[----:B-1----:R-:W-:Y:S01]  /*1eb80*/  HMMA.16816.F32.BF16 R168, R188, R16, R168 ;  /* 0x00000010bca8723c */ /* 0x002fe200000418a8 */
[----:B------:R-:W-:-:S02]  /*1eb90*/  FSEL R4, R4, -INF , !P2 ;  /* 0xff80000004047808 */ /* 0x000fc40005000000 */
[C---:B------:R-:W-:Y:S02]  /*1eba0*/  ISETP.GE.AND P3, PT, R12.reuse, R0, PT ;  /* 0x000000000c00720c */ /* 0x040fe40003f66270 */
[----:B------:R-:W-:Y:S01]  /*1ebb0*/  ISETP.GE.AND P2, PT, R12, R2, PT ;  /* 0x000000020c00720c */ /* 0x000fe20003f46270 */
[----:B------:R-:W-:Y:S01]  /*1ebc0*/  VIADD R12, R180, 0x11 ;  /* 0x00000011b40c7836 */ /* 0x000fe20000000000 */
[----:B------:R-:W-:Y:S01]  /*1ebd0*/  FSEL R6, R6, -INF , !P1 ;  /* 0xff80000006067808 */ /* 0x000fe20004800000 */
[C---:B------:R-:W-:Y:S01]  /*1ebe0*/  HMMA.16816.F32.BF16 R32, R188.reuse, R18, R32 ;  /* 0x00000012bc20723c */ /* 0x040fe20000041820 */
[----:B------:R-:W-:Y:S02]  /*1ebf0*/  ISETP.GE.AND P1, PT, R13, R0, PT ;  /* 0x000000000d00720c */ /* 0x000fe40003f26270 */
[----:B------:R-:W-:Y:S02]  /*1ec00*/  FSEL R5, R5, -INF , !P3 ;  /* 0xff80000005057808 */ /* 0x000fe40005800000 */
[----:B------:R-:W-:Y:S01]  /*1ec10*/  ISETP.GE.AND P3, PT, R13, R2, PT ;  /* 0x000000020d00720c */ /* 0x000fe20003f66270 */
[----:B------:R-:W-:Y:S01]  /*1ec20*/  VIADD R13, R180, 0x18 ;  /* 0x00000018b40d7836 */ /* 0x000fe20000000000 */
[----:B------:R-:W-:Y:S01]  /*1ec30*/  FSEL R7, R7, -INF , !P2 ;  /* 0xff80000007077808 */ /* 0x000fe20005000000 */
[----:B--2---:R-:W-:Y:S01]  /*1ec40*/  HMMA.16816.F32.BF16 R28, R188, R20, R28 ;  /* 0x00000014bc1c723c */ /* 0x004fe2000004181c */
[----:B------:R-:W-:-:S02]  /*1ec50*/  FSEL R176, R176, -INF , !P1 ;  /* 0xff800000b0b07808 */ /* 0x000fc40004800000 */
[C---:B------:R-:W-:Y:S02]  /*1ec60*/  ISETP.GE.AND P2, PT, R12.reuse, R0, PT ;  /* 0x000000000c00720c */ /* 0x040fe40003f46270 */
[----:B------:R-:W-:Y:S01]  /*1ec70*/  ISETP.GE.AND P1, PT, R12, R2, PT ;  /* 0x000000020c00720c */ /* 0x000fe20003f26270 */
[----:B------:R-:W-:Y:S01]  /*1ec80*/  VIADD R12, R180, 0x19 ;  /* 0x00000019b40c7836 */ /* 0x000fe20000000000 */
[----:B------:R-:W-:Y:S01]  /*1ec90*/  FSEL R182, R178, -INF , !P3 ;  /* 0xff800000b2b67808 */ /* 0x000fe20005800000 */
[----:B------:R-:W-:Y:S01]  /*1eca0*/  HMMA.16816.F32.BF16 R24, R188, R22, R24 ;  /* 0x00000016bc18723c */ /* 0x000fe20000041818 */
[----:B------:R-:W-:Y:S02]  /*1ecb0*/  FSEL R177, R177, -INF , !P2 ;  /* 0xff800000b1b17808 */ /* 0x000fe40005000000 */
[C---:B------:R-:W-:Y:S02]  /*1ecc0*/  ISETP.GE.AND P3, PT, R13.reuse, R0, PT ;  /* 0x000000000d00720c */ /* 0x040fe40003f66270 */
[----:B------:R-:W-:Y:S01]  /*1ecd0*/  ISETP.GE.AND P2, PT, R13, R2, PT ;  /* 0x000000020d00720c */ /* 0x000fe20003f46270 */
[----:B------:R-:W-:Y:S01]  /*1ece0*/  VIADD R13, R180, 0x20 ;  /* 0x00000020b40d7836 */ /* 0x000fe20000000000 */
[----:B------:R-:W-:Y:S01]  /*1ecf0*/  FSEL R183, R179, -INF , !P1 ;  /* 0xff800000b3b77808 */ /* 0x000fe20004800000 */
[----:B------:R-:W-:Y:S01]  /*1ed00*/  IMAD.MOV.U32 R189, RZ, RZ, R198 ;  /* 0x000000ffffbd7224 */ /* 0x000fe200078e00c6 */
[----:B------:R-:W-:Y:S01]  /*1ed10*/  ISETP.GE.AND P1, PT, R12, R0, PT ;  /* 0x000000000c00720c */ /* 0x000fe20003f26270 */
[----:B------:R-:W-:Y:S01]  /*1ed20*/  IMAD.MOV.U32 R188, RZ, RZ, R199 ;  /* 0x000000ffffbc7224 */ /* 0x000fe200078e00c7 */
[----:B------:R-:W-:-:S02]  /*1ed30*/  FSEL R178, R172, -INF , !P3 ;  /* 0xff800000acb27808 */ /* 0x000fc40005800000 */
[----:B------:R-:W-:Y:S01]  /*1ed40*/  ISETP.GE.AND P3, PT, R12, R2, PT ;  /* 0x000000020c00720c */ /* 0x000fe20003f66270 */
[----:B------:R-:W-:Y:S01]  /*1ed50*/  VIADD R12, R180, 0x21 ;  /* 0x00000021b40c7836 */ /* 0x000fe20000000000 */
        /* <DEDUP_REMOVED lines=8> */
[----:B------:R-:W-:Y:S01]  /*1ede0*/  ISETP.GE.AND P2, PT, R12, R2, PT ;  /* 0x000000020c00720c */ /* 0x000fe20003f46270 */
[----:B------:R-:W-:Y:S01]  /*1edf0*/  VIADD R12, R180, 0x29 ;  /* 0x00000029b40c7836 */ /* 0x000fe20000000000 */
[----:B------:R-:W-:Y:S02]  /*1ee00*/  FSEL R185, R170, -INF , !P1 ;  /* 0xff800000aab97808 */ /* 0x000fe40004800000 */
[----:B------:R-:W-:Y:S02]  /*1ee10*/  ISETP.GE.AND P1, PT, R13, R0, PT ;  /* 0x000000000d00720c */ /* 0x000fe40003f26270 */
        /* <DEDUP_REMOVED lines=16> */
[----:B------:R-:W-:Y:S02]  /*1ef20*/  FSEL R174, R29, -INF , !P1 ;  /* 0xff8000001dae7808 */ /* 0x000fe40004800000 */
[-C--:B------:R-:W-:Y:S02]  /*1ef30*/  ISETP.GE.AND P1, PT, R13, R2.reuse, PT ;  /* 0x000000020d00720c */ /* 0x080fe40003f26270 */
[----:B------:R-:W-:Y:S01]  /*1ef40*/  ISETP.GE.AND P3, PT, R12, R2, PT ;  /* 0x000000020c00720c */ /* 0x000fe20003f66270 */
[----:B------:R-:W-:Y:S01]  /*1ef50*/  VIADD R12, R180, 0x39 ;  /* 0x00000039b40c7836 */ /* 0x000fe20000000000 */
[----:B------:R-:W-:Y:S02]  /*1ef60*/  FSEL R29, R26, -INF , !P1 ;  /* 0xff8000001a1d7808 */ /* 0x000fe40004800000 */
[----:B------:R-:W-:Y:S02]  /*1ef70*/  FSEL R170, R30, -INF , !P2 ;  /* 0xff8000001eaa7808 */ /* 0x000fe40005000000 */
[----:B------:R-:W-:-:S02]  /*1ef80*/  ISETP.GE.AND P1, PT, R165, 0x3, PT ;  /* 0x00000003a500780c */ /* 0x000fc40003f26270 */
[-C--:B------:R-:W-:Y:S02]  /*1ef90*/  ISETP.GE.AND P2, PT, R13, R0.reuse, PT ;  /* 0x000000000d00720c */ /* 0x080fe40003f46270 */
[----:B------:R-:W-:Y:S02]  /*1efa0*/  FSEL R169, R31, -INF , !P3 ;  /* 0xff8000001fa97808 */ /* 0x000fe40005800000 */
[----:B------:R-:W-:Y:S02]  /*1efb0*/  FSEL R173, R24, -INF , !P2 ;  /* 0xff80000018ad7808 */ /* 0x000fe40005000000 */
[-C--:B------:R-:W-:Y:S02]  /*1efc0*/  ISETP.GE.AND P3, PT, R180, R0.reuse, PT ;  /* 0x00000000b400720c */ /* 0x080fe40003f66270 */
[----:B------:R-:W-:Y:S02]  /*1efd0*/  ISETP.GE.AND P2, PT, R12, R0, PT ;  /* 0x000000000c00720c */ /* 0x000fe40003f46270 */
[----:B------:R-:W-:-:S02]  /*1efe0*/  FSEL R8, R8, -INF , !P3 ;  /* 0xff80000008087808 */ /* 0x000fc40005800000 */
[----:B------:R-:W-:Y:S02]  /*1eff0*/  FSEL R171, R25, -INF , !P2 ;  /* 0xff80000019ab7808 */ /* 0x000fe40005000000 */
[-C--:B------:R-:W-:Y:S02]  /*1f000*/  ISETP.GE.AND P3, PT, R180, R2.reuse, PT ;  /* 0x00000002b400720c */ /* 0x080fe40003f66270 */
[----:B------:R-:W-:Y:S02]  /*1f010*/  ISETP.GE.AND P2, PT, R12, R2, PT ;  /* 0x000000020c00720c */ /* 0x000fe40003f46270 */
[----:B------:R-:W-:Y:S02]  /*1f020*/  FSEL R10, R10, -INF , !P3 ;  /* 0xff8000000a0a7808 */ /* 0x000fe40005800000 */
[----:B------:R-:W-:Y:S01]  /*1f030*/  FSEL R28, R27, -INF , !P2 ;  /* 0xff8000001b1c7808 */ /* 0x000fe20005000000 */
[----:B------:R-:W-:Y:S05]  /*1f040*/  @!P1 BRA `(.L_x_1150) ;  /* 0x0000000c00a49947 */ /* 0x000fea0003800000 */
[----:B------:R-:W-:Y:S04]  /*1f050*/  BSSY B0, `(.L_x_1151) ;  /* 0x000004d000007945 */ /* 0x000fe80003800000 */
[----:B------:R-:W-:Y:S05]  /*1f060*/  @!P0 BRA `(.L_x_1152) ;  /* 0x0000000400188947 */ /* 0x000fea0003800000 */
[----:B------:R-:W-:Y:S02]  /*1f070*/  R2UR UR4, R196 ;  /* 0x00000000c40472ca */ /* 0x000fe400000e0000 */
[----:B------:R-:W-:-:S13]  /*1f080*/  R2UR UR5, R197 ;  /* 0x00000000c50572ca */ /* 0x000fda00000e0000 */
[----:B------:R-:W2:Y:S01]  /*1f090*/  LD.E R18, desc[UR4][R166.64+0x170] ;  /* 0x00017004a6127980 */ /* 0x000ea2000c101900 */
[----:B------:R-:W-:Y:S01]  /*1f0a0*/  IMAD.SHL.U32 R2, R246, 0x40, RZ ;  /* 0x00000040f6027824 */ /* 0x000fe200078e00ff */
[----:B------:R-:W-:Y:S02]  /*1f0b0*/  R2UR UR12, R196 ;  /* 0x00000000c40c72ca */ /* 0x000fe400000e0000 */
[----:B------:R-:W-:Y:S01]  /*1f0c0*/  R2UR UR13, R197 ;  /* 0x00000000c50d72ca */ /* 0x000fe200000e0000 */
[----:B------:R-:W-:Y:S01]  /*1f0d0*/  VIADD R15, R2, 0xffffffc0 ;  /* 0xffffffc0020f7836 */ /* 0x000fe20000000000 */
[----:B------:R-:W-:Y:S02]  /*1f0e0*/  IABS R13, R2 ;  /* 0x00000002000d7213 */ /* 0x000fe40000000000 */
[----:B------:R-:W-:Y:S02]  /*1f0f0*/  R2UR UR10, R196 ;  /* 0x00000000c40a72ca */ /* 0x000fe400000e0000 */
[----:B------:R-:W-:-:S02]  /*1f100*/  IABS R0, R15 ;  /* 0x0000000f00007213 */ /* 0x000fc40000000000 */
[C---:B------:R-:W-:Y:S02]  /*1f110*/  R2UR UR11, R197.reuse ;  /* 0x00000000c50b72ca */ /* 0x040fe400000e0000 */
[----:B------:R-:W-:Y:S02]  /*1f120*/  R2UR UR8, R196 ;  /* 0x00000000c40872ca */ /* 0x000fe400000e0000 */
[----:B------:R-:W-:Y:S02]  /*1f130*/  R2UR UR9, R197 ;  /* 0x00000000c50972ca */ /* 0x000fe400000e0000 */
[-C--:B--2---:R-:W-:Y:S02]  /*1f140*/  IABS R14, R18.reuse ;  /* 0x00000012000e7213 */ /* 0x084fe40000000000 */
[-C--:B------:R-:W-:Y:S02]  /*1f150*/  IABS R12, R18.reuse ;  /* 0x00000012000c7213 */ /* 0x080fe40000000000 */
[----:B------:R-:W1:Y:S01]  /*1f160*/  I2F.RP R22, R14 ;  /* 0x0000000e00167306 */ /* 0x000e620000209400 */
[----:B------:R-:W-:-:S02]  /*1f170*/  LOP3.LUT R2, R2, R18, RZ, 0x3c, !PT ;  /* 0x0000001202027212 */ /* 0x000fc400078e3cff */
[----:B------:R-:W-:Y:S01]  /*1f180*/  IMAD.MOV R12, RZ, RZ, -R12 ;  /* 0x000000ffff0c7224 */ /* 0x000fe200078e0a0c */
[----:B------:R-:W-:-:S04]  /*1f190*/  LOP3.LUT R15, R15, R18, RZ, 0x3c, !PT ;  /* 0x000000120f0f7212 */ /* 0x000fc800078e3cff */
[----:B-1----:R-:W1:Y:S02]  /*1f1a0*/  MUFU.RCP R22, R22 ;  /* 0x0000001600167308 */ /* 0x002e640000001000 */
[----:B-1----:R-:W-:-:S06]  /*1f1b0*/  VIADD R22, R22, 0xffffffe ;  /* 0x0ffffffe16167836 */ /* 0x002fcc0000000000 */
[----:B------:R-:W1:Y:S02]  /*1f1c0*/  F2I.FTZ.U32.TRUNC.NTZ R23, R22 ;  /* 0x0000001600177305 */ /* 0x000e64000021f000 */
[----:B-1----:R-:W-:Y:S01]  /*1f1d0*/  IMAD.MOV R17, RZ, RZ, -R23 ;  /* 0x000000ffff117224 */ /* 0x002fe200078e0a17 */
[----:B------:R-:W-:-:S03]  /*1f1e0*/  MOV R22, RZ ;  /* 0x000000ff00167202 */ /* 0x000fc60000000f00 */
        /* <DEDUP_REMOVED lines=8> */
[-C--:B------:R-:W-:Y:S01]  /*1f270*/  @!P2 IADD3 R13, R13, -R14.reuse, RZ ;  /* 0x8000000e0d0da210 */ /* 0x080fe20007ffe0ff */
[----:B------:R-:W-:Y:S01]  /*1f280*/  @!P2 VIADD R16, R16, 0x1 ;  /* 0x000000011010a836 */ /* 0x000fe20000000000 */
[----:B------:R-:W-:Y:S02]  /*1f290*/  ISETP.GE.AND P2, PT, R2, RZ, PT ;  /* 0x000000ff0200720c */ /* 0x000fe40003f46270 */
[-C--:B------:R-:W-:Y:S02]  /*1f2a0*/  ISETP.GE.U32.AND P0, PT, R13, R14.reuse, PT ;  /* 0x0000000e0d00720c */ /* 0x080fe40003f06070 */
[----:B------:R-:W-:Y:S02]  /*1f2b0*/  @!P1 IMAD.IADD R0, R0, 0x1, -R14 ;  /* 0x0000000100009824 */ /* 0x000fe400078e0a0e */
[----:B------:R-:W-:Y:S01]  /*1f2c0*/  @!P1 VIADD R17, R17, 0x1 ;  /* 0x0000000111119836 */ /* 0x000fe20000000000 */
[----:B------:R-:W-:Y:S02]  /*1f2d0*/  ISETP.NE.AND P1, PT, R18, RZ, PT ;  /* 0x000000ff1200720c */ /* 0x000fe40003f25270 */
[----:B------:R-:W-:-:S02]  /*1f2e0*/  ISETP.GE.U32.AND P3, PT, R0, R14, PT ;  /* 0x0000000e0000720c */ /* 0x000fc40003f66070 */
[----:B------:R-:W-:-:S04]  /*1f2f0*/  LOP3.LUT R0, RZ, R18, RZ, 0x33, !PT ;  /* 0x00000012ff007212 */ /* 0x000fc800078e33ff */
[----:B------:R-:W-:Y:S02]  /*1f300*/  @P0 IADD3 R16, R16, 0x1, RZ ;  /* 0x0000000110100810 */ /* 0x000fe40007ffe0ff */
[----:B------:R-:W-:Y:S02]  /*1f310*/  ISETP.GE.AND P0, PT, R15, RZ, PT ;  /* 0x000000ff0f00720c */ /* 0x000fe40003f06270 */
[----:B------:R-:W-:Y:S01]  /*1f320*/  MOV R12, R16 ;  /* 0x00000010000c7202 */ /* 0x000fe20000000f00 */
[----:B------:R-:W2:Y:S02]  /*1f330*/  LD.E.64 R14, desc[UR4][R166.64+0x38] ;  /* 0x00003804a60e7980 */ /* 0x000ea4000c101b00 */
[----:B------:R-:W-:Y:S02]  /*1f340*/  @P3 VIADD R17, R17, 0x1 ;  /* 0x0000000111113836 */ /* 0x000fe40000000000 */
[----:B------:R-:W-:Y:S02]  /*1f350*/  @!P2 IMAD.MOV R12, RZ, RZ, -R12 ;  /* 0x000000ffff0ca224 */ /* 0x000fe400078e0a0c */
[----:B------:R-:W-:-:S03]  /*1f360*/  IMAD.MOV.U32 R13, RZ, RZ, R17 ;  /* 0x000000ffff0d7224 */ /* 0x000fc600078e0011 */
[----:B------:R-:W-:Y:S02]  /*1f370*/  SEL R12, R0, R12, !P1 ;  /* 0x0000000c000c7207 */ /* 0x000fe40004800000 */
[----:B------:R-:W-:-:S03]  /*1f380*/  @!P0 IADD3 R13, -R13, RZ, RZ ;  /* 0x000000ff0d0d8210 */ /* 0x000fc60007ffe1ff */
[----:B------:R-:W-:Y:S01]  /*1f390*/  IMAD.WIDE R22, R12, 0x4, R244 ;  /* 0x000000040c167825 */ /* 0x000fe200078e02f4 */
[----:B------:R-:W-:-:S04]  /*1f3a0*/  SEL R13, R0, R13, !P1 ;  /* 0x0000000d000d7207 */ /* 0x000fc80004800000 */
[----:B------:R-:W3:Y:S01]  /*1f3b0*/  LD.E R2, desc[UR12][R22.64] ;  /* 0x0000000c16027980 */ /* 0x000ee2000c101900 */
[----:B------:R-:W-:-:S05]  /*1f3c0*/  IMAD.WIDE R16, R13, 0x4, R244 ;  /* 0x000000040d107825 */ /* 0x000fca00078e02f4 */
        /* <DEDUP_REMOVED lines=13> */
[----:B------:R-:W-:-:S04]  /*1f4a0*/  IMAD R13, R16, R13, R2 ;  /* 0x0000000d100d7224 */ /* 0x000fc800078e0202 */
[----:B------:R-:W-:Y:S01]  /*1f4b0*/  IMAD.IADD R13, R15, 0x1, R13 ;  /* 0x000000010f0d7824 */ /* 0x000fe200078e020d */
[----:B------:R-:W-:Y:S05]  /*1f4c0*/  BRA `(.L_x_1153) ;  /* 0x0000000000147947 */ /* 0x000fea0003800000 */
.L_x_1152:
[----:B------:R-:W-:Y:S02]  /*1f4d0*/  R2UR UR4, R196 ;  /* 0x00000000c40472ca */ /* 0x000fe400000e0000 */
[----:B------:R-:W-:-:S13]  /*1f4e0*/  R2UR UR5, R197 ;  /* 0x00000000c50572ca */ /* 0x000fda00000e0000 */
[----:B------:R-:W2:Y:S02]  /*1f4f0*/  LD.E R14, desc[UR4][R166.64+0x38] ;  /* 0x00003804a60e7980 */ /* 0x000ea4000c101900 */
[----:B--2---:R-:W-:-:S05]  /*1f500*/  IMAD.U32 R14, R14, -0x40, RZ ;  /* 0xffffffc00e0e7824 */ /* 0x004fca00078e00ff */
[----:B------:R-:W-:Y:S02]  /*1f510*/  SHF.R.S32.HI R13, RZ, 0x1f, R14 ;  /* 0x0000001fff0d7819 */ /* 0x000fe4000001140e */
.L_x_1153:
[----:B------:R-:W-:Y:S05]  /*1f520*/  BSYNC B0 ;  /* 0x0000000000007941 */ /* 0x000fea0003800000 */
.L_x_1151:
[-C--:B------:R-:W-:Y:S02]  /*1f530*/  @P6 IADD3 R12, P0, R14, R233.reuse, RZ ;  /* 0x000000e90e0c6210 */ /* 0x080fe40007f1e0ff */
[----:B------:R-:W-:Y:S02]  /*1f540*/  LOP3.LUT R2, R247, 0x1, RZ, 0xc0, !PT ;  /* 0x00000001f7027812 */ /* 0x000fe400078ec0ff */
[----:B------:R-:W-:Y:S01]  /*1f550*/  @P6 LEA R30, P2, R12, R236, 0x1 ;  /* 0x000000ec0c1e6211 */ /* 0x000fe200078408ff */
[----:B------:R-:W-:Y:S01]  /*1f560*/  @P6 IMAD.X R0, R13, 0x1, R234, P0 ;  /* 0x000000010d006824 */ /* 0x000fe200000e06ea */
[-C--:B------:R-:W-:Y:S02]  /*1f570*/  @P5 IADD3 R15, P0, R14, R233.reuse, RZ ;  /* 0x000000e90e0f5210 */ /* 0x080fe40007f1e0ff */
[----:B------:R-:W-:Y:S02]  /*1f580*/  ISETP.NE.U32.AND P3, PT, R2, 0x1, PT ;  /* 0x000000010200780c */ /* 0x000fe40003f65070 */
[----:B------:R-:W-:-:S02]  /*1f590*/  @P4 IADD3 R2, P1, R14, R233, RZ ;  /* 0x000000e90e024210 */ /* 0x000fc40007f3e0ff */
[-C--:B------:R-:W-:Y:S01]  /*1f5a0*/  @P6 LEA.HI.X R31, R12, R235.reuse, R0, 0x1, P2 ;  /* 0x000000eb0c1f6211 */ /* 0x080fe200010f0c00 */
[--C-:B------:R-:W-:Y:S01]  /*1f5b0*/  @P5 IMAD.X R12, R13, 0x1, R234.reuse, P0 ;  /* 0x000000010d0c5824 */ /* 0x100fe200000e06ea */
[-C--:B------:R-:W-:Y:S01]  /*1f5c0*/  @P5 LEA R26, P0, R15, R236.reuse, 0x1 ;  /* 0x000000ec0f1a5211 */ /* 0x080fe200078008ff */
[----:B------:R-:W-:Y:S01]  /*1f5d0*/  @P4 IMAD.X R0, R13, 0x1, R234, P1 ;  /* 0x000000010d004824 */ /* 0x000fe200008e06ea */
[C---:B------:R-:W-:Y:S02]  /*1f5e0*/  @P4 LEA R24, P1, R2.reuse, R236, 0x1 ;  /* 0x000000ec02184211 */ /* 0x040fe400078208ff */
[----:B------:R-:W-:Y:S02]  /*1f5f0*/  @P5 LEA.HI.X R27, R15, R235, R12, 0x1, P0 ;  /* 0x000000eb0f1b5211 */ /* 0x000fe400000f0c0c */
[----:B------:R-:W-:Y:S02]  /*1f600*/  IADD3 R12, P2, P0, R233, R233, R14 ;  /* 0x000000e9e90c7210 */ /* 0x000fe4000785e00e */
[----:B------:R-:W-:-:S02]  /*1f610*/  @P4 LEA.HI.X R25, R2, R235, R0, 0x1, P1 ;  /* 0x000000eb02194211 */ /* 0x000fc400008f0c00 */
[--C-:B------:R-:W-:Y:S02]  /*1f620*/  IADD3.X R2, R234, R234, R13.reuse, P2, P0 ;  /* 0x000000eaea027210 */ /* 0x100fe400017e040d */
[-C--:B------:R-:W-:Y:S02]  /*1f630*/  LEA R34, P1, R14, R236.reuse, 0x1 ;  /* 0x000000ec0e227211 */ /* 0x080fe400078208ff */
[CC--:B------:R-:W-:Y:S02]  /*1f640*/  @!P3 LEA R32, P0, R12.reuse, R236.reuse, 0x1 ;  /* 0x000000ec0c20b211 */ /* 0x0c0fe400078008ff */
[----:B------:R-:W-:Y:S02]  /*1f650*/  @P6 LEA R22, P2, R12, R236, 0x1 ;  /* 0x000000ec0c166211 */ /* 0x000fe400078408ff */
[-C--:B------:R-:W-:Y:S02]  /*1f660*/  LEA.HI.X R35, R14, R235.reuse, R13, 0x1, P1 ;  /* 0x000000eb0e237211 */ /* 0x080fe400008f0c0d */
[----:B------:R-:W-:-:S02]  /*1f670*/  @!P3 LEA.HI.X R33, R12, R235, R2, 0x1, P0 ;  /* 0x000000eb0c21b211 */ /* 0x000fc400000f0c02 */
[C-C-:B------:R-:W-:Y:S01]  /*1f680*/  @P6 LEA.HI.X R23, R12.reuse, R235, R2.reuse, 0x1, P2 ;  /* 0x000000eb0c176211 */ /* 0x140fe200010f0c02 */
[----:B------:R-:W-:Y:S01]  /*1f690*/  @P6 IMAD.MOV.U32 R15, RZ, RZ, R35 ;  /* 0x000000ffff0f6224 */ /* 0x000fe200078e0023 */
[CC--:B------:R-:W-:Y:S02]  /*1f6a0*/  @P5 LEA R18, P1, R12.reuse, R236.reuse, 0x1 ;  /* 0x000000ec0c125211 */ /* 0x0c0fe400078208ff */
[C---:B------:R-:W-:Y:S02]  /*1f6b0*/  @P4 LEA R16, P0, R12.reuse, R236, 0x1 ;  /* 0x000000ec0c104211 */ /* 0x040fe400078008ff */
[C---:B------:R-:W-:Y:S02]  /*1f6c0*/  IADD3 R0, P2, R12.reuse, R233, RZ ;  /* 0x000000e90c007210 */ /* 0x040fe40007f5e0ff */
[CCC-:B------:R-:W-:Y:S02]  /*1f6d0*/  @P5 LEA.HI.X R19, R12.reuse, R235.reuse, R2.reuse, 0x1, P1 ;  /* 0x000000eb0c135211 */ /* 0x1c0fe400008f0c02 */
[----:B------:R-:W-:Y:S01]  /*1f6e0*/  @P4 LEA.HI.X R17, R12, R235, R2, 0x1, P0 ;  /* 0x000000eb0c114211 */ /* 0x000fe200000f0c02 */
[----:B------:R-:W-:Y:S01]  /*1f6f0*/  IMAD.X R2, R2, 0x1, R234, P2 ;  /* 0x0000000102027824 */ /* 0x000fe200010e06ea */
[----:B------:R-:W-:-:S02]  /*1f700*/  @!P3 IADD3 R14, P1, R14, R233, RZ ;  /* 0x000000e90e0eb210 */ /* 0x000fc40007f3e0ff */
[----:B------:R-:W-:Y:S02]  /*1f710*/  @!P3 R2UR UR8, R196 ;  /* 0x00000000c408b2ca */ /* 0x000fe400000e0000 */
[----:B------:R-:W-:Y:S01]  /*1f720*/  @!P3 R2UR UR9, R197 ;  /* 0x00000000c509b2ca */ /* 0x000fe200000e0000 */
[----:B------:R-:W-:Y:S01]  /*1f730*/  @!P3 IMAD.X R13, R13, 0x1, R234, P1 ;  /* 0x000000010d0db824 */ /* 0x000fe200008e06ea */
[----:B------:R-:W-:Y:S02]  /*1f740*/  @P6 LEA R202, P2, R0, R236, 0x1 ;  /* 0x000000ec00ca6211 */ /* 0x000fe400078408ff */
[----:B------:R-:W-:Y:S02]  /*1f750*/  @P6 R2UR UR4, R196 ;  /* 0x00000000c40462ca */ /* 0x000fe400000e0000 */
[----:B------:R-:W-:Y:S02]  /*1f760*/  @P6 R2UR UR5, R197 ;  /* 0x00000000c50562ca */ /* 0x000fe400000e0000 */
[----:B------:R-:W-:-:S02]  /*1f770*/  @P6 LEA.HI.X R203, R0, R235, R2, 0x1, P2 ;  /* 0x000000eb00cb6211 */ /* 0x000fc400010f0c02 */
[----:B------:R-:W-:Y:S02]  /*1f780*/  @!P3 LEA R12, P2, R14, R236, 0x1 ;  /* 0x000000ec0e0cb211 */ /* 0x000fe400078408ff */
[----:B------:R-:W-:Y:S01]  /*1f790*/  @P5 R2UR UR12, R196 ;  /* 0x00000000c40c52ca */ /* 0x000fe200000e0000 */
[----:B------:R-:W-:Y:S01]  /*1f7a0*/  @!PT LDS RZ, [RZ] ;  /* 0x00000000fffff984 */ /* 0x000fe20000000800 */
[----:B------:R-:W-:Y:S01]  /*1f7b0*/  @!PT LDS RZ, [RZ] ;  /* 0x00000000fffff984 */ /* 0x000fe20000000800 */
[----:B------:R-:W-:Y:S01]  /*1f7c0*/  @!PT LDS RZ, [RZ] ;  /* 0x00000000fffff984 */ /* 0x000fe20000000800 */
[----:B------:R-:W-:Y:S01]  /*1f7d0*/  @!P3 LDGSTS.E.BYPASS.LTC128B.128 [R243+0x8000], desc[UR8][R34.64] ;  /* 0x0800000022f3bfae */ /* 0x000fe2000b901d48 */
[C---:B------:R-:W-:Y:S02]  /*1f7e0*/  @P5 R2UR UR13, R197.reuse ;  /* 0x00000000c50d52ca */ /* 0x040fe400000e0000 */
[----:B------:R-:W-:Y:S01]  /*1f7f0*/  @!P3 LEA.HI.X R13, R14, R235, R13, 0x1, P2 ;  /* 0x000000eb0e0db211 */ /* 0x000fe200010f0c0d */
[----:B------:R-:W-:Y:S01]  /*1f800*/  @P6 IMAD.MOV.U32 R14, RZ, RZ, R34 ;  /* 0x000000ffff0e6224 */ /* 0x000fe200078e0022 */
[----:B------:R1:W-:Y:S01]  /*1f810*/  @P3 STS.128 [R243+0x8000], RZ ;  /* 0x008000fff3003388 */ /* 0x0003e20000000c00 */
[C---:B------:R-:W-:Y:S02]  /*1f820*/  @P4 R2UR UR10, R196.reuse ;  /* 0x00000000c40a42ca */ /* 0x040fe400000e0000 */
[----:B------:R-:W-:Y:S01]  /*1f830*/  @P4 R2UR UR11, R197 ;  /* 0x00000000c50b42ca */ /* 0x000fe200000e0000 */
[----:B------:R-:W-:Y:S01]  /*1f840*/  @!PT LDS RZ, [RZ] ;  /* 0x00000000fffff984 */ /* 0x000fe20000000800 */
[----:B------:R-:W-:Y:S01]  /*1f850*/  @!PT LDS RZ, [RZ] ;  /* 0x00000000fffff984 */ /* 0x000fe20000000800 */
[----:B------:R-:W-:Y:S01]  /*1f860*/  @!PT LDS RZ, [RZ] ;  /* 0x00000000fffff984 */ /* 0x000fe20000000800 */
[----:B------:R2:W-:Y:S01]  /*1f870*/  @P6 LDGSTS.E.BYPASS.LTC128B.128 [R243+0xa000], desc[UR4][R14.64+0x80] ;  /* 0x0a0000800ef36fae */ /* 0x0005e2000b901d44 */
[----:B------:R-:W-:-:S02]  /*1f880*/  @P4 R2UR UR14, R196 ;  /* 0x00000000c40e42ca */ /* 0x000fc400000e0000 */
[----:B------:R-:W-:Y:S01]  /*1f890*/  @P4 R2UR UR15, R197 ;  /* 0x00000000c50f42ca */ /* 0x000fe200000e0000 */
[----:B------:R1:W-:Y:S01]  /*1f8a0*/  @!P6 STS.128 [R243+0xa000], RZ ;  /* 0x00a000fff300e388 */ /* 0x0003e20000000c00 */
[CC--:B------:R-:W-:Y:S02]  /*1f8b0*/  @!P3 LEA R194, P0, R0.reuse, R236.reuse, 0x1 ;  /* 0x000000ec00c2b211 */ /* 0x0c0fe400078008ff */
[CC--:B------:R-:W-:Y:S02]  /*1f8c0*/  @P5 LEA R200, P1, R0.reuse, R236.reuse, 0x1 ;  /* 0x000000ec00c85211 */ /* 0x0c0fe400078208ff */
[CC--:B------:R-:W-:Y:S02]  /*1f8d0*/  @!P3 LEA.HI.X R195, R0.reuse, R235.reuse, R2, 0x1, P0 ;  /* 0x000000eb00c3b211 */ /* 0x0c0fe400000f0c02 */
[C---:B------:R-:W-:Y:S01]  /*1f8e0*/  @P4 LEA R198, P0, R0.reuse, R236, 0x1 ;  /* 0x000000ec00c64211 */ /* 0x040fe200078008ff */
[----:B------:R-:W-:Y:S01]  /*1f8f0*/  IMAD.MOV.U32 R236, RZ, RZ, R34 ;  /* 0x000000ffffec7224 */ /* 0x000fe200078e0022 */
[----:B------:R-:W-:-:S02]  /*1f900*/  @P5 LEA.HI.X R201, R0, R235, R2, 0x1, P1 ;  /* 0x000000eb00c95211 */ /* 0x000fc400008f0c02 */
[----:B------:R-:W-:Y:S01]  /*1f910*/  @P4 LEA.HI.X R199, R0, R235, R2, 0x1, P0 ;  /* 0x000000eb00c74211 */ /* 0x000fe200000f0c02 */
[--C-:B------:R-:W-:Y:S02]  /*1f920*/  IMAD.MOV.U32 R235, RZ, RZ, R35.reuse ;  /* 0x000000ffffeb7224 */ /* 0x100fe400078e0023 */
[----:B--2---:R-:W-:Y:S02]  /*1f930*/  @P5 IMAD.MOV.U32 R14, RZ, RZ, R34 ;  /* 0x000000ffff0e5224 */ /* 0x004fe400078e0022 */
[----:B------:R-:W-:-:S05]  /*1f940*/  @P5 IMAD.MOV.U32 R15, RZ, RZ, R35 ;  /* 0x000000ffff0f5224 */ /* 0x000fca00078e0023 */
[----:B------:R-:W-:Y:S01]  /*1f950*/  @!PT LDS RZ, [RZ] ;  /* 0x00000000fffff984 */ /* 0x000fe20000000800 */
[----:B------:R-:W-:Y:S01]  /*1f960*/  @!PT LDS RZ, [RZ] ;  /* 0x00000000fffff984 */ /* 0x000fe20000000800 */
[----:B------:R-:W-:Y:S01]  /*1f970*/  @!PT LDS RZ, [RZ] ;  /* 0x00000000fffff984 */ /* 0x000fe20000000800 */
[----:B------:R2:W-:Y:S01]  /*1f980*/  @P5 LDGSTS.E.BYPASS.LTC128B.128 [R243+0xc000], desc[UR12][R14.64+0x100] ;  /* 0x0c0001000ef35fae */ /* 0x0005e2000b901d4c */
[----:B------:R-:W-:Y:S02]  /*1f990*/  @P4 R2UR UR12, R196 ;  /* 0x00000000c40c42ca */ /* 0x000fe400000e0000 */
[----:B------:R-:W-:Y:S01]  /*1f9a0*/  @P4 R2UR UR13, R197 ;  /* 0x00000000c50d42ca */ /* 0x000fe200000e0000 */
[----:B------:R1:W-:Y:S01]  /*1f9b0*/  @!P5 STS.128 [R243+0xc000], RZ ;  /* 0x00c000fff300d388 */ /* 0x0003e20000000c00 */
[----:B--2---:R-:W-:Y:S02]  /*1f9c0*/  @P4 IMAD.MOV.U32 R14, RZ, RZ, R34 ;  /* 0x000000ffff0e4224 */ /* 0x004fe400078e0022 */
[----:B------:R-:W-:-:S05]  /*1f9d0*/  @P4 IMAD.MOV.U32 R15, RZ, RZ, R35 ;  /* 0x000000ffff0f4224 */ /* 0x000fca00078e0023 */
[----:B------:R-:W-:Y:S01]  /*1f9e0*/  @!PT LDS RZ, [RZ] ;  /* 0x00000000fffff984 */ /* 0x000fe20000000800 */
[----:B------:R-:W-:Y:S01]  /*1f9f0*/  @!PT LDS RZ, [RZ] ;  /* 0x00000000fffff984 */ /* 0x000fe20000000800 */
[----:B------:R-:W-:Y:S01]  /*1fa00*/  @!PT LDS RZ, [RZ] ;  /* 0x00000000fffff984 */ /* 0x000fe20000000800 */
[----:B------:R1:W-:Y:S01]  /*1fa10*/  @P4 LDGSTS.E.BYPASS.LTC128B.128 [R243+0xe000], desc[UR10][R14.64+0x180] ;  /* 0x0e0001800ef34fae */ /* 0x0003e2000b901d4a */
[C---:B------:R-:W-:Y:S02]  /*1fa20*/  @!P3 R2UR UR10, R196.reuse ;  /* 0x00000000c40ab2ca */ /* 0x040fe400000e0000 */
[C---:B------:R-:W-:Y:S01]  /*1fa30*/  @!P3 R2UR UR11, R197.reuse ;  /* 0x00000000c50bb2ca */ /* 0x040fe200000e0000 */
[----:B------:R1:W-:Y:S04]  /*1fa40*/  @!P4 STS.128 [R243+0xe000], RZ ;  /* 0x00e000fff300c388 */ /* 0x0003e80000000c00 */
[----:B------:R-:W-:Y:S01]  /*1fa50*/  @!PT LDS RZ, [RZ] ;  /* 0x00000000fffff984 */ /* 0x000fe20000000800 */
[----:B------:R-:W-:Y:S01]  /*1fa60*/  @!PT LDS RZ, [RZ] ;  /* 0x00000000fffff984 */ /* 0x000fe20000000800 */
[----:B------:R-:W-:Y:S01]  /*1fa70*/  @!PT LDS RZ, [RZ] ;  /* 0x00000000fffff984 */ /* 0x000fe20000000800 */
[----:B------:R1:W-:Y:S01]  /*1fa80*/  @!P3 LDGSTS.E.BYPASS.LTC128B.128 [R243+0x8800], desc[UR8][R12.64] ;  /* 0x088000000cf3bfae */ /* 0x0003e2000b901d48 */
[C---:B------:R-:W-:Y:S02]  /*1fa90*/  @P6 R2UR UR8, R196.reuse ;  /* 0x00000000c40862ca */ /* 0x040fe400000e0000 */
[----:B------:R-:W-:Y:S01]  /*1faa0*/  @P6 R2UR UR9, R197 ;  /* 0x00000000c50962ca */ /* 0x000fe200000e0000 */
[----:B------:R1:W-:Y:S04]  /*1fab0*/  @P3 STS.128 [R243+0x8800], RZ ;  /* 0x008800fff3003388 */ /* 0x0003e80000000c00 */
[----:B------:R-:W-:Y:S01]  /*1fac0*/  @!PT LDS RZ, [RZ] ;  /* 0x00000000fffff984 */ /* 0x000fe20000000800 */
[----:B------:R-:W-:Y:S01]  /*1fad0*/  @!PT LDS RZ, [RZ] ;  /* 0x00000000fffff984 */ /* 0x000fe20000000800 */
[----:B------:R-:W-:Y:S01]  /*1fae0*/  @!PT LDS RZ, [RZ] ;  /* 0x00000000fffff984 */ /* 0x000fe20000000800 */
[----:B------:R1:W-:Y:S01]  /*1faf0*/  @P6 LDGSTS.E.BYPASS.LTC128B.128 [R243+0xa800], desc[UR4][R30.64+0x80] ;  /* 0x0a8000801ef36fae */ /* 0x0003e2000b901d44 */
[----:B------:R-:W-:-:S02]  /*1fb00*/  @P5 R2UR UR4, R196 ;  /* 0x00000000c40452ca */ /* 0x000fc400000e0000 */
[----:B------:R-:W-:Y:S01]  /*1fb10*/  @P5 R2UR UR5, R197 ;  /* 0x00000000c50552ca */ /* 0x000fe200000e0000 */
[----:B------:R1:W-:-:S12]  /*1fb20*/  @!P6 STS.128 [R243+0xa800], RZ ;  /* 0x00a800fff300e388 */ /* 0x0003d80000000c00 */
        /* <DEDUP_REMOVED lines=8> */
[----:B------:R1:W-:Y:S01]  /*1fbb0*/  @P4 LDGSTS.E.BYPASS.LTC128B.128 [R243+0xe800], desc[UR12][R24.64+0x180] ;  /* 0x0e80018018f34fae */ /* 0x0003e2000b901d4c */
[C---:B------:R-:W-:Y:S02]  /*1fbc0*/  @!P3 R2UR UR12, R196.reuse ;  /* 0x00000000c40cb2ca */ /* 0x040fe400000e0000 */
[----:B------:R-:W-:Y:S01]  /*1fbd0*/  @!P3 R2UR UR13, R197 ;  /* 0x00000000c50db2ca */ /* 0x000fe200000e0000 */
[----:B------:R1:W-:Y:S04]  /*1fbe0*/  @!P4 STS.128 [R243+0xe800], RZ ;  /* 0x00e800fff300c388 */ /* 0x0003e80000000c00 */
[----:B------:R-:W-:Y:S01]  /*1fbf0*/  @!PT LDS RZ, [RZ] ;  /* 0x00000000fffff984 */ /* 0x000fe20000000800 */
[----:B------:R-:W-:Y:S01]  /*1fc00*/  @!PT LDS RZ, [RZ] ;  /* 0x00000000fffff984 */ /* 0x000fe20000000800 */
[----:B------:R-:W-:Y:S01]  /*1fc10*/  @!PT LDS RZ, [RZ] ;  /* 0x00000000fffff984 */ /* 0x000fe20000000800 */
[----:B------:R1:W-:Y:S01]  /*1fc20*/  @!P3 LDGSTS.E.BYPASS.LTC128B.128 [R243+0x9000], desc[UR10][R32.64] ;  /* 0x0900000020f3bfae */ /* 0x0003e2000b901d4a */
[----:B------:R-:W-:-:S02]  /*1fc30*/  @P6 R2UR UR10, R196 ;  /* 0x00000000c40a62ca */ /* 0x000fc400000e0000 */
[C---:B------:R-:W-:Y:S01]  /*1fc40*/  @P6 R2UR UR11, R197.reuse ;  /* 0x00000000c50b62ca */ /* 0x040fe200000e0000 */
[----:B------:R1:W-:Y:S04]  /*1fc50*/  @P3 STS.128 [R243+0x9000], RZ ;  /* 0x009000fff3003388 */ /* 0x0003e80000000c00 */
[----:B------:R-:W-:Y:S01]  /*1fc60*/  @!PT LDS RZ, [RZ] ;  /* 0x00000000fffff984 */ /* 0x000fe20000000800 */
[----:B------:R-:W-:Y:S01]  /*1fc70*/  @!PT LDS RZ, [RZ] ;  /* 0x00000000fffff984 */ /* 0x000fe20000000800 */
[----:B------:R-:W-:Y:S01]  /*1fc80*/  @!PT LDS RZ, [RZ] ;  /* 0x00000000fffff984 */ /* 0x000fe20000000800 */
[----:B------:R1:W-:Y:S01]  /*1fc90*/  @P6 LDGSTS.E.BYPASS.LTC128B.128 [R243+0xb000], desc[UR8][R22.64+0x80] ;  /* 0x0b00008016f36fae */ /* 0x0003e2000b901d48 */
[C---:B------:R-:W-:Y:S02]  /*1fca0*/  @P5 R2UR UR8, R196.reuse ;  /* 0x00000000c40852ca */ /* 0x040fe400000e0000 */
[----:B------:R-:W-:Y:S01]  /*1fcb0*/  @P5 R2UR UR9, R197 ;  /* 0x00000000c50952ca */ /* 0x000fe200000e0000 */
[----:B------:R1:W-:Y:S04]  /*1fcc0*/  @!P6 STS.128 [R243+0xb000], RZ ;  /* 0x00b000fff300e388 */ /* 0x0003e80000000c00 */
[----:B------:R-:W-:Y:S01]  /*1fcd0*/  @!PT LDS RZ, [RZ] ;  /* 0x00000000fffff984 */ /* 0x000fe20000000800 */
[----:B------:R-:W-:Y:S01]  /*1fce0*/  @!PT LDS RZ, [RZ] ;  /* 0x00000000fffff984 */ /* 0x000fe20000000800 */
[----:B------:R-:W-:Y:S01]  /*1fcf0*/  @!PT LDS RZ, [RZ] ;  /* 0x00000000fffff984 */ /* 0x000fe20000000800 */
[----:B------:R1:W-:Y:S01]  /*1fd00*/  @P5 LDGSTS.E.BYPASS.LTC128B.128 [R243+0xd000], desc[UR4][R18.64+0x100] ;  /* 0x0d00010012f35fae */ /* 0x0003e2000b901d44 */
[----:B------:R-:W-:-:S02]  /*1fd10*/  @P4 R2UR UR4, R196 ;  /* 0x00000000c40442ca */ /* 0x000fc400000e0000 */
[----:B------:R-:W-:Y:S01]  /*1fd20*/  @P4 R2UR UR5, R197 ;  /* 0x00000000c50542ca */ /* 0x000fe200000e0000 */
        /* <DEDUP_REMOVED lines=27> */
.L_x_1150:
[----:B------:R-:W-:Y:S05]  /*1fee0*/  BSYNC B1 ;  /* 0x0000000000017941 */ /* 0x000fea0003800000 */
.L_x_1149:
[----:B------:R-:W-:Y:S01]  /*1fef0*/  R2UR UR4, R196 ;  /* 0x00000000c40472ca */ /* 0x000fe200000e0000 */
[----:B-1----:R-:W-:Y:S01]  /*1ff00*/  LDSM.16.MT88.4 R16, [R230+0x10000] ;  /* 0x01000000e610783b */ /* 0x002fe20000004200 */
[----:B------:R-:W-:Y:S02]  /*1ff10*/  R2UR UR5, R197 ;  /* 0x00000000c50572ca */ /* 0x000fe400000e0000 */
[----:B------:R-:W-:Y:S01]  /*1ff20*/  FMNMX.FTZ R13, R164, R8, !PT ;  /* 0x00000008a40d7209 */ /* 0x000fe20007810000 */
[----:B------:R-:W-:Y:S10]  /*1ff30*/  LDSM.16.MT88.4 R24, [R227+0x10800] ;  /* 0x01080000e318783b */ /* 0x000ff40000004200 */
[----:B------:R1:W2:Y:S01]  /*1ff40*/  LD.E R31, desc[UR4][R166.64+0xdc] ;  /* 0x0000dc04a61f7980 */ /* 0x0002a2000c101900 */
        /* <DEDUP_REMOVED lines=29> */
[----:B------:R-:W-:-:S03]  /*20120*/  FMNMX.FTZ R12, R29, R12, !PT ;  /* 0x0000000c1d0c7209 */ /* 0x000fc60007810000 */
[----:B------:R-:W3:Y:S01]  /*20130*/  SHFL.BFLY PT, R2, R13, 0x2, 0x1f ;  /* 0x0c401f000d027f89 */ /* 0x000ee200000e0000 */
[----:B------:R-:W-:-:S05]  /*20140*/  FMNMX.FTZ R12, R28, R12, !PT ;  /* 0x0000000c1c0c7209 */ /* 0x000fca0007810000 */
[----:B------:R-:W4:Y:S01]  /*20150*/  SHFL.BFLY PT, R0, R12, 0x2, 0x1f ;  /* 0x0c401f000c007f89 */ /* 0x000f2200000e0000 */
[----:B---3--:R-:W-:-:S05]  /*20160*/  FMNMX.FTZ R2, R13, R2, !PT ;  /* 0x000000020d027209 */ /* 0x008fca0007810000 */
[----:B-1----:R-:W1:Y:S01]  /*20170*/  SHFL.BFLY PT, R167, R2, 0x1, 0x1f ;  /* 0x0c201f0002a77f89 */ /* 0x002e6200000e0000 */
[----:B----4-:R-:W-:-:S03]  /*20180*/  FMNMX.FTZ R0, R12, R0, !PT ;  /* 0x000000000c007209 */ /* 0x010fc60007810000 */
[----:B------:R-:W-:Y:S04]  /*20190*/  LDSM.16.MT88.4 R12, [R229+0x10000] ;  /* 0x01000000e50c783b */ /* 0x000fe80000004200 */
[----:B------:R-:W3:Y:S01]  /*201a0*/  SHFL.BFLY PT, R166, R0, 0x1, 0x1f ;  /* 0x0c201f0000a67f89 */ /* 0x000ee200000e0000 */
[----:B-1----:R-:W-:-:S04]  /*201b0*/  FMNMX.FTZ R167, R2, R167, !PT ;  /* 0x000000a702a77209 */ /* 0x002fc80007810000 */
[----:B------:R-:W-:Y:S02]  /*201c0*/  FSETP.NEU.FTZ.AND P1, PT, R167, -INF , PT ;  /* 0xff800000a700780b */ /* 0x000fe40003f3d000 */
[----:B---3--:R-:W-:-:S04]  /*201d0*/  FMNMX.FTZ R166, R0, R166, !PT ;  /* 0x000000a600a67209 */ /* 0x008fc80007810000 */
[----:B------:R-:W-:Y:S01]  /*201e0*/  FSETP.NEU.FTZ.AND P0, PT, R166, -INF , PT ;  /* 0xff800000a600780b */ /* 0x000fe20003f1d000 */
[C---:B--2---:R-:W-:Y:S01]  /*201f0*/  FMUL.FTZ R172, R31.reuse, R167 ;  /* 0x000000a71fac7220 */ /* 0x044fe20000410000 */
[----:B------:R-:W-:-:S04]  /*20200*/  FMUL.FTZ R30, R31, R166 ;  /* 0x000000a61f1e7220 */ /* 0x000fc80000410000 */
[----:B------:R-:W-:Y:S02]  /*20210*/  FSEL R172, R172, RZ, P1 ;  /* 0x000000ffacac7208 */ /* 0x000fe40000800000 */
[----:B------:R-:W-:-:S03]  /*20220*/  FSEL R30, R30, RZ, P0 ;  /* 0x000000ff1e1e7208 */ /* 0x000fc60000000000 */
[-CC-:B------:R-:W-:Y:S01]  /*20230*/  FFMA.FTZ R33, R5, R31.reuse, -R172.reuse ;  /* 0x0000001f05217223 */ /* 0x180fe200000108ac */
[----:B------:R-:W-:Y:S01]  /*20240*/  FSEL R5, R166, RZ, P0 ;  /* 0x000000ffa6057208 */ /* 0x000fe20000000000 */
[-CC-:B------:R-:W-:Y:S01]  /*20250*/  FFMA.FTZ R34, R4, R31.reuse, -R172.reuse ;  /* 0x0000001f04227223 */ /* 0x180fe200000108ac */
[----:B------:R-:W-:Y:S01]  /*20260*/  FSEL R4, R167, RZ, P1 ;  /* 0x000000ffa7047208 */ /* 0x000fe20000800000 */
[-CC-:B------:R-:W-:Y:S01]  /*20270*/  FFMA.FTZ R165, R8, R31.reuse, -R172.reuse ;  /* 0x0000001f08a57223 */ /* 0x180fe200000108ac */
[-C--:B------:R-:W-:Y:S01]  /*20280*/  FFMA.FTZ R35, R9, R31.reuse, -R172 ;  /* 0x0000001f09237223 */ /* 0x080fe200000108ac */
[----:B------:R-:W-:Y:S01]  /*20290*/  FADD.FTZ R5, R3, -R5 ;  /* 0x8000000503057221 */ /* 0x000fe20000010000 */
[-CC-:B------:R-:W-:Y:S01]  /*202a0*/  FFMA.FTZ R32, R10, R31.reuse, -R30.reuse ;  /* 0x0000001f0a207223 */ /* 0x180fe2000001081e */
[-C--:B------:R-:W-:Y:S01]  /*202b0*/  FFMA.FTZ R2, R11, R31.reuse, -R30 ;  /* 0x0000001f0b027223 */ /* 0x080fe2000001081e */
[----:B------:R-:W-:Y:S01]  /*202c0*/  FADD.FTZ R4, R164, -R4 ;  /* 0x80000004a4047221 */ /* 0x000fe20000010000 */
[----:B------:R-:W1:Y:S01]  /*202d0*/  LDSM.16.MT88.4 R8, [R228+0x10000] ;  /* 0x01000000e408783b */ /* 0x000e620000004200 */
[-CC-:B------:R-:W-:Y:S01]  /*202e0*/  FFMA.FTZ R0, R6, R31.reuse, -R30.reuse ;  /* 0x0000001f06007223 */ /* 0x180fe2000001081e */
[--C-:B------:R-:W-:Y:S01]  /*202f0*/  FFMA.FTZ R164, R7, R31, -R30.reuse ;  /* 0x0000001f07a47223 */ /* 0x100fe2000001081e */
[C---:B------:R-:W-:Y:S01]  /*20300*/  FMUL.FTZ R3, R31.reuse, R5 ;  /* 0x000000051f037220 */ /* 0x040fe20000410000 */
[----:B------:R-:W-:Y:S01]  /*20310*/  FMUL.FTZ R4, R31, R4 ;  /* 0x000000041f047220 */ /* 0x000fe20000410000 */
[----:B------:R-:W-:Y:S01]  /*20320*/  MUFU.EX2 R165, R165 ;  /* 0x000000a500a57308 */ /* 0x000fe20000000800 */
[-C--:B------:R-:W-:Y:S01]  /*20330*/  FFMA.FTZ R183, R183, R31.reuse, -R30 ;  /* 0x0000001fb7b77223 */ /* 0x080fe2000001081e */
[-C--:B------:R-:W-:Y:S01]  /*20340*/  FFMA.FTZ R180, R179, R31.reuse, -R172 ;  /* 0x0000001fb3b47223 */ /* 0x080fe200000108ac */
[-CC-:B------:R-:W-:Y:S01]  /*20350*/  FFMA.FTZ R179, R182, R31.reuse, -R30.reuse ;  /* 0x0000001fb6b37223 */ /* 0x180fe2000001081e */
[-C--:B------:R-:W-:Y:S01]  /*20360*/  FFMA.FTZ R182, R181, R31.reuse, -R30 ;  /* 0x0000001fb5b67223 */ /* 0x080fe2000001081e */
[-CC-:B------:R-:W-:Y:S01]  /*20370*/  FFMA.FTZ R176, R176, R31.reuse, -R172.reuse ;  /* 0x0000001fb0b07223 */ /* 0x180fe200000108ac */
[-CC-:B------:R-:W-:Y:S01]  /*20380*/  FFMA.FTZ R177, R177, R31.reuse, -R172.reuse ;  /* 0x0000001fb1b17223 */ /* 0x180fe200000108ac */
[-CC-:B------:R-:W-:Y:S01]  /*20390*/  FFMA.FTZ R178, R178, R31.reuse, -R172.reuse ;  /* 0x0000001fb2b27223 */ /* 0x180fe200000108ac */
[----:B------:R-:W-:Y:S01]  /*203a0*/  MUFU.EX2 R35, R35 ;  /* 0x0000002300237308 */ /* 0x000fe20000000800 */
[-CC-:B------:R-:W-:Y:S01]  /*203b0*/  FFMA.FTZ R193, R193, R31.reuse, -R172.reuse ;  /* 0x0000001fc1c17223 */ /* 0x180fe200000108ac */
[-CC-:B------:R-:W-:Y:S01]  /*203c0*/  FFMA.FTZ R192, R192, R31.reuse, -R172.reuse ;  /* 0x0000001fc0c07223 */ /* 0x180fe200000108ac */
[-CC-:B------:R-:W-:Y:S01]  /*203d0*/  FFMA.FTZ R191, R191, R31.reuse, -R172.reuse ;  /* 0x0000001fbfbf7223 */ /* 0x180fe200000108ac */
[-C--:B------:R-:W-:Y:S01]  /*203e0*/  FFMA.FTZ R190, R190, R31.reuse, -R172 ;  /* 0x0000001fbebe7223 */ /* 0x080fe200000108ac */
[-CC-:B------:R-:W-:Y:S01]  /*203f0*/  FFMA.FTZ R185, R185, R31.reuse, -R30.reuse ;  /* 0x0000001fb9b97223 */ /* 0x180fe2000001081e */
[-CC-:B------:R-:W-:Y:S01]  /*20400*/  FFMA.FTZ R187, R187, R31.reuse, -R30.reuse ;  /* 0x0000001fbbbb7223 */ /* 0x180fe2000001081e */
[-CC-:B------:R-:W-:Y:S01]  /*20410*/  FFMA.FTZ R186, R186, R31.reuse, -R30.reuse ;  /* 0x0000001fbaba7223 */ /* 0x180fe2000001081e */
[----:B------:R-:W-:Y:S01]  /*20420*/  MUFU.EX2 R34, R34 ;  /* 0x0000002200227308 */ /* 0x000fe20000000800 */
[-C--:B------:R-:W-:Y:S01]  /*20430*/  FFMA.FTZ R184, R184, R31.reuse, -R30 ;  /* 0x0000001fb8b87223 */ /* 0x080fe2000001081e */
[-CC-:B------:R-:W-:Y:S01]  /*20440*/  FFMA.FTZ R175, R175, R31.reuse, -R172.reuse ;  /* 0x0000001fafaf7223 */ /* 0x180fe200000108ac */
[-CC-:B------:R-:W-:Y:S01]  /*20450*/  FFMA.FTZ R174, R174, R31.reuse, -R172.reuse ;  /* 0x0000001faeae7223 */ /* 0x180fe200000108ac */
[-CC-:B------:R-:W-:Y:S01]  /*20460*/  FFMA.FTZ R173, R173, R31.reuse, -R172.reuse ;  /* 0x0000001fadad7223 */ /* 0x180fe200000108ac */
[-C--:B------:R-:W-:Y:S01]  /*20470*/  FFMA.FTZ R171, R171, R31.reuse, -R172 ;  /* 0x0000001fabab7223 */ /* 0x080fe200000108ac */
[-CC-:B------:R-:W-:Y:S01]  /*20480*/  FFMA.FTZ R170, R170, R31.reuse, -R30.reuse ;  /* 0x0000001faaaa7223 */ /* 0x180fe2000001081e */
[-CC-:B------:R-:W-:Y:S01]  /*20490*/  FFMA.FTZ R169, R169, R31.reuse, -R30.reuse ;  /* 0x0000001fa9a97223 */ /* 0x180fe2000001081e */
[----:B------:R-:W2:Y:S01]  /*204a0*/  MUFU.EX2 R33, R33 ;  /* 0x0000002100217308 */ /* 0x000ea20000000800 */
[-CC-:B------:R-:W-:Y:S01]  /*204b0*/  FFMA.FTZ R172, R29, R31.reuse, -R30.reuse ;  /* 0x0000001f1dac7223 */ /* 0x180fe2000001081e */
[----:B------:R-:W-:-:S06]  /*204c0*/  FFMA.FTZ R194, R28, R31, -R30 ;  /* 0x0000001f1cc27223 */ /* 0x000fcc000001081e */
[----:B------:R-:W-:Y:S08]  /*204d0*/  MUFU.EX2 R32, R32 ;  /* 0x0000002000207308 */ /* 0x000ff00000000800 */
[----:B------:R-:W3:Y:S01]  /*204e0*/  MUFU.EX2 R2, R2 ;  /* 0x0000000200027308 */ /* 0x000ee20000000800 */
[----:B--2---:R-:W-:-:S07]  /*204f0*/  F2FP.BF16.F32.PACK_AB R6, R33, R34 ;  /* 0x000000222106723e */ /* 0x004fce00000010ff */
[----:B------:R-:W-:Y:S08]  /*20500*/  MUFU.EX2 R0, R0 ;  /* 0x0000000000007308 */ /* 0x000ff00000000800 */
[----:B------:R-:W2:Y:S01]  /*20510*/  MUFU.EX2 R164, R164 ;  /* 0x000000a400a47308 */ /* 0x000ea20000000800 */
[----:B---3--:R-:W-:-:S07]  /*20520*/  F2FP.BF16.F32.PACK_AB R5, R2, R32 ;  /* 0x000000200205723e */ /* 0x008fce00000010ff */
[----:B------:R3:W4:Y:S08]  /*20530*/  MUFU.EX2 R168, R4 ;  /* 0x0000000400a87308 */ /* 0x0007300000000800 */
[----:B------:R-:W5:Y:S01]  /*20540*/  MUFU.EX2 R3, R3 ;  /* 0x0000000300037308 */ /* 0x000f620000000800 */
[----:B--2---:R-:W-:-:S07]  /*20550*/  F2FP.BF16.F32.PACK_AB R7, R164, R0 ;  /* 0x00000000a407723e */ /* 0x004fce00000010ff */
[----:B------:R2:W-:Y:S01]  /*20560*/  MUFU.EX2 R181, R183 ;  /* 0x000000b700b57308 */ /* 0x0005e20000000800 */
[----:B---3--:R-:W-:Y:S01]  /*20570*/  F2FP.BF16.F32.PACK_AB R4, R35, R165 ;  /* 0x000000a52304723e */ /* 0x008fe200000010ff */
[-C--:B----4-:R-:W-:Y:S01]  /*20580*/  FMUL.FTZ R160, R160, R168.reuse ;  /* 0x000000a8a0a07220 */ /* 0x090fe20000410000 */
        /* <DEDUP_REMOVED lines=145> */
[----:B------:R-:W-:Y:S01]  /*20ea0*/  FMUL.FTZ R151, R151, R3 ;  /* 0x0000000397977220 */ /* 0x000fe20000410000 */
[----:B--2---:R-:W-:Y:S01]  /*20eb0*/  FFMA.FTZ R183, R20, R31, -R30 ;  /* 0x0000001f14b77223 */ /* 0x004fe2000001081e */
[----:B------:R-:W2:Y:S01]  /*20ec0*/  MUFU.EX2 R176, R176 ;  /* 0x000000b000b07308 */ /* 0x000ea20000000800 */
        /* <DEDUP_REMOVED lines=8> */
[----:B------:R-:W-:Y:S01]  /*20f50*/  MUFU.EX2 R177, R177 ;  /* 0x000000b100b17308 */ /* 0x000fe20000000800 */
[-C--:B------:R-:W-:Y:S01]  /*20f60*/  FMUL.FTZ R147, R147, R3.reuse ;  /* 0x0000000393937220 */ /* 0x080fe20000410000 */
[----:B------:R-:W-:Y:S01]  /*20f70*/  LDSM.16.MT88.4 R20, [R228+0x10800] ;  /* 0x01080000e414783b */ /* 0x000fe20000004200 */
[----:B------:R-:W-:Y:S01]  /*20f80*/  FFMA.FTZ R165, R249, R168, R165 ;  /* 0x000000a8f9a57223 */ /* 0x000fe200000100a5 */
[----:B------:R-:W-:Y:S01]  /*20f90*/  FFMA.FTZ R3, R248, R3, R32 ;  /* 0x00000003f8037223 */ /* 0x000fe20000010020 */
[C---:B------:R-:W-:Y:S01]  /*20fa0*/  HMMA.16816.F32.BF16 R104, R4.reuse, R18, R104 ;  /* 0x000000120468723c */ /* 0x040fe20000041868 */
[----:B------:R-:W3:Y:S01]  /*20fb0*/  LDSM.16.MT88.4 R16, [R230+0x16000] ;  /* 0x01600000e610783b */ /* 0x000ee20000004200 */
[----:B------:R-:W-:Y:S01]  /*20fc0*/  FADD.FTZ R165, R35, R165 ;  /* 0x000000a523a57221 */ /* 0x000fe20000010000 */
[----:B------:R-:W-:Y:S01]  /*20fd0*/  MUFU.EX2 R178, R178 ;  /* 0x000000b200b27308 */ /* 0x000fe20000000800 */
[----:B------:R-:W-:Y:S01]  /*20fe0*/  FADD.FTZ R3, R2, R3 ;  /* 0x0000000302037221 */ /* 0x000fe20000010000 */
[----:B------:R-:W-:Y:S01]  /*20ff0*/  LDSM.16.MT88.4 R28, [R229+0x13800] ;  /* 0x01380000e51c783b */ /* 0x000fe20000004200 */
[----:B----4-:R-:W-:Y:S01]  /*21000*/  HMMA.16816.F32.BF16 R108, R4, R12, R108 ;  /* 0x0000000c046c723c */ /* 0x010fe2000004186c */
[----:B------:R-:W-:Y:S01]  /*21010*/  FADD.FTZ R165, R34, R165 ;  /* 0x000000a522a57221 */ /* 0x000fe20000010000 */
[----:B------:R-:W-:-:S03]  /*21020*/  FADD.FTZ R3, R0, R3 ;  /* 0x0000000300037221 */ /* 0x000fc60000010000 */
[----:B------:R-:W-:Y:S01]  /*21030*/  MUFU.EX2 R180, R180 ;  /* 0x000000b400b47308 */ /* 0x000fe20000000800 */
[C---:B------:R-:W-:Y:S01]  /*21040*/  HMMA.16816.F32.BF16 R112, R4.reuse, R14, R112 ;  /* 0x0000000e0470723c */ /* 0x040fe20000041870 */
[----:B------:R-:W4:Y:S01]  /*21050*/  LDSM.16.MT88.4 R12, [R229+0x16000] ;  /* 0x01600000e50c783b */ /* 0x000f220000004200 */
[----:B------:R-:W-:Y:S01]  /*21060*/  FADD.FTZ R165, R33, R165 ;  /* 0x000000a521a57221 */ /* 0x000fe20000010000 */
[----:B------:R-:W-:Y:S01]  /*21070*/  FADD.FTZ R3, R164, R3 ;  /* 0x00000003a4037221 */ /* 0x000fe20000010000 */
[----:B------:R-:W-:Y:S02]  /*21080*/  MOV R164, R167 ;  /* 0x000000a700a47202 */ /* 0x000fe40000000f00 */
[----:B-1----:R-:W-:Y:S01]  /*21090*/  HMMA.16816.F32.BF16 R116, R4, R8, R116 ;  /* 0x000000080474723c */ /* 0x002fe20000041874 */
[----:B------:R-:W1:Y:S01]  /*210a0*/  MUFU.EX2 R179, R179 ;  /* 0x000000b300b37308 */ /* 0x000e620000000800 */
[----:B--2---:R-:W-:-:S04]  /*210b0*/  FADD.FTZ R165, R176, R165 ;  /* 0x000000a5b0a57221 */ /* 0x004fc80000010000 */
[C---:B------:R-:W-:Y:S01]  /*210c0*/  HMMA.16816.F32.BF16 R120, R4.reuse, R10, R120 ;  /* 0x0000000a0478723c */ /* 0x040fe20000041878 */
[----:B------:R-:W2:Y:S02]  /*210d0*/  LDSM.16.MT88.4 R8, [R228+0x16000] ;  /* 0x01600000e408783b */ /* 0x000ea40000004200 */
[----:B------:R-:W-:Y:S08]  /*210e0*/  MUFU.EX2 R182, R182 ;  /* 0x000000b600b67308 */ /* 0x000ff00000000800 */
[----:B------:R-:W5:Y:S01]  /*210f0*/  MUFU.EX2 R183, R183 ;  /* 0x000000b700b77308 */ /* 0x000f620000000800 */
[----:B-1----:R-:W-:Y:S01]  /*21100*/  FADD.FTZ R3, R179, R3 ;  /* 0x00000003b3037221 */ /* 0x002fe20000010000 */
[C---:B---3--:R-:W-:Y:S06]  /*21110*/  HMMA.16816.F32.BF16 R124, R4.reuse, R16, R124 ;  /* 0x00000010047c723c */ /* 0x048fec000004187c */
[----:B------:R-:W1:Y:S01]  /*21120*/  MUFU.EX2 R193, R193 ;  /* 0x000000c100c17308 */ /* 0x000e620000000800 */
[C---:B------:R-:W-:Y:S01]  /*21130*/  HMMA.16816.F32.BF16 R128, R4.reuse, R18, R128 ;  /* 0x000000120480723c */ /* 0x040fe20000041880 */
[----:B------:R-:W3:Y:S06]  /*21140*/  LDSM.16.MT88.4 R16, [R227+0x16000] ;  /* 0x01600000e310783b */ /* 0x000eec0000004200 */
[----:B------:R-:W-:Y:S01]  /*21150*/  MUFU.EX2 R192, R192 ;  /* 0x000000c000c07308 */ /* 0x000fe20000000800 */
[C---:B----4-:R-:W-:Y:S06]  /*21160*/  HMMA.16816.F32.BF16 R132, R4.reuse, R12, R132 ;  /* 0x0000000c0484723c */ /* 0x050fec0000041884 */
[C---:B------:R-:W-:Y:S01]  /*21170*/  HMMA.16816.F32.BF16 R152, R4.reuse, R14, R152 ;  /* 0x0000000e0498723c */ /* 0x040fe20000041898 */
[----:B------:R-:W4:Y:S01]  /*21180*/  LDSM.16.MT88.4 R12, [R230+0x10800] ;  /* 0x01080000e60c783b */ /* 0x000f220000004200 */
[----:B------:R-:W-:Y:S04]  /*21190*/  MUFU.EX2 R191, R191 ;  /* 0x000000bf00bf7308 */ /* 0x000fe80000000800 */
[C---:B--2---:R-:W-:Y:S04]  /*211a0*/  HMMA.16816.F32.BF16 R136, R4.reuse, R8, R136 ;  /* 0x000000080488723c */ /* 0x044fe80000041888 */
[----:B------:R-:W-:Y:S02]  /*211b0*/  MUFU.EX2 R190, R190 ;  /* 0x000000be00be7308 */ /* 0x000fe40000000800 */
[C---:B------:R-:W-:Y:S01]  /*211c0*/  HMMA.16816.F32.BF16 R148, R4.reuse, R10, R148 ;  /* 0x0000000a0494723c */ /* 0x040fe20000041894 */
[----:B------:R-:W2:Y:S05]  /*211d0*/  LDSM.16.MT88.4 R8, [R229+0x10800] ;  /* 0x01080000e508783b */ /* 0x000eaa0000004200 */
[----:B------:R-:W1:Y:S08]  /*211e0*/  MUFU.EX2 R185, R185 ;  /* 0x000000b900b97308 */ /* 0x000e700000000800 */
[----:B------:R-:W2:Y:S01]  /*211f0*/  MUFU.EX2 R187, R187 ;  /* 0x000000bb00bb7308 */ /* 0x000ea20000000800 */
[C---:B---3--:R-:W-:Y:S07]  /*21200*/  HMMA.16816.F32.BF16 R140, R4.reuse, R16, R140 ;  /* 0x00000010048c723c */ /* 0x048fee000004188c */
[----:B------:R-:W-:Y:S01]  /*21210*/  MUFU.EX2 R186, R186 ;  /* 0x000000ba00ba7308 */ /* 0x000fe20000000800 */
[----:B------:R-:W-:Y:S01]  /*21220*/  HMMA.16816.F32.BF16 R144, R4, R18, R144 ;  /* 0x000000120490723c */ /* 0x000fe20000041890 */
[----:B------:R-:W3:Y:S06]  /*21230*/  LDSM.16.MT88.4 R16, [R228+0x12800] ;  /* 0x01280000e410783b */ /* 0x000eec0000004200 */
[----:B------:R-:W-:Y:S01]  /*21240*/  F2FP.BF16.F32.PACK_AB R4, R177, R176 ;  /* 0x000000b0b104723e */ /* 0x000fe200000010ff */
[----:B------:R-:W3:Y:S01]  /*21250*/  MUFU.EX2 R184, R184 ;  /* 0x000000b800b87308 */ /* 0x000ee20000000800 */
[----:B------:R-:W-:Y:S01]  /*21260*/  F2FP.BF16.F32.PACK_AB R5, R181, R179 ;  /* 0x000000b3b505723e */ /* 0x000fe200000010ff */
[----:B------:R-:W-:Y:S01]  /*21270*/  FADD.FTZ R177, R177, R165 ;  /* 0x000000a5b1b17221 */ /* 0x000fe20000010000 */
[----:B------:R-:W-:Y:S01]  /*21280*/  F2FP.BF16.F32.PACK_AB R6, R180, R178 ;  /* 0x000000b2b406723e */ /* 0x000fe200000010ff */
[----:B------:R-:W-:Y:S01]  /*21290*/  FADD.FTZ R181, R181, R3 ;  /* 0x00000003b5b57221 */ /* 0x000fe20000010000 */
[----:B-----5:R-:W-:Y:S01]  /*212a0*/  F2FP.BF16.F32.PACK_AB R7, R183, R182 ;  /* 0x000000b6b707723e */ /* 0x020fe200000010ff */
[----:B------:R-:W-:Y:S01]  /*212b0*/  FADD.FTZ R177, R178, R177 ;  /* 0x000000b1b2b17221 */ /* 0x000fe20000010000 */
[----:B------:R-:W-:Y:S01]  /*212c0*/  MOV R3, R166 ;  /* 0x000000a600037202 */ /* 0x000fe20000000f00 */
[----:B------:R-:W5:Y:S01]  /*212d0*/  MUFU.EX2 R175, R175 ;  /* 0x000000af00af7308 */ /* 0x000f620000000800 */
[----:B------:R-:W-:Y:S01]  /*212e0*/  FADD.FTZ R181, R182, R181 ;  /* 0x000000b5b6b57221 */ /* 0x000fe20000010000 */
[----:B------:R-:W-:-:S02]  /*212f0*/  FADD.FTZ R180, R180, R177 ;  /* 0x000000b1b4b47221 */ /* 0x000fc40000010000 */
[C---:B----4-:R-:W-:Y:S01]  /*21300*/  HMMA.16816.F32.BF16 R160, R4.reuse, R12, R160 ;  /* 0x0000000c04a0723c */ /* 0x050fe200000418a0 */
[----:B------:R-:W-:Y:S01]  /*21310*/  FADD.FTZ R183, R183, R181 ;  /* 0x000000b5b7b77221 */ /* 0x000fe20000010000 */
[----:B-1----:R-:W-:Y:S02]  /*21320*/  FADD.FTZ R180, R193, R180 ;  /* 0x000000b4c1b47221 */ /* 0x002fe40000010000 */
[----:B------:R-:W-:Y:S01]  /*21330*/  MUFU.EX2 R174, R174 ;  /* 0x000000ae00ae7308 */ /* 0x000fe20000000800 */
[----:B------:R-:W-:Y:S01]  /*21340*/  FADD.FTZ R183, R185, R183 ;  /* 0x000000b7b9b77221 */ /* 0x000fe20000010000 */
[C---:B------:R-:W-:Y:S01]  /*21350*/  HMMA.16816.F32.BF16 R156, R4.reuse, R14, R156 ;  /* 0x0000000e049c723c */ /* 0x040fe2000004189c */
[----:B------:R-:W1:Y:S05]  /*21360*/  LDSM.16.MT88.4 R12, [R230+0x12800] ;  /* 0x01280000e60c783b */ /* 0x000e6a0000004200 */
[C---:B--2---:R-:W-:Y:S01]  /*21370*/  HMMA.16816.F32.BF16 R36, R4.reuse, R8, R36 ;  /* 0x000000080424723c */ /* 0x044fe20000041824 */
[----:B------:R-:W-:Y:S05]  /*21380*/  MUFU.EX2 R173, R173 ;  /* 0x000000ad00ad7308 */ /* 0x000fea0000000800 */
[C---:B------:R-:W-:Y:S01]  /*21390*/  HMMA.16816.F32.BF16 R40, R4.reuse, R10, R40 ;  /* 0x0000000a0428723c */ /* 0x040fe20000041828 */
[----:B------:R-:W2:Y:S02]  /*213a0*/  LDSM.16.MT88.4 R8, [R229+0x12800] ;  /* 0x01280000e508783b */ /* 0x000ea40000004200 */
[----:B------:R-:W-:Y:S03]  /*213b0*/  MUFU.EX2 R171, R171 ;  /* 0x000000ab00ab7308 */ /* 0x000fe60000000800 */
[C---:B------:R-:W-:Y:S05]  /*213c0*/  HMMA.16816.F32.BF16 R44, R4.reuse, R20, R44 ;  /* 0x00000014042c723c */ /* 0x040fea000004182c */
[----:B------:R-:W4:Y:S01]  /*213d0*/  MUFU.EX2 R170, R170 ;  /* 0x000000aa00aa7308 */ /* 0x000f220000000800 */
[C---:B------:R-:W-:Y:S01]  /*213e0*/  HMMA.16816.F32.BF16 R48, R4.reuse, R22, R48 ;  /* 0x000000160430723c */ /* 0x040fe20000041830 */
[----:B------:R-:W5:Y:S05]  /*213f0*/  LDSM.16.MT88.4 R20, [R227+0x12800] ;  /* 0x01280000e314783b */ /* 0x000f6a0000004200 */
[C---:B---3--:R-:W-:Y:S01]  /*21400*/  HMMA.16816.F32.BF16 R76, R4.reuse, R16, R76 ;  /* 0x00000010044c723c */ /* 0x048fe2000004184c */
[----:B------:R-:W3:Y:S05]  /*21410*/  MUFU.EX2 R169, R169 ;  /* 0x000000a900a97308 */ /* 0x000eea0000000800 */
[C---:B------:R-:W-:Y:S01]  /*21420*/  HMMA.16816.F32.BF16 R80, R4.reuse, R18, R80 ;  /* 0x000000120450723c */ /* 0x040fe20000041850 */
[----:B------:R-:W4:Y:S02]  /*21430*/  LDSM.16.MT88.4 R16, [R228+0x14800] ;  /* 0x01480000e410783b */ /* 0x000f240000004200 */
[----:B------:R-:W3:Y:S03]  /*21440*/  MUFU.EX2 R172, R172 ;  /* 0x000000ac00ac7308 */ /* 0x000ee60000000800 */
[C---:B-1----:R-:W-:Y:S05]  /*21450*/  HMMA.16816.F32.BF16 R60, R4.reuse, R12, R60 ;  /* 0x0000000c043c723c */ /* 0x042fea000004183c */
[----:B------:R-:W1:Y:S01]  /*21460*/  MUFU.EX2 R194, R194 ;  /* 0x000000c200c27308 */ /* 0x000e620000000800 */
[C---:B------:R-:W-:Y:S01]  /*21470*/  HMMA.16816.F32.BF16 R64, R4.reuse, R14, R64 ;  /* 0x0000000e0440723c */ /* 0x040fe20000041840 */
[----:B------:R-:W3:Y:S05]  /*21480*/  LDSM.16.MT88.4 R12, [R230+0x14800] ;  /* 0x01480000e60c783b */ /* 0x000eea0000004200 */
[C---:B--2---:R-:W-:Y:S06]  /*21490*/  HMMA.16816.F32.BF16 R68, R4.reuse, R8, R68 ;  /* 0x000000080444723c */ /* 0x044fec0000041844 */
[C---:B------:R-:W-:Y:S01]  /*214a0*/  HMMA.16816.F32.BF16 R72, R4.reuse, R10, R72 ;  /* 0x0000000a0448723c */ /* 0x040fe20000041848 */
[----:B------:R-:W2:Y:S05]  /*214b0*/  LDSM.16.MT88.4 R8, [R229+0x14800] ;  /* 0x01480000e508783b */ /* 0x000eaa0000004200 */
        /* <DEDUP_REMOVED lines=12> */
[C---:B-----5:R-:W-:Y:S06]  /*21580*/  HMMA.16816.F32.BF16 R116, R4.reuse, R20, R116 ;  /* 0x000000140474723c */ /* 0x060fec0000041874 */
[C---:B------:R-:W-:Y:S01]  /*21590*/  HMMA.16816.F32.BF16 R120, R4.reuse, R22, R120 ;  /* 0x000000160478723c */ /* 0x040fe20000041878 */
[----:B------:R-:W4:Y:S05]  /*215a0*/  LDSM.16.MT88.4 R20, [R227+0x16800] ;  /* 0x01680000e314783b */ /* 0x000f2a0000004200 */
[C---:B------:R-:W-:Y:S06]  /*215b0*/  HMMA.16816.F32.BF16 R52, R4.reuse, R24, R52 ;  /* 0x000000180434723c */ /* 0x040fec0000041834 */
        /* <DEDUP_REMOVED lines=11> */
[C---:B----4-:R-:W-:Y:S06]  /*21670*/  HMMA.16816.F32.BF16 R140, R4.reuse, R20, R140 ;  /* 0x00000014048c723c */ /* 0x050fec000004188c */
[----:B------:R-:W-:Y:S01]  /*21680*/  HMMA.16816.F32.BF16 R144, R4, R22, R144 ;  /* 0x000000160490723c */ /* 0x000fe20000041890 */
[----:B------:R-:W-:Y:S06]  /*21690*/  LDSM.16.MT88.4 R20, [R228+0x13000] ;  /* 0x01300000e414783b */ /* 0x000fec0000004200 */
[C---:B------:R-:W-:Y:S01]  /*216a0*/  F2FP.BF16.F32.PACK_AB R4, R192.reuse, R193 ;  /* 0x000000c1c004723e */ /* 0x040fe200000010ff */
[----:B------:R-:W-:Y:S01]  /*216b0*/  FADD.FTZ R192, R192, R180 ;  /* 0x000000b4c0c07221 */ /* 0x000fe20000010000 */
[C---:B------:R-:W-:Y:S01]  /*216c0*/  F2FP.BF16.F32.PACK_AB R5, R187.reuse, R185 ;  /* 0x000000b9bb05723e */ /* 0x040fe200000010ff */
[----:B------:R-:W-:Y:S01]  /*216d0*/  FADD.FTZ R187, R187, R183 ;  /* 0x000000b7bbbb7221 */ /* 0x000fe20000010000 */
[----:B------:R-:W-:Y:S01]  /*216e0*/  F2FP.BF16.F32.PACK_AB R6, R190, R191 ;  /* 0x000000bfbe06723e */ /* 0x000fe200000010ff */
[----:B------:R-:W-:Y:S01]  /*216f0*/  FADD.FTZ R192, R191, R192 ;  /* 0x000000c0bfc07221 */ /* 0x000fe20000010000 */
[----:B------:R-:W-:Y:S01]  /*21700*/  F2FP.BF16.F32.PACK_AB R7, R184, R186 ;  /* 0x000000bab807723e */ /* 0x000fe200000010ff */
[----:B------:R-:W-:-:S02]  /*21710*/  FADD.FTZ R187, R186, R187 ;  /* 0x000000bbbabb7221 */ /* 0x000fc40000010000 */
[----:B------:R-:W-:Y:S02]  /*21720*/  FADD.FTZ R190, R190, R192 ;  /* 0x000000c0bebe7221 */ /* 0x000fe40000010000 */
[----:B------:R-:W-:Y:S02]  /*21730*/  FADD.FTZ R184, R184, R187 ;  /* 0x000000bbb8b87221 */ /* 0x000fe40000010000 */
[----:B---3--:R-:W-:Y:S01]  /*21740*/  HMMA.16816.F32.BF16 R160, R4, R12, R160 ;  /* 0x0000000c04a0723c */ /* 0x008fe200000418a0 */
        /* <DEDUP_REMOVED lines=10> */
[----:B-1----:R-:W-:Y:S01]  /*217f0*/  FADD.FTZ R248, R194, R184 ;  /* 0x000000b8c2f87221 */ /* 0x002fe20000010000 */
[C---:B------:R-:W-:Y:S01]  /*21800*/  HMMA.16816.F32.BF16 R40, R4.reuse, R10, R40 ;  /* 0x0000000a0428723c */ /* 0x040fe20000041828 */
[----:B------:R-:W1:Y:S05]  /*21810*/  LDSM.16.MT88.4 R8, [R229+0x13000] ;  /* 0x01300000e508783b */ /* 0x000e6a0000004200 */
[C---:B-----5:R-:W-:Y:S06]  /*21820*/  HMMA.16816.F32.BF16 R44, R4.reuse, R16, R44 ;  /* 0x00000010042c723c */ /* 0x060fec000004182c */
[C---:B------:R-:W-:Y:S01]  /*21830*/  HMMA.16816.F32.BF16 R48, R4.reuse, R18, R48 ;  /* 0x000000120430723c */ /* 0x040fe20000041830 */
[----:B------:R-:W-:Y:S05]  /*21840*/  LDSM.16.MT88.4 R16, [R230+0x15000] ;  /* 0x01500000e610783b */ /* 0x000fea0000004200 */
[C---:B------:R-:W-:Y:S06]  /*21850*/  HMMA.16816.F32.BF16 R52, R4.reuse, R24, R52 ;  /* 0x000000180434723c */ /* 0x040fec0000041834 */
[C---:B------:R-:W-:Y:S01]  /*21860*/  HMMA.16816.F32.BF16 R56, R4.reuse, R26, R56 ;  /* 0x0000001a0438723c */ /* 0x040fe20000041838 */
[----:B------:R-:W2:Y:S05]  /*21870*/  LDSM.16.MT88.4 R24, [R227+0x13000] ;  /* 0x01300000e318783b */ /* 0x000eaa0000004200 */
[C---:B---3--:R-:W-:Y:S06]  /*21880*/  HMMA.16816.F32.BF16 R60, R4.reuse, R12, R60 ;  /* 0x0000000c043c723c */ /* 0x048fec000004183c */
[C---:B------:R-:W-:Y:S01]  /*21890*/  HMMA.16816.F32.BF16 R64, R4.reuse, R14, R64 ;  /* 0x0000000e0440723c */ /* 0x040fe20000041840 */
[----:B------:R-:W-:Y:S05]  /*218a0*/  LDSM.16.MT88.4 R12, [R228+0x15000] ;  /* 0x01500000e40c783b */ /* 0x000fea0000004200 */
[C---:B-1----:R-:W-:Y:S06]  /*218b0*/  HMMA.16816.F32.BF16 R68, R4.reuse, R8, R68 ;  /* 0x000000080444723c */ /* 0x042fec0000041844 */
[C---:B------:R-:W-:Y:S01]  /*218c0*/  HMMA.16816.F32.BF16 R72, R4.reuse, R10, R72 ;  /* 0x0000000a0448723c */ /* 0x040fe20000041848 */
[----:B------:R-:W1:Y:S05]  /*218d0*/  LDSM.16.MT88.4 R8, [R229+0x15000] ;  /* 0x01500000e508783b */ /* 0x000e6a0000004200 */
[C---:B------:R-:W-:Y:S06]  /*218e0*/  HMMA.16816.F32.BF16 R76, R4.reuse, R20, R76 ;  /* 0x00000014044c723c */ /* 0x040fec000004184c */
[C---:B------:R-:W-:Y:S01]  /*218f0*/  HMMA.16816.F32.BF16 R80, R4.reuse, R22, R80 ;  /* 0x000000160450723c */ /* 0x040fe20000041850 */
[----:B------:R-:W3:Y:S05]  /*21900*/  LDSM.16.MT88.4 R20, [R227+0x15000] ;  /* 0x01500000e314783b */ /* 0x000eea0000004200 */
[C---:B--2---:R-:W-:Y:S06]  /*21910*/  HMMA.16816.F32.BF16 R84, R4.reuse, R24, R84 ;  /* 0x000000180454723c */ /* 0x044fec0000041854 */
[C---:B------:R-:W-:Y:S01]  /*21920*/  HMMA.16816.F32.BF16 R88, R4.reuse, R26, R88 ;  /* 0x0000001a0458723c */ /* 0x040fe20000041858 */
[----:B------:R-:W-:Y:S05]  /*21930*/  LDSM.16.MT88.4 R24, [R227+0x17000] ;  /* 0x01700000e318783b */ /* 0x000fea0000004200 */
[C---:B------:R-:W-:Y:S06]  /*21940*/  HMMA.16816.F32.BF16 R92, R4.reuse, R16, R92 ;  /* 0x00000010045c723c */ /* 0x040fec000004185c */
[C---:B------:R-:W-:Y:S01]  /*21950*/  HMMA.16816.F32.BF16 R96, R4.reuse, R18, R96 ;  /* 0x000000120460723c */ /* 0x040fe20000041860 */
[----:B------:R-:W2:Y:S05]  /*21960*/  LDSM.16.MT88.4 R16, [R230+0x17000] ;  /* 0x01700000e610783b */ /* 0x000eaa0000004200 */
        /* <DEDUP_REMOVED lines=11> */
[----:B------:R-:W2:Y:S05]  /*21a20*/  LDSM.16.MT88.4 R16, [R229+0x11800] ;  /* 0x01180000e510783b */ /* 0x000eaa0000004200 */
[C---:B-1----:R-:W-:Y:S06]  /*21a30*/  HMMA.16816.F32.BF16 R132, R4.reuse, R8, R132 ;  /* 0x000000080484723c */ /* 0x042fec0000041884 */
[C---:B------:R-:W-:Y:S01]  /*21a40*/  HMMA.16816.F32.BF16 R152, R4.reuse, R10, R152 ;  /* 0x0000000a0498723c */ /* 0x040fe20000041898 */
[----:B------:R-:W1:Y:S05]  /*21a50*/  LDSM.16.MT88.4 R8, [R228+0x11800] ;  /* 0x01180000e408783b */ /* 0x000e6a0000004200 */
[C---:B----4-:R-:W-:Y:S06]  /*21a60*/  HMMA.16816.F32.BF16 R136, R4.reuse, R12, R136 ;  /* 0x0000000c0488723c */ /* 0x050fec0000041888 */
[C---:B------:R-:W-:Y:S01]  /*21a70*/  HMMA.16816.F32.BF16 R148, R4.reuse, R14, R148 ;  /* 0x0000000e0494723c */ /* 0x040fe20000041894 */
[----:B------:R-:W4:Y:S05]  /*21a80*/  LDSM.16.MT88.4 R12, [R227+0x11800] ;  /* 0x01180000e30c783b */ /* 0x000f2a0000004200 */
[C---:B------:R-:W-:Y:S06]  /*21a90*/  HMMA.16816.F32.BF16 R140, R4.reuse, R24, R140 ;  /* 0x00000018048c723c */ /* 0x040fec000004188c */
[----:B------:R-:W-:Y:S01]  /*21aa0*/  HMMA.16816.F32.BF16 R144, R4, R26, R144 ;  /* 0x0000001a0490723c */ /* 0x000fe20000041890 */
[----:B------:R-:W-:Y:S06]  /*21ab0*/  LDSM.16.MT88.4 R24, [R230+0x13800] ;  /* 0x01380000e618783b */ /* 0x000fec0000004200 */
[----:B------:R-:W-:-:S02]  /*21ac0*/  F2FP.BF16.F32.PACK_AB R4, R174, R175 ;  /* 0x000000afae04723e */ /* 0x000fc400000010ff */
[----:B------:R-:W-:Y:S02]  /*21ad0*/  F2FP.BF16.F32.PACK_AB R5, R169, R170 ;  /* 0x000000aaa905723e */ /* 0x000fe400000010ff */
[----:B------:R-:W-:Y:S02]  /*21ae0*/  F2FP.BF16.F32.PACK_AB R6, R171, R173 ;  /* 0x000000adab06723e */ /* 0x000fe400000010ff */
[----:B------:R-:W-:-:S07]  /*21af0*/  F2FP.BF16.F32.PACK_AB R7, R194, R172 ;  /* 0x000000acc207723e */ /* 0x000fce00000010ff */
        /* <DEDUP_REMOVED lines=12> */
[C---:B---3--:R-:W-:Y:S06]  /*21bc0*/  HMMA.16816.F32.BF16 R76, R4.reuse, R20, R76 ;  /* 0x00000014044c723c */ /* 0x048fec000004184c */
[C---:B------:R-:W-:Y:S01]  /*21bd0*/  HMMA.16816.F32.BF16 R80, R4.reuse, R22, R80 ;  /* 0x000000160450723c */ /* 0x040fe20000041850 */
[----:B------:R-:W3:Y:S05]  /*21be0*/  LDSM.16.MT88.4 R20, [R227+0x15800] ;  /* 0x01580000e314783b */ /* 0x000eea0000004200 */
[C---:B------:R-:W-:Y:S06]  /*21bf0*/  HMMA.16816.F32.BF16 R60, R4.reuse, R24, R60 ;  /* 0x00000018043c723c */ /* 0x040fec000004183c */
[C---:B------:R-:W-:Y:S01]  /*21c00*/  HMMA.16816.F32.BF16 R64, R4.reuse, R26, R64 ;  /* 0x0000001a0440723c */ /* 0x040fe20000041840 */
[----:B------:R-:W5:Y:S05]  /*21c10*/  LDSM.16.MT88.4 R24, [R228+0x15800] ;  /* 0x01580000e418783b */ /* 0x000f6a0000004200 */
        /* <DEDUP_REMOVED lines=13> */
[C---:B------:R-:W-:Y:S06]  /*21cf0*/  HMMA.16816.F32.BF16 R72, R4.reuse, R30, R72 ;  /* 0x0000001e0448723c */ /* 0x040fec0000041848 */
[C---:B-----5:R-:W-:Y:S06]  /*21d00*/  HMMA.16816.F32.BF16 R108, R4.reuse, R24, R108 ;  /* 0x00000018046c723c */ /* 0x060fec000004186c */
[C---:B------:R-:W-:Y:S06]  /*21d10*/  HMMA.16816.F32.BF16 R112, R4.reuse, R26, R112 ;  /* 0x0000001a0470723c */ /* 0x040fec0000041870 */
[C---:B--2---:R-:W-:Y:S06]  /*21d20*/  HMMA.16816.F32.BF16 R124, R4.reuse, R16, R124 ;  /* 0x00000010047c723c */ /* 0x044fec000004187c */
[C---:B------:R-:W-:Y:S06]  /*21d30*/  HMMA.16816.F32.BF16 R128, R4.reuse, R18, R128 ;  /* 0x000000120480723c */ /* 0x040fec0000041880 */
[C---:B-1----:R-:W-:Y:S06]  /*21d40*/  HMMA.16816.F32.BF16 R132, R4.reuse, R8, R132 ;  /* 0x000000080484723c */ /* 0x042fec0000041884 */
[C---:B------:R-:W-:Y:S06]  /*21d50*/  HMMA.16816.F32.BF16 R152, R4.reuse, R10, R152 ;  /* 0x0000000a0498723c */ /* 0x040fec0000041898 */
[C---:B----4-:R-:W-:Y:S06]  /*21d60*/  HMMA.16816.F32.BF16 R136, R4.reuse, R12, R136 ;  /* 0x0000000c0488723c */ /* 0x050fec0000041888 */
[C---:B------:R-:W-:Y:S06]  /*21d70*/  HMMA.16816.F32.BF16 R148, R4.reuse, R14, R148 ;  /* 0x0000000e0494723c */ /* 0x040fec0000041894 */
[C---:B---3--:R-:W-:Y:S06]  /*21d80*/  HMMA.16816.F32.BF16 R140, R4.reuse, R20, R140 ;  /* 0x00000014048c723c */ /* 0x048fec000004188c */
[----:B------:R-:W-:-:S15]  /*21d90*/  HMMA.16816.F32.BF16 R144, R4, R22, R144 ;  /* 0x000000160490723c */ /* 0x000fde0000041890 */
[----:B------:R-:W-:-:S09]  /*21da0*/  NOP ;  /* 0x0000000000007918 */ /* 0x000fd20000000000 */
.L_x_1145:
[----:B------:R-:W-:-:S13]  /*21db0*/  ISETP.GE.AND P0, PT, R246, 0x1, PT ;  /* 0x00000001f600780c */ /* 0x000fda0003f06270 */
[----:B------:R-:W-:Y:S05]  /*21dc0*/  @!P0 BRA `(.L_x_1154) ;  /* 0x0000004800188947 */ /* 0x000fea0003800000 */
[----:B------:R-:W-:Y:S02]  /*21dd0*/  MOV R0, R3 ;  /* 0x0000000300007202 */ /* 0x000fe40000000f00 */
[----:B------:R-:W-:-:S07]  /*21de0*/  MOV R2, R164 ;  /* 0x000000a400027202 */ /* 0x000fce0000000f00 */
.L_x_1163:
[----:B------:R-:W1:Y:S01]  /*21df0*/  LDC.64 R166, c[0x0][0x208] ;  /* 0x00008200ffa67b82 */ /* 0x000e620000000a00 */
[----:B------:R-:W-:Y:S04]  /*21e00*/  DEPBAR.LE SB0, 0x0 ;  /* 0x000080000000791a */ /* 0x000fe80000000000 */
[----:B------:R-:W-:Y:S05]  /*21e10*/  WARPSYNC.ALL ;  /* 0x0000000000007948 */ /* 0x000fea0003800000 */
[----:B------:R-:W2:Y:S08]  /*21e20*/  LDC.64 R164, c[0x0][0x198] ;  /* 0x00006600ffa47b82 */ /* 0x000eb00000000a00 */
[----:B------:R-:W-:Y:S01]  /*21e30*/  BAR.SYNC.DEFER_BLOCKING 0x0 ;  /* 0x0000000000007b1d */ /* 0x000fe20000010000 */
[----:B------:R-:W-:Y:S04]  /*21e40*/  ISETP.NE.U32.AND P0, PT, R244, RZ, PT ;  /* 0x000000fff400720c */ /* 0x000fe80003f05070 */
[----:B------:R-:W-:Y:S01]  /*21e50*/  ISETP.NE.AND.EX P0, PT, R245, RZ, PT, P0 ;  /* 0x000000fff500720c */ /* 0x000fe20003f05300 */
[----:B------:R-:W-:Y:S11]  /*21e60*/  BSSY B0, `(.L_x_1155) ;  /* 0x000004f000007945 */ /* 0x000ff60003800000 */
[----:B------:R-:W-:Y:S01]  /*21e70*/  @!UPT UIADD3 URZ, URZ, URZ, URZ ;  /* 0x0000003f3f3ff290 */ /* 0x000fe2000fffe03f */
[----:B------:R-:W-:Y:S05]  /*21e80*/  @!P0 BRA `(.L_x_1156) ;  /* 0x0000000400188947 */ /* 0x000fea0003800000 */
[----:B------:R-:W-:Y:S01]  /*21e90*/  IMAD.SHL.U32 R11, R246, 0x40, RZ ;  /* 0x00000040f60b7824 */ /* 0x000fe200078e00ff */
[C---:B-1----:R-:W-:Y:S02]  /*21ea0*/  R2UR UR4, R166.reuse ;  /* 0x00000000a60472ca */ /* 0x042fe400000e0000 */
[----:B------:R-:W-:Y:S01]  /*21eb0*/  R2UR UR5, R167 ;  /* 0x00000000a70572ca */ /* 0x000fe200000e0000 */
[----:B------:R-:W-:Y:S01]  /*21ec0*/  VIADD R3, R11, 0xffffffc0 ;  /* 0xffffffc00b037836 */ /* 0x000fe20000000000 */
[C---:B------:R-:W-:Y:S02]  /*21ed0*/  R2UR UR10, R166.reuse ;  /* 0x00000000a60a72ca */ /* 0x040fe400000e0000 */
[C---:B------:R-:W-:Y:S02]  /*21ee0*/  R2UR UR11, R167.reuse ;  /* 0x00000000a70b72ca */ /* 0x040fe400000e0000 */
[----:B------:R-:W-:Y:S02]  /*21ef0*/  IABS R4, R3 ;  /* 0x0000000300047213 */ /* 0x000fe40000000000 */
[C---:B------:R-:W-:Y:S02]  /*21f00*/  R2UR UR12, R166.reuse ;  /* 0x00000000a60c72ca */ /* 0x040fe400000e0000 */
[C---:B------:R-:W-:Y:S02]  /*21f10*/  R2UR UR13, R167.reuse ;  /* 0x00000000a70d72ca */ /* 0x040fe400000e0000 */
[----:B------:R-:W-:Y:S01]  /*21f20*/  R2UR UR8, R166 ;  /* 0x00000000a60872ca */ /* 0x000fe200000e0000 */
[----:B--2---:R-:W2:Y:S01]  /*21f30*/  LD.E R10, desc[UR4][R164.64+0x170] ;  /* 0x00017004a40a7980 */ /* 0x004ea2000c101900 */
[----:B------:R-:W-:Y:S03]  /*21f40*/  R2UR UR9, R167 ;  /* 0x00000000a70972ca */ /* 0x000fe600000e0000 */
[----:B------:R-:W3:Y:S10]  /*21f50*/  LD.E.64 R12, desc[UR4][R164.64+0x40] ;  /* 0x00004004a40c7980 */ /* 0x000ef4000c101b00 */
[----:B------:R-:W4:Y:S01]  /*21f60*/  LD.E.64 R14, desc[UR8][R164.64+0x28] ;  /* 0x00002808a40e7980 */ /* 0x000f22000c101b00 */
[-C--:B--2---:R-:W-:Y:S02]  /*21f70*/  IABS R7, R10.reuse ;  /* 0x0000000a00077213 */ /* 0x084fe40000000000 */
[-C--:B------:R-:W-:Y:S02]  /*21f80*/  IABS R5, R10.reuse ;  /* 0x0000000a00057213 */ /* 0x080fe40000000000 */
[----:B------:R-:W1:Y:S01]  /*21f90*/  I2F.RP R8, R7 ;  /* 0x0000000700087306 */ /* 0x000e620000209400 */
[-C--:B------:R-:W-:Y:S02]  /*21fa0*/  LOP3.LUT R3, R3, R10.reuse, RZ, 0x3c, !PT ;  /* 0x0000000a03037212 */ /* 0x080fe400078e3cff */
[----:B------:R-:W-:Y:S02]  /*21fb0*/  IMAD.MOV R5, RZ, RZ, -R5 ;  /* 0x000000ffff057224 */ /* 0x000fe400078e0a05 */
[----:B------:R-:W-:Y:S02]  /*21fc0*/  ISETP.GE.AND P0, PT, R3, RZ, PT ;  /* 0x000000ff0300720c */ /* 0x000fe40003f06270 */
[----:B------:R-:W-:Y:S03]  /*21fd0*/  LOP3.LUT R3, RZ, R10, RZ, 0x33, !PT ;  /* 0x0000000aff037212 */ /* 0x000fe600078e33ff */
[----:B-1----:R-:W1:Y:S02]  /*21fe0*/  MUFU.RCP R8, R8 ;  /* 0x0000000800087308 */ /* 0x002e640000001000 */
[----:B-1----:R-:W-:Y:S08]  /*21ff0*/  VIADD R8, R8, 0xffffffe ;  /* 0x0ffffffe08087836 */ /* 0x002ff00000000000 */
[----:B------:R-:W1:Y:S02]  /*22000*/  F2I.FTZ.U32.TRUNC.NTZ R9, R8 ;  /* 0x0000000800097305 */ /* 0x000e64000021f000 */
[--C-:B-1----:R-:W-:Y:S02]  /*22010*/  IMAD.MOV R6, RZ, RZ, -R9.reuse ;  /* 0x000000ffff067224 */ /* 0x102fe400078e0a09 */
[----:B------:R-:W-:Y:S02]  /*22020*/  IMAD.MOV.U32 R8, RZ, RZ, RZ ;  /* 0x000000ffff087224 */ /* 0x000fe400078e00ff */
[----:B------:R-:W-:Y:S04]  /*22030*/  IMAD R6, R6, R7, RZ ;  /* 0x0000000706067224 */ /* 0x000fe800078e02ff */
[----:B------:R-:W-:Y:S01]  /*22040*/  IMAD.HI.U32 R9, R9, R6, R8 ;  /* 0x0000000609097227 */ /* 0x000fe200078e0008 */
[----:B------:R-:W-:Y:S02]  /*22050*/  IABS R6, R11 ;  /* 0x0000000b00067213 */ /* 0x000fe40000000000 */
[----:B------:R-:W-:Y:S03]  /*22060*/  LOP3.LUT R11, R11, R10, RZ, 0x3c, !PT ;  /* 0x0000000a0b0b7212 */ /* 0x000fe600078e3cff */
[C---:B------:R-:W-:Y:S04]  /*22070*/  IMAD.HI.U32 R8, R9.reuse, R4, RZ ;  /* 0x0000000409087227 */ /* 0x040fe800078e00ff */
[----:B------:R-:W-:Y:S04]  /*22080*/  IMAD.HI.U32 R9, R9, R6, RZ ;  /* 0x0000000609097227 */ /* 0x000fe800078e00ff */
[-C--:B------:R-:W-:Y:S02]  /*22090*/  IMAD R4, R8, R5.reuse, R4 ;  /* 0x0000000508047224 */ /* 0x080fe400078e0204 */
[----:B------:R-:W-:Y:S03]  /*220a0*/  IMAD R6, R9, R5, R6 ;  /* 0x0000000509067224 */ /* 0x000fe600078e0206 */
[C---:B------:R-:W-:Y:S02]  /*220b0*/  ISETP.GT.U32.AND P1, PT, R7.reuse, R4, PT ;  /* 0x000000040700720c */ /* 0x040fe40003f24070 */
[----:B------:R-:W-:Y:S11]  /*220c0*/  ISETP.GT.U32.AND P2, PT, R7, R6, PT ;  /* 0x000000060700720c */ /* 0x000ff60003f44070 */
[--C-:B------:R-:W-:Y:S02]  /*220d0*/  @!P1 IMAD.IADD R4, R4, 0x1, -R7.reuse ;  /* 0x0000000104049824 */ /* 0x100fe400078e0a07 */
[----:B------:R-:W-:Y:S01]  /*220e0*/  @!P2 IMAD.IADD R6, R6, 0x1, -R7 ;  /* 0x000000010606a824 */ /* 0x000fe200078e0a07 */
[----:B------:R-:W-:Y:S01]  /*220f0*/  @!P2 IADD3 R9, R9, 0x1, RZ ;  /* 0x000000010909a810 */ /* 0x000fe20007ffe0ff */
[----:B------:R-:W-:Y:S01]  /*22100*/  @!P1 VIADD R8, R8, 0x1 ;  /* 0x0000000108089836 */ /* 0x000fe20000000000 */
[-C--:B------:R-:W-:Y:S02]  /*22110*/  ISETP.GE.U32.AND P3, PT, R4, R7.reuse, PT ;  /* 0x000000070400720c */ /* 0x080fe40003f66070 */
[----:B------:R-:W-:Y:S02]  /*22120*/  ISETP.GE.U32.AND P4, PT, R6, R7, PT ;  /* 0x000000070600720c */ /* 0x000fe40003f86070 */
[----:B------:R-:W-:Y:S02]  /*22130*/  ISETP.GE.AND P1, PT, R11, RZ, PT ;  /* 0x000000ff0b00720c */ /* 0x000fe40003f26270 */
[----:B------:R-:W-:Y:S07]  /*22140*/  ISETP.NE.AND P2, PT, R10, RZ, PT ;  /* 0x000000ff0a00720c */ /* 0x000fee0003f45270 */
[----:B------:R-:W-:Y:S02]  /*22150*/  @P3 VIADD R8, R8, 0x1 ;  /* 0x0000000108083836 */ /* 0x000fe40000000000 */
[----:B------:R-:W-:Y:S02]  /*22160*/  @P4 VIADD R9, R9, 0x1 ;  /* 0x0000000109094836 */ /* 0x000fe40000000000 */
[----:B------:R-:W-:Y:S02]  /*22170*/  @!P0 IMAD.MOV R8, RZ, RZ, -R8 ;  /* 0x000000ffff088224 */ /* 0x000fe400078e0a08 */
[----:B------:R-:W-:Y:S03]  /*22180*/  @!P1 IMAD.MOV R9, RZ, RZ, -R9 ;  /* 0x000000ffff099224 */ /* 0x000fe600078e0a09 */
[C---:B------:R-:W-:Y:S02]  /*22190*/  SEL R8, R3.reuse, R8, !P2 ;  /* 0x0000000803087207 */ /* 0x040fe40005000000 */
[----:B------:R-:W-:Y:S02]  /*221a0*/  SEL R9, R3, R9, !P2 ;  /* 0x0000000903097207 */ /* 0x000fe40005000000 */
[CC--:B------:R-:W-:Y:S02]  /*221b0*/  LEA R6, P1, R8.reuse, R244.reuse, 0x2 ;  /* 0x000000f408067211 */ /* 0x0c0fe400078210ff */
[C---:B------:R-:W-:Y:S02]  /*221c0*/  LEA R4, P0, R9.reuse, R244, 0x2 ;  /* 0x000000f409047211 */ /* 0x040fe400078010ff */
[-C--:B------:R-:W-:Y:S02]  /*221d0*/  LEA.HI.X.SX32 R7, R8, R245.reuse, 0x2, P1 ;  /* 0x000000f508077211 */ /* 0x080fe400008f16ff */
[C---:B------:R-:W-:Y:S02]  /*221e0*/  LEA.HI.X.SX32 R5, R9.reuse, R245, 0x2, P0 ;  /* 0x000000f509057211 */ /* 0x040fe400000f16ff */
[----:B------:R-:W-:Y:S01]  /*221f0*/  IADD3 R8, R9, -R8, RZ ;  /* 0x8000000809087210 */ /* 0x000fe20007ffe0ff */
[----:B------:R1:W2:Y:S04]  /*22200*/  LD.E R3, desc[UR10][R6.64] ;  /* 0x0000000a06037980 */ /* 0x0002a8000c101900 */
[----:B------:R-:W-:Y:S01]  /*22210*/  IMAD R10, R10, R8, -0x40 ;  /* 0xffffffc00a0a7424 */ /* 0x000fe200078e0208 */
[----:B------:R3:W2:Y:S04]  /*22220*/  LD.E R4, desc[UR12][R4.64] ;  /* 0x0000000c04047980 */ /* 0x0006a8000c101900 */
[----:B-1----:R-:W-:Y:S01]  /*22230*/  SHF.R.S32.HI R6, RZ, 0x1f, R10 ;  /* 0x0000001fff067819 */ /* 0x002fe2000001140a */
[-C--:B---3--:R-:W-:Y:S02]  /*22240*/  IMAD R5, R13, R10.reuse, RZ ;  /* 0x0000000a0d057224 */ /* 0x088fe400078e02ff */
[C---:B------:R-:W-:Y:S04]  /*22250*/  IMAD.WIDE.U32 R10, R12.reuse, R10, RZ ;  /* 0x0000000a0c0a7225 */ /* 0x040fe800078e00ff */
[----:B------:R-:W-:Y:S04]  /*22260*/  IMAD R5, R12, R6, R5 ;  /* 0x000000060c057224 */ /* 0x000fe800078e0205 */
[----:B------:R-:W-:Y:S02]  /*22270*/  IMAD.IADD R11, R11, 0x1, R5 ;  /* 0x000000010b0b7824 */ /* 0x000fe400078e0205 */
[----:B--2---:R-:W-:Y:S04]  /*22280*/  IMAD.IADD R3, R3, 0x1, -R4 ;  /* 0x0000000103037824 */ /* 0x004fe800078e0a04 */
[----:B----4-:R-:W-:Y:S01]  /*22290*/  IMAD R4, R15, R3, RZ ;  /* 0x000000030f047224 */ /* 0x010fe200078e02ff */
[----:B------:R-:W-:Y:S01]  /*222a0*/  SHF.R.S32.HI R5, RZ, 0x1f, R3 ;  /* 0x0000001fff057819 */ /* 0x000fe20000011403 */
[----:B------:R-:W-:Y:S04]  /*222b0*/  IMAD.WIDE.U32 R10, R3, R14, R10 ;  /* 0x0000000e030a7225 */ /* 0x000fe800078e000a */
[----:B------:R-:W-:Y:S04]  /*222c0*/  IMAD R4, R14, R5, R4 ;  /* 0x000000050e047224 */ /* 0x000fe800078e0204 */
[----:B------:R-:W-:Y:S01]  /*222d0*/  IMAD.IADD R4, R11, 0x1, R4 ;  /* 0x000000010b047824 */ /* 0x000fe200078e0204 */
[----:B------:R-:W-:Y:S05]  /*222e0*/  BRA `(.L_x_1157) ;  /* 0x0000000000187947 */ /* 0x000fea0003800000 */
.L_x_1156:
[----:B-1----:R-:W-:Y:S02]  /*222f0*/  R2UR UR4, R166 ;  /* 0x00000000a60472ca */ /* 0x002fe400000e0000 */
[----:B------:R-:W-:Y:S11]  /*22300*/  R2UR UR5, R167 ;  /* 0x00000000a70572ca */ /* 0x000ff600000e0000 */
[----:B------:R-:W-:Y:S02]  /*22310*/  @!UPT UIADD3 URZ, URZ, URZ, URZ ;  /* 0x0000003f3f3ff290 */ /* 0x000fe4000fffe03f */
[----:B--2---:R-:W2:Y:S02]  /*22320*/  LD.E R10, desc[UR4][R164.64+0x40] ;  /* 0x00004004a40a7980 */ /* 0x004ea4000c101900 */
[----:B--2---:R-:W-:Y:S05]  /*22330*/  IMAD.U32 R10, R10, -0x40, RZ ;  /* 0xffffffc00a0a7824 */ /* 0x004fea00078e00ff */
[----:B------:R-:W-:Y:S02]  /*22340*/  SHF.R.S32.HI R4, RZ, 0x1f, R10 ;  /* 0x0000001fff047819 */ /* 0x000fe4000001140a */
.L_x_1157:
[----:B------:R-:W-:Y:S05]  /*22350*/  BSYNC B0 ;  /* 0x0000000000007941 */ /* 0x000fea0003800000 */
.L_x_1155:
[C---:B------:R-:W-:Y:S01]  /*22360*/  LOP3.LUT P6, RZ, R247.reuse, 0x1, RZ, 0xc0, !PT ;  /* 0x00000001f7ff7812 */ /* 0x040fe200078cc0ff */
[----:B------:R-:W-:Y:S01]  /*22370*/  BSSY B1, `(.L_x_1158) ;  /* 0x000023b000017945 */ /* 0x000fe20003800000 */
[C---:B------:R-:W-:Y:S02]  /*22380*/  LOP3.LUT P5, RZ, R247.reuse, 0x2, RZ, 0xc0, !PT ;  /* 0x00000002f7ff7812 */ /* 0x040fe400078ac0ff */
[C---:B------:R-:W-:Y:S02]  /*22390*/  LOP3.LUT P4, RZ, R247.reuse, 0x4, RZ, 0xc0, !PT ;  /* 0x00000004f7ff7812 */ /* 0x040fe4000788c0ff */
[C---:B------:R-:W-:Y:S02]  /*223a0*/  LEA R250, P1, R10.reuse, R189, 0x1 ;  /* 0x000000bd0afa7211 */ /* 0x040fe400078208ff */
[----:B------:R-:W-:Y:S02]  /*223b0*/  LOP3.LUT P3, RZ, R247, 0x8, RZ, 0xc0, !PT ;  /* 0x00000008f7ff7812 */ /* 0x000fe4000786c0ff */
[CC--:B------:R-:W-:Y:S02]  /*223c0*/  LEA.HI.X R251, R10.reuse, R188.reuse, R4, 0x1, P1 ;  /* 0x000000bc0afb7211 */ /* 0x0c0fe400008f0c04 */
[----:B------:R-:W-:Y:S02]  /*223d0*/  IADD3 R3, P0, R10, R231, RZ ;  /* 0x000000e70a037210 */ /* 0x000fe40007f1e0ff */
[----:B------:R-:W-:Y:S02]  /*223e0*/  @P6 R2UR UR4, R166 ;  /* 0x00000000a60462ca */ /* 0x000fe400000e0000 */
[C---:B------:R-:W-:Y:S01]  /*223f0*/  @P6 R2UR UR5, R167.reuse ;  /* 0x00000000a70562ca */ /* 0x040fe200000e0000 */
[----:B------:R-:W-:Y:S01]  /*22400*/  IMAD.X R4, R4, 0x1, R232, P0 ;  /* 0x0000000104047824 */ /* 0x000fe200000e06e8 */
[C---:B------:R-:W-:Y:S02]  /*22410*/  @P5 R2UR UR8, R166.reuse ;  /* 0x00000000a60852ca */ /* 0x040fe400000e0000 */
[C---:B------:R-:W-:Y:S02]  /*22420*/  @P5 R2UR UR9, R167.reuse ;  /* 0x00000000a70952ca */ /* 0x040fe400000e0000 */
[C---:B------:R-:W-:Y:S02]  /*22430*/  @P3 R2UR UR12, R166.reuse ;  /* 0x00000000a60c32ca */ /* 0x040fe400000e0000 */
[C---:B------:R-:W-:Y:S02]  /*22440*/  @P3 R2UR UR13, R167.reuse ;  /* 0x00000000a70d32ca */ /* 0x040fe400000e0000 */
[C---:B------:R-:W-:Y:S02]  /*22450*/  @P6 R2UR UR10, R166.reuse ;  /* 0x00000000a60a62ca */ /* 0x040fe400000e0000 */
[C---:B------:R-:W-:Y:S01]  /*22460*/  @P6 R2UR UR11, R167.reuse ;  /* 0x00000000a70b62ca */ /* 0x040fe200000e0000 */
[----:B------:R-:W-:Y:S01]  /*22470*/  @!PT LDS RZ, [RZ] ;  /* 0x00000000fffff984 */ /* 0x000fe20000000800 */
[----:B------:R-:W-:Y:S01]  /*22480*/  @!PT LDS RZ, [RZ] ;  /* 0x00000000fffff984 */ /* 0x000fe20000000800 */
[----:B------:R-:W-:Y:S01]  /*22490*/  @!PT LDS RZ, [RZ] ;  /* 0x00000000fffff984 */ /* 0x000fe20000000800 */
[----:B------:R-:W-:Y:S01]  /*224a0*/  @P6 LDGSTS.E.BYPASS.LTC128B.128 [R243+0x10000], desc[UR4][R250.64] ;  /* 0x10000000faf36fae */ /* 0x000fe2000b901d44 */
[----:B------:R-:W-:Y:S02]  /*224b0*/  @P4 R2UR UR4, R166 ;  /* 0x00000000a60442ca */ /* 0x000fe400000e0000 */
[----:B------:R-:W-:Y:S01]  /*224c0*/  @P4 R2UR UR5, R167 ;  /* 0x00000000a70542ca */ /* 0x000fe200000e0000 */
[----:B------:R-:W-:Y:S01]  /*224d0*/  @!P6 STS.128 [R243+0x10000], RZ ;  /* 0x010000fff300e388 */ /* 0x000fe20000000c00 */
[CC--:B------:R-:W-:Y:S02]  /*224e0*/  @P6 LEA R12, P0, R3.reuse, R189.reuse, 0x1 ;  /* 0x000000bd030c6211 */ /* 0x0c0fe400078008ff */
[CC--:B------:R-:W-:Y:S01]  /*224f0*/  @P5 LEA R10, P2, R3.reuse, R189.reuse, 0x1 ;  /* 0x000000bd030a5211 */ /* 0x0c0fe200078408ff */
[----:B------:R-:W-:Y:S01]  /*22500*/  @!PT LDS RZ, [RZ] ;  /* 0x00000000fffff984 */ /* 0x000fe20000000800 */
[----:B------:R-:W-:Y:S01]  /*22510*/  @!PT LDS RZ, [RZ] ;  /* 0x00000000fffff984 */ /* 0x000fe20000000800 */
[----:B------:R-:W-:Y:S01]  /*22520*/  @!PT LDS RZ, [RZ] ;  /* 0x00000000fffff984 */ /* 0x000fe20000000800 */
[----:B------:R-:W-:Y:S01]  /*22530*/  @P5 LDGSTS.E.BYPASS.LTC128B.128 [R243+0x12000], desc[UR8][R250.64+0x80] ;  /* 0x12000080faf35fae */ /* 0x000fe2000b901d48 */
[CCC-:B------:R-:W-:Y:S02]  /*22540*/  @P6 LEA.HI.X R13, R3.reuse, R188.reuse, R4.reuse, 0x1, P0 ;  /* 0x000000bc030d6211 */ /* 0x1c0fe400000f0c04 */
[CCC-:B------:R-:W-:Y:S01]  /*22550*/  @P5 LEA.HI.X R11, R3.reuse, R188.reuse, R4.reuse, 0x1, P2 ;  /* 0x000000bc030b5211 */ /* 0x1c0fe200010f0c04 */
[----:B------:R-:W-:Y:S01]  /*22560*/  @!P5 STS.128 [R243+0x12000], RZ ;  /* 0x012000fff300d388 */ /* 0x000fe20000000c00 */
[CC--:B------:R-:W-:Y:S02]  /*22570*/  @P4 LEA R8, P1, R3.reuse, R189.reuse, 0x1 ;  /* 0x000000bd03084211 */ /* 0x0c0fe400078208ff */
[C---:B------:R-:W-:Y:S01]  /*22580*/  @P3 LEA R6, P0, R3.reuse, R189, 0x1 ;  /* 0x000000bd03063211 */ /* 0x040fe200078008ff */
[----:B------:R-:W-:Y:S01]  /*22590*/  @!PT LDS RZ, [RZ] ;  /* 0x00000000fffff984 */ /* 0x000fe20000000800 */
[----:B------:R-:W-:Y:S01]  /*225a0*/  @!PT LDS RZ, [RZ] ;  /* 0x00000000fffff984 */ /* 0x000fe20000000800 */
[----:B------:R-:W-:Y:S01]  /*225b0*/  @!PT LDS RZ, [RZ] ;  /* 0x00000000fffff984 */ /* 0x000fe20000000800 */
[----:B------:R-:W-:Y:S01]  /*225c0*/  @P4 LDGSTS.E.BYPASS.LTC128B.128 [R243+0x14000], desc[UR4][R250.64+0x100] ;  /* 0x14000100faf34fae */ /* 0x000fe2000b901d44 */
[CCC-:B------:R-:W-:Y:S02]  /*225d0*/  @P4 LEA.HI.X R9, R3.reuse, R188.reuse, R4.reuse, 0x1, P1 ;  /* 0x000000bc03094211 */ /* 0x1c0fe400008f0c04 */
[C---:B------:R-:W-:Y:S01]  /*225e0*/  IADD3 R5, P2, R3.reuse, R231, RZ ;  /* 0x000000e703057210 */ /* 0x040fe20007f5e0ff */
[----:B------:R-:W-:Y:S01]  /*225f0*/  @!P4 STS.128 [R243+0x14000], RZ ;  /* 0x014000fff300c388 */ /* 0x000fe20000000c00 */
[-C--:B------:R-:W-:Y:S02]  /*22600*/  @P3 LEA.HI.X R7, R3, R188.reuse, R4, 0x1, P0 ;  /* 0x000000bc03073211 */ /* 0x080fe400000f0c04 */
[CC--:B------:R-:W-:Y:S01]  /*22610*/  @P6 LEA R20, P0, R5.reuse, R189.reuse, 0x1 ;  /* 0x000000bd05146211 */ /* 0x0c0fe200078008ff */
[----:B------:R-:W-:Y:S01]  /*22620*/  @!PT LDS RZ, [RZ] ;  /* 0x00000000fffff984 */ /* 0x000fe20000000800 */
[----:B------:R-:W-:Y:S01]  /*22630*/  @!PT LDS RZ, [RZ] ;  /* 0x00000000fffff984 */ /* 0x000fe20000000800 */
[----:B------:R-:W-:Y:S01]  /*22640*/  @!PT LDS RZ, [RZ] ;  /* 0x00000000fffff984 */ /* 0x000fe20000000800 */
[----:B------:R-:W-:Y:S01]  /*22650*/  @P3 LDGSTS.E.BYPASS.LTC128B.128 [R243+0x16000], desc[UR12][R250.64+0x180] ;  /* 0x16000180faf33fae */ /* 0x000fe2000b901d4c */
[----:B------:R-:W-:Y:S01]  /*22660*/  IMAD.X R4, R4, 0x1, R232, P2 ;  /* 0x0000000104047824 */ /* 0x000fe200010e06e8 */
[CC--:B------:R-:W-:Y:S02]  /*22670*/  @P5 LEA R18, P2, R5.reuse, R189.reuse, 0x1 ;  /* 0x000000bd05125211 */ /* 0x0c0fe400078408ff */
[----:B------:R-:W-:Y:S01]  /*22680*/  @!P3 STS.128 [R243+0x16000], RZ ;  /* 0x016000fff300b388 */ /* 0x000fe20000000c00 */
[CC--:B------:R-:W-:Y:S02]  /*22690*/  @P4 LEA R16, P1, R5.reuse, R189.reuse, 0x1 ;  /* 0x000000bd05104211 */ /* 0x0c0fe400078208ff */
[CCC-:B------:R-:W-:Y:S01]  /*226a0*/  @P6 LEA.HI.X R21, R5.reuse, R188.reuse, R4.reuse, 0x1, P0 ;  /* 0x000000bc05156211 */ /* 0x1c0fe200000f0c04 */
[----:B------:R-:W-:Y:S01]  /*226b0*/  @!PT LDS RZ, [RZ] ;  /* 0x00000000fffff984 */ /* 0x000fe20000000800 */
[----:B------:R-:W-:Y:S01]  /*226c0*/  @!PT LDS RZ, [RZ] ;  /* 0x00000000fffff984 */ /* 0x000fe20000000800 */
[----:B------:R-:W-:Y:S01]  /*226d0*/  @!PT LDS RZ, [RZ] ;  /* 0x00000000fffff984 */ /* 0x000fe20000000800 */
[----:B------:R-:W-:Y:S01]  /*226e0*/  @P6 LDGSTS.E.BYPASS.LTC128B.128 [R243+0x10800], desc[UR10][R12.64] ;  /* 0x108000000cf36fae */ /* 0x000fe2000b901d4a */
[CCC-:B------:R-:W-:Y:S02]  /*226f0*/  @P5 LEA.HI.X R19, R5.reuse, R188.reuse, R4.reuse, 0x1, P2 ;  /* 0x000000bc05135211 */ /* 0x1c0fe400010f0c04 */
[-CC-:B------:R-:W-:Y:S01]  /*22700*/  @P4 LEA.HI.X R17, R5, R188.reuse, R4.reuse, 0x1, P1 ;  /* 0x000000bc05114211 */ /* 0x180fe200008f0c04 */
[----:B------:R-:W-:Y:S01]  /*22710*/  @!P6 STS.128 [R243+0x10800], RZ ;  /* 0x010800fff300e388 */ /* 0x000fe20000000c00 */
[----:B------:R-:W-:Y:S02]  /*22720*/  @P3 R2UR UR14, R166 ;  /* 0x00000000a60e32ca */ /* 0x000fe400000e0000 */
[----:B------:R-:W-:Y:S01]  /*22730*/  @P3 R2UR UR15, R167 ;  /* 0x00000000a70f32ca */ /* 0x000fe200000e0000 */
[----:B------:R-:W-:Y:S01]  /*22740*/  @!PT LDS RZ, [RZ] ;  /* 0x00000000fffff984 */ /* 0x000fe20000000800 */
[----:B------:R-:W-:Y:S01]  /*22750*/  @!PT LDS RZ, [RZ] ;  /* 0x00000000fffff984 */ /* 0x000fe20000000800 */
[----:B------:R-:W-:Y:S01]  /*22760*/  @!PT LDS RZ, [RZ] ;  /* 0x00000000fffff984 */ /* 0x000fe20000000800 */
[----:B------:R-:W-:Y:S01]  /*22770*/  @P5 LDGSTS.E.BYPASS.LTC128B.128 [R243+0x12800], desc[UR8][R10.64+0x80] ;  /* 0x128000800af35fae */ /* 0x000fe2000b901d48 */
[C---:B------:R-:W-:Y:S02]  /*22780*/  @P3 LEA R14, P0, R5.reuse, R189, 0x1 ;  /* 0x000000bd050e3211 */ /* 0x040fe400078008ff */
[C---:B------:R-:W-:Y:S01]  /*22790*/  IADD3 R3, P2, R5.reuse, R231, RZ ;  /* 0x000000e705037210 */ /* 0x040fe20007f5e0ff */
[----:B------:R-:W-:Y:S01]  /*227a0*/  @!P5 STS.128 [R243+0x12800], RZ ;  /* 0x012800fff300d388 */ /* 0x000fe20000000c00 */
[-C--:B------:R-:W-:Y:S02]  /*227b0*/  @P3 LEA.HI.X R15, R5, R188.reuse, R4, 0x1, P0 ;  /* 0x000000bc050f3211 */ /* 0x080fe400000f0c04 */
[CC--:B------:R-:W-:Y:S01]  /*227c0*/  @P6 LEA R26, P0, R3.reuse, R189.reuse, 0x1 ;  /* 0x000000bd031a6211 */ /* 0x0c0fe200078008ff */
[----:B------:R-:W-:Y:S01]  /*227d0*/  @!PT LDS RZ, [RZ] ;  /* 0x00000000fffff984 */ /* 0x000fe20000000800 */
[----:B------:R-:W-:Y:S01]  /*227e0*/  @!PT LDS RZ, [RZ] ;  /* 0x00000000fffff984 */ /* 0x000fe20000000800 */
[----:B------:R-:W-:Y:S01]  /*227f0*/  @!PT LDS RZ, [RZ] ;  /* 0x00000000fffff984 */ /* 0x000fe20000000800 */
[----:B------:R1:W-:Y:S01]  /*22800*/  @P4 LDGSTS.E.BYPASS.LTC128B.128 [R243+0x14800], desc[UR4][R8.64+0x100] ;  /* 0x1480010008f34fae */ /* 0x0003e2000b901d44 */
[----:B------:R-:W-:Y:S01]  /*22810*/  IMAD.X R4, R4, 0x1, R232, P2 ;  /* 0x0000000104047824 */ /* 0x000fe200010e06e8 */
[CC--:B------:R-:W-:Y:S02]  /*22820*/  @P5 LEA R24, P2, R3.reuse, R189.reuse, 0x1 ;  /* 0x000000bd03185211 */ /* 0x0c0fe400078408ff */
[----:B------:R-:W-:Y:S01]  /*22830*/  @!P4 STS.128 [R243+0x14800], RZ ;  /* 0x014800fff300c388 */ /* 0x000fe20000000c00 */
[CC--:B------:R-:W-:Y:S02]  /*22840*/  @P4 LEA R22, P1, R3.reuse, R189.reuse, 0x1 ;  /* 0x000000bd03164211 */ /* 0x0c0fe400078208ff */
[-CC-:B------:R-:W-:Y:S01]  /*22850*/  @P6 LEA.HI.X R27, R3, R188.reuse, R4.reuse, 0x1, P0 ;  /* 0x000000bc031b6211 */ /* 0x180fe200000f0c04 */
[----:B------:R-:W-:Y:S01]  /*22860*/  @!PT LDS RZ, [RZ] ;  /* 0x00000000fffff984 */ /* 0x000fe20000000800 */
[----:B------:R-:W-:Y:S01]  /*22870*/  @!PT LDS RZ, [RZ] ;  /* 0x00000000fffff984 */ /* 0x000fe20000000800 */
[----:B------:R-:W-:Y:S01]  /*22880*/  @!PT LDS RZ, [RZ] ;  /* 0x00000000fffff984 */ /* 0x000fe20000000800 */
[----:B------:R-:W-:Y:S01]  /*22890*/  @P3 LDGSTS.E.BYPASS.LTC128B.128 [R243+0x16800], desc[UR12][R6.64+0x180] ;  /* 0x1680018006f33fae */ /* 0x000fe2000b901d4c */
[C---:B------:R-:W-:Y:S02]  /*228a0*/  @P6 R2UR UR12, R166.reuse ;  /* 0x00000000a60c62ca */ /* 0x040fe400000e0000 */
[----:B------:R-:W-:Y:S01]  /*228b0*/  @P6 R2UR UR13, R167 ;  /* 0x00000000a70d62ca */ /* 0x000fe200000e0000 */
[----:B------:R-:W-:Y:S01]  /*228c0*/  @!P3 STS.128 [R243+0x16800], RZ ;  /* 0x016800fff300b388 */ /* 0x000fe20000000c00 */
[CCC-:B------:R-:W-:Y:S02]  /*228d0*/  @P5 LEA.HI.X R25, R3.reuse, R188.reuse, R4.reuse, 0x1, P2 ;  /* 0x000000bc03195211 */ /* 0x1c0fe400010f0c04 */
        /* <DEDUP_REMOVED lines=8> */
[----:B------:R-:W-:Y:S03]  /*22960*/  @P3 LEA R28, P0, R3, R189, 0x1 ;  /* 0x000000bd031c3211 */ /* 0x000fe600078008ff */
[----:B------:R-:W-:Y:S01]  /*22970*/  @!PT LDS RZ, [RZ] ;  /* 0x00000000fffff984 */ /* 0x000fe20000000800 */
[----:B------:R-:W-:Y:S01]  /*22980*/  @!PT LDS RZ, [RZ] ;  /* 0x00000000fffff984 */ /* 0x000fe20000000800 */
[----:B------:R-:W-:Y:S01]  /*22990*/  @!PT LDS RZ, [RZ] ;  /* 0x00000000fffff984 */ /* 0x000fe20000000800 */
[----:B------:R-:W-:Y:S01]  /*229a0*/  @P5 LDGSTS.E.BYPASS.LTC128B.128 [R243+0x13000], desc[UR8][R18.64+0x80] ;  /* 0x1300008012f35fae */ /* 0x000fe2000b901d48 */
[----:B------:R-:W-:Y:S02]  /*229b0*/  @P4 R2UR UR8, R166 ;  /* 0x00000000a60842ca */ /* 0x000fe400000e0000 */
[----:B------:R-:W-:Y:S01]  /*229c0*/  @P4 R2UR UR9, R167 ;  /* 0x00000000a70942ca */ /* 0x000fe200000e0000 */
[----:B------:R-:W-:Y:S01]  /*229d0*/  @!P5 STS.128 [R243+0x13000], RZ ;  /* 0x013000fff300d388 */ /* 0x000fe20000000c00 */
[----:B------:R-:W-:Y:S02]  /*229e0*/  @P3 LEA.HI.X R29, R3, R188, R4, 0x1, P0 ;  /* 0x000000bc031d3211 */ /* 0x000fe400000f0c04 */
[----:B------:R-:W-:Y:S01]  /*229f0*/  ISETP.GE.AND P0, PT, R246, 0x2, PT ;  /* 0x00000002f600780c */ /* 0x000fe20003f06270 */
[----:B------:R-:W-:Y:S01]  /*22a00*/  @!PT LDS RZ, [RZ] ;  /* 0x00000000fffff984 */ /* 0x000fe20000000800 */
[----:B------:R-:W-:Y:S01]  /*22a10*/  @!PT LDS RZ, [RZ] ;  /* 0x00000000fffff984 */ /* 0x000fe20000000800 */
[----:B------:R-:W-:Y:S01]  /*22a20*/  @!PT LDS RZ, [RZ] ;  /* 0x00000000fffff984 */ /* 0x000fe20000000800 */
[----:B------:R2:W-:Y:S01]  /*22a30*/  @P4 LDGSTS.E.BYPASS.LTC128B.128 [R243+0x15000], desc[UR4][R16.64+0x100] ;  /* 0x1500010010f34fae */ /* 0x0005e2000b901d44 */
        /* <DEDUP_REMOVED lines=28> */
[----:B------:R-:W-:Y:S04]  /*22c00*/  LDSM.16.M88.4 R32, [R226] ;  /* 0x00000000e220783b */ /* 0x000fe80000000200 */
[----:B-1----:R-:W1:Y:S04]  /*22c10*/  LDSM.16.M88.4 R8, [R225+0x8000] ;  /* 0x00800000e108783b */ /* 0x002e680000000200 */
[----:B--2---:R-:W2:Y:S04]  /*22c20*/  LDSM.16.M88.4 R16, [R225+0x8800] ;  /* 0x00880000e110783b */ /* 0x004ea80000000200 */
[----:B---3--:R-:W4:Y:S04]  /*22c30*/  LDSM.16.M88.4 R24, [R225+0x9000] ;  /* 0x00900000e118783b */ /* 0x008f280000000200 */
[----:B------:R-:W5:Y:S04]  /*22c40*/  LDSM.16.M88.4 R168, [R225+0x9800] ;  /* 0x00980000e1a8783b */ /* 0x000f680000000200 */
[----:B------:R-:W0:Y:S04]  /*22c50*/  LDGDEPBAR ;  /* 0x00000000000079af */ /* 0x000e280000000000 */
[----:B------:R-:W-:Y:S04]  /*22c60*/  LDSM.16.M88.4 R172, [R224] ;  /* 0x00000000e0ac783b */ /* 0x000fe80000000200 */
[----:B------:R-:W3:Y:S04]  /*22c70*/  LDSM.16.M88.4 R176, [R223] ;  /* 0x00000000dfb0783b */ /* 0x000ee80000000200 */
[----:B------:R-:W3:Y:S04]  /*22c80*/  LDSM.16.M88.4 R180, [R219] ;  /* 0x00000000dbb4783b */ /* 0x000ee80000000200 */
[----:B------:R-:W3:Y:S04]  /*22c90*/  LDSM.16.M88.4 R184, [R218] ;  /* 0x00000000dab8783b */ /* 0x000ee80000000200 */
[----:B------:R-:W3:Y:S01]  /*22ca0*/  LDSM.16.M88.4 R188, [R217] ;  /* 0x00000000d9bc783b */ /* 0x000ee20000000200 */
[C---:B-1----:R-:W-:Y:S03]  /*22cb0*/  HMMA.16816.F32.BF16 R4, R32.reuse, R8, RZ ;  /* 0x000000082004723c */ /* 0x042fe600000418ff */
[----:B------:R-:W-:Y:S04]  /*22cc0*/  LDSM.16.M88.4 R192, [R222] ;  /* 0x00000000dec0783b */ /* 0x000fe80000000200 */
[----:B------:R-:W1:Y:S01]  /*22cd0*/  LDSM.16.M88.4 R196, [R220+0x8000] ;  /* 0x00800000dcc4783b */ /* 0x000e620000000200 */
[C---:B------:R-:W-:Y:S03]  /*22ce0*/  HMMA.16816.F32.BF16 R8, R32.reuse, R10, RZ ;  /* 0x0000000a2008723c */ /* 0x040fe600000418ff */
[----:B------:R-:W1:Y:S03]  /*22cf0*/  LDSM.16.M88.4 R200, [R220+0x8800] ;  /* 0x00880000dcc8783b */ /* 0x000e660000000200 */
[C---:B--2---:R-:W-:Y:S06]  /*22d00*/  HMMA.16816.F32.BF16 R12, R32.reuse, R16, RZ ;  /* 0x00000010200c723c */ /* 0x044fec00000418ff */
[C---:B------:R-:W-:Y:S06]  /*22d10*/  HMMA.16816.F32.BF16 R16, R32.reuse, R18, RZ ;  /* 0x000000122010723c */ /* 0x040fec00000418ff */
[C---:B----4-:R-:W-:Y:S06]  /*22d20*/  HMMA.16816.F32.BF16 R20, R32.reuse, R24, RZ ;  /* 0x000000182014723c */ /* 0x050fec00000418ff */
[C---:B------:R-:W-:Y:S06]  /*22d30*/  HMMA.16816.F32.BF16 R24, R32.reuse, R26, RZ ;  /* 0x0000001a2018723c */ /* 0x040fec00000418ff */
[C---:B-----5:R-:W-:Y:S06]  /*22d40*/  HMMA.16816.F32.BF16 R28, R32.reuse, R168, RZ ;  /* 0x000000a8201c723c */ /* 0x060fec00000418ff */
[----:B------:R-:W-:Y:S01]  /*22d50*/  HMMA.16816.F32.BF16 R32, R32, R170, RZ ;  /* 0x000000aa2020723c */ /* 0x000fe200000418ff */
        /* <DEDUP_REMOVED lines=8> */
[C---:B------:R-:W-:Y:S01]  /*22de0*/  HMMA.16816.F32.BF16 R24, R172.reuse, R186, R24 ;  /* 0x000000baac18723c */ /* 0x040fe20000041818 */
[----:B------:R-:W4:Y:S05]  /*22df0*/  LDSM.16.M88.4 R184, [R216] ;  /* 0x00000000d8b8783b */ /* 0x000f2a0000000200 */
[C---:B------:R-:W-:Y:S06]  /*22e00*/  HMMA.16816.F32.BF16 R28, R172.reuse, R188, R28 ;  /* 0x000000bcac1c723c */ /* 0x040fec000004181c */
[----:B------:R-:W-:Y:S01]  /*22e10*/  HMMA.16816.F32.BF16 R32, R172, R190, R32 ;  /* 0x000000beac20723c */ /* 0x000fe20000041820 */
[----:B------:R-:W5:Y:S04]  /*22e20*/  LDSM.16.M88.4 R172, [R216+0x800] ;  /* 0x00080000d8ac783b */ /* 0x000f680000000200 */
[----:B------:R-:W5:Y:S01]  /*22e30*/  LDSM.16.M88.4 R188, [R216+0x1000] ;  /* 0x00100000d8bc783b */ /* 0x000f620000000200 */
[C---:B-1----:R-:W-:Y:S06]  /*22e40*/  HMMA.16816.F32.BF16 R4, R192.reuse, R196, R4 ;  /* 0x000000c4c004723c */ /* 0x042fec0000041804 */
[C---:B------:R-:W-:Y:S01]  /*22e50*/  HMMA.16816.F32.BF16 R8, R192.reuse, R198, R8 ;  /* 0x000000c6c008723c */ /* 0x040fe20000041808 */
[----:B------:R-:W-:Y:S05]  /*22e60*/  LDSM.16.M88.4 R196, [R226+0x2000] ;  /* 0x00200000e2c4783b */ /* 0x000fea0000000200 */
[C---:B------:R-:W-:Y:S06]  /*22e70*/  HMMA.16816.F32.BF16 R12, R192.reuse, R200, R12 ;  /* 0x000000c8c00c723c */ /* 0x040fec000004180c */
[C---:B------:R-:W-:Y:S01]  /*22e80*/  HMMA.16816.F32.BF16 R16, R192.reuse, R202, R16 ;  /* 0x000000cac010723c */ /* 0x040fe20000041810 */
[----:B------:R-:W-:Y:S05]  /*22e90*/  LDSM.16.M88.4 R200, [R225+0xa000] ;  /* 0x00a00000e1c8783b */ /* 0x000fea0000000200 */
[C---:B--2---:R-:W-:Y:S06]  /*22ea0*/  HMMA.16816.F32.BF16 R20, R192.reuse, R168, R20 ;  /* 0x000000a8c014723c */ /* 0x044fec0000041814 */
[C---:B------:R-:W-:Y:S01]  /*22eb0*/  HMMA.16816.F32.BF16 R24, R192.reuse, R170, R24 ;  /* 0x000000aac018723c */ /* 0x040fe20000041818 */
[----:B------:R-:W1:Y:S05]  /*22ec0*/  LDSM.16.M88.4 R168, [R216+0x1800] ;  /* 0x00180000d8a8783b */ /* 0x000e6a0000000200 */
        /* <DEDUP_REMOVED lines=10> */
[C---:B------:R-:W-:Y:S06]  /*22f70*/  HMMA.16816.F32.BF16 R20, R180.reuse, R188, R20 ;  /* 0x000000bcb414723c */ /* 0x040fec0000041814 */
[C---:B------:R-:W-:Y:S01]  /*22f80*/  HMMA.16816.F32.BF16 R24, R180.reuse, R190, R24 ;  /* 0x000000beb418723c */ /* 0x040fe20000041818 */
[----:B------:R-:W-:Y:S05]  /*22f90*/  LDSM.16.M88.4 R188, [R213] ;  /* 0x00000000d5bc783b */ /* 0x000fea0000000200 */
[C---:B-1----:R-:W-:Y:S06]  /*22fa0*/  HMMA.16816.F32.BF16 R28, R180.reuse, R168, R28 ;  /* 0x000000a8b41c723c */ /* 0x042fec000004181c */
[----:B------:R-:W-:Y:S01]  /*22fb0*/  HMMA.16816.F32.BF16 R32, R180, R170, R32 ;  /* 0x000000aab420723c */ /* 0x000fe20000041820 */
[----:B------:R-:W1:Y:S04]  /*22fc0*/  LDSM.16.M88.4 R168, [R224+0x2000] ;  /* 0x00200000e0a8783b */ /* 0x000e680000000200 */
[----:B------:R-:W5:Y:S01]  /*22fd0*/  LDSM.16.M88.4 R180, [R214] ;  /* 0x00000000d6b4783b */ /* 0x000f620000000200 */
[C---:B------:R-:W-:Y:S06]  /*22fe0*/  HMMA.16816.F32.BF16 R4, R196.reuse, R200, R4 ;  /* 0x000000c8c404723c */ /* 0x040fec0000041804 */
[C---:B------:R-:W-:Y:S01]  /*22ff0*/  HMMA.16816.F32.BF16 R8, R196.reuse, R202, R8 ;  /* 0x000000cac408723c */ /* 0x040fe20000041808 */
[----:B------:R-:W5:Y:S05]  /*23000*/  LDSM.16.M88.4 R200, [R212] ;  /* 0x00000000d4c8783b */ /* 0x000f6a0000000200 */
[C---:B--2---:R-:W-:Y:S06]  /*23010*/  HMMA.16816.F32.BF16 R12, R196.reuse, R176, R12 ;  /* 0x000000b0c40c723c */ /* 0x044fec000004180c */
        /* <DEDUP_REMOVED lines=11> */
[----:B------:R-:W1:Y:S05]  /*230d0*/  LDSM.16.M88.4 R172, [R220+0xb800] ;  /* 0x00b80000dcac783b */ /* 0x000e6a0000000200 */
[C---:B-----5:R-:W-:Y:S06]  /*230e0*/  HMMA.16816.F32.BF16 R12, R168.reuse, R180, R12 ;  /* 0x000000b4a80c723c */ /* 0x060fec000004180c */
[C---:B------:R-:W-:Y:S01]  /*230f0*/  HMMA.16816.F32.BF16 R16, R168.reuse, R182, R16 ;  /* 0x000000b6a810723c */ /* 0x040fe20000041810 */
[----:B------:R-:W-:Y:S05]  /*23100*/  LDSM.16.M88.4 R180, [R221+0x2000] ;  /* 0x00200000ddb4783b */ /* 0x000fea0000000200 */
[C---:B------:R-:W-:Y:S06]  /*23110*/  HMMA.16816.F32.BF16 R20, R168.reuse, R188, R20 ;  /* 0x000000bca814723c */ /* 0x040fec0000041814 */
[C---:B------:R-:W-:Y:S01]  /*23120*/  HMMA.16816.F32.BF16 R24, R168.reuse, R190, R24 ;  /* 0x000000bea818723c */ /* 0x040fe20000041818 */
[----:B------:R-:W5:Y:S05]  /*23130*/  LDSM.16.M88.4 R188, [R216+0x2000] ;  /* 0x00200000d8bc783b */ /* 0x000f6a0000000200 */
[C---:B------:R-:W-:Y:S06]  /*23140*/  HMMA.16816.F32.BF16 R28, R168.reuse, R200, R28 ;  /* 0x000000c8a81c723c */ /* 0x040fec000004181c */
[----:B------:R-:W-:Y:S01]  /*23150*/  HMMA.16816.F32.BF16 R32, R168, R202, R32 ;  /* 0x000000caa820723c */ /* 0x000fe20000041820 */
[----:B------:R-:W5:Y:S04]  /*23160*/  LDSM.16.M88.4 R168, [R216+0x2800] ;  /* 0x00280000d8a8783b */ /* 0x000f680000000200 */
        /* <DEDUP_REMOVED lines=10> */
[C---:B-1----:R-:W-:Y:S06]  /*23210*/  HMMA.16816.F32.BF16 R28, R176.reuse, R172, R28 ;  /* 0x000000acb01c723c */ /* 0x042fec000004181c */
[----:B------:R-:W-:Y:S01]  /*23220*/  HMMA.16816.F32.BF16 R32, R176, R174, R32 ;  /* 0x000000aeb020723c */ /* 0x000fe20000041820 */
[----:B------:R-:W-:Y:S04]  /*23230*/  LDSM.16.M88.4 R172, [R225+0xd000] ;  /* 0x00d00000e1ac783b */ /* 0x000fe80000000200 */
[----:B------:R-:W-:Y:S01]  /*23240*/  LDSM.16.M88.4 R176, [R225+0xd800] ;  /* 0x00d80000e1b0783b */ /* 0x000fe20000000200 */
[C---:B-----5:R-:W-:Y:S06]  /*23250*/  HMMA.16816.F32.BF16 R4, R180.reuse, R188, R4 ;  /* 0x000000bcb404723c */ /* 0x060fec0000041804 */
[C---:B------:R-:W-:Y:S01]  /*23260*/  HMMA.16816.F32.BF16 R8, R180.reuse, R190, R8 ;  /* 0x000000beb408723c */ /* 0x040fe20000041808 */
[----:B------:R-:W-:Y:S05]  /*23270*/  LDSM.16.M88.4 R188, [R224+0x4000] ;  /* 0x00400000e0bc783b */ /* 0x000fea0000000200 */
[C---:B------:R-:W-:Y:S06]  /*23280*/  HMMA.16816.F32.BF16 R12, R180.reuse, R168, R12 ;  /* 0x000000a8b40c723c */ /* 0x040fec000004180c */
[C---:B------:R-:W-:Y:S01]  /*23290*/  HMMA.16816.F32.BF16 R16, R180.reuse, R170, R16 ;  /* 0x000000aab410723c */ /* 0x040fe20000041810 */
[----:B------:R-:W1:Y:S05]  /*232a0*/  LDSM.16.M88.4 R168, [R225+0xc800] ;  /* 0x00c80000e1a8783b */ /* 0x000e6a0000000200 */
[C---:B------:R-:W-:Y:S06]  /*232b0*/  HMMA.16816.F32.BF16 R20, R180.reuse, R200, R20 ;  /* 0x000000c8b414723c */ /* 0x040fec0000041814 */
[C---:B------:R-:W-:Y:S01]  /*232c0*/  HMMA.16816.F32.BF16 R24, R180.reuse, R202, R24 ;  /* 0x000000cab418723c */ /* 0x040fe20000041818 */
[----:B------:R-:W4:Y:S05]  /*232d0*/  LDSM.16.M88.4 R200, [R211] ;  /* 0x00000000d3c8783b */ /* 0x000f2a0000000200 */
[C---:B--2---:R-:W-:Y:S06]  /*232e0*/  HMMA.16816.F32.BF16 R28, R180.reuse, R184, R28 ;  /* 0x000000b8b41c723c */ /* 0x044fec000004181c */
[----:B------:R-:W-:Y:S01]  /*232f0*/  HMMA.16816.F32.BF16 R32, R180, R186, R32 ;  /* 0x000000bab420723c */ /* 0x000fe20000041820 */
[----:B------:R-:W2:Y:S04]  /*23300*/  LDSM.16.M88.4 R180, [R210] ;  /* 0x00000000d2b4783b */ /* 0x000ea80000000200 */
[----:B------:R-:W5:Y:S01]  /*23310*/  LDSM.16.M88.4 R184, [R209] ;  /* 0x00000000d1b8783b */ /* 0x000f620000000200 */
[C---:B---3--:R-:W-:Y:S06]  /*23320*/  HMMA.16816.F32.BF16 R4, R192.reuse, R196, R4 ;  /* 0x000000c4c004723c */ /* 0x048fec0000041804 */
[C---:B------:R-:W-:Y:S01]  /*23330*/  HMMA.16816.F32.BF16 R8, R192.reuse, R198, R8 ;  /* 0x000000c6c008723c */ /* 0x040fe20000041808 */
[----:B------:R-:W3:Y:S05]  /*23340*/  LDSM.16.M88.4 R196, [R208] ;  /* 0x00000000d0c4783b */ /* 0x000eea0000000200 */
        /* <DEDUP_REMOVED lines=8> */
[----:B------:R-:W1:Y:S04]  /*233d0*/  LDSM.16.M88.4 R176, [R220+0xc800] ;  /* 0x00c80000dcb0783b */ /* 0x000e680000000200 */
[----:B------:R-:W1:Y:S01]  /*233e0*/  LDSM.16.M88.4 R192, [R220+0xd000] ;  /* 0x00d00000dcc0783b */ /* 0x000e620000000200 */
[C---:B----4-:R-:W-:Y:S06]  /*233f0*/  HMMA.16816.F32.BF16 R4, R188.reuse, R200, R4 ;  /* 0x000000c8bc04723c */ /* 0x050fec0000041804 */
[C---:B------:R-:W-:Y:S01]  /*23400*/  HMMA.16816.F32.BF16 R8, R188.reuse, R202, R8 ;  /* 0x000000cabc08723c */ /* 0x040fe20000041808 */
[----:B------:R-:W4:Y:S05]  /*23410*/  LDSM.16.M88.4 R200, [R220+0xd800] ;  /* 0x00d80000dcc8783b */ /* 0x000f2a0000000200 */
[C---:B--2---:R-:W-:Y:S06]  /*23420*/  HMMA.16816.F32.BF16 R12, R188.reuse, R180, R12 ;  /* 0x000000b4bc0c723c */ /* 0x044fec000004180c */
[C---:B------:R-:W-:Y:S01]  /*23430*/  HMMA.16816.F32.BF16 R16, R188.reuse, R182, R16 ;  /* 0x000000b6bc10723c */ /* 0x040fe20000041810 */
[----:B------:R-:W-:Y:S05]  /*23440*/  LDSM.16.M88.4 R180, [R221+0x4000] ;  /* 0x00400000ddb4783b */ /* 0x000fea0000000200 */
[C---:B-----5:R-:W-:Y:S06]  /*23450*/  HMMA.16816.F32.BF16 R20, R188.reuse, R184, R20 ;  /* 0x000000b8bc14723c */ /* 0x060fec0000041814 */
[C---:B------:R-:W-:Y:S01]  /*23460*/  HMMA.16816.F32.BF16 R24, R188.reuse, R186, R24 ;  /* 0x000000babc18723c */ /* 0x040fe20000041818 */
[----:B------:R-:W2:Y:S05]  /*23470*/  LDSM.16.M88.4 R184, [R216+0x4000] ;  /* 0x00400000d8b8783b */ /* 0x000eaa0000000200 */
[C---:B---3--:R-:W-:Y:S06]  /*23480*/  HMMA.16816.F32.BF16 R28, R188.reuse, R196, R28 ;  /* 0x000000c4bc1c723c */ /* 0x048fec000004181c */
[----:B------:R-:W-:Y:S01]  /*23490*/  HMMA.16816.F32.BF16 R32, R188, R198, R32 ;  /* 0x000000c6bc20723c */ /* 0x000fe20000041820 */
[----:B------:R-:W3:Y:S04]  /*234a0*/  LDSM.16.M88.4 R188, [R216+0x4800] ;  /* 0x00480000d8bc783b */ /* 0x000ee80000000200 */
[----:B------:R-:W5:Y:S01]  /*234b0*/  LDSM.16.M88.4 R196, [R216+0x5000] ;  /* 0x00500000d8c4783b */ /* 0x000f620000000200 */
[C---:B-1----:R-:W-:Y:S06]  /*234c0*/  HMMA.16816.F32.BF16 R4, R168.reuse, R172, R4 ;  /* 0x000000aca804723c */ /* 0x042fec0000041804 */
[C---:B------:R-:W-:Y:S01]  /*234d0*/  HMMA.16816.F32.BF16 R8, R168.reuse, R174, R8 ;  /* 0x000000aea808723c */ /* 0x040fe20000041808 */
[----:B------:R-:W1:Y:S05]  /*234e0*/  LDSM.16.M88.4 R172, [R216+0x5800] ;  /* 0x00580000d8ac783b */ /* 0x000e6a0000000200 */
[C---:B------:R-:W-:Y:S06]  /*234f0*/  HMMA.16816.F32.BF16 R12, R168.reuse, R176, R12 ;  /* 0x000000b0a80c723c */ /* 0x040fec000004180c */
[C---:B------:R-:W-:Y:S01]  /*23500*/  HMMA.16816.F32.BF16 R16, R168.reuse, R178, R16 ;  /* 0x000000b2a810723c */ /* 0x040fe20000041810 */
[----:B------:R-:W-:Y:S05]  /*23510*/  LDSM.16.M88.4 R176, [R226+0x6000] ;  /* 0x00600000e2b0783b */ /* 0x000fea0000000200 */
[C---:B------:R-:W-:Y:S06]  /*23520*/  HMMA.16816.F32.BF16 R20, R168.reuse, R192, R20 ;  /* 0x000000c0a814723c */ /* 0x040fec0000041814 */
[C---:B------:R-:W-:Y:S01]  /*23530*/  HMMA.16816.F32.BF16 R24, R168.reuse, R194, R24 ;  /* 0x000000c2a818723c */ /* 0x040fe20000041818 */
[----:B------:R-:W1:Y:S05]  /*23540*/  LDSM.16.M88.4 R192, [R225+0xe000] ;  /* 0x00e00000e1c0783b */ /* 0x000e6a0000000200 */
[C---:B----4-:R-:W-:Y:S06]  /*23550*/  HMMA.16816.F32.BF16 R28, R168.reuse, R200, R28 ;  /* 0x000000c8a81c723c */ /* 0x050fec000004181c */
[----:B------:R-:W-:Y:S01]  /*23560*/  HMMA.16816.F32.BF16 R32, R168, R202, R32 ;  /* 0x000000caa820723c */ /* 0x000fe20000041820 */
[----:B------:R-:W4:Y:S04]  /*23570*/  LDSM.16.M88.4 R168, [R225+0xe800] ;  /* 0x00e80000e1a8783b */ /* 0x000f280000000200 */
[----:B------:R-:W4:Y:S01]  /*23580*/  LDSM.16.M88.4 R200, [R225+0xf000] ;  /* 0x00f00000e1c8783b */ /* 0x000f220000000200 */
[C---:B--2---:R-:W-:Y:S06]  /*23590*/  HMMA.16816.F32.BF16 R4, R180.reuse, R184, R4 ;  /* 0x000000b8b404723c */ /* 0x044fec0000041804 */
[C---:B------:R-:W-:Y:S01]  /*235a0*/  HMMA.16816.F32.BF16 R8, R180.reuse, R186, R8 ;  /* 0x000000bab408723c */ /* 0x040fe20000041808 */
[----:B------:R-:W2:Y:S05]  /*235b0*/  LDSM.16.M88.4 R184, [R225+0xf800] ;  /* 0x00f80000e1b8783b */ /* 0x000eaa0000000200 */
[C---:B---3--:R-:W-:Y:S06]  /*235c0*/  HMMA.16816.F32.BF16 R12, R180.reuse, R188, R12 ;  /* 0x000000bcb40c723c */ /* 0x048fec000004180c */
[C---:B------:R-:W-:Y:S01]  /*235d0*/  HMMA.16816.F32.BF16 R16, R180.reuse, R190, R16 ;  /* 0x000000beb410723c */ /* 0x040fe20000041810 */
[----:B------:R-:W-:Y:S05]  /*235e0*/  LDSM.16.M88.4 R188, [R224+0x6000] ;  /* 0x00600000e0bc783b */ /* 0x000fea0000000200 */
[C---:B-----5:R-:W-:Y:S06]  /*235f0*/  HMMA.16816.F32.BF16 R20, R180.reuse, R196, R20 ;  /* 0x000000c4b414723c */ /* 0x060fec0000041814 */
[C---:B------:R-:W-:Y:S01]  /*23600*/  HMMA.16816.F32.BF16 R24, R180.reuse, R198, R24 ;  /* 0x000000c6b418723c */ /* 0x040fe20000041818 */
[----:B------:R-:W3:Y:S05]  /*23610*/  LDSM.16.M88.4 R196, [R207] ;  /* 0x00000000cfc4783b */ /* 0x000eea0000000200 */
[C---:B-1----:R-:W-:Y:S06]  /*23620*/  HMMA.16816.F32.BF16 R28, R180.reuse, R172, R28 ;  /* 0x000000acb41c723c */ /* 0x042fec000004181c */
[----:B------:R-:W-:Y:S01]  /*23630*/  HMMA.16816.F32.BF16 R32, R180, R174, R32 ;  /* 0x000000aeb420723c */ /* 0x000fe20000041820 */
[----:B------:R-:W-:Y:S04]  /*23640*/  LDSM.16.M88.4 R172, [R205] ;  /* 0x00000000cdac783b */ /* 0x000fe80000000200 */
[----:B------:R-:W-:Y:S01]  /*23650*/  LDSM.16.M88.4 R180, [R204] ;  /* 0x00000000ccb4783b */ /* 0x000fe20000000200 */
[C---:B------:R-:W-:Y:S06]  /*23660*/  HMMA.16816.F32.BF16 R4, R176.reuse, R192, R4 ;  /* 0x000000c0b004723c */ /* 0x040fec0000041804 */
[C---:B------:R-:W-:Y:S01]  /*23670*/  HMMA.16816.F32.BF16 R8, R176.reuse, R194, R8 ;  /* 0x000000c2b008723c */ /* 0x040fe20000041808 */
[----:B------:R-:W-:Y:S05]  /*23680*/  LDSM.16.M88.4 R192, [R222+0x6000] ;  /* 0x00600000dec0783b */ /* 0x000fea0000000200 */
[C---:B----4-:R-:W-:Y:S06]  /*23690*/  HMMA.16816.F32.BF16 R12, R176.reuse, R168, R12 ;  /* 0x000000a8b00c723c */ /* 0x050fec000004180c */
[C---:B------:R-:W-:Y:S01]  /*236a0*/  HMMA.16816.F32.BF16 R16, R176.reuse, R170, R16 ;  /* 0x000000aab010723c */ /* 0x040fe20000041810 */
[----:B------:R-:W1:Y:S05]  /*236b0*/  LDSM.16.M88.4 R168, [R206] ;  /* 0x00000000cea8783b */ /* 0x000e6a0000000200 */
[C---:B------:R-:W-:Y:S06]  /*236c0*/  HMMA.16816.F32.BF16 R20, R176.reuse, R200, R20 ;  /* 0x000000c8b014723c */ /* 0x040fec0000041814 */
[C---:B------:R-:W-:Y:S01]  /*236d0*/  HMMA.16816.F32.BF16 R24, R176.reuse, R202, R24 ;  /* 0x000000cab018723c */ /* 0x040fe20000041818 */
[----:B------:R-:W4:Y:S05]  /*236e0*/  LDSM.16.M88.4 R200, [R220+0xe000] ;  /* 0x00e00000dcc8783b */ /* 0x000f2a0000000200 */
[C---:B--2---:R-:W-:Y:S06]  /*236f0*/  HMMA.16816.F32.BF16 R28, R176.reuse, R184, R28 ;  /* 0x000000b8b01c723c */ /* 0x044fec000004181c */
[----:B------:R-:W-:Y:S01]  /*23700*/  HMMA.16816.F32.BF16 R32, R176, R186, R32 ;  /* 0x000000bab020723c */ /* 0x000fe20000041820 */
[----:B------:R-:W2:Y:S04]  /*23710*/  LDSM.16.M88.4 R176, [R220+0xe800] ;  /* 0x00e80000dcb0783b */ /* 0x000ea80000000200 */
[----:B------:R-:W5:Y:S01]  /*23720*/  LDSM.16.M88.4 R184, [R220+0xf000] ;  /* 0x00f00000dcb8783b */ /* 0x000f620000000200 */
        /* <DEDUP_REMOVED lines=15> */
[----:B------:R-:W4:Y:S01]  /*23820*/  LDSM.16.M88.4 R200, [R216+0x7800] ;  /* 0x00780000d8c8783b */ /* 0x000f220000000200 */
[----:B------:R-:W-:Y:S04]  /*23830*/  DEPBAR.LE SB0, 0x0 ;  /* 0x000080000000791a */ /* 0x000fe80000000000 */
[C---:B--2---:R-:W-:Y:S01]  /*23840*/  HMMA.16816.F32.BF16 R12, R192.reuse, R176, R12 ;  /* 0x000000b0c00c723c */ /* 0x044fe2000004180c */
[----:B------:R-:W-:Y:S05]  /*23850*/  BAR.SYNC.DEFER_BLOCKING 0x0 ;  /* 0x0000000000007b1d */ /* 0x000fea0000010000 */
[C---:B------:R-:W-:Y:S06]  /*23860*/  HMMA.16816.F32.BF16 R16, R192.reuse, R178, R16 ;  /* 0x000000b2c010723c */ /* 0x040fec0000041810 */
[C---:B-----5:R-:W-:Y:S06]  /*23870*/  HMMA.16816.F32.BF16 R20, R192.reuse, R184, R20 ;  /* 0x000000b8c014723c */ /* 0x060fec0000041814 */
[C---:B------:R-:W-:Y:S06]  /*23880*/  HMMA.16816.F32.BF16 R24, R192.reuse, R186, R24 ;  /* 0x000000bac018723c */ /* 0x040fec0000041818 */
[C---:B---3--:R-:W-:Y:S06]  /*23890*/  HMMA.16816.F32.BF16 R28, R192.reuse, R196, R28 ;  /* 0x000000c4c01c723c */ /* 0x048fec000004181c */
[----:B------:R-:W-:Y:S06]  /*238a0*/  HMMA.16816.F32.BF16 R32, R192, R198, R32 ;  /* 0x000000c6c020723c */ /* 0x000fec0000041820 */
[C---:B-1----:R-:W-:Y:S06]  /*238b0*/  HMMA.16816.F32.BF16 R4, R168.reuse, R172, R4 ;  /* 0x000000aca804723c */ /* 0x042fec0000041804 */
[C---:B------:R-:W-:Y:S06]  /*238c0*/  HMMA.16816.F32.BF16 R8, R168.reuse, R174, R8 ;  /* 0x000000aea808723c */ /* 0x040fec0000041808 */
[C---:B------:R-:W-:Y:S06]  /*238d0*/  HMMA.16816.F32.BF16 R12, R168.reuse, R180, R12 ;  /* 0x000000b4a80c723c */ /* 0x040fec000004180c */
[C---:B------:R-:W-:Y:S06]  /*238e0*/  HMMA.16816.F32.BF16 R16, R168.reuse, R182, R16 ;  /* 0x000000b6a810723c */ /* 0x040fec0000041810 */
[C---:B------:R-:W-:Y:S06]  /*238f0*/  HMMA.16816.F32.BF16 R20, R168.reuse, R188, R20 ;  /* 0x000000bca814723c */ /* 0x040fec0000041814 */
[C---:B------:R-:W-:Y:S05]  /*23900*/  HMMA.16816.F32.BF16 R24, R168.reuse, R190, R24 ;  /* 0x000000bea818723c */ /* 0x040fea0000041818 */
[----:B------:R-:W-:Y:S01]  /*23910*/  IMAD.MOV.U32 R189, RZ, RZ, R250 ;  /* 0x000000ffffbd7224 */ /* 0x000fe200078e00fa */
[C---:B----4-:R-:W-:Y:S05]  /*23920*/  HMMA.16816.F32.BF16 R28, R168.reuse, R200, R28 ;  /* 0x000000c8a81c723c */ /* 0x050fea000004181c */
[----:B------:R-:W-:Y:S01]  /*23930*/  IMAD.MOV.U32 R188, RZ, RZ, R251 ;  /* 0x000000ffffbc7224 */ /* 0x000fe200078e00fb */
[----:B------:R-:W-:Y:S01]  /*23940*/  HMMA.16816.F32.BF16 R32, R168, R202, R32 ;  /* 0x000000caa820723c */ /* 0x000fe20000041820 */
[----:B------:R-:W-:Y:S11]  /*23950*/  @!UPT UIADD3 URZ, URZ, URZ, URZ ;  /* 0x0000003f3f3ff290 */ /* 0x000ff6000fffe03f */
[----:B------:R-:W-:Y:S01]  /*23960*/  @!UPT UIADD3 URZ, URZ, URZ, URZ ;  /* 0x0000003f3f3ff290 */ /* 0x000fe2000fffe03f */
[----:B------:R-:W-:Y:S11]  /*23970*/  @!P0 BRA `(.L_x_1159) ;  /* 0x0000000c00688947 */ /* 0x000ff60003800000 */
[----:B------:R-:W-:Y:S01]  /*23980*/  ISETP.NE.U32.AND P0, PT, R244, RZ, PT ;  /* 0x000000fff400720c */ /* 0x000fe20003f05070 */
[----:B------:R-:W-:Y:S03]  /*23990*/  BSSY B0, `(.L_x_1160) ;  /* 0x0000051000007945 */ /* 0x000fe60003800000 */
[----:B------:R-:W-:Y:S11]  /*239a0*/  ISETP.NE.AND.EX P0, PT, R245, RZ, PT, P0 ;  /* 0x000000fff500720c */ /* 0x000ff60003f05300 */
[----:B------:R-:W-:Y:S02]  /*239b0*/  @!UPT UIADD3 URZ, URZ, URZ, URZ ;  /* 0x0000003f3f3ff290 */ /* 0x000fe4000fffe03f */
[----:B------:R-:W-:Y:S05]  /*239c0*/  @!P0 BRA `(.L_x_1161) ;  /* 0x00000004001c8947 */ /* 0x000fea0003800000 */
[----:B------:R-:W-:Y:S01]  /*239d0*/  IMAD.SHL.U32 R175, R246, 0x40, RZ ;  /* 0x00000040f6af7824 */ /* 0x000fe200078e00ff */
[C---:B------:R-:W-:Y:S02]  /*239e0*/  R2UR UR4, R166.reuse ;  /* 0x00000000a60472ca */ /* 0x040fe400000e0000 */
[----:B------:R-:W-:Y:S01]  /*239f0*/  R2UR UR5, R167 ;  /* 0x00000000a70572ca */ /* 0x000fe200000e0000 */
[C---:B------:R-:W-:Y:S01]  /*23a00*/  VIADD R172, R175.reuse, 0xffffff80 ;  /* 0xffffff80afac7836 */ /* 0x040fe20000000000 */
[C---:B------:R-:W-:Y:S01]  /*23a10*/  R2UR UR10, R166.reuse ;  /* 0x00000000a60a72ca */ /* 0x040fe200000e0000 */
[----:B------:R-:W-:Y:S01]  /*23a20*/  VIADD R175, R175, 0xffffffc0 ;  /* 0xffffffc0afaf7836 */ /* 0x000fe20000000000 */
[C---:B------:R-:W-:Y:S02]  /*23a30*/  R2UR UR11, R167.reuse ;  /* 0x00000000a70b72ca */ /* 0x040fe400000e0000 */
[----:B------:R-:W-:Y:S02]  /*23a40*/  IABS R168, R172 ;  /* 0x000000ac00a87213 */ /* 0x000fe40000000000 */
[----:B------:R-:W-:Y:S02]  /*23a50*/  IABS R3, R175 ;  /* 0x000000af00037213 */ /* 0x000fe40000000000 */
[C---:B------:R-:W-:Y:S02]  /*23a60*/  R2UR UR12, R166.reuse ;  /* 0x00000000a60c72ca */ /* 0x040fe400000e0000 */
[C---:B------:R-:W-:Y:S01]  /*23a70*/  R2UR UR13, R167.reuse ;  /* 0x00000000a70d72ca */ /* 0x040fe200000e0000 */
[----:B------:R-:W2:Y:S01]  /*23a80*/  LD.E R174, desc[UR4][R164.64+0x170] ;  /* 0x00017004a4ae7980 */ /* 0x000ea2000c101900 */
[----:B------:R-:W-:Y:S02]  /*23a90*/  R2UR UR8, R166 ;  /* 0x00000000a60872ca */ /* 0x000fe400000e0000 */
[----:B------:R-:W-:Y:S02]  /*23aa0*/  R2UR UR9, R167 ;  /* 0x00000000a70972ca */ /* 0x000fe400000e0000 */
[-C--:B--2---:R-:W-:Y:S02]  /*23ab0*/  IABS R170, R174.reuse ;  /* 0x000000ae00aa7213 */ /* 0x084fe40000000000 */
[-C--:B------:R-:W-:Y:S02]  /*23ac0*/  IABS R169, R174.reuse ;  /* 0x000000ae00a97213 */ /* 0x080fe40000000000 */
[----:B------:R-:W1:Y:S01]  /*23ad0*/  I2F.RP R176, R170 ;  /* 0x000000aa00b07306 */ /* 0x000e620000209400 */
[-C--:B------:R-:W-:Y:S02]  /*23ae0*/  LOP3.LUT R172, R172, R174.reuse, RZ, 0x3c, !PT ;  /* 0x000000aeacac7212 */ /* 0x080fe400078e3cff */
[----:B------:R-:W-:Y:S01]  /*23af0*/  IMAD.MOV R169, RZ, RZ, -R169 ;  /* 0x000000ffffa97224 */ /* 0x000fe200078e0aa9 */
[----:B------:R-:W-:Y:S06]  /*23b00*/  LOP3.LUT R175, R175, R174, RZ, 0x3c, !PT ;  /* 0x000000aeafaf7212 */ /* 0x000fec00078e3cff */
[----:B-1----:R-:W1:Y:S02]  /*23b10*/  MUFU.RCP R176, R176 ;  /* 0x000000b000b07308 */ /* 0x002e640000001000 */
[----:B-1----:R-:W-:Y:S08]  /*23b20*/  VIADD R176, R176, 0xffffffe ;  /* 0x0ffffffeb0b07836 */ /* 0x002ff00000000000 */
[----:B------:R-:W1:Y:S02]  /*23b30*/  F2I.FTZ.U32.TRUNC.NTZ R177, R176 ;  /* 0x000000b000b17305 */ /* 0x000e64000021f000 */
[--C-:B-1----:R-:W-:Y:S02]  /*23b40*/  IMAD.MOV R173, RZ, RZ, -R177.reuse ;  /* 0x000000ffffad7224 */ /* 0x102fe400078e0ab1 */
[----:B------:R-:W-:Y:S02]  /*23b50*/  IMAD.MOV.U32 R176, RZ, RZ, RZ ;  /* 0x000000ffffb07224 */ /* 0x000fe400078e00ff */
[----:B------:R-:W-:Y:S04]  /*23b60*/  IMAD R173, R173, R170, RZ ;  /* 0x000000aaadad7224 */ /* 0x000fe800078e02ff */
[----:B------:R-:W-:Y:S02]  /*23b70*/  IMAD.HI.U32 R173, R177, R173, R176 ;  /* 0x000000adb1ad7227 */ /* 0x000fe400078e00b0 */
[----:B------:R-:W2:Y:S04]  /*23b80*/  LD.E.64 R176, desc[UR4][R164.64+0x38] ;  /* 0x00003804a4b07980 */ /* 0x000ea8000c101b00 */
[----:B------:R-:W-:Y:S04]  /*23b90*/  IMAD.HI.U32 R171, R173, R168, RZ ;  /* 0x000000a8adab7227 */ /* 0x000fe800078e00ff */
[----:B------:R-:W-:Y:S02]  /*23ba0*/  IMAD R168, R171, R169, R168 ;  /* 0x000000a9aba87224 */ /* 0x000fe400078e02a8 */
[----:B------:R-:W-:Y:S03]  /*23bb0*/  IMAD.HI.U32 R173, R173, R3, RZ ;  /* 0x00000003adad7227 */ /* 0x000fe600078e00ff */
[C---:B------:R-:W-:Y:S01]  /*23bc0*/  ISETP.GT.U32.AND P2, PT, R170.reuse, R168, PT ;  /* 0x000000a8aa00720c */ /* 0x040fe20003f44070 */
[----:B------:R-:W-:Y:S05]  /*23bd0*/  IMAD R3, R173, R169, R3 ;  /* 0x000000a9ad037224 */ /* 0x000fea00078e0203 */
[----:B------:R-:W-:Y:S07]  /*23be0*/  ISETP.GT.U32.AND P0, PT, R170, R3, PT ;  /* 0x00000003aa00720c */ /* 0x000fee0003f04070 */
[--C-:B------:R-:W-:Y:S01]  /*23bf0*/  @!P2 IMAD.IADD R168, R168, 0x1, -R170.reuse ;  /* 0x00000001a8a8a824 */ /* 0x100fe200078e0aaa */
[----:B------:R-:W-:Y:S04]  /*23c00*/  @!P2 IADD3 R171, R171, 0x1, RZ ;  /* 0x00000001ababa810 */ /* 0x000fe80007ffe0ff */
[-C--:B------:R-:W-:Y:S01]  /*23c10*/  ISETP.GE.U32.AND P1, PT, R168, R170.reuse, PT ;  /* 0x000000aaa800720c */ /* 0x080fe20003f26070 */
[----:B------:R-:W-:Y:S02]  /*23c20*/  @!P0 IMAD.IADD R3, R3, 0x1, -R170 ;  /* 0x0000000103038824 */ /* 0x000fe400078e0aaa */
[----:B------:R-:W-:Y:S01]  /*23c30*/  @!P0 VIADD R173, R173, 0x1 ;  /* 0x00000001adad8836 */ /* 0x000fe20000000000 */
[----:B------:R-:W-:Y:S02]  /*23c40*/  ISETP.GE.AND P0, PT, R172, RZ, PT ;  /* 0x000000ffac00720c */ /* 0x000fe40003f06270 */
[----:B------:R-:W-:Y:S02]  /*23c50*/  ISETP.GE.U32.AND P2, PT, R3, R170, PT ;  /* 0x000000aa0300720c */ /* 0x000fe40003f46070 */
[----:B------:R-:W-:Y:S05]  /*23c60*/  LOP3.LUT R3, RZ, R174, RZ, 0x33, !PT ;  /* 0x000000aeff037212 */ /* 0x000fea00078e33ff */
[----:B------:R-:W-:Y:S01]  /*23c70*/  @P1 VIADD R171, R171, 0x1 ;  /* 0x00000001abab1836 */ /* 0x000fe20000000000 */
[----:B------:R-:W-:Y:S03]  /*23c80*/  ISETP.GE.AND P1, PT, R175, RZ, PT ;  /* 0x000000ffaf00720c */ /* 0x000fe60003f26270 */
[----:B------:R-:W-:Y:S02]  /*23c90*/  @!P0 IMAD.MOV R171, RZ, RZ, -R171 ;  /* 0x000000ffffab8224 */ /* 0x000fe400078e0aab */
[----:B------:R-:W-:Y:S01]  /*23ca0*/  @P2 VIADD R173, R173, 0x1 ;  /* 0x00000001adad2836 */ /* 0x000fe20000000000 */
[C---:B------:R-:W-:Y:S04]  /*23cb0*/  ISETP.NE.AND P2, PT, R174.reuse, RZ, PT ;  /* 0x000000ffae00720c */ /* 0x040fe80003f45270 */
[----:B------:R-:W-:Y:S03]  /*23cc0*/  SEL R171, R3, R171, !P2 ;  /* 0x000000ab03ab7207 */ /* 0x000fe60005000000 */
[----:B------:R-:W-:Y:S01]  /*23cd0*/  @!P1 IMAD.MOV R173, RZ, RZ, -R173 ;  /* 0x000000ffffad9224 */ /* 0x000fe200078e0aad */
[CC--:B------:R-:W-:Y:S04]  /*23ce0*/  LEA R178, P1, R171.reuse, R244.reuse, 0x2 ;  /* 0x000000f4abb27211 */ /* 0x0c0fe800078210ff */
[----:B------:R-:W-:Y:S02]  /*23cf0*/  LEA.HI.X.SX32 R179, R171, R245, 0x2, P1 ;  /* 0x000000f5abb37211 */ /* 0x000fe400008f16ff */
[----:B------:R-:W-:Y:S03]  /*23d00*/  SEL R173, R3, R173, !P2 ;  /* 0x000000ad03ad7207 */ /* 0x000fe60005000000 */
[----:B------:R-:W3:Y:S01]  /*23d10*/  LD.E R3, desc[UR10][R178.64] ;  /* 0x0000000ab2037980 */ /* 0x000ee2000c101900 */
[C---:B------:R-:W-:Y:S02]  /*23d20*/  LEA R168, P0, R173.reuse, R244, 0x2 ;  /* 0x000000f4ada87211 */ /* 0x040fe400078010ff */
[C---:B------:R-:W-:Y:S02]  /*23d30*/  IADD3 R171, R173.reuse, -R171, RZ ;  /* 0x800000abadab7210 */ /* 0x040fe40007ffe0ff */
[----:B------:R-:W-:Y:S03]  /*23d40*/  LEA.HI.X.SX32 R169, R173, R245, 0x2, P0 ;  /* 0x000000f5ada97211 */ /* 0x000fe600000f16ff */
[----:B------:R-:W-:Y:S02]  /*23d50*/  IMAD R174, R174, R171, -0x40 ;  /* 0xffffffc0aeae7424 */ /* 0x000fe400078e02ab */
[----:B------:R2:W3:Y:S03]  /*23d60*/  LD.E R168, desc[UR12][R168.64] ;  /* 0x0000000ca8a87980 */ /* 0x0004e6000c101900 */
[----:B------:R-:W-:Y:S01]  /*23d70*/  SHF.R.S32.HI R170, RZ, 0x1f, R174 ;  /* 0x0000001fffaa7819 */ /* 0x000fe200000114ae */
[----:B------:R-:W4:Y:S01]  /*23d80*/  LD.E.64 R178, desc[UR8][R164.64+0x20] ;  /* 0x00002008a4b27980 */ /* 0x000f22000c101b00 */
[-C--:B--2---:R-:W-:Y:S02]  /*23d90*/  IMAD R169, R177, R174.reuse, RZ ;  /* 0x000000aeb1a97224 */ /* 0x084fe400078e02ff */
[C---:B------:R-:W-:Y:S04]  /*23da0*/  IMAD.WIDE.U32 R174, R176.reuse, R174, RZ ;  /* 0x000000aeb0ae7225 */ /* 0x040fe800078e00ff */
[----:B------:R-:W-:Y:S04]  /*23db0*/  IMAD R169, R176, R170, R169 ;  /* 0x000000aab0a97224 */ /* 0x000fe800078e02a9 */
[----:B------:R-:W-:Y:S02]  /*23dc0*/  IMAD.IADD R175, R175, 0x1, R169 ;  /* 0x00000001afaf7824 */ /* 0x000fe400078e02a9 */
[----:B---3--:R-:W-:Y:S05]  /*23dd0*/  IMAD.IADD R3, R3, 0x1, -R168 ;  /* 0x0000000103037824 */ /* 0x008fea00078e0aa8 */
[----:B------:R-:W-:Y:S01]  /*23de0*/  SHF.R.S32.HI R169, RZ, 0x1f, R3 ;  /* 0x0000001fffa97819 */ /* 0x000fe20000011403 */
[----:B----4-:R-:W-:Y:S02]  /*23df0*/  IMAD R168, R179, R3, RZ ;  /* 0x00000003b3a87224 */ /* 0x010fe400078e02ff */
[----:B------:R-:W-:Y:S04]  /*23e00*/  IMAD.WIDE.U32 R174, R3, R178, R174 ;  /* 0x000000b203ae7225 */ /* 0x000fe800078e00ae */
[----:B------:R-:W-:Y:S04]  /*23e10*/  IMAD R168, R178, R169, R168 ;  /* 0x000000a9b2a87224 */ /* 0x000fe800078e02a8 */
[----:B------:R-:W-:Y:S01]  /*23e20*/  IMAD.IADD R168, R175, 0x1, R168 ;  /* 0x00000001afa87824 */ /* 0x000fe200078e02a8 */
[----:B------:R-:W-:Y:S05]  /*23e30*/  BRA `(.L_x_1162) ;  /* 0x0000000000187947 */ /* 0x000fea0003800000 */
.L_x_1161:
[----:B------:R-:W-:Y:S02]  /*23e40*/  R2UR UR4, R166 ;  /* 0x00000000a60472ca */ /* 0x000fe400000e0000 */
[----:B------:R-:W-:Y:S11]  /*23e50*/  R2UR UR5, R167 ;  /* 0x00000000a70572ca */ /* 0x000ff600000e0000 */
[----:B------:R-:W-:Y:S02]  /*23e60*/  @!UPT UIADD3 URZ, URZ, URZ, URZ ;  /* 0x0000003f3f3ff290 */ /* 0x000fe4000fffe03f */
[----:B------:R-:W2:Y:S02]  /*23e70*/  LD.E R174, desc[UR4][R164.64+0x38] ;  /* 0x00003804a4ae7980 */ /* 0x000ea4000c101900 */
[----:B--2---:R-:W-:Y:S05]  /*23e80*/  IMAD.U32 R174, R174, -0x40, RZ ;  /* 0xffffffc0aeae7824 */ /* 0x004fea00078e00ff */
[----:B------:R-:W-:Y:S02]  /*23e90*/  SHF.R.S32.HI R168, RZ, 0x1f, R174 ;  /* 0x0000001fffa87819 */ /* 0x000fe400000114ae */
.L_x_1162:
[----:B------:R-:W-:Y:S05]  /*23ea0*/  BSYNC B0 ;  /* 0x0000000000007941 */ /* 0x000fea0003800000 */
.L_x_1160:
[----:B------:R-:W-:Y:S02]  /*23eb0*/  @P6 R2UR UR4, R166 ;  /* 0x00000000a60462ca */ /* 0x000fe400000e0000 */
[C---:B------:R-:W-:Y:S02]  /*23ec0*/  @P6 R2UR UR5, R167.reuse ;  /* 0x00000000a70562ca */ /* 0x040fe400000e0000 */
[-C--:B------:R-:W-:Y:S02]  /*23ed0*/  LEA R178, P1, R174, R236.reuse, 0x1 ;  /* 0x000000ecaeb27211 */ /* 0x080fe400078208ff */
[----:B------:R-:W-:Y:S02]  /*23ee0*/  @P5 R2UR UR8, R166 ;  /* 0x00000000a60852ca */ /* 0x000fe400000e0000 */
[----:B------:R-:W-:Y:S02]  /*23ef0*/  LEA.HI.X R179, R174, R235, R168, 0x1, P1 ;  /* 0x000000ebaeb37211 */ /* 0x000fe400008f0ca8 */
[C---:B------:R-:W-:Y:S02]  /*23f00*/  @P5 R2UR UR9, R167.reuse ;  /* 0x00000000a70952ca */ /* 0x040fe400000e0000 */
[C---:B------:R-:W-:Y:S02]  /*23f10*/  @P3 R2UR UR12, R166.reuse ;  /* 0x00000000a60c32ca */ /* 0x040fe400000e0000 */
[C---:B------:R-:W-:Y:S01]  /*23f20*/  @P3 R2UR UR13, R167.reuse ;  /* 0x00000000a70d32ca */ /* 0x040fe200000e0000 */
[----:B------:R-:W-:Y:S01]  /*23f30*/  @!PT LDS RZ, [RZ] ;  /* 0x00000000fffff984 */ /* 0x000fe20000000800 */
[----:B------:R-:W-:Y:S01]  /*23f40*/  @!PT LDS RZ, [RZ] ;  /* 0x00000000fffff984 */ /* 0x000fe20000000800 */
[----:B------:R-:W-:Y:S01]  /*23f50*/  @!PT LDS RZ, [RZ] ;  /* 0x00000000fffff984 */ /* 0x000fe20000000800 */
[----:B------:R1:W-:Y:S01]  /*23f60*/  @P6 LDGSTS.E.BYPASS.LTC128B.128 [R243+0x8000], desc[UR4][R178.64] ;  /* 0x08000000b2f36fae */ /* 0x0003e2000b901d44 */
[C---:B------:R-:W-:Y:S02]  /*23f70*/  @P4 R2UR UR4, R166.reuse ;  /* 0x00000000a60442ca */ /* 0x040fe400000e0000 */
[C---:B------:R-:W-:Y:S01]  /*23f80*/  @P4 R2UR UR5, R167.reuse ;  /* 0x00000000a70542ca */ /* 0x040fe200000e0000 */
[----:B------:R1:W-:Y:S01]  /*23f90*/  @!P6 STS.128 [R243+0x8000], RZ ;  /* 0x008000fff300e388 */ /* 0x0003e20000000c00 */
[C---:B------:R-:W-:Y:S02]  /*23fa0*/  @P6 R2UR UR10, R166.reuse ;  /* 0x00000000a60a62ca */ /* 0x040fe400000e0000 */
[C---:B------:R-:W-:Y:S01]  /*23fb0*/  @P6 R2UR UR11, R167.reuse ;  /* 0x00000000a70b62ca */ /* 0x040fe200000e0000 */
[----:B------:R-:W-:Y:S01]  /*23fc0*/  @!PT LDS RZ, [RZ] ;  /* 0x00000000fffff984 */ /* 0x000fe20000000800 */
[----:B------:R-:W-:Y:S01]  /*23fd0*/  @!PT LDS RZ, [RZ] ;  /* 0x00000000fffff984 */ /* 0x000fe20000000800 */
[----:B------:R-:W-:Y:S01]  /*23fe0*/  @!PT LDS RZ, [RZ] ;  /* 0x00000000fffff984 */ /* 0x000fe20000000800 */
[----:B------:R1:W-:Y:S01]  /*23ff0*/  @P5 LDGSTS.E.BYPASS.LTC128B.128 [R243+0xa000], desc[UR8][R178.64+0x80] ;  /* 0x0a000080b2f35fae */ /* 0x0003e2000b901d48 */
[----:B------:R-:W-:Y:S02]  /*24000*/  @P3 R2UR UR14, R166 ;  /* 0x00000000a60e32ca */ /* 0x000fe400000e0000 */
[----:B------:R-:W-:Y:S01]  /*24010*/  @P3 R2UR UR15, R167 ;  /* 0x00000000a70f32ca */ /* 0x000fe200000e0000 */
[----:B------:R1:W-:Y:S01]  /*24020*/  @!P5 STS.128 [R243+0xa000], RZ ;  /* 0x00a000fff300d388 */ /* 0x0003e20000000c00 */
[----:B------:R-:W-:Y:S03]  /*24030*/  IADD3 R3, P0, R174, R233, RZ ;  /* 0x000000e9ae037210 */ /* 0x000fe60007f1e0ff */
[----:B------:R-:W-:Y:S01]  /*24040*/  @!PT LDS RZ, [RZ] ;  /* 0x00000000fffff984 */ /* 0x000fe20000000800 */
[----:B------:R-:W-:Y:S01]  /*24050*/  @!PT LDS RZ, [RZ] ;  /* 0x00000000fffff984 */ /* 0x000fe20000000800 */
[----:B------:R-:W-:Y:S01]  /*24060*/  @!PT LDS RZ, [RZ] ;  /* 0x00000000fffff984 */ /* 0x000fe20000000800 */
[----:B------:R1:W-:Y:S01]  /*24070*/  @P4 LDGSTS.E.BYPASS.LTC128B.128 [R243+0xc000], desc[UR4][R178.64+0x100] ;  /* 0x0c000100b2f34fae */ /* 0x0003e2000b901d44 */
[CC--:B------:R-:W-:Y:S01]  /*24080*/  @P5 LEA R174, P2, R3.reuse, R236.reuse, 0x1 ;  /* 0x000000ec03ae5211 */ /* 0x0c0fe200078408ff */
[----:B------:R-:W-:Y:S01]  /*24090*/  IMAD.X R168, R168, 0x1, R234, P0 ;  /* 0x00000001a8a87824 */ /* 0x000fe200000e06ea */
[CC--:B------:R-:W-:Y:S01]  /*240a0*/  @P6 LEA R176, P0, R3.reuse, R236.reuse, 0x1 ;  /* 0x000000ec03b06211 */ /* 0x0c0fe200078008ff */
[----:B------:R1:W-:Y:S01]  /*240b0*/  @!P4 STS.128 [R243+0xc000], RZ ;  /* 0x00c000fff300c388 */ /* 0x0003e20000000c00 */
[CC--:B------:R-:W-:Y:S02]  /*240c0*/  @P4 LEA R172, P1, R3.reuse, R236.reuse, 0x1 ;  /* 0x000000ec03ac4211 */ /* 0x0c0fe400078208ff */
[CCC-:B------:R-:W-:Y:S01]  /*240d0*/  @P6 LEA.HI.X R177, R3.reuse, R235.reuse, R168.reuse, 0x1, P0 ;  /* 0x000000eb03b16211 */ /* 0x1c0fe200000f0ca8 */
[----:B------:R-:W-:Y:S01]  /*240e0*/  @!PT LDS RZ, [RZ] ;  /* 0x00000000fffff984 */ /* 0x000fe20000000800 */
[----:B------:R-:W-:Y:S01]  /*240f0*/  @!PT LDS RZ, [RZ] ;  /* 0x00000000fffff984 */ /* 0x000fe20000000800 */
[----:B------:R-:W-:Y:S01]  /*24100*/  @!PT LDS RZ, [RZ] ;  /* 0x00000000fffff984 */ /* 0x000fe20000000800 */
[----:B------:R1:W-:Y:S01]  /*24110*/  @P3 LDGSTS.E.BYPASS.LTC128B.128 [R243+0xe000], desc[UR12][R178.64+0x180] ;  /* 0x0e000180b2f33fae */ /* 0x0003e2000b901d4c */
[CCC-:B------:R-:W-:Y:S02]  /*24120*/  @P5 LEA.HI.X R175, R3.reuse, R235.reuse, R168.reuse, 0x1, P2 ;  /* 0x000000eb03af5211 */ /* 0x1c0fe400010f0ca8 */
[C-C-:B------:R-:W-:Y:S01]  /*24130*/  @P4 LEA.HI.X R173, R3.reuse, R235, R168.reuse, 0x1, P1 ;  /* 0x000000eb03ad4211 */ /* 0x140fe200008f0ca8 */
[----:B------:R1:W-:Y:S01]  /*24140*/  @!P3 STS.128 [R243+0xe000], RZ ;  /* 0x00e000fff300b388 */ /* 0x0003e20000000c00 */
[CC--:B------:R-:W-:Y:S02]  /*24150*/  @P3 LEA R170, P0, R3.reuse, R236.reuse, 0x1 ;  /* 0x000000ec03aa3211 */ /* 0x0c0fe400078008ff */
[C---:B------:R-:W-:Y:S01]  /*24160*/  IADD3 R169, P2, R3.reuse, R233, RZ ;  /* 0x000000e903a97210 */ /* 0x040fe20007f5e0ff */
[----:B------:R-:W-:Y:S01]  /*24170*/  @!PT LDS RZ, [RZ] ;  /* 0x00000000fffff984 */ /* 0x000fe20000000800 */
[----:B------:R-:W-:Y:S01]  /*24180*/  @!PT LDS RZ, [RZ] ;  /* 0x00000000fffff984 */ /* 0x000fe20000000800 */
[----:B------:R-:W-:Y:S01]  /*24190*/  @!PT LDS RZ, [RZ] ;  /* 0x00000000fffff984 */ /* 0x000fe20000000800 */
[----:B------:R1:W-:Y:S01]  /*241a0*/  @P6 LDGSTS.E.BYPASS.LTC128B.128 [R243+0x8800], desc[UR10][R176.64] ;  /* 0x08800000b0f36fae */ /* 0x0003e2000b901d4a */
[-C--:B------:R-:W-:Y:S02]  /*241b0*/  @P3 LEA.HI.X R171, R3, R235.reuse, R168, 0x1, P0 ;  /* 0x000000eb03ab3211 */ /* 0x080fe400000f0ca8 */
[CC--:B------:R-:W-:Y:S01]  /*241c0*/  @P6 LEA R186, P0, R169.reuse, R236.reuse, 0x1 ;  /* 0x000000eca9ba6211 */ /* 0x0c0fe200078008ff */
[----:B------:R1:W-:Y:S01]  /*241d0*/  @!P6 STS.128 [R243+0x8800], RZ ;  /* 0x008800fff300e388 */ /* 0x0003e20000000c00 */
[CC--:B------:R-:W-:Y:S01]  /*241e0*/  @P4 LEA R182, P1, R169.reuse, R236.reuse, 0x1 ;  /* 0x000000eca9b64211 */ /* 0x0c0fe200078208ff */
[----:B------:R-:W-:Y:S01]  /*241f0*/  IMAD.X R168, R168, 0x1, R234, P2 ;  /* 0x00000001a8a87824 */ /* 0x000fe200010e06ea */
[CC--:B------:R-:W-:Y:S01]  /*24200*/  @P5 LEA R184, P2, R169.reuse, R236.reuse, 0x1 ;  /* 0x000000eca9b85211 */ /* 0x0c0fe200078408ff */
[----:B------:R-:W-:Y:S01]  /*24210*/  @!PT LDS RZ, [RZ] ;  /* 0x00000000fffff984 */ /* 0x000fe20000000800 */
[----:B------:R-:W-:Y:S01]  /*24220*/  @!PT LDS RZ, [RZ] ;  /* 0x00000000fffff984 */ /* 0x000fe20000000800 */
[----:B------:R-:W-:Y:S01]  /*24230*/  @!PT LDS RZ, [RZ] ;  /* 0x00000000fffff984 */ /* 0x000fe20000000800 */
[----:B------:R1:W-:Y:S03]  /*24240*/  @P5 LDGSTS.E.BYPASS.LTC128B.128 [R243+0xa800], desc[UR8][R174.64+0x80] ;  /* 0x0a800080aef35fae */ /* 0x0003e6000b901d48 */
[CCC-:B------:R-:W-:Y:S01]  /*24250*/  @P6 LEA.HI.X R187, R169.reuse, R235.reuse, R168.reuse, 0x1, P0 ;  /* 0x000000eba9bb6211 */ /* 0x1c0fe200000f0ca8 */
[----:B------:R1:W-:Y:S01]  /*24260*/  @!P5 STS.128 [R243+0xa800], RZ ;  /* 0x00a800fff300d388 */ /* 0x0003e20000000c00 */
[CCC-:B------:R-:W-:Y:S02]  /*24270*/  @P5 LEA.HI.X R185, R169.reuse, R235.reuse, R168.reuse, 0x1, P2 ;  /* 0x000000eba9b95211 */ /* 0x1c0fe400010f0ca8 */
[C-C-:B------:R-:W-:Y:S01]  /*24280*/  @P4 LEA.HI.X R183, R169.reuse, R235, R168.reuse, 0x1, P1 ;  /* 0x000000eba9b74211 */ /* 0x140fe200008f0ca8 */
[----:B------:R-:W-:Y:S01]  /*24290*/  @!PT LDS RZ, [RZ] ;  /* 0x00000000fffff984 */ /* 0x000fe20000000800 */
[----:B------:R-:W-:Y:S01]  /*242a0*/  @!PT LDS RZ, [RZ] ;  /* 0x00000000fffff984 */ /* 0x000fe20000000800 */
[----:B------:R-:W-:Y:S01]  /*242b0*/  @!PT LDS RZ, [RZ] ;  /* 0x00000000fffff984 */ /* 0x000fe20000000800 */
[----:B------:R1:W-:Y:S01]  /*242c0*/  @P4 LDGSTS.E.BYPASS.LTC128B.128 [R243+0xc800], desc[UR4][R172.64+0x100] ;  /* 0x0c800100acf34fae */ /* 0x0003e2000b901d44 */
[CC--:B------:R-:W-:Y:S02]  /*242d0*/  @P3 LEA R180, P0, R169.reuse, R236.reuse, 0x1 ;  /* 0x000000eca9b43211 */ /* 0x0c0fe400078008ff */
[C---:B------:R-:W-:Y:S01]  /*242e0*/  IADD3 R3, P2, R169.reuse, R233, RZ ;  /* 0x000000e9a9037210 */ /* 0x040fe20007f5e0ff */
[----:B------:R1:W-:Y:S01]  /*242f0*/  @!P4 STS.128 [R243+0xc800], RZ ;  /* 0x00c800fff300c388 */ /* 0x0003e20000000c00 */
[-C--:B------:R-:W-:Y:S02]  /*24300*/  @P3 LEA.HI.X R181, R169, R235.reuse, R168, 0x1, P0 ;  /* 0x000000eba9b53211 */ /* 0x080fe400000f0ca8 */
[-C--:B------:R-:W-:Y:S01]  /*24310*/  @P6 LEA R194, P0, R3, R236.reuse, 0x1 ;  /* 0x000000ec03c26211 */ /* 0x080fe200078008ff */
[----:B------:R-:W-:Y:S01]  /*24320*/  @!PT LDS RZ, [RZ] ;  /* 0x00000000fffff984 */ /* 0x000fe20000000800 */
[----:B------:R-:W-:Y:S01]  /*24330*/  @!PT LDS RZ, [RZ] ;  /* 0x00000000fffff984 */ /* 0x000fe20000000800 */
[----:B------:R-:W-:Y:S01]  /*24340*/  @!PT LDS RZ, [RZ] ;  /* 0x00000000fffff984 */ /* 0x000fe20000000800 */
[----:B------:R1:W-:Y:S01]  /*24350*/  @P3 LDGSTS.E.BYPASS.LTC128B.128 [R243+0xe800], desc[UR12][R170.64+0x180] ;  /* 0x0e800180aaf33fae */ /* 0x0003e2000b901d4c */
[----:B------:R-:W-:Y:S01]  /*24360*/  @P6 R2UR UR12, R166 ;  /* 0x00000000a60c62ca */ /* 0x000fe200000e0000 */
[----:B------:R-:W-:Y:S01]  /*24370*/  IMAD.X R168, R168, 0x1, R234, P2 ;  /* 0x00000001a8a87824 */ /* 0x000fe200010e06ea */
[----:B------:R-:W-:Y:S01]  /*24380*/  @P6 R2UR UR13, R167 ;  /* 0x00000000a70d62ca */ /* 0x000fe200000e0000 */
[----:B------:R1:W-:Y:S01]  /*24390*/  @!P3 STS.128 [R243+0xe800], RZ ;  /* 0x00e800fff300b388 */ /* 0x0003e20000000c00 */
[CC--:B------:R-:W-:Y:S02]  /*243a0*/  @P5 LEA R192, P2, R3.reuse, R236.reuse, 0x1 ;  /* 0x000000ec03c05211 */ /* 0x0c0fe400078408ff */
[-CC-:B------:R-:W-:Y:S01]  /*243b0*/  @P6 LEA.HI.X R195, R3, R235.reuse, R168.reuse, 0x1, P0 ;  /* 0x000000eb03c36211 */ /* 0x180fe200000f0ca8 */
[----:B------:R-:W-:Y:S01]  /*243c0*/  @!PT LDS RZ, [RZ] ;  /* 0x00000000fffff984 */ /* 0x000fe20000000800 */
[----:B------:R-:W-:Y:S01]  /*243d0*/  @!PT LDS RZ, [RZ] ;  /* 0x00000000fffff984 */ /* 0x000fe20000000800 */
[----:B------:R-:W-:Y:S01]  /*243e0*/  @!PT LDS RZ, [RZ] ;  /* 0x00000000fffff984 */ /* 0x000fe20000000800 */
[----:B------:R1:W-:Y:S01]  /*243f0*/  @P6 LDGSTS.E.BYPASS.LTC128B.128 [R243+0x9000], desc[UR10][R186.64] ;  /* 0x09000000baf36fae */ /* 0x0003e2000b901d4a */
[C---:B------:R-:W-:Y:S02]  /*24400*/  @P5 R2UR UR10, R166.reuse ;  /* 0x00000000a60a52ca */ /* 0x040fe400000e0000 */
[----:B------:R-:W-:Y:S01]  /*24410*/  @P5 R2UR UR11, R167 ;  /* 0x00000000a70b52ca */ /* 0x000fe200000e0000 */
[----:B------:R1:W-:Y:S01]  /*24420*/  @!P6 STS.128 [R243+0x9000], RZ ;  /* 0x009000fff300e388 */ /* 0x0003e20000000c00 */
[CCC-:B------:R-:W-:Y:S02]  /*24430*/  @P5 LEA.HI.X R193, R3.reuse, R235.reuse, R168.reuse, 0x1, P2 ;  /* 0x000000eb03c15211 */ /* 0x1c0fe400010f0ca8 */
[-C--:B------:R-:W-:Y:S01]  /*24440*/  @P4 LEA R190, P1, R3, R236.reuse, 0x1 ;  /* 0x000000ec03be4211 */ /* 0x080fe200078208ff */
[----:B------:R-:W-:Y:S01]  /*24450*/  @!PT LDS RZ, [RZ] ;  /* 0x00000000fffff984 */ /* 0x000fe20000000800 */
[----:B------:R-:W-:Y:S01]  /*24460*/  @!PT LDS RZ, [RZ] ;  /* 0x00000000fffff984 */ /* 0x000fe20000000800 */
[----:B------:R-:W-:Y:S01]  /*24470*/  @!PT LDS RZ, [RZ] ;  /* 0x00000000fffff984 */ /* 0x000fe20000000800 */
[----:B------:R1:W-:Y:S01]  /*24480*/  @P5 LDGSTS.E.BYPASS.LTC128B.128 [R243+0xb000], desc[UR8][R184.64+0x80] ;  /* 0x0b000080b8f35fae */ /* 0x0003e2000b901d48 */
[C---:B------:R-:W-:Y:S02]  /*24490*/  @P4 R2UR UR8, R166.reuse ;  /* 0x00000000a60842ca */ /* 0x040fe400000e0000 */
[----:B------:R-:W-:Y:S01]  /*244a0*/  @P4 R2UR UR9, R167 ;  /* 0x00000000a70942ca */ /* 0x000fe200000e0000 */
[----:B------:R1:W-:Y:S01]  /*244b0*/  @!P5 STS.128 [R243+0xb000], RZ ;  /* 0x00b000fff300d388 */ /* 0x0003e20000000c00 */
[CC--:B------:R-:W-:Y:S02]  /*244c0*/  @P4 LEA.HI.X R191, R3.reuse, R235.reuse, R168, 0x1, P1 ;  /* 0x000000eb03bf4211 */ /* 0x0c0fe400008f0ca8 */
[----:B------:R-:W-:Y:S01]  /*244d0*/  @P3 LEA R196, P0, R3, R236, 0x1 ;  /* 0x000000ec03c43211 */ /* 0x000fe200078008ff */
[----:B------:R-:W-:Y:S01]  /*244e0*/  @!PT LDS RZ, [RZ] ;  /* 0x00000000fffff984 */ /* 0x000fe20000000800 */
[----:B------:R-:W-:Y:S01]  /*244f0*/  @!PT LDS RZ, [RZ] ;  /* 0x00000000fffff984 */ /* 0x000fe20000000800 */
[----:B------:R-:W-:Y:S01]  /*24500*/  @!PT LDS RZ, [RZ] ;  /* 0x00000000fffff984 */ /* 0x000fe20000000800 */
[----:B------:R1:W-:Y:S01]  /*24510*/  @P4 LDGSTS.E.BYPASS.LTC128B.128 [R243+0xd000], desc[UR4][R182.64+0x100] ;  /* 0x0d000100b6f34fae */ /* 0x0003e2000b901d44 */
[----:B------:R-:W-:Y:S01]  /*24520*/  @P3 R2UR UR4, R166 ;  /* 0x00000000a60432ca */ /* 0x000fe200000e0000 */
[----:B------:R-:W-:Y:S01]  /*24530*/  IMAD.MOV.U32 R236, RZ, RZ, R178 ;  /* 0x000000ffffec7224 */ /* 0x000fe200078e00b2 */
[----:B------:R-:W-:Y:S01]  /*24540*/  @P3 R2UR UR5, R167 ;  /* 0x00000000a70532ca */ /* 0x000fe200000e0000 */
[----:B------:R1:W-:Y:S01]  /*24550*/  @!P4 STS.128 [R243+0xd000], RZ ;  /* 0x00d000fff300c388 */ /* 0x0003e20000000c00 */
[----:B------:R-:W-:Y:S01]  /*24560*/  @P3 LEA.HI.X R197, R3, R235, R168, 0x1, P0 ;  /* 0x000000eb03c53211 */ /* 0x000fe200000f0ca8 */
[----:B------:R-:W-:Y:S02]  /*24570*/  IMAD.MOV.U32 R235, RZ, RZ, R179 ;  /* 0x000000ffffeb7224 */ /* 0x000fe400078e00b3 */
        /* <DEDUP_REMOVED lines=26> */
.L_x_1159:
[----:B------:R-:W-:Y:S05]  /*24720*/  BSYNC B1 ;  /* 0x0000000000017941 */ /* 0x000fea0003800000 */
.L_x_1158:
[----:B------:R-:W-:Y:S01]  /*24730*/  R2UR UR4, R166 ;  /* 0x00000000a60472ca */ /* 0x000fe200000e0000 */
[----:B-1----:R-:W-:Y:S01]  /*24740*/  LDSM.16.MT88.4 R168, [R230+0x10000] ;  /* 0x01000000e6a8783b */ /* 0x002fe20000004200 */
[----:B------:R-:W-:Y:S02]  /*24750*/  R2UR UR5, R167 ;  /* 0x00000000a70572ca */ /* 0x000fe400000e0000 */
        /* <DEDUP_REMOVED lines=8> */
[----:B------:R1:W2:Y:S01]  /*247e0*/  LD.E R165, desc[UR4][R164.64+0xdc] ;  /* 0x0000dc04a4a57980 */ /* 0x0002a2000c101900 */
        /* <DEDUP_REMOVED lines=28> */
[----:B-1----:R-:W1:Y:S08]  /*249b0*/  SHFL.BFLY PT, R164, R167, 0x2, 0x1f ;  /* 0x0c401f00a7a47f89 */ /* 0x002e7000000e0000 */
[----:B------:R-:W3:Y:S01]  /*249c0*/  SHFL.BFLY PT, R166, R3, 0x2, 0x1f ;  /* 0x0c401f0003a67f89 */ /* 0x000ee200000e0000 */
[----:B-1----:R-:W-:Y:S02]  /*249d0*/  FMNMX.FTZ R167, R167, R164, !PT ;  /* 0x000000a4a7a77209 */ /* 0x002fe40007810000 */
[----:B---3--:R-:W-:Y:S05]  /*249e0*/  FMNMX.FTZ R166, R3, R166, !PT ;  /* 0x000000a603a67209 */ /* 0x008fea0007810000 */
[----:B------:R-:W1:Y:S08]  /*249f0*/  SHFL.BFLY PT, R164, R167, 0x1, 0x1f ;  /* 0x0c201f00a7a47f89 */ /* 0x000e7000000e0000 */
[----:B------:R-:W3:Y:S01]  /*24a00*/  SHFL.BFLY PT, R3, R166, 0x1, 0x1f ;  /* 0x0c201f00a6037f89 */ /* 0x000ee200000e0000 */
[----:B-1----:R-:W-:Y:S02]  /*24a10*/  FMNMX.FTZ R164, R167, R164, !PT ;  /* 0x000000a4a7a47209 */ /* 0x002fe40007810000 */
[----:B---3--:R-:W-:Y:S03]  /*24a20*/  FMNMX.FTZ R3, R166, R3, !PT ;  /* 0x00000003a6037209 */ /* 0x008fe60007810000 */
[C---:B------:R-:W-:Y:S01]  /*24a30*/  FADD.FTZ R2, -R164.reuse, R2 ;  /* 0x00000002a4027221 */ /* 0x040fe20000010100 */
[----:B------:R-:W-:Y:S01]  /*24a40*/  FSETP.NEU.FTZ.AND P0, PT, R164, -INF , PT ;  /* 0xff800000a400780b */ /* 0x000fe20003f1d000 */
[----:B------:R-:W-:Y:S01]  /*24a50*/  FADD.FTZ R0, -R3, R0 ;  /* 0x0000000003007221 */ /* 0x000fe20000010100 */
[C---:B--2---:R-:W-:Y:S01]  /*24a60*/  FMUL.FTZ R197, R165.reuse, R164 ;  /* 0x000000a4a5c57220 */ /* 0x044fe20000410000 */
[C---:B------:R-:W-:Y:S01]  /*24a70*/  FMUL.FTZ R196, R165.reuse, R3 ;  /* 0x00000003a5c47220 */ /* 0x040fe20000410000 */
[C---:B------:R-:W-:Y:S01]  /*24a80*/  FMUL.FTZ R2, R165.reuse, R2 ;  /* 0x00000002a5027220 */ /* 0x040fe20000410000 */
[----:B------:R-:W-:Y:S02]  /*24a90*/  FMUL.FTZ R0, R165, R0 ;  /* 0x00000000a5007220 */ /* 0x000fe40000410000 */
[----:B------:R-:W-:Y:S02]  /*24aa0*/  FSEL R197, R197, RZ, P0 ;  /* 0x000000ffc5c57208 */ /* 0x000fe40000000000 */
[----:B------:R-:W-:Y:S01]  /*24ab0*/  FSETP.NEU.FTZ.AND P0, PT, R3, -INF , PT ;  /* 0xff8000000300780b */ /* 0x000fe20003f1d000 */
[----:B------:R-:W1:Y:S02]  /*24ac0*/  MUFU.EX2 R2, R2 ;  /* 0x0000000200027308 */ /* 0x000e640000000800 */
[-CC-:B------:R-:W-:Y:S01]  /*24ad0*/  FFMA.FTZ R191, R4, R165.reuse, -R197.reuse ;  /* 0x000000a504bf7223 */ /* 0x180fe200000108c5 */
[----:B------:R-:W-:Y:S01]  /*24ae0*/  FSEL R196, R196, RZ, P0 ;  /* 0x000000ffc4c47208 */ /* 0x000fe20000000000 */
[-CC-:B------:R-:W-:Y:S01]  /*24af0*/  FFMA.FTZ R166, R5, R165.reuse, -R197.reuse ;  /* 0x000000a505a67223 */ /* 0x180fe200000108c5 */
[-CC-:B------:R-:W-:Y:S01]  /*24b00*/  FFMA.FTZ R190, R8, R165.reuse, -R197.reuse ;  /* 0x000000a508be7223 */ /* 0x180fe200000108c5 */
[-CC-:B------:R-:W-:Y:S01]  /*24b10*/  FFMA.FTZ R192, R9, R165.reuse, -R197.reuse ;  /* 0x000000a509c07223 */ /* 0x180fe200000108c5 */
[-CC-:B------:R-:W-:Y:S01]  /*24b20*/  FFMA.FTZ R252, R32, R165.reuse, -R197.reuse ;  /* 0x000000a520fc7223 */ /* 0x180fe200000108c5 */
[-CC-:B------:R-:W-:Y:S01]  /*24b30*/  FFMA.FTZ R194, R6, R165.reuse, -R196.reuse ;  /* 0x000000a506c27223 */ /* 0x180fe200000108c4 */
[-CC-:B------:R-:W-:Y:S01]  /*24b40*/  FFMA.FTZ R167, R7, R165.reuse, -R196.reuse ;  /* 0x000000a507a77223 */ /* 0x180fe200000108c4 */
[-CC-:B------:R-:W-:Y:S01]  /*24b50*/  FFMA.FTZ R193, R10, R165.reuse, -R196.reuse ;  /* 0x000000a50ac17223 */ /* 0x180fe200000108c4 */
[-CC-:B------:R-:W-:Y:S01]  /*24b60*/  FFMA.FTZ R195, R11, R165.reuse, -R196.reuse ;  /* 0x000000a50bc37223 */ /* 0x180fe200000108c4 */
[----:B------:R-:W2:Y:S01]  /*24b70*/  MUFU.EX2 R0, R0 ;  /* 0x0000000000007308 */ /* 0x000ea20000000800 */
[-CC-:B------:R-:W-:Y:S01]  /*24b80*/  FFMA.FTZ R34, R34, R165.reuse, -R196.reuse ;  /* 0x000000a522227223 */ /* 0x180fe200000108c4 */
[-CC-:B------:R-:W-:Y:S01]  /*24b90*/  FFMA.FTZ R198, R12, R165.reuse, -R197.reuse ;  /* 0x000000a50cc67223 */ /* 0x180fe200000108c5 */
[-CC-:B------:R-:W-:Y:S01]  /*24ba0*/  FFMA.FTZ R199, R13, R165.reuse, -R197.reuse ;  /* 0x000000a50dc77223 */ /* 0x180fe200000108c5 */
[--C-:B------:R-:W-:Y:S01]  /*24bb0*/  FFMA.FTZ R200, R14, R165, -R196.reuse ;  /* 0x000000a50ec87223 */ /* 0x100fe200000108c4 */
[C---:B-1----:R-:W-:Y:S01]  /*24bc0*/  FMUL.FTZ R4, R2.reuse, R160 ;  /* 0x000000a002047220 */ /* 0x042fe20000410000 */
        /* <DEDUP_REMOVED lines=10> */
[----:B------:R-:W1:Y:S01]  /*24c70*/  MUFU.EX2 R166, R166 ;  /* 0x000000a600a67308 */ /* 0x000e620000000800 */
[C---:B--2---:R-:W-:Y:S01]  /*24c80*/  FMUL.FTZ R6, R0.reuse, R162 ;  /* 0x000000a200067220 */ /* 0x044fe20000410000 */
[C---:B------:R-:W-:Y:S01]  /*24c90*/  FMUL.FTZ R7, R0.reuse, R163 ;  /* 0x000000a300077220 */ /* 0x040fe20000410000 */
[C---:B------:R-:W-:Y:S01]  /*24ca0*/  FMUL.FTZ R10, R0.reuse, R158 ;  /* 0x0000009e000a7220 */ /* 0x040fe20000410000 */
[C---:B------:R-:W-:Y:S01]  /*24cb0*/  FMUL.FTZ R11, R0.reuse, R159 ;  /* 0x0000009f000b7220 */ /* 0x040fe20000410000 */
[C---:B------:R-:W-:Y:S01]  /*24cc0*/  FMUL.FTZ R38, R0.reuse, R38 ;  /* 0x0000002600267220 */ /* 0x040fe20000410000 */
[----:B------:R-:W2:Y:S01]  /*24cd0*/  LDSM.16.MT88.4 R156, [R227+0x10000] ;  /* 0x01000000e39c783b */ /* 0x000ea20000004200 */
[C---:B------:R-:W-:Y:S03]  /*24ce0*/  FMUL.FTZ R39, R0.reuse, R39 ;  /* 0x0000002700277220 */ /* 0x040fe60000410000 */
[----:B------:R-:W-:Y:S01]  /*24cf0*/  MUFU.EX2 R194, R194 ;  /* 0x000000c200c27308 */ /* 0x000fe20000000800 */
[C---:B------:R-:W-:Y:S01]  /*24d00*/  FMUL.FTZ R42, R0.reuse, R42 ;  /* 0x0000002a002a7220 */ /* 0x040fe20000410000 */
[C---:B------:R-:W-:Y:S01]  /*24d10*/  FMUL.FTZ R43, R0.reuse, R43 ;  /* 0x0000002b002b7220 */ /* 0x040fe20000410000 */
[C---:B------:R-:W-:Y:S01]  /*24d20*/  FMUL.FTZ R46, R0.reuse, R46 ;  /* 0x0000002e002e7220 */ /* 0x040fe20000410000 */
[----:B------:R-:W-:Y:S01]  /*24d30*/  FMUL.FTZ R47, R0, R47 ;  /* 0x0000002f002f7220 */ /* 0x000fe20000410000 */
[C---:B------:R-:W-:Y:S01]  /*24d40*/  FMUL.FTZ R48, R2.reuse, R48 ;  /* 0x0000003002307220 */ /* 0x040fe20000410000 */
[----:B------:R-:W-:Y:S01]  /*24d50*/  FMUL.FTZ R49, R2, R49 ;  /* 0x0000003102317220 */ /* 0x000fe20000410000 */
[----:B------:R-:W-:Y:S03]  /*24d60*/  FMUL.FTZ R50, R0, R50 ;  /* 0x0000003200327220 */ /* 0x000fe60000410000 */
[----:B------:R-:W3:Y:S01]  /*24d70*/  MUFU.EX2 R167, R167 ;  /* 0x000000a700a77308 */ /* 0x000ee20000000800 */
[----:B-1----:R-:W-:Y:S01]  /*24d80*/  F2FP.BF16.F32.PACK_AB R160, R166, R191 ;  /* 0x000000bfa6a0723e */ /* 0x002fe200000010ff */
        /* <DEDUP_REMOVED lines=14> */
[----:B------:R-:W1:Y:S01]  /*24e70*/  MUFU.EX2 R192, R192 ;  /* 0x000000c000c07308 */ /* 0x000e620000000800 */
        /* <DEDUP_REMOVED lines=15> */
[----:B------:R-:W3:Y:S01]  /*24f70*/  MUFU.EX2 R195, R195 ;  /* 0x000000c300c37308 */ /* 0x000ee20000000800 */
        /* <DEDUP_REMOVED lines=16> */
[----:B---3--:R-:W-:Y:S01]  /*25080*/  F2FP.BF16.F32.PACK_AB R163, R195, R193 ;  /* 0x000000c1c3a3723e */ /* 0x008fe200000010ff */
[----:B------:R-:W-:Y:S01]  /*25090*/  FMUL.FTZ R89, R2, R89 ;  /* 0x0000005902597220 */ /* 0x000fe20000410000 */
[C---:B------:R-:W-:Y:S01]  /*250a0*/  FMUL.FTZ R90, R0.reuse, R90 ;  /* 0x0000005a005a7220 */ /* 0x040fe20000410000 */
[----:B------:R-:W-:Y:S01]  /*250b0*/  FMUL.FTZ R91, R0, R91 ;  /* 0x0000005b005b7220 */ /* 0x000fe20000410000 */
[C---:B------:R-:W-:Y:S01]  /*250c0*/  FMUL.FTZ R92, R2.reuse, R92 ;  /* 0x0000005c025c7220 */ /* 0x040fe20000410000 */
[----:B------:R-:W-:Y:S01]  /*250d0*/  FMUL.FTZ R93, R2, R93 ;  /* 0x0000005d025d7220 */ /* 0x000fe20000410000 */
[C---:B------:R-:W-:Y:S01]  /*250e0*/  FMUL.FTZ R94, R0.reuse, R94 ;  /* 0x0000005e005e7220 */ /* 0x040fe20000410000 */
[C---:B------:R-:W-:Y:S01]  /*250f0*/  HMMA.16816.F32.BF16 R4, R160.reuse, R168, R4 ;  /* 0x000000a8a004723c */ /* 0x040fe20000041804 */
[----:B------:R-:W-:Y:S04]  /*25100*/  MUFU.EX2 R198, R198 ;  /* 0x000000c600c67308 */ /* 0x000fe80000000800 */
[----:B------:R-:W-:Y:S01]  /*25110*/  FMUL.FTZ R95, R0, R95 ;  /* 0x0000005f005f7220 */ /* 0x000fe20000410000 */
[C---:B------:R-:W-:Y:S01]  /*25120*/  HMMA.16816.F32.BF16 R8, R160.reuse, R170, R8 ;  /* 0x000000aaa008723c */ /* 0x040fe20000041808 */
[----:B------:R-:W1:Y:S04]  /*25130*/  LDSM.16.MT88.4 R168, [R230+0x12000] ;  /* 0x01200000e6a8783b */ /* 0x000e680000004200 */
[----:B------:R-:W3:Y:S01]  /*25140*/  MUFU.EX2 R199, R199 ;  /* 0x000000c700c77308 */ /* 0x000ee20000000800 */
[----:B------:R-:W-:Y:S01]  /*25150*/  ISETP.GT.AND P0, PT, R246, 0x1, PT ;  /* 0x00000001f600780c */ /* 0x000fe20003f04270 */
[C---:B------:R-:W-:Y:S01]  /*25160*/  FMUL.FTZ R96, R2.reuse, R96 ;  /* 0x0000006002607220 */ /* 0x040fe20000410000 */
[C---:B------:R-:W-:Y:S03]  /*25170*/  HMMA.16816.F32.BF16 R36, R160.reuse, R172, R36 ;  /* 0x000000aca024723c */ /* 0x040fe60000041824 */
[----:B------:R-:W-:Y:S03]  /*25180*/  FMUL.FTZ R97, R2, R97 ;  /* 0x0000006102617220 */ /* 0x000fe60000410000 */
[C---:B------:R-:W-:Y:S01]  /*25190*/  HMMA.16816.F32.BF16 R40, R160.reuse, R174, R40 ;  /* 0x000000aea028723c */ /* 0x040fe20000041828 */
[----:B------:R-:W4:Y:S01]  /*251a0*/  LDSM.16.MT88.4 R172, [R229+0x12000] ;  /* 0x01200000e5ac783b */ /* 0x000f220000004200 */
[----:B------:R-:W-:Y:S03]  /*251b0*/  MUFU.EX2 R200, R200 ;  /* 0x000000c800c87308 */ /* 0x000fe60000000800 */
[C---:B------:R-:W-:Y:S01]  /*251c0*/  FMUL.FTZ R98, R0.reuse, R98 ;  /* 0x0000006200627220 */ /* 0x040fe20000410000 */
[C---:B------:R-:W-:Y:S06]  /*251d0*/  HMMA.16816.F32.BF16 R44, R160.reuse, R176, R44 ;  /* 0x000000b0a02c723c */ /* 0x040fec000004182c */
[----:B------:R-:W-:Y:S01]  /*251e0*/  MUFU.EX2 R252, R252 ;  /* 0x000000fc00fc7308 */ /* 0x000fe20000000800 */
[----:B------:R-:W-:Y:S01]  /*251f0*/  FMUL.FTZ R99, R0, R99 ;  /* 0x0000006300637220 */ /* 0x000fe20000410000 */
[C---:B------:R-:W-:Y:S01]  /*25200*/  HMMA.16816.F32.BF16 R48, R160.reuse, R178, R48 ;  /* 0x000000b2a030723c */ /* 0x040fe20000041830 */
[----:B------:R-:W-:Y:S02]  /*25210*/  LDSM.16.MT88.4 R176, [R228+0x10800] ;  /* 0x01080000e4b0783b */ /* 0x000fe40000004200 */
[C---:B------:R-:W-:Y:S03]  /*25220*/  FMUL.FTZ R100, R2.reuse, R100 ;  /* 0x0000006402647220 */ /* 0x040fe60000410000 */
[C---:B--2---:R-:W-:Y:S05]  /*25230*/  HMMA.16816.F32.BF16 R52, R160.reuse, R156, R52 ;  /* 0x0000009ca034723c */ /* 0x044fea0000041834 */
[----:B------:R-:W-:Y:S01]  /*25240*/  FMUL.FTZ R101, R2, R101 ;  /* 0x0000006502657220 */ /* 0x000fe20000410000 */
[C---:B------:R-:W-:Y:S01]  /*25250*/  HMMA.16816.F32.BF16 R56, R160.reuse, R158, R56 ;  /* 0x0000009ea038723c */ /* 0x040fe20000041838 */
[----:B------:R-:W2:Y:S04]  /*25260*/  LDSM.16.MT88.4 R156, [R228+0x12000] ;  /* 0x01200000e49c783b */ /* 0x000ea80000004200 */
[C---:B------:R-:W-:Y:S01]  /*25270*/  FMUL.FTZ R102, R0.reuse, R102 ;  /* 0x0000006600667220 */ /* 0x040fe20000410000 */
[C---:B-1----:R-:W-:Y:S05]  /*25280*/  HMMA.16816.F32.BF16 R60, R160.reuse, R168, R60 ;  /* 0x000000a8a03c723c */ /* 0x042fea000004183c */
[----:B------:R-:W-:Y:S01]  /*25290*/  FMUL.FTZ R103, R0, R103 ;  /* 0x0000006700677220 */ /* 0x000fe20000410000 */
[C---:B------:R-:W-:Y:S01]  /*252a0*/  HMMA.16816.F32.BF16 R64, R160.reuse, R170, R64 ;  /* 0x000000aaa040723c */ /* 0x040fe20000041840 */
[----:B------:R-:W1:Y:S04]  /*252b0*/  LDSM.16.MT88.4 R168, [R227+0x12000] ;  /* 0x01200000e3a8783b */ /* 0x000e680000004200 */
[C---:B------:R-:W-:Y:S01]  /*252c0*/  FMUL.FTZ R104, R2.reuse, R104 ;  /* 0x0000006802687220 */ /* 0x040fe20000410000 */
[C---:B----4-:R-:W-:Y:S05]  /*252d0*/  HMMA.16816.F32.BF16 R68, R160.reuse, R172, R68 ;  /* 0x000000aca044723c */ /* 0x050fea0000041844 */
[----:B------:R-:W-:Y:S01]  /*252e0*/  FMUL.FTZ R105, R2, R105 ;  /* 0x0000006902697220 */ /* 0x000fe20000410000 */
[C---:B------:R-:W-:Y:S01]  /*252f0*/  HMMA.16816.F32.BF16 R72, R160.reuse, R174, R72 ;  /* 0x000000aea048723c */ /* 0x040fe20000041848 */
[----:B------:R-:W4:Y:S04]  /*25300*/  LDSM.16.MT88.4 R172, [R230+0x14000] ;  /* 0x01400000e6ac783b */ /* 0x000f280000004200 */
        /* <DEDUP_REMOVED lines=10> */
[C---:B--2---:R-:W-:Y:S03]  /*253b0*/  HMMA.16816.F32.BF16 R76, R160.reuse, R156, R76 ;  /* 0x0000009ca04c723c */ /* 0x044fe6000004184c */
[C---:B------:R-:W-:Y:S01]  /*253c0*/  FMUL.FTZ R116, R2.reuse, R116 ;  /* 0x0000007402747220 */ /* 0x040fe20000410000 */
[----:B------:R-:W-:Y:S01]  /*253d0*/  FMUL.FTZ R117, R2, R117 ;  /* 0x0000007502757220 */ /* 0x000fe20000410000 */
[C---:B------:R-:W-:Y:S01]  /*253e0*/  FMUL.FTZ R118, R0.reuse, R118 ;  /* 0x0000007600767220 */ /* 0x040fe20000410000 */
[C---:B------:R-:W-:Y:S01]  /*253f0*/  HMMA.16816.F32.BF16 R80, R160.reuse, R158, R80 ;  /* 0x0000009ea050723c */ /* 0x040fe20000041850 */
[----:B------:R-:W2:Y:S04]  /*25400*/  LDSM.16.MT88.4 R156, [R229+0x14000] ;  /* 0x01400000e59c783b */ /* 0x000ea80000004200 */
[----:B------:R-:W-:Y:S01]  /*25410*/  FMUL.FTZ R119, R0, R119 ;  /* 0x0000007700777220 */ /* 0x000fe20000410000 */
[C---:B-1----:R-:W-:Y:S05]  /*25420*/  HMMA.16816.F32.BF16 R84, R160.reuse, R168, R84 ;  /* 0x000000a8a054723c */ /* 0x042fea0000041854 */
[C---:B------:R-:W-:Y:S01]  /*25430*/  FMUL.FTZ R120, R2.reuse, R120 ;  /* 0x0000007802787220 */ /* 0x040fe20000410000 */
[C---:B------:R-:W-:Y:S01]  /*25440*/  HMMA.16816.F32.BF16 R88, R160.reuse, R170, R88 ;  /* 0x000000aaa058723c */ /* 0x040fe20000041858 */
[----:B------:R-:W1:Y:S04]  /*25450*/  LDSM.16.MT88.4 R168, [R228+0x14000] ;  /* 0x01400000e4a8783b */ /* 0x000e680000004200 */
[----:B------:R-:W-:Y:S01]  /*25460*/  FMUL.FTZ R121, R2, R121 ;  /* 0x0000007902797220 */ /* 0x000fe20000410000 */
[C---:B----4-:R-:W-:Y:S05]  /*25470*/  HMMA.16816.F32.BF16 R92, R160.reuse, R172, R92 ;  /* 0x000000aca05c723c */ /* 0x050fea000004185c */
[C---:B------:R-:W-:Y:S01]  /*25480*/  FMUL.FTZ R122, R0.reuse, R122 ;  /* 0x0000007a007a7220 */ /* 0x040fe20000410000 */
[C---:B------:R-:W-:Y:S01]  /*25490*/  HMMA.16816.F32.BF16 R96, R160.reuse, R174, R96 ;  /* 0x000000aea060723c */ /* 0x040fe20000041860 */
[----:B------:R-:W4:Y:S04]  /*254a0*/  LDSM.16.MT88.4 R172, [R227+0x14000] ;  /* 0x01400000e3ac783b */ /* 0x000f280000004200 */
        /* <DEDUP_REMOVED lines=13> */
[C---:B------:R-:W-:Y:S01]  /*25580*/  FMUL.FTZ R135, R0.reuse, R135 ;  /* 0x0000008700877220 */ /* 0x040fe20000410000 */
[C---:B------:R-:W-:Y:S01]  /*25590*/  HMMA.16816.F32.BF16 R104, R160.reuse, R158, R104 ;  /* 0x0000009ea068723c */ /* 0x040fe20000041868 */
[----:B------:R-:W2:Y:S04]  /*255a0*/  LDSM.16.MT88.4 R156, [R230+0x16000] ;  /* 0x01600000e69c783b */ /* 0x000ea80000004200 */
[--C-:B------:R-:W-:Y:S01]  /*255b0*/  FFMA.FTZ R201, R15, R165, -R196.reuse ;  /* 0x000000a50fc97223 */ /* 0x100fe200000108c4 */
[C---:B-1----:R-:W-:Y:S05]  /*255c0*/  HMMA.16816.F32.BF16 R108, R160.reuse, R168, R108 ;  /* 0x000000a8a06c723c */ /* 0x042fea000004186c */
[----:B------:R-:W-:Y:S01]  /*255d0*/  FMUL.FTZ R15, R0, R155 ;  /* 0x0000009b000f7220 */ /* 0x000fe20000410000 */
[C---:B------:R-:W-:Y:S01]  /*255e0*/  HMMA.16816.F32.BF16 R112, R160.reuse, R170, R112 ;  /* 0x000000aaa070723c */ /* 0x040fe20000041870 */
[----:B------:R-:W1:Y:S01]  /*255f0*/  LDSM.16.MT88.4 R168, [R229+0x16000] ;  /* 0x01600000e5a8783b */ /* 0x000e620000004200 */
[----:B------:R-:W5:Y:S03]  /*25600*/  MUFU.EX2 R201, R201 ;  /* 0x000000c900c97308 */ /* 0x000f660000000800 */
[C---:B------:R-:W-:Y:S01]  /*25610*/  FMUL.FTZ R136, R2.reuse, R136 ;  /* 0x0000008802887220 */ /* 0x040fe20000410000 */
[C---:B----4-:R-:W-:Y:S03]  /*25620*/  HMMA.16816.F32.BF16 R116, R160.reuse, R172, R116 ;  /* 0x000000aca074723c */ /* 0x050fe60000041874 */
[----:B------:R-:W-:Y:S02]  /*25630*/  LDSM.16.MT88.4 R152, [R230+0x10800] ;  /* 0x01080000e698783b */ /* 0x000fe40000004200 */
[----:B------:R-:W-:Y:S01]  /*25640*/  FMUL.FTZ R137, R2, R137 ;  /* 0x0000008902897220 */ /* 0x000fe20000410000 */
[C---:B------:R-:W-:Y:S05]  /*25650*/  HMMA.16816.F32.BF16 R120, R160.reuse, R174, R120 ;  /* 0x000000aea078723c */ /* 0x040fea0000041878 */
[----:B------:R-:W4:Y:S01]  /*25660*/  LDSM.16.MT88.4 R172, [R228+0x16000] ;  /* 0x01600000e4ac783b */ /* 0x000f220000004200 */
[C---:B------:R-:W-:Y:S01]  /*25670*/  FMUL.FTZ R138, R0.reuse, R138 ;  /* 0x0000008a008a7220 */ /* 0x040fe20000410000 */
[----:B------:R-:W-:Y:S01]  /*25680*/  FMUL.FTZ R139, R0, R139 ;  /* 0x0000008b008b7220 */ /* 0x000fe20000410000 */
[-CC-:B------:R-:W-:Y:S03]  /*25690*/  FFMA.FTZ R202, R16, R165.reuse, -R197.reuse ;  /* 0x000000a510ca7223 */ /* 0x180fe600000108c5 */
[-C--:B------:R-:W-:Y:S01]  /*256a0*/  FFMA.FTZ R203, R17, R165.reuse, -R197 ;  /* 0x000000a511cb7223 */ /* 0x080fe200000108c5 */
[-CC-:B------:R-:W-:Y:S01]  /*256b0*/  FFMA.FTZ R250, R18, R165.reuse, -R196.reuse ;  /* 0x000000a512fa7223 */ /* 0x180fe200000108c4 */
[----:B------:R-:W-:Y:S01]  /*256c0*/  FFMA.FTZ R251, R19, R165, -R196 ;  /* 0x000000a513fb7223 */ /* 0x000fe200000108c4 */
[C---:B------:R-:W-:Y:S01]  /*256d0*/  FMUL.FTZ R16, R2.reuse, R148 ;  /* 0x0000009402107220 */ /* 0x040fe20000410000 */
[----:B---3--:R-:W-:Y:S01]  /*256e0*/  F2FP.BF16.F32.PACK_AB R148, R199, R198 ;  /* 0x000000c6c794723e */ /* 0x008fe200000010ff */
[----:B------:R-:W-:Y:S01]  /*256f0*/  FMUL.FTZ R17, R2, R149 ;  /* 0x0000009502117220 */ /* 0x000fe20000410000 */
[C---:B--2---:R-:W-:Y:S01]  /*25700*/  HMMA.16816.F32.BF16 R124, R160.reuse, R156, R124 ;  /* 0x0000009ca07c723c */ /* 0x044fe2000004187c */
[----:B------:R-:W-:Y:S02]  /*25710*/  MUFU.EX2 R202, R202 ;  /* 0x000000ca00ca7308 */ /* 0x000fe40000000800 */
[----:B-----5:R-:W-:Y:S01]  /*25720*/  F2FP.BF16.F32.PACK_AB R149, R201, R200 ;  /* 0x000000c8c995723e */ /* 0x020fe200000010ff */
[C---:B------:R-:W-:Y:S01]  /*25730*/  FMUL.FTZ R18, R0.reuse, R150 ;  /* 0x0000009600127220 */ /* 0x040fe20000410000 */
[----:B------:R-:W-:Y:S01]  /*25740*/  FMUL.FTZ R19, R0, R151 ;  /* 0x0000009700137220 */ /* 0x000fe20000410000 */
[C---:B------:R-:W-:Y:S01]  /*25750*/  HMMA.16816.F32.BF16 R128, R160.reuse, R158, R128 ;  /* 0x0000009ea080723c */ /* 0x040fe20000041880 */
[----:B------:R-:W2:Y:S04]  /*25760*/  LDSM.16.MT88.4 R156, [R227+0x16000] ;  /* 0x01600000e39c783b */ /* 0x000ea80000004200 */
[----:B------:R-:W3:Y:S01]  /*25770*/  MUFU.EX2 R203, R203 ;  /* 0x000000cb00cb7308 */ /* 0x000ee20000000800 */
[C---:B------:R-:W-:Y:S01]  /*25780*/  FMUL.FTZ R140, R2.reuse, R140 ;  /* 0x0000008c028c7220 */ /* 0x040fe20000410000 */
[C---:B-1----:R-:W-:Y:S08]  /*25790*/  HMMA.16816.F32.BF16 R132, R160.reuse, R168, R132 ;  /* 0x000000a8a084723c */ /* 0x042ff00000041884 */
[----:B------:R-:W-:Y:S01]  /*257a0*/  MUFU.EX2 R250, R250 ;  /* 0x000000fa00fa7308 */ /* 0x000fe20000000800 */
[C---:B------:R-:W-:Y:S01]  /*257b0*/  HMMA.16816.F32.BF16 R12, R160.reuse, R170, R12 ;  /* 0x000000aaa00c723c */ /* 0x040fe2000004180c */
[----:B------:R-:W1:Y:S02]  /*257c0*/  LDSM.16.MT88.4 R168, [R229+0x10800] ;  /* 0x01080000e5a8783b */ /* 0x000e640000004200 */
[----:B------:R-:W-:Y:S01]  /*257d0*/  FMUL.FTZ R141, R2, R141 ;  /* 0x0000008d028d7220 */ /* 0x000fe20000410000 */
[C---:B------:R-:W-:Y:S05]  /*257e0*/  FMUL.FTZ R142, R0.reuse, R142 ;  /* 0x0000008e008e7220 */ /* 0x040fea0000410000 */
[----:B------:R-:W5:Y:S02]  /*257f0*/  MUFU.EX2 R251, R251 ;  /* 0x000000fb00fb7308 */ /* 0x000f640000000800 */
[----:B---3--:R-:W-:Y:S01]  /*25800*/  F2FP.BF16.F32.PACK_AB R150, R203, R202 ;  /* 0x000000cacb96723e */ /* 0x008fe200000010ff */
[C---:B----4-:R-:W-:Y:S03]  /*25810*/  HMMA.16816.F32.BF16 R136, R160.reuse, R172, R136 ;  /* 0x000000aca088723c */ /* 0x050fe60000041888 */
[----:B------:R-:W-:Y:S01]  /*25820*/  FMUL.FTZ R143, R0, R143 ;  /* 0x0000008f008f7220 */ /* 0x000fe20000410000 */
[C---:B------:R-:W-:Y:S01]  /*25830*/  FMUL.FTZ R144, R2.reuse, R144 ;  /* 0x0000009002907220 */ /* 0x040fe20000410000 */
[----:B------:R-:W-:Y:S01]  /*25840*/  FMUL.FTZ R145, R2, R145 ;  /* 0x0000009102917220 */ /* 0x000fe20000410000 */
[C---:B------:R-:W-:Y:S01]  /*25850*/  HMMA.16816.F32.BF16 R16, R160.reuse, R174, R16 ;  /* 0x000000aea010723c */ /* 0x040fe20000041810 */
[----:B------:R-:W3:Y:S04]  /*25860*/  LDSM.16.MT88.4 R172, [R227+0x10800] ;  /* 0x01080000e3ac783b */ /* 0x000ee80000004200 */
[C---:B------:R-:W-:Y:S01]  /*25870*/  FMUL.FTZ R146, R0.reuse, R146 ;  /* 0x0000009200927220 */ /* 0x040fe20000410000 */
[----:B------:R-:W-:Y:S01]  /*25880*/  FMUL.FTZ R147, R0, R147 ;  /* 0x0000009300937220 */ /* 0x000fe20000410000 */
[----:B------:R-:W-:Y:S01]  /*25890*/  FFMA.FTZ R191, R2, R249, R191 ;  /* 0x000000f902bf7223 */ /* 0x000fe200000100bf */
[----:B-----5:R-:W-:Y:S03]  /*258a0*/  F2FP.BF16.F32.PACK_AB R151, R251, R250 ;  /* 0x000000fafb97723e */ /* 0x020fe600000010ff */
[----:B------:R-:W-:Y:S01]  /*258b0*/  MOV R2, R164 ;  /* 0x000000a400027202 */ /* 0x000fe20000000f00 */
[----:B------:R-:W-:Y:S01]  /*258c0*/  FFMA.FTZ R194, R0, R248, R194 ;  /* 0x000000f800c27223 */ /* 0x000fe200000100c2 */
[C---:B--2---:R-:W-:Y:S03]  /*258d0*/  HMMA.16816.F32.BF16 R140, R160.reuse, R156, R140 ;  /* 0x0000009ca08c723c */ /* 0x044fe6000004188c */
[----:B------:R-:W-:Y:S01]  /*258e0*/  FADD.FTZ R191, R166, R191 ;  /* 0x000000bfa6bf7221 */ /* 0x000fe20000010000 */
[----:B------:R-:W-:Y:S01]  /*258f0*/  FADD.FTZ R194, R167, R194 ;  /* 0x000000c2a7c27221 */ /* 0x000fe20000010000 */
[----:B------:R-:W-:Y:S01]  /*25900*/  IADD3 R0, R246, -0x1, RZ ;  /* 0xfffffffff6007810 */ /* 0x000fe20007ffe0ff */
[----:B------:R-:W-:Y:S01]  /*25910*/  HMMA.16816.F32.BF16 R144, R160, R158, R144 ;  /* 0x0000009ea090723c */ /* 0x000fe20000041890 */
[----:B------:R-:W2:Y:S04]  /*25920*/  LDSM.16.MT88.4 R156, [R229+0x12800] ;  /* 0x01280000e59c783b */ /* 0x000ea80000004200 */
        /* <DEDUP_REMOVED lines=16> */
[C---:B---3--:R-:W-:Y:S05]  /*25a30*/  HMMA.16816.F32.BF16 R52, R148.reuse, R172, R52 ;  /* 0x000000ac9434723c */ /* 0x048fea0000041834 */
[----:B------:R-:W-:Y:S01]  /*25a40*/  FADD.FTZ R192, R199, R192 ;  /* 0x000000c0c7c07221 */ /* 0x000fe20000010000 */
[C---:B------:R-:W-:Y:S01]  /*25a50*/  HMMA.16816.F32.BF16 R56, R148.reuse, R174, R56 ;  /* 0x000000ae9438723c */ /* 0x040fe20000041838 */
[----:B------:R-:W3:Y:S04]  /*25a60*/  LDSM.16.MT88.4 R172, [R228+0x14800] ;  /* 0x01480000e4ac783b */ /* 0x000ee80000004200 */
[----:B------:R-:W-:Y:S01]  /*25a70*/  FADD.FTZ R200, R201, R200 ;  /* 0x000000c8c9c87221 */ /* 0x000fe20000010000 */
[C---:B------:R-:W-:Y:S05]  /*25a80*/  HMMA.16816.F32.BF16 R60, R148.reuse, R180, R60 ;  /* 0x000000b4943c723c */ /* 0x040fea000004183c */
[----:B------:R-:W-:Y:S01]  /*25a90*/  FADD.FTZ R202, R202, R192 ;  /* 0x000000c0caca7221 */ /* 0x000fe20000010000 */
[C---:B------:R-:W-:Y:S05]  /*25aa0*/  HMMA.16816.F32.BF16 R64, R148.reuse, R182, R64 ;  /* 0x000000b69440723c */ /* 0x040fea0000041840 */
[-CC-:B------:R-:W-:Y:S01]  /*25ab0*/  FFMA.FTZ R180, R20, R165.reuse, -R197.reuse ;  /* 0x000000a514b47223 */ /* 0x180fe200000108c5 */
[C---:B--2---:R-:W-:Y:S05]  /*25ac0*/  HMMA.16816.F32.BF16 R68, R148.reuse, R156, R68 ;  /* 0x0000009c9444723c */ /* 0x044fea0000041844 */
[-CC-:B------:R-:W-:Y:S01]  /*25ad0*/  FFMA.FTZ R181, R21, R165.reuse, -R197.reuse ;  /* 0x000000a515b57223 */ /* 0x180fe200000108c5 */
[C---:B------:R-:W-:Y:S01]  /*25ae0*/  HMMA.16816.F32.BF16 R72, R148.reuse, R158, R72 ;  /* 0x0000009e9448723c */ /* 0x040fe20000041848 */
[----:B------:R-:W2:Y:S01]  /*25af0*/  LDSM.16.MT88.4 R156, [R227+0x14800] ;  /* 0x01480000e39c783b */ /* 0x000ea20000004200 */
[----:B------:R-:W3:Y:S03]  /*25b00*/  MUFU.EX2 R180, R180 ;  /* 0x000000b400b47308 */ /* 0x000ee60000000800 */
[-CC-:B------:R-:W-:Y:S01]  /*25b10*/  FFMA.FTZ R182, R22, R165.reuse, -R196.reuse ;  /* 0x000000a516b67223 */ /* 0x180fe200000108c4 */
[C---:B----4-:R-:W-:Y:S06]  /*25b20*/  HMMA.16816.F32.BF16 R76, R148.reuse, R160, R76 ;  /* 0x000000a0944c723c */ /* 0x050fec000004184c */
[----:B------:R-:W-:Y:S01]  /*25b30*/  MUFU.EX2 R181, R181 ;  /* 0x000000b500b57308 */ /* 0x000fe20000000800 */
[-C--:B------:R-:W-:Y:S01]  /*25b40*/  FFMA.FTZ R183, R23, R165.reuse, -R196 ;  /* 0x000000a517b77223 */ /* 0x080fe200000108c4 */
[C---:B------:R-:W-:Y:S01]  /*25b50*/  HMMA.16816.F32.BF16 R80, R148.reuse, R162, R80 ;  /* 0x000000a29450723c */ /* 0x040fe20000041850 */
[----:B------:R-:W-:Y:S02]  /*25b60*/  LDSM.16.MT88.4 R160, [R229+0x16800] ;  /* 0x01680000e5a0783b */ /* 0x000fe40000004200 */
[----:B------:R-:W-:Y:S03]  /*25b70*/  FADD.FTZ R200, R250, R200 ;  /* 0x000000c8fac87221 */ /* 0x000fe60000010000 */
[C---:B------:R-:W-:Y:S02]  /*25b80*/  HMMA.16816.F32.BF16 R84, R148.reuse, R184, R84 ;  /* 0x000000b89454723c */ /* 0x040fe40000041854 */
[----:B------:R-:W4:Y:S01]  /*25b90*/  MUFU.EX2 R182, R182 ;  /* 0x000000b600b67308 */ /* 0x000f220000000800 */
[----:B------:R-:W-:Y:S02]  /*25ba0*/  LDSM.16.MT88.4 R20, [R228+0x16800] ;  /* 0x01680000e414783b */ /* 0x000fe40000004200 */
[----:B------:R-:W-:Y:S01]  /*25bb0*/  FADD.FTZ R202, R203, R202 ;  /* 0x000000cacbca7221 */ /* 0x000fe20000010000 */
[C---:B------:R-:W-:Y:S06]  /*25bc0*/  HMMA.16816.F32.BF16 R88, R148.reuse, R186, R88 ;  /* 0x000000ba9458723c */ /* 0x040fec0000041858 */
[----:B------:R-:W4:Y:S01]  /*25bd0*/  MUFU.EX2 R183, R183 ;  /* 0x000000b700b77308 */ /* 0x000f220000000800 */
[-CC-:B------:R-:W-:Y:S01]  /*25be0*/  FFMA.FTZ R184, R24, R165.reuse, -R197.reuse ;  /* 0x000000a518b87223 */ /* 0x180fe200000108c5 */
[C---:B-----5:R-:W-:Y:S03]  /*25bf0*/  HMMA.16816.F32.BF16 R92, R148.reuse, R152, R92 ;  /* 0x00000098945c723c */ /* 0x060fe6000004185c */
[-C--:B------:R-:W-:Y:S03]  /*25c00*/  FFMA.FTZ R185, R25, R165.reuse, -R197 ;  /* 0x000000a519b97223 */ /* 0x080fe600000108c5 */
[C---:B------:R-:W-:Y:S01]  /*25c10*/  HMMA.16816.F32.BF16 R96, R148.reuse, R154, R96 ;  /* 0x0000009a9460723c */ /* 0x040fe20000041860 */
[----:B------:R-:W5:Y:S01]  /*25c20*/  LDSM.16.MT88.4 R152, [R230+0x16800] ;  /* 0x01680000e698783b */ /* 0x000f620000004200 */
[----:B------:R-:W-:Y:S03]  /*25c30*/  MUFU.EX2 R184, R184 ;  /* 0x000000b800b87308 */ /* 0x000fe60000000800 */
[-CC-:B------:R-:W-:Y:S01]  /*25c40*/  FFMA.FTZ R186, R26, R165.reuse, -R196.reuse ;  /* 0x000000a51aba7223 */ /* 0x180fe200000108c4 */
[C---:B-1----:R-:W-:Y:S06]  /*25c50*/  HMMA.16816.F32.BF16 R100, R148.reuse, R168, R100 ;  /* 0x000000a89464723c */ /* 0x042fec0000041864 */
[----:B------:R-:W1:Y:S01]  /*25c60*/  MUFU.EX2 R185, R185 ;  /* 0x000000b900b97308 */ /* 0x000e620000000800 */
[----:B------:R-:W-:Y:S01]  /*25c70*/  FFMA.FTZ R187, R27, R165, -R196 ;  /* 0x000000a51bbb7223 */ /* 0x000fe200000108c4 */
[C---:B------:R-:W-:Y:S01]  /*25c80*/  HMMA.16816.F32.BF16 R104, R148.reuse, R170, R104 ;  /* 0x000000aa9468723c */ /* 0x040fe20000041868 */
[----:B------:R-:W1:Y:S02]  /*25c90*/  LDSM.16.MT88.4 R168, [R227+0x16800] ;  /* 0x01680000e3a8783b */ /* 0x000e640000004200 */
[----:B------:R-:W-:Y:S03]  /*25ca0*/  FADD.FTZ R251, R251, R200 ;  /* 0x000000c8fbfb7221 */ /* 0x000fe60000010000 */
[C---:B---3--:R-:W-:Y:S02]  /*25cb0*/  HMMA.16816.F32.BF16 R108, R148.reuse, R172, R108 ;  /* 0x000000ac946c723c */ /* 0x048fe4000004186c */
[----:B------:R-:W-:Y:S01]  /*25cc0*/  MUFU.EX2 R186, R186 ;  /* 0x000000ba00ba7308 */ /* 0x000fe20000000800 */
[----:B------:R-:W-:Y:S02]  /*25cd0*/  LDSM.16.MT88.4 R24, [R227+0x11000] ;  /* 0x01100000e318783b */ /* 0x000fe40000004200 */
[----:B------:R-:W-:Y:S01]  /*25ce0*/  FADD.FTZ R202, R180, R202 ;  /* 0x000000cab4ca7221 */ /* 0x000fe20000010000 */
[C---:B------:R-:W-:Y:S06]  /*25cf0*/  HMMA.16816.F32.BF16 R112, R148.reuse, R174, R112 ;  /* 0x000000ae9470723c */ /* 0x040fec0000041870 */
[----:B------:R-:W3:Y:S01]  /*25d00*/  MUFU.EX2 R187, R187 ;  /* 0x000000bb00bb7308 */ /* 0x000ee20000000800 */
[----:B------:R-:W3:Y:S01]  /*25d10*/  LDSM.16.MT88.4 R172, [R230+0x11000] ;  /* 0x01100000e6ac783b */ /* 0x000ee20000004200 */
[C---:B--2---:R-:W-:Y:S03]  /*25d20*/  HMMA.16816.F32.BF16 R116, R148.reuse, R156, R116 ;  /* 0x0000009c9474723c */ /* 0x044fe60000041874 */
[----:B----4-:R-:W-:Y:S03]  /*25d30*/  FADD.FTZ R251, R182, R251 ;  /* 0x000000fbb6fb7221 */ /* 0x010fe60000010000 */
[C---:B------:R-:W-:Y:S01]  /*25d40*/  HMMA.16816.F32.BF16 R120, R148.reuse, R158, R120 ;  /* 0x0000009e9478723c */ /* 0x040fe20000041878 */
[----:B------:R-:W2:Y:S04]  /*25d50*/  LDSM.16.MT88.4 R156, [R228+0x11000] ;  /* 0x01100000e49c783b */ /* 0x000ea80000004200 */
[----:B------:R-:W-:Y:S01]  /*25d60*/  FADD.FTZ R251, R183, R251 ;  /* 0x000000fbb7fb7221 */ /* 0x000fe20000010000 */
[C---:B-----5:R-:W-:Y:S05]  /*25d70*/  HMMA.16816.F32.BF16 R124, R148.reuse, R152, R124 ;  /* 0x00000098947c723c */ /* 0x060fea000004187c */
[----:B------:R-:W-:Y:S01]  /*25d80*/  MOV R246, R0 ;  /* 0x0000000000f67202 */ /* 0x000fe20000000f00 */
[C---:B------:R-:W-:Y:S01]  /*25d90*/  HMMA.16816.F32.BF16 R128, R148.reuse, R154, R128 ;  /* 0x0000009a9480723c */ /* 0x040fe20000041880 */
[----:B------:R-:W4:Y:S04]  /*25da0*/  LDSM.16.MT88.4 R152, [R230+0x13000] ;  /* 0x01300000e698783b */ /* 0x000f280000004200 */
[----:B------:R-:W-:Y:S01]  /*25db0*/  MOV R0, R3 ;  /* 0x0000000300007202 */ /* 0x000fe20000000f00 */
[C---:B------:R-:W-:Y:S06]  /*25dc0*/  HMMA.16816.F32.BF16 R132, R148.reuse, R160, R132 ;  /* 0x000000a09484723c */ /* 0x040fec0000041884 */
[C---:B------:R-:W-:Y:S01]  /*25dd0*/  HMMA.16816.F32.BF16 R12, R148.reuse, R162, R12 ;  /* 0x000000a2940c723c */ /* 0x040fe2000004180c */
[----:B------:R-:W-:Y:S05]  /*25de0*/  LDSM.16.MT88.4 R160, [R228+0x13000] ;  /* 0x01300000e4a0783b */ /* 0x000fea0000004200 */
[C---:B------:R-:W-:Y:S06]  /*25df0*/  HMMA.16816.F32.BF16 R136, R148.reuse, R20, R136 ;  /* 0x000000149488723c */ /* 0x040fec0000041888 */
[C---:B------:R-:W-:Y:S05]  /*25e00*/  HMMA.16816.F32.BF16 R16, R148.reuse, R22, R16 ;  /* 0x000000169410723c */ /* 0x040fea0000041810 */
[----:B------:R-:W-:Y:S01]  /*25e10*/  F2FP.BF16.F32.PACK_AB R20, R181, R180 ;  /* 0x000000b4b514723e */ /* 0x000fe200000010ff */
[C---:B-1----:R-:W-:Y:S05]  /*25e20*/  HMMA.16816.F32.BF16 R140, R148.reuse, R168, R140 ;  /* 0x000000a8948c723c */ /* 0x042fea000004188c */
[----:B------:R-:W-:Y:S01]  /*25e30*/  F2FP.BF16.F32.PACK_AB R21, R183, R182 ;  /* 0x000000b6b715723e */ /* 0x000fe200000010ff */
[----:B------:R-:W-:Y:S01]  /*25e40*/  HMMA.16816.F32.BF16 R144, R148, R170, R144 ;  /* 0x000000aa9490723c */ /* 0x000fe20000041890 */
[----:B------:R-:W1:Y:S04]  /*25e50*/  LDSM.16.MT88.4 R148, [R229+0x13000] ;  /* 0x01300000e594783b */ /* 0x000e680000004200 */
[----:B------:R-:W-:Y:S01]  /*25e60*/  F2FP.BF16.F32.PACK_AB R22, R185, R184 ;  /* 0x000000b8b916723e */ /* 0x000fe200000010ff */
[----:B------:R-:W-:Y:S01]  /*25e70*/  FADD.FTZ R181, R181, R202 ;  /* 0x000000cab5b57221 */ /* 0x000fe20000010000 */
[C---:B---3--:R-:W-:Y:S01]  /*25e80*/  F2FP.BF16.F32.PACK_AB R23, R187.reuse, R186 ;  /* 0x000000babb17723e */ /* 0x048fe200000010ff */
[----:B------:R-:W-:Y:S01]  /*25e90*/  FADD.FTZ R186, R186, R251 ;  /* 0x000000fbbaba7221 */ /* 0x000fe20000010000 */
[----:B------:R-:W3:Y:S02]  /*25ea0*/  LDSM.16.MT88.4 R168, [R227+0x13000] ;  /* 0x01300000e3a8783b */ /* 0x000ee40000004200 */
[----:B------:R-:W-:Y:S01]  /*25eb0*/  FADD.FTZ R181, R184, R181 ;  /* 0x000000b5b8b57221 */ /* 0x000fe20000010000 */
[----:B------:R-:W-:Y:S02]  /*25ec0*/  FADD.FTZ R186, R187, R186 ;  /* 0x000000babbba7221 */ /* 0x000fe40000010000 */
[C---:B------:R-:W-:Y:S05]  /*25ed0*/  HMMA.16816.F32.BF16 R4, R20.reuse, R172, R4 ;  /* 0x000000ac1404723c */ /* 0x040fea0000041804 */
[----:B------:R-:W-:Y:S01]  /*25ee0*/  FADD.FTZ R181, R185, R181 ;  /* 0x000000b5b9b57221 */ /* 0x000fe20000010000 */
        /* <DEDUP_REMOVED lines=10> */
[----:B------:R-:W5:Y:S05]  /*25f90*/  LDSM.16.MT88.4 R24, [R227+0x15000] ;  /* 0x01500000e318783b */ /* 0x000f6a0000004200 */
[C---:B----4-:R-:W-:Y:S06]  /*25fa0*/  HMMA.16816.F32.BF16 R60, R20.reuse, R152, R60 ;  /* 0x00000098143c723c */ /* 0x050fec000004183c */
[C---:B------:R-:W-:Y:S01]  /*25fb0*/  HMMA.16816.F32.BF16 R64, R20.reuse, R154, R64 ;  /* 0x0000009a1440723c */ /* 0x040fe20000041840 */
[----:B------:R-:W-:Y:S05]  /*25fc0*/  LDSM.16.MT88.4 R152, [R229+0x17000] ;  /* 0x01700000e598783b */ /* 0x000fea0000004200 */
[C---:B-1----:R-:W-:Y:S06]  /*25fd0*/  HMMA.16816.F32.BF16 R68, R20.reuse, R148, R68 ;  /* 0x000000941444723c */ /* 0x042fec0000041844 */
[C---:B------:R-:W-:Y:S01]  /*25fe0*/  HMMA.16816.F32.BF16 R72, R20.reuse, R150, R72 ;  /* 0x000000961448723c */ /* 0x040fe20000041848 */
[----:B------:R-:W1:Y:S05]  /*25ff0*/  LDSM.16.MT88.4 R148, [R230+0x17000] ;  /* 0x01700000e694783b */ /* 0x000e6a0000004200 */
[C---:B------:R-:W-:Y:S01]  /*26000*/  HMMA.16816.F32.BF16 R76, R20.reuse, R160, R76 ;  /* 0x000000a0144c723c */ /* 0x040fe2000004184c */
[----:B------:R4:W4:Y:S05]  /*26010*/  MUFU.EX2 R161, R34 ;  /* 0x0000002200a17308 */ /* 0x00092a0000000800 */
[C---:B------:R-:W-:Y:S06]  /*26020*/  HMMA.16816.F32.BF16 R80, R20.reuse, R162, R80 ;  /* 0x000000a21450723c */ /* 0x040fec0000041850 */
[C---:B---3--:R-:W-:Y:S06]  /*26030*/  HMMA.16816.F32.BF16 R84, R20.reuse, R168, R84 ;  /* 0x000000a81454723c */ /* 0x048fec0000041854 */
[C---:B------:R-:W-:Y:S01]  /*26040*/  HMMA.16816.F32.BF16 R88, R20.reuse, R170, R88 ;  /* 0x000000aa1458723c */ /* 0x040fe20000041858 */
[----:B------:R-:W-:Y:S05]  /*26050*/  LDSM.16.MT88.4 R168, [R229+0x11800] ;  /* 0x01180000e5a8783b */ /* 0x000fea0000004200 */
[C---:B--2---:R-:W-:Y:S06]  /*26060*/  HMMA.16816.F32.BF16 R92, R20.reuse, R156, R92 ;  /* 0x0000009c145c723c */ /* 0x044fec000004185c */
[C---:B------:R-:W-:Y:S01]  /*26070*/  HMMA.16816.F32.BF16 R96, R20.reuse, R158, R96 ;  /* 0x0000009e1460723c */ /* 0x040fe20000041860 */
[----:B------:R-:W2:Y:S05]  /*26080*/  LDSM.16.MT88.4 R156, [R228+0x17000] ;  /* 0x01700000e49c783b */ /* 0x000eaa0000004200 */
[C---:B------:R-:W-:Y:S06]  /*26090*/  HMMA.16816.F32.BF16 R100, R20.reuse, R172, R100 ;  /* 0x000000ac1464723c */ /* 0x040fec0000041864 */
[C---:B------:R-:W-:Y:S01]  /*260a0*/  HMMA.16816.F32.BF16 R104, R20.reuse, R174, R104 ;  /* 0x000000ae1468723c */ /* 0x040fe20000041868 */
[----:B------:R-:W-:Y:S05]  /*260b0*/  LDSM.16.MT88.4 R172, [R230+0x13800] ;  /* 0x01380000e6ac783b */ /* 0x000fea0000004200 */
[C---:B------:R-:W-:Y:S06]  /*260c0*/  HMMA.16816.F32.BF16 R108, R20.reuse, R176, R108 ;  /* 0x000000b0146c723c */ /* 0x040fec000004186c */
[C---:B------:R-:W-:Y:S05]  /*260d0*/  HMMA.16816.F32.BF16 R112, R20.reuse, R178, R112 ;  /* 0x000000b21470723c */ /* 0x040fea0000041870 */
[-CC-:B------:R-:W-:Y:S01]  /*260e0*/  FFMA.FTZ R176, R28, R165.reuse, -R197.reuse ;  /* 0x000000a51cb07223 */ /* 0x180fe200000108c5 */
[C---:B-----5:R-:W-:Y:S05]  /*260f0*/  HMMA.16816.F32.BF16 R116, R20.reuse, R24, R116 ;  /* 0x000000181474723c */ /* 0x060fea0000041874 */
[-CC-:B------:R-:W-:Y:S01]  /*26100*/  FFMA.FTZ R177, R29, R165.reuse, -R197.reuse ;  /* 0x000000a51db17223 */ /* 0x180fe200000108c5 */
[C---:B------:R-:W-:Y:S01]  /*26110*/  HMMA.16816.F32.BF16 R120, R20.reuse, R26, R120 ;  /* 0x0000001a1478723c */ /* 0x040fe20000041878 */
[----:B------:R-:W3:Y:S01]  /*26120*/  LDSM.16.MT88.4 R24, [R227+0x17000] ;  /* 0x01700000e318783b */ /* 0x000ee20000004200 */
[----:B------:R-:W-:Y:S03]  /*26130*/  MUFU.EX2 R176, R176 ;  /* 0x000000b000b07308 */ /* 0x000fe60000000800 */
[-C--:B------:R-:W-:Y:S01]  /*26140*/  FFMA.FTZ R197, R33, R165.reuse, -R197 ;  /* 0x000000a521c57223 */ /* 0x080fe200000108c5 */
[C---:B-1----:R-:W-:Y:S06]  /*26150*/  HMMA.16816.F32.BF16 R124, R20.reuse, R148, R124 ;  /* 0x00000094147c723c */ /* 0x042fec000004187c */
[----:B------:R-:W1:Y:S01]  /*26160*/  MUFU.EX2 R177, R177 ;  /* 0x000000b100b17308 */ /* 0x000e620000000800 */
[-CC-:B------:R-:W-:Y:S01]  /*26170*/  FFMA.FTZ R178, R30, R165.reuse, -R196.reuse ;  /* 0x000000a51eb27223 */ /* 0x180fe200000108c4 */
[C---:B------:R-:W-:Y:S01]  /*26180*/  HMMA.16816.F32.BF16 R128, R20.reuse, R150, R128 ;  /* 0x000000961480723c */ /* 0x040fe20000041880 */
[----:B------:R-:W5:Y:S02]  /*26190*/  LDSM.16.MT88.4 R148, [R230+0x11800] ;  /* 0x01180000e694783b */ /* 0x000f640000004200 */
[-CC-:B------:R-:W-:Y:S03]  /*261a0*/  FFMA.FTZ R179, R31, R165.reuse, -R196.reuse ;  /* 0x000000a51fb37223 */ /* 0x180fe600000108c4 */
[C---:B------:R-:W-:Y:S02]  /*261b0*/  HMMA.16816.F32.BF16 R132, R20.reuse, R152, R132 ;  /* 0x000000981484723c */ /* 0x040fe40000041884 */
[----:B------:R-:W-:Y:S03]  /*261c0*/  MUFU.EX2 R178, R178 ;  /* 0x000000b200b27308 */ /* 0x000fe60000000800 */
[----:B------:R-:W-:Y:S01]  /*261d0*/  FFMA.FTZ R196, R35, R165, -R196 ;  /* 0x000000a523c47223 */ /* 0x000fe200000108c4 */
[C---:B------:R-:W-:Y:S01]  /*261e0*/  HMMA.16816.F32.BF16 R12, R20.reuse, R154, R12 ;  /* 0x0000009a140c723c */ /* 0x040fe2000004180c */
[----:B----4-:R-:W4:Y:S05]  /*261f0*/  LDSM.16.MT88.4 R32, [R228+0x11800] ;  /* 0x01180000e420783b */ /* 0x010f2a0000004200 */
[----:B------:R-:W3:Y:S01]  /*26200*/  MUFU.EX2 R179, R179 ;  /* 0x000000b300b37308 */ /* 0x000ee20000000800 */
[----:B------:R-:W-:Y:S01]  /*26210*/  MOV R165, R161 ;  /* 0x000000a100a57202 */ /* 0x000fe20000000f00 */
[C---:B--2---:R-:W-:Y:S01]  /*26220*/  HMMA.16816.F32.BF16 R136, R20.reuse, R156, R136 ;  /* 0x0000009c1488723c */ /* 0x044fe20000041888 */
[----:B------:R-:W2:Y:S07]  /*26230*/  LDSM.16.MT88.4 R152, [R227+0x11800] ;  /* 0x01180000e398783b */ /* 0x000eae0000004200 */
[----:B------:R-:W5:Y:S01]  /*26240*/  MUFU.EX2 R197, R197 ;  /* 0x000000c500c57308 */ /* 0x000f620000000800 */
[C---:B------:R-:W-:Y:S03]  /*26250*/  HMMA.16816.F32.BF16 R16, R20.reuse, R158, R16 ;  /* 0x0000009e1410723c */ /* 0x040fe60000041810 */
[----:B-1----:R-:W-:Y:S03]  /*26260*/  F2FP.BF16.F32.PACK_AB R28, R177, R176 ;  /* 0x000000b0b11c723e */ /* 0x002fe600000010ff */
[C---:B---3--:R-:W-:Y:S03]  /*26270*/  HMMA.16816.F32.BF16 R140, R20.reuse, R24, R140 ;  /* 0x00000018148c723c */ /* 0x048fe6000004188c */
[----:B------:R-:W1:Y:S02]  /*26280*/  MUFU.EX2 R196, R196 ;  /* 0x000000c400c47308 */ /* 0x000e640000000800 */
[----:B------:R-:W-:Y:S01]  /*26290*/  F2FP.BF16.F32.PACK_AB R29, R179, R178 ;  /* 0x000000b2b31d723e */ /* 0x000fe200000010ff */
[----:B------:R-:W-:Y:S01]  /*262a0*/  HMMA.16816.F32.BF16 R144, R20, R26, R144 ;  /* 0x0000001a1490723c */ /* 0x000fe20000041890 */
[----:B------:R-:W3:Y:S04]  /*262b0*/  LDSM.16.MT88.4 R20, [R229+0x13800] ;  /* 0x01380000e514783b */ /* 0x000ee80000004200 */
[----:B-----5:R-:W-:Y:S01]  /*262c0*/  F2FP.BF16.F32.PACK_AB R30, R197, R252 ;  /* 0x000000fcc51e723e */ /* 0x020fe200000010ff */
[----:B------:R-:W-:Y:S01]  /*262d0*/  FADD.FTZ R176, R176, R181 ;  /* 0x000000b5b0b07221 */ /* 0x000fe20000010000 */
[----:B------:R-:W-:Y:S02]  /*262e0*/  FADD.FTZ R186, R178, R186 ;  /* 0x000000bab2ba7221 */ /* 0x000fe40000010000 */
[----:B------:R-:W-:Y:S02]  /*262f0*/  LDSM.16.MT88.4 R24, [R230+0x15800] ;  /* 0x01580000e618783b */ /* 0x000fe40000004200 */
[----:B------:R-:W-:Y:S01]  /*26300*/  FADD.FTZ R176, R177, R176 ;  /* 0x000000b0b1b07221 */ /* 0x000fe20000010000 */
[----:B-1----:R-:W-:Y:S01]  /*26310*/  F2FP.BF16.F32.PACK_AB R31, R196, R165 ;  /* 0x000000a5c41f723e */ /* 0x002fe200000010ff */
[----:B------:R-:W-:Y:S02]  /*26320*/  FADD.FTZ R186, R179, R186 ;  /* 0x000000bab3ba7221 */ /* 0x000fe40000010000 */
[----:B------:R-:W-:Y:S02]  /*26330*/  FADD.FTZ R176, R252, R176 ;  /* 0x000000b0fcb07221 */ /* 0x000fe40000010000 */
[----:B------:R-:W-:Y:S02]  /*26340*/  FADD.FTZ R186, R165, R186 ;  /* 0x000000baa5ba7221 */ /* 0x000fe40000010000 */
[C---:B------:R-:W-:Y:S01]  /*26350*/  HMMA.16816.F32.BF16 R160, R28.reuse, R148, R4 ;  /* 0x000000941ca0723c */ /* 0x040fe20000041804 */
[----:B------:R-:W1:Y:S04]  /*26360*/  LDSM.16.MT88.4 R4, [R228+0x13800] ;  /* 0x01380000e404783b */ /* 0x000e680000004200 */
[----:B------:R-:W-:Y:S01]  /*26370*/  FADD.FTZ R249, R197, R176 ;  /* 0x000000b0c5f97221 */ /* 0x000fe20000010000 */
[C---:B------:R-:W-:Y:S03]  /*26380*/  HMMA.16816.F32.BF16 R156, R28.reuse, R150, R8 ;  /* 0x000000961c9c723c */ /* 0x040fe60000041808 */
[----:B------:R-:W5:Y:S02]  /*26390*/  LDSM.16.MT88.4 R8, [R227+0x13800] ;  /* 0x01380000e308783b */ /* 0x000f640000004200 */
[----:B------:R-:W-:Y:S01]  /*263a0*/  FADD.FTZ R248, R196, R186 ;  /* 0x000000bac4f87221 */ /* 0x000fe20000010000 */
[C---:B------:R-:W-:Y:S05]  /*263b0*/  HMMA.16816.F32.BF16 R36, R28.reuse, R168, R36 ;  /* 0x000000a81c24723c */ /* 0x040fea0000041824 */
[----:B------:R-:W5:Y:S01]  /*263c0*/  LDSM.16.MT88.4 R148, [R229+0x15800] ;  /* 0x01580000e594783b */ /* 0x000f620000004200 */
[C---:B------:R-:W-:Y:S06]  /*263d0*/  HMMA.16816.F32.BF16 R40, R28.reuse, R170, R40 ;  /* 0x000000aa1c28723c */ /* 0x040fec0000041828 */
[C---:B----4-:R-:W-:Y:S01]  /*263e0*/  HMMA.16816.F32.BF16 R44, R28.reuse, R32, R44 ;  /* 0x000000201c2c723c */ /* 0x050fe2000004182c */
[----:B------:R-:W-:Y:S05]  /*263f0*/  LDSM.16.MT88.4 R168, [R227+0x15800] ;  /* 0x01580000e3a8783b */ /* 0x000fea0000004200 */
[C---:B------:R-:W-:Y:S03]  /*26400*/  HMMA.16816.F32.BF16 R48, R28.reuse, R34, R48 ;  /* 0x000000221c30723c */ /* 0x040fe60000041830 */
[----:B------:R-:W4:Y:S03]  /*26410*/  LDSM.16.MT88.4 R32, [R228+0x15800] ;  /* 0x01580000e420783b */ /* 0x000f260000004200 */
[C---:B--2---:R-:W-:Y:S06]  /*26420*/  HMMA.16816.F32.BF16 R52, R28.reuse, R152, R52 ;  /* 0x000000981c34723c */ /* 0x044fec0000041834 */
[C---:B------:R-:W-:Y:S01]  /*26430*/  HMMA.16816.F32.BF16 R56, R28.reuse, R154, R56 ;  /* 0x0000009a1c38723c */ /* 0x040fe20000041838 */
[----:B------:R-:W2:Y:S05]  /*26440*/  LDSM.16.MT88.4 R152, [R230+0x17800] ;  /* 0x01780000e698783b */ /* 0x000eaa0000004200 */
[C---:B------:R-:W-:Y:S06]  /*26450*/  HMMA.16816.F32.BF16 R60, R28.reuse, R172, R60 ;  /* 0x000000ac1c3c723c */ /* 0x040fec000004183c */
[C---:B------:R-:W-:Y:S06]  /*26460*/  HMMA.16816.F32.BF16 R64, R28.reuse, R174, R64 ;  /* 0x000000ae1c40723c */ /* 0x040fec0000041840 */
[C---:B---3--:R-:W-:Y:S06]  /*26470*/  HMMA.16816.F32.BF16 R68, R28.reuse, R20, R68 ;  /* 0x000000141c44723c */ /* 0x048fec0000041844 */
[C---:B------:R-:W-:Y:S06]  /*26480*/  HMMA.16816.F32.BF16 R72, R28.reuse, R22, R72 ;  /* 0x000000161c48723c */ /* 0x040fec0000041848 */
[C---:B-1----:R-:W-:Y:S06]  /*26490*/  HMMA.16816.F32.BF16 R76, R28.reuse, R4, R76 ;  /* 0x000000041c4c723c */ /* 0x042fec000004184c */
[C---:B------:R-:W-:Y:S01]  /*264a0*/  HMMA.16816.F32.BF16 R80, R28.reuse, R6, R80 ;  /* 0x000000061c50723c */ /* 0x040fe20000041850 */
[----:B------:R-:W1:Y:S05]  /*264b0*/  LDSM.16.MT88.4 R4, [R229+0x17800] ;  /* 0x01780000e504783b */ /* 0x000e6a0000004200 */
[C---:B-----5:R-:W-:Y:S06]  /*264c0*/  HMMA.16816.F32.BF16 R84, R28.reuse, R8, R84 ;  /* 0x000000081c54723c */ /* 0x060fec0000041854 */
[C---:B------:R-:W-:Y:S01]  /*264d0*/  HMMA.16816.F32.BF16 R88, R28.reuse, R10, R88 ;  /* 0x0000000a1c58723c */ /* 0x040fe20000041858 */
[----:B------:R-:W-:Y:S05]  /*264e0*/  LDSM.16.MT88.4 R8, [R227+0x17800] ;  /* 0x01780000e308783b */ /* 0x000fea0000004200 */
[C---:B------:R-:W-:Y:S06]  /*264f0*/  HMMA.16816.F32.BF16 R92, R28.reuse, R24, R92 ;  /* 0x000000181c5c723c */ /* 0x040fec000004185c */
[C---:B------:R-:W-:Y:S06]  /*26500*/  HMMA.16816.F32.BF16 R96, R28.reuse, R26, R96 ;  /* 0x0000001a1c60723c */ /* 0x040fec0000041860 */
[C---:B------:R-:W-:Y:S06]  /*26510*/  HMMA.16816.F32.BF16 R100, R28.reuse, R148, R100 ;  /* 0x000000941c64723c */ /* 0x040fec0000041864 */
[C---:B------:R-:W-:Y:S01]  /*26520*/  HMMA.16816.F32.BF16 R104, R28.reuse, R150, R104 ;  /* 0x000000961c68723c */ /* 0x040fe20000041868 */
[----:B------:R-:W3:Y:S05]  /*26530*/  LDSM.16.MT88.4 R148, [R228+0x17800] ;  /* 0x01780000e494783b */ /* 0x000eea0000004200 */
[C---:B----4-:R-:W-:Y:S06]  /*26540*/  HMMA.16816.F32.BF16 R108, R28.reuse, R32, R108 ;  /* 0x000000201c6c723c */ /* 0x050fec000004186c */
        /* <DEDUP_REMOVED lines=14> */
.L_x_1154:
[----:B------:R-:W1:Y:S08]  /*26630*/  LDC.64 R8, c[0x0][0x208] ;  /* 0x00008200ff087b82 */ /* 0x000e700000000a00 */
[----:B------:R-:W2:Y:S01]  /*26640*/  LDC.64 R10, c[0x0][0x198] ;  /* 0x00006600ff0a7b82 */ /* 0x000ea20000000a00 */
[----:B-1----:R-:W-:Y:S02]  /*26650*/  R2UR UR4, R8 ;  /* 0x00000000080472ca */ /* 0x002fe400000e0000 */
[----:B------:R-:W-:-:S13]  /*26660*/  R2UR UR5, R9 ;  /* 0x00000000090572ca */ /* 0x000fda00000e0000 */
[----:B--2---:R1:W5:Y:S01]  /*26670*/  LD.E R5, desc[UR4][R10.64+0xd8] ;  /* 0x0000d8040a057980 */ /* 0x004362000c101900 */
[----:B------:R-:W-:-:S03]  /*26680*/  UMOV UR4, 0xffffffff ;  /* 0xffffffff00047882 */ /* 0x000fc60000000000 */
[----:B------:R-:W-:Y:S05]  /*26690*/  BRA.DIV UR4, `(.L_x_1164) ;  /* 0x0000002204f07947 */ /* 0x000fea000b800000 */
[----:B------:R-:W2:Y:S04]  /*266a0*/  SHFL.BFLY PT, R2, R249, 0x2, 0x1f ;  /* 0x0c401f00f9027f89 */ /* 0x000ea800000e0000 */
[----:B------:R-:W3:Y:S01]  /*266b0*/  SHFL.BFLY PT, R0, R248, 0x2, 0x1f ;  /* 0x0c401f00f8007f89 */ /* 0x000ee200000e0000 */
[----:B--2---:R-:W-:Y:S01]  /*266c0*/  FADD.FTZ R249, R2, R249 ;  /* 0x000000f902f97221 */ /* 0x004fe20000010000 */
[----:B---3--:R-:W-:-:S04]  /*266d0*/  FADD.FTZ R248, R0, R248 ;  /* 0x000000f800f87221 */ /* 0x008fc80000010000 */
[----:B------:R-:W2:Y:S04]  /*266e0*/  SHFL.BFLY PT, R7, R249, 0x1, 0x1f ;  /* 0x0c201f00f9077f89 */ /* 0x000ea800000e0000 */
[----:B------:R3:W4:Y:S01]  /*266f0*/  SHFL.BFLY PT, R0, R248, 0x1, 0x1f ;  /* 0x0c201f00f8007f89 */ /* 0x00072200000e0000 */
[----:B--2---:R-:W-:-:S07]  /*26700*/  FADD.FTZ R7, R249, R7 ;  /* 0x00000007f9077221 */ /* 0x004fce0000010000 */
.L_x_1180:
[----:B------:R-:W2:Y:S01]  /*26710*/  S2R R6, SR_TID.X ;  /* 0x0000000000067919 */ /* 0x000ea20000002100 */
[----:B----4-:R-:W-:Y:S01]  /*26720*/  FADD.FTZ R0, R248, R0 ;  /* 0x00000000f8007221 */ /* 0x010fe20000010000 */
[----:B------:R-:W4:Y:S01]  /*26730*/  S2UR UR4, SR_CgaCtaId ;  /* 0x00000000000479c3 */ /* 0x000f220000008800 */
[----:B------:R-:W-:Y:S01]  /*26740*/  FSETP.NE.FTZ.AND P4, PT, R7, RZ, PT ;  /* 0x000000ff0700720b */ /* 0x000fe20003f95000 */
[----:B------:R-:W-:Y:S01]  /*26750*/  UMOV UR5, 0x400 ;  /* 0x0000040000057882 */ /* 0x000fe20000000000 */
[----:B------:R-:W-:Y:S02]  /*26760*/  MOV R2, 0x3f800000 ;  /* 0x3f80000000027802 */ /* 0x000fe40000000f00 */
[----:B------:R-:W-:Y:S02]  /*26770*/  FSETP.NE.FTZ.AND P3, PT, R0, RZ, PT ;  /* 0x000000ff0000720b */ /* 0x000fe40003f75000 */
[----:B------:R-:W-:Y:S02]  /*26780*/  MOV R4, 0x3f800000 ;  /* 0x3f80000000047802 */ /* 0x000fe40000000f00 */
[----:B------:R-:W-:-:S02]  /*26790*/  R2UR UR10, R8 ;  /* 0x00000000080a72ca */ /* 0x000fc400000e0000 */
[----:B------:R-:W-:-:S03]  /*267a0*/  R2UR UR11, R9 ;  /* 0x00000000090b72ca */ /* 0x000fc600000e0000 */
[----:B------:R-:W1:Y:S08]  /*267b0*/  @P4 MUFU.RCP R2, R7 ;  /* 0x0000000700024308 */ /* 0x000e700000001000 */
[----:B------:R-:W3:Y:S01]  /*267c0*/  @P3 MUFU.RCP R4, R0 ;  /* 0x0000000000043308 */ /* 0x000ee20000001000 */
[----:B----4-:R-:W-:Y:S01]  /*267d0*/  ULEA UR4, UR4, UR5, 0x18 ;  /* 0x0000000504047291 */ /* 0x010fe2000f8ec03f */
[----:B------:R-:W-:-:S02]  /*267e0*/  R2UR UR5, R9 ;  /* 0x00000000090572ca */ /* 0x000fc400000e0000 */
[----:B--2---:R-:W-:Y:S01]  /*267f0*/  SHF.R.S32.HI R12, RZ, 0x1f, R6 ;  /* 0x0000001fff0c7819 */ /* 0x004fe20000011406 */
[C---:B-1----:R-:W-:Y:S01]  /*26800*/  FMUL.FTZ R160, R2.reuse, R160 ;  /* 0x000000a002a07220 */ /* 0x042fe20000410000 */
[C---:B------:R-:W-:Y:S01]  /*26810*/  FMUL.FTZ R161, R2.reuse, R161 ;  /* 0x000000a102a17220 */ /* 0x040fe20000410000 */
[----:B------:R-:W-:Y:S01]  /*26820*/  FMUL.FTZ R156, R2, R156 ;  /* 0x0000009c029c7220 */ /* 0x000fe20000410000 */
[----:B------:R-:W-:Y:S01]  /*26830*/  LEA.HI R13, R12, R6, RZ, 0x2 ;  /* 0x000000060c0d7211 */ /* 0x000fe200078f10ff */
[C---:B------:R-:W-:Y:S01]  /*26840*/  FMUL.FTZ R157, R2.reuse, R157 ;  /* 0x0000009d029d7220 */ /* 0x040fe20000410000 */
[C---:B------:R-:W-:Y:S01]  /*26850*/  FMUL.FTZ R36, R2.reuse, R36 ;  /* 0x0000002402247220 */ /* 0x040fe20000410000 */
[----:B------:R-:W-:Y:S01]  /*26860*/  FMUL.FTZ R37, R2, R37 ;  /* 0x0000002502257220 */ /* 0x000fe20000410000 */
[--C-:B------:R-:W-:Y:S01]  /*26870*/  SHF.R.S32.HI R15, RZ, 0x2, R13.reuse ;  /* 0x00000002ff0f7819 */ /* 0x100fe2000001140d */
[C---:B---3--:R-:W-:Y:S01]  /*26880*/  FMUL.FTZ R163, R4.reuse, R163 ;  /* 0x000000a304a37220 */ /* 0x048fe20000410000 */
[----:B------:R-:W-:Y:S01]  /*26890*/  SHF.R.S32.HI R14, RZ, 0x1f, R13 ;  /* 0x0000001fff0e7819 */ /* 0x000fe2000001140d */
[C---:B------:R-:W-:Y:S01]  /*268a0*/  FMUL.FTZ R162, R4.reuse, R162 ;  /* 0x000000a204a27220 */ /* 0x040fe20000410000 */
[----:B------:R-:W-:Y:S01]  /*268b0*/  LOP3.LUT R13, R13, 0x3ffffffc, RZ, 0xc0, !PT ;  /* 0x3ffffffc0d0d7812 */ /* 0x000fe200078ec0ff */
[----:B------:R-:W-:Y:S01]  /*268c0*/  FMUL.FTZ R159, R4, R159 ;  /* 0x0000009f049f7220 */ /* 0x000fe20000410000 */
[----:B------:R-:W-:Y:S01]  /*268d0*/  LEA.HI R14, R14, R15, RZ, 0x3 ;  /* 0x0000000f0e0e7211 */ /* 0x000fe200078f18ff */
[C---:B------:R-:W-:Y:S01]  /*268e0*/  FMUL.FTZ R158, R4.reuse, R158 ;  /* 0x0000009e049e7220 */ /* 0x040fe20000410000 */
[----:B------:R-:W-:Y:S01]  /*268f0*/  IADD3 R13, -R13, R6, RZ ;  /* 0x000000060d0d7210 */ /* 0x000fe20007ffe1ff */
[----:B------:R-:W-:Y:S01]  /*26900*/  FMUL.FTZ R39, R4, R39 ;  /* 0x0000002704277220 */ /* 0x000fe20000410000 */
[----:B------:R-:W-:Y:S01]  /*26910*/  LOP3.LUT R14, R14, 0xfffffff8, RZ, 0xc0, !PT ;  /* 0xfffffff80e0e7812 */ /* 0x000fe200078ec0ff */
[----:B------:R-:W-:Y:S01]  /*26920*/  FMUL.FTZ R38, R4, R38 ;  /* 0x0000002604267220 */ /* 0x000fe20000410000 */
[C---:B------:R-:W-:Y:S01]  /*26930*/  FMUL.FTZ R40, R2.reuse, R40 ;  /* 0x0000002802287220 */ /* 0x040fe20000410000 */
[----:B------:R-:W-:Y:S01]  /*26940*/  FMUL.FTZ R41, R2, R41 ;  /* 0x0000002902297220 */ /* 0x000fe20000410000 */
[----:B------:R-:W-:Y:S01]  /*26950*/  IADD3 R15, R15, -R14, RZ ;  /* 0x8000000e0f0f7210 */ /* 0x000fe20007ffe0ff */
[----:B------:R-:W-:Y:S01]  /*26960*/  FMUL.FTZ R43, R4, R43 ;  /* 0x0000002b042b7220 */ /* 0x000fe20000410000 */
[----:B------:R-:W-:Y:S01]  /*26970*/  LEA.HI R14, R12, R6, RZ, 0x5 ;  /* 0x000000060c0e7211 */ /* 0x000fe200078f28ff */
[----:B------:R-:W-:Y:S01]  /*26980*/  FMUL.FTZ R42, R4, R42 ;  /* 0x0000002a042a7220 */ /* 0x000fe20000410000 */
[----:B------:R-:W-:Y:S01]  /*26990*/  SHF.L.U32 R17, R15, 0x6, RZ ;  /* 0x000000060f117819 */ /* 0x000fe200000006ff */
[C---:B------:R-:W-:Y:S01]  /*269a0*/  FMUL.FTZ R44, R2.reuse, R44 ;  /* 0x0000002c022c7220 */ /* 0x040fe20000410000 */
[----:B------:R-:W-:Y:S01]  /*269b0*/  SHF.R.S32.HI R16, RZ, 0x5, R14 ;  /* 0x00000005ff107819 */ /* 0x000fe2000001140e */
[----:B------:R-:W-:Y:S01]  /*269c0*/  FMUL.FTZ R45, R2, R45 ;  /* 0x0000002d022d7220 */ /* 0x000fe20000410000 */
[----:B------:R-:W-:Y:S01]  /*269d0*/  LOP3.LUT R17, R17, 0x1c0, RZ, 0xc0, !PT ;  /* 0x000001c011117812 */ /* 0x000fe200078ec0ff */
[C---:B------:R-:W-:Y:S01]  /*269e0*/  FMUL.FTZ R47, R4.reuse, R47 ;  /* 0x0000002f042f7220 */ /* 0x040fe20000410000 */
[----:B------:R-:W-:Y:S01]  /*269f0*/  LOP3.LUT R18, R15, 0x1, RZ, 0xc0, !PT ;  /* 0x000000010f127812 */ /* 0x000fe200078ec0ff */
[----:B------:R-:W-:Y:S01]  /*26a00*/  FMUL.FTZ R46, R4, R46 ;  /* 0x0000002e042e7220 */ /* 0x000fe20000410000 */
[----:B------:R-:W-:Y:S01]  /*26a10*/  LEA R13, R16, R13, 0x9 ;  /* 0x0000000d100d7211 */ /* 0x000fe200078e48ff */
[C---:B------:R-:W-:Y:S01]  /*26a20*/  FMUL.FTZ R48, R2.reuse, R48 ;  /* 0x0000003002307220 */ /* 0x040fe20000410000 */
[----:B------:R-:W-:Y:S01]  /*26a30*/  LEA.HI R17, R17, R17, RZ, 0x1d ;  /* 0x0000001111117211 */ /* 0x000fe200078fe8ff */
[----:B------:R-:W-:Y:S01]  /*26a40*/  FMUL.FTZ R49, R2, R49 ;  /* 0x0000003102317220 */ /* 0x000fe20000410000 */
[----:B------:R-:W-:Y:S01]  /*26a50*/  ISETP.NE.U32.AND P0, PT, R18, 0x1, PT ;  /* 0x000000011200780c */ /* 0x000fe20003f05070 */
[C---:B------:R-:W-:Y:S01]  /*26a60*/  FMUL.FTZ R51, R4.reuse, R51 ;  /* 0x0000003304337220 */ /* 0x040fe20000410000 */
[----:B------:R-:W-:Y:S01]  /*26a70*/  LEA R13, R13, R17, 0x1 ;  /* 0x000000110d0d7211 */ /* 0x000fe200078e08ff */
[----:B------:R-:W-:Y:S01]  /*26a80*/  FMUL.FTZ R50, R4, R50 ;  /* 0x0000003204327220 */ /* 0x000fe20000410000 */
[----:B------:R-:W-:Y:S01]  /*26a90*/  R2P PR, R15, 0x6 ;  /* 0x000000060f007804 */ /* 0x000fe20000000000 */
[C---:B------:R-:W-:Y:S01]  /*26aa0*/  FMUL.FTZ R52, R2.reuse, R52 ;  /* 0x0000003402347220 */ /* 0x040fe20000410000 */
[----:B------:R-:W-:Y:S01]  /*26ab0*/  LEA R13, R13, UR4, 0x1 ;  /* 0x000000040d0d7c11 */ /* 0x000fe2000f8e08ff */
[----:B------:R-:W-:Y:S01]  /*26ac0*/  FMUL.FTZ R53, R2, R53 ;  /* 0x0000003502357220 */ /* 0x000fe20000410000 */
[----:B------:R-:W-:Y:S01]  /*26ad0*/  MOV R15, 0x20 ;  /* 0x00000020000f7802 */ /* 0x000fe20000000f00 */
[C---:B------:R-:W-:Y:S01]  /*26ae0*/  FMUL.FTZ R55, R4.reuse, R55 ;  /* 0x0000003704377220 */ /* 0x040fe20000410000 */
[----:B------:R-:W-:Y:S01]  /*26af0*/  MOV R18, 0x40 ;  /* 0x0000004000127802 */ /* 0x000fe20000000f00 */
[----:B------:R-:W-:Y:S01]  /*26b00*/  FMUL.FTZ R54, R4, R54 ;  /* 0x0000003604367220 */ /* 0x000fe20000410000 */
[----:B------:R-:W-:Y:S01]  /*26b10*/  IADD3 R17, R13, -0x10, RZ ;  /* 0xfffffff00d117810 */ /* 0x000fe20007ffe0ff */
[C---:B------:R-:W-:Y:S01]  /*26b20*/  FMUL.FTZ R56, R2.reuse, R56 ;  /* 0x0000003802387220 */ /* 0x040fe20000410000 */
[----:B------:R-:W-:Y:S01]  /*26b30*/  SEL R15, R15, 0xffffffe0, !P1 ;  /* 0xffffffe00f0f7807 */ /* 0x000fe20004800000 */
[----:B------:R-:W-:Y:S01]  /*26b40*/  FMUL.FTZ R57, R2, R57 ;  /* 0x0000003902397220 */ /* 0x000fe20000410000 */
[----:B------:R-:W-:Y:S01]  /*26b50*/  @P0 IADD3 R17, R13, 0x10, RZ ;  /* 0x000000100d110810 */ /* 0x000fe20007ffe0ff */
[C---:B------:R-:W-:Y:S01]  /*26b60*/  FMUL.FTZ R59, R4.reuse, R59 ;  /* 0x0000003b043b7220 */ /* 0x040fe20000410000 */
[----:B------:R-:W-:Y:S01]  /*26b70*/  F2FP.BF16.F32.PACK_AB R160, R161, R160 ;  /* 0x000000a0a1a0723e */ /* 0x000fe200000010ff */
[----:B------:R-:W-:Y:S01]  /*26b80*/  FMUL.FTZ R58, R4, R58 ;  /* 0x0000003a043a7220 */ /* 0x000fe20000410000 */
[----:B------:R-:W-:Y:S01]  /*26b90*/  F2FP.BF16.F32.PACK_AB R162, R163, R162 ;  /* 0x000000a2a3a2723e */ /* 0x000fe200000010ff */
[----:B------:R-:W-:Y:S01]  /*26ba0*/  FMUL.FTZ R60, R2, R60 ;  /* 0x0000003c023c7220 */ /* 0x000fe20000410000 */
[----:B------:R-:W-:Y:S01]  /*26bb0*/  SEL R18, R18, 0xffffffc0, !P2 ;  /* 0xffffffc012127807 */ /* 0x000fe20005000000 */
[----:B------:R-:W-:Y:S01]  /*26bc0*/  FMUL.FTZ R61, R2, R61 ;  /* 0x0000003d023d7220 */ /* 0x000fe20000410000 */
[----:B------:R-:W-:Y:S01]  /*26bd0*/  F2FP.BF16.F32.PACK_AB R156, R157, R156 ;  /* 0x0000009c9d9c723e */ /* 0x000fe200000010ff */
[C---:B------:R-:W-:Y:S01]  /*26be0*/  FMUL.FTZ R63, R4.reuse, R63 ;  /* 0x0000003f043f7220 */ /* 0x040fe20000410000 */
[----:B------:R-:W-:Y:S01]  /*26bf0*/  F2FP.BF16.F32.PACK_AB R158, R159, R158 ;  /* 0x0000009e9f9e723e */ /* 0x000fe200000010ff */
[----:B------:R-:W-:Y:S01]  /*26c00*/  FMUL.FTZ R62, R4, R62 ;  /* 0x0000003e043e7220 */ /* 0x000fe20000410000 */
[----:B------:R-:W-:Y:S01]  /*26c10*/  F2FP.BF16.F32.PACK_AB R36, R37, R36 ;  /* 0x000000242524723e */ /* 0x000fe200000010ff */
[C---:B------:R-:W-:Y:S01]  /*26c20*/  FMUL.FTZ R64, R2.reuse, R64 ;  /* 0x0000004002407220 */ /* 0x040fe20000410000 */
[----:B------:R-:W-:Y:S01]  /*26c30*/  F2FP.BF16.F32.PACK_AB R38, R39, R38 ;  /* 0x000000262726723e */ /* 0x000fe200000010ff */
[----:B------:R-:W-:Y:S01]  /*26c40*/  FMUL.FTZ R65, R2, R65 ;  /* 0x0000004102417220 */ /* 0x000fe20000410000 */
[----:B------:R-:W-:Y:S01]  /*26c50*/  IADD3 R19, R13, R15, RZ ;  /* 0x0000000f0d137210 */ /* 0x000fe20007ffe0ff */
[C---:B------:R-:W-:Y:S01]  /*26c60*/  FMUL.FTZ R67, R4.reuse, R67 ;  /* 0x0000004304437220 */ /* 0x040fe20000410000 */
[----:B------:R-:W-:Y:S01]  /*26c70*/  F2FP.BF16.F32.PACK_AB R40, R41, R40 ;  /* 0x000000282928723e */ /* 0x000fe200000010ff */
[----:B------:R-:W-:Y:S01]  /*26c80*/  FMUL.FTZ R66, R4, R66 ;  /* 0x0000004204427220 */ /* 0x000fe20000410000 */
[----:B------:R-:W-:Y:S01]  /*26c90*/  F2FP.BF16.F32.PACK_AB R42, R43, R42 ;  /* 0x0000002a2b2a723e */ /* 0x000fe200000010ff */
[C---:B------:R-:W-:Y:S01]  /*26ca0*/  FMUL.FTZ R68, R2.reuse, R68 ;  /* 0x0000004402447220 */ /* 0x040fe20000410000 */
[----:B------:R-:W-:Y:S01]  /*26cb0*/  IADD3 R15, R15, R17, RZ ;  /* 0x000000110f0f7210 */ /* 0x000fe20007ffe0ff */
[----:B------:R-:W-:Y:S01]  /*26cc0*/  FMUL.FTZ R69, R2, R69 ;  /* 0x0000004502457220 */ /* 0x000fe20000410000 */
[----:B------:R-:W-:Y:S01]  /*26cd0*/  F2FP.BF16.F32.PACK_AB R44, R45, R44 ;  /* 0x0000002c2d2c723e */ /* 0x000fe200000010ff */
[C---:B------:R-:W-:Y:S01]  /*26ce0*/  FMUL.FTZ R71, R4.reuse, R71 ;  /* 0x0000004704477220 */ /* 0x040fe20000410000 */
[----:B------:R-:W-:Y:S01]  /*26cf0*/  F2FP.BF16.F32.PACK_AB R46, R47, R46 ;  /* 0x0000002e2f2e723e */ /* 0x000fe200000010ff */
[----:B------:R-:W-:Y:S01]  /*26d00*/  FMUL.FTZ R70, R4, R70 ;  /* 0x0000004604467220 */ /* 0x000fe20000410000 */
[----:B------:R-:W-:Y:S01]  /*26d10*/  IADD3 R20, R13, R18, RZ ;  /* 0x000000120d147210 */ /* 0x000fe20007ffe0ff */
[----:B------:R-:W-:Y:S01]  /*26d20*/  STS [R13], R160 ;  /* 0x000000a00d007388 */ /* 0x000fe20000000800 */
[----:B------:R-:W-:Y:S01]  /*26d30*/  F2FP.BF16.F32.PACK_AB R48, R49, R48 ;  /* 0x000000303130723e */ /* 0x000fe200000010ff */
[----:B------:R-:W-:Y:S01]  /*26d40*/  FMUL.FTZ R72, R2, R72 ;  /* 0x0000004802487220 */ /* 0x000fe20000410000 */
[----:B------:R-:W-:Y:S01]  /*26d50*/  F2FP.BF16.F32.PACK_AB R50, R51, R50 ;  /* 0x000000323332723e */ /* 0x000fe200000010ff */
[----:B------:R-:W-:Y:S01]  /*26d60*/  STS [R13+0x400], R162 ;  /* 0x000400a20d007388 */ /* 0x000fe20000000800 */
[----:B------:R-:W-:Y:S01]  /*26d70*/  IADD3 R21, R18, R17, RZ ;  /* 0x0000001112157210 */ /* 0x000fe20007ffe0ff */
[----:B------:R-:W-:Y:S01]  /*26d80*/  FMUL.FTZ R73, R2, R73 ;  /* 0x0000004902497220 */ /* 0x000fe20000410000 */
[----:B------:R-:W-:Y:S01]  /*26d90*/  F2FP.BF16.F32.PACK_AB R52, R53, R52 ;  /* 0x000000343534723e */ /* 0x000fe200000010ff */
[C---:B------:R-:W-:Y:S01]  /*26da0*/  FMUL.FTZ R75, R4.reuse, R75 ;  /* 0x0000004b044b7220 */ /* 0x040fe20000410000 */
[----:B------:R-:W-:Y:S01]  /*26db0*/  FMUL.FTZ R74, R4, R74 ;  /* 0x0000004a044a7220 */ /* 0x000fe20000410000 */
[----:B------:R-:W-:Y:S01]  /*26dc0*/  F2FP.BF16.F32.PACK_AB R54, R55, R54 ;  /* 0x000000363736723e */ /* 0x000fe200000010ff */
[----:B------:R-:W-:Y:S01]  /*26dd0*/  STS [R17], R156 ;  /* 0x0000009c11007388 */ /* 0x000fe20000000800 */
[----:B------:R-:W-:Y:S01]  /*26de0*/  IADD3 R22, R19, R18, RZ ;  /* 0x0000001213167210 */ /* 0x000fe20007ffe0ff */
[C---:B------:R-:W-:Y:S01]  /*26df0*/  FMUL.FTZ R76, R2.reuse, R76 ;  /* 0x0000004c024c7220 */ /* 0x040fe20000410000 */
[----:B------:R-:W-:Y:S01]  /*26e00*/  FMUL.FTZ R77, R2, R77 ;  /* 0x0000004d024d7220 */ /* 0x000fe20000410000 */
[----:B------:R-:W-:Y:S01]  /*26e10*/  STS [R17+0x400], R158 ;  /* 0x0004009e11007388 */ /* 0x000fe20000000800 */
        /* <DEDUP_REMOVED lines=14> */
[C---:B------:R-:W-:Y:S01]  /*26f00*/  FMUL.FTZ R84, R2.reuse, R84 ;  /* 0x0000005402547220 */ /* 0x040fe20000410000 */
[----:B------:R-:W-:Y:S01]  /*26f10*/  FMUL.FTZ R85, R2, R85 ;  /* 0x0000005502557220 */ /* 0x000fe20000410000 */
[----:B------:R-:W-:Y:S01]  /*26f20*/  F2FP.BF16.F32.PACK_AB R64, R65, R64 ;  /* 0x000000404140723e */ /* 0x000fe200000010ff */
[----:B------:R-:W-:Y:S01]  /*26f30*/  STS [R15+0x400], R42 ;  /* 0x0004002a0f007388 */ /* 0x000fe20000000800 */
        /* <DEDUP_REMOVED lines=52> */
[----:B------:R-:W-:Y:S01]  /*27280*/  ISETP.NE.AND P0, PT, R242, -0x1, PT ;  /* 0xfffffffff200780c */ /* 0x000fe20003f05270 */
[C---:B------:R-:W-:Y:S01]  /*27290*/  FMUL.FTZ R112, R2.reuse, R112 ;  /* 0x0000007002707220 */ /* 0x040fe20000410000 */
[----:B------:R-:W-:Y:S01]  /*272a0*/  FMUL.FTZ R113, R2, R113 ;  /* 0x0000007102717220 */ /* 0x000fe20000410000 */
[----:B------:R-:W-:Y:S01]  /*272b0*/  STS [R19+0x2400], R70 ;  /* 0x0024004613007388 */ /* 0x000fe20000000800 */
[----:B------:R-:W-:Y:S01]  /*272c0*/  F2FP.BF16.F32.PACK_AB R92, R93, R92 ;  /* 0x0000005c5d5c723e */ /* 0x000fe200000010ff */
        /* <DEDUP_REMOVED lines=23> */
[----:B------:R1:W-:Y:S01]  /*27440*/  STS [R21+0x2400], R82 ;  /* 0x0024005215007388 */ /* 0x0003e20000000800 */
        /* <DEDUP_REMOVED lines=44> */
[----:B------:R-:W-:Y:S01]  /*27710*/  R2UR UR4, R8 ;  /* 0x00000000080472ca */ /* 0x000fe200000e0000 */
[C---:B------:R-:W-:Y:S01]  /*27720*/  FMUL.FTZ R140, R2.reuse, R140 ;  /* 0x0000008c028c7220 */ /* 0x040fe20000410000 */
[C---:B------:R-:W-:Y:S01]  /*27730*/  FMUL.FTZ R141, R2.reuse, R141 ;  /* 0x0000008d028d7220 */ /* 0x040fe20000410000 */
[----:B------:R-:W-:Y:S01]  /*27740*/  STS [R15+0x4400], R106 ;  /* 0x0044006a0f007388 */ /* 0x000fe20000000800 */
[----:B------:R-:W-:Y:S01]  /*27750*/  FMUL.FTZ R144, R2, R144 ;  /* 0x0000009002907220 */ /* 0x000fe20000410000 */
[----:B------:R-:W-:Y:S01]  /*27760*/  F2FP.BF16.F32.PACK_AB R128, R129, R128 ;  /* 0x000000808180723e */ /* 0x000fe200000010ff */
[C---:B------:R-:W-:Y:S01]  /*27770*/  FMUL.FTZ R143, R4.reuse, R143 ;  /* 0x0000008f048f7220 */ /* 0x040fe20000410000 */
[C---:B------:R-:W-:Y:S01]  /*27780*/  FMUL.FTZ R142, R4.reuse, R142 ;  /* 0x0000008e048e7220 */ /* 0x040fe20000410000 */
[----:B------:R-:W-:Y:S01]  /*27790*/  FMUL.FTZ R147, R4, R147 ;  /* 0x0000009304937220 */ /* 0x000fe20000410000 */
[----:B------:R-:W-:Y:S01]  /*277a0*/  F2FP.BF16.F32.PACK_AB R130, R131, R130 ;  /* 0x000000828382723e */ /* 0x000fe200000010ff */
[----:B------:R-:W-:Y:S01]  /*277b0*/  STS [R20+0x4000], R108 ;  /* 0x0040006c14007388 */ /* 0x000fe20000000800 */
[----:B------:R-:W-:Y:S01]  /*277c0*/  FMUL.FTZ R2, R2, R145 ;  /* 0x0000009102027220 */ /* 0x000fe20000410000 */
[----:B------:R-:W-:Y:S01]  /*277d0*/  F2FP.BF16.F32.PACK_AB R132, R133, R132 ;  /* 0x000000848584723e */ /* 0x000fe200000010ff */
[----:B------:R-:W-:Y:S01]  /*277e0*/  FMUL.FTZ R4, R4, R146 ;  /* 0x0000009204047220 */ /* 0x000fe20000410000 */
        /* <DEDUP_REMOVED lines=8> */
[----:B------:R-:W-:Y:S01]  /*27870*/  @!P0 R2UR UR8, R8 ;  /* 0x00000000080882ca */ /* 0x000fe200000e0000 */
[----:B------:R-:W-:Y:S01]  /*27880*/  STS [R22+0x4000], R116 ;  /* 0x0040007416007388 */ /* 0x000fe20000000800 */
[----:B------:R-:W-:-:S02]  /*27890*/  @!P0 R2UR UR9, R9 ;  /* 0x00000000090982ca */ /* 0x000fc400000e0000 */
        /* <DEDUP_REMOVED lines=8> */
[----:B------:R-:W-:-:S03]  /*27920*/  F2FP.BF16.F32.PACK_AB R4, R147, R4 ;  /* 0x000000049304723e */ /* 0x000fc600000010ff */
[----:B------:R-:W-:Y:S04]  /*27930*/  STS [R13+0x6000], R124 ;  /* 0x0060007c0d007388 */ /* 0x000fe80000000800 */
[----:B------:R-:W-:Y:S04]  /*27940*/  STS [R13+0x6400], R126 ;  /* 0x0064007e0d007388 */ /* 0x000fe80000000800 */
[----:B------:R-:W-:Y:S04]  /*27950*/  STS [R17+0x6000], R128 ;  /* 0x0060008011007388 */ /* 0x000fe80000000800 */
[----:B------:R2:W-:Y:S04]  /*27960*/  STS [R17+0x6400], R130 ;  /* 0x0064008211007388 */ /* 0x0005e80000000800 */
        /* <DEDUP_REMOVED lines=11> */
[----:B------:R4:W-:Y:S04]  /*27a20*/  STS [R18+0x6400], R4 ;  /* 0x0064000412007388 */ /* 0x0009e80000000800 */
[----:B-1----:R-:W4:Y:S01]  /*27a30*/  LD.E.64 R82, desc[UR10][R10.64+0x88] ;  /* 0x0000880a0a527980 */ /* 0x002f22000c101b00 */
[----:B--2---:R-:W1:Y:S01]  /*27a40*/  @P4 MUFU.LG2 R17, R7 ;  /* 0x0000000700114308 */ /* 0x004e620000000c00 */
[----:B------:R-:W-:Y:S02]  /*27a50*/  BSSY B0, `(.L_x_1165) ;  /* 0x0000029000007945 */ /* 0x000fe40003800000 */
[----:B------:R2:W5:Y:S04]  /*27a60*/  LD.E.64 R80, desc[UR4][R10.64+0x90] ;  /* 0x000090040a507980 */ /* 0x000568000c101b00 */
[----:B---3--:R-:W3:Y:S04]  /*27a70*/  LD.E.U8 R2, desc[UR4][R10.64+0x1c8] ;  /* 0x0001c8040a027980 */ /* 0x008ee8000c101100 */
[----:B----4-:R-:W4:Y:S01]  /*27a80*/  @!P0 LD.E.64 R18, desc[UR8][R10.64+0x80] ;  /* 0x000080080a128980 */ /* 0x010f22000c101b00 */
[----:B------:R2:W2:Y:S01]  /*27a90*/  @P3 MUFU.LG2 R15, R0 ;  /* 0x00000000000f3308 */ /* 0x0004a20000000c00 */
[----:B-1----:R-:W-:Y:S01]  /*27aa0*/  @P4 FMUL.FTZ R17, R17, 0.69314718246459960938 ;  /* 0x3f31721811114820 */ /* 0x002fe20000410000 */
[----:B------:R-:W-:-:S02]  /*27ab0*/  MOV R4, 0x7f800000 ;  /* 0x7f80000000047802 */ /* 0x000fc40000000f00 */
[----:B------:R-:W-:Y:S01]  /*27ac0*/  MOV R7, 0x7f800000 ;  /* 0x7f80000000077802 */ /* 0x000fe20000000f00 */
[----:B-----5:R-:W-:Y:S01]  /*27ad0*/  @P4 FFMA.FTZ R4, R5, R164, R17 ;  /* 0x000000a405044223 */ /* 0x020fe20000010011 */
[----:B--2---:R-:W-:Y:S01]  /*27ae0*/  @!P0 SHF.R.S32.HI R0, RZ, 0x1f, R239 ;  /* 0x0000001fff008819 */ /* 0x004fe200000114ef */
[----:B------:R-:W-:-:S04]  /*27af0*/  @P3 FMUL.FTZ R15, R15, 0.69314718246459960938 ;  /* 0x3f3172180f0f3820 */ /* 0x000fc80000410000 */
[----:B------:R-:W-:Y:S01]  /*27b00*/  @P3 FFMA.FTZ R7, R5, R3, R15 ;  /* 0x0000000305073223 */ /* 0x000fe2000001000f */
[----:B------:R-:W-:Y:S01]  /*27b10*/  @P0 IMAD.WIDE.U32 R20, R82, R242, RZ ;  /* 0x000000f252140225 */ /* 0x000fe200078e00ff */
[----:B---3--:R-:W-:-:S03]  /*27b20*/  ISETP.NE.AND P1, PT, R2, RZ, PT ;  /* 0x000000ff0200720c */ /* 0x008fc60003f25270 */
[----:B----4-:R-:W-:-:S04]  /*27b30*/  @!P0 IMAD R13, R19, R239, RZ ;  /* 0x000000ef130d8224 */ /* 0x010fc800078e02ff */
[C---:B------:R-:W-:Y:S02]  /*27b40*/  @!P0 IMAD R13, R18.reuse, R0, R13 ;  /* 0x00000000120d8224 */ /* 0x040fe400078e020d */
[----:B------:R-:W-:Y:S02]  /*27b50*/  @P0 IMAD R0, R83, R242, RZ ;  /* 0x000000f253000224 */ /* 0x000fe400078e02ff */
[----:B------:R-:W-:Y:S01]  /*27b60*/  @!P0 IMAD.WIDE.U32 R18, R18, R239, RZ ;  /* 0x000000ef12128225 */ /* 0x000fe200078e00ff */
[----:B------:R-:W-:Y:S02]  /*27b70*/  @P0 MOV R2, R20 ;  /* 0x0000001400020202 */ /* 0x000fe40000000f00 */
[----:B------:R-:W-:Y:S02]  /*27b80*/  @P0 IADD3 R0, R21, R0, RZ ;  /* 0x0000000015000210 */ /* 0x000fe40007ffe0ff */
[----:B------:R-:W-:Y:S02]  /*27b90*/  @!P0 IADD3 R0, R19, R13, RZ ;  /* 0x0000000d13008210 */ /* 0x000fe40007ffe0ff */
[----:B------:R-:W-:Y:S01]  /*27ba0*/  @!P0 MOV R2, R18 ;  /* 0x0000001200028202 */ /* 0x000fe20000000f00 */
[----:B------:R-:W-:Y:S06]  /*27bb0*/  @!P1 BRA `(.L_x_1166) ;  /* 0x0000000000289947 */ /* 0x000fec0003800000 */
[----:B------:R-:W-:Y:S02]  /*27bc0*/  ISETP.NE.AND P0, PT, R242, -0x1, PT ;  /* 0xfffffffff200780c */ /* 0x000fe40003f05270 */
[----:B------:R-:W-:Y:S02]  /*27bd0*/  R2UR UR8, R8 ;  /* 0x00000000080872ca */ /* 0x000fe400000e0000 */
[----:B------:R-:W-:-:S09]  /*27be0*/  R2UR UR9, R9 ;  /* 0x00000000090972ca */ /* 0x000fd200000e0000 */
[----:B------:R-:W-:Y:S02]  /*27bf0*/  @!P0 R2UR UR4, R8 ;  /* 0x00000000080482ca */ /* 0x000fe400000e0000 */
[----:B------:R-:W-:Y:S02]  /*27c00*/  @!P0 R2UR UR5, R9 ;  /* 0x00000000090582ca */ /* 0x000fe400000e0000 */
[----:B------:R-:W2:Y:S11]  /*27c10*/  LD.E R5, desc[UR8][R10.64+0xd4] ;  /* 0x0000d4080a057980 */ /* 0x000eb6000c101900 */
[----:B------:R-:W3:Y:S02]  /*27c20*/  @!P0 LD.E R3, desc[UR4][R10.64+0xb4] ;  /* 0x0000b4040a038980 */ /* 0x000ee4000c101900 */
[----:B---3--:R-:W-:-:S04]  /*27c30*/  @!P0 IMAD R242, R3, R239, RZ ;  /* 0x000000ef03f28224 */ /* 0x008fc800078e02ff */
[----:B--2---:R-:W-:Y:S01]  /*27c40*/  IMAD R242, R5, R238, R242 ;  /* 0x000000ee05f27224 */ /* 0x004fe200078e02f2 */
[----:B------:R-:W-:Y:S05]  /*27c50*/  BRA `(.L_x_1167) ;  /* 0x0000000000207947 */ /* 0x000fea0003800000 */
.L_x_1166:
[C---:B------:R-:W-:Y:S02]  /*27c60*/  R2UR UR8, R8.reuse ;  /* 0x00000000080872ca */ /* 0x040fe400000e0000 */
[C---:B------:R-:W-:Y:S02]  /*27c70*/  R2UR UR9, R9.reuse ;  /* 0x00000000090972ca */ /* 0x040fe400000e0000 */
[----:B------:R-:W-:Y:S02]  /*27c80*/  R2UR UR4, R8 ;  /* 0x00000000080472ca */ /* 0x000fe400000e0000 */
[----:B------:R-:W-:-:S09]  /*27c90*/  R2UR UR5, R9 ;  /* 0x00000000090572ca */ /* 0x000fd200000e0000 */
[----:B------:R-:W2:Y:S04]  /*27ca0*/  LD.E R3, desc[UR8][R10.64+0x60] ;  /* 0x000060080a037980 */ /* 0x000ea8000c101900 */
[----:B------:R-:W3:Y:S01]  /*27cb0*/  LD.E R242, desc[UR4][R10.64+0xb4] ;  /* 0x0000b4040af27980 */ /* 0x000ee2000c101900 */
[----:B--2---:R-:W-:-:S04]  /*27cc0*/  IMAD R3, R3, R239, R238 ;  /* 0x000000ef03037224 */ /* 0x004fc800078e02ee */
[----:B---3--:R-:W-:Y:S02]  /*27cd0*/  IMAD R242, R242, R3, RZ ;  /* 0x00000003f2f27224 */ /* 0x008fe400078e02ff */
.L_x_1167:
[----:B------:R-:W-:Y:S05]  /*27ce0*/  BSYNC B0 ;  /* 0x0000000000007941 */ /* 0x000fea0003800000 */
.L_x_1165:
[----:B------:R-:W1:Y:S01]  /*27cf0*/  S2R R5, SR_TID.X ;  /* 0x0000000000057919 */ /* 0x000e620000002100 */
[C---:B------:R-:W-:Y:S02]  /*27d00*/  R2UR UR8, R8.reuse ;  /* 0x00000000080872ca */ /* 0x040fe400000e0000 */
[C---:B------:R-:W-:Y:S02]  /*27d10*/  R2UR UR9, R9.reuse ;  /* 0x00000000090972ca */ /* 0x040fe400000e0000 */
[----:B------:R-:W-:Y:S02]  /*27d20*/  R2UR UR4, R8 ;  /* 0x00000000080472ca */ /* 0x000fe400000e0000 */
[----:B------:R-:W-:Y:S02]  /*27d30*/  R2UR UR5, R9 ;  /* 0x00000000090572ca */ /* 0x000fe400000e0000 */
[----:B------:R-:W-:Y:S02]  /*27d40*/  SHF.R.S32.HI R13, RZ, 0x1f, R16 ;  /* 0x0000001fff0d7819 */ /* 0x000fe40000011410 */
[----:B------:R-:W-:-:S02]  /*27d50*/  LOP3.LUT R17, R14, 0xffffffe0, RZ, 0xc0, !PT ;  /* 0xffffffe00e117812 */ /* 0x000fc400078ec0ff */
[----:B------:R-:W-:-:S03]  /*27d60*/  LEA.HI R14, R13, R16, RZ, 0x2 ;  /* 0x000000100d0e7211 */ /* 0x000fc600078f10ff */
[----:B------:R2:W5:Y:S01]  /*27d70*/  LD.E.64 R84, desc[UR8][R10.64+0x70] ;  /* 0x000070080a547980 */ /* 0x000562000c101b00 */
[----:B------:R-:W-:Y:S01]  /*27d80*/  LOP3.LUT R14, R14, 0xffffffc, RZ, 0xc0, !PT ;  /* 0x0ffffffc0e0e7812 */ /* 0x000fe200078ec0ff */
[----:B------:R-:W-:Y:S02]  /*27d90*/  IMAD.IADD R17, R6, 0x1, -R17 ;  /* 0x0000000106117824 */ /* 0x000fe400078e0a11 */
[----:B------:R2:W5:Y:S01]  /*27da0*/  LD.E.64 R86, desc[UR4][R10.64+0xa0] ;  /* 0x0000a0040a567980 */ /* 0x000562000c101b00 */
[----:B------:R-:W-:Y:S05]  /*27db0*/  WARPSYNC.ALL ;  /* 0x0000000000007948 */ /* 0x000fea0003800000 */
[----:B------:R-:W-:Y:S01]  /*27dc0*/  BAR.SYNC.DEFER_BLOCKING 0x0 ;  /* 0x0000000000007b1d */ /* 0x000fe20000010000 */
[----:B------:R-:W-:Y:S01]  /*27dd0*/  IMAD.IADD R16, R16, 0x1, -R14 ;  /* 0x0000000110107824 */ /* 0x000fe200078e0a0e */
[----:B------:R-:W-:-:S02]  /*27de0*/  LOP3.LUT P0, RZ, R17, 0x3, RZ, 0xc0, !PT ;  /* 0x0000000311ff7812 */ /* 0x000fc4000780c0ff */
[----:B-1----:R-:W-:-:S04]  /*27df0*/  SHF.R.S32.HI R3, RZ, 0x1f, R5 ;  /* 0x0000001fff037819 */ /* 0x002fc80000011405 */
[----:B------:R-:W-:-:S04]  /*27e00*/  LEA.HI R15, R3, R5, RZ, 0x5 ;  /* 0x00000005030f7211 */ /* 0x000fc800078f28ff */
[----:B------:R-:W-:-:S05]  /*27e10*/  LOP3.LUT R15, R15, 0xffffffe0, RZ, 0xc0, !PT ;  /* 0xffffffe00f0f7812 */ /* 0x000fca00078ec0ff */
[----:B------:R-:W-:-:S05]  /*27e20*/  IMAD.IADD R15, R5, 0x1, -R15 ;  /* 0x00000001050f7824 */ /* 0x000fca00078e0a0f */
[----:B------:R-:W-:Y:S01]  /*27e30*/  SHF.R.S32.HI R13, RZ, 0x1f, R15 ;  /* 0x0000001fff0d7819 */ /* 0x000fe2000001140f */
[----:B------:R2:W1:Y:S03]  /*27e40*/  LDS.128 R72, [R243] ;  /* 0x00000000f3487984 */ /* 0x0004660000000c00 */
[----:B------:R-:W-:Y:S01]  /*27e50*/  LEA.HI R13, R13, R15, RZ, 0x2 ;  /* 0x0000000f0d0d7211 */ /* 0x000fe200078f10ff */
[----:B------:R2:W3:Y:S03]  /*27e60*/  LDS.128 R68, [R243+0x800] ;  /* 0x00080000f3447984 */ /* 0x0004e60000000c00 */
[----:B------:R-:W-:Y:S01]  /*27e70*/  SHF.R.S32.HI R13, RZ, 0x2, R13 ;  /* 0x00000002ff0d7819 */ /* 0x000fe2000001140d */
[----:B------:R2:W4:Y:S04]  /*27e80*/  LDS.128 R64, [R243+0x1000] ;  /* 0x00100000f3407984 */ /* 0x0005280000000c00 */
[----:B------:R-:W-:Y:S01]  /*27e90*/  IMAD R13, R16, 0x10, R13 ;  /* 0x00000010100d7824 */ /* 0x000fe200078e020d */
[----:B------:R2:W1:Y:S04]  /*27ea0*/  LDS.128 R60, [R243+0x1800] ;  /* 0x00180000f33c7984 */ /* 0x0004680000000c00 */
        /* <DEDUP_REMOVED lines=11> */
[----:B------:R2:W1:Y:S01]  /*27f60*/  LDS.128 R76, [R243+0x7800] ;  /* 0x00780000f34c7984 */ /* 0x0004620000000c00 */
[----:B------:R-:W-:Y:S04]  /*27f70*/  BSSY B0, `(.L_x_1168) ;  /* 0x0000012000007945 */ /* 0x000fe80003800000 */
[----:B---34-:R-:W-:Y:S05]  /*27f80*/  @P0 BRA `(.L_x_1169) ;  /* 0x0000000000400947 */ /* 0x018fea0003800000 */
[C---:B------:R-:W-:Y:S02]  /*27f90*/  IMAD R14, R240.reuse, -0x40, R241 ;  /* 0xffffffc0f00e7824 */ /* 0x040fe400078e02f1 */
[C---:B------:R-:W-:Y:S02]  /*27fa0*/  VIADD R15, R13.reuse, 0x8 ;  /* 0x000000080d0f7836 */ /* 0x040fe40000000000 */
[----:B------:R-:W-:Y:S01]  /*27fb0*/  IMAD R242, R240, 0x40, R242 ;  /* 0x00000040f0f27824 */ /* 0x000fe200078e02f2 */
[-C--:B------:R-:W-:Y:S02]  /*27fc0*/  ISETP.GE.AND P2, PT, R13, R14.reuse, PT ;  /* 0x0000000e0d00720c */ /* 0x080fe40003f46270 */
[----:B------:R-:W-:Y:S02]  /*27fd0*/  ISETP.GE.AND P1, PT, R15, R14, PT ;  /* 0x0000000e0f00720c */ /* 0x000fe40003f26270 */
[----:B------:R-:W-:Y:S02]  /*27fe0*/  SHF.R.S32.HI R15, RZ, 0x1f, R242 ;  /* 0x0000001fff0f7819 */ /* 0x000fe400000114f2 */
[----:B------:R-:W-:-:S04]  /*27ff0*/  IADD3 R14, P0, R13, R242, RZ ;  /* 0x000000f20d0e7210 */ /* 0x000fc80007f1e0ff */
[----:B------:R-:W-:Y:S02]  /*28000*/  LEA.HI.X.SX32 R15, R13, R15, 0x1, P0 ;  /* 0x0000000f0d0f7211 */ /* 0x000fe400000f0eff */
[----:B-----5:R-:W-:Y:S02]  /*28010*/  LEA R86, P0, R14, R86, 0x2 ;  /* 0x000000560e567211 */ /* 0x020fe400078010ff */
[C---:B------:R-:W-:Y:S02]  /*28020*/  @!P2 R2UR UR8, R8.reuse ;  /* 0x000000000808a2ca */ /* 0x040fe400000e0000 */
[C---:B------:R-:W-:Y:S02]  /*28030*/  @!P2 R2UR UR9, R9.reuse ;  /* 0x000000000909a2ca */ /* 0x040fe400000e0000 */
[----:B------:R-:W-:Y:S02]  /*28040*/  @!P1 R2UR UR4, R8 ;  /* 0x00000000080492ca */ /* 0x000fe400000e0000 */
[----:B------:R-:W-:-:S02]  /*28050*/  @!P1 R2UR UR5, R9 ;  /* 0x00000000090592ca */ /* 0x000fc400000e0000 */
[----:B------:R-:W-:-:S07]  /*28060*/  LEA.HI.X R87, R14, R87, R15, 0x2, P0 ;  /* 0x000000570e577211 */ /* 0x000fce00000f140f */
[----:B------:R3:W-:Y:S04]  /*28070*/  @!P2 ST.E desc[UR8][R86.64], R4 ;  /* 0x000000045600a985 */ /* 0x0007e8000c101908 */
[----:B------:R3:W-:Y:S02]  /*28080*/  @!P1 ST.E desc[UR4][R86.64+0x20], R7 ;  /* 0x0000200756009985 */ /* 0x0007e4000c101904 */
.L_x_1169:
[----:B------:R-:W-:Y:S05]  /*28090*/  BSYNC B0 ;  /* 0x0000000000007941 */ /* 0x000fea0003800000 */
.L_x_1168:
[----:B---3--:R-:W-:Y:S02]  /*280a0*/  LEA.HI R4, R12, R6, RZ, 0x3 ;  /* 0x000000060c047211 */ /* 0x008fe400078f18ff */
[----:B------:R-:W-:Y:S02]  /*280b0*/  R2UR UR4, R8 ;  /* 0x00000000080472ca */ /* 0x000fe400000e0000 */
[----:B------:R-:W-:Y:S02]  /*280c0*/  LOP3.LUT R4, R4, 0xfffffff8, RZ, 0xc0, !PT ;  /* 0xfffffff804047812 */ /* 0x000fe400078ec0ff */
[----:B------:R-:W-:-:S03]  /*280d0*/  R2UR UR5, R9 ;  /* 0x00000000090572ca */ /* 0x000fc600000e0000 */
[----:B------:R-:W-:-:S04]  /*280e0*/  IMAD.IADD R4, R6, 0x1, -R4 ;  /* 0x0000000106047824 */ /* 0x000fc800078e0a04 */
[----:B------:R-:W-:Y:S02]  /*280f0*/  IMAD.SHL.U32 R12, R4, 0x8, RZ ;  /* 0x00000008040c7824 */ /* 0x000fe400078e00ff */
[----:B------:R-:W-:-:S03]  /*28100*/  IMAD.SHL.U32 R240, R240, 0x40, RZ ;  /* 0x00000040f0f07824 */ /* 0x000fc600078e00ff */
[----:B------:R-:W-:Y:S01]  /*28110*/  SHF.R.S32.HI R13, RZ, 0x1f, R12 ;  /* 0x0000001fff0d7819 */ /* 0x000fe2000001140c */
[--C-:B------:R-:W-:Y:S01]  /*28120*/  IMAD.IADD R241, R241, 0x1, -R240.reuse ;  /* 0x00000001f1f17824 */ /* 0x100fe200078e0af0 */
[----:B------:R-:W-:Y:S01]  /*28130*/  SHF.R.S32.HI R7, RZ, 0x1f, R240 ;  /* 0x0000001fff077819 */ /* 0x000fe200000114f0 */
[----:B--2---:R2:W5:Y:S01]  /*28140*/  LD.E R10, desc[UR4][R10.64+0xc0] ;  /* 0x0000c0040a0a7980 */ /* 0x004562000c101900 */
[----:B------:R-:W-:Y:S01]  /*28150*/  LEA.HI R3, R3, R5, RZ, 0x3 ;  /* 0x0000000503037211 */ /* 0x000fe200078f18ff */
[-C--:B------:R-:W-:Y:S01]  /*28160*/  IMAD.WIDE.U32 R14, R82, R240.reuse, R12 ;  /* 0x000000f0520e7225 */ /* 0x080fe200078e000c */
[----:B------:R-:W-:Y:S01]  /*28170*/  SHF.R.S32.HI R6, RZ, 0x1f, R238 ;  /* 0x0000001fff067819 */ /* 0x000fe200000114ee */
[----:B------:R-:W-:Y:S02]  /*28180*/  BSSY B0, `(.L_x_1170) ;  /* 0x0000030000007945 */ /* 0x000fe40003800000 */
[----:B------:R-:W-:Y:S01]  /*28190*/  IMAD R240, R83, R240, RZ ;  /* 0x000000f053f07224 */ /* 0x000fe200078e02ff */
[----:B------:R-:W-:Y:S01]  /*281a0*/  IADD3 R14, P1, R2, R14, RZ ;  /* 0x0000000e020e7210 */ /* 0x000fe20007f3e0ff */
[----:B------:R-:W-:-:S02]  /*281b0*/  IMAD R4, R81, R238, RZ ;  /* 0x000000ee51047224 */ /* 0x000fc400078e02ff */
[----:B------:R-:W-:Y:S02]  /*281c0*/  IMAD R7, R82, R7, R240 ;  /* 0x0000000752077224 */ /* 0x000fe400078e02f0 */
[----:B------:R-:W-:-:S03]  /*281d0*/  IMAD R4, R80, R6, R4 ;  /* 0x0000000650047224 */ /* 0x000fc600078e0204 */
[----:B------:R-:W-:-:S03]  /*281e0*/  IADD3.X R15, R0, R15, R7, P1, !PT ;  /* 0x0000000f000f7210 */ /* 0x000fc60000ffe407 */
[----:B------:R-:W-:-:S04]  /*281f0*/  IMAD.WIDE.U32 R80, R80, R238, R14 ;  /* 0x000000ee50507225 */ /* 0x000fc800078e000e */
[----:B------:R-:W-:Y:S01]  /*28200*/  IMAD.IADD R15, R81, 0x1, R4 ;  /* 0x00000001510f7824 */ /* 0x000fe200078e0204 */
[----:B--2---:R-:W-:Y:S02]  /*28210*/  SHF.R.S32.HI R11, RZ, 0x3, R3 ;  /* 0x00000003ff0b7819 */ /* 0x004fe40000011403 */
[----:B------:R-:W-:Y:S02]  /*28220*/  LOP3.LUT R3, R3, 0xfffffff8, RZ, 0xc0, !PT ;  /* 0xfffffff803037812 */ /* 0x000fe400078ec0ff */
[CC--:B------:R-:W-:Y:S01]  /*28230*/  ISETP.GE.AND P1, PT, R11.reuse, R241.reuse, PT ;  /* 0x000000f10b00720c */ /* 0x0c0fe20003f26270 */
[C---:B------:R-:W-:Y:S01]  /*28240*/  VIADD R6, R11.reuse, 0x10 ;  /* 0x000000100b067836 */ /* 0x040fe20000000000 */
[----:B------:R-:W-:Y:S01]  /*28250*/  IADD3 R2, R11, 0x20, RZ ;  /* 0x000000200b027810 */ /* 0x000fe20007ffe0ff */
[----:B------:R-:W-:Y:S02]  /*28260*/  IMAD.IADD R3, R5, 0x1, -R3 ;  /* 0x0000000105037824 */ /* 0x000fe400078e0a03 */
[----:B------:R-:W-:Y:S01]  /*28270*/  VIADD R5, R11, 0x30 ;  /* 0x000000300b057836 */ /* 0x000fe20000000000 */
[-C--:B------:R-:W-:Y:S01]  /*28280*/  ISETP.GE.AND P6, PT, R2, R241.reuse, PT ;  /* 0x000000f10200720c */ /* 0x080fe20003fc6270 */
[----:B------:R-:W-:Y:S01]  /*28290*/  IMAD.SHL.U32 R3, R3, 0x8, RZ ;  /* 0x0000000803037824 */ /* 0x000fe200078e00ff */
[----:B------:R-:W-:-:S02]  /*282a0*/  ISETP.GE.AND P0, PT, R6, R241, PT ;  /* 0x000000f10600720c */ /* 0x000fc40003f06270 */
[----:B------:R-:W-:Y:S01]  /*282b0*/  ISETP.GE.AND P5, PT, R5, R241, PT ;  /* 0x000000f10500720c */ /* 0x000fe20003fa6270 */
[C---:B------:R-:W-:Y:S01]  /*282c0*/  VIADD R5, R3.reuse, 0x80 ;  /* 0x0000008003057836 */ /* 0x040fe20000000000 */
[C---:B------:R-:W-:Y:S01]  /*282d0*/  IADD3 R0, R3.reuse, 0xc0, RZ ;  /* 0x000000c003007810 */ /* 0x040fe20007ffe0ff */
[----:B------:R-:W-:Y:S01]  /*282e0*/  VIADD R3, R3, 0x40 ;  /* 0x0000004003037836 */ /* 0x000fe20000000000 */
[----:B------:R-:W-:Y:S01]  /*282f0*/  SHF.R.S32.HI R2, RZ, 0x1f, R11 ;  /* 0x0000001fff027819 */ /* 0x000fe2000001140b */
[----:B------:R-:W-:Y:S08]  /*28300*/  @P1 BRA `(.L_x_1171) ;  /* 0x00000000005c1947 */ /* 0x000ff00003800000 */
[----:B------:R-:W-:Y:S01]  /*28310*/  IMAD R4, R83, R11, RZ ;  /* 0x0000000b53047224 */ /* 0x000fe200078e02ff */
[-C--:B-----5:R-:W-:Y:S01]  /*28320*/  ISETP.GE.AND P4, PT, R12, R10.reuse, PT ;  /* 0x0000000a0c00720c */ /* 0x0a0fe20003f86270 */
[----:B------:R-:W-:Y:S01]  /*28330*/  IMAD.MOV.U32 R14, RZ, RZ, R80 ;  /* 0x000000ffff0e7224 */ /* 0x000fe200078e0050 */
[----:B------:R-:W-:Y:S01]  /*28340*/  ISETP.GE.AND P3, PT, R3, R10, PT ;  /* 0x0000000a0300720c */ /* 0x000fe20003f66270 */
[----:B------:R-:W-:Y:S01]  /*28350*/  IMAD R4, R82, R2, R4 ;  /* 0x0000000252047224 */ /* 0x000fe200078e0204 */
[----:B------:R-:W-:Y:S01]  /*28360*/  ISETP.GE.AND P2, PT, R5, R10, PT ;  /* 0x0000000a0500720c */ /* 0x000fe20003f46270 */
[----:B------:R-:W-:-:S04]  /*28370*/  IMAD.WIDE.U32 R6, R11, R82, R14 ;  /* 0x000000520b067225 */ /* 0x000fc800078e000e */
[----:B------:R-:W-:Y:S01]  /*28380*/  IMAD.IADD R4, R7, 0x1, R4 ;  /* 0x0000000107047824 */ /* 0x000fe200078e0204 */
[----:B------:R-:W-:-:S03]  /*28390*/  LEA R86, P1, R6, R84, 0x1 ;  /* 0x0000005406567211 */ /* 0x000fc600078208ff */
[----:B------:R-:W-:Y:S02]  /*283a0*/  @!P4 R2UR UR12, R8 ;  /* 0x00000000080cc2ca */ /* 0x000fe400000e0000 */
[----:B------:R-:W-:Y:S02]  /*283b0*/  LEA.HI.X R87, R6, R85, R4, 0x1, P1 ;  /* 0x0000005506577211 */ /* 0x000fe400008f0c04 */
[----:B------:R-:W-:Y:S02]  /*283c0*/  ISETP.GE.AND P1, PT, R0, R10, PT ;  /* 0x0000000a0000720c */ /* 0x000fe40003f26270 */
[C---:B------:R-:W-:Y:S02]  /*283d0*/  @!P4 R2UR UR13, R9.reuse ;  /* 0x00000000090dc2ca */ /* 0x040fe400000e0000 */
[----:B------:R-:W-:Y:S02]  /*283e0*/  @!P3 R2UR UR10, R8 ;  /* 0x00000000080ab2ca */ /* 0x000fe400000e0000 */
[----:B------:R-:W-:-:S02]  /*283f0*/  @!P3 R2UR UR11, R9 ;  /* 0x00000000090bb2ca */ /* 0x000fc400000e0000 */
[----:B------:R-:W-:Y:S02]  /*28400*/  @!P2 R2UR UR8, R8 ;  /* 0x000000000808a2ca */ /* 0x000fe400000e0000 */
[----:B------:R-:W-:-:S03]  /*28410*/  @!P2 R2UR UR9, R9 ;  /* 0x000000000909a2ca */ /* 0x000fc600000e0000 */
[----:B------:R-:W-:Y:S02]  /*28420*/  @!P1 R2UR UR4, R8 ;  /* 0x00000000080492ca */ /* 0x000fe400000e0000 */
[----:B------:R-:W-:Y:S01]  /*28430*/  @!P1 R2UR UR5, R9 ;  /* 0x00000000090592ca */ /* 0x000fe200000e0000 */
[----:B-1----:R2:W-:Y:S04]  /*28440*/  @!P4 ST.E.128 desc[UR12][R86.64], R72 ;  /* 0x000000485600c985 */ /* 0x0025e8000c101d0c */
[----:B------:R2:W-:Y:S04]  /*28450*/  @!P3 ST.E.128 desc[UR10][R86.64+0x80], R56 ;  /* 0x000080385600b985 */ /* 0x0005e8000c101d0a */
[----:B------:R2:W-:Y:S04]  /*28460*/  @!P2 ST.E.128 desc[UR8][R86.64+0x100], R40 ;  /* 0x000100285600a985 */ /* 0x0005e8000c101d08 */
[----:B------:R2:W-:Y:S02]  /*28470*/  @!P1 ST.E.128 desc[UR4][R86.64+0x180], R24 ;  /* 0x0001801856009985 */ /* 0x0005e4000c101d04 */
.L_x_1171:
[----:B------:R-:W-:Y:S05]  /*28480*/  BSYNC B0 ;  /* 0x0000000000007941 */ /* 0x000fea0003800000 */
.L_x_1170:
[----:B------:R-:W-:Y:S04]  /*28490*/  BSSY B0, `(.L_x_1172) ;  /* 0x000001c000007945 */ /* 0x000fe80003800000 */
[----:B------:R-:W-:Y:S05]  /*284a0*/  @P0 BRA `(.L_x_1173) ;  /* 0x0000000000680947 */ /* 0x000fea0003800000 */
[----:B------:R-:W-:Y:S01]  /*284b0*/  IADD3 R6, P3, R11, 0x10, RZ ;  /* 0x000000100b067810 */ /* 0x000fe20007f7e0ff */
[----:B-12---:R-:W-:Y:S01]  /*284c0*/  IMAD.MOV.U32 R24, RZ, RZ, R80 ;  /* 0x000000ffff187224 */ /* 0x006fe200078e0050 */
[-C--:B-----5:R-:W-:Y:S01]  /*284d0*/  ISETP.GE.AND P4, PT, R12, R10.reuse, PT ;  /* 0x0000000a0c00720c */ /* 0x0a0fe20003f86270 */
[----:B------:R-:W-:Y:S01]  /*284e0*/  IMAD.MOV.U32 R25, RZ, RZ, R15 ;  /* 0x000000ffff197224 */ /* 0x000fe200078e000f */
[-C--:B------:R-:W-:Y:S01]  /*284f0*/  ISETP.GE.AND P2, PT, R3, R10.reuse, PT ;  /* 0x0000000a0300720c */ /* 0x080fe20003f46270 */
[----:B------:R-:W-:Y:S01]  /*28500*/  IMAD.X R4, RZ, RZ, R2, P3 ;  /* 0x000000ffff047224 */ /* 0x000fe200018e0602 */
[----:B------:R-:W-:Y:S01]  /*28510*/  ISETP.GE.AND P1, PT, R5, R10, PT ;  /* 0x0000000a0500720c */ /* 0x000fe20003f26270 */
[----:B------:R-:W-:Y:S01]  /*28520*/  IMAD.WIDE.U32 R24, R82, R6, R24 ;  /* 0x0000000652187225 */ /* 0x000fe200078e0018 */
[----:B------:R-:W-:-:S03]  /*28530*/  ISETP.GE.AND P0, PT, R0, R10, PT ;  /* 0x0000000a0000720c */ /* 0x000fc60003f06270 */
[----:B------:R-:W-:-:S04]  /*28540*/  IMAD R4, R4, R82, RZ ;  /* 0x0000005204047224 */ /* 0x000fc800078e02ff */
[----:B------:R-:W-:Y:S01]  /*28550*/  IMAD R4, R83, R6, R4 ;  /* 0x0000000653047224 */ /* 0x000fe200078e0204 */
[C---:B------:R-:W-:Y:S02]  /*28560*/  @!P4 R2UR UR12, R8.reuse ;  /* 0x00000000080cc2ca */ /* 0x040fe400000e0000 */
[----:B------:R-:W-:Y:S01]  /*28570*/  @!P4 R2UR UR13, R9 ;  /* 0x00000000090dc2ca */ /* 0x000fe200000e0000 */
[----:B------:R-:W-:Y:S01]  /*28580*/  IMAD.IADD R4, R25, 0x1, R4 ;  /* 0x0000000119047824 */ /* 0x000fe200078e0204 */
[C---:B------:R-:W-:Y:S02]  /*28590*/  @!P2 R2UR UR10, R8.reuse ;  /* 0x00000000080aa2ca */ /* 0x040fe400000e0000 */
[C---:B------:R-:W-:Y:S02]  /*285a0*/  @!P2 R2UR UR11, R9.reuse ;  /* 0x00000000090ba2ca */ /* 0x040fe400000e0000 */
[----:B------:R-:W-:Y:S02]  /*285b0*/  @!P1 R2UR UR8, R8 ;  /* 0x00000000080892ca */ /* 0x000fe400000e0000 */
[----:B------:R-:W-:-:S02]  /*285c0*/  @!P1 R2UR UR9, R9 ;  /* 0x00000000090992ca */ /* 0x000fc400000e0000 */
[----:B------:R-:W-:Y:S02]  /*285d0*/  @!P0 R2UR UR4, R8 ;  /* 0x00000000080482ca */ /* 0x000fe400000e0000 */
[----:B------:R-:W-:Y:S02]  /*285e0*/  @!P0 R2UR UR5, R9 ;  /* 0x00000000090582ca */ /* 0x000fe400000e0000 */
[----:B------:R-:W-:-:S04]  /*285f0*/  LEA R6, P3, R24, R84, 0x1 ;  /* 0x0000005418067211 */ /* 0x000fc800078608ff */
[----:B------:R-:W-:-:S05]  /*28600*/  LEA.HI.X R7, R24, R85, R4, 0x1, P3 ;  /* 0x0000005518077211 */ /* 0x000fca00018f0c04 */
[----:B------:R3:W-:Y:S04]  /*28610*/  @!P4 ST.E.128 desc[UR12][R6.64], R68 ;  /* 0x000000440600c985 */ /* 0x0007e8000c101d0c */
[----:B------:R3:W-:Y:S04]  /*28620*/  @!P2 ST.E.128 desc[UR10][R6.64+0x80], R52 ;  /* 0x000080340600a985 */ /* 0x0007e8000c101d0a */
[----:B------:R3:W-:Y:S04]  /*28630*/  @!P1 ST.E.128 desc[UR8][R6.64+0x100], R36 ;  /* 0x0001002406009985 */ /* 0x0007e8000c101d08 */
[----:B------:R3:W-:Y:S02]  /*28640*/  @!P0 ST.E.128 desc[UR4][R6.64+0x180], R20 ;  /* 0x0001801406008985 */ /* 0x0007e4000c101d04 */
.L_x_1173:
[----:B------:R-:W-:Y:S05]  /*28650*/  BSYNC B0 ;  /* 0x0000000000007941 */ /* 0x000fea0003800000 */
.L_x_1172:
[----:B------:R-:W-:Y:S04]  /*28660*/  BSSY B0, `(.L_x_1174) ;  /* 0x000001c000007945 */ /* 0x000fe80003800000 */
[----:B------:R-:W-:Y:S05]  /*28670*/  @P6 BRA `(.L_x_1175) ;  /* 0x0000000000686947 */ /* 0x000fea0003800000 */
[----:B---3--:R-:W-:Y:S01]  /*28680*/  IADD3 R6, P3, R11, 0x20, RZ ;  /* 0x000000200b067810 */ /* 0x008fe20007f7e0ff */
[----:B-1----:R-:W-:Y:S01]  /*28690*/  IMAD.MOV.U32 R20, RZ, RZ, R80 ;  /* 0x000000ffff147224 */ /* 0x002fe200078e0050 */
        /* <DEDUP_REMOVED lines=24> */
.L_x_1175:
[----:B------:R-:W-:Y:S05]  /*28820*/  BSYNC B0 ;  /* 0x0000000000007941 */ /* 0x000fea0003800000 */
.L_x_1174:
[----:B---34-:R-:W-:Y:S02]  /*28830*/  MOV R6, R237 ;  /* 0x000000ed00067202 */ /* 0x018fe40000000f00 */
[----:B------:R-:W-:-:S04]  /*28840*/  MOV R7, 0x0 ;  /* 0x0000000000077802 */ /* 0x000fc80000000f00 */
[----:B-12--5:R-:W-:Y:S05]  /*28850*/  @P5 RET.REL.NODEC R6 `(_ZN5flash24flash_fwd_splitkv_kernelI23Flash_fwd_kernel_traitsILi256ELi64ELi64ELi4ELb0ELb0EN7cutlass10bfloat16_tE19Flash_kernel_traitsILi256ELi64ELi64ELi4ES3_EELb1ELb0ELb0ELb0ELb0ELb0ELb0ELb1EEEvNS_16Flash_fwd_paramsE) ;  /* 0xfffffd7406e85950 */ /* 0x026fea0003c3ffff */
[----:B------:R-:W-:Y:S01]  /*28860*/  IADD3 R11, P0, R11, 0x30, RZ ;  /* 0x000000300b0b7810 */ /* 0x000fe20007f1e0ff */
[----:B------:R-:W-:Y:S01]  /*28870*/  IMAD.MOV.U32 R4, RZ, RZ, R80 ;  /* 0x000000ffff047224 */ /* 0x000fe200078e0050 */
[-C--:B------:R-:W-:Y:S02]  /*28880*/  ISETP.GE.AND P3, PT, R12, R10.reuse, PT ;  /* 0x0000000a0c00720c */ /* 0x080fe40003f66270 */
[-C--:B------:R-:W-:Y:S01]  /*28890*/  ISETP.GE.AND P2, PT, R3, R10.reuse, PT ;  /* 0x0000000a0300720c */ /* 0x080fe20003f46270 */
[----:B------:R-:W-:Y:S01]  /*288a0*/  IMAD.X R2, RZ, RZ, R2, P0 ;  /* 0x000000ffff027224 */ /* 0x000fe200000e0602 */
[-C--:B------:R-:W-:Y:S01]  /*288b0*/  ISETP.GE.AND P1, PT, R5, R10.reuse, PT ;  /* 0x0000000a0500720c */ /* 0x080fe20003f26270 */
[----:B------:R-:W-:Y:S01]  /*288c0*/  IMAD.MOV.U32 R5, RZ, RZ, R15 ;  /* 0x000000ffff057224 */ /* 0x000fe200078e000f */
[----:B------:R-:W-:Y:S01]  /*288d0*/  ISETP.GE.AND P0, PT, R0, R10, PT ;  /* 0x0000000a0000720c */ /* 0x000fe20003f06270 */
[----:B------:R-:W-:Y:S02]  /*288e0*/  IMAD R2, R2, R82, RZ ;  /* 0x0000005202027224 */ /* 0x000fe400078e02ff */
[----:B------:R-:W-:-:S04]  /*288f0*/  IMAD.WIDE.U32 R4, R82, R11, R4 ;  /* 0x0000000b52047225 */ /* 0x000fc800078e0004 */
[----:B------:R-:W-:Y:S01]  /*28900*/  IMAD R2, R83, R11, R2 ;  /* 0x0000000b53027224 */ /* 0x000fe200078e0202 */
[C---:B------:R-:W-:Y:S01]  /*28910*/  @!P3 R2UR UR10, R8.reuse ;  /* 0x00000000080ab2ca */ /* 0x040fe200000e0000 */
[----:B------:R-:W-:Y:S01]  /*28920*/  IMAD.MOV.U32 R3, RZ, RZ, 0x0 ;  /* 0x00000000ff037424 */ /* 0x000fe200078e00ff */
[----:B------:R-:W-:Y:S01]  /*28930*/  @!P3 R2UR UR11, R9 ;  /* 0x00000000090bb2ca */ /* 0x000fe200000e0000 */
[----:B------:R-:W-:Y:S01]  /*28940*/  IMAD.IADD R2, R5, 0x1, R2 ;  /* 0x0000000105027824 */ /* 0x000fe200078e0202 */
[C---:B------:R-:W-:Y:S02]  /*28950*/  @!P2 R2UR UR8, R8.reuse ;  /* 0x000000000808a2ca */ /* 0x040fe400000e0000 */
[C---:B------:R-:W-:Y:S02]  /*28960*/  @!P2 R2UR UR9, R9.reuse ;  /* 0x000000000909a2ca */ /* 0x040fe400000e0000 */
[----:B------:R-:W-:Y:S02]  /*28970*/  @!P1 R2UR UR4, R8 ;  /* 0x00000000080492ca */ /* 0x000fe400000e0000 */
[----:B------:R-:W-:-:S02]  /*28980*/  @!P1 R2UR UR5, R9 ;  /* 0x00000000090592ca */ /* 0x000fc400000e0000 */
[----:B------:R-:W-:-:S04]  /*28990*/  LEA R6, P4, R4, R84, 0x1 ;  /* 0x0000005404067211 */ /* 0x000fc800078808ff */
[----:B------:R-:W-:Y:S01]  /*289a0*/  LEA.HI.X R7, R4, R85, R2, 0x1, P4 ;  /* 0x0000005504077211 */ /* 0x000fe200020f0c02 */
[----:B------:R-:W-:-:S04]  /*289b0*/  IMAD.MOV.U32 R2, RZ, RZ, R237 ;  /* 0x000000ffff027224 */ /* 0x000fc800078e00ed */
[----:B------:R-:W-:Y:S04]  /*289c0*/  @!P3 ST.E.128 desc[UR10][R6.64], R60 ;  /* 0x0000003c0600b985 */ /* 0x000fe8000c101d0a */
[----:B------:R-:W-:Y:S04]  /*289d0*/  @!P2 ST.E.128 desc[UR8][R6.64+0x80], R44 ;  /* 0x0000802c0600a985 */ /* 0x000fe8000c101d08 */
[----:B------:R1:W-:Y:S02]  /*289e0*/  @!P1 ST.E.128 desc[UR4][R6.64+0x100], R28 ;  /* 0x0001001c06009985 */ /* 0x0003e4000c101d04 */
[----:B-1----:R-:W-:Y:S05]  /*289f0*/  @P0 RET.REL.NODEC R2 `(_ZN5flash24flash_fwd_splitkv_kernelI23Flash_fwd_kernel_traitsILi256ELi64ELi64ELi4ELb0ELb0EN7cutlass10bfloat16_tE19Flash_kernel_traitsILi256ELi64ELi64ELi4ES3_EELb1ELb0ELb0ELb0ELb0ELb0ELb0ELb1EEEvNS_16Flash_fwd_paramsE) ;  /* 0xfffffd7402800950 */ /* 0x002fea0003c3ffff */
[----:B------:R-:W-:Y:S01]  /*28a00*/  R2UR UR4, R8 ;  /* 0x00000000080472ca */ /* 0x000fe200000e0000 */
[----:B------:R-:W-:Y:S01]  /*28a10*/  IMAD.MOV.U32 R2, RZ, RZ, R237 ;  /* 0x000000ffff027224 */ /* 0x000fe200078e00ed */
[----:B------:R-:W-:Y:S01]  /*28a20*/  R2UR UR5, R9 ;  /* 0x00000000090572ca */ /* 0x000fe200000e0000 */
[----:B------:R-:W-:-:S12]  /*28a30*/  IMAD.MOV.U32 R3, RZ, RZ, 0x0 ;  /* 0x00000000ff037424 */ /* 0x000fd800078e00ff */
[----:B------:R1:W-:Y:S02]  /*28a40*/  ST.E.128 desc[UR4][R6.64+0x180], R76 ;  /* 0x0001804c06007985 */ /* 0x0003e4000c101d04 */
[----:B-1----:R-:W-:Y:S05]  /*28a50*/  RET.REL.NODEC R2 `(_ZN5flash24flash_fwd_splitkv_kernelI23Flash_fwd_kernel_traitsILi256ELi64ELi64ELi4ELb0ELb0EN7cutlass10bfloat16_tE19Flash_kernel_traitsILi256ELi64ELi64ELi4ES3_EELb1ELb0ELb0ELb0ELb0ELb0ELb0ELb1EEEvNS_16Flash_fwd_paramsE) ;  /* 0xfffffd7402687950 */ /* 0x002fea0003c3ffff */
.L_x_1164:
[----:B------:R-:W-:Y:S01]  /*28a60*/  MOV R0, 0x1f ;  /* 0x0000001f00007802 */ /* 0x000fe20000000f00 */
[----:B------:R-:W-:Y:S01]  /*28a70*/  IMAD.MOV.U32 R2, RZ, RZ, 0x2 ;  /* 0x00000002ff027424 */ /* 0x000fe200078e00ff */
[----:B------:R-:W-:Y:S01]  /*28a80*/  MOV R6, R249 ;  /* 0x000000f900067202 */ /* 0x000fe20000000f00 */
[----:B------:R-:W-:-:S07]  /*28a90*/  IMAD.MOV.U32 R4, RZ, RZ, -0x1 ;  /* 0xffffffffff047424 */ /* 0x000fce00078e00ff */
[----:B-1---5:R-:W-:Y:S05]  /*28aa0*/  WARPSYNC.COLLECTIVE R4, `(.L_x_1176) ;  /* 0x0000000004087348 */ /* 0x022fea0003c00000 */
[----:B------:R2:W3:Y:S02]  /*28ab0*/  SHFL.BFLY P0, R0, R6, R2, R0 ;  /* 0x0c00000206007389 */ /* 0x0004e40000000000 */
[----:B-123-5:R-:W-:Y:S01]  /*28ac0*/  ENDCOLLECTIVE ;  /* 0x000000000000791b */ /* 0x02efe20003800000 */
.L_x_1176:
[----:B------:R-:W-:Y:S01]  /*28ad0*/  MOV R2, R0 ;  /* 0x0000000000027202 */ /* 0x000fe20000000f00 */
[----:B------:R-:W-:-:S04]  /*28ae0*/  IMAD.MOV.U32 R0, RZ, RZ, 0x1f ;  /* 0x0000001fff007424 */ /* 0x000fc800078e00ff */
[----:B------:R-:W-:Y:S01]  /*28af0*/  FADD.FTZ R249, R2, R249 ;  /* 0x000000f902f97221 */ /* 0x000fe20000010000 */
[----:B------:R-:W-:-:S03]  /*28b00*/  MOV R2, 0x1 ;  /* 0x0000000100027802 */ /* 0x000fc60000000f00 */
[----:B------:R-:W-:-:S07]  /*28b10*/  IMAD.MOV.U32 R6, RZ, RZ, R249 ;  /* 0x000000ffff067224 */ /* 0x000fce00078e00f9 */
[----:B------:R-:W-:Y:S05]  /*28b20*/  WARPSYNC.COLLECTIVE R4, `(.L_x_1177) ;  /* 0x0000000004087348 */ /* 0x000fea0003c00000 */
[----:B------:R1:W2:Y:S02]  /*28b30*/  SHFL.BFLY P0, R0, R6, R2, R0 ;  /* 0x0c00000206007389 */ /* 0x0002a40000000000 */
[----:B-12---:R-:W-:Y:S01]  /*28b40*/  ENDCOLLECTIVE ;  /* 0x000000000000791b */ /* 0x006fe20003800000 */
.L_x_1177:
[----:B------:R-:W-:Y:S01]  /*28b50*/  MOV R7, R0 ;  /* 0x0000000000077202 */ /* 0x000fe20000000f00 */
[----:B------:R-:W-:Y:S01]  /*28b60*/  IMAD.MOV.U32 R6, RZ, RZ, R248 ;  /* 0x000000ffff067224 */ /* 0x000fe200078e00f8 */
[----:B------:R-:W-:Y:S02]  /*28b70*/  MOV R0, 0x1f ;  /* 0x0000001f00007802 */ /* 0x000fe40000000f00 */
[----:B------:R-:W-:Y:S01]  /*28b80*/  MOV R2, 0x2 ;  /* 0x0000000200027802 */ /* 0x000fe20000000f00 */
[----:B------:R-:W-:-:S07]  /*28b90*/  FADD.FTZ R7, R249, R7 ;  /* 0x00000007f9077221 */ /* 0x000fce0000010000 */
[----:B------:R-:W-:Y:S05]  /*28ba0*/  WARPSYNC.COLLECTIVE R4, `(.L_x_1178) ;  /* 0x0000000004087348 */ /* 0x000fea0003c00000 */
[----:B------:R1:W2:Y:S02]  /*28bb0*/  SHFL.BFLY P0, R0, R6, R2, R0 ;  /* 0x0c00000206007389 */ /* 0x0002a40000000000 */
[----:B-12---:R-:W-:Y:S01]  /*28bc0*/  ENDCOLLECTIVE ;  /* 0x000000000000791b */ /* 0x006fe20003800000 */
.L_x_1178:
[----:B------:R-:W-:Y:S01]  /*28bd0*/  FADD.FTZ R248, R0, R248 ;  /* 0x000000f800f87221 */ /* 0x000fe20000010000 */
[----:B------:R-:W-:Y:S02]  /*28be0*/  MOV R0, 0x1f ;  /* 0x0000001f00007802 */ /* 0x000fe40000000f00 */
[----:B------:R-:W-:Y:S01]  /*28bf0*/  MOV R2, 0x1 ;  /* 0x0000000100027802 */ /* 0x000fe20000000f00 */
[----:B------:R-:W-:-:S07]  /*28c00*/  IMAD.MOV.U32 R6, RZ, RZ, R248 ;  /* 0x000000ffff067224 */ /* 0x000fce00078e00f8 */
[----:B------:R-:W-:Y:S05]  /*28c10*/  WARPSYNC.COLLECTIVE R4, `(.L_x_1179) ;  /* 0x0000000004087348 */ /* 0x000fea0003c00000 */
[----:B------:R1:W2:Y:S02]  /*28c20*/  SHFL.BFLY P0, R0, R6, R2, R0 ;  /* 0x0c00000206007389 */ /* 0x0002a40000000000 */
[----:B-12---:R-:W-:Y:S01]  /*28c30*/  ENDCOLLECTIVE ;  /* 0x000000000000791b */ /* 0x006fe20003800000 */
.L_x_1179:
[----:B------:R-:W-:Y:S05]  /*28c40*/  BRA `(.L_x_1180) ;  /* 0xffffffd800b07947 */ /* 0x000fea000383ffff */
.L_x_1181:
        /* <DEDUP_REMOVED lines=11> */
.L_x_4954:


//--------------------- .text._ZN5flash24flash_fwd_splitkv_kernelI23Flash_fwd_kernel_traitsILi256ELi64ELi64ELi4ELb0ELb0EN7cutlass10bfloat16_tE19Flash_kernel_traitsILi256ELi64ELi64ELi4ES3_EELb1ELb0ELb0ELb0ELb0ELb1ELb0ELb1EEEvNS_16Flash_fwd_paramsE --------------------------
	.section	.text._ZN5flash24flash_fwd_splitkv_kernelI23Flash_fwd_kernel_traitsILi256ELi64ELi64ELi4ELb0ELb0EN7cutlass10bfloat16_tE19Flash_kernel_traitsILi256ELi64ELi64ELi4ES3_EELb1ELb0ELb0ELb0ELb0ELb1ELb0ELb1EEEvNS_16Flash_fwd_paramsE,"ax",@progbits
	.align	128
        .global         _ZN5flash24flash_fwd_splitkv_kernelI23Flash_fwd_kernel_traitsILi256ELi64ELi64ELi4ELb0ELb0EN7cutlass10bfloat16_tE19Flash_kernel_traitsILi256ELi64ELi64ELi4ES3_EELb1ELb0ELb0ELb0ELb0ELb1ELb0ELb1EEEvNS_16Flash_fwd_paramsE
        .type           _ZN5flash24flash_fwd_splitkv_kernelI23Flash_fwd_kernel_traitsILi256ELi64ELi64ELi4ELb0ELb0EN7cutlass10bfloat16_tE19Flash_kernel_traitsILi256ELi64ELi64ELi4ES3_EELb1ELb0ELb0ELb0ELb0ELb1ELb0ELb1EEEvNS_16Flash_fwd_paramsE,@function
        .size           _ZN5flash24flash_fwd_splitkv_kernelI23Flash_fwd_kernel_traitsILi256ELi64ELi64ELi4ELb0ELb0EN7cutlass10bfloat16_tE19Flash_kernel_traitsILi256ELi64ELi64ELi4ES3_EELb1ELb0ELb0ELb0ELb0ELb1ELb0ELb1EEEvNS_16Flash_fwd_paramsE,(.L_x_4955 - _ZN5flash24flash_fwd_splitkv_kernelI23Flash_fwd_kernel_traitsILi256ELi64ELi64ELi4ELb0ELb0EN7cutlass10bfloat16_tE19Flash_kernel_traitsILi256ELi64ELi64ELi4ES3_EELb1ELb0ELb0ELb0ELb0ELb1ELb0ELb1EEEvNS_16Flash_fwd_paramsE)
        .other          _ZN5flash24flash_fwd_splitkv_kernelI23Flash_fwd_kernel_traitsILi256ELi64ELi64ELi4ELb0ELb0EN7cutlass10bfloat16_tE19Flash_kernel_traitsILi256ELi64ELi64ELi4ES3_EELb1ELb0ELb0ELb0ELb0ELb1ELb0ELb1EEEvNS_16Flash_fwd_paramsE,@"STO_CUDA_ENTRY STV_DEFAULT"
_ZN5flash24flash_fwd_splitkv_kernelI23Flash_fwd_kernel_traitsILi256ELi64ELi64ELi4ELb0ELb0EN7cutlass10bfloat16_tE19Flash_kernel_traitsILi256ELi64ELi64ELi4ES3_EELb1ELb0ELb0ELb0ELb0ELb1ELb0ELb1EEEvNS_16Flash_fwd_paramsE:
.text._ZN5flash24flash_fwd_splitkv_kernelI23Flash_fwd_kernel_traitsILi256ELi64ELi64ELi4ELb0ELb0EN7cutlass10bfloat16_tE19Flash_kernel_traitsILi256ELi64ELi64ELi4ES3_EELb1ELb0ELb0ELb0ELb0ELb1ELb0ELb1EEEvNS_16Flash_fwd_paramsE:
[----:B------:R-:W1:Y:S01]  /*0000*/  LDC R1, c[0x0][0x28] ;  /* 0x00000a00ff017b82 */ /* 0x000e620000000800 */
[----:B------:R-:W2:Y:S07]  /*0010*/  S2R R239, SR_CTAID.X ;  /* 0x0000000000ef7919 */ /* 0x000eae0000002500 */
[----:B------:R-:W3:Y:S01]  /*0020*/  LDC.64 R18, c[0x0][0x198] ;  /* 0x00006600ff127b82 */ /* 0x000ee20000000a00 */
[----:B------:R-:W-:Y:S01]  /*0030*/  BSSY B4, `(.L_x_1182) ;  /* 0x0000006000047945 */ /* 0x000fe20003800000 */
[----:B-1----:R-:W-:Y:S01]  /*0040*/  IADD3 R1, R1, -0x30, RZ ;  /* 0xffffffd001017810 */ /* 0x002fe20007ffe0ff */
[----:B------:R-:W1:Y:S01]  /*0050*/  S2R R238, SR_CTAID.Y ;  /* 0x0000000000ee7919 */ /* 0x000e620000002600 */
[----:B------:R-:W-:Y:S01]  /*0060*/  MOV R236, 0x90 ;  /* 0x0000009000ec7802 */ /* 0x000fe20000000f00 */
[----:B--2---:R-:W4:Y:S06]  /*0070*/  S2R R237, SR_CTAID.Z ;  /* 0x0000000000ed7919 */ /* 0x004f2c0000002700 */
[----:B-1-34-:R-:W-:Y:S05]  /*0080*/  CALL.REL.NOINC `($_ZN5flash24flash_fwd_splitkv_kernelI23Flash_fwd_kernel_traitsILi256ELi64ELi64ELi4ELb0ELb0EN7cutlass10bfloat16_tE19Flash_kernel_traitsILi256ELi64ELi64ELi4ES3_EELb1ELb0ELb0ELb0ELb0ELb1ELb0ELb1EEEvNS_16Flash_fwd_paramsE$_ZN5flash30compute_attn_1rowblock_splitkvI23Flash_fwd_kernel_traitsILi256ELi64ELi64ELi4ELb0ELb0EN7cutlass10bfloat16_tE19Flash_kernel_traitsILi256ELi64ELi64ELi4ES3_EELb1ELb0ELb0ELb0ELb0ELb1ELb0ELb1ENS_16Flash_fwd_paramsEEEvRKT8_iiiii) ;  /* 0x0000000000087944 */ /* 0x01afea0003c00000 */
[----:B------:R-:W-:Y:S05]  /*0090*/  BSYNC B4 ;  /* 0x0000000000047941 */ /* 0x000fea0003800000 */
.L_x_1182:
[----:B------:R-:W-:Y:S05]  /*00a0*/  EXIT ;  /* 0x000000000000794d */ /* 0x000fea0003800000 */
        .type           $_ZN5flash24flash_fwd_splitkv_kernelI23Flash_fwd_kernel_traitsILi256ELi64ELi64ELi4ELb0ELb0EN7cutlass10bfloat16_tE19Flash_kernel_traitsILi256ELi64ELi64ELi4ES3_EELb1ELb0ELb0ELb0ELb0ELb1ELb0ELb1EEEvNS_16Flash_fwd_paramsE$_ZN5flash30compute_attn_1rowblock_splitkvI23Flash_fwd_kernel_traitsILi256ELi64ELi64ELi4ELb0ELb0EN7cutlass10bfloat16_tE19Flash_kernel_traitsILi256ELi64ELi64ELi4ES3_EELb1ELb0ELb0ELb0ELb0ELb1ELb0ELb1ENS_16Flash_fwd_paramsEEEvRKT8_iiiii,@function
        .size           $_ZN5flash24flash_fwd_splitkv_kernelI23Flash_fwd_kernel_traitsILi256ELi64ELi64ELi4ELb0ELb0EN7cutlass10bfloat16_tE19Flash_kernel_traitsILi256ELi64ELi64ELi4ES3_EELb1ELb0ELb0ELb0ELb0ELb1ELb0ELb1EEEvNS_16Flash_fwd_paramsE$_ZN5flash30compute_attn_1rowblock_splitkvI23Flash_fwd_kernel_traitsILi256ELi64ELi64ELi4ELb0ELb0EN7cutlass10bfloat16_tE19Flash_kernel_traitsILi256ELi64ELi64ELi4ES3_EELb1ELb0ELb0ELb0ELb0ELb1ELb0ELb1ENS_16Flash_fwd_paramsEEEvRKT8_iiiii,(.L_x_4955 - $_ZN5flash24flash_fwd_splitkv_kernelI23Flash_fwd_kernel_traitsILi256ELi64ELi64ELi4ELb0ELb0EN7cutlass10bfloat16_tE19Flash_kernel_traitsILi256ELi64ELi64ELi4ES3_EELb1ELb0ELb0ELb0ELb0ELb1ELb0ELb1EEEvNS_16Flash_fwd_paramsE$_ZN5flash30compute_attn_1rowblock_splitkvI23Flash_fwd_kernel_traitsILi256ELi64ELi64ELi4ELb0ELb0EN7cutlass10bfloat16_tE19Flash_kernel_traitsILi256ELi64ELi64ELi4ES3_EELb1ELb0ELb0ELb0ELb0ELb1ELb0ELb1ENS_16Flash_fwd_paramsEEEvRKT8_iiiii)
$_ZN5flash24flash_fwd_splitkv_kernelI23Flash_fwd_kernel_traitsILi256ELi64ELi64ELi4ELb0ELb0EN7cutlass10bfloat16_tE19Flash_kernel_traitsILi256ELi64ELi64ELi4ES3_EELb1ELb0ELb0ELb0ELb0ELb1ELb0ELb1EEEvNS_16Flash_fwd_paramsE$_ZN5flash30compute_attn_1rowblock_splitkvI23Flash_fwd_kernel_traitsILi256ELi64ELi64ELi4ELb0ELb0EN7cutlass10bfloat16_tE19Flash_kernel_traitsILi256ELi64ELi64ELi4ES3_EELb1ELb0ELb0ELb0ELb0ELb1ELb0ELb1ENS_16Flash_fwd_paramsEEEvRKT8_iiiii:
[----:B------:R-:W-:Y:S02]  /*00b0*/  ULDC.64 UR6, c[0x0][0x208] ;  /* 0x0000820000067ab9 */ /* 0x000fe40000000a00 */
[----:B------:R-:W2:Y:S04]  /*00c0*/  LD.E.64 R6, desc[UR6][R18.64+0xe0] ;  /* 0x0000e00612067980 */ /* 0x000ea8000c101b00 */
[----:B------:R-:W3:Y:S01]  /*00d0*/  LD.E.64 R12, desc[UR6][R18.64+0xf0] ;  /* 0x0000f006120c7980 */ /* 0x000ee2000c101b00 */
[----:B------:R-:W-:-:S03]  /*00e0*/  IMAD.MOV.U32 R242, RZ, RZ, -0x1 ;  /* 0xfffffffffff27424 */ /* 0x000fc600078e00ff */
[----:B------:R-:W4:Y:S01]  /*00f0*/  LD.E.64 R4, desc[UR6][R18.64+0xe8] ;  /* 0x0000e80612047980 */ /* 0x000f22000c101b00 */
        /* <DEDUP_REMOVED lines=9> */
[----:B------:R1:W5:Y:S01]  /*0190*/  @P4 LD.E R14, desc[UR6][R12.64] ;  /* 0x000000060c0e4980 */ /* 0x000362000c101900 */
[----:B------:R-:W-:Y:S01]  /*01a0*/  BSSY B0, `(.L_x_1183) ;  /* 0x000000c000007945 */ /* 0x000fe20003800000 */
[----:B------:R-:W-:Y:S01]  /*01b0*/  IMAD.MOV.U32 R15, RZ, RZ, -0x1 ;  /* 0xffffffffff0f7424 */ /* 0x000fe200078e00ff */
[----:B--2---:R-:W-:-:S06]  /*01c0*/  @P0 IADD3 R240, -R242, R3, RZ ;  /* 0x00000003f2f00210 */ /* 0x004fcc0007ffe1ff */
[----:B------:R1:W5:Y:S01]  /*01d0*/  @!P0 LD.E R240, desc[UR6][R18.64+0xb4] ;  /* 0x0000b40612f08980 */ /* 0x000362000c101900 */
[----:B----4-:R-:W-:-:S04]  /*01e0*/  ISETP.NE.U32.AND P0, PT, R4, RZ, PT ;  /* 0x000000ff0400720c */ /* 0x010fc80003f05070 */
[----:B------:R-:W-:Y:S01]  /*01f0*/  ISETP.NE.AND.EX P0, PT, R5, RZ, PT, P0 ;  /* 0x000000ff0500720c */ /* 0x000fe20003f05300 */
[----:B------:R-:W-:-:S12]  /*0200*/  IMAD.WIDE R4, R238, 0x4, R4 ;  /* 0x00000004ee047825 */ /* 0x000fd800078e0204 */
[----:B------:R-:W-:Y:S05]  /*0210*/  @!P0 BRA `(.L_x_1184) ;  /* 0x0000000000108947 */ /* 0x000fea0003800000 */
[----:B------:R-:W2:Y:S02]  /*0220*/  LD.E.U8 R0, desc[UR6][R18.64+0x1b2] ;  /* 0x0001b20612007980 */ /* 0x000ea4000c101100 */
[----:B--2---:R-:W-:-:S13]  /*0230*/  ISETP.NE.AND P1, PT, R0, RZ, PT ;  /* 0x000000ff0000720c */ /* 0x004fda0003f25270 */
[----:B------:R-:W-:Y:S05]  /*0240*/  @!P1 BRA `(.L_x_1184) ;  /* 0x0000000000049947 */ /* 0x000fea0003800000 */
[----:B------:R2:W5:Y:S02]  /*0250*/  LD.E R15, desc[UR6][R4.64] ;  /* 0x00000006040f7980 */ /* 0x000564000c101900 */
.L_x_1184:
[----:B------:R-:W-:Y:S05]  /*0260*/  BSYNC B0 ;  /* 0x0000000000007941 */ /* 0x000fea0003800000 */
.L_x_1183:
[----:B------:R-:W-:Y:S04]  /*0270*/  BSSY B0, `(.L_x_1185) ;  /* 0x0000009000007945 */ /* 0x000fe80003800000 */
[----:B------:R-:W-:Y:S05]  /*0280*/  @!P0 BRA `(.L_x_1186) ;  /* 0x0000000000188947 */ /* 0x000fea0003800000 */
[----:B------:R-:W3:Y:S02]  /*0290*/  LD.E.U8 R0, desc[UR6][R18.64+0x1b2] ;  /* 0x0001b20612007980 */ /* 0x000ee4000c101100 */
[----:B---3--:R-:W-:-:S13]  /*02a0*/  ISETP.NE.AND P0, PT, R0, RZ, PT ;  /* 0x000000ff0000720c */ /* 0x008fda0003f05270 */
[----:B------:R-:W3:Y:S02]  /*02b0*/  @P0 LD.E R0, desc[UR6][R4.64+0x4] ;  /* 0x0000040604000980 */ /* 0x000ee4000c101900 */
[----:B---3-5:R-:W-:-:S06]  /*02c0*/  @P0 IADD3 R3, R0, -R15, RZ ;  /* 0x8000000f00030210 */ /* 0x028fcc0007ffe0ff */
[----:B------:R4:W5:Y:S01]  /*02d0*/  @!P0 LD.E R3, desc[UR6][R4.64] ;  /* 0x0000000604038980 */ /* 0x000962000c101900 */
[----:B------:R-:W-:Y:S05]  /*02e0*/  BRA `(.L_x_1187) ;  /* 0x0000000000047947 */ /* 0x000fea0003800000 */
.L_x_1186:
[----:B------:R3:W5:Y:S02]  /*02f0*/  LD.E R3, desc[UR6][R18.64+0xb8] ;  /* 0x0000b80612037980 */ /* 0x000764000c101900 */
.L_x_1187:
[----:B------:R-:W-:Y:S05]  /*0300*/  BSYNC B0 ;  /* 0x0000000000007941 */ /* 0x000fea0003800000 */
.L_x_1185:
[----:B--2-4-:R-:W2:Y:S01]  /*0310*/  LD.E.64 R4, desc[UR6][R18.64+0xf8] ;  /* 0x0000f80612047980 */ /* 0x014ea2000c101b00 */
[----:B------:R-:W-:Y:S01]  /*0320*/  BSSY B1, `(.L_x_1188) ;  /* 0x0000012000017945 */ /* 0x000fe20003800000 */
[----:B-----5:R-:W-:Y:S01]  /*0330*/  IMAD.IADD R78, R3, 0x1, -R14 ;  /* 0x00000001034e7824 */ /* 0x020fe200078e0a0e */
[----:B--2---:R-:W-:-:S04]  /*0340*/  ISETP.NE.U32.AND P0, PT, R4, RZ, PT ;  /* 0x000000ff0400720c */ /* 0x004fc80003f05070 */
[----:B------:R-:W-:-:S13]  /*0350*/  ISETP.NE.AND.EX P0, PT, R5, RZ, PT, P0 ;  /* 0x000000ff0500720c */ /* 0x000fda0003f05300 */
[----:B------:R-:W-:Y:S05]  /*0360*/  @!P0 BRA `(.L_x_1189) ;  /* 0x0000000000108947 */ /* 0x000fea0003800000 */
[----:B------:R-:W-:-:S05]  /*0370*/  IMAD.WIDE R4, R238, 0x4, R4 ;  /* 0x00000004ee047825 */ /* 0x000fca00078e0204 */
[----:B------:R-:W2:Y:S02]  /*0380*/  LD.E R3, desc[UR6][R4.64] ;  /* 0x0000000604037980 */ /* 0x000ea4000c101900 */
[----:B--2---:R-:W-:Y:S01]  /*0390*/  IADD3 R74, R3, -R14, RZ ;  /* 0x8000000e034a7210 */ /* 0x004fe20007ffe0ff */
[----:B------:R-:W-:Y:S05]  /*03a0*/  BRA `(.L_x_1190) ;  /* 0x0000000000247947 */ /* 0x000fea0003800000 */
.L_x_1189:
[----:B------:R-:W2:Y:S01]  /*03b0*/  LD.E.64 R2, desc[UR6][R18.64+0x108] ;  /* 0x0001080612027980 */ /* 0x000ea2000c101b00 */
[----:B------:R-:W-:Y:S01]  /*03c0*/  BSSY B0, `(.L_x_1191) ;  /* 0x0000006000007945 */ /* 0x000fe20003800000 */
[----:B--2---:R-:W-:-:S04]  /*03d0*/  ISETP.NE.U32.AND P0, PT, R2, RZ, PT ;  /* 0x000000ff0200720c */ /* 0x004fc80003f05070 */
[----:B------:R-:W-:Y:S01]  /*03e0*/  ISETP.NE.AND.EX P0, PT, R3, RZ, PT, P0 ;  /* 0x000000ff0300720c */ /* 0x000fe20003f05300 */
[----:B------:R-:W-:-:S12]  /*03f0*/  IMAD.MOV.U32 R3, RZ, RZ, RZ ;  /* 0x000000ffff037224 */ /* 0x000fd800078e00ff */
[----:B------:R-:W-:Y:S05]  /*0400*/  @!P0 BRA `(.L_x_1192) ;  /* 0x0000000000048947 */ /* 0x000fea0003800000 */
[----:B------:R2:W5:Y:S02]  /*0410*/  LD.E R3, desc[UR6][R18.64+0xbc] ;  /* 0x0000bc0612037980 */ /* 0x000564000c101900 */
.L_x_1192:
[----:B------:R-:W-:Y:S05]  /*0420*/  BSYNC B0 ;  /* 0x0000000000007941 */ /* 0x000fea0003800000 */
.L_x_1191:
[----:B-----5:R-:W-:Y:S02]  /*0430*/  IADD3 R74, R78, R3, RZ ;  /* 0x000000034e4a7210 */ /* 0x020fe40007ffe0ff */
.L_x_1190:
[----:B------:R-:W-:Y:S05]  /*0440*/  BSYNC B1 ;  /* 0x0000000000017941 */ /* 0x000fea0003800000 */
.L_x_1188:
[----:B------:R-:W-:Y:S01]  /*0450*/  IMAD.SHL.U32 R73, R239, 0x40, RZ ;  /* 0x00000040ef497824 */ /* 0x000fe200078e00ff */
[----:B------:R-:W-:Y:S01]  /*0460*/  MOV R2, R236 ;  /* 0x000000ec00027202 */ /* 0x000fe20000000f00 */
[----:B------:R-:W-:-:S03]  /*0470*/  IMAD.MOV.U32 R3, RZ, RZ, 0x0 ;  /* 0x00000000ff037424 */ /* 0x000fc600078e00ff */
[----:B------:R-:W-:-:S13]  /*0480*/  ISETP.GT.AND P0, PT, R240, R73, PT ;  /* 0x00000049f000720c */ /* 0x000fda0003f04270 */
[----:B-123--:R-:W-:Y:S05]  /*0490*/  @!P0 RET.REL.NODEC R2 `(_ZN5flash24flash_fwd_splitkv_kernelI23Flash_fwd_kernel_traitsILi256ELi64ELi64ELi4ELb0ELb0EN7cutlass10bfloat16_tE19Flash_kernel_traitsILi256ELi64ELi64ELi4ES3_EELb1ELb0ELb0ELb0ELb0ELb1ELb0ELb1EEEvNS_16Flash_fwd_paramsE) ;  /* 0xfffffff802d88950 */ /* 0x00efea0003c3ffff */
        /* <DEDUP_REMOVED lines=22> */
[----:B------:R-:W5:Y:S04]  /*0600*/  LD.E R3, desc[UR6][R18.64+0x60] ;  /* 0x0000600612037980 */ /* 0x000f68000c101900 */
[----:B------:R-:W4:Y:S01]  /*0610*/  @!P0 LD.E.64 R14, desc[UR6][R18.64+0x80] ;  /* 0x00008006120e8980 */ /* 0x000f22000c101b00 */
[----:B------:R-:W-:-:S03]  /*0620*/  SHF.R.S32.HI R8, RZ, 0x1f, R57 ;  /* 0x0000001fff087819 */ /* 0x000fc60000011439 */
[----:B------:R-:W5:Y:S01]  /*0630*/  LD.E R0, desc[UR6][R18.64+0xb4] ;  /* 0x0000b40612007980 */ /* 0x000f62000c101900 */
[----:B------:R-:W-:-:S03]  /*0640*/  LEA.HI R9, R8, R57, RZ, 0x3 ;  /* 0x0000003908097211 */ /* 0x000fc600078f18ff */
[----:B------:R-:W5:Y:S01]  /*0650*/  LD.E.64 R4, desc[UR6][R18.64+0xa0] ;  /* 0x0000a00612047980 */ /* 0x000f62000c101b00 */
[----:B------:R-:W-:-:S03]  /*0660*/  LOP3.LUT R8, R9, 0xfffffff8, RZ, 0xc0, !PT ;  /* 0xfffffff809087812 */ /* 0x000fc600078ec0ff */
[----:B------:R-:W5:Y:S02]  /*0670*/  LD.E R2, desc[UR6][R18.64+0xc0] ;  /* 0x0000c00612027980 */ /* 0x000f64000c101900 */
[----:B------:R-:W-:Y:S02]  /*0680*/  IMAD.IADD R57, R57, 0x1, -R8 ;  /* 0x0000000139397824 */ /* 0x000fe400078e0a08 */
[----:B------:R1:W5:Y:S02]  /*0690*/  LD.E.64 R26, desc[UR6][R18.64+0x70] ;  /* 0x00007006121a7980 */ /* 0x000364000c101b00 */
[----:B------:R-:W-:Y:S01]  /*06a0*/  IMAD.SHL.U32 R28, R57, 0x8, RZ ;  /* 0x00000008391c7824 */ /* 0x000fe200078e00ff */
[----:B------:R-:W-:-:S04]  /*06b0*/  @!P0 SHF.R.S32.HI R8, RZ, 0x1f, R238 ;  /* 0x0000001fff088819 */ /* 0x000fc800000114ee */
[----:B------:R-:W-:Y:S02]  /*06c0*/  SHF.R.S32.HI R29, RZ, 0x1f, R28 ;  /* 0x0000001fff1d7819 */ /* 0x000fe4000001141c */
[----:B------:R-:W-:Y:S02]  /*06d0*/  SHF.R.S32.HI R9, RZ, 0x3, R9 ;  /* 0x00000003ff097819 */ /* 0x000fe40000011409 */
[----:B------:R-:W-:Y:S01]  /*06e0*/  IADD3 R240, -R73, R240, RZ ;  /* 0x000000f049f07210 */ /* 0x000fe20007ffe1ff */
[----:B------:R-:W-:Y:S01]  /*06f0*/  BSSY B0, `(.L_x_1194) ;  /* 0x000002d000007945 */ /* 0x000fe20003800000 */
[----:B------:R-:W-:Y:S01]  /*0700*/  ISETP.NE.AND P3, PT, R57, RZ, PT ;  /* 0x000000ff3900720c */ /* 0x000fe20003f65270 */
[C---:B------:R-:W-:Y:S01]  /*0710*/  VIADD R25, R28.reuse, 0x40 ;  /* 0x000000401c197836 */ /* 0x040fe20000000000 */
[C---:B------:R-:W-:Y:S01]  /*0720*/  IADD3 R23, R28.reuse, 0x80, RZ ;  /* 0x000000801c177810 */ /* 0x040fe20007ffe0ff */
[----:B------:R-:W-:Y:S02]  /*0730*/  VIADD R21, R28, 0xc0 ;  /* 0x000000c01c157836 */ /* 0x000fe40000000000 */
[----:B-1----:R-:W-:-:S05]  /*0740*/  VIADD R19, R9, 0x10 ;  /* 0x0000001009137836 */ /* 0x002fca0000000000 */
[----:B------:R-:W-:Y:S01]  /*0750*/  ISETP.GE.AND P1, PT, R19, R240, PT ;  /* 0x000000f01300720c */ /* 0x000fe20003f26270 */
        /* <DEDUP_REMOVED lines=14> */
[----:B------:R-:W-:Y:S01]  /*0840*/  ISETP.GE.AND P0, PT, R9, R240, PT ;  /* 0x000000f00900720c */ /* 0x000fe20003f06270 */
[----:B---3--:R-:W-:Y:S01]  /*0850*/  IMAD R33, R31, R237, RZ ;  /* 0x000000ed1f217224 */ /* 0x008fe200078e02ff */
[----:B------:R-:W-:-:S05]  /*0860*/  SHF.R.S32.HI R8, RZ, 0x1f, R237 ;  /* 0x0000001fff087819 */ /* 0x000fca00000114ed */
[----:B------:R-:W-:Y:S02]  /*0870*/  IMAD R33, R30, R8, R33 ;  /* 0x000000081e217224 */ /* 0x000fe400078e0221 */
[----:B------:R-:W-:Y:S01]  /*0880*/  IMAD.WIDE.U32 R30, R237, R30, R12 ;  /* 0x0000001eed1e7225 */ /* 0x000fe200078e000c */
[----:B------:R-:W-:Y:S02]  /*0890*/  SHF.R.S32.HI R15, RZ, 0x1f, R9 ;  /* 0x0000001fff0f7819 */ /* 0x000fe40000011409 */
[----:B------:R-:W-:Y:S02]  /*08a0*/  IADD3 R17, R9, 0x20, RZ ;  /* 0x0000002009117810 */ /* 0x000fe40007ffe0ff */
[----:B------:R-:W-:Y:S01]  /*08b0*/  IADD3 R33, R31, R33, RZ ;  /* 0x000000211f217210 */ /* 0x000fe20007ffe0ff */
[----:B------:R-:W-:Y:S06]  /*08c0*/  @P0 BRA `(.L_x_1195) ;  /* 0x00000000003c0947 */ /* 0x000fec0003800000 */
[----:B------:R-:W-:Y:S01]  /*08d0*/  IMAD R8, R7, R9, RZ ;  /* 0x0000000907087224 */ /* 0x000fe200078e02ff */
[-C--:B-----5:R-:W-:Y:S01]  /*08e0*/  ISETP.GE.AND P6, PT, R28, R2.reuse, PT ;  /* 0x000000021c00720c */ /* 0x0a0fe20003fc6270 */
[----:B------:R-:W-:Y:S01]  /*08f0*/  IMAD.MOV.U32 R32, RZ, RZ, R30 ;  /* 0x000000ffff207224 */ /* 0x000fe200078e001e */
[-C--:B------:R-:W-:Y:S01]  /*0900*/  ISETP.GE.AND P5, PT, R25, R2.reuse, PT ;  /* 0x000000021900720c */ /* 0x080fe20003fa6270 */
[C---:B------:R-:W-:Y:S01]  /*0910*/  IMAD R8, R6.reuse, R15, R8 ;  /* 0x0000000f06087224 */ /* 0x040fe200078e0208 */
[-C--:B------:R-:W-:Y:S01]  /*0920*/  ISETP.GE.AND P4, PT, R23, R2.reuse, PT ;  /* 0x000000021700720c */ /* 0x080fe20003f86270 */
        /* <DEDUP_REMOVED lines=9> */
.L_x_1195:
[----:B------:R-:W-:Y:S05]  /*09c0*/  BSYNC B0 ;  /* 0x0000000000007941 */ /* 0x000fea0003800000 */
.L_x_1194:
[----:B------:R-:W-:Y:S01]  /*09d0*/  BSSY B0, `(.L_x_1196) ;  /* 0x0000015000007945 */ /* 0x000fe20003800000 */
[----:B------:R-:W-:-:S03]  /*09e0*/  ISETP.GE.AND P0, PT, R17, R240, PT ;  /* 0x000000f01100720c */ /* 0x000fc60003f06270 */
[----:B------:R-:W-:Y:S10]  /*09f0*/  @P1 BRA `(.L_x_1197) ;  /* 0x0000000000481947 */ /* 0x000ff40003800000 */
[----:B-1----:R-:W-:Y:S01]  /*0a00*/  IADD3 R13, P1, R9, 0x10, RZ ;  /* 0x00000010090d7810 */ /* 0x002fe20007f3e0ff */
[----:B------:R-:W-:Y:S01]  /*0a10*/  IMAD.MOV.U32 R34, RZ, RZ, R30 ;  /* 0x000000ffff227224 */ /* 0x000fe200078e001e */
[-C--:B-----5:R-:W-:Y:S01]  /*0a20*/  ISETP.GE.AND P5, PT, R28, R2.reuse, PT ;  /* 0x000000021c00720c */ /* 0x0a0fe20003fa6270 */
[----:B------:R-:W-:Y:S01]  /*0a30*/  IMAD.MOV.U32 R35, RZ, RZ, R33 ;  /* 0x000000ffff237224 */ /* 0x000fe200078e0021 */
[-C--:B------:R-:W-:Y:S01]  /*0a40*/  ISETP.GE.AND P4, PT, R25, R2.reuse, PT ;  /* 0x000000021900720c */ /* 0x080fe20003f86270 */
[----:B------:R-:W-:Y:S01]  /*0a50*/  IMAD.X R11, RZ, RZ, R15, P1 ;  /* 0x000000ffff0b7224 */ /* 0x000fe200008e060f */
[-C--:B------:R-:W-:Y:S01]  /*0a60*/  ISETP.GE.AND P2, PT, R23, R2.reuse, PT ;  /* 0x000000021700720c */ /* 0x080fe20003f46270 */
[----:B------:R-:W-:Y:S01]  /*0a70*/  IMAD.WIDE.U32 R34, R6, R13, R34 ;  /* 0x0000000d06227225 */ /* 0x000fe200078e0022 */
[----:B------:R-:W-:-:S03]  /*0a80*/  ISETP.GE.AND P1, PT, R21, R2, PT ;  /* 0x000000021500720c */ /* 0x000fc60003f26270 */
[----:B------:R-:W-:Y:S01]  /*0a90*/  IMAD R11, R11, R6, RZ ;  /* 0x000000060b0b7224 */ /* 0x000fe200078e02ff */
[----:B------:R-:W-:-:S03]  /*0aa0*/  LEA R10, P6, R34, R26, 0x1 ;  /* 0x0000001a220a7211 */ /* 0x000fc600078c08ff */
[----:B------:R-:W-:-:S04]  /*0ab0*/  IMAD R11, R7, R13, R11 ;  /* 0x0000000d070b7224 */ /* 0x000fc800078e020b */
[----:B------:R-:W-:-:S05]  /*0ac0*/  IMAD.IADD R11, R35, 0x1, R11 ;  /* 0x00000001230b7824 */ /* 0x000fca00078e020b */
[----:B------:R-:W-:-:S05]  /*0ad0*/  LEA.HI.X R11, R34, R27, R11, 0x1, P6 ;  /* 0x0000001b220b7211 */ /* 0x000fca00030f0c0b */
[----:B------:R2:W-:Y:S04]  /*0ae0*/  @!P5 ST.E.128 desc[UR6][R10.64], RZ ;  /* 0x000000ff0a00d985 */ /* 0x0005e8000c101d06 */
[----:B------:R2:W-:Y:S04]  /*0af0*/  @!P4 ST.E.128 desc[UR6][R10.64+0x80], RZ ;  /* 0x000080ff0a00c985 */ /* 0x0005e8000c101d06 */
[----:B------:R2:W-:Y:S04]  /*0b00*/  @!P2 ST.E.128 desc[UR6][R10.64+0x100], RZ ;  /* 0x000100ff0a00a985 */ /* 0x0005e8000c101d06 */
[----:B------:R2:W-:Y:S02]  /*0b10*/  @!P1 ST.E.128 desc[UR6][R10.64+0x180], RZ ;  /* 0x000180ff0a009985 */ /* 0x0005e4000c101d06 */
.L_x_1197:
[----:B------:R-:W-:Y:S05]  /*0b20*/  BSYNC B0 ;  /* 0x0000000000007941 */ /* 0x000fea0003800000 */
.L_x_1196:
[----:B-----5:R-:W-:Y:S01]  /*0b30*/  IMAD R3, R238, R3, R237 ;  /* 0x00000003ee037224 */ /* 0x020fe200078e02ed */
[----:B------:R-:W-:Y:S01]  /*0b40*/  BSSY B0, `(.L_x_1198) ;  /* 0x0000016000007945 */ /* 0x000fe20003800000 */
[----:B------:R-:W-:Y:S02]  /*0b50*/  ISETP.GE.OR P5, PT, R19, R240, P3 ;  /* 0x000000f01300720c */ /* 0x000fe40001fa6670 */
[----:B------:R-:W-:Y:S01]  /*0b60*/  IMAD R0, R0, R3, R73 ;  /* 0x0000000300007224 */ /* 0x000fe200078e0249 */
[----:B------:R-:W-:Y:S10]  /*0b70*/  @P0 BRA `(.L_x_1199) ;  /* 0x0000000000480947 */ /* 0x000ff40003800000 */
[----:B--2---:R-:W-:Y:S01]  /*0b80*/  IADD3 R11, P0, R9, 0x20, RZ ;  /* 0x00000020090b7810 */ /* 0x004fe20007f1e0ff */
[----:B-1----:R-:W-:Y:S01]  /*0b90*/  IMAD.MOV.U32 R12, RZ, RZ, R30 ;  /* 0x000000ffff0c7224 */ /* 0x002fe200078e001e */
        /* <DEDUP_REMOVED lines=16> */
.L_x_1199:
[----:B------:R-:W-:Y:S05]  /*0ca0*/  BSYNC B0 ;  /* 0x0000000000007941 */ /* 0x000fea0003800000 */
.L_x_1198:
[C---:B--23--:R-:W-:Y:S01]  /*0cb0*/  VIADD R11, R9.reuse, 0x30 ;  /* 0x00000030090b7836 */ /* 0x04cfe20000000000 */
[-C--:B------:R-:W-:Y:S01]  /*0cc0*/  ISETP.GE.OR P6, PT, R9, R240.reuse, P3 ;  /* 0x000000f00900720c */ /* 0x080fe20001fc6670 */
[----:B------:R-:W-:Y:S01]  /*0cd0*/  BSSY B0, `(.L_x_1200) ;  /* 0x000001e000007945 */ /* 0x000fe20003800000 */
[-C--:B------:R-:W-:Y:S02]  /*0ce0*/  ISETP.GE.OR P4, PT, R17, R240.reuse, P3 ;  /* 0x000000f01100720c */ /* 0x080fe40001f86670 */
[CC--:B------:R-:W-:Y:S02]  /*0cf0*/  ISETP.GE.AND P1, PT, R11.reuse, R240.reuse, PT ;  /* 0x000000f00b00720c */ /* 0x0c0fe40003f26270 */
[C---:B------:R-:W-:Y:S02]  /*0d00*/  IADD3 R3, P0, R0.reuse, R9, RZ ;  /* 0x0000000900037210 */ /* 0x040fe40007f1e0ff */
[----:B------:R-:W-:Y:S02]  /*0d10*/  ISETP.GE.OR P3, PT, R11, R240, P3 ;  /* 0x000000f00b00720c */ /* 0x000fe40001f66670 */
[----:B------:R-:W-:-:S02]  /*0d20*/  LEA.HI.X.SX32 R0, R0, R15, 0x1, P0 ;  /* 0x0000000f00007211 */ /* 0x000fc400000f0eff */
[----:B------:R-:W-:Y:S01]  /*0d30*/  LEA R10, P0, R3, R4, 0x2 ;  /* 0x00000004030a7211 */ /* 0x000fe200078010ff */
[----:B------:R-:W-:-:S03]  /*0d40*/  @!P6 IMAD.MOV.U32 R4, RZ, RZ, 0x7f800000 ;  /* 0x7f800000ff04e424 */ /* 0x000fc600078e00ff */
[----:B------:R-:W-:Y:S01]  /*0d50*/  LEA.HI.X R11, R3, R5, R0, 0x2, P0 ;  /* 0x00000005030b7211 */ /* 0x000fe200000f1400 */
[----:B------:R-:W-:Y:S02]  /*0d60*/  @!P5 IMAD.MOV.U32 R3, RZ, RZ, 0x7f800000 ;  /* 0x7f800000ff03d424 */ /* 0x000fe400078e00ff */
[----:B------:R-:W-:Y:S01]  /*0d70*/  @!P4 IMAD.MOV.U32 R0, RZ, RZ, 0x7f800000 ;  /* 0x7f800000ff00c424 */ /* 0x000fe200078e00ff */
[----:B------:R-:W-:Y:S06]  /*0d80*/  @P1 BRA `(.L_x_1201) ;  /* 0x0000000000481947 */ /* 0x000fec0003800000 */
[----:B------:R-:W-:Y:S01]  /*0d90*/  IADD3 R9, P0, R9, 0x30, RZ ;  /* 0x0000003009097810 */ /* 0x000fe20007f1e0ff */
[----:B-1----:R-:W-:Y:S01]  /*0da0*/  IMAD.MOV.U32 R12, RZ, RZ, R30 ;  /* 0x000000ffff0c7224 */ /* 0x002fe200078e001e */
[-C--:B------:R-:W-:Y:S01]  /*0db0*/  ISETP.GE.AND P2, PT, R25, R2.reuse, PT ;  /* 0x000000021900720c */ /* 0x080fe20003f46270 */
[----:B------:R-:W-:Y:S02]  /*0dc0*/  IMAD.MOV.U32 R13, RZ, RZ, R33 ;  /* 0x000000ffff0d7224 */ /* 0x000fe400078e0021 */
[----:B------:R-:W-:Y:S01]  /*0dd0*/  IMAD.X R5, RZ, RZ, R15, P0 ;  /* 0x000000ffff057224 */ /* 0x000fe200000e060f */
[----:B------:R-:W-:Y:S01]  /*0de0*/  ISETP.GE.AND P0, PT, R28, R2, PT ;  /* 0x000000021c00720c */ /* 0x000fe20003f06270 */
[----:B------:R-:W-:-:S04]  /*0df0*/  IMAD.WIDE.U32 R12, R6, R9, R12 ;  /* 0x00000009060c7225 */ /* 0x000fc800078e000c */
[----:B------:R-:W-:Y:S01]  /*0e00*/  IMAD R5, R5, R6, RZ ;  /* 0x0000000605057224 */ /* 0x000fe200078e02ff */
[----:B------:R-:W-:-:S03]  /*0e10*/  LEA R6, P1, R12, R26, 0x1 ;  /* 0x0000001a0c067211 */ /* 0x000fc600078208ff */
[----:B------:R-:W-:-:S04]  /*0e20*/  IMAD R5, R7, R9, R5 ;  /* 0x0000000907057224 */ /* 0x000fc800078e0205 */
        /* <DEDUP_REMOVED lines=8> */
.L_x_1201:
[----:B------:R-:W-:Y:S05]  /*0eb0*/  BSYNC B0 ;  /* 0x0000000000007941 */ /* 0x000fea0003800000 */
.L_x_1200:
[----:B------:R-:W-:Y:S01]  /*0ec0*/  MOV R237, 0x0 ;  /* 0x0000000000ed7802 */ /* 0x000fe20000000f00 */
[----:B------:R-:W-:Y:S04]  /*0ed0*/  @!P6 ST.E desc[UR6][R10.64], R4 ;  /* 0x000000040a00e985 */ /* 0x000fe8000c101906 */
[----:B------:R-:W-:Y:S04]  /*0ee0*/  @!P5 ST.E desc[UR6][R10.64+0x40], R3 ;  /* 0x000040030a00d985 */ /* 0x000fe8000c101906 */
[----:B------:R1:W-:Y:S02]  /*0ef0*/  @!P4 ST.E desc[UR6][R10.64+0x80], R0 ;  /* 0x000080000a00c985 */ /* 0x0003e4000c101906 */
[----:B-12---:R-:W-:Y:S05]  /*0f00*/  @P3 RET.REL.NODEC R236 `(_ZN5flash24flash_fwd_splitkv_kernelI23Flash_fwd_kernel_traitsILi256ELi64ELi64ELi4ELb0ELb0EN7cutlass10bfloat16_tE19Flash_kernel_traitsILi256ELi64ELi64ELi4ES3_EELb1ELb0ELb0ELb0ELb0ELb1ELb0ELb1EEEvNS_16Flash_fwd_paramsE) ;  /* 0xfffffff0ec3c3950 */ /* 0x006fea0003c3ffff */
[----:B------:R-:W-:Y:S02]  /*0f10*/  MOV R3, 0x7f800000 ;  /* 0x7f80000000037802 */ /* 0x000fe40000000f00 */
[----:B------:R-:W-:-:S03]  /*0f20*/  MOV R237, 0x0 ;  /* 0x0000000000ed7802 */ /* 0x000fc60000000f00 */
[----:B------:R1:W-:Y:S02]  /*0f30*/  ST.E desc[UR6][R10.64+0xc0], R3 ;  /* 0x0000c0030a007985 */ /* 0x0003e4000c101906 */
[----:B-1----:R-:W-:Y:S05]  /*0f40*/  RET.REL.NODEC R236 `(_ZN5flash24flash_fwd_splitkv_kernelI23Flash_fwd_kernel_traitsILi256ELi64ELi64ELi4ELb0ELb0EN7cutlass10bfloat16_tE19Flash_kernel_traitsILi256ELi64ELi64ELi4ES3_EELb1ELb0ELb0ELb0ELb0ELb1ELb0ELb1EEEvNS_16Flash_fwd_paramsE) ;  /* 0xfffffff0ec2c7950 */ /* 0x002fea0003c3ffff */
.L_x_1193:
        /* <DEDUP_REMOVED lines=14> */
[----:B------:R-:W-:-:S04]  /*1030*/  @P1 IMAD.WIDE.U32 R2, R4, R238, RZ ;  /* 0x000000ee04021225 */ /* 0x000fc800078e00ff */
[----:B------:R-:W-:Y:S01]  /*1040*/  @P1 IMAD R0, R4, R0, R5 ;  /* 0x0000000004001224 */ /* 0x000fe200078e0205 */
[----:B------:R-:W-:-:S03]  /*1050*/  @P1 LEA R244, P0, R2, R6, 0x2 ;  /* 0x0000000602f41211 */ /* 0x000fc600078010ff */
[----:B------:R-:W-:-:S05]  /*1060*/  @P1 IMAD.IADD R0, R3, 0x1, R0 ;  /* 0x0000000103001824 */ /* 0x000fca00078e0200 */
[----:B------:R-:W-:Y:S02]  /*1070*/  @P1 LEA.HI.X R245, R2, R7, R0, 0x2, P0 ;  /* 0x0000000702f51211 */ /* 0x000fe400000f1400 */
[----:B------:R-:W-:-:S04]  /*1080*/  ISETP.NE.U32.AND P0, PT, R244, RZ, PT ;  /* 0x000000fff400720c */ /* 0x000fc80003f05070 */
[----:B------:R-:W-:-:S13]  /*1090*/  ISETP.NE.AND.EX P0, PT, R245, RZ, PT, P0 ;  /* 0x000000fff500720c */ /* 0x000fda0003f05300 */
[----:B-1----:R-:W-:Y:S05]  /*10a0*/  @!P0 BRA `(.L_x_1203) ;  /* 0x00000004004c8947 */ /* 0x002fea0003800000 */
[----:B------:R-:W2:Y:S04]  /*10b0*/  LD.E R6, desc[UR6][R18.64+0x170] ;  /* 0x0001700612067980 */ /* 0x000ea8000c101900 */
[----:B------:R-:W3:Y:S01]  /*10c0*/  LD.E R4, desc[UR6][R18.64+0x68] ;  /* 0x0000680612047980 */ /* 0x000ee2000c101900 */
[----:B------:R-:W-:-:S03]  /*10d0*/  LEA R5, R165, 0xffffffc0, 0x6 ;  /* 0xffffffc0a5057811 */ /* 0x000fc600078e30ff */
[----:B------:R-:W4:Y:S01]  /*10e0*/  LD.E.64 R22, desc[UR6][R18.64+0x20] ;  /* 0x0000200612167980 */ /* 0x000f22000c101b00 */
[----:B------:R-:W-:-:S03]  /*10f0*/  IABS R2, R5 ;  /* 0x0000000500027213 */ /* 0x000fc60000000000 */
[----:B------:R-:W4:Y:S04]  /*1100*/  LD.E.64 R70, desc[UR6][R18.64+0x38] ;  /* 0x0000380612467980 */ /* 0x000f28000c101b00 */
[----:B------:R-:W4:Y:S04]  /*1110*/  LD.E.64 R14, desc[UR6][R18.64+0x28] ;  /* 0x00002806120e7980 */ /* 0x000f28000c101b00 */
[----:B------:R-:W4:Y:S04]  /*1120*/  LD.E.64 R20, desc[UR6][R18.64+0x50] ;  /* 0x0000500612147980 */ /* 0x000f28000c101b00 */
[----:B------:R-:W5:Y:S04]  /*1130*/  LD.E.64 R24, desc[UR6][R18.64+0x58] ;  /* 0x0000580612187980 */ /* 0x000f68000c101b00 */
[----:B------:R-:W5:Y:S01]  /*1140*/  LD.E.64 R68, desc[UR6][R18.64+0x40] ;  /* 0x0000400612447980 */ /* 0x000f62000c101b00 */
[----:B--2---:R-:W-:-:S04]  /*1150*/  IABS R3, R6 ;  /* 0x0000000600037213 */ /* 0x004fc80000000000 */
[----:B-----5:R-:W1:Y:S08]  /*1160*/  I2F.RP R10, R3 ;  /* 0x00000003000a7306 */ /* 0x020e700000209400 */
[----:B-1----:R-:W1:Y:S02]  /*1170*/  MUFU.RCP R8, R10 ;  /* 0x0000000a00087308 */ /* 0x002e640000001000 */
[----:B-1----:R-:W-:-:S06]  /*1180*/  IADD3 R8, R8, 0xffffffe, RZ ;  /* 0x0ffffffe08087810 */ /* 0x002fcc0007ffe0ff */
[----:B------:R-:W1:Y:S02]  /*1190*/  F2I.FTZ.U32.TRUNC.NTZ R9, R8 ;  /* 0x0000000800097305 */ /* 0x000e64000021f000 */
[----:B-1----:R-:W-:Y:S01]  /*11a0*/  IADD3 R0, RZ, -R9, RZ ;  /* 0x80000009ff007210 */ /* 0x002fe20007ffe0ff */
[----:B------:R-:W-:-:S04]  /*11b0*/  IMAD.MOV.U32 R8, RZ, RZ, RZ ;  /* 0x000000ffff087224 */ /* 0x000fc800078e00ff */
[----:B------:R-:W-:Y:S01]  /*11c0*/  IMAD R7, R0, R3, RZ ;  /* 0x0000000300077224 */ /* 0x000fe200078e02ff */
[----:B------:R-:W-:-:S03]  /*11d0*/  IABS R0, R6 ;  /* 0x0000000600007213 */ /* 0x000fc60000000000 */
[----:B------:R-:W-:Y:S01]  /*11e0*/  IMAD.HI.U32 R7, R9, R7, R8 ;  /* 0x0000000709077227 */ /* 0x000fe200078e0008 */
[----:B------:R-:W-:-:S05]  /*11f0*/  IADD3 R0, RZ, -R0, RZ ;  /* 0x80000000ff007210 */ /* 0x000fca0007ffe0ff */
[----:B------:R-:W-:-:S04]  /*1200*/  IMAD.HI.U32 R9, R7, R2, RZ ;  /* 0x0000000207097227 */ /* 0x000fc800078e00ff */
[----:B------:R-:W-:-:S05]  /*1210*/  IMAD R0, R9, R0, R2 ;  /* 0x0000000009007224 */ /* 0x000fca00078e0202 */
[----:B------:R-:W-:-:S13]  /*1220*/  ISETP.GT.U32.AND P1, PT, R3, R0, PT ;  /* 0x000000000300720c */ /* 0x000fda0003f24070 */
[----:B------:R-:W-:-:S05]  /*1230*/  @!P1 IMAD.IADD R0, R0, 0x1, -R3 ;  /* 0x0000000100009824 */ /* 0x000fca00078e0a03 */
[----:B------:R-:W-:Y:S02]  /*1240*/  ISETP.GE.U32.AND P2, PT, R0, R3, PT ;  /* 0x000000030000720c */ /* 0x000fe40003f46070 */
[----:B------:R-:W-:Y:S02]  /*1250*/  LOP3.LUT R0, R5, R6, RZ, 0x3c, !PT ;  /* 0x0000000605007212 */ /* 0x000fe400078e3cff */
[----:B------:R-:W-:Y:S02]  /*1260*/  @!P1 IADD3 R9, R9, 0x1, RZ ;  /* 0x0000000109099810 */ /* 0x000fe40007ffe0ff */
[----:B------:R-:W-:Y:S02]  /*1270*/  ISETP.GE.AND P0, PT, R0, RZ, PT ;  /* 0x000000ff0000720c */ /* 0x000fe40003f06270 */
[----:B------:R-:W-:-:S05]  /*1280*/  ISETP.NE.AND P1, PT, R6, RZ, PT ;  /* 0x000000ff0600720c */ /* 0x000fca0003f25270 */
[----:B------:R-:W-:-:S06]  /*1290*/  @P2 VIADD R9, R9, 0x1 ;  /* 0x0000000109092836 */ /* 0x000fcc0000000000 */
[----:B------:R-:W-:Y:S02]  /*12a0*/  @!P0 IADD3 R9, -R9, RZ, RZ ;  /* 0x000000ff09098210 */ /* 0x000fe40007ffe1ff */
[----:B------:R-:W-:-:S05]  /*12b0*/  @!P1 LOP3.LUT R9, RZ, R6, RZ, 0x33, !PT ;  /* 0x00000006ff099212 */ /* 0x000fca00078e33ff */
[----:B------:R-:W-:-:S06]  /*12c0*/  IMAD.WIDE R2, R9, 0x4, R244 ;  /* 0x0000000409027825 */ /* 0x000fcc00078e02f4 */
[----:B------:R1:W2:Y:S01]  /*12d0*/  LD.E R2, desc[UR6][R2.64] ;  /* 0x0000000602027980 */ /* 0x0002a2000c101900 */
[----:B---3--:R-:W-:-:S04]  /*12e0*/  IABS R7, R4 ;  /* 0x0000000400077213 */ /* 0x008fc80000000000 */
[----:B------:R-:W3:Y:S08]  /*12f0*/  I2F.RP R10, R7 ;  /* 0x00000007000a7306 */ /* 0x000ef00000209400 */
[----:B---3--:R-:W3:Y:S02]  /*1300*/  MUFU.RCP R8, R10 ;  /* 0x0000000a00087308 */ /* 0x008ee40000001000 */
[----:B---3--:R-:W-:-:S06]  /*1310*/  VIADD R8, R8, 0xffffffe ;  /* 0x0ffffffe08087836 */ /* 0x008fcc0000000000 */
[----:B------:R-:W3:Y:S01]  /*1320*/  F2I.FTZ.U32.TRUNC.NTZ R17, R8 ;  /* 0x0000000800117305 */ /* 0x000ee2000021f000 */
[----:B------:R-:W-:Y:S01]  /*1330*/  IMAD.MOV.U32 R16, RZ, RZ, RZ ;  /* 0x000000ffff107224 */ /* 0x000fe200078e00ff */
[----:B-1----:R-:W-:Y:S02]  /*1340*/  IABS R3, R4 ;  /* 0x0000000400037213 */ /* 0x002fe40000000000 */
        /* <DEDUP_REMOVED lines=16> */
[----:B----4-:R-:W-:Y:S01]  /*1450*/  IMAD R6, R71, R9, RZ ;  /* 0x0000000947067224 */ /* 0x010fe200078e02ff */
[----:B------:R-:W-:Y:S02]  /*1460*/  SHF.R.S32.HI R11, RZ, 0x1f, R9 ;  /* 0x0000001fff0b7819 */ /* 0x000fe40000011409 */
[----:B------:R-:W-:-:S03]  /*1470*/  @P2 IADD3 R16, R16, 0x1, RZ ;  /* 0x0000000110102810 */ /* 0x000fc60007ffe0ff */
[----:B------:R-:W-:Y:S02]  /*1480*/  IMAD R6, R70, R11, R6 ;  /* 0x0000000b46067224 */ /* 0x000fe400078e0206 */
[----:B------:R-:W-:Y:S02]  /*1490*/  @!P0 IADD3 R16, -R16, RZ, RZ ;  /* 0x000000ff10108210 */ /* 0x000fe40007ffe1ff */
[----:B------:R-:W-:-:S04]  /*14a0*/  @!P1 LOP3.LUT R16, RZ, R4, RZ, 0x33, !PT ;  /* 0x00000004ff109212 */ /* 0x000fc800078e33ff */
[----:B------:R-:W-:Y:S01]  /*14b0*/  SHF.R.S32.HI R8, RZ, 0x1f, R16 ;  /* 0x0000001fff087819 */ /* 0x000fe20000011410 */
[----:B------:R-:W-:-:S04]  /*14c0*/  IMAD R7, R21, R16, RZ ;  /* 0x0000001015077224 */ /* 0x000fc800078e02ff */
[----:B------:R-:W-:Y:S01]  /*14d0*/  IMAD R7, R20, R8, R7 ;  /* 0x0000000814077224 */ /* 0x000fe200078e0207 */
[----:B--2---:R-:W-:Y:S01]  /*14e0*/  SHF.R.S32.HI R0, RZ, 0x1f, R2 ;  /* 0x0000001fff007819 */ /* 0x004fe20000011402 */
[----:B------:R-:W-:-:S04]  /*14f0*/  IMAD R3, R23, R2, RZ ;  /* 0x0000000217037224 */ /* 0x000fc800078e02ff */
[C---:B------:R-:W-:Y:S02]  /*1500*/  IMAD R3, R22.reuse, R0, R3 ;  /* 0x0000000016037224 */ /* 0x040fe400078e0203 */
[----:B------:R-:W-:-:S04]  /*1510*/  IMAD.WIDE.U32 R22, R22, R2, RZ ;  /* 0x0000000216167225 */ /* 0x000fc800078e00ff */
[----:B------:R-:W-:Y:S02]  /*1520*/  IMAD.IADD R23, R23, 0x1, R3 ;  /* 0x0000000117177824 */ /* 0x000fe400078e0203 */
[----:B------:R-:W-:-:S04]  /*1530*/  IMAD.WIDE.U32 R22, R9, R70, R22 ;  /* 0x0000004609167225 */ /* 0x000fc800078e0016 */
[-C--:B------:R-:W-:Y:S02]  /*1540*/  IMAD R3, R15, R2.reuse, RZ ;  /* 0x000000020f037224 */ /* 0x080fe400078e02ff */
[----:B------:R-:W-:Y:S02]  /*1550*/  IMAD.IADD R23, R23, 0x1, R6 ;  /* 0x0000000117177824 */ /* 0x000fe400078e0206 */
[----:B------:R-:W-:-:S04]  /*1560*/  IMAD.WIDE.U32 R26, R14, R2, RZ ;  /* 0x000000020e1a7225 */ /* 0x000fc800078e00ff */
[----:B------:R-:W-:Y:S02]  /*1570*/  IMAD R3, R14, R0, R3 ;  /* 0x000000000e037224 */ /* 0x000fe400078e0203 */
[----:B------:R-:W-:Y:S01]  /*1580*/  IMAD.WIDE.U32 R22, R16, R20, R22 ;  /* 0x0000001410167225 */ /* 0x000fe200078e0016 */
[----:B------:R-:W-:-:S03]  /*1590*/  MOV R10, R26 ;  /* 0x0000001a000a7202 */ /* 0x000fc60000000f00 */
[----:B------:R-:W-:Y:S01]  /*15a0*/  IMAD.IADD R21, R27, 0x1, R3 ;  /* 0x000000011b157824 */ /* 0x000fe200078e0203 */
[----:B------:R-:W-:Y:S01]  /*15b0*/  IADD3 R3, R23, R7, RZ ;  /* 0x0000000717037210 */ /* 0x000fe20007ffe0ff */
[----:B------:R-:W-:Y:S01]  /*15c0*/  IMAD.MOV.U32 R0, RZ, RZ, R22 ;  /* 0x000000ffff007224 */ /* 0x000fe200078e0016 */
[----:B------:R-:W-:Y:S05]  /*15d0*/  BRA `(.L_x_1204) ;  /* 0x00000004003c7947 */ /* 0x000fea0003800000 */
.L_x_1203:
        /* <DEDUP_REMOVED lines=9> */
[----:B--2---:R-:W-:-:S04]  /*1670*/  IABS R3, R4 ;  /* 0x0000000400037213 */ /* 0x004fc80000000000 */
[----:B------:R-:W2:Y:S08]  /*1680*/  I2F.RP R6, R3 ;  /* 0x0000000300067306 */ /* 0x000eb00000209400 */
[----:B--2---:R-:W2:Y:S02]  /*1690*/  MUFU.RCP R2, R6 ;  /* 0x0000000600027308 */ /* 0x004ea40000001000 */
[----:B--2---:R-:W-:-:S06]  /*16a0*/  IADD3 R2, R2, 0xffffffe, RZ ;  /* 0x0ffffffe02027810 */ /* 0x004fcc0007ffe0ff */
[----:B------:R-:W2:Y:S01]  /*16b0*/  F2I.FTZ.U32.TRUNC.NTZ R9, R2 ;  /* 0x0000000200097305 */ /* 0x000ea2000021f000 */
[----:B------:R-:W-:Y:S02]  /*16c0*/  IABS R7, R4 ;  /* 0x0000000400077213 */ /* 0x000fe40000000000 */
[----:B--2---:R-:W-:-:S05]  /*16d0*/  IADD3 R0, RZ, -R9, RZ ;  /* 0x80000009ff007210 */ /* 0x004fca0007ffe0ff */
[----:B------:R-:W-:Y:S01]  /*16e0*/  IMAD R5, R0, R3, RZ ;  /* 0x0000000300057224 */ /* 0x000fe200078e02ff */
[----:B------:R-:W-:-:S03]  /*16f0*/  IABS R0, R237 ;  /* 0x000000ed00007213 */ /* 0x000fc60000000000 */
[----:B------:R-:W-:Y:S01]  /*1700*/  IMAD.HI.U32 R5, R9, R5, R8 ;  /* 0x0000000509057227 */ /* 0x000fe200078e0008 */
[----:B------:R-:W-:-:S05]  /*1710*/  IADD3 R7, RZ, -R7, RZ ;  /* 0x80000007ff077210 */ /* 0x000fca0007ffe0ff */
[----:B------:R-:W-:-:S04]  /*1720*/  IMAD.HI.U32 R2, R5, R0, RZ ;  /* 0x0000000005027227 */ /* 0x000fc800078e00ff */
[----:B------:R-:W-:Y:S01]  /*1730*/  IMAD R0, R2, R7, R0 ;  /* 0x0000000702007224 */ /* 0x000fe200078e0200 */
[----:B------:R-:W-:-:S04]  /*1740*/  @!P3 SHF.R.S32.HI R6, RZ, 0x1f, R14 ;  /* 0x0000001fff06b819 */ /* 0x000fc8000001140e */
[----:B------:R-:W-:Y:S01]  /*1750*/  ISETP.GT.U32.AND P0, PT, R3, R0, PT ;  /* 0x000000000300720c */ /* 0x000fe20003f04070 */
[-C--:B---3--:R-:W-:Y:S02]  /*1760*/  @!P3 IMAD R5, R71, R14.reuse, RZ ;  /* 0x0000000e4705b224 */ /* 0x088fe400078e02ff */
[----:B------:R-:W-:-:S04]  /*1770*/  @!P3 IMAD.WIDE.U32 R26, R70, R14, RZ ;  /* 0x0000000e461ab225 */ /* 0x000fc800078e00ff */
[----:B------:R-:W-:Y:S01]  /*1780*/  @!P3 IMAD R5, R6, R70, R5 ;  /* 0x000000460605b224 */ /* 0x000fe200078e0205 */
[----:B------:R-:W-:Y:S02]  /*1790*/  @P3 IADD3 R7, R14, R15, RZ ;  /* 0x0000000f0e073210 */ /* 0x000fe40007ffe0ff */
[----:B-----5:R-:W-:Y:S01]  /*17a0*/  @!P3 SHF.R.S32.HI R6, RZ, 0x1f, R10 ;  /* 0x0000001fff06b819 */ /* 0x020fe2000001140a */
[----:B------:R-:W-:Y:S02]  /*17b0*/  @!P3 IMAD.IADD R27, R27, 0x1, R5 ;  /* 0x000000011b1bb824 */ /* 0x000fe400078e0205 */
[----:B------:R-:W-:Y:S02]  /*17c0*/  @!P0 IMAD.IADD R0, R0, 0x1, -R3 ;  /* 0x0000000100008824 */ /* 0x000fe400078e0a03 */
[----:B----4-:R-:W-:Y:S02]  /*17d0*/  @!P3 IMAD R5, R23, R10, RZ ;  /* 0x0000000a1705b224 */ /* 0x010fe400078e02ff */
[----:B------:R-:W-:Y:S01]  /*17e0*/  @P3 IMAD R9, R71, R7, RZ ;  /* 0x0000000747093224 */ /* 0x000fe200078e02ff */
[----:B------:R-:W-:Y:S01]  /*17f0*/  ISETP.GE.U32.AND P2, PT, R0, R3, PT ;  /* 0x000000030000720c */ /* 0x000fe20003f46070 */
[----:B------:R-:W-:Y:S01]  /*1800*/  @P3 IMAD.WIDE.U32 R28, R70, R7, RZ ;  /* 0x00000007461c3225 */ /* 0x000fe200078e00ff */
[----:B------:R-:W-:-:S03]  /*1810*/  LOP3.LUT R0, R237, R4, RZ, 0x3c, !PT ;  /* 0x00000004ed007212 */ /* 0x000fc600078e3cff */
[C---:B------:R-:W-:Y:S02]  /*1820*/  @!P3 IMAD R5, R22.reuse, R6, R5 ;  /* 0x000000061605b224 */ /* 0x040fe400078e0205 */
[----:B------:R-:W-:Y:S01]  /*1830*/  @!P3 IMAD.WIDE.U32 R22, R22, R10, R26 ;  /* 0x0000000a1616b225 */ /* 0x000fe200078e001a */
[----:B------:R-:W-:Y:S02]  /*1840*/  @P3 IADD3 R9, R29, R9, RZ ;  /* 0x000000091d093210 */ /* 0x000fe40007ffe0ff */
[----:B------:R-:W-:Y:S01]  /*1850*/  ISETP.GE.AND P1, PT, R0, RZ, PT ;  /* 0x000000ff0000720c */ /* 0x000fe20003f26270 */
[----:B------:R-:W-:Y:S01]  /*1860*/  @!P0 VIADD R2, R2, 0x1 ;  /* 0x0000000102028836 */ /* 0x000fe20000000000 */
[----:B------:R-:W-:Y:S02]  /*1870*/  @P3 MOV R8, R28 ;  /* 0x0000001c00083202 */ /* 0x000fe40000000f00 */
[----:B------:R-:W-:Y:S02]  /*1880*/  @!P3 IADD3 R9, R23, R5, RZ ;  /* 0x000000051709b210 */ /* 0x000fe40007ffe0ff */
[----:B------:R-:W-:-:S02]  /*1890*/  ISETP.NE.AND P0, PT, R4, RZ, PT ;  /* 0x000000ff0400720c */ /* 0x000fc40003f05270 */
[----:B------:R-:W-:Y:S02]  /*18a0*/  LEA R5, R165, 0xffffffc0, 0x6 ;  /* 0xffffffc0a5057811 */ /* 0x000fe400078e30ff */
[----:B------:R-:W-:Y:S01]  /*18b0*/  @!P3 MOV R8, R22 ;  /* 0x000000160008b202 */ /* 0x000fe20000000f00 */
[----:B------:R-:W-:Y:S01]  /*18c0*/  @!P3 IMAD R6, R69, R14, RZ ;  /* 0x0000000e4506b224 */ /* 0x000fe200078e02ff */
[----:B------:R-:W-:Y:S01]  /*18d0*/  @!P3 SHF.R.S32.HI R3, RZ, 0x1f, R14 ;  /* 0x0000001fff03b819 */ /* 0x000fe2000001140e */
[-C--:B------:R-:W-:Y:S01]  /*18e0*/  IMAD R7, R71, R5.reuse, RZ ;  /* 0x0000000547077224 */ /* 0x080fe200078e02ff */
[----:B------:R-:W-:Y:S01]  /*18f0*/  SHF.R.S32.HI R11, RZ, 0x1f, R5 ;  /* 0x0000001fff0b7819 */ /* 0x000fe20000011405 */
[----:B------:R-:W-:Y:S01]  /*1900*/  IMAD.WIDE.U32 R22, R70, R5, R8 ;  /* 0x0000000546167225 */ /* 0x000fe200078e0008 */
[----:B------:R-:W-:-:S03]  /*1910*/  @P2 IADD3 R2, R2, 0x1, RZ ;  /* 0x0000000102022810 */ /* 0x000fc60007ffe0ff */
[----:B------:R-:W-:Y:S02]  /*1920*/  @!P3 IMAD R3, R3, R68, R6 ;  /* 0x000000440303b224 */ /* 0x000fe400078e0206 */
[----:B------:R-:W-:Y:S01]  /*1930*/  @!P3 IMAD.WIDE.U32 R8, R68, R14, RZ ;  /* 0x0000000e4408b225 */ /* 0x000fe200078e00ff */
[----:B------:R-:W-:-:S03]  /*1940*/  @P3 IADD3 R14, R14, R15, RZ ;  /* 0x0000000f0e0e3210 */ /* 0x000fc60007ffe0ff */
[----:B------:R-:W-:Y:S02]  /*1950*/  IMAD R7, R11, R70, R7 ;  /* 0x000000460b077224 */ /* 0x000fe400078e0207 */
[----:B------:R-:W-:Y:S01]  /*1960*/  @!P3 IMAD.IADD R9, R9, 0x1, R3 ;  /* 0x000000010909b824 */ /* 0x000fe200078e0203 */
[----:B------:R-:W-:Y:S01]  /*1970*/  @!P3 SHF.R.S32.HI R3, RZ, 0x1f, R10 ;  /* 0x0000001fff03b819 */ /* 0x000fe2000001140a */
[----:B------:R-:W-:Y:S01]  /*1980*/  @!P1 IMAD.MOV R2, RZ, RZ, -R2 ;  /* 0x000000ffff029224 */ /* 0x000fe200078e0a02 */
[----:B------:R-:W-:Y:S01]  /*1990*/  @!P0 LOP3.LUT R2, RZ, R4, RZ, 0x33, !PT ;  /* 0x00000004ff028212 */ /* 0x000fe200078e33ff */
[----:B------:R-:W-:Y:S01]  /*19a0*/  @!P3 IMAD R0, R21, R10, RZ ;  /* 0x0000000a1500b224 */ /* 0x000fe200078e02ff */
[----:B------:R-:W-:Y:S02]  /*19b0*/  IADD3 R7, R23, R7, RZ ;  /* 0x0000000717077210 */ /* 0x000fe40007ffe0ff */
[----:B------:R-:W-:Y:S01]  /*19c0*/  MOV R6, R22 ;  /* 0x0000001600067202 */ /* 0x000fe20000000f00 */
[----:B------:R-:W-:Y:S01]  /*19d0*/  @!P3 IMAD.WIDE.U32 R22, R20, R10, R8 ;  /* 0x0000000a1416b225 */ /* 0x000fe200078e0008 */
[----:B------:R-:W-:-:S03]  /*19e0*/  SHF.R.S32.HI R8, RZ, 0x1f, R2 ;  /* 0x0000001fff087819 */ /* 0x000fc60000011402 */
[----:B------:R-:W-:Y:S02]  /*19f0*/  @!P3 IMAD R0, R20, R3, R0 ;  /* 0x000000031400b224 */ /* 0x000fe400078e0200 */
[----:B------:R-:W-:Y:S02]  /*1a00*/  @P3 IMAD R21, R69, R14, RZ ;  /* 0x0000000e45153224 */ /* 0x000fe400078e02ff */
[----:B------:R-:W-:Y:S02]  /*1a10*/  IMAD R3, R17, R2, RZ ;  /* 0x0000000211037224 */ /* 0x000fe400078e02ff */
[----:B------:R-:W-:-:S04]  /*1a20*/  @P3 IMAD.WIDE.U32 R14, R68, R14, RZ ;  /* 0x0000000e440e3225 */ /* 0x000fc800078e00ff */
[----:B------:R-:W-:Y:S01]  /*1a30*/  IMAD.WIDE.U32 R6, R16, R2, R6 ;  /* 0x0000000210067225 */ /* 0x000fe200078e0006 */
[----:B------:R-:W-:-:S03]  /*1a40*/  @P3 IADD3 R21, R15, R21, RZ ;  /* 0x000000150f153210 */ /* 0x000fc60007ffe0ff */
[----:B------:R-:W-:Y:S01]  /*1a50*/  IMAD R3, R16, R8, R3 ;  /* 0x0000000810037224 */ /* 0x000fe200078e0203 */
[----:B------:R-:W-:Y:S01]  /*1a60*/  @P3 MOV R10, R14 ;  /* 0x0000000e000a3202 */ /* 0x000fe20000000f00 */
[----:B------:R-:W-:Y:S01]  /*1a70*/  @!P3 IMAD.IADD R21, R23, 0x1, R0 ;  /* 0x000000011715b824 */ /* 0x000fe200078e0200 */
[----:B------:R-:W-:Y:S01]  /*1a80*/  @!P3 MOV R10, R22 ;  /* 0x00000016000ab202 */ /* 0x000fe20000000f00 */
[----:B------:R-:W-:Y:S01]  /*1a90*/  IMAD.IADD R3, R7, 0x1, R3 ;  /* 0x0000000107037824 */ /* 0x000fe200078e0203 */
[----:B------:R-:W-:Y:S02]  /*1aa0*/  MOV R0, R6 ;  /* 0x0000000600007202 */ /* 0x000fe40000000f00 */
[----:B------:R-:W-:Y:S02]  /*1ab0*/  MOV R9, R5 ;  /* 0x0000000500097202 */ /* 0x000fe40000000f00 */
[----:B-1----:R-:W-:Y:S02]  /*1ac0*/  MOV R16, R2 ;  /* 0x0000000200107202 */ /* 0x002fe40000000f00 */
.L_x_1204:
[----:B------:R-:W-:Y:S05]  /*1ad0*/  BSYNC B0 ;  /* 0x0000000000007941 */ /* 0x000fea0003800000 */
.L_x_1202:
[----:B------:R-:W-:Y:S01]  /*1ae0*/  ISETP.NE.AND P0, PT, R242, -0x1, PT ;  /* 0xfffffffff200780c */ /* 0x000fe20003f05270 */
[----:B------:R-:W2:Y:S04]  /*1af0*/  LD.E.64 R192, desc[UR6][R18.64+0x30] ;  /* 0x0000300612c07980 */ /* 0x000ea8000c101b00 */
[----:B------:R-:W3:Y:S04]  /*1b00*/  LD.E.64 R22, desc[UR6][R18.64+0x48] ;  /* 0x0000480612167980 */ /* 0x000ee8000c101b00 */
[----:B------:R-:W4:Y:S04]  /*1b10*/  LD.E R81, desc[UR6][R18.64+0xc0] ;  /* 0x0000c00612517980 */ /* 0x000f28000c101900 */
        /* <DEDUP_REMOVED lines=15> */
[----:B------:R-:W-:Y:S01]  /*1c10*/  IMAD.SHL.U32 R14, R75, 0x8, RZ ;  /* 0x000000084b0e7824 */ /* 0x000fe200078e00ff */
[----:B------:R-:W-:Y:S02]  /*1c20*/  SHF.R.S32.HI R27, RZ, 0x4, R76 ;  /* 0x00000004ff1b7819 */ /* 0x000fe4000001144c */
[----:B------:R-:W-:Y:S01]  /*1c30*/  SHF.R.S32.HI R17, RZ, 0x1f, R4 ;  /* 0x0000001fff117819 */ /* 0x000fe20000011404 */
[----:B------:R-:W-:Y:S01]  /*1c40*/  IMAD R2, R11, R68, RZ ;  /* 0x000000440b027224 */ /* 0x000fe200078e02ff */
[----:B-1----:R-:W-:Y:S02]  /*1c50*/  LOP3.LUT R13, R15, 0x38, R14, 0xf8, !PT ;  /* 0x000000380f0d7812 */ /* 0x002fe400078ef80e */
[----:B------:R-:W-:Y:S02]  /*1c60*/  SHF.R.U32.HI R176, RZ, 0x3, R15 ;  /* 0x00000003ffb07819 */ /* 0x000fe4000001160f */
[----:B------:R-:W-:-:S02]  /*1c70*/  LEA.HI R17, R17, R4, RZ, 0x3 ;  /* 0x0000000411117211 */ /* 0x000fc400078f18ff */
[----:B------:R-:W-:Y:S02]  /*1c80*/  LEA.HI R11, R72, R57, RZ, 0x6 ;  /* 0x00000039480b7211 */ /* 0x000fe400078f30ff */
[----:B------:R-:W-:Y:S02]  /*1c90*/  LEA.HI R76, R76, R27, RZ, 0x1 ;  /* 0x0000001b4c4c7211 */ /* 0x000fe400078f08ff */
[----:B------:R-:W-:Y:S02]  /*1ca0*/  IADD3 R30, P1, R14, R10, RZ ;  /* 0x0000000a0e1e7210 */ /* 0x000fe40007f3e0ff */
[----:B------:R-:W-:Y:S02]  /*1cb0*/  SHF.R.S32.HI R15, RZ, 0x1f, R14 ;  /* 0x0000001fff0f7819 */ /* 0x000fe4000001140e */
[----:B------:R-:W-:Y:S02]  /*1cc0*/  LOP3.LUT R176, R13, R176, RZ, 0x3c, !PT ;  /* 0x000000b00db07212 */ /* 0x000fe400078e3cff */
[----:B------:R-:W-:Y:S01]  /*1cd0*/  LOP3.LUT R13, R17, 0xfffffff8, RZ, 0xc0, !PT ;  /* 0xfffffff8110d7812 */ /* 0x000fe200078ec0ff */
[----:B------:R-:W-:Y:S01]  /*1ce0*/  IMAD.SHL.U32 R11, R11, 0x8, RZ ;  /* 0x000000080b0b7824 */ /* 0x000fe200078e00ff */
[----:B------:R-:W-:Y:S01]  /*1cf0*/  LOP3.LUT R76, R76, 0xfffffffe, RZ, 0xc0, !PT ;  /* 0xfffffffe4c4c7812 */ /* 0x000fe200078ec0ff */
[----:B------:R-:W-:-:S02]  /*1d00*/  IMAD.X R31, R15, 0x1, R21, P1 ;  /* 0x000000010f1f7824 */ /* 0x000fc400008e0615 */
[----:B------:R-:W-:Y:S01]  /*1d10*/  IMAD.IADD R13, R4, 0x1, -R13 ;  /* 0x00000001040d7824 */ /* 0x000fe200078e0a0d */
[----:B------:R-:W-:Y:S01]  /*1d20*/  LOP3.LUT R176, R176, 0xfffffe00, R11, 0xf8, !PT ;  /* 0xfffffe00b0b07812 */ /* 0x000fe200078ef80b */
[----:B------:R-:W-:Y:S02]  /*1d30*/  IMAD.IADD R76, R27, 0x1, -R76 ;  /* 0x000000011b4c7824 */ /* 0x000fe400078e0a4c */
[C---:B------:R-:W-:Y:S02]  /*1d40*/  IMAD R2, R9.reuse, R69, R2 ;  /* 0x0000004509027224 */ /* 0x040fe400078e0202 */
[----:B------:R-:W-:-:S04]  /*1d50*/  IMAD.WIDE.U32 R26, R9, R68, R30 ;  /* 0x00000044091a7225 */ /* 0x000fc800078e001e */
[----:B------:R-:W-:Y:S01]  /*1d60*/  IMAD.SHL.U32 R12, R13, 0x40, RZ ;  /* 0x000000400d0c7824 */ /* 0x000fe200078e00ff */
[----:B------:R-:W-:-:S04]  /*1d70*/  SHF.R.S32.HI R79, RZ, 0x1f, R238 ;  /* 0x0000001fff4f7819 */ /* 0x000fc800000114ee */
[----:B------:R-:W-:Y:S01]  /*1d80*/  LOP3.LUT R12, R12, 0x1c0, RZ, 0xc0, !PT ;  /* 0x000001c00c0c7812 */ /* 0x000fe200078ec0ff */
[----:B------:R-:W-:Y:S02]  /*1d90*/  IMAD R21, R25, R16, RZ ;  /* 0x0000001019157224 */ /* 0x000fe400078e02ff */
[----:B------:R-:W-:Y:S01]  /*1da0*/  IMAD.IADD R27, R27, 0x1, R2 ;  /* 0x000000011b1b7824 */ /* 0x000fe200078e0202 */
[----:B------:R-:W-:Y:S01]  /*1db0*/  SHF.R.S32.HI R2, RZ, 0x1f, R237 ;  /* 0x0000001fff027819 */ /* 0x000fe200000114ed */
[----:B------:R-:W-:Y:S01]  /*1dc0*/  IMAD R189, R69, R182, RZ ;  /* 0x000000b645bd7224 */ /* 0x000fe200078e02ff */
[----:B------:R-:W-:-:S05]  /*1dd0*/  SHF.R.S32.HI R183, RZ, 0x1f, R182 ;  /* 0x0000001fffb77819 */ /* 0x000fca00000114b6 */
[----:B------:R-:W-:Y:S01]  /*1de0*/  IMAD R189, R183, R68, R189 ;  /* 0x00000044b7bd7224 */ /* 0x000fe200078e02bd */
[C---:B------:R-:W-:Y:S02]  /*1df0*/  LOP3.LUT P3, RZ, R13.reuse, 0x4, RZ, 0xc0, !PT ;  /* 0x000000040dff7812 */ /* 0x040fe4000786c0ff */
[----:B------:R-:W-:Y:S01]  /*1e00*/  LOP3.LUT P2, RZ, R13, 0x2, RZ, 0xc0, !PT ;  /* 0x000000020dff7812 */ /* 0x000fe2000784c0ff */
[----:B------:R-:W-:Y:S01]  /*1e10*/  IMAD R181, R71, R182, RZ ;  /* 0x000000b647b57224 */ /* 0x000fe200078e02ff */
[----:B------:R-:W-:-:S03]  /*1e20*/  LEA.HI R72, R72, R57, RZ, 0x5 ;  /* 0x0000003948487211 */ /* 0x000fc600078f28ff */
[----:B------:R-:W-:Y:S02]  /*1e30*/  IMAD R181, R183, R70, R181 ;  /* 0x00000046b7b57224 */ /* 0x000fe400078e02b5 */
[----:B------:R-:W-:Y:S02]  /*1e40*/  IMAD.MOV.U32 R58, RZ, RZ, 0x10 ;  /* 0x00000010ff3a7424 */ /* 0x000fe400078e00ff */
[----:B------:R-:W-:Y:S01]  /*1e50*/  IMAD.MOV.U32 R56, RZ, RZ, 0x20 ;  /* 0x00000020ff387424 */ /* 0x000fe200078e00ff */
[C---:B------:R-:W-:Y:S01]  /*1e60*/  SHF.L.U64.HI R233, R70.reuse, 0x4, R71 ;  /* 0x0000000446e97819 */ /* 0x040fe20000010247 */
[----:B------:R-:W-:Y:S01]  /*1e70*/  IMAD.SHL.U32 R232, R70, 0x10, RZ ;  /* 0x0000001046e87824 */ /* 0x000fe200078e00ff */
[C---:B------:R-:W-:Y:S01]  /*1e80*/  SHF.L.U64.HI R231, R68.reuse, 0x4, R69 ;  /* 0x0000000444e77819 */ /* 0x040fe20000010245 */
[----:B------:R-:W-:Y:S01]  /*1e90*/  IMAD.SHL.U32 R230, R68, 0x10, RZ ;  /* 0x0000001044e67824 */ /* 0x000fe200078e00ff */
[----:B------:R-:W-:Y:S01]  /*1ea0*/  SEL R58, R58, 0xfffffff0, !P2 ;  /* 0xfffffff03a3a7807 */ /* 0x000fe20005000000 */
[----:B------:R-:W-:Y:S01]  /*1eb0*/  IMAD.SHL.U32 R80, R75, 0x4, RZ ;  /* 0x000000044b507824 */ /* 0x000fe200078e00ff */
[----:B------:R-:W-:Y:S01]  /*1ec0*/  SEL R56, R56, 0xffffffe0, !P3 ;  /* 0xffffffe038387807 */ /* 0x000fe20005800000 */
[----:B--2---:R-:W-:-:S04]  /*1ed0*/  @P0 IMAD.WIDE.U32 R10, R192, R242, RZ ;  /* 0x000000f2c00a0225 */ /* 0x004fc800078e00ff */
[----:B------:R-:W-:-:S04]  /*1ee0*/  @P0 IMAD R9, R193, R242, RZ ;  /* 0x000000f2c1090224 */ /* 0x000fc800078e02ff */
[----:B------:R-:W-:Y:S02]  /*1ef0*/  @P0 IMAD.IADD R9, R11, 0x1, R9 ;  /* 0x000000010b090824 */ /* 0x000fe400078e0209 */
[----:B------:R-:W-:Y:S02]  /*1f00*/  IMAD.SHL.U32 R11, R76, 0x8, RZ ;  /* 0x000000084c0b7824 */ /* 0x000fe400078e00ff */
[----:B---3--:R-:W-:-:S04]  /*1f10*/  @!P0 IMAD.WIDE.U32 R30, R28, R238, RZ ;  /* 0x000000ee1c1e8225 */ /* 0x008fc800078e00ff */
[----:B------:R-:W-:Y:S02]  /*1f20*/  @!P0 IMAD R4, R29, R238, RZ ;  /* 0x000000ee1d048224 */ /* 0x000fe400078e02ff */
[----:B------:R-:W-:Y:S01]  /*1f30*/  @!P0 IMAD.MOV.U32 R10, RZ, RZ, R30 ;  /* 0x000000ffff0a8224 */ /* 0x000fe200078e001e */
[----:B------:R-:W-:Y:S01]  /*1f40*/  LOP3.LUT R11, R12, 0x8, R11, 0xf8, !PT ;  /* 0x000000080c0b7812 */ /* 0x000fe200078ef80b */
[----:B------:R-:W-:Y:S01]  /*1f50*/  @!P0 IMAD R4, R28, R79, R4 ;  /* 0x0000004f1c048224 */ /* 0x000fe200078e0204 */
[----:B------:R-:W-:Y:S02]  /*1f60*/  SHF.R.U32.HI R12, RZ, 0x3, R12 ;  /* 0x00000003ff0c7819 */ /* 0x000fe4000001160c */
[----:B------:R-:W-:Y:S01]  /*1f70*/  IADD3 R28, P1, R14, R10, RZ ;  /* 0x0000000a0e1c7210 */ /* 0x000fe20007f3e0ff */
[----:B------:R-:W-:Y:S01]  /*1f80*/  IMAD.SHL.U32 R10, R17, 0x40, RZ ;  /* 0x00000040110a7824 */ /* 0x000fe200078e00ff */
[----:B------:R-:W-:Y:S01]  /*1f90*/  LOP3.LUT R11, R11, R12, RZ, 0x3c, !PT ;  /* 0x0000000c0b0b7212 */ /* 0x000fe200078e3cff */
[----:B------:R-:W-:-:S02]  /*1fa0*/  @!P0 IMAD.IADD R9, R31, 0x1, R4 ;  /* 0x000000011f098824 */ /* 0x000fc400078e0204 */
[-C--:B------:R-:W-:Y:S01]  /*1fb0*/  IMAD R4, R8, R24.reuse, R21 ;  /* 0x0000001808047224 */ /* 0x080fe200078e0215 */
[----:B------:R-:W-:Y:S01]  /*1fc0*/  LOP3.LUT R55, R11, 0xfffffe00, R10, 0xf8, !PT ;  /* 0xfffffe000b377812 */ /* 0x000fe200078ef80a */
[----:B------:R-:W-:Y:S02]  /*1fd0*/  VIADD R11, R14, 0x40 ;  /* 0x000000400e0b7836 */ /* 0x000fe40000000000 */
[----:B------:R-:W-:Y:S02]  /*1fe0*/  IMAD R21, R23, R237, RZ ;  /* 0x000000ed17157224 */ /* 0x000fe400078e02ff */
[----:B------:R-:W-:Y:S02]  /*1ff0*/  IMAD.X R29, R15, 0x1, R9, P1 ;  /* 0x000000010f1d7824 */ /* 0x000fe400008e0609 */
[----:B------:R-:W-:Y:S01]  /*2000*/  IMAD.WIDE.U32 R24, R16, R24, R26 ;  /* 0x0000001810187225 */ /* 0x000fe200078e001a */
[----:B----4-:R-:W-:-:S03]  /*2010*/  ISETP.GE.AND P0, PT, R11, R81, PT ;  /* 0x000000510b00720c */ /* 0x010fc60003f06270 */
[----:B------:R-:W-:Y:S02]  /*2020*/  IMAD R2, R22, R2, R21 ;  /* 0x0000000216027224 */ /* 0x000fe400078e0215 */
[----:B------:R-:W-:-:S04]  /*2030*/  IMAD.WIDE.U32 R186, R237, R22, R28 ;  /* 0x00000016edba7225 */ /* 0x000fc800078e001c */
[----:B------:R-:W-:Y:S02]  /*2040*/  VIADD R10, R14, 0x80 ;  /* 0x000000800e0a7836 */ /* 0x000fe40000000000 */
[----:B------:R-:W-:Y:S02]  /*2050*/  IMAD.IADD R23, R25, 0x1, R4 ;  /* 0x0000000119177824 */ /* 0x000fe400078e0204 */
[----:B------:R-:W-:Y:S01]  /*2060*/  IMAD.MOV.U32 R22, RZ, RZ, R24 ;  /* 0x000000ffff167224 */ /* 0x000fe200078e0018 */
[----:B------:R-:W-:Y:S02]  /*2070*/  SEL R4, RZ, 0xffffffff, P0 ;  /* 0xffffffffff047807 */ /* 0x000fe40000000000 */
[----:B------:R-:W-:Y:S01]  /*2080*/  ISETP.GE.AND P0, PT, R10, R81, PT ;  /* 0x000000510a00720c */ /* 0x000fe20003f06270 */
[----:B------:R-:W-:-:S04]  /*2090*/  IMAD.WIDE.U32 R22, R182, R68, R22 ;  /* 0x00000044b6167225 */ /* 0x000fc800078e0016 */
[----:B------:R-:W-:Y:S01]  /*20a0*/  IMAD.IADD R187, R187, 0x1, R2 ;  /* 0x00000001bbbb7824 */ /* 0x000fe200078e0202 */
[----:B------:R-:W-:Y:S01]  /*20b0*/  SEL R2, RZ, 0x4, P0 ;  /* 0x00000004ff027807 */ /* 0x000fe20000000000 */
[----:B------:R-:W-:Y:S01]  /*20c0*/  IMAD.IADD R189, R23, 0x1, R189 ;  /* 0x0000000117bd7824 */ /* 0x000fe200078e02bd */
[----:B------:R-:W-:-:S04]  /*20d0*/  LEA R188, P0, R22, R6, 0x1 ;  /* 0x0000000616bc7211 */ /* 0x000fc800078008ff */
[----:B------:R-:W-:Y:S02]  /*20e0*/  LEA.HI.X R189, R22, R7, R189, 0x1, P0 ;  /* 0x0000000716bd7211 */ /* 0x000fe400000f0cbd */
[----:B------:R-:W-:Y:S01]  /*20f0*/  SHF.R.S32.HI R7, RZ, 0x1f, R78 ;  /* 0x0000001fff077819 */ /* 0x000fe2000001144e */
[C---:B------:R-:W-:Y:S01]  /*2100*/  VIADD R9, R14.reuse, 0xc0 ;  /* 0x000000c00e097836 */ /* 0x040fe20000000000 */
[----:B------:R-:W-:Y:S02]  /*2110*/  ISETP.GE.AND P1, PT, R14, R81, PT ;  /* 0x000000510e00720c */ /* 0x000fe40003f26270 */
[----:B------:R-:W-:Y:S02]  /*2120*/  LEA.HI R108, R7, R78, RZ, 0x6 ;  /* 0x0000004e076c7211 */ /* 0x000fe400078f30ff */
[----:B------:R-:W-:Y:S02]  /*2130*/  SEL R13, RZ, 0x1, P1 ;  /* 0x00000001ff0d7807 */ /* 0x000fe40000800000 */
[----:B------:R-:W-:-:S02]  /*2140*/  SHF.R.S32.HI R108, RZ, 0x6, R108 ;  /* 0x00000006ff6c7819 */ /* 0x000fc4000001146c */
[----:B------:R-:W-:Y:S02]  /*2150*/  ISETP.GE.AND P1, PT, R9, R81, PT ;  /* 0x000000510900720c */ /* 0x000fe40003f26270 */
[----:B------:R-:W-:Y:S02]  /*2160*/  VIMNMX R108, RZ, R108, !PT ;  /* 0x0000006cff6c7248 */ /* 0x000fe40007fe0100 */
[----:B------:R-:W-:Y:S02]  /*2170*/  IADD3 R178, P0, R14, R0, RZ ;  /* 0x000000000eb27210 */ /* 0x000fe40007f1e0ff */
[----:B------:R-:W-:Y:S02]  /*2180*/  SEL R77, RZ, 0x8, P1 ;  /* 0x00000008ff4d7807 */ /* 0x000fe40000800000 */
[----:B------:R-:W-:Y:S01]  /*2190*/  ISETP.GT.AND P1, PT, R165, R108, PT ;  /* 0x0000006ca500720c */ /* 0x000fe20003f24270 */
[----:B------:R-:W-:Y:S02]  /*21a0*/  IMAD.X R179, R15, 0x1, R3, P0 ;  /* 0x000000010fb37824 */ /* 0x000fe400000e0603 */
[----:B------:R-:W-:-:S04]  /*21b0*/  IMAD.WIDE R24, R239, 0x40, R182 ;  /* 0x00000040ef187825 */ /* 0x000fc800078e02b6 */
[----:B------:R-:W-:Y:S02]  /*21c0*/  IMAD.SHL.U32 R4, R4, 0x2, RZ ;  /* 0x0000000204047824 */ /* 0x000fe400078e00ff */
[----:B------:R-:W-:Y:S01]  /*21d0*/  IMAD.WIDE.U32 R178, R182, R70, R178 ;  /* 0x00000046b6b27225 */ /* 0x000fe200078e00b2 */
[----:B------:R-:W-:-:S03]  /*21e0*/  LOP3.LUT R0, R72, 0xffffffe0, RZ, 0xc0, !PT ;  /* 0xffffffe048007812 */ /* 0x000fc600078ec0ff */
[----:B------:R-:W-:Y:S01]  /*21f0*/  IMAD R191, R25, R192, RZ ;  /* 0x000000c019bf7224 */ /* 0x000fe200078e02ff */
[----:B------:R-:W-:Y:S01]  /*2200*/  LOP3.LUT R4, R4, 0x2, R13, 0xe2, !PT ;  /* 0x0000000204047812 */ /* 0x000fe200078ee20d */
[----:B------:R-:W-:Y:S01]  /*2210*/  IMAD.IADD R181, R179, 0x1, R181 ;  /* 0x00000001b3b57824 */ /* 0x000fe200078e02b5 */
[----:B------:R-:W-:Y:S01]  /*2220*/  LEA R234, P0, R178, R184, 0x1 ;  /* 0x000000b8b2ea7211 */ /* 0x000fe200078008ff */
[C---:B------:R-:W-:Y:S02]  /*2230*/  IMAD R191, R24.reuse, R193, R191 ;  /* 0x000000c118bf7224 */ /* 0x040fe400078e02bf */
[----:B------:R-:W-:Y:S01]  /*2240*/  IMAD.WIDE.U32 R186, R24, R192, R186 ;  /* 0x000000c018ba7225 */ /* 0x000fe200078e00ba */
[----:B------:R-:W-:Y:S02]  /*2250*/  LOP3.LUT R77, R77, R4, R2, 0xfe, !PT ;  /* 0x000000044d4d7212 */ /* 0x000fe400078efe02 */
[----:B------:R-:W-:Y:S01]  /*2260*/  SHF.R.S32.HI R72, RZ, 0x5, R72 ;  /* 0x00000005ff487819 */ /* 0x000fe20000011448 */
[----:B------:R-:W-:Y:S01]  /*2270*/  @!P4 IMAD.MOV.U32 R20, RZ, RZ, RZ ;  /* 0x000000ffff14c224 */ /* 0x000fe200078e00ff */
[----:B------:R-:W-:Y:S01]  /*2280*/  LEA.HI.X R235, R178, R185, R181, 0x1, P0 ;  /* 0x000000b9b2eb7211 */ /* 0x000fe200000f0cb5 */
[----:B------:R-:W-:-:S02]  /*2290*/  IMAD.IADD R59, R57, 0x1, -R0 ;  /* 0x00000001393b7824 */ /* 0x000fc400078e0a00 */
[----:B------:R-:W-:Y:S01]  /*22a0*/  IMAD.IADD R191, R187, 0x1, R191 ;  /* 0x00000001bbbf7824 */ /* 0x000fe200078e02bf */
[----:B------:R-:W-:Y:S06]  /*22b0*/  @!P1 BRA `(.L_x_1205) ;  /* 0x000000b400749947 */ /* 0x000fec0003800000 */
        /* <DEDUP_REMOVED lines=11> */
[----:B------:R-:W-:Y:S01]  /*2370*/  SHF.R.S32.HI R3, RZ, 0x1f, R5 ;  /* 0x0000001fff037819 */ /* 0x000fe20000011405 */
[C---:B------:R-:W-:Y:S01]  /*2380*/  IMAD.SHL.U32 R86, R68.reuse, 0x20, RZ ;  /* 0x0000002044567824 */ /* 0x040fe200078e00ff */
[----:B------:R-:W-:Y:S01]  /*2390*/  LOP3.LUT R172, R77, 0xffff, RZ, 0xc0, !PT ;  /* 0x0000ffff4dac7812 */ /* 0x000fe200078ec0ff */
[----:B------:R-:W-:Y:S01]  /*23a0*/  IMAD R85, R69, 0x60, RZ ;  /* 0x0000006045557824 */ /* 0x000fe200078e02ff */
[C---:B------:R-:W-:Y:S01]  /*23b0*/  SHF.L.U64.HI R87, R68.reuse, 0x5, R69 ;  /* 0x0000000544577819 */ /* 0x040fe20000010245 */
[----:B------:R-:W-:Y:S01]  /*23c0*/  IMAD.WIDE.U32 R196, R68, 0x60, RZ ;  /* 0x0000006044c47825 */ /* 0x000fe200078e00ff */
[----:B------:R-:W-:-:S02]  /*23d0*/  LOP3.LUT R175, R172, 0x1, RZ, 0xc0, !PT ;  /* 0x00000001acaf7812 */ /* 0x000fc400078ec0ff */
[----:B------:R-:W-:Y:S01]  /*23e0*/  LOP3.LUT R174, R172, 0x2, RZ, 0xc0, !PT ;  /* 0x00000002acae7812 */ /* 0x000fe200078ec0ff */
[----:B------:R-:W-:Y:S01]  /*23f0*/  VIADD R84, R182, 0x10 ;  /* 0x00000010b6547836 */ /* 0x000fe20000000000 */
[----:B------:R-:W-:Y:S01]  /*2400*/  LOP3.LUT R173, R172, 0x4, RZ, 0xc0, !PT ;  /* 0x00000004acad7812 */ /* 0x000fe200078ec0ff */
        /* <DEDUP_REMOVED lines=10> */
[----:B------:R-:W-:Y:S01]  /*24b0*/  IMAD.IADD R85, R197, 0x1, R85 ;  /* 0x00000001c5557824 */ /* 0x000fe200078e0255 */
[----:B------:R-:W-:Y:S01]  /*24c0*/  SHF.L.U32 R86, R86, 0x1, RZ ;  /* 0x0000000156567819 */ /* 0x000fe200000006ff */
[----:B--2---:R-:W-:-:S02]  /*24d0*/  IMAD R0, R33, R238, RZ ;  /* 0x000000ee21007224 */ /* 0x004fc400078e02ff */
[----:B---3--:R-:W-:Y:S02]  /*24e0*/  IMAD R2, R35, R238, RZ ;  /* 0x000000ee23027224 */ /* 0x008fe400078e02ff */
[-C--:B------:R-:W-:Y:S02]  /*24f0*/  IMAD R0, R32, R79.reuse, R0 ;  /* 0x0000004f20007224 */ /* 0x080fe400078e0200 */
[----:B------:R-:W-:Y:S01]  /*2500*/  IMAD.WIDE.U32 R32, R238, R32, R14 ;  /* 0x00000020ee207225 */ /* 0x000fe200078e000e */
[C-C-:B----4-:R-:W-:Y:S02]  /*2510*/  SHF.L.U64.HI R131, R198.reuse, 0x4, R199.reuse ;  /* 0x00000004c6837819 */ /* 0x150fe400000102c7 */
[----:B------:R-:W-:Y:S01]  /*2520*/  SHF.L.U64.HI R133, R198, 0x5, R199 ;  /* 0x00000005c6857819 */ /* 0x000fe200000102c7 */
[----:B------:R-:W-:Y:S01]  /*2530*/  IMAD.WIDE.U32 R30, R238, R34, R14 ;  /* 0x00000022ee1e7225 */ /* 0x000fe200078e000e */
[C-C-:B------:R-:W-:Y:S02]  /*2540*/  SHF.L.U64.HI R109, R200.reuse, 0x4, R201.reuse ;  /* 0x00000004c86d7819 */ /* 0x140fe400000102c9 */
[----:B------:R-:W-:Y:S01]  /*2550*/  SHF.L.U32 R120, R200, 0x5, RZ ;  /* 0x00000005c8787819 */ /* 0x000fe200000006ff */
[----:B------:R-:W-:Y:S01]  /*2560*/  IMAD R2, R34, R79, R2 ;  /* 0x0000004f22027224 */ /* 0x000fe200078e0202 */
[----:B------:R-:W-:Y:S01]  /*2570*/  SHF.L.U64.HI R119, R200, 0x5, R201 ;  /* 0x00000005c8777819 */ /* 0x000fe200000102c9 */
[----:B------:R-:W-:-:S02]  /*2580*/  IMAD.IADD R33, R33, 0x1, R0 ;  /* 0x0000000121217824 */ /* 0x000fc400078e0200 */
[-C--:B------:R-:W-:Y:S02]  /*2590*/  IMAD R4, R199, R5.reuse, RZ ;  /* 0x00000005c7047224 */ /* 0x080fe400078e02ff */
[----:B------:R-:W-:Y:S02]  /*25a0*/  IMAD R0, R201, R5, RZ ;  /* 0x00000005c9007224 */ /* 0x000fe400078e02ff */
[----:B------:R-:W-:Y:S01]  /*25b0*/  IMAD.IADD R31, R31, 0x1, R2 ;  /* 0x000000011f1f7824 */ /* 0x000fe200078e0202 */
[----:B------:R-:W-:Y:S01]  /*25c0*/  LEA.HI R169, R17, R17, RZ, 0x1 ;  /* 0x0000001111a97211 */ /* 0x000fe200078f08ff */
[-C--:B------:R-:W-:Y:S02]  /*25d0*/  IMAD R4, R198, R3.reuse, R4 ;  /* 0x00000003c6047224 */ /* 0x080fe400078e0204 */
[C---:B------:R-:W-:Y:S01]  /*25e0*/  IMAD R3, R200.reuse, R3, R0 ;  /* 0x00000003c8037224 */ /* 0x040fe200078e0200 */
[----:B------:R-:W-:Y:S01]  /*25f0*/  SHF.R.S32.HI R169, RZ, 0x1, R169 ;  /* 0x00000001ffa97819 */ /* 0x000fe200000114a9 */
[----:B------:R-:W-:-:S04]  /*2600*/  IMAD.WIDE.U32 R30, R200, R5, R30 ;  /* 0x00000005c81e7225 */ /* 0x000fc800078e001e */
[----:B------:R-:W-:Y:S01]  /*2610*/  IMAD R21, R29, R16, RZ ;  /* 0x000000101d157224 */ /* 0x000fe200078e02ff */
[----:B------:R-:W-:Y:S01]  /*2620*/  IADD3 R31, R31, R3, RZ ;  /* 0x000000031f1f7210 */ /* 0x000fe20007ffe0ff */
[----:B------:R-:W-:Y:S01]  /*2630*/  IMAD.WIDE.U32 R32, R198, R5, R32 ;  /* 0x00000005c6207225 */ /* 0x000fe200078e0020 */
[----:B------:R-:W-:-:S03]  /*2640*/  IADD3 R3, P0, -R78, R182, RZ ;  /* 0x000000b64e037210 */ /* 0x000fc60007f1e1ff */
[----:B------:R-:W-:Y:S02]  /*2650*/  IMAD R0, R28, R8, R21 ;  /* 0x000000081c007224 */ /* 0x000fe400078e0215 */
[----:B------:R-:W-:Y:S01]  /*2660*/  IMAD R21, R23, R16, RZ ;  /* 0x0000001017157224 */ /* 0x000fe200078e02ff */
[----:B------:R-:W-:Y:S01]  /*2670*/  SHF.R.S32.HI R23, RZ, 0x1f, R78 ;  /* 0x0000001fff177819 */ /* 0x000fe2000001144e */
[----:B------:R-:W-:Y:S02]  /*2680*/  IMAD.IADD R33, R33, 0x1, R4 ;  /* 0x0000000121217824 */ /* 0x000fe400078e0204 */
[C---:B------:R-:W-:Y:S02]  /*2690*/  IMAD R21, R22.reuse, R8, R21 ;  /* 0x0000000816157224 */ /* 0x040fe400078e0215 */
[----:B------:R-:W-:-:S04]  /*26a0*/  IMAD.WIDE.U32 R30, R22, R16, R30 ;  /* 0x00000010161e7225 */ /* 0x000fc800078e001e */
[----:B------:R-:W-:Y:S01]  /*26b0*/  IMAD.WIDE.U32 R28, R28, R16, R32 ;  /* 0x000000101c1c7225 */ /* 0x000fe200078e0020 */
[----:B------:R-:W-:-:S03]  /*26c0*/  IADD3 R31, R31, R21, RZ ;  /* 0x000000151f1f7210 */ /* 0x000fc60007ffe0ff */
[----:B------:R-:W-:Y:S02]  /*26d0*/  IMAD.X R23, R183, 0x1, ~R23, P0 ;  /* 0x00000001b7177824 */ /* 0x000fe400000e0e17 */
[----:B-----5:R-:W-:Y:S02]  /*26e0*/  IMAD.IADD R4, R20, 0x1, R5 ;  /* 0x0000000114047824 */ /* 0x020fe400078e0205 */
[----:B------:R-:W-:Y:S02]  /*26f0*/  IMAD.IADD R29, R29, 0x1, R0 ;  /* 0x000000011d1d7824 */ /* 0x000fe400078e0200 */
[C---:B------:R-:W-:Y:S02]  /*2700*/  IMAD R137, R23.reuse, R198, RZ ;  /* 0x000000c617897224 */ /* 0x040fe400078e02ff */
[----:B------:R-:W-:Y:S02]  /*2710*/  IMAD R139, R23, R200, RZ ;  /* 0x000000c8178b7224 */ /* 0x000fe400078e02ff */
[----:B------:R-:W-:-:S02]  /*2720*/  IMAD R5, R182, R169, R80 ;  /* 0x000000a9b6057224 */ /* 0x000fc400078e0250 */
[-C--:B------:R-:W-:Y:S02]  /*2730*/  IMAD R137, R199, R3.reuse, R137 ;  /* 0x00000003c7897224 */ /* 0x080fe400078e0289 */
[-C--:B------:R-:W-:Y:S02]  /*2740*/  IMAD R139, R201, R3.reuse, R139 ;  /* 0x00000003c98b7224 */ /* 0x080fe400078e028b */
[----:B------:R-:W-:-:S04]  /*2750*/  IMAD.WIDE.U32 R16, R198, R3, R28 ;  /* 0x00000003c6107225 */ /* 0x000fc800078e001c */
[----:B------:R-:W-:Y:S01]  /*2760*/  IMAD.WIDE.U32 R20, R200, R3, R30 ;  /* 0x00000003c8147225 */ /* 0x000fe200078e001e */
[----:B------:R-:W-:-:S03]  /*2770*/  LEA R136, P1, R16, R24, 0x1 ;  /* 0x0000001810887211 */ /* 0x000fc600078208ff */
[----:B------:R-:W-:Y:S01]  /*2780*/  IMAD R4, R169, R4, RZ ;  /* 0x00000004a9047224 */ /* 0x000fe200078e02ff */
[----:B------:R-:W-:Y:S01]  /*2790*/  LEA R138, P0, R20, R26, 0x1 ;  /* 0x0000001a148a7211 */ /* 0x000fe200078008ff */
[----:B------:R-:W-:Y:S02]  /*27a0*/  IMAD.IADD R3, R80, 0x1, R5 ;  /* 0x0000000150037824 */ /* 0x000fe400078e0205 */
[----:B------:R-:W-:Y:S01]  /*27b0*/  IMAD.IADD R139, R21, 0x1, R139 ;  /* 0x00000001158b7824 */ /* 0x000fe200078e028b */
[----:B------:R-:W-:Y:S01]  /*27c0*/  SHF.R.S32.HI R2, RZ, 0x1f, R4 ;  /* 0x0000001fff027819 */ /* 0x000fe20000011404 */
[----:B------:R-:W-:Y:S01]  /*27d0*/  IMAD.IADD R137, R17, 0x1, R137 ;  /* 0x0000000111897824 */ /* 0x000fe200078e0289 */
[C---:B------:R-:W-:Y:S01]  /*27e0*/  IADD3 R143, P2, R4.reuse, R3, RZ ;  /* 0x00000003048f7210 */ /* 0x040fe20007f5e0ff */
[----:B------:R-:W-:Y:S01]  /*27f0*/  IMAD.SHL.U32 R177, R169, 0x10, RZ ;  /* 0x00000010a9b17824 */ /* 0x000fe200078e00ff */
[----:B------:R-:W-:Y:S01]  /*2800*/  IADD3 R0, P3, R4, R5, RZ ;  /* 0x0000000504007210 */ /* 0x000fe20007f7e0ff */
[----:B------:R-:W-:Y:S01]  /*2810*/  IMAD.SHL.U32 R110, R200, 0x10, RZ ;  /* 0x00000010c86e7824 */ /* 0x000fe200078e00ff */
[----:B------:R-:W-:Y:S01]  /*2820*/  LEA.HI.X R139, R20, R27, R139, 0x1, P0 ;  /* 0x0000001b148b7211 */ /* 0x000fe200000f0c8b */
[----:B------:R-:W-:Y:S01]  /*2830*/  IMAD.SHL.U32 R142, R143, 0x2, RZ ;  /* 0x000000028f8e7824 */ /* 0x000fe200078e00ff */
[-C--:B------:R-:W-:Y:S01]  /*2840*/  LEA.HI.X.SX32 R5, R5, R2.reuse, 0x1, P3 ;  /* 0x0000000205057211 */ /* 0x080fe200018f0eff */
[----:B------:R-:W-:Y:S01]  /*2850*/  VIADD R170, R177, 0x40 ;  /* 0x00000040b1aa7836 */ /* 0x000fe20000000000 */
[----:B------:R-:W-:Y:S01]  /*2860*/  LEA.HI.X.SX32 R2, R3, R2, 0x1, P2 ;  /* 0x0000000203027211 */ /* 0x000fe200010f0eff */
[C---:B------:R-:W-:Y:S01]  /*2870*/  VIADD R166, R177.reuse, 0xc0 ;  /* 0x000000c0b1a67836 */ /* 0x040fe20000000000 */
[----:B------:R-:W-:Y:S01]  /*2880*/  SHF.L.U32 R20, R0, 0x1, RZ ;  /* 0x0000000100147819 */ /* 0x000fe200000006ff */
[----:B------:R-:W-:Y:S01]  /*2890*/  IMAD.IADD R167, R177, 0x1, R170 ;  /* 0x00000001b1a77824 */ /* 0x000fe200078e02aa */
[----:B------:R-:W-:Y:S01]  /*28a0*/  SHF.L.U64.HI R143, R143, 0x1, R2 ;  /* 0x000000018f8f7819 */ /* 0x000fe20000010202 */
[----:B------:R-:W-:Y:S01]  /*28b0*/  IMAD.IADD R162, R177, 0x1, R166 ;  /* 0x00000001b1a27824 */ /* 0x000fe200078e02a6 */
[-C--:B------:R-:W-:Y:S01]  /*28c0*/  IADD3 R140, P3, R12, R142.reuse, RZ ;  /* 0x0000008e0c8c7210 */ /* 0x080fe20007f7e0ff */
[----:B------:R-:W-:Y:S01]  /*28d0*/  IMAD.SHL.U32 R132, R198, 0x10, RZ ;  /* 0x00000010c6847824 */ /* 0x000fe200078e00ff */
[----:B------:R-:W-:Y:S01]  /*28e0*/  LEA.HI.X R137, R16, R25, R137, 0x1, P1 ;  /* 0x0000001910897211 */ /* 0x000fe200008f0c89 */
[----:B------:R-:W-:Y:S01]  /*28f0*/  IMAD.SHL.U32 R134, R198, 0x20, RZ ;  /* 0x00000020c6867824 */ /* 0x000fe200078e00ff */
[----:B------:R-:W-:Y:S01]  /*2900*/  IADD3 R142, P2, R6, R142, RZ ;  /* 0x0000008e068e7210 */ /* 0x000fe20007f5e0ff */
[----:B------:R-:W-:Y:S01]  /*2910*/  IMAD.X R141, R13, 0x1, R143, P3 ;  /* 0x000000010d8d7824 */ /* 0x000fe200018e068f */
[----:B------:R-:W-:Y:S01]  /*2920*/  SHF.L.U64.HI R0, R0, 0x1, R5 ;  /* 0x0000000100007819 */ /* 0x000fe20000010205 */
[----:B------:R-:W-:Y:S01]  /*2930*/  IMAD.SHL.U32 R171, R169, 0x20, RZ ;  /* 0x00000020a9ab7824 */ /* 0x000fe200078e00ff */
[-C--:B------:R-:W-:Y:S01]  /*2940*/  IADD3 R60, P1, R12, R20.reuse, RZ ;  /* 0x000000140c3c7210 */ /* 0x080fe20007f3e0ff */
[----:B------:R-:W-:Y:S01]  /*2950*/  IMAD.X R143, R7, 0x1, R143, P2 ;  /* 0x00000001078f7824 */ /* 0x000fe200010e068f */
[----:B------:R-:W-:Y:S01]  /*2960*/  IADD3 R20, P0, R6, R20, RZ ;  /* 0x0000001406147210 */ /* 0x000fe20007f1e0ff */
[----:B------:R-:W-:Y:S01]  /*2970*/  IMAD R135, R199, 0x60, RZ ;  /* 0x00000060c7877824 */ /* 0x000fe200078e02ff */
[C---:B------:R-:W-:Y:S01]  /*2980*/  IADD3 R105, P2, R232.reuse, 0x40, RZ ;  /* 0x00000040e8697810 */ /* 0x040fe20007f5e0ff */
[----:B------:R-:W-:Y:S01]  /*2990*/  IMAD.X R61, R13, 0x1, R0, P1 ;  /* 0x000000010d3d7824 */ /* 0x000fe200008e0600 */
[----:B------:R-:W-:Y:S01]  /*29a0*/  IADD3.X R21, R7, R0, RZ, P0, !PT ;  /* 0x0000000007157210 */ /* 0x000fe200007fe4ff */
[----:B------:R-:W-:Y:S01]  /*29b0*/  IMAD R169, R169, 0x30, RZ ;  /* 0x00000030a9a97824 */ /* 0x000fe200078e02ff */
[C---:B------:R-:W-:Y:S01]  /*29c0*/  IADD3 R101, P1, R232.reuse, 0x80, RZ ;  /* 0x00000080e8657810 */ /* 0x040fe20007f3e0ff */
[----:B------:R-:W-:Y:S01]  /*29d0*/  IMAD.X R104, RZ, RZ, R233, P2 ;  /* 0x000000ffff687224 */ /* 0x000fe200010e06e9 */
[----:B------:R-:W-:Y:S01]  /*29e0*/  IADD3 R95, P0, R232, 0xc0, RZ ;  /* 0x000000c0e85f7810 */ /* 0x000fe20007f1e0ff */
[----:B------:R-:W-:Y:S01]  /*29f0*/  IMAD.IADD R163, R177, 0x1, R167 ;  /* 0x00000001b1a37824 */ /* 0x000fe200078e02a7 */
[-C--:B------:R-:W-:Y:S01]  /*2a00*/  IADD3 R103, P2, R105, R232.reuse, RZ ;  /* 0x000000e869677210 */ /* 0x080fe20007f5e0ff */
[--C-:B------:R-:W-:Y:S01]  /*2a10*/  IMAD.X R100, RZ, RZ, R233.reuse, P1 ;  /* 0x000000ffff647224 */ /* 0x100fe200008e06e9 */
[----:B------:R-:W-:Y:S01]  /*2a20*/  IADD3.X R94, RZ, R233, RZ, P0, !PT ;  /* 0x000000e9ff5e7210 */ /* 0x000fe200007fe4ff */
[----:B------:R-:W-:Y:S01]  /*2a30*/  IMAD.IADD R160, R177, 0x1, R162 ;  /* 0x00000001b1a07824 */ /* 0x000fe200078e02a2 */
[-C--:B------:R-:W-:Y:S01]  /*2a40*/  IADD3 R99, P1, R101, R232.reuse, RZ ;  /* 0x000000e865637210 */ /* 0x080fe20007f3e0ff */
[----:B------:R-:W-:Y:S01]  /*2a50*/  IMAD.X R102, R104, 0x1, R233, P2 ;  /* 0x0000000168667824 */ /* 0x000fe200010e06e9 */
[----:B------:R-:W-:Y:S01]  /*2a60*/  IADD3 R93, P0, R95, R232, RZ ;  /* 0x000000e85f5d7210 */ /* 0x000fe20007f1e0ff */
[----:B------:R-:W-:Y:S01]  /*2a70*/  IMAD.WIDE.U32 R198, R198, 0x60, RZ ;  /* 0x00000060c6c67825 */ /* 0x000fe200078e00ff */
[----:B------:R-:W-:-:S02]  /*2a80*/  IADD3 R168, R177, 0x80, RZ ;  /* 0x00000080b1a87810 */ /* 0x000fc40007ffe0ff */
[-C--:B------:R-:W-:Y:S01]  /*2a90*/  IADD3 R89, P2, R93, R232.reuse, RZ ;  /* 0x000000e85d597210 */ /* 0x080fe20007f5e0ff */
[--C-:B------:R-:W-:Y:S01]  /*2aa0*/  IMAD.X R98, R100, 0x1, R233.reuse, P1 ;  /* 0x0000000164627824 */ /* 0x100fe200008e06e9 */
[----:B------:R-:W-:Y:S01]  /*2ab0*/  IADD3 R111, P5, R110, 0x40, RZ ;  /* 0x000000406e6f7810 */ /* 0x000fe20007fbe0ff */
[----:B------:R-:W-:Y:S01]  /*2ac0*/  IMAD.X R92, R94, 0x1, R233, P0 ;  /* 0x000000015e5c7824 */ /* 0x000fe200000e06e9 */
[-C--:B------:R-:W-:Y:S01]  /*2ad0*/  IADD3 R97, P4, R103, R232.reuse, RZ ;  /* 0x000000e867617210 */ /* 0x080fe20007f9e0ff */
[----:B------:R-:W-:Y:S01]  /*2ae0*/  IMAD.MOV.U32 R12, RZ, RZ, R165 ;  /* 0x000000ffff0c7224 */ /* 0x000fe200078e00a5 */
[----:B------:R-:W-:Y:S01]  /*2af0*/  IADD3 R91, P3, R99, R232, RZ ;  /* 0x000000e8635b7210 */ /* 0x000fe20007f7e0ff */
[----:B------:R-:W-:Y:S01]  /*2b00*/  IMAD.X R88, R92, 0x1, R233, P2 ;  /* 0x000000015c587824 */ /* 0x000fe200010e06e9 */
[C---:B------:R-:W-:Y:S01]  /*2b10*/  IADD3 R115, P1, R110.reuse, 0x80, RZ ;  /* 0x000000806e737810 */ /* 0x040fe20007f3e0ff */
[----:B------:R-:W-:Y:S01]  /*2b20*/  IMAD.X R112, RZ, RZ, R109, P5 ;  /* 0x000000ffff707224 */ /* 0x000fe200028e066d */
[----:B------:R-:W-:Y:S01]  /*2b30*/  IADD3 R123, P0, R110, 0xc0, RZ ;  /* 0x000000c06e7b7810 */ /* 0x000fe20007f1e0ff */
[----:B------:R-:W-:Y:S01]  /*2b40*/  IMAD.X R96, R102, 0x1, R233, P4 ;  /* 0x0000000166607824 */ /* 0x000fe200020e06e9 */
[----:B------:R-:W-:Y:S01]  /*2b50*/  IADD3 R164, R177, R168, RZ ;  /* 0x000000a8b1a47210 */ /* 0x000fe20007ffe0ff */
[----:B------:R-:W-:Y:S01]  /*2b60*/  IMAD.X R116, RZ, RZ, R109, P1 ;  /* 0x000000ffff747224 */ /* 0x000fe200008e066d */
[----:B------:R-:W-:Y:S01]  /*2b70*/  IADD3.X R90, R98, R233, RZ, P3, !PT ;  /* 0x000000e9625a7210 */ /* 0x000fe20001ffe4ff */
[----:B------:R-:W-:Y:S01]  /*2b80*/  IMAD.IADD R135, R199, 0x1, R135 ;  /* 0x00000001c7877824 */ /* 0x000fe200078e0287 */
[----:B------:R-:W-:-:S02]  /*2b90*/  IADD3.X R124, RZ, R109, RZ, P0, !PT ;  /* 0x0000006dff7c7210 */ /* 0x000fc400007fe4ff */
[-C--:B------:R-:W-:Y:S02]  /*2ba0*/  IADD3 R114, P5, R111, R110.reuse, RZ ;  /* 0x0000006e6f727210 */ /* 0x080fe40007fbe0ff */
[----:B------:R-:W-:Y:S02]  /*2bb0*/  IADD3 R122, P3, R120, R111, RZ ;  /* 0x0000006f787a7210 */ /* 0x000fe40007f7e0ff */
[C---:B------:R-:W-:Y:S01]  /*2bc0*/  IADD3 R126, P2, R123.reuse, R110, RZ ;  /* 0x0000006e7b7e7210 */ /* 0x040fe20007f5e0ff */
[--C-:B------:R-:W-:Y:S01]  /*2bd0*/  IMAD.X R113, R112, 0x1, R109.reuse, P5 ;  /* 0x0000000170717824 */ /* 0x100fe200028e066d */
[----:B------:R-:W-:Y:S01]  /*2be0*/  IADD3 R130, P0, R123, R120, RZ ;  /* 0x000000787b827210 */ /* 0x000fe20007f1e0ff */
[----:B------:R-:W-:Y:S01]  /*2bf0*/  IMAD.X R121, R119, 0x1, R112, P3 ;  /* 0x0000000177797824 */ /* 0x000fe200018e0670 */
[----:B------:R-:W-:Y:S01]  /*2c00*/  IADD3 R118, P4, R115, R110, RZ ;  /* 0x0000006e73767210 */ /* 0x000fe20007f9e0ff */
[----:B------:R-:W-:Y:S01]  /*2c10*/  IMAD.X R125, R124, 0x1, R109, P2 ;  /* 0x000000017c7d7824 */ /* 0x000fe200010e066d */
[----:B------:R-:W-:Y:S01]  /*2c20*/  IADD3 R128, P1, R120, R115, RZ ;  /* 0x0000007378807210 */ /* 0x000fe20007f3e0ff */
[----:B------:R-:W-:Y:S01]  /*2c30*/  IMAD.X R129, R124, 0x1, R119, P0 ;  /* 0x000000017c817824 */ /* 0x000fe200000e0677 */
[----:B------:R-:W-:-:S02]  /*2c40*/  IADD3 R161, R177, R164, RZ ;  /* 0x000000a4b1a17210 */ /* 0x000fc40007ffe0ff */
[----:B------:R-:W-:Y:S02]  /*2c50*/  SHF.L.U64.HI R131, R132, 0x1, R131 ;  /* 0x0000000184837819 */ /* 0x000fe40000010283 */
[C---:B------:R-:W-:Y:S01]  /*2c60*/  SHF.L.U64.HI R133, R134.reuse, 0x1, R133 ;  /* 0x0000000186857819 */ /* 0x040fe20000010285 */
[----:B------:R-:W-:Y:S01]  /*2c70*/  IMAD.SHL.U32 R134, R134, 0x2, RZ ;  /* 0x0000000286867824 */ /* 0x000fe200078e00ff */
[----:B------:R-:W-:Y:S02]  /*2c80*/  SHF.L.U32 R132, R132, 0x1, RZ ;  /* 0x0000000184847819 */ /* 0x000fe400000006ff */
[----:B------:R-:W-:Y:S02]  /*2c90*/  IADD3.X R117, R116, R109, RZ, P4, !PT ;  /* 0x0000006d74757210 */ /* 0x000fe400027fe4ff */
[----:B------:R-:W-:Y:S02]  /*2ca0*/  IADD3.X R127, R119, R116, RZ, P1, !PT ;  /* 0x00000074777f7210 */ /* 0x000fe40000ffe4ff */
        /* <DEDUP_REMOVED lines=9> */
[----:B------:R-:W-:Y:S02]  /*2d40*/  SHF.R.S32.HI R151, RZ, 0x1f, R163 ;  /* 0x0000001fff977819 */ /* 0x000fe400000114a3 */
[----:B------:R-:W-:Y:S02]  /*2d50*/  SHF.R.S32.HI R149, RZ, 0x1f, R161 ;  /* 0x0000001fff957819 */ /* 0x000fe400000114a1 */
[----:B------:R-:W-:-:S07]  /*2d60*/  SHF.R.S32.HI R148, RZ, 0x1f, R160 ;  /* 0x0000001fff947819 */ /* 0x000fce00000114a0 */
.L_x_1323:
[----:B------:R-:W-:Y:S01]  /*2d70*/  IMAD.SHL.U32 R16, R12, 0x40, RZ ;  /* 0x000000400c107824 */ /* 0x000fe200078e00ff */
[----:B------:R-:W-:Y:S03]  /*2d80*/  BSSY B0, `(.L_x_1206) ;  /* 0x0000016000007945 */ /* 0x000fe60003800000 */
[----:B------:R-:W-:Y:S04]  /*2d90*/  VIADD R13, R16, 0xffffffc0 ;  /* 0xffffffc0100d7836 */ /* 0x000fe80000000000 */
[--C-:B------:R-:W-:Y:S02]  /*2da0*/  IMAD.IADD R205, R74, 0x1, -R13.reuse ;  /* 0x000000014acd7824 */ /* 0x100fe400078e0a0d */
[----:B------:R-:W-:Y:S03]  /*2db0*/  IMAD.IADD R203, R78, 0x1, -R13 ;  /* 0x000000014ecb7824 */ /* 0x000fe600078e0a0d */
[-C--:B------:R-:W-:Y:S02]  /*2dc0*/  ISETP.GE.AND P3, PT, R182, R205.reuse, PT ;  /* 0x000000cdb600720c */ /* 0x080fe40003f66270 */
[----:B------:R-:W-:Y:S02]  /*2dd0*/  ISETP.GE.AND P0, PT, R84, R205, PT ;  /* 0x000000cd5400720c */ /* 0x000fe40003f06270 */
[----:B------:R-:W-:Y:S02]  /*2de0*/  ISETP.GE.AND P3, PT, R182, R203, !P3 ;  /* 0x000000cbb600720c */ /* 0x000fe40005f66270 */
[----:B------:R-:W-:Y:S02]  /*2df0*/  ISETP.GE.AND P4, PT, R83, R205, PT ;  /* 0x000000cd5300720c */ /* 0x000fe40003f86270 */
[----:B------:R-:W-:Y:S09]  /*2e00*/  ISETP.GE.AND P0, PT, R84, R203, !P0 ;  /* 0x000000cb5400720c */ /* 0x000ff20004706270 */
[----:B----45:R-:W-:Y:S05]  /*2e10*/  @!P3 BRA `(.L_x_1207) ;  /* 0x000000000030b947 */ /* 0x030fea0003800000 */
[----:B------:R-:W-:Y:S02]  /*2e20*/  ISETP.NE.AND P2, PT, R175, RZ, PT ;  /* 0x000000ffaf00720c */ /* 0x000fe40003f45270 */
[----:B------:R-:W-:Y:S11]  /*2e30*/  ISETP.NE.AND P1, PT, R174, RZ, PT ;  /* 0x000000ffae00720c */ /* 0x000ff60003f25270 */
[----:B------:R-:W2:Y:S04]  /*2e40*/  @P2 LD.E.128 R32, desc[UR6][R136.64] ;  /* 0x0000000688202980 */ /* 0x000ea8000c101d00 */
[----:B--2---:R1:W-:Y:S01]  /*2e50*/  @P2 ST.E.128 desc[UR6][R146.64], R32 ;  /* 0x0000002092002985 */ /* 0x0043e2000c101d06 */
[----:B------:R-:W-:Y:S03]  /*2e60*/  ISETP.NE.AND P2, PT, R173, RZ, PT ;  /* 0x000000ffad00720c */ /* 0x000fe60003f45270 */
[----:B------:R-:W2:Y:S04]  /*2e70*/  @P1 LD.E.128 R28, desc[UR6][R136.64+0x80] ;  /* 0x00008006881c1980 */ /* 0x000ea8000c101d00 */
[----:B--2---:R1:W-:Y:S01]  /*2e80*/  @P1 ST.E.128 desc[UR6][R146.64+0x80], R28 ;  /* 0x0000801c92001985 */ /* 0x0043e2000c101d06 */
[----:B------:R-:W-:Y:S05]  /*2e90*/  ISETP.NE.AND P1, PT, R172, RZ, PT ;  /* 0x000000ffac00720c */ /* 0x000fea0003f25270 */
[----:B------:R-:W2:Y:S04]  /*2ea0*/  @P2 LD.E.128 R24, desc[UR6][R136.64+0x100] ;  /* 0x0001000688182980 */ /* 0x000ea8000c101d00 */
[----:B--2---:R1:W-:Y:S04]  /*2eb0*/  @P2 ST.E.128 desc[UR6][R146.64+0x100], R24 ;  /* 0x0001001892002985 */ /* 0x0043e8000c101d06 */
[----:B------:R-:W2:Y:S04]  /*2ec0*/  @P1 LD.E.128 R4, desc[UR6][R136.64+0x180] ;  /* 0x0001800688041980 */ /* 0x000ea8000c101d00 */
[----:B--2---:R1:W-:Y:S02]  /*2ed0*/  @P1 ST.E.128 desc[UR6][R146.64+0x180], R4 ;  /* 0x0001800492001985 */ /* 0x0043e4000c101d06 */
.L_x_1207:
[----:B------:R-:W-:Y:S05]  /*2ee0*/  BSYNC B0 ;  /* 0x0000000000007941 */ /* 0x000fea0003800000 */
.L_x_1206:
[----:B------:R-:W-:Y:S04]  /*2ef0*/  BSSY B0, `(.L_x_1208) ;  /* 0x0000012000007945 */ /* 0x000fe80003800000 */
[----:B------:R-:W-:Y:S05]  /*2f00*/  @!P0 BRA `(.L_x_1209) ;  /* 0x0000000000408947 */ /* 0x000fea0003800000 */
[----:B------:R-:W-:Y:S02]  /*2f10*/  ISETP.NE.AND P1, PT, R175, RZ, PT ;  /* 0x000000ffaf00720c */ /* 0x000fe40003f25270 */
[----:B------:R-:W-:Y:S02]  /*2f20*/  IADD3 R22, P0, R136, R132, RZ ;  /* 0x0000008488167210 */ /* 0x000fe40007f1e0ff */
[----:B------:R-:W-:Y:S03]  /*2f30*/  LEA R2, P2, R230, R146, 0x1 ;  /* 0x00000092e6027211 */ /* 0x000fe600078408ff */
[----:B------:R-:W-:Y:S01]  /*2f40*/  IMAD.X R23, R137, 0x1, R131, P0 ;  /* 0x0000000189177824 */ /* 0x000fe200000e0683 */
[----:B------:R-:W-:Y:S02]  /*2f50*/  ISETP.NE.AND P0, PT, R174, RZ, PT ;  /* 0x000000ffae00720c */ /* 0x000fe40003f05270 */
[----:B------:R-:W-:Y:S03]  /*2f60*/  LEA.HI.X R3, R230, R147, R231, 0x1, P2 ;  /* 0x00000093e6037211 */ /* 0x000fe600010f0ce7 */
[----:B-1----:R-:W2:Y:S04]  /*2f70*/  @P1 LD.E.128 R32, desc[UR6][R22.64] ;  /* 0x0000000616201980 */ /* 0x002ea8000c101d00 */
[----:B--2---:R2:W-:Y:S01]  /*2f80*/  @P1 ST.E.128 desc[UR6][R2.64], R32 ;  /* 0x0000002002001985 */ /* 0x0045e2000c101d06 */
[----:B------:R-:W-:Y:S03]  /*2f90*/  ISETP.NE.AND P1, PT, R173, RZ, PT ;  /* 0x000000ffad00720c */ /* 0x000fe60003f25270 */
[----:B------:R-:W3:Y:S04]  /*2fa0*/  @P0 LD.E.128 R28, desc[UR6][R22.64+0x80] ;  /* 0x00008006161c0980 */ /* 0x000ee8000c101d00 */
[----:B---3--:R2:W-:Y:S01]  /*2fb0*/  @P0 ST.E.128 desc[UR6][R2.64+0x80], R28 ;  /* 0x0000801c02000985 */ /* 0x0085e2000c101d06 */
[----:B------:R-:W-:Y:S05]  /*2fc0*/  ISETP.NE.AND P0, PT, R172, RZ, PT ;  /* 0x000000ffac00720c */ /* 0x000fea0003f05270 */
[----:B------:R-:W3:Y:S04]  /*2fd0*/  @P1 LD.E.128 R24, desc[UR6][R22.64+0x100] ;  /* 0x0001000616181980 */ /* 0x000ee8000c101d00 */
[----:B---3--:R2:W-:Y:S04]  /*2fe0*/  @P1 ST.E.128 desc[UR6][R2.64+0x100], R24 ;  /* 0x0001001802001985 */ /* 0x0085e8000c101d06 */
[----:B------:R-:W3:Y:S04]  /*2ff0*/  @P0 LD.E.128 R4, desc[UR6][R22.64+0x180] ;  /* 0x0001800616040980 */ /* 0x000ee8000c101d00 */
[----:B---3--:R2:W-:Y:S02]  /*3000*/  @P0 ST.E.128 desc[UR6][R2.64+0x180], R4 ;  /* 0x0001800402000985 */ /* 0x0085e4000c101d06 */
.L_x_1209:
[----:B------:R-:W-:Y:S05]  /*3010*/  BSYNC B0 ;  /* 0x0000000000007941 */ /* 0x000fea0003800000 */
.L_x_1208:
[----:B------:R-:W-:Y:S01]  /*3020*/  ISETP.GE.AND P4, PT, R83, R203, !P4 ;  /* 0x000000cb5300720c */ /* 0x000fe20006786270 */
[----:B------:R-:W-:Y:S01]  /*3030*/  BSSY B0, `(.L_x_1210) ;  /* 0x0000014000007945 */ /* 0x000fe20003800000 */
[C---:B------:R-:W-:Y:S04]  /*3040*/  ISETP.GE.AND P2, PT, R82.reuse, R205, PT ;  /* 0x000000cd5200720c */ /* 0x040fe80003f46270 */
[----:B------:R-:W-:Y:S07]  /*3050*/  ISETP.GE.AND P2, PT, R82, R203, !P2 ;  /* 0x000000cb5200720c */ /* 0x000fee0005746270 */
[----:B------:R-:W-:Y:S06]  /*3060*/  @!P4 BRA `(.L_x_1211) ;  /* 0x000000000040c947 */ /* 0x000fec0003800000 */
[----:B------:R-:W-:Y:S02]  /*3070*/  ISETP.NE.AND P1, PT, R175, RZ, PT ;  /* 0x000000ffaf00720c */ /* 0x000fe40003f25270 */
[----:B------:R-:W-:Y:S02]  /*3080*/  IADD3 R22, P0, R136, R134, RZ ;  /* 0x0000008688167210 */ /* 0x000fe40007f1e0ff */
[----:B--2---:R-:W-:Y:S03]  /*3090*/  IADD3 R2, P4, R146, R86, RZ ;  /* 0x0000005692027210 */ /* 0x004fe60007f9e0ff */
[----:B------:R-:W-:Y:S01]  /*30a0*/  IMAD.X R23, R137, 0x1, R133, P0 ;  /* 0x0000000189177824 */ /* 0x000fe200000e0685 */
[----:B------:R-:W-:Y:S01]  /*30b0*/  ISETP.NE.AND P0, PT, R174, RZ, PT ;  /* 0x000000ffae00720c */ /* 0x000fe20003f05270 */
[----:B------:R-:W-:Y:S04]  /*30c0*/  IMAD.X R3, R147, 0x1, R87, P4 ;  /* 0x0000000193037824 */ /* 0x000fe800020e0657 */
[----:B-1----:R-:W2:Y:S04]  /*30d0*/  @P1 LD.E.128 R32, desc[UR6][R22.64] ;  /* 0x0000000616201980 */ /* 0x002ea8000c101d00 */
        /* <DEDUP_REMOVED lines=9> */
.L_x_1211:
[----:B------:R-:W-:Y:S05]  /*3170*/  BSYNC B0 ;  /* 0x0000000000007941 */ /* 0x000fea0003800000 */
.L_x_1210:
[----:B------:R-:W-:Y:S04]  /*3180*/  BSSY B0, `(.L_x_1212) ;  /* 0x0000012000007945 */ /* 0x000fe80003800000 */
[----:B------:R-:W-:Y:S05]  /*3190*/  @!P2 BRA `(.L_x_1213) ;  /* 0x000000000040a947 */ /* 0x000fea0003800000 */
[----:B------:R-:W-:Y:S02]  /*31a0*/  ISETP.NE.AND P1, PT, R175, RZ, PT ;  /* 0x000000ffaf00720c */ /* 0x000fe40003f25270 */
[----:B------:R-:W-:Y:S02]  /*31b0*/  IADD3 R22, P0, R136, R198, RZ ;  /* 0x000000c688167210 */ /* 0x000fe40007f1e0ff */
[----:B--23--:R-:W-:Y:S03]  /*31c0*/  IADD3 R2, P2, R146, R196, RZ ;  /* 0x000000c492027210 */ /* 0x00cfe60007f5e0ff */
        /* <DEDUP_REMOVED lines=13> */
.L_x_1213:
[----:B------:R-:W-:Y:S05]  /*32a0*/  BSYNC B0 ;  /* 0x0000000000007941 */ /* 0x000fea0003800000 */
.L_x_1212:
[----:B------:R-:W5:Y:S01]  /*32b0*/  LD.E R17, desc[UR6][R18.64+0xd0] ;  /* 0x0000d00612117980 */ /* 0x000f62000c101900 */
[----:B------:R-:W-:Y:S03]  /*32c0*/  BSSY B3, `(.L_x_1214) ;  /* 0x00009f6000037945 */ /* 0x000fe60003800000 */
[----:B--234-:R-:W2:Y:S01]  /*32d0*/  LD.E R3, desc[UR6][R18.64+0x130] ;  /* 0x0001300612037980 */ /* 0x01cea2000c101900 */
        /* <DEDUP_REMOVED lines=9> */
[----:B---3--:R-:W-:Y:S05]  /*3370*/  @!P0 BRA `(.L_x_1216) ;  /* 0x0000003400b08947 */ /* 0x008fea0003800000 */
        /* <DEDUP_REMOVED lines=9> */
[----:B-1----:R-:W2:Y:S11]  /*3410*/  LD.E.128 R24, desc[UR6][R138.64] ;  /* 0x000000068a187980 */ /* 0x002eb6000c101d00 */
[----:B------:R-:W-:Y:S01]  /*3420*/  @!UPT UIADD3 URZ, URZ, URZ, URZ ;  /* 0x0000003f3f3ff290 */ /* 0x000fe2000fffe03f */
[----:B------:R-:W3:Y:S06]  /*3430*/  @!P0 LD.E.64 R34, desc[UR6][R60.64] ;  /* 0x000000063c228980 */ /* 0x000eec000c101b00 */
[----:B------:R-:W4:Y:S01]  /*3440*/  @!P0 LD.E.64 R6, desc[UR6][R20.64] ;  /* 0x0000000614068980 */ /* 0x000f22000c101b00 */
[C---:B--2---:R-:W-:Y:S01]  /*3450*/  @!P0 LOP3.LUT R23, R24.reuse, 0xffff0000, RZ, 0xc0, !PT ;  /* 0xffff000018178812 */ /* 0x044fe200078ec0ff */
[----:B------:R-:W-:Y:S01]  /*3460*/  @!P0 IMAD.U32 R31, R24, 0x10000, RZ ;  /* 0x00010000181f8824 */ /* 0x000fe200078e00ff */
[C---:B------:R-:W-:Y:S01]  /*3470*/  @!P0 LOP3.LUT R22, R26.reuse, 0xffff0000, RZ, 0xc0, !PT ;  /* 0xffff00001a168812 */ /* 0x040fe200078ec0ff */
[----:B------:R-:W-:Y:S01]  /*3480*/  @!P0 IMAD.U32 R30, R26, 0x10000, RZ ;  /* 0x000100001a1e8824 */ /* 0x000fe200078e00ff */
[----:B------:R-:W-:Y:S02]  /*3490*/  @!P0 SHF.L.U32 R32, R27, 0x10, RZ ;  /* 0x000000101b208819 */ /* 0x000fe400000006ff */
[C---:B---3--:R-:W-:Y:S01]  /*34a0*/  @!P0 LOP3.LUT R33, R34.reuse, 0xffff0000, RZ, 0xc0, !PT ;  /* 0xffff000022218812 */ /* 0x048fe200078ec0ff */
[----:B------:R-:W-:Y:S01]  /*34b0*/  @!P0 IMAD.U32 R29, R34, 0x10000, RZ ;  /* 0x00010000221d8824 */ /* 0x000fe200078e00ff */
[C---:B------:R-:W-:Y:S02]  /*34c0*/  @!P0 SHF.L.U32 R28, R35.reuse, 0x10, RZ ;  /* 0x00000010231c8819 */ /* 0x040fe400000006ff */
[----:B------:R-:W-:Y:S01]  /*34d0*/  @!P0 LOP3.LUT R35, R35, 0xffff0000, RZ, 0xc0, !PT ;  /* 0xffff000023238812 */ /* 0x000fe200078ec0ff */
[----:B------:R-:W-:Y:S01]  /*34e0*/  @!P0 FMUL.FTZ R37, R23, R29 ;  /* 0x0000001d17258220 */ /* 0x000fe20000410000 */
[----:B----4-:R-:W-:Y:S01]  /*34f0*/  @!P0 SHF.L.U32 R8, R6, 0x10, RZ ;  /* 0x0000001006088819 */ /* 0x010fe200000006ff */
[----:B------:R-:W-:Y:S01]  /*3500*/  @!P0 FMUL.FTZ R36, R22, R28 ;  /* 0x0000001c16248220 */ /* 0x000fe20000410000 */
[----:B------:R-:W-:Y:S02]  /*3510*/  @!P0 LOP3.LUT R6, R6, 0xffff0000, RZ, 0xc0, !PT ;  /* 0xffff000006068812 */ /* 0x000fe400078ec0ff */
[----:B------:R-:W-:Y:S01]  /*3520*/  @!P0 SHF.L.U32 R5, R7, 0x10, RZ ;  /* 0x0000001007058819 */ /* 0x000fe200000006ff */
[-C--:B------:R-:W-:Y:S01]  /*3530*/  @!P0 FMUL.FTZ R0, R23, R8.reuse ;  /* 0x0000000817008220 */ /* 0x080fe20000410000 */
[----:B------:R-:W-:Y:S01]  /*3540*/  @!P0 LOP3.LUT R23, R25, 0xffff0000, RZ, 0xc0, !PT ;  /* 0xffff000019178812 */ /* 0x000fe200078ec0ff */
[----:B------:R-:W-:Y:S01]  /*3550*/  @!P0 FFMA.FTZ R37, R31, R8, -R37 ;  /* 0x000000081f258223 */ /* 0x000fe20000010825 */
[----:B------:R-:W-:Y:S01]  /*3560*/  @!P0 LOP3.LUT R7, R7, 0xffff0000, RZ, 0xc0, !PT ;  /* 0xffff000007078812 */ /* 0x000fe200078ec0ff */
[----:B------:R-:W-:Y:S01]  /*3570*/  @!P0 FFMA.FTZ R0, R29, R31, R0 ;  /* 0x0000001f1d008223 */ /* 0x000fe20000010000 */
[----:B------:R-:W-:Y:S01]  /*3580*/  @!P0 LOP3.LUT R8, R27, 0xffff0000, RZ, 0xc0, !PT ;  /* 0xffff00001b088812 */ /* 0x000fe200078ec0ff */
[----:B------:R-:W-:Y:S01]  /*3590*/  @!P0 FFMA.FTZ R36, R30, R5, -R36 ;  /* 0x000000051e248223 */ /* 0x000fe20000010824 */
[----:B------:R-:W-:Y:S01]  /*35a0*/  @!P0 SHF.L.U32 R29, R25, 0x10, RZ ;  /* 0x00000010191d8819 */ /* 0x000fe200000006ff */
[CC--:B------:R-:W-:Y:S01]  /*35b0*/  @!P0 FMUL.FTZ R2, R23.reuse, R6.reuse ;  /* 0x0000000617028220 */ /* 0x0c0fe20000410000 */
[----:B------:R-:W-:Y:S01]  /*35c0*/  @!P0 F2FP.BF16.F32.PACK_AB R37, R0, R37 ;  /* 0x000000250025823e */ /* 0x000fe200000010ff */
[----:B------:R-:W-:Y:S01]  /*35d0*/  @!P0 FMUL.FTZ R39, R23, R33 ;  /* 0x0000002117278220 */ /* 0x000fe20000410000 */
[----:B------:R-:W-:Y:S01]  /*35e0*/  @!P0 FMUL.FTZ R3, R22, R5 ;  /* 0x0000000516038220 */ /* 0x000fe20000410000 */
[C---:B------:R-:W-:Y:S01]  /*35f0*/  @!P0 FMUL.FTZ R41, R8.reuse, R35 ;  /* 0x0000002308298220 */ /* 0x040fe20000410000 */
[----:B------:R-:W-:Y:S01]  /*3600*/  @!P0 MOV R24, R37 ;  /* 0x0000002500188202 */ /* 0x000fe20000000f00 */
[----:B------:R-:W-:Y:S01]  /*3610*/  @!P0 FMUL.FTZ R4, R8, R7 ;  /* 0x0000000708048220 */ /* 0x000fe20000410000 */
[----:B------:R-:W-:Y:S01]  /*3620*/  @!P0 FFMA.FTZ R2, R33, R29, R2 ;  /* 0x0000001d21028223 */ /* 0x000fe20000010002 */
[----:B------:R-:W-:Y:S01]  /*3630*/  @!P0 FFMA.FTZ R39, R29, R6, -R39 ;  /* 0x000000061d278223 */ /* 0x000fe20000010827 */
        /* <DEDUP_REMOVED lines=10> */
.L_x_1220:
[----:B------:R-:W-:Y:S05]  /*36e0*/  BSYNC B0 ;  /* 0x0000000000007941 */ /* 0x000fea0003800000 */
.L_x_1219:
[----:B------:R-:W-:Y:S04]  /*36f0*/  BSSY B0, `(.L_x_1221) ;  /* 0x0000030000007945 */ /* 0x000fe80003800000 */
[----:B------:R-:W-:Y:S05]  /*3700*/  @P3 BRA `(.L_x_1222) ;  /* 0x0000000000b83947 */ /* 0x000fea0003800000 */
[----:B------:R-:W-:Y:S01]  /*3710*/  ISETP.GE.AND P0, PT, R11, R17, PT ;  /* 0x000000110b00720c */ /* 0x000fe20003f06270 */
[----:B-12---:R-:W2:Y:S11]  /*3720*/  LD.E.128 R24, desc[UR6][R138.64+0x80] ;  /* 0x000080068a187980 */ /* 0x006eb6000c101d00 */
        /* <DEDUP_REMOVED lines=44> */
.L_x_1222:
[----:B------:R-:W-:Y:S05]  /*39f0*/  BSYNC B0 ;  /* 0x0000000000007941 */ /* 0x000fea0003800000 */
.L_x_1221:
[----:B------:R-:W-:Y:S04]  /*3a00*/  BSSY B0, `(.L_x_1223) ;  /* 0x0000030000007945 */ /* 0x000fe80003800000 */
[----:B------:R-:W-:Y:S05]  /*3a10*/  @P2 BRA `(.L_x_1224) ;  /* 0x0000000000b82947 */ /* 0x000fea0003800000 */
[----:B------:R-:W-:Y:S01]  /*3a20*/  ISETP.GE.AND P0, PT, R10, R17, PT ;  /* 0x000000110a00720c */ /* 0x000fe20003f06270 */
[----:B-123--:R-:W2:Y:S11]  /*3a30*/  LD.E.128 R24, desc[UR6][R138.64+0x100] ;  /* 0x000100068a187980 */ /* 0x00eeb6000c101d00 */
        /* <DEDUP_REMOVED lines=44> */
.L_x_1224:
[----:B------:R-:W-:Y:S05]  /*3d00*/  BSYNC B0 ;  /* 0x0000000000007941 */ /* 0x000fea0003800000 */
.L_x_1223:
[----:B------:R-:W-:Y:S05]  /*3d10*/  @P1 BRA `(.L_x_1218) ;  /* 0x0000000000b81947 */ /* 0x000fea0003800000 */
[----:B------:R-:W-:Y:S01]  /*3d20*/  ISETP.GE.AND P0, PT, R9, R17, PT ;  /* 0x000000110900720c */ /* 0x000fe20003f06270 */
[----:B-1234-:R-:W2:Y:S11]  /*3d30*/  LD.E.128 R24, desc[UR6][R138.64+0x180] ;  /* 0x000180068a187980 */ /* 0x01eeb6000c101d00 */
        /* <DEDUP_REMOVED lines=44> */
.L_x_1218:
[----:B------:R-:W-:Y:S05]  /*4000*/  BSYNC B1 ;  /* 0x0000000000017941 */ /* 0x000fea0003800000 */
.L_x_1217:
[C---:B------:R-:W-:Y:S01]  /*4010*/  ISETP.GE.AND P0, PT, R84.reuse, R205, PT ;  /* 0x000000cd5400720c */ /* 0x040fe20003f06270 */
[----:B------:R-:W-:Y:S03]  /*4020*/  BSSY B1, `(.L_x_1225) ;  /* 0x00000dc000017945 */ /* 0x000fe60003800000 */
[----:B------:R-:W-:Y:S11]  /*4030*/  ISETP.GE.AND P0, PT, R84, R203, !P0 ;  /* 0x000000cb5400720c */ /* 0x000ff60004706270 */
[----:B------:R-:W-:Y:S02]  /*4040*/  @!UPT UIADD3 URZ, URZ, URZ, URZ ;  /* 0x0000003f3f3ff290 */ /* 0x000fe4000fffe03f */
[----:B------:R-:W-:Y:S05]  /*4050*/  @!P0 BRA `(.L_x_1226) ;  /* 0x0000000c00608947 */ /* 0x000fea0003800000 */
[-C--:B-----5:R-:W-:Y:S01]  /*4060*/  ISETP.GE.AND P0, PT, R14, R202.reuse, PT ;  /* 0x000000ca0e00720c */ /* 0x0a0fe20003f06270 */
[C---:B-1----:R-:W-:Y:S01]  /*4070*/  IMAD.SHL.U32 R5, R177.reuse, 0x2, RZ ;  /* 0x00000002b1057824 */ /* 0x042fe200078e00ff */
[----:B------:R-:W-:Y:S01]  /*4080*/  SHF.L.U64.HI R3, R177, 0x1, R159 ;  /* 0x00000001b1037819 */ /* 0x000fe2000001029f */
[----:B------:R-:W-:Y:S01]  /*4090*/  BSSY B0, `(.L_x_1227) ;  /* 0x000003a000007945 */ /* 0x000fe20003800000 */
[-C--:B------:R-:W-:Y:S02]  /*40a0*/  ISETP.GE.AND P3, PT, R11, R202.reuse, PT ;  /* 0x000000ca0b00720c */ /* 0x080fe40003f66270 */
[-C--:B------:R-:W-:Y:S02]  /*40b0*/  IADD3 R22, P5, R20, R5.reuse, RZ ;  /* 0x0000000514167210 */ /* 0x080fe40007fbe0ff */
[----:B------:R-:W-:Y:S02]  /*40c0*/  IADD3 R38, P4, R60, R5, RZ ;  /* 0x000000053c267210 */ /* 0x000fe40007f9e0ff */
[-C--:B------:R-:W-:Y:S01]  /*40d0*/  ISETP.GE.AND P2, PT, R10, R202.reuse, PT ;  /* 0x000000ca0a00720c */ /* 0x080fe20003f46270 */
[--C-:B------:R-:W-:Y:S01]  /*40e0*/  IMAD.X R23, R21, 0x1, R3.reuse, P5 ;  /* 0x0000000115177824 */ /* 0x100fe200028e0603 */
[----:B------:R-:W-:Y:S01]  /*40f0*/  ISETP.GE.AND P1, PT, R9, R202, PT ;  /* 0x000000ca0900720c */ /* 0x000fe20003f26270 */
[----:B------:R-:W-:Y:S01]  /*4100*/  IMAD.X R39, R61, 0x1, R3, P4 ;  /* 0x000000013d277824 */ /* 0x000fe200020e0603 */
[----:B------:R-:W-:Y:S11]  /*4110*/  @P0 BRA `(.L_x_1228) ;  /* 0x0000000000c40947 */ /* 0x000ff60003800000 */
[----:B------:R-:W-:Y:S02]  /*4120*/  ISETP.GE.AND P0, PT, R14, R17, PT ;  /* 0x000000110e00720c */ /* 0x000fe40003f06270 */
[C---:B------:R-:W-:Y:S04]  /*4130*/  LEA R42, P4, R110.reuse, R138, 0x1 ;  /* 0x0000008a6e2a7211 */ /* 0x040fe800078808ff */
[----:B------:R-:W-:Y:S02]  /*4140*/  LEA.HI.X R43, R110, R139, R109, 0x1, P4 ;  /* 0x0000008b6e2b7211 */ /* 0x000fe400020f0c6d */
[C---:B------:R-:W-:Y:S03]  /*4150*/  LEA R46, P4, R232.reuse, R144, 0x1 ;  /* 0x00000090e82e7211 */ /* 0x040fe600078808ff */
[----:B--234-:R-:W2:Y:S01]  /*4160*/  LD.E.128 R24, desc[UR6][R42.64] ;  /* 0x000000062a187980 */ /* 0x01cea2000c101d00 */
[----:B------:R-:W-:Y:S07]  /*4170*/  LEA.HI.X R47, R232, R145, R233, 0x1, P4 ;  /* 0x00000091e82f7211 */ /* 0x000fee00020f0ce9 */
[----:B------:R-:W3:Y:S06]  /*4180*/  @!P0 LD.E.64 R36, desc[UR6][R38.64] ;  /* 0x0000000626248980 */ /* 0x000eec000c101b00 */
[----:B------:R-:W4:Y:S01]  /*4190*/  @!P0 LD.E.64 R6, desc[UR6][R22.64] ;  /* 0x0000000616068980 */ /* 0x000f22000c101b00 */
[C---:B--2---:R-:W-:Y:S01]  /*41a0*/  @!P0 LOP3.LUT R29, R24.reuse, 0xffff0000, RZ, 0xc0, !PT ;  /* 0xffff0000181d8812 */ /* 0x044fe200078ec0ff */
[----:B------:R-:W-:Y:S01]  /*41b0*/  @!P0 IMAD.U32 R34, R27, 0x10000, RZ ;  /* 0x000100001b228824 */ /* 0x000fe200078e00ff */
[----:B------:R-:W-:Y:S02]  /*41c0*/  @!P0 SHF.L.U32 R33, R24, 0x10, RZ ;  /* 0x0000001018218819 */ /* 0x000fe400000006ff */
[C---:B------:R-:W-:Y:S02]  /*41d0*/  @!P0 LOP3.LUT R28, R26.reuse, 0xffff0000, RZ, 0xc0, !PT ;  /* 0xffff00001a1c8812 */ /* 0x040fe400078ec0ff */
[----:B------:R-:W-:Y:S02]  /*41e0*/  @!P0 SHF.L.U32 R32, R26, 0x10, RZ ;  /* 0x000000101a208819 */ /* 0x000fe400000006ff */
[C---:B---3--:R-:W-:Y:S01]  /*41f0*/  @!P0 SHF.L.U32 R31, R36.reuse, 0x10, RZ ;  /* 0x00000010241f8819 */ /* 0x048fe200000006ff */
[C---:B------:R-:W-:Y:S01]  /*4200*/  @!P0 IMAD.U32 R30, R37.reuse, 0x10000, RZ ;  /* 0x00010000251e8824 */ /* 0x040fe200078e00ff */
[----:B------:R-:W-:Y:S02]  /*4210*/  @!P0 LOP3.LUT R35, R36, 0xffff0000, RZ, 0xc0, !PT ;  /* 0xffff000024238812 */ /* 0x000fe400078ec0ff */
[----:B------:R-:W-:Y:S01]  /*4220*/  @!P0 LOP3.LUT R37, R37, 0xffff0000, RZ, 0xc0, !PT ;  /* 0xffff000025258812 */ /* 0x000fe200078ec0ff */
[----:B------:R-:W-:Y:S01]  /*4230*/  @!P0 FMUL.FTZ R41, R29, R31 ;  /* 0x0000001f1d298220 */ /* 0x000fe20000410000 */
[C---:B----4-:R-:W-:Y:S01]  /*4240*/  @!P0 IMAD.U32 R8, R6.reuse, 0x10000, RZ ;  /* 0x0001000006088824 */ /* 0x050fe200078e00ff */
[----:B------:R-:W-:Y:S01]  /*4250*/  @!P0 LOP3.LUT R6, R6, 0xffff0000, RZ, 0xc0, !PT ;  /* 0xffff000006068812 */ /* 0x000fe200078ec0ff */
[C---:B------:R-:W-:Y:S01]  /*4260*/  @!P0 IMAD.U32 R5, R7.reuse, 0x10000, RZ ;  /* 0x0001000007058824 */ /* 0x040fe200078e00ff */
[----:B------:R-:W-:Y:S01]  /*4270*/  @!P0 LOP3.LUT R7, R7, 0xffff0000, RZ, 0xc0, !PT ;  /* 0xffff000007078812 */ /* 0x000fe200078ec0ff */
[-C--:B------:R-:W-:Y:S01]  /*4280*/  @!P0 FMUL.FTZ R0, R29, R8.reuse ;  /* 0x000000081d008220 */ /* 0x080fe20000410000 */
[----:B------:R-:W-:Y:S01]  /*4290*/  @!P0 LOP3.LUT R29, R25, 0xffff0000, RZ, 0xc0, !PT ;  /* 0xffff0000191d8812 */ /* 0x000fe200078ec0ff */
[----:B------:R-:W-:Y:S01]  /*42a0*/  @!P0 FFMA.FTZ R41, R33, R8, -R41 ;  /* 0x0000000821298223 */ /* 0x000fe20000010829 */
[----:B------:R-:W-:Y:S01]  /*42b0*/  @!P0 LOP3.LUT R8, R27, 0xffff0000, RZ, 0xc0, !PT ;  /* 0xffff00001b088812 */ /* 0x000fe200078ec0ff */
[----:B------:R-:W-:Y:S01]  /*42c0*/  @!P0 FFMA.FTZ R0, R31, R33, R0 ;  /* 0x000000211f008223 */ /* 0x000fe20000010000 */
[----:B------:R-:W-:Y:S02]  /*42d0*/  @!P0 IMAD.U32 R31, R25, 0x10000, RZ ;  /* 0x00010000191f8824 */ /* 0x000fe400078e00ff */
[C---:B------:R-:W-:Y:S01]  /*42e0*/  @!P0 FMUL.FTZ R2, R29.reuse, R6 ;  /* 0x000000061d028220 */ /* 0x040fe20000410000 */
[----:B------:R-:W-:Y:S01]  /*42f0*/  @!P0 FMUL.FTZ R43, R29, R35 ;  /* 0x000000231d2b8220 */ /* 0x000fe20000410000 */
[----:B------:R-:W-:Y:S01]  /*4300*/  @!P0 FMUL.FTZ R3, R28, R5 ;  /* 0x000000051c038220 */ /* 0x000fe20000410000 */
[----:B------:R-:W-:Y:S01]  /*4310*/  @!P0 F2FP.BF16.F32.PACK_AB R41, R0, R41 ;  /* 0x000000290029823e */ /* 0x000fe200000010ff */
[----:B------:R-:W-:Y:S01]  /*4320*/  @!P0 FMUL.FTZ R40, R28, R30 ;  /* 0x0000001e1c288220 */ /* 0x000fe20000410000 */
[C---:B------:R-:W-:Y:S01]  /*4330*/  @!P0 FMUL.FTZ R45, R8.reuse, R37 ;  /* 0x00000025082d8220 */ /* 0x040fe20000410000 */
[----:B------:R-:W-:Y:S01]  /*4340*/  @!P0 FMUL.FTZ R4, R8, R7 ;  /* 0x0000000708048220 */ /* 0x000fe20000410000 */
[----:B------:R-:W-:Y:S01]  /*4350*/  @!P0 MOV R24, R41 ;  /* 0x0000002900188202 */ /* 0x000fe20000000f00 */
[----:B------:R-:W-:Y:S01]  /*4360*/  @!P0 FFMA.FTZ R2, R35, R31, R2 ;  /* 0x0000001f23028223 */ /* 0x000fe20000010002 */
[----:B------:R-:W-:Y:S01]  /*4370*/  @!P0 FFMA.FTZ R43, R31, R6, -R43 ;  /* 0x000000061f2b8223 */ /* 0x000fe2000001082b */
[----:B------:R-:W-:Y:S01]  /*4380*/  @!P0 FFMA.FTZ R3, R30, R32, R3 ;  /* 0x000000201e038223 */ /* 0x000fe20000010003 */
[----:B------:R-:W-:Y:S01]  /*4390*/  @!P0 FFMA.FTZ R40, R32, R5, -R40 ;  /* 0x0000000520288223 */ /* 0x000fe20000010828 */
[----:B------:R-:W-:Y:S01]  /*43a0*/  @!P0 FFMA.FTZ R45, R34, R7, -R45 ;  /* 0x00000007222d8223 */ /* 0x000fe2000001082d */
[----:B------:R-:W-:Y:S01]  /*43b0*/  @!P0 FFMA.FTZ R4, R37, R34, R4 ;  /* 0x0000002225048223 */ /* 0x000fe20000010004 */
[----:B------:R-:W-:Y:S02]  /*43c0*/  @!P0 F2FP.BF16.F32.PACK_AB R42, R2, R43 ;  /* 0x0000002b022a823e */ /* 0x000fe400000010ff */
[----:B------:R-:W-:Y:S02]  /*43d0*/  @!P0 F2FP.BF16.F32.PACK_AB R40, R3, R40 ;  /* 0x000000280328823e */ /* 0x000fe400000010ff */
[----:B------:R-:W-:Y:S01]  /*43e0*/  @!P0 F2FP.BF16.F32.PACK_AB R45, R4, R45 ;  /* 0x0000002d042d823e */ /* 0x000fe200000010ff */
[----:B------:R-:W-:Y:S01]  /*43f0*/  @!P0 IMAD.MOV.U32 R25, RZ, RZ, R42 ;  /* 0x000000ffff198224 */ /* 0x000fe200078e002a */
[----:B------:R-:W-:Y:S02]  /*4400*/  @!P0 MOV R26, R40 ;  /* 0x00000028001a8202 */ /* 0x000fe40000000f00 */
[----:B------:R-:W-:Y:S05]  /*4410*/  @!P0 MOV R27, R45 ;  /* 0x0000002d001b8202 */ /* 0x000fea0000000f00 */
[----:B------:R1:W-:Y:S02]  /*4420*/  ST.E.128 desc[UR6][R46.64], R24 ;  /* 0x000000182e007985 */ /* 0x0003e4000c101d06 */
.L_x_1228:
[----:B------:R-:W-:Y:S05]  /*4430*/  BSYNC B0 ;  /* 0x0000000000007941 */ /* 0x000fea0003800000 */
.L_x_1227:
[----:B------:R-:W-:Y:S04]  /*4440*/  BSSY B0, `(.L_x_1229) ;  /* 0x0000033000007945 */ /* 0x000fe80003800000 */
[----:B------:R-:W-:Y:S05]  /*4450*/  @P3 BRA `(.L_x_1230) ;  /* 0x0000000000c43947 */ /* 0x000fea0003800000 */
[----:B------:R-:W-:Y:S02]  /*4460*/  ISETP.GE.AND P0, PT, R11, R17, PT ;  /* 0x000000110b00720c */ /* 0x000fe40003f06270 */
[C---:B------:R-:W-:Y:S04]  /*4470*/  LEA R42, P3, R111.reuse, R138, 0x1 ;  /* 0x0000008a6f2a7211 */ /* 0x040fe800078608ff */
[----:B------:R-:W-:Y:S02]  /*4480*/  LEA.HI.X R43, R111, R139, R112, 0x1, P3 ;  /* 0x0000008b6f2b7211 */ /* 0x000fe400018f0c70 */
[C---:B-1----:R-:W-:Y:S03]  /*4490*/  LEA R46, P3, R105.reuse, R144, 0x1 ;  /* 0x00000090692e7211 */ /* 0x042fe600078608ff */
        /* <DEDUP_REMOVED lines=45> */
.L_x_1230:
[----:B------:R-:W-:Y:S05]  /*4770*/  BSYNC B0 ;  /* 0x0000000000007941 */ /* 0x000fea0003800000 */
.L_x_1229:
        /* <DEDUP_REMOVED lines=51> */
.L_x_1232:
[----:B------:R-:W-:Y:S05]  /*4ab0*/  BSYNC B0 ;  /* 0x0000000000007941 */ /* 0x000fea0003800000 */
.L_x_1231:
[----:B------:R-:W-:Y:S05]  /*4ac0*/  @P1 BRA `(.L_x_1226) ;  /* 0x0000000000c41947 */ /* 0x000fea0003800000 */
[----:B------:R-:W-:Y:S02]  /*4ad0*/  ISETP.GE.AND P0, PT, R9, R17, PT ;  /* 0x000000110900720c */ /* 0x000fe40003f06270 */
[C---:B------:R-:W-:Y:S04]  /*4ae0*/  LEA R42, P1, R123.reuse, R138, 0x1 ;  /* 0x0000008a7b2a7211 */ /* 0x040fe800078208ff */
[----:B------:R-:W-:Y:S05]  /*4af0*/  LEA.HI.X R43, R123, R139, R124, 0x1, P1 ;  /* 0x0000008b7b2b7211 */ /* 0x000fea00008f0c7c */
[----:B-1234-:R1:W2:Y:S08]  /*4b00*/  LD.E.128 R24, desc[UR6][R42.64] ;  /* 0x000000062a187980 */ /* 0x01e2b0000c101d00 */
[----:B------:R-:W3:Y:S06]  /*4b10*/  @!P0 LD.E.64 R38, desc[UR6][R38.64+0xc0] ;  /* 0x0000c00626268980 */ /* 0x000eec000c101b00 */
[----:B------:R4:W5:Y:S01]  /*4b20*/  @!P0 LD.E.64 R6, desc[UR6][R22.64+0xc0] ;  /* 0x0000c00616068980 */ /* 0x000962000c101b00 */
[----:B-1----:R-:W-:Y:S02]  /*4b30*/  LEA R42, P1, R95, R144, 0x1 ;  /* 0x000000905f2a7211 */ /* 0x002fe400078208ff */
[C---:B--2---:R-:W-:Y:S01]  /*4b40*/  @!P0 LOP3.LUT R29, R24.reuse, 0xffff0000, RZ, 0xc0, !PT ;  /* 0xffff0000181d8812 */ /* 0x044fe200078ec0ff */
[----:B------:R-:W-:Y:S01]  /*4b50*/  @!P0 IMAD.U32 R32, R27, 0x10000, RZ ;  /* 0x000100001b208824 */ /* 0x000fe200078e00ff */
[----:B------:R-:W-:Y:S02]  /*4b60*/  @!P0 SHF.L.U32 R33, R24, 0x10, RZ ;  /* 0x0000001018218819 */ /* 0x000fe400000006ff */
[----:B----4-:R-:W-:Y:S02]  /*4b70*/  @!P0 LOP3.LUT R23, R25, 0xffff0000, RZ, 0xc0, !PT ;  /* 0xffff000019178812 */ /* 0x010fe400078ec0ff */
[----:B------:R-:W-:Y:S02]  /*4b80*/  @!P0 LOP3.LUT R22, R26, 0xffff0000, RZ, 0xc0, !PT ;  /* 0xffff00001a168812 */ /* 0x000fe400078ec0ff */
[C---:B---3--:R-:W-:Y:S01]  /*4b90*/  @!P0 SHF.L.U32 R31, R38.reuse, 0x10, RZ ;  /* 0x00000010261f8819 */ /* 0x048fe200000006ff */
[C---:B------:R-:W-:Y:S01]  /*4ba0*/  @!P0 IMAD.U32 R28, R39.reuse, 0x10000, RZ ;  /* 0x00010000271c8824 */ /* 0x040fe200078e00ff */
[----:B------:R-:W-:Y:S02]  /*4bb0*/  @!P0 LOP3.LUT R35, R38, 0xffff0000, RZ, 0xc0, !PT ;  /* 0xffff000026238812 */ /* 0x000fe400078ec0ff */
[----:B------:R-:W-:Y:S01]  /*4bc0*/  @!P0 LOP3.LUT R37, R39, 0xffff0000, RZ, 0xc0, !PT ;  /* 0xffff000027258812 */ /* 0x000fe200078ec0ff */
[----:B------:R-:W-:Y:S01]  /*4bd0*/  @!P0 FMUL.FTZ R41, R29, R31 ;  /* 0x0000001f1d298220 */ /* 0x000fe20000410000 */
[----:B------:R-:W-:Y:S01]  /*4be0*/  @!P0 SHF.L.U32 R30, R26, 0x10, RZ ;  /* 0x000000101a1e8819 */ /* 0x000fe200000006ff */
[C---:B-----5:R-:W-:Y:S01]  /*4bf0*/  @!P0 IMAD.U32 R8, R6.reuse, 0x10000, RZ ;  /* 0x0001000006088824 */ /* 0x060fe200078e00ff */
[----:B------:R-:W-:Y:S01]  /*4c00*/  @!P0 LOP3.LUT R6, R6, 0xffff0000, RZ, 0xc0, !PT ;  /* 0xffff000006068812 */ /* 0x000fe200078ec0ff */
[C---:B------:R-:W-:Y:S01]  /*4c10*/  @!P0 IMAD.U32 R5, R7.reuse, 0x10000, RZ ;  /* 0x0001000007058824 */ /* 0x040fe200078e00ff */
[----:B------:R-:W-:Y:S01]  /*4c20*/  @!P0 LOP3.LUT R7, R7, 0xffff0000, RZ, 0xc0, !PT ;  /* 0xffff000007078812 */ /* 0x000fe200078ec0ff */
[-C--:B------:R-:W-:Y:S01]  /*4c30*/  @!P0 FMUL.FTZ R0, R29, R8.reuse ;  /* 0x000000081d008220 */ /* 0x080fe20000410000 */
[----:B------:R-:W-:Y:S01]  /*4c40*/  @!P0 FFMA.FTZ R41, R33, R8, -R41 ;  /* 0x0000000821298223 */ /* 0x000fe20000010829 */
[----:B------:R-:W-:Y:S01]  /*4c50*/  @!P0 LOP3.LUT R8, R27, 0xffff0000, RZ, 0xc0, !PT ;  /* 0xffff00001b088812 */ /* 0x000fe200078ec0ff */
[----:B------:R-:W-:Y:S01]  /*4c60*/  @!P0 FMUL.FTZ R2, R23, R6 ;  /* 0x0000000617028220 */ /* 0x000fe20000410000 */
[----:B------:R-:W-:Y:S01]  /*4c70*/  @!P0 FFMA.FTZ R0, R31, R33, R0 ;  /* 0x000000211f008223 */ /* 0x000fe20000010000 */
[----:B------:R-:W-:Y:S02]  /*4c80*/  @!P0 IMAD.U32 R31, R25, 0x10000, RZ ;  /* 0x00010000191f8824 */ /* 0x000fe400078e00ff */
[----:B------:R-:W-:Y:S01]  /*4c90*/  @!P0 FMUL.FTZ R43, R23, R35 ;  /* 0x00000023172b8220 */ /* 0x000fe20000410000 */
[C---:B------:R-:W-:Y:S01]  /*4ca0*/  @!P0 FMUL.FTZ R3, R22.reuse, R5 ;  /* 0x0000000516038220 */ /* 0x040fe20000410000 */
[----:B------:R-:W-:Y:S01]  /*4cb0*/  @!P0 FMUL.FTZ R34, R22, R28 ;  /* 0x0000001c16228220 */ /* 0x000fe20000410000 */
[----:B------:R-:W-:Y:S01]  /*4cc0*/  @!P0 F2FP.BF16.F32.PACK_AB R41, R0, R41 ;  /* 0x000000290029823e */ /* 0x000fe200000010ff */
[C---:B------:R-:W-:Y:S01]  /*4cd0*/  @!P0 FMUL.FTZ R45, R8.reuse, R37 ;  /* 0x00000025082d8220 */ /* 0x040fe20000410000 */
[----:B------:R-:W-:Y:S01]  /*4ce0*/  @!P0 FMUL.FTZ R4, R8, R7 ;  /* 0x0000000708048220 */ /* 0x000fe20000410000 */
[----:B------:R-:W-:Y:S01]  /*4cf0*/  @!P0 FFMA.FTZ R2, R35, R31, R2 ;  /* 0x0000001f23028223 */ /* 0x000fe20000010002 */
[----:B------:R-:W-:Y:S01]  /*4d00*/  @!P0 MOV R24, R41 ;  /* 0x0000002900188202 */ /* 0x000fe20000000f00 */
        /* <DEDUP_REMOVED lines=13> */
.L_x_1226:
[----:B------:R-:W-:Y:S05]  /*4de0*/  BSYNC B1 ;  /* 0x0000000000017941 */ /* 0x000fea0003800000 */
.L_x_1225:
        /* <DEDUP_REMOVED lines=66> */
.L_x_1236:
[----:B------:R-:W-:Y:S05]  /*5210*/  BSYNC B0 ;  /* 0x0000000000007941 */ /* 0x000fea0003800000 */
.L_x_1235:
        /* <DEDUP_REMOVED lines=51> */
.L_x_1238:
[----:B------:R-:W-:Y:S05]  /*5550*/  BSYNC B0 ;  /* 0x0000000000007941 */ /* 0x000fea0003800000 */
.L_x_1237:
        /* <DEDUP_REMOVED lines=51> */
.L_x_1240:
[----:B------:R-:W-:Y:S05]  /*5890*/  BSYNC B0 ;  /* 0x0000000000007941 */ /* 0x000fea0003800000 */
.L_x_1239:
        /* <DEDUP_REMOVED lines=50> */
.L_x_1234:
[----:B------:R-:W-:Y:S05]  /*5bc0*/  BSYNC B1 ;  /* 0x0000000000017941 */ /* 0x000fea0003800000 */
.L_x_1233:
        /* <DEDUP_REMOVED lines=17> */
[----:B------:R-:W-:Y:S01]  /*5ce0*/  ISETP.GE.AND P0, PT, R14, R17, PT ;  /* 0x000000110e00720c */ /* 0x000fe20003f06270 */
[----:B------:R-:W-:Y:S04]  /*5cf0*/  IMAD.WIDE.U32 R42, R200, 0x60, R138 ;  /* 0x00000060c82a7825 */ /* 0x000fe800078e008a */
[----:B------:R-:W-:Y:S02]  /*5d00*/  IMAD R40, R201, 0x60, RZ ;  /* 0x00000060c9287824 */ /* 0x000fe400078e02ff */
[----:B------:R-:W-:Y:S03]  /*5d10*/  IMAD.WIDE.U32 R46, R70, 0x60, R144 ;  /* 0x00000060462e7825 */ /* 0x000fe600078e0090 */
[----:B------:R-:W-:Y:S03]  /*5d20*/  IADD3 R43, R43, R40, RZ ;  /* 0x000000282b2b7210 */ /* 0x000fe60007ffe0ff */
[----:B------:R-:W5:Y:S06]  /*5d30*/  @!P0 LD.E.64 R36, desc[UR6][R38.64] ;  /* 0x0000000626248980 */ /* 0x000f6c000c101b00 */
[----:B--234-:R1:W2:Y:S08]  /*5d40*/  LD.E.128 R24, desc[UR6][R42.64] ;  /* 0x000000062a187980 */ /* 0x01c2b0000c101d00 */
[----:B------:R-:W3:Y:S01]  /*5d50*/  @!P0 LD.E.64 R6, desc[UR6][R22.64] ;  /* 0x0000000616068980 */ /* 0x000ee2000c101b00 */
[----:B-1----:R-:W-:Y:S05]  /*5d60*/  IMAD R42, R71, 0x60, RZ ;  /* 0x00000060472a7824 */ /* 0x002fea00078e02ff */
[----:B------:R-:W-:Y:S02]  /*5d70*/  IADD3 R47, R47, R42, RZ ;  /* 0x0000002a2f2f7210 */ /* 0x000fe40007ffe0ff */
[C---:B-----5:R-:W-:Y:S01]  /*5d80*/  @!P0 SHF.L.U32 R30, R37.reuse, 0x10, RZ ;  /* 0x00000010251e8819 */ /* 0x060fe200000006ff */
[C---:B------:R-:W-:Y:S01]  /*5d90*/  @!P0 IMAD.U32 R31, R36.reuse, 0x10000, RZ ;  /* 0x00010000241f8824 */ /* 0x040fe200078e00ff */
[----:B------:R-:W-:Y:S02]  /*5da0*/  @!P0 LOP3.LUT R35, R36, 0xffff0000, RZ, 0xc0, !PT ;  /* 0xffff000024238812 */ /* 0x000fe400078ec0ff */
[----:B------:R-:W-:Y:S02]  /*5db0*/  @!P0 LOP3.LUT R37, R37, 0xffff0000, RZ, 0xc0, !PT ;  /* 0xffff000025258812 */ /* 0x000fe400078ec0ff */
[C---:B--2---:R-:W-:Y:S02]  /*5dc0*/  @!P0 LOP3.LUT R29, R24.reuse, 0xffff0000, RZ, 0xc0, !PT ;  /* 0xffff0000181d8812 */ /* 0x044fe400078ec0ff */
[----:B------:R-:W-:Y:S02]  /*5dd0*/  @!P0 SHF.L.U32 R33, R24, 0x10, RZ ;  /* 0x0000001018218819 */ /* 0x000fe400000006ff */
[C---:B------:R-:W-:Y:S01]  /*5de0*/  @!P0 LOP3.LUT R28, R26.reuse, 0xffff0000, RZ, 0xc0, !PT ;  /* 0xffff00001a1c8812 */ /* 0x040fe200078ec0ff */
[----:B------:R-:W-:Y:S01]  /*5df0*/  @!P0 FMUL.FTZ R41, R29, R31 ;  /* 0x0000001f1d298220 */ /* 0x000fe20000410000 */
[----:B------:R-:W-:Y:S02]  /*5e00*/  @!P0 SHF.L.U32 R32, R26, 0x10, RZ ;  /* 0x000000101a208819 */ /* 0x000fe400000006ff */
[----:B---3--:R-:W-:Y:S01]  /*5e10*/  @!P0 SHF.L.U32 R8, R6, 0x10, RZ ;  /* 0x0000001006088819 */ /* 0x008fe200000006ff */
        /* <DEDUP_REMOVED lines=9> */
[----:B------:R-:W-:Y:S01]  /*5eb0*/  @!P0 IMAD.U32 R31, R25, 0x10000, RZ ;  /* 0x00010000191f8824 */ /* 0x000fe200078e00ff */
[----:B------:R-:W-:Y:S01]  /*5ec0*/  @!P0 SHF.L.U32 R34, R27, 0x10, RZ ;  /* 0x000000101b228819 */ /* 0x000fe200000006ff */
[C---:B------:R-:W-:Y:S01]  /*5ed0*/  @!P0 FMUL.FTZ R2, R29.reuse, R6 ;  /* 0x000000061d028220 */ /* 0x040fe20000410000 */
[----:B------:R-:W-:Y:S01]  /*5ee0*/  @!P0 F2FP.BF16.F32.PACK_AB R41, R0, R41 ;  /* 0x000000290029823e */ /* 0x000fe200000010ff */
[----:B------:R-:W-:Y:S01]  /*5ef0*/  @!P0 FMUL.FTZ R3, R28, R5 ;  /* 0x000000051c038220 */ /* 0x000fe20000410000 */
[----:B------:R-:W-:Y:S01]  /*5f00*/  @!P0 FMUL.FTZ R43, R29, R35 ;  /* 0x000000231d2b8220 */ /* 0x000fe20000410000 */
[C---:B------:R-:W-:Y:S01]  /*5f10*/  @!P0 FMUL.FTZ R45, R8.reuse, R37 ;  /* 0x00000025082d8220 */ /* 0x040fe20000410000 */
[----:B------:R-:W-:Y:S01]  /*5f20*/  @!P0 FMUL.FTZ R4, R8, R7 ;  /* 0x0000000708048220 */ /* 0x000fe20000410000 */
[----:B------:R-:W-:Y:S01]  /*5f30*/  @!P0 FFMA.FTZ R2, R35, R31, R2 ;  /* 0x0000001f23028223 */ /* 0x000fe20000010002 */
[----:B------:R-:W-:Y:S01]  /*5f40*/  @!P0 FFMA.FTZ R3, R30, R32, R3 ;  /* 0x000000201e038223 */ /* 0x000fe20000010003 */
[----:B------:R-:W-:Y:S01]  /*5f50*/  @!P0 FFMA.FTZ R43, R31, R6, -R43 ;  /* 0x000000061f2b8223 */ /* 0x000fe2000001082b */
[----:B------:R-:W-:Y:S01]  /*5f60*/  @!P0 FFMA.FTZ R40, R32, R5, -R40 ;  /* 0x0000000520288223 */ /* 0x000fe20000010828 */
[----:B------:R-:W-:Y:S01]  /*5f70*/  @!P0 FFMA.FTZ R45, R34, R7, -R45 ;  /* 0x00000007222d8223 */ /* 0x000fe2000001082d */
[----:B------:R-:W-:Y:S01]  /*5f80*/  @!P0 FFMA.FTZ R4, R37, R34, R4 ;  /* 0x0000002225048223 */ /* 0x000fe20000010004 */
[----:B------:R-:W-:Y:S01]  /*5f90*/  @!P0 IMAD.MOV.U32 R24, RZ, RZ, R41 ;  /* 0x000000ffff188224 */ /* 0x000fe200078e0029 */
[----:B------:R-:W-:Y:S02]  /*5fa0*/  @!P0 F2FP.BF16.F32.PACK_AB R44, R2, R43 ;  /* 0x0000002b022c823e */ /* 0x000fe400000010ff */
[----:B------:R-:W-:Y:S02]  /*5fb0*/  @!P0 F2FP.BF16.F32.PACK_AB R40, R3, R40 ;  /* 0x000000280328823e */ /* 0x000fe400000010ff */
[----:B------:R-:W-:Y:S02]  /*5fc0*/  @!P0 F2FP.BF16.F32.PACK_AB R45, R4, R45 ;  /* 0x0000002d042d823e */ /* 0x000fe400000010ff */
[----:B------:R-:W-:Y:S02]  /*5fd0*/  @!P0 MOV R25, R44 ;  /* 0x0000002c00198202 */ /* 0x000fe40000000f00 */
[----:B------:R-:W-:Y:S02]  /*5fe0*/  @!P0 MOV R26, R40 ;  /* 0x00000028001a8202 */ /* 0x000fe40000000f00 */
[----:B------:R-:W-:Y:S05]  /*5ff0*/  @!P0 MOV R27, R45 ;  /* 0x0000002d001b8202 */ /* 0x000fea0000000f00 */
[----:B------:R1:W-:Y:S02]  /*6000*/  ST.E.128 desc[UR6][R46.64], R24 ;  /* 0x000000182e007985 */ /* 0x0003e4000c101d06 */
.L_x_1244:
[----:B------:R-:W-:Y:S05]  /*6010*/  BSYNC B0 ;  /* 0x0000000000007941 */ /* 0x000fea0003800000 */
.L_x_1243:
        /* <DEDUP_REMOVED lines=51> */
.L_x_1246:
[----:B------:R-:W-:Y:S05]  /*6350*/  BSYNC B0 ;  /* 0x0000000000007941 */ /* 0x000fea0003800000 */
.L_x_1245:
        /* <DEDUP_REMOVED lines=51> */
.L_x_1248:
[----:B------:R-:W-:Y:S05]  /*6690*/  BSYNC B0 ;  /* 0x0000000000007941 */ /* 0x000fea0003800000 */
.L_x_1247:
        /* <DEDUP_REMOVED lines=11> */
[C---:B----4-:R-:W-:Y:S02]  /*6750*/  @!P0 LOP3.LUT R22, R26.reuse, 0xffff0000, RZ, 0xc0, !PT ;  /* 0xffff00001a168812 */ /* 0x050fe400078ec0ff */
[----:B------:R-:W-:Y:S02]  /*6760*/  @!P0 SHF.L.U32 R30, R26, 0x10, RZ ;  /* 0x000000101a1e8819 */ /* 0x000fe400000006ff */
[C---:B---3--:R-:W-:Y:S01]  /*6770*/  @!P0 SHF.L.U32 R29, R38.reuse, 0x10, RZ ;  /* 0x00000010261d8819 */ /* 0x048fe200000006ff */
[C---:B------:R-:W-:Y:S01]  /*6780*/  @!P0 IMAD.U32 R28, R39.reuse, 0x10000, RZ ;  /* 0x00010000271c8824 */ /* 0x040fe200078e00ff */
[----:B------:R-:W-:Y:S02]  /*6790*/  @!P0 LOP3.LUT R33, R38, 0xffff0000, RZ, 0xc0, !PT ;  /* 0xffff000026218812 */ /* 0x000fe400078ec0ff */
[----:B------:R-:W-:Y:S01]  /*67a0*/  @!P0 LOP3.LUT R35, R39, 0xffff0000, RZ, 0xc0, !PT ;  /* 0xffff000027238812 */ /* 0x000fe200078ec0ff */
[----:B------:R-:W-:Y:S01]  /*67b0*/  @!P0 FMUL.FTZ R37, R17, R29 ;  /* 0x0000001d11258220 */ /* 0x000fe20000410000 */
[C---:B-----5:R-:W-:Y:S01]  /*67c0*/  @!P0 IMAD.U32 R8, R6.reuse, 0x10000, RZ ;  /* 0x0001000006088824 */ /* 0x060fe200078e00ff */
        /* <DEDUP_REMOVED lines=31> */
.L_x_1242:
[----:B------:R-:W-:Y:S05]  /*69c0*/  BSYNC B1 ;  /* 0x0000000000017941 */ /* 0x000fea0003800000 */
.L_x_1241:
[----:B------:R-:W2:Y:S02]  /*69d0*/  LD.E R3, desc[UR6][R18.64+0xd0] ;  /* 0x0000d00612037980 */ /* 0x000ea4000c101900 */
[----:B--2---:R-:W-:Y:S05]  /*69e0*/  IMAD.U32 R3, R3, -0x20, RZ ;  /* 0xffffffe003037824 */ /* 0x004fea00078e00ff */
[C---:B------:R-:W-:Y:S02]  /*69f0*/  LEA R20, P1, R3.reuse, R20, 0x1 ;  /* 0x0000001403147211 */ /* 0x040fe400078208ff */
[C---:B------:R-:W-:Y:S02]  /*6a00*/  LEA R60, P0, R3.reuse, R60, 0x1 ;  /* 0x0000003c033c7211 */ /* 0x040fe400078008ff */
[C---:B------:R-:W-:Y:S02]  /*6a10*/  LEA.HI.X.SX32 R21, R3.reuse, R21, 0x1, P1 ;  /* 0x0000001503157211 */ /* 0x040fe400008f0eff */
[----:B------:R-:W-:Y:S01]  /*6a20*/  LEA.HI.X.SX32 R61, R3, R61, 0x1, P0 ;  /* 0x0000003d033d7211 */ /* 0x000fe200000f0eff */
[----:B------:R-:W-:Y:S05]  /*6a30*/  BRA `(.L_x_1249) ;  /* 0x0000006400f87947 */ /* 0x000fea0003800000 */
.L_x_1216:
[----:B------:R-:W-:Y:S04]  /*6a40*/  BSSY B2, `(.L_x_1250) ;  /* 0x0000168000027945 */ /* 0x000fe80003800000 */
[----:B------:R-:W-:Y:S05]  /*6a50*/  @!P3 BRA `(.L_x_1251) ;  /* 0x000000140098b947 */ /* 0x000fea0003800000 */
[----:B-----5:R-:W-:Y:S01]  /*6a60*/  ISETP.GE.AND P0, PT, R14, R202, PT ;  /* 0x000000ca0e00720c */ /* 0x020fe20003f06270 */
[----:B------:R-:W-:Y:S11]  /*6a70*/  BSSY B1, `(.L_x_1252) ;  /* 0x0000058000017945 */ /* 0x000ff60003800000 */
[----:B------:R-:W-:Y:S01]  /*6a80*/  @!UPT UIADD3 URZ, URZ, URZ, URZ ;  /* 0x0000003f3f3ff290 */ /* 0x000fe2000fffe03f */
[----:B------:R-:W-:Y:S05]  /*6a90*/  @P0 BRA `(.L_x_1253) ;  /* 0x0000000400540947 */ /* 0x000fea0003800000 */
[----:B------:R2:W5:Y:S01]  /*6aa0*/  LD.E.128 R44, desc[UR6][R138.64] ;  /* 0x000000068a2c7980 */ /* 0x000562000c101d00 */
[----:B------:R-:W-:Y:S01]  /*6ab0*/  ISETP.GE.AND P0, PT, R14, R17, PT ;  /* 0x000000110e00720c */ /* 0x000fe20003f06270 */
[----:B------:R-:W-:Y:S11]  /*6ac0*/  BSSY B0, `(.L_x_1254) ;  /* 0x0000051000007945 */ /* 0x000ff60003800000 */
[----:B------:R-:W-:Y:S01]  /*6ad0*/  @!UPT UIADD3 URZ, URZ, URZ, URZ ;  /* 0x0000003f3f3ff290 */ /* 0x000fe2000fffe03f */
[----:B------:R-:W-:Y:S05]  /*6ae0*/  @P0 BRA `(.L_x_1255) ;  /* 0x0000000400380947 */ /* 0x000fea0003800000 */
[----:B------:R-:W-:Y:S01]  /*6af0*/  LEA.HI R207, R17, R17, RZ, 0x1 ;  /* 0x0000001111cf7211 */ /* 0x000fe200078f08ff */
[----:B------:R-:W-:Y:S01]  /*6b00*/  IMAD.MOV.U32 R209, RZ, RZ, RZ ;  /* 0x000000ffffd17224 */ /* 0x000fe200078e00ff */
[C---:B-----5:R-:W-:Y:S01]  /*6b10*/  LOP3.LUT R41, R44.reuse, 0xffff0000, RZ, 0xc0, !PT ;  /* 0xffff00002c297812 */ /* 0x060fe200078ec0ff */
[----:B------:R-:W-:Y:S01]  /*6b20*/  IMAD.U32 R39, R44, 0x10000, RZ ;  /* 0x000100002c277824 */ /* 0x000fe200078e00ff */
[----:B------:R-:W-:Y:S01]  /*6b30*/  SHF.R.S32.HI R207, RZ, 0x1, R207 ;  /* 0x00000001ffcf7819 */ /* 0x000fe200000114cf */
[----:B------:R-:W-:Y:S01]  /*6b40*/  IMAD.U32 R48, R46, 0x10000, RZ ;  /* 0x000100002e307824 */ /* 0x000fe200078e00ff */
[C---:B------:R-:W-:Y:S02]  /*6b50*/  SHF.L.U32 R44, R45.reuse, 0x10, RZ ;  /* 0x000000102d2c7819 */ /* 0x040fe400000006ff */
[-C--:B------:R-:W-:Y:S02]  /*6b60*/  ISETP.GE.AND P1, PT, R14, R207.reuse, PT ;  /* 0x000000cf0e00720c */ /* 0x080fe40003f26270 */
[----:B------:R-:W-:Y:S02]  /*6b70*/  MOV R63, R207 ;  /* 0x000000cf003f7202 */ /* 0x000fe40000000f00 */
[----:B------:R-:W-:Y:S02]  /*6b80*/  LOP3.LUT R49, R46, 0xffff0000, RZ, 0xc0, !PT ;  /* 0xffff00002e317812 */ /* 0x000fe400078ec0ff */
[----:B------:R-:W-:Y:S02]  /*6b90*/  LOP3.LUT R45, R45, 0xffff0000, RZ, 0xc0, !PT ;  /* 0xffff00002d2d7812 */ /* 0x000fe400078ec0ff */
[C---:B------:R-:W-:Y:S02]  /*6ba0*/  SHF.L.U32 R52, R47.reuse, 0x10, RZ ;  /* 0x000000102f347819 */ /* 0x040fe400000006ff */
[----:B------:R-:W-:Y:S03]  /*6bb0*/  LOP3.LUT R53, R47, 0xffff0000, RZ, 0xc0, !PT ;  /* 0xffff00002f357812 */ /* 0x000fe600078ec0ff */
[--C-:B------:R-:W-:Y:S02]  /*6bc0*/  @P1 IMAD.MOV R209, RZ, RZ, -R207.reuse ;  /* 0x000000ffffd11224 */ /* 0x100fe400078e0acf */
[----:B------:R-:W-:Y:S03]  /*6bd0*/  @P1 IMAD.MOV R63, RZ, RZ, -R207 ;  /* 0x000000ffff3f1224 */ /* 0x000fe600078e0acf */
[C---:B------:R-:W-:Y:S04]  /*6be0*/  LEA R210, P0, R209.reuse, R140, 0x1 ;  /* 0x0000008cd1d27211 */ /* 0x040fe800078008ff */
[----:B------:R-:W-:Y:S02]  /*6bf0*/  LEA.HI.X.SX32 R211, R209, R141, 0x1, P0 ;  /* 0x0000008dd1d37211 */ /* 0x000fe400000f0eff */
[C---:B------:R-:W-:Y:S04]  /*6c00*/  LEA R22, P0, R63.reuse, R138, 0x1 ;  /* 0x0000008a3f167211 */ /* 0x040fe800078008ff */
[----:B------:R-:W-:Y:S01]  /*6c10*/  LEA.HI.X.SX32 R23, R63, R139, 0x1, P0 ;  /* 0x0000008b3f177211 */ /* 0x000fe200000f0eff */
[----:B------:R-:W-:Y:S01]  /*6c20*/  IMAD.MOV.U32 R63, RZ, RZ, RZ ;  /* 0x000000ffff3f7224 */ /* 0x000fe200078e00ff */
[----:B------:R-:W-:Y:S01]  /*6c30*/  @P1 IADD3 R63, -R207, RZ, RZ ;  /* 0x000000ffcf3f1210 */ /* 0x000fe20007ffe1ff */
[----:B------:R-:W3:Y:S03]  /*6c40*/  LD.E.128 R208, desc[UR6][R210.64] ;  /* 0x00000006d2d07980 */ /* 0x000ee6000c101d00 */
[C---:B------:R-:W-:Y:S04]  /*6c50*/  LEA R42, P0, R63.reuse, R142, 0x1 ;  /* 0x0000008e3f2a7211 */ /* 0x040fe800078008ff */
[----:B------:R-:W-:Y:S01]  /*6c60*/  LEA.HI.X.SX32 R43, R63, R143, 0x1, P0 ;  /* 0x0000008f3f2b7211 */ /* 0x000fe200000f0eff */
[----:B-1----:R-:W4:Y:S08]  /*6c70*/  LD.E.128 R24, desc[UR6][R22.64] ;  /* 0x0000000616187980 */ /* 0x002f30000c101d00 */
[----:B------:R-:W2:Y:S01]  /*6c80*/  LD.E.128 R64, desc[UR6][R42.64] ;  /* 0x000000062a407980 */ /* 0x000ea2000c101d00 */
[C---:B---3--:R-:W-:Y:S01]  /*6c90*/  LOP3.LUT R33, R208.reuse, 0xffff0000, RZ, 0xc0, !PT ;  /* 0xffff0000d0217812 */ /* 0x048fe200078ec0ff */
[----:B------:R-:W-:Y:S01]  /*6ca0*/  IMAD.U32 R37, R208, 0x10000, RZ ;  /* 0x00010000d0257824 */ /* 0x000fe200078e00ff */
[C---:B------:R-:W-:Y:S01]  /*6cb0*/  SHF.L.U32 R31, R209.reuse, 0x10, RZ ;  /* 0x00000010d11f7819 */ /* 0x040fe200000006ff */
[C---:B------:R-:W-:Y:S01]  /*6cc0*/  IMAD.U32 R29, R210.reuse, 0x10000, RZ ;  /* 0x00010000d21d7824 */ /* 0x040fe200078e00ff */
[----:B------:R-:W-:Y:S01]  /*6cd0*/  LOP3.LUT R30, R209, 0xffff0000, RZ, 0xc0, !PT ;  /* 0xffff0000d11e7812 */ /* 0x000fe200078ec0ff */
[----:B------:R-:W-:Y:S01]  /*6ce0*/  @!P1 FADD.FTZ R37, -R37, -RZ ;  /* 0x800000ff25259221 */ /* 0x000fe20000010100 */
[----:B------:R-:W-:Y:S01]  /*6cf0*/  LOP3.LUT R28, R210, 0xffff0000, RZ, 0xc0, !PT ;  /* 0xffff0000d21c7812 */ /* 0x000fe200078ec0ff */
[----:B------:R-:W-:Y:S01]  /*6d00*/  @!P1 FADD.FTZ R33, -R33, -RZ ;  /* 0x800000ff21219221 */ /* 0x000fe20000010100 */
[C---:B----4-:R-:W-:Y:S01]  /*6d10*/  LOP3.LUT R36, R24.reuse, 0xffff0000, RZ, 0xc0, !PT ;  /* 0xffff000018247812 */ /* 0x050fe200078ec0ff */
[----:B------:R-:W-:Y:S01]  /*6d20*/  IMAD.U32 R38, R24, 0x10000, RZ ;  /* 0x0001000018267824 */ /* 0x000fe200078e00ff */
[----:B------:R-:W-:Y:S01]  /*6d30*/  SHF.L.U32 R23, R211, 0x10, RZ ;  /* 0x00000010d3177819 */ /* 0x000fe200000006ff */
[----:B------:R-:W-:Y:S01]  /*6d40*/  @!P1 FADD.FTZ R31, -R31, -RZ ;  /* 0x800000ff1f1f9221 */ /* 0x000fe20000010100 */
[----:B------:R-:W-:Y:S01]  /*6d50*/  SHF.L.U32 R34, R25, 0x10, RZ ;  /* 0x0000001019227819 */ /* 0x000fe200000006ff */
[----:B------:R-:W-:Y:S01]  /*6d60*/  @!P1 FADD.FTZ R30, -R30, -RZ ;  /* 0x800000ff1e1e9221 */ /* 0x000fe20000010100 */
[----:B------:R-:W-:Y:S01]  /*6d70*/  LOP3.LUT R22, R211, 0xffff0000, RZ, 0xc0, !PT ;  /* 0xffff0000d3167812 */ /* 0x000fe200078ec0ff */
[----:B------:R-:W-:Y:S01]  /*6d80*/  IMAD.U32 R32, R26, 0x10000, RZ ;  /* 0x000100001a207824 */ /* 0x000fe200078e00ff */
[----:B------:R-:W-:Y:S01]  /*6d90*/  LOP3.LUT R35, R25, 0xffff0000, RZ, 0xc0, !PT ;  /* 0xffff000019237812 */ /* 0x000fe200078ec0ff */
[----:B------:R-:W-:Y:S01]  /*6da0*/  FMUL.FTZ R0, R38, R37 ;  /* 0x0000002526007220 */ /* 0x000fe20000410000 */
[----:B------:R-:W-:Y:S01]  /*6db0*/  LOP3.LUT R25, R26, 0xffff0000, RZ, 0xc0, !PT ;  /* 0xffff00001a197812 */ /* 0x000fe200078ec0ff */
[----:B------:R-:W-:Y:S01]  /*6dc0*/  @!P1 FADD.FTZ R29, -R29, -RZ ;  /* 0x800000ff1d1d9221 */ /* 0x000fe20000010100 */
[C---:B--2---:R-:W-:Y:S01]  /*6dd0*/  LOP3.LUT R42, R64.reuse, 0xffff0000, RZ, 0xc0, !PT ;  /* 0xffff0000402a7812 */ /* 0x044fe200078ec0ff */
[----:B------:R-:W-:Y:S01]  /*6de0*/  IMAD.U32 R40, R64, 0x10000, RZ ;  /* 0x0001000040287824 */ /* 0x000fe200078e00ff */
[----:B------:R-:W-:Y:S01]  /*6df0*/  SHF.L.U32 R24, R27, 0x10, RZ ;  /* 0x000000101b187819 */ /* 0x000fe200000006ff */
[----:B------:R-:W-:Y:S01]  /*6e00*/  FMUL.FTZ R2, R36, R33 ;  /* 0x0000002124027220 */ /* 0x000fe20000410000 */
[----:B------:R-:W-:Y:S01]  /*6e10*/  SHF.L.U32 R43, R65, 0x10, RZ ;  /* 0x00000010412b7819 */ /* 0x000fe200000006ff */
[----:B------:R-:W-:Y:S01]  /*6e20*/  @!P1 FADD.FTZ R28, -R28, -RZ ;  /* 0x800000ff1c1c9221 */ /* 0x000fe20000010100 */
[----:B------:R-:W-:Y:S01]  /*6e30*/  LOP3.LUT R27, R27, 0xffff0000, RZ, 0xc0, !PT ;  /* 0xffff00001b1b7812 */ /* 0x000fe200078ec0ff */
[----:B------:R-:W-:Y:S01]  /*6e40*/  FMUL.FTZ R3, R34, R31 ;  /* 0x0000001f22037220 */ /* 0x000fe20000410000 */
[----:B------:R-:W-:Y:S01]  /*6e50*/  LOP3.LUT R46, R65, 0xffff0000, RZ, 0xc0, !PT ;  /* 0xffff0000412e7812 */ /* 0x000fe200078ec0ff */
[----:B------:R-:W-:Y:S01]  /*6e60*/  @!P1 FADD.FTZ R23, -R23, -RZ ;  /* 0x800000ff17179221 */ /* 0x000fe20000010100 */
[----:B------:R-:W-:Y:S01]  /*6e70*/  FMUL.FTZ R4, R35, R30 ;  /* 0x0000001e23047220 */ /* 0x000fe20000410000 */
[----:B------:R-:W-:Y:S01]  /*6e80*/  LOP3.LUT R50, R66, 0xffff0000, RZ, 0xc0, !PT ;  /* 0xffff000042327812 */ /* 0x000fe200078ec0ff */
[----:B------:R-:W-:Y:S01]  /*6e90*/  @!P1 FADD.FTZ R22, -R22, -RZ ;  /* 0x800000ff16169221 */ /* 0x000fe20000010100 */
[----:B------:R-:W-:Y:S01]  /*6ea0*/  FMUL.FTZ R5, R32, R29 ;  /* 0x0000001d20057220 */ /* 0x000fe20000410000 */
[----:B------:R-:W-:Y:S01]  /*6eb0*/  SHF.L.U32 R51, R67, 0x10, RZ ;  /* 0x0000001043337819 */ /* 0x000fe200000006ff */
[----:B------:R-:W-:Y:S02]  /*6ec0*/  IMAD.U32 R47, R66, 0x10000, RZ ;  /* 0x00010000422f7824 */ /* 0x000fe400078e00ff */
[----:B------:R-:W-:Y:S01]  /*6ed0*/  FFMA.FTZ R0, R39, R40, R0 ;  /* 0x0000002827007223 */ /* 0x000fe20000010000 */
[----:B------:R-:W-:Y:S01]  /*6ee0*/  FMUL.FTZ R6, R25, R28 ;  /* 0x0000001c19067220 */ /* 0x000fe20000410000 */
[----:B------:R-:W-:Y:S01]  /*6ef0*/  LOP3.LUT R54, R67, 0xffff0000, RZ, 0xc0, !PT ;  /* 0xffff000043367812 */ /* 0x000fe200078ec0ff */
[----:B------:R-:W-:Y:S01]  /*6f00*/  FFMA.FTZ R2, R41, R42, R2 ;  /* 0x0000002a29027223 */ /* 0x000fe20000010002 */
[----:B------:R-:W-:Y:S01]  /*6f10*/  FMUL.FTZ R7, R24, R23 ;  /* 0x0000001718077220 */ /* 0x000fe20000410000 */
[----:B------:R-:W-:Y:S01]  /*6f20*/  FFMA.FTZ R3, R44, R43, R3 ;  /* 0x0000002b2c037223 */ /* 0x000fe20000010003 */
[----:B------:R-:W-:Y:S01]  /*6f30*/  FMUL.FTZ R8, R27, R22 ;  /* 0x000000161b087220 */ /* 0x000fe20000410000 */
        /* <DEDUP_REMOVED lines=9> */
.L_x_1255:
[----:B------:R-:W-:Y:S05]  /*6fd0*/  BSYNC B0 ;  /* 0x0000000000007941 */ /* 0x000fea0003800000 */
.L_x_1254:
[----:B-----5:R3:W-:Y:S02]  /*6fe0*/  ST.E.128 desc[UR6][R144.64], R44 ;  /* 0x0000002c90007985 */ /* 0x0207e4000c101d06 */
.L_x_1253:
[----:B------:R-:W-:Y:S05]  /*6ff0*/  BSYNC B1 ;  /* 0x0000000000017941 */ /* 0x000fea0003800000 */
.L_x_1252:
[----:B------:R-:W-:Y:S01]  /*7000*/  ISETP.GE.AND P0, PT, R11, R202, PT ;  /* 0x000000ca0b00720c */ /* 0x000fe20003f06270 */
[----:B------:R-:W-:Y:S11]  /*7010*/  BSSY B1, `(.L_x_1256) ;  /* 0x0000058000017945 */ /* 0x000ff60003800000 */
[----:B------:R-:W-:Y:S01]  /*7020*/  @!UPT UIADD3 URZ, URZ, URZ, URZ ;  /* 0x0000003f3f3ff290 */ /* 0x000fe2000fffe03f */
[----:B------:R-:W-:Y:S05]  /*7030*/  @P0 BRA `(.L_x_1257) ;  /* 0x0000000400540947 */ /* 0x000fea0003800000 */
[----:B---3--:R3:W5:Y:S01]  /*7040*/  LD.E.128 R44, desc[UR6][R138.64+0x80] ;  /* 0x000080068a2c7980 */ /* 0x008762000c101d00 */
        /* <DEDUP_REMOVED lines=9> */
[C---:B------:R-:W-:Y:S01]  /*70e0*/  IMAD.U32 R48, R46.reuse, 0x10000, RZ ;  /* 0x000100002e307824 */ /* 0x040fe200078e00ff */
[----:B------:R-:W-:Y:S02]  /*70f0*/  SHF.L.U32 R44, R45, 0x10, RZ ;  /* 0x000000102d2c7819 */ /* 0x000fe400000006ff */
        /* <DEDUP_REMOVED lines=14> */
[----:B------:R-:W4:Y:S03]  /*71e0*/  LD.E.128 R208, desc[UR6][R208.64+0x80] ;  /* 0x00008006d0d07980 */ /* 0x000f26000c101d00 */
[C---:B------:R-:W-:Y:S04]  /*71f0*/  LEA R42, P0, R63.reuse, R142, 0x1 ;  /* 0x0000008e3f2a7211 */ /* 0x040fe800078008ff */
[----:B------:R-:W-:Y:S01]  /*7200*/  LEA.HI.X.SX32 R43, R63, R143, 0x1, P0 ;  /* 0x0000008f3f2b7211 */ /* 0x000fe200000f0eff */
[----:B-1----:R-:W2:Y:S08]  /*7210*/  LD.E.128 R24, desc[UR6][R22.64+0x80] ;  /* 0x0000800616187980 */ /* 0x002eb0000c101d00 */
[----:B------:R-:W3:Y:S01]  /*7220*/  LD.E.128 R64, desc[UR6][R42.64+0x80] ;  /* 0x000080062a407980 */ /* 0x000ee2000c101d00 */
[C---:B----4-:R-:W-:Y:S01]  /*7230*/  LOP3.LUT R33, R208.reuse, 0xffff0000, RZ, 0xc0, !PT ;  /* 0xffff0000d0217812 */ /* 0x050fe200078ec0ff */
[----:B------:R-:W-:Y:S01]  /*7240*/  IMAD.U32 R37, R208, 0x10000, RZ ;  /* 0x00010000d0257824 */ /* 0x000fe200078e00ff */
[C---:B------:R-:W-:Y:S01]  /*7250*/  SHF.L.U32 R31, R209.reuse, 0x10, RZ ;  /* 0x00000010d11f7819 */ /* 0x040fe200000006ff */
[C---:B------:R-:W-:Y:S01]  /*7260*/  IMAD.U32 R29, R210.reuse, 0x10000, RZ ;  /* 0x00010000d21d7824 */ /* 0x040fe200078e00ff */
[----:B------:R-:W-:Y:S01]  /*7270*/  LOP3.LUT R30, R209, 0xffff0000, RZ, 0xc0, !PT ;  /* 0xffff0000d11e7812 */ /* 0x000fe200078ec0ff */
[----:B------:R-:W-:Y:S01]  /*7280*/  @!P1 FADD.FTZ R37, -R37, -RZ ;  /* 0x800000ff25259221 */ /* 0x000fe20000010100 */
[----:B------:R-:W-:Y:S01]  /*7290*/  LOP3.LUT R28, R210, 0xffff0000, RZ, 0xc0, !PT ;  /* 0xffff0000d21c7812 */ /* 0x000fe200078ec0ff */
[----:B------:R-:W-:Y:S01]  /*72a0*/  @!P1 FADD.FTZ R33, -R33, -RZ ;  /* 0x800000ff21219221 */ /* 0x000fe20000010100 */
[C---:B--2---:R-:W-:Y:S01]  /*72b0*/  LOP3.LUT R36, R24.reuse, 0xffff0000, RZ, 0xc0, !PT ;  /* 0xffff000018247812 */ /* 0x044fe200078ec0ff */
        /* <DEDUP_REMOVED lines=11> */
[C---:B---3--:R-:W-:Y:S01]  /*7370*/  LOP3.LUT R42, R64.reuse, 0xffff0000, RZ, 0xc0, !PT ;  /* 0xffff0000402a7812 */ /* 0x048fe200078ec0ff */
        /* <DEDUP_REMOVED lines=31> */
.L_x_1259:
[----:B------:R-:W-:Y:S05]  /*7570*/  BSYNC B0 ;  /* 0x0000000000007941 */ /* 0x000fea0003800000 */
.L_x_1258:
[----:B-----5:R4:W-:Y:S02]  /*7580*/  ST.E.128 desc[UR6][R144.64+0x80], R44 ;  /* 0x0000802c90007985 */ /* 0x0209e4000c101d06 */
.L_x_1257:
[----:B------:R-:W-:Y:S05]  /*7590*/  BSYNC B1 ;  /* 0x0000000000017941 */ /* 0x000fea0003800000 */
.L_x_1256:
[----:B------:R-:W-:Y:S01]  /*75a0*/  ISETP.GE.AND P0, PT, R10, R202, PT ;  /* 0x000000ca0a00720c */ /* 0x000fe20003f06270 */
[----:B------:R-:W-:Y:S11]  /*75b0*/  BSSY B1, `(.L_x_1260) ;  /* 0x0000058000017945 */ /* 0x000ff60003800000 */
[----:B------:R-:W-:Y:S01]  /*75c0*/  @!UPT UIADD3 URZ, URZ, URZ, URZ ;  /* 0x0000003f3f3ff290 */ /* 0x000fe2000fffe03f */
[----:B------:R-:W-:Y:S05]  /*75d0*/  @P0 BRA `(.L_x_1261) ;  /* 0x0000000400540947 */ /* 0x000fea0003800000 */
[----:B---34-:R3:W5:Y:S01]  /*75e0*/  LD.E.128 R44, desc[UR6][R138.64+0x100] ;  /* 0x000100068a2c7980 */ /* 0x018762000c101d00 */
        /* <DEDUP_REMOVED lines=82> */
.L_x_1263:
[----:B------:R-:W-:Y:S05]  /*7b10*/  BSYNC B0 ;  /* 0x0000000000007941 */ /* 0x000fea0003800000 */
.L_x_1262:
[----:B-----5:R4:W-:Y:S02]  /*7b20*/  ST.E.128 desc[UR6][R144.64+0x100], R44 ;  /* 0x0001002c90007985 */ /* 0x0209e4000c101d06 */
.L_x_1261:
[----:B------:R-:W-:Y:S05]  /*7b30*/  BSYNC B1 ;  /* 0x0000000000017941 */ /* 0x000fea0003800000 */
.L_x_1260:
[----:B------:R-:W-:Y:S11]  /*7b40*/  ISETP.GE.AND P0, PT, R9, R202, PT ;  /* 0x000000ca0900720c */ /* 0x000ff60003f06270 */
[----:B------:R-:W-:Y:S02]  /*7b50*/  @!UPT UIADD3 URZ, URZ, URZ, URZ ;  /* 0x0000003f3f3ff290 */ /* 0x000fe4000fffe03f */
        /* <DEDUP_REMOVED lines=84> */
.L_x_1265:
[----:B------:R-:W-:Y:S05]  /*80a0*/  BSYNC B0 ;  /* 0x0000000000007941 */ /* 0x000fea0003800000 */
.L_x_1264:
[----:B-----5:R4:W-:Y:S02]  /*80b0*/  ST.E.128 desc[UR6][R144.64+0x180], R44 ;  /* 0x0001802c90007985 */ /* 0x0209e4000c101d06 */
.L_x_1251:
[----:B------:R-:W-:Y:S05]  /*80c0*/  BSYNC B2 ;  /* 0x0000000000027941 */ /* 0x000fea0003800000 */
.L_x_1250:
        /* <DEDUP_REMOVED lines=9> */
[----:B------:R-:W-:Y:S01]  /*8160*/  LEA R210, P0, R110, R138, 0x1 ;  /* 0x0000008a6ed27211 */ /* 0x000fe200078008ff */
[----:B------:R-:W-:Y:S01]  /*8170*/  BSSY B0, `(.L_x_1270) ;  /* 0x0000059000007945 */ /* 0x000fe20003800000 */
[----:B------:R-:W-:Y:S02]  /*8180*/  ISETP.GE.AND P1, PT, R14, R17, PT ;  /* 0x000000110e00720c */ /* 0x000fe40003f26270 */
[----:B------:R-:W-:Y:S02]  /*8190*/  LEA.HI.X R211, R110, R139, R109, 0x1, P0 ;  /* 0x0000008b6ed37211 */ /* 0x000fe400000f0c6d */
[C---:B------:R-:W-:Y:S03]  /*81a0*/  LEA R206, P0, R232.reuse, R144, 0x1 ;  /* 0x00000090e8ce7211 */ /* 0x040fe600078008ff */
        /* <DEDUP_REMOVED lines=9> */
[----:B---34-:R-:W-:Y:S02]  /*8240*/  LOP3.LUT R45, R49, 0xffff0000, RZ, 0xc0, !PT ;  /* 0xffff0000312d7812 */ /* 0x018fe400078ec0ff */
[----:B------:R-:W-:Y:S01]  /*8250*/  ISETP.GE.AND P1, PT, R14, R213, PT ;  /* 0x000000d50e00720c */ /* 0x000fe20003f26270 */
[--C-:B------:R-:W-:Y:S01]  /*8260*/  IMAD.MOV.U32 R204, RZ, RZ, R213.reuse ;  /* 0x000000ffffcc7224 */ /* 0x100fe200078e00d5 */
[C---:B------:R-:W-:Y:S02]  /*8270*/  SHF.L.U32 R46, R50.reuse, 0x10, RZ ;  /* 0x00000010322e7819 */ /* 0x040fe400000006ff */
[----:B------:R-:W-:Y:S01]  /*8280*/  LOP3.LUT R49, R50, 0xffff0000, RZ, 0xc0, !PT ;  /* 0xffff000032317812 */ /* 0x000fe200078ec0ff */
[C---:B------:R-:W-:Y:S01]  /*8290*/  IMAD.U32 R50, R51.reuse, 0x10000, RZ ;  /* 0x0001000033327824 */ /* 0x040fe200078e00ff */
[----:B------:R-:W-:Y:S07]  /*82a0*/  LOP3.LUT R53, R51, 0xffff0000, RZ, 0xc0, !PT ;  /* 0xffff000033357812 */ /* 0x000fee00078ec0ff */
[----:B------:R-:W-:Y:S01]  /*82b0*/  @P1 IADD3 R204, -R213, RZ, RZ ;  /* 0x000000ffd5cc1210 */ /* 0x000fe20007ffe1ff */
[----:B------:R-:W-:Y:S03]  /*82c0*/  @P1 IMAD.MOV R54, RZ, RZ, -R213 ;  /* 0x000000ffff361224 */ /* 0x000fe600078e0ad5 */
[C---:B------:R-:W-:Y:S02]  /*82d0*/  LEA R22, P0, R204.reuse, R210, 0x1 ;  /* 0x000000d2cc167211 */ /* 0x040fe400078008ff */
[----:B------:R-:W-:Y:S02]  /*82e0*/  IADD3 R209, P2, R177, R54, RZ ;  /* 0x00000036b1d17210 */ /* 0x000fe40007f5e0ff */
[----:B------:R-:W-:Y:S02]  /*82f0*/  LEA.HI.X.SX32 R23, R204, R211, 0x1, P0 ;  /* 0x000000d3cc177211 */ /* 0x000fe400000f0eff */
[----:B------:R-:W-:Y:S02]  /*8300*/  LEA.HI.X.SX32 R54, R54, R159, 0x1, P2 ;  /* 0x0000009f36367211 */ /* 0x000fe400010f0eff */
[C---:B-1----:R-:W-:Y:S01]  /*8310*/  LEA R210, P0, R209.reuse, R140, 0x1 ;  /* 0x0000008cd1d27211 */ /* 0x042fe200078008ff */
[----:B------:R-:W3:Y:S03]  /*8320*/  LD.E.128 R24, desc[UR6][R22.64] ;  /* 0x0000000616187980 */ /* 0x000ee6000c101d00 */
[----:B------:R-:W-:Y:S01]  /*8330*/  LEA.HI.X R211, R209, R141, R54, 0x1, P0 ;  /* 0x0000008dd1d37211 */ /* 0x000fe200000f0c36 */
[----:B------:R-:W-:Y:S01]  /*8340*/  IMAD.MOV.U32 R54, RZ, RZ, RZ ;  /* 0x000000ffff367224 */ /* 0x000fe200078e00ff */
[----:B------:R-:W-:Y:S04]  /*8350*/  @P1 IADD3 R54, -R213, RZ, RZ ;  /* 0x000000ffd5361210 */ /* 0x000fe80007ffe1ff */
[----:B------:R-:W-:Y:S01]  /*8360*/  IADD3 R213, P0, R177, R54, RZ ;  /* 0x00000036b1d57210 */ /* 0x000fe20007f1e0ff */
[----:B------:R-:W4:Y:S03]  /*8370*/  LD.E.128 R208, desc[UR6][R210.64] ;  /* 0x00000006d2d07980 */ /* 0x000f26000c101d00 */
[----:B------:R-:W-:Y:S02]  /*8380*/  LEA.HI.X.SX32 R54, R54, R159, 0x1, P0 ;  /* 0x0000009f36367211 */ /* 0x000fe400000f0eff */
[C---:B------:R-:W-:Y:S04]  /*8390*/  LEA R62, P0, R213.reuse, R142, 0x1 ;  /* 0x0000008ed53e7211 */ /* 0x040fe800078008ff */
[----:B------:R-:W-:Y:S05]  /*83a0*/  LEA.HI.X R63, R213, R143, R54, 0x1, P0 ;  /* 0x0000008fd53f7211 */ /* 0x000fea00000f0c36 */
[----:B------:R-:W2:Y:S01]  /*83b0*/  LD.E.128 R64, desc[UR6][R62.64] ;  /* 0x000000063e407980 */ /* 0x000ea2000c101d00 */
[C---:B---3--:R-:W-:Y:S01]  /*83c0*/  LOP3.LUT R31, R24.reuse, 0xffff0000, RZ, 0xc0, !PT ;  /* 0xffff0000181f7812 */ /* 0x048fe200078ec0ff */
[----:B------:R-:W-:Y:S01]  /*83d0*/  IMAD.U32 R32, R24, 0x10000, RZ ;  /* 0x0001000018207824 */ /* 0x000fe200078e00ff */
[C---:B------:R-:W-:Y:S01]  /*83e0*/  LOP3.LUT R24, R26.reuse, 0xffff0000, RZ, 0xc0, !PT ;  /* 0xffff00001a187812 */ /* 0x040fe200078ec0ff */
[----:B------:R-:W-:Y:S01]  /*83f0*/  IMAD.U32 R28, R26, 0x10000, RZ ;  /* 0x000100001a1c7824 */ /* 0x000fe200078e00ff */
[C---:B------:R-:W-:Y:S01]  /*8400*/  LOP3.LUT R26, R27.reuse, 0xffff0000, RZ, 0xc0, !PT ;  /* 0xffff00001b1a7812 */ /* 0x040fe200078ec0ff */
[----:B------:R-:W-:Y:S01]  /*8410*/  IMAD.U32 R22, R27, 0x10000, RZ ;  /* 0x000100001b167824 */ /* 0x000fe200078e00ff */
[C---:B------:R-:W-:Y:S02]  /*8420*/  SHF.L.U32 R29, R25.reuse, 0x10, RZ ;  /* 0x00000010191d7819 */ /* 0x040fe400000006ff */
[----:B------:R-:W-:Y:S02]  /*8430*/  LOP3.LUT R30, R25, 0xffff0000, RZ, 0xc0, !PT ;  /* 0xffff0000191e7812 */ /* 0x000fe400078ec0ff */
[C---:B----4-:R-:W-:Y:S01]  /*8440*/  SHF.L.U32 R37, R208.reuse, 0x10, RZ ;  /* 0x00000010d0257819 */ /* 0x050fe200000006ff */
[C---:B------:R-:W-:Y:S01]  /*8450*/  IMAD.U32 R34, R209.reuse, 0x10000, RZ ;  /* 0x00010000d1227824 */ /* 0x040fe200078e00ff */
[----:B------:R-:W-:Y:S01]  /*8460*/  LOP3.LUT R36, R208, 0xffff0000, RZ, 0xc0, !PT ;  /* 0xffff0000d0247812 */ /* 0x000fe200078ec0ff */
[C---:B------:R-:W-:Y:S01]  /*8470*/  IMAD.U32 R33, R210.reuse, 0x10000, RZ ;  /* 0x00010000d2217824 */ /* 0x040fe200078e00ff */
        /* <DEDUP_REMOVED lines=9> */
[----:B------:R-:W-:Y:S01]  /*8510*/  @!P1 FADD.FTZ R33, -R33, -RZ ;  /* 0x800000ff21219221 */ /* 0x000fe20000010100 */
[C---:B--2---:R-:W-:Y:S01]  /*8520*/  LOP3.LUT R40, R64.reuse, 0xffff0000, RZ, 0xc0, !PT ;  /* 0xffff000040287812 */ /* 0x044fe200078ec0ff */
[----:B------:R-:W-:Y:S02]  /*8530*/  IMAD.U32 R38, R64, 0x10000, RZ ;  /* 0x0001000040267824 */ /* 0x000fe400078e00ff */
[----:B------:R-:W-:Y:S01]  /*8540*/  FMUL.FTZ R2, R31, R36 ;  /* 0x000000241f027220 */ /* 0x000fe20000410000 */
[----:B------:R-:W-:Y:S01]  /*8550*/  SHF.L.U32 R43, R65, 0x10, RZ ;  /* 0x00000010412b7819 */ /* 0x000fe200000006ff */
[----:B------:R-:W-:Y:S01]  /*8560*/  @!P1 FADD.FTZ R27, -R27, -RZ ;  /* 0x800000ff1b1b9221 */ /* 0x000fe20000010100 */
        /* <DEDUP_REMOVED lines=17> */
[----:B------:R-:W-:Y:S01]  /*8680*/  FFMA.FTZ R5, R46, R47, R5 ;  /* 0x0000002f2e057223 */ /* 0x000fe20000010005 */
[----:B------:R-:W-:Y:S01]  /*8690*/  FFMA.FTZ R6, R49, R48, R6 ;  /* 0x0000003031067223 */ /* 0x000fe20000010006 */
[----:B------:R-:W-:Y:S01]  /*86a0*/  F2FP.BF16.F32.PACK_AB R48, R2, R0 ;  /* 0x000000000230723e */ /* 0x000fe200000010ff */
[----:B------:R-:W-:Y:S01]  /*86b0*/  FFMA.FTZ R7, R50, R51, R7 ;  /* 0x0000003332077223 */ /* 0x000fe20000010007 */
[----:B------:R-:W-:Y:S01]  /*86c0*/  F2FP.BF16.F32.PACK_AB R49, R4, R3 ;  /* 0x000000030431723e */ /* 0x000fe200000010ff */
[----:B------:R-:W-:Y:S01]  /*86d0*/  FFMA.FTZ R8, R53, R52, R8 ;  /* 0x0000003435087223 */ /* 0x000fe20000010008 */
[----:B------:R-:W-:Y:S04]  /*86e0*/  F2FP.BF16.F32.PACK_AB R50, R6, R5 ;  /* 0x000000050632723e */ /* 0x000fe800000010ff */
[----:B------:R-:W-:Y:S02]  /*86f0*/  F2FP.BF16.F32.PACK_AB R51, R8, R7 ;  /* 0x000000070833723e */ /* 0x000fe400000010ff */
.L_x_1271:
[----:B------:R-:W-:Y:S05]  /*8700*/  BSYNC B0 ;  /* 0x0000000000007941 */ /* 0x000fea0003800000 */
.L_x_1270:
[----:B-----5:R1:W-:Y:S02]  /*8710*/  ST.E.128 desc[UR6][R206.64], R48 ;  /* 0x00000030ce007985 */ /* 0x0203e4000c101d06 */
.L_x_1269:
[----:B------:R-:W-:Y:S05]  /*8720*/  BSYNC B1 ;  /* 0x0000000000017941 */ /* 0x000fea0003800000 */
.L_x_1268:
[----:B------:R-:W-:Y:S01]  /*8730*/  ISETP.GE.AND P0, PT, R11, R202, PT ;  /* 0x000000ca0b00720c */ /* 0x000fe20003f06270 */
[----:B------:R-:W-:Y:S11]  /*8740*/  BSSY B1, `(.L_x_1272) ;  /* 0x000005f000017945 */ /* 0x000ff60003800000 */
[----:B------:R-:W-:Y:S01]  /*8750*/  @!UPT UIADD3 URZ, URZ, URZ, URZ ;  /* 0x0000003f3f3ff290 */ /* 0x000fe2000fffe03f */
[----:B------:R-:W-:Y:S05]  /*8760*/  @P0 BRA `(.L_x_1273) ;  /* 0x0000000400700947 */ /* 0x000fea0003800000 */
[----:B-1----:R-:W-:Y:S01]  /*8770*/  LEA R210, P0, R111, R138, 0x1 ;  /* 0x0000008a6fd27211 */ /* 0x002fe200078008ff */
        /* <DEDUP_REMOVED lines=22> */
[----:B------:R-:W-:Y:S02]  /*88e0*/  LEA R22, P0, R208, R210, 0x1 ;  /* 0x000000d2d0167211 */ /* 0x000fe400078008ff */
        /* <DEDUP_REMOVED lines=66> */
.L_x_1275:
[----:B------:R-:W-:Y:S05]  /*8d10*/  BSYNC B0 ;  /* 0x0000000000007941 */ /* 0x000fea0003800000 */
.L_x_1274:
[----:B-----5:R1:W-:Y:S02]  /*8d20*/  ST.E.128 desc[UR6][R206.64], R48 ;  /* 0x00000030ce007985 */ /* 0x0203e4000c101d06 */
.L_x_1273:
[----:B------:R-:W-:Y:S05]  /*8d30*/  BSYNC B1 ;  /* 0x0000000000017941 */ /* 0x000fea0003800000 */
.L_x_1272:
[----:B------:R-:W-:Y:S01]  /*8d40*/  ISETP.GE.AND P0, PT, R10, R202, PT ;  /* 0x000000ca0a00720c */ /* 0x000fe20003f06270 */
[----:B------:R-:W-:Y:S11]  /*8d50*/  BSSY B1, `(.L_x_1276) ;  /* 0x000005f000017945 */ /* 0x000ff60003800000 */
[----:B------:R-:W-:Y:S01]  /*8d60*/  @!UPT UIADD3 URZ, URZ, URZ, URZ ;  /* 0x0000003f3f3ff290 */ /* 0x000fe2000fffe03f */
[----:B------:R-:W-:Y:S05]  /*8d70*/  @P0 BRA `(.L_x_1277) ;  /* 0x0000000400700947 */ /* 0x000fea0003800000 */
[C---:B-1----:R-:W-:Y:S01]  /*8d80*/  LEA R210, P0, R115.reuse, R138, 0x1 ;  /* 0x0000008a73d27211 */ /* 0x042fe200078008ff */
        /* <DEDUP_REMOVED lines=89> */
.L_x_1279:
[----:B------:R-:W-:Y:S05]  /*9320*/  BSYNC B0 ;  /* 0x0000000000007941 */ /* 0x000fea0003800000 */
.L_x_1278:
[----:B-----5:R1:W-:Y:S02]  /*9330*/  ST.E.128 desc[UR6][R206.64], R48 ;  /* 0x00000030ce007985 */ /* 0x0203e4000c101d06 */
.L_x_1277:
[----:B------:R-:W-:Y:S05]  /*9340*/  BSYNC B1 ;  /* 0x0000000000017941 */ /* 0x000fea0003800000 */
.L_x_1276:
[----:B------:R-:W-:Y:S11]  /*9350*/  ISETP.GE.AND P0, PT, R9, R202, PT ;  /* 0x000000ca0900720c */ /* 0x000ff60003f06270 */
[----:B------:R-:W-:Y:S02]  /*9360*/  @!UPT UIADD3 URZ, URZ, URZ, URZ ;  /* 0x0000003f3f3ff290 */ /* 0x000fe4000fffe03f */
        /* <DEDUP_REMOVED lines=91> */
.L_x_1281:
[----:B------:R-:W-:Y:S05]  /*9920*/  BSYNC B0 ;  /* 0x0000000000007941 */ /* 0x000fea0003800000 */
.L_x_1280:
[----:B-----5:R1:W-:Y:S02]  /*9930*/  ST.E.128 desc[UR6][R206.64], R48 ;  /* 0x00000030ce007985 */ /* 0x0203e4000c101d06 */
.L_x_1267:
[----:B------:R-:W-:Y:S05]  /*9940*/  BSYNC B2 ;  /* 0x0000000000027941 */ /* 0x000fea0003800000 */
.L_x_1266:
        /* <DEDUP_REMOVED lines=99> */
.L_x_1287:
[----:B------:R-:W-:Y:S05]  /*9f80*/  BSYNC B0 ;  /* 0x0000000000007941 */ /* 0x000fea0003800000 */
.L_x_1286:
[----:B-----5:R1:W-:Y:S02]  /*9f90*/  ST.E.128 desc[UR6][R206.64], R48 ;  /* 0x00000030ce007985 */ /* 0x0203e4000c101d06 */
.L_x_1285:
[----:B------:R-:W-:Y:S05]  /*9fa0*/  BSYNC B1 ;  /* 0x0000000000017941 */ /* 0x000fea0003800000 */
.L_x_1284:
        /* <DEDUP_REMOVED lines=94> */
.L_x_1291:
[----:B------:R-:W-:Y:S05]  /*a590*/  BSYNC B0 ;  /* 0x0000000000007941 */ /* 0x000fea0003800000 */
.L_x_1290:
[----:B-----5:R1:W-:Y:S02]  /*a5a0*/  ST.E.128 desc[UR6][R206.64], R48 ;  /* 0x00000030ce007985 */ /* 0x0203e4000c101d06 */
.L_x_1289:
[----:B------:R-:W-:Y:S05]  /*a5b0*/  BSYNC B1 ;  /* 0x0000000000017941 */ /* 0x000fea0003800000 */
.L_x_1288:
[----:B------:R-:W-:Y:S01]  /*a5c0*/  ISETP.GE.AND P0, PT, R10, R202, PT ;  /* 0x000000ca0a00720c */ /* 0x000fe20003f06270 */
[----:B------:R-:W-:Y:S11]  /*a5d0*/  BSSY B1, `(.L_x_1292) ;  /* 0x000005f000017945 */ /* 0x000ff60003800000 */
[----:B------:R-:W-:Y:S01]  /*a5e0*/  @!UPT UIADD3 URZ, URZ, URZ, URZ ;  /* 0x0000003f3f3ff290 */ /* 0x000fe2000fffe03f */
[----:B------:R-:W-:Y:S05]  /*a5f0*/  @P0 BRA `(.L_x_1293) ;  /* 0x0000000400700947 */ /* 0x000fea0003800000 */
[----:B------:R-:W-:Y:S01]  /*a600*/  LEA R214, P0, R118, R138, 0x1 ;  /* 0x0000008a76d67211 */ /* 0x000fe200078008ff */
[----:B------:R-:W-:Y:S01]  /*a610*/  BSSY B0, `(.L_x_1294) ;  /* 0x0000059000007945 */ /* 0x000fe20003800000 */
[----:B------:R-:W-:Y:S02]  /*a620*/  ISETP.GE.AND P1, PT, R10, R17, PT ;  /* 0x000000110a00720c */ /* 0x000fe40003f26270 */
[----:B------:R-:W-:Y:S02]  /*a630*/  LEA.HI.X R215, R118, R139, R117, 0x1, P0 ;  /* 0x0000008b76d77211 */ /* 0x000fe400000f0c75 */
[C---:B-1----:R-:W-:Y:S03]  /*a640*/  LEA R206, P0, R99.reuse, R144, 0x1 ;  /* 0x0000009063ce7211 */ /* 0x042fe600078008ff */
        /* <DEDUP_REMOVED lines=20> */
[----:B------:R-:W-:Y:S01]  /*a790*/  LEA.HI.X.SX32 R23, R54, R215, 0x1, P0 ;  /* 0x000000d736177211 */ /* 0x000fe200000f0eff */
[----:B-1----:R-:W-:Y:S01]  /*a7a0*/  IMAD.MOV.U32 R215, RZ, RZ, RZ ;  /* 0x000000ffffd77224 */ /* 0x002fe200078e00ff */
[----:B------:R-:W-:Y:S02]  /*a7b0*/  LEA.HI.X.SX32 R54, R211, R152, 0x1, P2 ;  /* 0x00000098d3367211 */ /* 0x000fe400010f0eff */
[----:B------:R-:W-:Y:S01]  /*a7c0*/  LEA R216, P0, R209, R140, 0x1 ;  /* 0x0000008cd1d87211 */ /* 0x000fe200078008ff */
[----:B------:R-:W3:Y:S01]  /*a7d0*/  LD.E.128 R24, desc[UR6][R22.64] ;  /* 0x0000000616187980 */ /* 0x000ee2000c101d00 */
[----:B------:R-:W-:Y:S02]  /*a7e0*/  @P1 IADD3 R215, -R213, RZ, RZ ;  /* 0x000000ffd5d71210 */ /* 0x000fe40007ffe1ff */
[----:B------:R-:W-:Y:S02]  /*a7f0*/  LEA.HI.X R217, R209, R141, R54, 0x1, P0 ;  /* 0x0000008dd1d97211 */ /* 0x000fe400000f0c36 */
[----:B------:R-:W-:Y:S03]  /*a800*/  IADD3 R213, P0, R164, R215, RZ ;  /* 0x000000d7a4d57210 */ /* 0x000fe60007f1e0ff */
[----:B------:R-:W4:Y:S01]  /*a810*/  LD.E.128 R208, desc[UR6][R216.64] ;  /* 0x00000006d8d07980 */ /* 0x000f22000c101d00 */
        /* <DEDUP_REMOVED lines=10> */
[----:B------:R-:W-:Y:S02]  /*a8c0*/  SHF.L.U32 R29, R25, 0x10, RZ ;  /* 0x00000010191d7819 */ /* 0x000fe400000006ff */
[C---:B----4-:R-:W-:Y:S01]  /*a8d0*/  SHF.L.U32 R37, R208.reuse, 0x10, RZ ;  /* 0x00000010d0257819 */ /* 0x050fe200000006ff */
[C---:B------:R-:W-:Y:S01]  /*a8e0*/  IMAD.U32 R34, R209.reuse, 0x10000, RZ ;  /* 0x00010000d1227824 */ /* 0x040fe200078e00ff */
        /* <DEDUP_REMOVED lines=11> */
[----:B------:R-:W-:Y:S01]  /*a9a0*/  FMUL.FTZ R0, R32, R37 ;  /* 0x0000002520007220 */ /* 0x000fe20000410000 */
[C---:B--2---:R-:W-:Y:S01]  /*a9b0*/  LOP3.LUT R40, R64.reuse, 0xffff0000, RZ, 0xc0, !PT ;  /* 0xffff000040287812 */ /* 0x044fe200078ec0ff */
[----:B------:R-:W-:Y:S01]  /*a9c0*/  @!P1 FADD.FTZ R33, -R33, -RZ ;  /* 0x800000ff21219221 */ /* 0x000fe20000010100 */
        /* <DEDUP_REMOVED lines=29> */
.L_x_1295:
[----:B------:R-:W-:Y:S05]  /*aba0*/  BSYNC B0 ;  /* 0x0000000000007941 */ /* 0x000fea0003800000 */
.L_x_1294:
[----:B-----5:R1:W-:Y:S02]  /*abb0*/  ST.E.128 desc[UR6][R206.64], R48 ;  /* 0x00000030ce007985 */ /* 0x0203e4000c101d06 */
.L_x_1293:
[----:B------:R-:W-:Y:S05]  /*abc0*/  BSYNC B1 ;  /* 0x0000000000017941 */ /* 0x000fea0003800000 */
.L_x_1292:
[----:B------:R-:W-:Y:S11]  /*abd0*/  ISETP.GE.AND P0, PT, R9, R202, PT ;  /* 0x000000ca0900720c */ /* 0x000ff60003f06270 */
[----:B------:R-:W-:Y:S02]  /*abe0*/  @!UPT UIADD3 URZ, URZ, URZ, URZ ;  /* 0x0000003f3f3ff290 */ /* 0x000fe4000fffe03f */
[----:B------:R-:W-:Y:S05]  /*abf0*/  @P0 BRA `(.L_x_1283) ;  /* 0x0000000400700947 */ /* 0x000fea0003800000 */
[C---:B------:R-:W-:Y:S01]  /*ac00*/  LEA R212, P0, R126.reuse, R138, 0x1 ;  /* 0x0000008a7ed47211 */ /* 0x040fe200078008ff */
        /* <DEDUP_REMOVED lines=10> */
[----:B------:R-:W-:Y:S01]  /*acb0*/  IMAD.MOV.U32 R215, RZ, RZ, RZ ;  /* 0x000000ffffd77224 */ /* 0x000fe200078e00ff */
[----:B------:R-:W-:Y:S01]  /*acc0*/  SHF.R.S32.HI R54, RZ, 0x1, R54 ;  /* 0x00000001ff367819 */ /* 0x000fe20000011436 */
[----:B------:R-:W-:Y:S01]  /*acd0*/  IMAD.U32 R39, R48, 0x10000, RZ ;  /* 0x0001000030277824 */ /* 0x000fe200078e00ff */
[C---:B---34-:R-:W-:Y:S01]  /*ace0*/  LOP3.LUT R45, R49.reuse, 0xffff0000, RZ, 0xc0, !PT ;  /* 0xffff0000312d7812 */ /* 0x058fe200078ec0ff */
[----:B------:R-:W-:Y:S01]  /*acf0*/  IMAD.U32 R42, R49, 0x10000, RZ ;  /* 0x00010000312a7824 */ /* 0x000fe200078e00ff */
[----:B------:R-:W-:Y:S01]  /*ad00*/  ISETP.GE.AND P1, PT, R9, R54, PT ;  /* 0x000000360900720c */ /* 0x000fe20003f26270 */
[--C-:B------:R-:W-:Y:S01]  /*ad10*/  IMAD.MOV.U32 R204, RZ, RZ, R54.reuse ;  /* 0x000000ffffcc7224 */ /* 0x100fe200078e0036 */
[C---:B------:R-:W-:Y:S02]  /*ad20*/  SHF.L.U32 R46, R50.reuse, 0x10, RZ ;  /* 0x00000010322e7819 */ /* 0x040fe400000006ff */
[----:B------:R-:W-:Y:S01]  /*ad30*/  LOP3.LUT R49, R50, 0xffff0000, RZ, 0xc0, !PT ;  /* 0xffff000032317812 */ /* 0x000fe200078ec0ff */
[C---:B------:R-:W-:Y:S01]  /*ad40*/  IMAD.U32 R50, R51.reuse, 0x10000, RZ ;  /* 0x0001000033327824 */ /* 0x040fe200078e00ff */
[----:B------:R-:W-:Y:S07]  /*ad50*/  LOP3.LUT R53, R51, 0xffff0000, RZ, 0xc0, !PT ;  /* 0xffff000033357812 */ /* 0x000fee00078ec0ff */
[C---:B------:R-:W-:Y:S01]  /*ad60*/  @P1 IADD3 R204, -R54.reuse, RZ, RZ ;  /* 0x000000ff36cc1210 */ /* 0x040fe20007ffe1ff */
[----:B------:R-:W-:Y:S01]  /*ad70*/  @P1 IMAD.MOV R211, RZ, RZ, -R54 ;  /* 0x000000ffffd31224 */ /* 0x000fe200078e0a36 */
[----:B------:R-:W-:Y:S02]  /*ad80*/  @P1 IADD3 R215, -R54, RZ, RZ ;  /* 0x000000ff36d71210 */ /* 0x000fe40007ffe1ff */
[----:B------:R-:W-:Y:S02]  /*ad90*/  LEA R22, P0, R204, R212, 0x1 ;  /* 0x000000d4cc167211 */ /* 0x000fe400078008ff */
[----:B------:R-:W-:Y:S02]  /*ada0*/  IADD3 R209, P2, R162, R211, RZ ;  /* 0x000000d3a2d17210 */ /* 0x000fe40007f5e0ff */
[----:B------:R-:W-:Y:S02]  /*adb0*/  LEA.HI.X.SX32 R23, R204, R213, 0x1, P0 ;  /* 0x000000d5cc177211 */ /* 0x000fe400000f0eff */
[----:B------:R-:W-:Y:S02]  /*adc0*/  LEA.HI.X.SX32 R204, R211, R150, 0x1, P2 ;  /* 0x00000096d3cc7211 */ /* 0x000fe400010f0eff */
[C---:B------:R-:W-:Y:S01]  /*add0*/  LEA R216, P0, R209.reuse, R140, 0x1 ;  /* 0x0000008cd1d87211 */ /* 0x040fe200078008ff */
[----:B------:R-:W3:Y:S03]  /*ade0*/  LD.E.128 R24, desc[UR6][R22.64] ;  /* 0x0000000616187980 */ /* 0x000ee6000c101d00 */
[----:B------:R-:W-:Y:S02]  /*adf0*/  LEA.HI.X R217, R209, R141, R204, 0x1, P0 ;  /* 0x0000008dd1d97211 */ /* 0x000fe400000f0ccc */
[----:B-1----:R-:W-:Y:S03]  /*ae00*/  IADD3 R213, P0, R162, R215, RZ ;  /* 0x000000d7a2d57210 */ /* 0x002fe60007f1e0ff */
        /* <DEDUP_REMOVED lines=57> */
.L_x_1297:
[----:B------:R-:W-:Y:S05]  /*b1a0*/  BSYNC B0 ;  /* 0x0000000000007941 */ /* 0x000fea0003800000 */
.L_x_1296:
[----:B-----5:R1:W-:Y:S02]  /*b1b0*/  ST.E.128 desc[UR6][R206.64], R48 ;  /* 0x00000030ce007985 */ /* 0x0203e4000c101d06 */
.L_x_1283:
[----:B------:R-:W-:Y:S05]  /*b1c0*/  BSYNC B2 ;  /* 0x0000000000027941 */ /* 0x000fea0003800000 */
.L_x_1282:
        /* <DEDUP_REMOVED lines=10> */
[----:B------:R-:W-:Y:S01]  /*b270*/  ISETP.GE.AND P0, PT, R14, R17, PT ;  /* 0x000000110e00720c */ /* 0x000fe20003f06270 */
[----:B-1----:R-:W-:Y:S01]  /*b280*/  IMAD.WIDE.U32 R206, R200, 0x60, R138 ;  /* 0x00000060c8ce7825 */ /* 0x002fe200078e008a */
[----:B------:R-:W-:Y:S03]  /*b290*/  BSSY B0, `(.L_x_1302) ;  /* 0x0000059000007945 */ /* 0x000fe60003800000 */
[----:B------:R-:W-:Y:S01]  /*b2a0*/  IMAD R3, R71, 0x60, RZ ;  /* 0x0000006047037824 */ /* 0x000fe200078e02ff */
[----:B------:R-:W-:Y:S01]  /*b2b0*/  IADD3 R207, R207, R0, RZ ;  /* 0x00000000cfcf7210 */ /* 0x000fe20007ffe0ff */
[----:B------:R-:W-:Y:S04]  /*b2c0*/  IMAD.WIDE.U32 R208, R70, 0x60, R144 ;  /* 0x0000006046d07825 */ /* 0x000fe800078e0090 */
[----:B------:R1:W5:Y:S01]  /*b2d0*/  LD.E.128 R48, desc[UR6][R206.64] ;  /* 0x00000006ce307980 */ /* 0x000362000c101d00 */
        /* <DEDUP_REMOVED lines=84> */
.L_x_1303:
[----:B------:R-:W-:Y:S05]  /*b820*/  BSYNC B0 ;  /* 0x0000000000007941 */ /* 0x000fea0003800000 */
.L_x_1302:
[----:B-----5:R1:W-:Y:S02]  /*b830*/  ST.E.128 desc[UR6][R208.64], R48 ;  /* 0x00000030d0007985 */ /* 0x0203e4000c101d06 */
.L_x_1301:
[----:B------:R-:W-:Y:S05]  /*b840*/  BSYNC B1 ;  /* 0x0000000000017941 */ /* 0x000fea0003800000 */
.L_x_1300:
        /* <DEDUP_REMOVED lines=33> */
[C---:B-1----:R-:W-:Y:S01]  /*ba60*/  LEA R206, P0, R203.reuse, R140, 0x1 ;  /* 0x0000008ccbce7211 */ /* 0x042fe200078008ff */
[----:B------:R-:W3:Y:S03]  /*ba70*/  LD.E.128 R24, desc[UR6][R22.64] ;  /* 0x0000000616187980 */ /* 0x000ee6000c101d00 */
[----:B------:R-:W-:Y:S02]  /*ba80*/  LEA.HI.X R207, R203, R141, R204, 0x1, P0 ;  /* 0x0000008dcbcf7211 */ /* 0x000fe400000f0ccc */
[----:B------:R-:W-:Y:S04]  /*ba90*/  IADD3 R203, P0, R163, R210, RZ ;  /* 0x000000d2a3cb7210 */ /* 0x000fe80007f1e0ff */
[----:B------:R-:W-:Y:S01]  /*baa0*/  LEA.HI.X.SX32 R54, R210, R151, 0x1, P0 ;  /* 0x00000097d2367211 */ /* 0x000fe200000f0eff */
[----:B------:R-:W4:Y:S01]  /*bab0*/  LD.E.128 R204, desc[UR6][R206.64] ;  /* 0x00000006cecc7980 */ /* 0x000f22000c101d00 */
        /* <DEDUP_REMOVED lines=55> */
.L_x_1307:
[----:B------:R-:W-:Y:S05]  /*be30*/  BSYNC B0 ;  /* 0x0000000000007941 */ /* 0x000fea0003800000 */
.L_x_1306:
[----:B-----5:R1:W-:Y:S02]  /*be40*/  ST.E.128 desc[UR6][R208.64], R48 ;  /* 0x00000030d0007985 */ /* 0x0203e4000c101d06 */
.L_x_1305:
[----:B------:R-:W-:Y:S05]  /*be50*/  BSYNC B1 ;  /* 0x0000000000017941 */ /* 0x000fea0003800000 */
.L_x_1304:
        /* <DEDUP_REMOVED lines=94> */
.L_x_1311:
[----:B------:R-:W-:Y:S05]  /*c440*/  BSYNC B0 ;  /* 0x0000000000007941 */ /* 0x000fea0003800000 */
.L_x_1310:
[----:B-----5:R1:W-:Y:S02]  /*c450*/  ST.E.128 desc[UR6][R208.64], R48 ;  /* 0x00000030d0007985 */ /* 0x0203e4000c101d06 */
.L_x_1309:
[----:B------:R-:W-:Y:S05]  /*c460*/  BSYNC B1 ;  /* 0x0000000000017941 */ /* 0x000fea0003800000 */
.L_x_1308:
        /* <DEDUP_REMOVED lines=13> */
[----:B-----5:R-:W-:Y:S01]  /*c540*/  LOP3.LUT R33, R24, 0xffff0000, RZ, 0xc0, !PT ;  /* 0xffff000018217812 */ /* 0x020fe200078ec0ff */
[----:B------:R-:W-:Y:S01]  /*c550*/  IMAD.MOV.U32 R31, RZ, RZ, RZ ;  /* 0x000000ffff1f7224 */ /* 0x000fe200078e00ff */
        /* <DEDUP_REMOVED lines=9> */
[C---:B------:R-:W-:Y:S01]  /*c5f0*/  @P1 IADD3 R4, -R0.reuse, RZ, RZ ;  /* 0x000000ff00041210 */ /* 0x040fe20007ffe1ff */
[----:B------:R-:W-:Y:S01]  /*c600*/  @P1 IMAD.MOV R5, RZ, RZ, -R0 ;  /* 0x000000ffff051224 */ /* 0x000fe200078e0a00 */
[----:B------:R-:W-:Y:S02]  /*c610*/  @P1 IADD3 R31, -R0, RZ, RZ ;  /* 0x000000ff001f1210 */ /* 0x000fe40007ffe1ff */
[----:B-1----:R-:W-:Y:S02]  /*c620*/  LEA R2, P0, R4, R2, 0x1 ;  /* 0x0000000204027211 */ /* 0x002fe400078008ff */
[----:B------:R-:W-:Y:S02]  /*c630*/  IADD3 R23, P2, R160, R5, RZ ;  /* 0x00000005a0177210 */ /* 0x000fe40007f5e0ff */
[----:B------:R-:W-:Y:S02]  /*c640*/  LEA.HI.X.SX32 R3, R4, R3, 0x1, P0 ;  /* 0x0000000304037211 */ /* 0x000fe400000f0eff */
[----:B------:R-:W-:Y:S02]  /*c650*/  LEA.HI.X.SX32 R8, R5, R148, 0x1, P2 ;  /* 0x0000009405087211 */ /* 0x000fe400010f0eff */
[C---:B---34-:R-:W-:Y:S01]  /*c660*/  LEA R44, P0, R23.reuse, R140, 0x1 ;  /* 0x0000008c172c7211 */ /* 0x058fe200078008ff */
[----:B------:R-:W3:Y:S03]  /*c670*/  LD.E.128 R4, desc[UR6][R2.64] ;  /* 0x0000000602047980 */ /* 0x000ee6000c101d00 */
[----:B------:R-:W-:Y:S02]  /*c680*/  LEA.HI.X R45, R23, R141, R8, 0x1, P0 ;  /* 0x0000008d172d7211 */ /* 0x000fe400000f0c08 */
[----:B------:R-:W-:Y:S04]  /*c690*/  IADD3 R29, P0, R160, R31, RZ ;  /* 0x0000001fa01d7210 */ /* 0x000fe80007f1e0ff */
[----:B------:R-:W-:Y:S01]  /*c6a0*/  LEA.HI.X.SX32 R0, R31, R148, 0x1, P0 ;  /* 0x000000941f007211 */ /* 0x000fe200000f0eff */
[----:B------:R-:W4:Y:S01]  /*c6b0*/  LD.E.128 R44, desc[UR6][R44.64] ;  /* 0x000000062c2c7980 */ /* 0x000f22000c101d00 */
[C---:B------:R-:W-:Y:S01]  /*c6c0*/  LEA R22, P0, R29.reuse, R142, 0x1 ;  /* 0x0000008e1d167211 */ /* 0x040fe200078008ff */
[----:B------:R-:W-:Y:S03]  /*c6d0*/  IMAD.U32 R31, R24, 0x10000, RZ ;  /* 0x00010000181f7824 */ /* 0x000fe600078e00ff */
[----:B------:R-:W-:Y:S05]  /*c6e0*/  LEA.HI.X R23, R29, R143, R0, 0x1, P0 ;  /* 0x0000008f1d177211 */ /* 0x000fea00000f0c00 */
[----:B------:R3:W2:Y:S02]  /*c6f0*/  LD.E.128 R40, desc[UR6][R22.64] ;  /* 0x0000000616287980 */ /* 0x0006a4000c101d00 */
[C---:B---3--:R-:W-:Y:S01]  /*c700*/  LOP3.LUT R22, R7.reuse, 0xffff0000, RZ, 0xc0, !PT ;  /* 0xffff000007167812 */ /* 0x048fe200078ec0ff */
[----:B------:R-:W-:Y:S01]  /*c710*/  IMAD.U32 R8, R7, 0x10000, RZ ;  /* 0x0001000007087824 */ /* 0x000fe200078e00ff */
[C---:B------:R-:W-:Y:S01]  /*c720*/  LOP3.LUT R2, R4.reuse, 0xffff0000, RZ, 0xc0, !PT ;  /* 0xffff000004027812 */ /* 0x040fe200078ec0ff */
[----:B------:R-:W-:Y:S01]  /*c730*/  IMAD.U32 R0, R4, 0x10000, RZ ;  /* 0x0001000004007824 */ /* 0x000fe200078e00ff */
[C---:B------:R-:W-:Y:S02]  /*c740*/  SHF.L.U32 R3, R5.reuse, 0x10, RZ ;  /* 0x0000001005037819 */ /* 0x040fe400000006ff */
[----:B------:R-:W-:Y:S01]  /*c750*/  LOP3.LUT R4, R5, 0xffff0000, RZ, 0xc0, !PT ;  /* 0xffff000005047812 */ /* 0x000fe200078ec0ff */
[C---:B------:R-:W-:Y:S01]  /*c760*/  IMAD.U32 R5, R6.reuse, 0x10000, RZ ;  /* 0x0001000006057824 */ /* 0x040fe200078e00ff */
[----:B------:R-:W-:Y:S02]  /*c770*/  LOP3.LUT R6, R6, 0xffff0000, RZ, 0xc0, !PT ;  /* 0xffff000006067812 */ /* 0x000fe400078ec0ff */
[----:B----4-:R-:W-:Y:S01]  /*c780*/  SHF.L.U32 R7, R47, 0x10, RZ ;  /* 0x000000102f077819 */ /* 0x010fe200000006ff */
[C---:B------:R-:W-:Y:S01]  /*c790*/  IMAD.U32 R24, R46.reuse, 0x10000, RZ ;  /* 0x000100002e187824 */ /* 0x040fe200078e00ff */
        /* <DEDUP_REMOVED lines=11> */
[----:B--2---:R-:W-:Y:S01]  /*c850*/  LOP3.LUT R34, R43, 0xffff0000, RZ, 0xc0, !PT ;  /* 0xffff00002b227812 */ /* 0x004fe200078ec0ff */
[----:B------:R-:W-:Y:S01]  /*c860*/  @!P1 FADD.FTZ R27, -R27, -RZ ;  /* 0x800000ff1b1b9221 */ /* 0x000fe20000010100 */
[----:B------:R-:W-:Y:S01]  /*c870*/  @!P1 FADD.FTZ R25, -R25, -RZ ;  /* 0x800000ff19199221 */ /* 0x000fe20000010100 */
[----:B------:R-:W-:Y:S01]  /*c880*/  @!P1 FADD.FTZ R26, -R26, -RZ ;  /* 0x800000ff1a1a9221 */ /* 0x000fe20000010100 */
[----:B------:R-:W-:Y:S01]  /*c890*/  FMUL.FTZ R7, R8, R7 ;  /* 0x0000000708077220 */ /* 0x000fe20000410000 */
[----:B------:R-:W-:Y:S01]  /*c8a0*/  FMUL.FTZ R6, R6, R23 ;  /* 0x0000001706067220 */ /* 0x000fe20000410000 */
[----:B------:R-:W-:Y:S01]  /*c8b0*/  LOP3.LUT R23, R40, 0xffff0000, RZ, 0xc0, !PT ;  /* 0xffff000028177812 */ /* 0x000fe200078ec0ff */
[----:B------:R-:W-:Y:S01]  /*c8c0*/  FMUL.FTZ R8, R22, R17 ;  /* 0x0000001116087220 */ /* 0x000fe20000410000 */
[----:B------:R-:W-:Y:S01]  /*c8d0*/  FMUL.FTZ R0, R0, R29 ;  /* 0x0000001d00007220 */ /* 0x000fe20000410000 */
[----:B------:R-:W-:Y:S01]  /*c8e0*/  SHF.L.U32 R29, R43, 0x10, RZ ;  /* 0x000000102b1d7819 */ /* 0x000fe200000006ff */
[----:B------:R-:W-:Y:S01]  /*c8f0*/  FMUL.FTZ R5, R5, R24 ;  /* 0x0000001805057220 */ /* 0x000fe20000410000 */
[C---:B------:R-:W-:Y:S01]  /*c900*/  SHF.L.U32 R24, R41.reuse, 0x10, RZ ;  /* 0x0000001029187819 */ /* 0x040fe200000006ff */
[----:B------:R-:W-:Y:S02]  /*c910*/  IMAD.U32 R22, R40, 0x10000, RZ ;  /* 0x0001000028167824 */ /* 0x000fe400078e00ff */
[----:B------:R-:W-:Y:S01]  /*c920*/  FMUL.FTZ R2, R2, R27 ;  /* 0x0000001b02027220 */ /* 0x000fe20000410000 */
[----:B------:R-:W-:Y:S01]  /*c930*/  LOP3.LUT R27, R42, 0xffff0000, RZ, 0xc0, !PT ;  /* 0xffff00002a1b7812 */ /* 0x000fe200078ec0ff */
[----:B------:R-:W-:Y:S01]  /*c940*/  FMUL.FTZ R4, R4, R25 ;  /* 0x0000001904047220 */ /* 0x000fe20000410000 */
[----:B------:R-:W-:Y:S01]  /*c950*/  LOP3.LUT R25, R41, 0xffff0000, RZ, 0xc0, !PT ;  /* 0xffff000029197812 */ /* 0x000fe200078ec0ff */
[----:B------:R-:W-:Y:S01]  /*c960*/  FMUL.FTZ R3, R3, R26 ;  /* 0x0000001a03037220 */ /* 0x000fe20000410000 */
[----:B------:R-:W-:Y:S02]  /*c970*/  IMAD.U32 R26, R42, 0x10000, RZ ;  /* 0x000100002a1a7824 */ /* 0x000fe400078e00ff */
[----:B------:R-:W-:Y:S01]  /*c980*/  FFMA.FTZ R0, R31, R22, R0 ;  /* 0x000000161f007223 */ /* 0x000fe20000010000 */
[----:B------:R-:W-:Y:S01]  /*c990*/  FFMA.FTZ R2, R33, R23, R2 ;  /* 0x0000001721027223 */ /* 0x000fe20000010002 */
[----:B------:R-:W-:Y:S01]  /*c9a0*/  FFMA.FTZ R3, R28, R24, R3 ;  /* 0x000000181c037223 */ /* 0x000fe20000010003 */
        /* <DEDUP_REMOVED lines=9> */
.L_x_1313:
[----:B------:R-:W-:Y:S05]  /*ca40*/  BSYNC B0 ;  /* 0x0000000000007941 */ /* 0x000fea0003800000 */
.L_x_1312:
[----:B-----5:R1:W-:Y:S02]  /*ca50*/  ST.E.128 desc[UR6][R48.64], R24 ;  /* 0x0000001830007985 */ /* 0x0203e4000c101d06 */
.L_x_1299:
[----:B------:R-:W-:Y:S05]  /*ca60*/  BSYNC B2 ;  /* 0x0000000000027941 */ /* 0x000fea0003800000 */
.L_x_1298:
[----:B-1----:R-:W2:Y:S02]  /*ca70*/  LD.E R3, desc[UR6][R18.64+0xd0] ;  /* 0x0000d00612037980 */ /* 0x002ea4000c101900 */
[----:B--2---:R-:W-:Y:S05]  /*ca80*/  IMAD.U32 R3, R3, -0x20, RZ ;  /* 0xffffffe003037824 */ /* 0x004fea00078e00ff */
[C---:B------:R-:W-:Y:S02]  /*ca90*/  LEA R142, P1, R3.reuse, R142, 0x1 ;  /* 0x0000008e038e7211 */ /* 0x040fe400078208ff */
[C---:B------:R-:W-:Y:S02]  /*caa0*/  LEA R140, P0, R3.reuse, R140, 0x1 ;  /* 0x0000008c038c7211 */ /* 0x040fe400078008ff */
[C---:B------:R-:W-:Y:S02]  /*cab0*/  LEA.HI.X.SX32 R143, R3.reuse, R143, 0x1, P1 ;  /* 0x0000008f038f7211 */ /* 0x040fe400008f0eff */
[----:B------:R-:W-:Y:S01]  /*cac0*/  LEA.HI.X.SX32 R141, R3, R141, 0x1, P0 ;  /* 0x0000008d038d7211 */ /* 0x000fe200000f0eff */
[----:B------:R-:W-:Y:S05]  /*cad0*/  BRA `(.L_x_1249) ;  /* 0x0000000400d07947 */ /* 0x000fea0003800000 */
.L_x_1215:
        /* <DEDUP_REMOVED lines=11> */
[----:B-1----:R-:W2:Y:S04]  /*cb90*/  @P4 LD.E.128 R4, desc[UR6][R138.64] ;  /* 0x000000068a044980 */ /* 0x002ea8000c101d00 */
[----:B--2---:R1:W-:Y:S01]  /*cba0*/  @P4 ST.E.128 desc[UR6][R144.64], R4 ;  /* 0x0000000490004985 */ /* 0x0043e2000c101d06 */
[----:B------:R-:W-:Y:S03]  /*cbb0*/  ISETP.NE.AND P4, PT, R173, RZ, PT ;  /* 0x000000ffad00720c */ /* 0x000fe60003f85270 */
[----:B------:R-:W2:Y:S04]  /*cbc0*/  @P3 LD.E.128 R28, desc[UR6][R138.64+0x80] ;  /* 0x000080068a1c3980 */ /* 0x000ea8000c101d00 */
[----:B--2---:R2:W-:Y:S01]  /*cbd0*/  @P3 ST.E.128 desc[UR6][R144.64+0x80], R28 ;  /* 0x0000801c90003985 */ /* 0x0045e2000c101d06 */
[----:B------:R-:W-:Y:S05]  /*cbe0*/  ISETP.NE.AND P3, PT, R172, RZ, PT ;  /* 0x000000ffac00720c */ /* 0x000fea0003f65270 */
[----:B------:R-:W3:Y:S04]  /*cbf0*/  @P4 LD.E.128 R24, desc[UR6][R138.64+0x100] ;  /* 0x000100068a184980 */ /* 0x000ee8000c101d00 */
[----:B---3--:R2:W-:Y:S04]  /*cc00*/  @P4 ST.E.128 desc[UR6][R144.64+0x100], R24 ;  /* 0x0001001890004985 */ /* 0x0085e8000c101d06 */
[----:B-1----:R-:W3:Y:S04]  /*cc10*/  @P3 LD.E.128 R4, desc[UR6][R138.64+0x180] ;  /* 0x000180068a043980 */ /* 0x002ee8000c101d00 */
[----:B---3--:R2:W-:Y:S02]  /*cc20*/  @P3 ST.E.128 desc[UR6][R144.64+0x180], R4 ;  /* 0x0001800490003985 */ /* 0x0085e4000c101d06 */
.L_x_1315:
[----:B------:R-:W-:Y:S05]  /*cc30*/  BSYNC B0 ;  /* 0x0000000000007941 */ /* 0x000fea0003800000 */
.L_x_1314:
[----:B------:R-:W-:Y:S04]  /*cc40*/  BSSY B0, `(.L_x_1316) ;  /* 0x000001e000007945 */ /* 0x000fe80003800000 */
[----:B------:R-:W-:Y:S05]  /*cc50*/  @!P2 BRA `(.L_x_1317) ;  /* 0x000000000070a947 */ /* 0x000fea0003800000 */
[----:B------:R-:W-:Y:S02]  /*cc60*/  ISETP.NE.AND P5, PT, R175, RZ, PT ;  /* 0x000000ffaf00720c */ /* 0x000fe40003fa5270 */
[----:B------:R-:W-:Y:S11]  /*cc70*/  ISETP.NE.AND P4, PT, R174, RZ, PT ;  /* 0x000000ffae00720c */ /* 0x000ff60003f85270 */
[----:B------:R-:W-:Y:S02]  /*cc80*/  @P5 LEA R22, P2, R110, R138, 0x1 ;  /* 0x0000008a6e165211 */ /* 0x000fe400078408ff */
[----:B------:R-:W-:Y:S02]  /*cc90*/  @P5 LEA R2, P3, R232, R144, 0x1 ;  /* 0x00000090e8025211 */ /* 0x000fe400078608ff */
[----:B------:R-:W-:Y:S02]  /*cca0*/  @P5 LEA.HI.X R23, R110, R139, R109, 0x1, P2 ;  /* 0x0000008b6e175211 */ /* 0x000fe400010f0c6d */
[C---:B------:R-:W-:Y:S02]  /*ccb0*/  @P4 LEA R36, P2, R111.reuse, R138, 0x1 ;  /* 0x0000008a6f244211 */ /* 0x040fe400078408ff */
[----:B------:R-:W-:Y:S01]  /*ccc0*/  @P5 LEA.HI.X R3, R232, R145, R233, 0x1, P3 ;  /* 0x00000091e8035211 */ /* 0x000fe200018f0ce9 */
[----:B-12---:R-:W2:Y:S01]  /*ccd0*/  @P5 LD.E.128 R4, desc[UR6][R22.64] ;  /* 0x0000000616045980 */ /* 0x006ea2000c101d00 */
[----:B------:R-:W-:Y:S02]  /*cce0*/  @P4 LEA.HI.X R37, R111, R139, R112, 0x1, P2 ;  /* 0x0000008b6f254211 */ /* 0x000fe400010f0c70 */
[C---:B------:R-:W-:Y:S04]  /*ccf0*/  @P4 LEA R34, P3, R105.reuse, R144, 0x1 ;  /* 0x0000009069224211 */ /* 0x040fe800078608ff */
[----:B------:R-:W-:Y:S02]  /*cd00*/  @P4 LEA.HI.X R35, R105, R145, R104, 0x1, P3 ;  /* 0x0000009169234211 */ /* 0x000fe400018f0c68 */
[----:B------:R-:W-:Y:S01]  /*cd10*/  ISETP.NE.AND P3, PT, R172, RZ, PT ;  /* 0x000000ffac00720c */ /* 0x000fe20003f65270 */
[----:B--2---:R1:W-:Y:S01]  /*cd20*/  @P5 ST.E.128 desc[UR6][R2.64], R4 ;  /* 0x0000000402005985 */ /* 0x0043e2000c101d06 */
[----:B------:R-:W-:Y:S03]  /*cd30*/  ISETP.NE.AND P5, PT, R173, RZ, PT ;  /* 0x000000ffad00720c */ /* 0x000fe60003fa5270 */
[----:B------:R2:W3:Y:S10]  /*cd40*/  @P4 LD.E.128 R28, desc[UR6][R36.64] ;  /* 0x00000006241c4980 */ /* 0x0004f4000c101d00 */
[CC--:B------:R-:W-:Y:S04]  /*cd50*/  @P5 LEA R32, P2, R115.reuse, R138.reuse, 0x1 ;  /* 0x0000008a73205211 */ /* 0x0c0fe800078408ff */
[-C--:B------:R-:W-:Y:S02]  /*cd60*/  @P5 LEA.HI.X R33, R115, R139.reuse, R116, 0x1, P2 ;  /* 0x0000008b73215211 */ /* 0x080fe400010f0c74 */
[C---:B-1----:R-:W-:Y:S04]  /*cd70*/  @P3 LEA R2, P2, R123.reuse, R138, 0x1 ;  /* 0x0000008a7b023211 */ /* 0x042fe800078408ff */
[----:B------:R-:W-:Y:S02]  /*cd80*/  @P3 LEA.HI.X R3, R123, R139, R124, 0x1, P2 ;  /* 0x0000008b7b033211 */ /* 0x000fe400010f0c7c */
[CC--:B--2---:R-:W-:Y:S04]  /*cd90*/  @P3 LEA R36, P2, R95.reuse, R144.reuse, 0x1 ;  /* 0x000000905f243211 */ /* 0x0c4fe800078408ff */
[-C--:B------:R-:W-:Y:S01]  /*cda0*/  @P3 LEA.HI.X R37, R95, R145.reuse, R94, 0x1, P2 ;  /* 0x000000915f253211 */ /* 0x080fe200010f0c5e */
[----:B---3--:R3:W-:Y:S01]  /*cdb0*/  @P4 ST.E.128 desc[UR6][R34.64], R28 ;  /* 0x0000001c22004985 */ /* 0x0087e2000c101d06 */
[C---:B------:R-:W-:Y:S03]  /*cdc0*/  @P5 LEA R22, P4, R101.reuse, R144, 0x1 ;  /* 0x0000009065165211 */ /* 0x040fe600078808ff */
[----:B------:R-:W2:Y:S01]  /*cdd0*/  @P5 LD.E.128 R24, desc[UR6][R32.64] ;  /* 0x0000000620185980 */ /* 0x000ea2000c101d00 */
[----:B------:R-:W-:Y:S05]  /*cde0*/  @P5 LEA.HI.X R23, R101, R145, R100, 0x1, P4 ;  /* 0x0000009165175211 */ /* 0x000fea00020f0c64 */
[----:B--2---:R3:W-:Y:S04]  /*cdf0*/  @P5 ST.E.128 desc[UR6][R22.64], R24 ;  /* 0x0000001816005985 */ /* 0x0047e8000c101d06 */
[----:B------:R-:W2:Y:S04]  /*ce00*/  @P3 LD.E.128 R4, desc[UR6][R2.64] ;  /* 0x0000000602043980 */ /* 0x000ea8000c101d00 */
[----:B--2---:R3:W-:Y:S02]  /*ce10*/  @P3 ST.E.128 desc[UR6][R36.64], R4 ;  /* 0x0000000424003985 */ /* 0x0047e4000c101d06 */
.L_x_1317:
[----:B------:R-:W-:Y:S05]  /*ce20*/  BSYNC B0 ;  /* 0x0000000000007941 */ /* 0x000fea0003800000 */
.L_x_1316:
[----:B------:R-:W-:Y:S04]  /*ce30*/  BSSY B0, `(.L_x_1318) ;  /* 0x000001e000007945 */ /* 0x000fe80003800000 */
[----:B------:R-:W-:Y:S05]  /*ce40*/  @!P1 BRA `(.L_x_1319) ;  /* 0x0000000000709947 */ /* 0x000fea0003800000 */
[----:B------:R-:W-:Y:S02]  /*ce50*/  ISETP.NE.AND P4, PT, R175, RZ, PT ;  /* 0x000000ffaf00720c */ /* 0x000fe40003f85270 */
[----:B------:R-:W-:Y:S11]  /*ce60*/  ISETP.NE.AND P3, PT, R174, RZ, PT ;  /* 0x000000ffae00720c */ /* 0x000ff60003f65270 */
[----:B---3--:R-:W-:Y:S02]  /*ce70*/  @P4 LEA R22, P1, R120, R138, 0x1 ;  /* 0x0000008a78164211 */ /* 0x008fe400078208ff */
[----:B------:R-:W-:Y:S02]  /*ce80*/  @P4 LEA R2, P2, R106, R144, 0x1 ;  /* 0x000000906a024211 */ /* 0x000fe400078408ff */
[----:B------:R-:W-:Y:S02]  /*ce90*/  @P4 LEA.HI.X R23, R120, R139, R119, 0x1, P1 ;  /* 0x0000008b78174211 */ /* 0x000fe400008f0c77 */
[----:B------:R-:W-:Y:S02]  /*cea0*/  @P3 LEA R36, P1, R114, R138, 0x1 ;  /* 0x0000008a72243211 */ /* 0x000fe400078208ff */
        /* <DEDUP_REMOVED lines=22> */
.L_x_1319:
[----:B------:R-:W-:Y:S05]  /*d010*/  BSYNC B0 ;  /* 0x0000000000007941 */ /* 0x000fea0003800000 */
.L_x_1318:
[----:B------:R-:W-:Y:S05]  /*d020*/  @!P0 BRA `(.L_x_1249) ;  /* 0x00000000007c8947 */ /* 0x000fea0003800000 */
[----:B------:R-:W-:Y:S02]  /*d030*/  ISETP.NE.AND P1, PT, R175, RZ, PT ;  /* 0x000000ffaf00720c */ /* 0x000fe40003f25270 */
[----:B------:R-:W-:Y:S02]  /*d040*/  ISETP.NE.AND P2, PT, R174, RZ, PT ;  /* 0x000000ffae00720c */ /* 0x000fe40003f45270 */
[----:B------:R-:W-:Y:S09]  /*d050*/  ISETP.NE.AND P3, PT, R173, RZ, PT ;  /* 0x000000ffad00720c */ /* 0x000ff20003f65270 */
[----:B------:R-:W-:Y:S04]  /*d060*/  @P1 IMAD.WIDE.U32 R2, R200, 0x60, R138 ;  /* 0x00000060c8021825 */ /* 0x000fe800078e008a */
[----:B------:R-:W-:Y:S02]  /*d070*/  @P1 IMAD R0, R201, 0x60, RZ ;  /* 0x00000060c9001824 */ /* 0x000fe400078e02ff */
[----:B---34-:R-:W-:Y:S04]  /*d080*/  @P1 IMAD.WIDE.U32 R22, R70, 0x60, R144 ;  /* 0x0000006046161825 */ /* 0x018fe800078e0090 */
[----:B------:R-:W-:Y:S02]  /*d090*/  @P1 IMAD.IADD R3, R3, 0x1, R0 ;  /* 0x0000000103031824 */ /* 0x000fe400078e0200 */
[----:B------:R-:W-:Y:S03]  /*d0a0*/  @P1 IMAD R0, R71, 0x60, RZ ;  /* 0x0000006047001824 */ /* 0x000fe600078e02ff */
[----:B-12---:R1:W2:Y:S01]  /*d0b0*/  @P1 LD.E.128 R4, desc[UR6][R2.64] ;  /* 0x0000000602041980 */ /* 0x0062a2000c101d00 */
[----:B------:R-:W-:Y:S01]  /*d0c0*/  @P1 IMAD.IADD R23, R23, 0x1, R0 ;  /* 0x0000000117171824 */ /* 0x000fe200078e0200 */
[CC--:B-1----:R-:W-:Y:S04]  /*d0d0*/  @P2 LEA R2, P0, R122.reuse, R138.reuse, 0x1 ;  /* 0x0000008a7a022211 */ /* 0x0c2fe800078008ff */
[-C--:B------:R-:W-:Y:S02]  /*d0e0*/  @P2 LEA.HI.X R3, R122, R139.reuse, R121, 0x1, P0 ;  /* 0x0000008b7a032211 */ /* 0x080fe400000f0c79 */
[C---:B------:R-:W-:Y:S04]  /*d0f0*/  @P3 LEA R34, P0, R128.reuse, R138, 0x1 ;  /* 0x0000008a80223211 */ /* 0x040fe800078008ff */
[----:B------:R-:W-:Y:S01]  /*d100*/  @P3 LEA.HI.X R35, R128, R139, R127, 0x1, P0 ;  /* 0x0000008b80233211 */ /* 0x000fe200000f0c7f */
[----:B--2---:R1:W-:Y:S01]  /*d110*/  @P1 ST.E.128 desc[UR6][R22.64], R4 ;  /* 0x0000000416001985 */ /* 0x0043e2000c101d06 */
[C---:B------:R-:W-:Y:S03]  /*d120*/  @P2 LEA R36, P1, R97.reuse, R144, 0x1 ;  /* 0x0000009061242211 */ /* 0x040fe600078208ff */
[----:B------:R2:W3:Y:S01]  /*d130*/  @P2 LD.E.128 R28, desc[UR6][R2.64] ;  /* 0x00000006021c2980 */ /* 0x0004e2000c101d00 */
[----:B------:R-:W-:Y:S02]  /*d140*/  @P2 LEA.HI.X R37, R97, R145, R96, 0x1, P1 ;  /* 0x0000009161252211 */ /* 0x000fe400008f0c60 */
[----:B------:R-:W-:Y:S11]  /*d150*/  ISETP.NE.AND P1, PT, R172, RZ, PT ;  /* 0x000000ffac00720c */ /* 0x000ff60003f25270 */
[----:B------:R-:W-:Y:S02]  /*d160*/  @!UPT UIADD3 URZ, URZ, URZ, URZ ;  /* 0x0000003f3f3ff290 */ /* 0x000fe4000fffe03f */
        /* <DEDUP_REMOVED lines=11> */
.L_x_1249:
[----:B------:R-:W-:Y:S05]  /*d220*/  BSYNC B3 ;  /* 0x0000000000037941 */ /* 0x000fea0003800000 */
.L_x_1214:
[----:B------:R-:W-:Y:S01]  /*d230*/  ISETP.NE.U32.AND P1, PT, R244, RZ, PT ;  /* 0x000000fff400720c */ /* 0x000fe20003f25070 */
[----:B-1----:R-:W2:Y:S01]  /*d240*/  LD.E R3, desc[UR6][R18.64+0x128] ;  /* 0x0001280612037980 */ /* 0x002ea2000c101900 */
[----:B------:R-:W-:Y:S02]  /*d250*/  BSSY B0, `(.L_x_1320) ;  /* 0x000005f000007945 */ /* 0x000fe40003800000 */
[----:B------:R-:W-:Y:S01]  /*d260*/  ISETP.NE.AND.EX P1, PT, R245, RZ, PT, P1 ;  /* 0x000000fff500720c */ /* 0x000fe20003f25310 */
[----:B--2---:R-:W-:Y:S05]  /*d270*/  IMAD.U32 R3, R3, -0x40, RZ ;  /* 0xffffffc003037824 */ /* 0x004fea00078e00ff */
[C---:B---3--:R-:W-:Y:S04]  /*d280*/  LEA R138, P0, R3.reuse, R138, 0x1 ;  /* 0x0000008a038a7211 */ /* 0x048fe800078008ff */
[----:B------:R-:W-:Y:S03]  /*d290*/  LEA.HI.X.SX32 R139, R3, R139, 0x1, P0 ;  /* 0x0000008b038b7211 */ /* 0x000fe600000f0eff */
[----:B------:R-:W-:Y:S06]  /*d2a0*/  @!P1 BRA `(.L_x_1321) ;  /* 0x0000000400449947 */ /* 0x000fec0003800000 */
[----:B------:R-:W-:Y:S04]  /*d2b0*/  IADD3 R3, R12, -0x1, RZ ;  /* 0xffffffff0c037810 */ /* 0x000fe80007ffe0ff */
[----:B------:R-:W-:Y:S11]  /*d2c0*/  ISETP.GT.AND P0, PT, R3, R108, PT ;  /* 0x0000006c0300720c */ /* 0x000ff60003f04270 */
[----:B------:R-:W-:Y:S02]  /*d2d0*/  @!UPT UIADD3 URZ, URZ, URZ, URZ ;  /* 0x0000003f3f3ff290 */ /* 0x000fe4000fffe03f */
[----:B------:R-:W-:Y:S05]  /*d2e0*/  @!P0 BRA `(.L_x_1322) ;  /* 0x0000000400548947 */ /* 0x000fea0003800000 */
[----:B----4-:R-:W-:Y:S01]  /*d2f0*/  IMAD.MOV.U32 R22, RZ, RZ, RZ ;  /* 0x000000ffff167224 */ /* 0x010fe200078e00ff */
[----:B------:R-:W2:Y:S01]  /*d300*/  LD.E R2, desc[UR6][R18.64+0x170] ;  /* 0x0001700612027980 */ /* 0x000ea2000c101900 */
[----:B------:R-:W-:Y:S03]  /*d310*/  IABS R8, R13 ;  /* 0x0000000d00087213 */ /* 0x000fe60000000000 */
[----:B------:R-:W3:Y:S06]  /*d320*/  LD.E.64 R26, desc[UR6][R18.64+0x40] ;  /* 0x00004006121a7980 */ /* 0x000eec000c101b00 */
[----:B------:R-:W4:Y:S01]  /*d330*/  LD.E.64 R24, desc[UR6][R18.64+0x20] ;  /* 0x0000200612187980 */ /* 0x000f22000c101b00 */
[-C--:B--2---:R-:W-:Y:S02]  /*d340*/  IABS R3, R2.reuse ;  /* 0x0000000200037213 */ /* 0x084fe40000000000 */
[----:B------:R-:W-:Y:S02]  /*d350*/  IABS R7, R2 ;  /* 0x0000000200077213 */ /* 0x000fe40000000000 */
[----:B------:R-:W1:Y:S03]  /*d360*/  I2F.RP R17, R3 ;  /* 0x0000000300117306 */ /* 0x000e660000209400 */
[----:B------:R-:W-:Y:S07]  /*d370*/  IMAD.MOV R7, RZ, RZ, -R7 ;  /* 0x000000ffff077224 */ /* 0x000fee00078e0a07 */
[----:B-1----:R-:W1:Y:S02]  /*d380*/  MUFU.RCP R0, R17 ;  /* 0x0000001100007308 */ /* 0x002e640000001000 */
[----:B-1----:R-:W-:Y:S01]  /*d390*/  VIADD R4, R0, 0xffffffe ;  /* 0x0ffffffe00047836 */ /* 0x002fe20000000000 */
[----:B------:R-:W-:Y:S02]  /*d3a0*/  IADD3 R0, R16, -0x80, RZ ;  /* 0xffffff8010007810 */ /* 0x000fe40007ffe0ff */
[----:B------:R-:W2:Y:S05]  /*d3b0*/  LD.E.64 R16, desc[UR6][R18.64+0x38] ;  /* 0x0000380612107980 */ /* 0x000eaa000c101b00 */
[----:B------:R-:W1:Y:S01]  /*d3c0*/  F2I.FTZ.U32.TRUNC.NTZ R23, R4 ;  /* 0x0000000400177305 */ /* 0x000e62000021f000 */
[----:B------:R-:W-:Y:S01]  /*d3d0*/  IABS R5, R0 ;  /* 0x0000000000057213 */ /* 0x000fe20000000000 */
[--C-:B-1----:R-:W-:Y:S04]  /*d3e0*/  IMAD.MOV R6, RZ, RZ, -R23.reuse ;  /* 0x000000ffff067224 */ /* 0x102fe800078e0a17 */
[----:B------:R-:W-:Y:S04]  /*d3f0*/  IMAD R6, R6, R3, RZ ;  /* 0x0000000306067224 */ /* 0x000fe800078e02ff */
[----:B------:R-:W-:Y:S02]  /*d400*/  IMAD.HI.U32 R6, R23, R6, R22 ;  /* 0x0000000617067227 */ /* 0x000fe400078e0016 */
[----:B------:R-:W2:Y:S04]  /*d410*/  LD.E.64 R22, desc[UR6][R18.64+0x28] ;  /* 0x0000280612167980 */ /* 0x000ea8000c101b00 */
[C---:B------:R-:W-:Y:S04]  /*d420*/  IMAD.HI.U32 R4, R6.reuse, R5, RZ ;  /* 0x0000000506047227 */ /* 0x040fe800078e00ff */
[----:B------:R-:W-:Y:S04]  /*d430*/  IMAD.HI.U32 R6, R6, R8, RZ ;  /* 0x0000000806067227 */ /* 0x000fe800078e00ff */
[-C--:B------:R-:W-:Y:S02]  /*d440*/  IMAD R8, R6, R7.reuse, R8 ;  /* 0x0000000706087224 */ /* 0x080fe400078e0208 */
        /* <DEDUP_REMOVED lines=10> */
[-C--:B------:R-:W-:Y:S02]  /*d4f0*/  LOP3.LUT R5, R13, R2.reuse, RZ, 0x3c, !PT ;  /* 0x000000020d057212 */ /* 0x080fe400078e3cff */
[CC--:B------:R-:W-:Y:S01]  /*d500*/  LOP3.LUT R3, R0.reuse, R2.reuse, RZ, 0x3c, !PT ;  /* 0x0000000200037212 */ /* 0x0c0fe200078e3cff */
[----:B------:R-:W-:Y:S01]  /*d510*/  IMAD.IADD R0, R0, 0x1, -R13 ;  /* 0x0000000100007824 */ /* 0x000fe200078e0a0d */
[----:B------:R-:W-:Y:S02]  /*d520*/  ISETP.GE.AND P2, PT, R5, RZ, PT ;  /* 0x000000ff0500720c */ /* 0x000fe40003f46270 */
[----:B------:R-:W-:Y:S02]  /*d530*/  ISETP.GE.AND P1, PT, R3, RZ, PT ;  /* 0x000000ff0300720c */ /* 0x000fe40003f26270 */
[----:B------:R-:W-:Y:S01]  /*d540*/  LOP3.LUT R3, RZ, R2, RZ, 0x33, !PT ;  /* 0x00000002ff037212 */ /* 0x000fe200078e33ff */
[----:B------:R-:W-:Y:S02]  /*d550*/  @P4 VIADD R4, R4, 0x1 ;  /* 0x0000000104044836 */ /* 0x000fe40000000000 */
[----:B------:R-:W-:Y:S06]  /*d560*/  @P5 VIADD R6, R6, 0x1 ;  /* 0x0000000106065836 */ /* 0x000fec0000000000 */
[----:B------:R-:W-:Y:S02]  /*d570*/  @!P2 IMAD.MOV R6, RZ, RZ, -R6 ;  /* 0x000000ffff06a224 */ /* 0x000fe400078e0a06 */
[----:B------:R-:W-:Y:S04]  /*d580*/  @!P1 IADD3 R4, -R4, RZ, RZ ;  /* 0x000000ff04049210 */ /* 0x000fe80007ffe1ff */
[C---:B------:R-:W-:Y:S02]  /*d590*/  SEL R4, R3.reuse, R4, !P0 ;  /* 0x0000000403047207 */ /* 0x040fe40004000000 */
[----:B------:R-:W-:Y:S02]  /*d5a0*/  SEL R3, R3, R6, !P0 ;  /* 0x0000000603037207 */ /* 0x000fe40004000000 */
[CC--:B------:R-:W-:Y:S02]  /*d5b0*/  LEA R30, P1, R4.reuse, R244.reuse, 0x2 ;  /* 0x000000f4041e7211 */ /* 0x0c0fe400078210ff */
[C---:B------:R-:W-:Y:S02]  /*d5c0*/  LEA R28, P0, R3.reuse, R244, 0x2 ;  /* 0x000000f4031c7211 */ /* 0x040fe400078010ff */
[-C--:B------:R-:W-:Y:S02]  /*d5d0*/  LEA.HI.X.SX32 R31, R4, R245.reuse, 0x2, P1 ;  /* 0x000000f5041f7211 */ /* 0x080fe400008f16ff */
[C---:B------:R-:W-:Y:S02]  /*d5e0*/  LEA.HI.X.SX32 R29, R3.reuse, R245, 0x2, P0 ;  /* 0x000000f5031d7211 */ /* 0x040fe400000f16ff */
[----:B------:R-:W-:Y:S01]  /*d5f0*/  IADD3 R3, R3, -R4, RZ ;  /* 0x8000000403037210 */ /* 0x000fe20007ffe0ff */
[----:B------:R-:W4:Y:S04]  /*d600*/  LD.E R5, desc[UR6][R30.64] ;  /* 0x000000061e057980 */ /* 0x000f28000c101900 */
[----:B------:R-:W-:Y:S01]  /*d610*/  IMAD R0, R3, R2, R0 ;  /* 0x0000000203007224 */ /* 0x000fe200078e0200 */
[----:B------:R1:W4:Y:S03]  /*d620*/  LD.E R6, desc[UR6][R28.64] ;  /* 0x000000061c067980 */ /* 0x000326000c101900 */
[-C--:B---3--:R-:W-:Y:S01]  /*d630*/  IMAD R4, R27, R0.reuse, RZ ;  /* 0x000000001b047224 */ /* 0x088fe200078e02ff */
[----:B------:R-:W-:Y:S01]  /*d640*/  SHF.R.S32.HI R3, RZ, 0x1f, R0 ;  /* 0x0000001fff037819 */ /* 0x000fe20000011400 */
[C---:B-1----:R-:W-:Y:S04]  /*d650*/  IMAD.WIDE.U32 R28, R26.reuse, R0, RZ ;  /* 0x000000001a1c7225 */ /* 0x042fe800078e00ff */
[----:B----4-:R-:W-:Y:S02]  /*d660*/  IMAD.IADD R6, R5, 0x1, -R6 ;  /* 0x0000000105067824 */ /* 0x010fe400078e0a06 */
[----:B------:R-:W-:Y:S02]  /*d670*/  IMAD R5, R26, R3, R4 ;  /* 0x000000031a057224 */ /* 0x000fe400078e0204 */
[-C--:B------:R-:W-:Y:S01]  /*d680*/  IMAD R4, R25, R6.reuse, RZ ;  /* 0x0000000619047224 */ /* 0x080fe200078e02ff */
[----:B------:R-:W-:Y:S01]  /*d690*/  SHF.R.S32.HI R7, RZ, 0x1f, R6 ;  /* 0x0000001fff077819 */ /* 0x000fe20000011406 */
[C---:B------:R-:W-:Y:S01]  /*d6a0*/  IMAD.WIDE.U32 R26, R24.reuse, R6, RZ ;  /* 0x00000006181a7225 */ /* 0x040fe200078e00ff */
[----:B------:R-:W-:Y:S03]  /*d6b0*/  IADD3 R25, R29, R5, RZ ;  /* 0x000000051d197210 */ /* 0x000fe60007ffe0ff */
[-C--:B------:R-:W-:Y:S01]  /*d6c0*/  IMAD R4, R24, R7.reuse, R4 ;  /* 0x0000000718047224 */ /* 0x080fe200078e0204 */
[----:B------:R-:W-:Y:S03]  /*d6d0*/  MOV R24, R28 ;  /* 0x0000001c00187202 */ /* 0x000fe60000000f00 */
[----:B------:R-:W-:Y:S02]  /*d6e0*/  IMAD.IADD R27, R27, 0x1, R4 ;  /* 0x000000011b1b7824 */ /* 0x000fe400078e0204 */
[----:B--2---:R-:W-:Y:S04]  /*d6f0*/  IMAD.WIDE.U32 R24, R6, R22, R24 ;  /* 0x0000001606187225 */ /* 0x004fe800078e0018 */
[----:B------:R-:W-:Y:S01]  /*d700*/  IMAD R6, R23, R6, RZ ;  /* 0x0000000617067224 */ /* 0x000fe200078e02ff */
[----:B------:R-:W-:Y:S01]  /*d710*/  LEA R146, P1, R24, R146, 0x1 ;  /* 0x0000009218927211 */ /* 0x000fe200078208ff */
[----:B------:R-:W-:Y:S02]  /*d720*/  IMAD R4, R17, R0, RZ ;  /* 0x0000000011047224 */ /* 0x000fe400078e02ff */
        /* <DEDUP_REMOVED lines=9> */
.L_x_1321:
[----:B----4-:R-:W2:Y:S04]  /*d7c0*/  LD.E R5, desc[UR6][R18.64+0x40] ;  /* 0x0000400612057980 */ /* 0x010ea8000c101900 */
[----:B------:R-:W3:Y:S02]  /*d7d0*/  LD.E R3, desc[UR6][R18.64+0x38] ;  /* 0x0000380612037980 */ /* 0x000ee4000c101900 */
[----:B---3--:R-:W-:Y:S02]  /*d7e0*/  IMAD.U32 R3, R3, -0x40, RZ ;  /* 0xffffffc003037824 */ /* 0x008fe400078e00ff */
[----:B--2---:R-:W-:Y:S03]  /*d7f0*/  IMAD.U32 R5, R5, -0x40, RZ ;  /* 0xffffffc005057824 */ /* 0x004fe600078e00ff */
[----:B------:R-:W-:Y:S02]  /*d800*/  LEA R144, P0, R3, R144, 0x1 ;  /* 0x0000009003907211 */ /* 0x000fe400078008ff */
[----:B------:R-:W-:Y:S02]  /*d810*/  LEA R146, P1, R5, R146, 0x1 ;  /* 0x0000009205927211 */ /* 0x000fe400078208ff */
[----:B------:R-:W-:Y:S02]  /*d820*/  LEA.HI.X.SX32 R145, R3, R145, 0x1, P0 ;  /* 0x0000009103917211 */ /* 0x000fe400000f0eff */
[----:B------:R-:W-:Y:S09]  /*d830*/  LEA.HI.X.SX32 R147, R5, R147, 0x1, P1 ;  /* 0x0000009305937211 */ /* 0x000ff200008f0eff */
.L_x_1322:
[----:B------:R-:W-:Y:S05]  /*d840*/  BSYNC B0 ;  /* 0x0000000000007941 */ /* 0x000fea0003800000 */
.L_x_1320:
[----:B------:R-:W-:Y:S04]  /*d850*/  IADD3 R12, R12, -0x1, RZ ;  /* 0xffffffff0c0c7810 */ /* 0x000fe80007ffe0ff */
[----:B------:R-:W-:Y:S11]  /*d860*/  ISETP.GT.AND P0, PT, R12, R108, PT ;  /* 0x0000006c0c00720c */ /* 0x000ff60003f04270 */
[----:B------:R-:W-:Y:S02]  /*d870*/  @!UPT UIADD3 URZ, URZ, URZ, URZ ;  /* 0x0000003f3f3ff290 */ /* 0x000fe4000fffe03f */
[----:B------:R-:W-:Y:S05]  /*d880*/  @P0 BRA `(.L_x_1323) ;  /* 0xffffff5400380947 */ /* 0x000fea000383ffff */
.L_x_1205:
[----:B------:R-:W-:Y:S05]  /*d890*/  WARPSYNC.ALL ;  /* 0x0000000000007948 */ /* 0x000fea0003800000 */
[----:B------:R-:W-:Y:S06]  /*d8a0*/  BAR.SYNC.DEFER_BLOCKING 0x0 ;  /* 0x0000000000007b1d */ /* 0x000fec0000010000 */
[----:B------:R-:W2:Y:S02]  /*d8b0*/  LD.E R0, desc[UR6][R18.64+0xd0] ;  /* 0x0000d00612007980 */ /* 0x000ea4000c101900 */
[----:B------:R-:W1:Y:S01]  /*d8c0*/  S2UR UR4, SR_CgaCtaId ;  /* 0x00000000000479c3 */ /* 0x000e620000008800 */
[----:B------:R-:W-:Y:S01]  /*d8d0*/  UMOV UR5, 0x400 ;  /* 0x0000040000057882 */ /* 0x000fe20000000000 */
[----:B------:R-:W-:Y:S01]  /*d8e0*/  BSSY B3, `(.L_x_1324) ;  /* 0x00009e3000037945 */ /* 0x000fe20003800000 */
[C---:B------:R-:W-:Y:S01]  /*d8f0*/  SHF.L.U64.HI R3, R192.reuse, 0x4, R193 ;  /* 0x00000004c0037819 */ /* 0x040fe200000102c1 */
[----:B----4-:R-:W-:Y:S01]  /*d900*/  IMAD.SHL.U32 R5, R192, 0x10, RZ ;  /* 0x00000010c0057824 */ /* 0x010fe200078e00ff */
[----:B-1----:R-:W-:-:S06]  /*d910*/  ULEA UR4, UR4, UR5, 0x18 ;  /* 0x0000000504047291 */ /* 0x002fcc000f8ec03f */
[----:B------:R-:W-:Y:S02]  /*d920*/  LEA R241, R176, UR4, 0x1 ;  /* 0x00000004b0f17c11 */ /* 0x000fe4000f8e08ff */
[----:B--2---:R-:W-:-:S13]  /*d930*/  ISETP.NE.AND P0, PT, R0, RZ, PT ;  /* 0x000000ff0000720c */ /* 0x004fda0003f05270 */
[----:B------:R-:W-:Y:S05]  /*d940*/  @!P0 BRA `(.L_x_1325) ;  /* 0x00000094001c8947 */ /* 0x000fea0003800000 */
[----:B------:R-:W2:Y:S01]  /*d950*/  LD.E.64 R6, desc[UR6][R18.64+0xf0] ;  /* 0x0000f00612067980 */ /* 0x000ea2000c101b00 */
[----:B------:R-:W-:-:S03]  /*d960*/  IMAD.MOV.U32 R4, RZ, RZ, RZ ;  /* 0x000000ffff047224 */ /* 0x000fc600078e00ff */
[----:B------:R-:W3:Y:S04]  /*d970*/  LD.E.U8 R2, desc[UR6][R18.64+0x1b3] ;  /* 0x0001b30612027980 */ /* 0x000ee8000c101100 */
[----:B------:R1:W5:Y:S04]  /*d980*/  LD.E.64 R36, desc[UR6][R18.64+0x148] ;  /* 0x0001480612247980 */ /* 0x000368000c101b00 */
[----:B------:R1:W5:Y:S01]  /*d990*/  LD.E.64 R16, desc[UR6][R18.64+0x150] ;  /* 0x0001500612107980 */ /* 0x000362000c101b00 */
[----:B--2---:R-:W-:-:S04]  /*d9a0*/  ISETP.NE.U32.AND P1, PT, R6, RZ, PT ;  /* 0x000000ff0600720c */ /* 0x004fc80003f25070 */
[----:B------:R-:W-:-:S13]  /*d9b0*/  ISETP.NE.AND.EX P1, PT, R7, RZ, PT, P1 ;  /* 0x000000ff0700720c */ /* 0x000fda0003f25310 */
[C---:B-----5:R-:W-:Y:S02]  /*d9c0*/  @P1 LEA R20, P0, R238.reuse, R6, 0x2 ;  /* 0x00000006ee141211 */ /* 0x060fe400078010ff */
[----:B------:R1:W5:Y:S02]  /*d9d0*/  LD.E R6, desc[UR6][R18.64+0xc0] ;  /* 0x0000c00612067980 */ /* 0x000364000c101900 */
[----:B------:R-:W-:-:S05]  /*d9e0*/  @P1 LEA.HI.X R21, R238, R7, R79, 0x2, P0 ;  /* 0x00000007ee151211 */ /* 0x000fca00000f144f */
[----:B------:R-:W2:Y:S01]  /*d9f0*/  @P1 LD.E R4, desc[UR6][R20.64] ;  /* 0x0000000614041980 */ /* 0x000ea2000c101900 */
[----:B------:R-:W-:Y:S02]  /*da00*/  IADD3 R5, P1, R5, R186, RZ ;  /* 0x000000ba05057210 */ /* 0x000fe40007f3e0ff */
[----:B------:R-:W-:Y:S02]  /*da10*/  LEA.HI R7, R0, R0, RZ, 0x1 ;  /* 0x0000000000077211 */ /* 0x000fe400078f08ff */
[C---:B------:R-:W-:Y:S01]  /*da20*/  LEA R13, P0, R192.reuse, R186, 0x5 ;  /* 0x000000bac00d7211 */ /* 0x040fe200078028ff */
[----:B------:R-:W-:Y:S01]  /*da30*/  IMAD.X R3, R3, 0x1, R191, P1 ;  /* 0x0000000103037824 */ /* 0x000fe200008e06bf */
[----:B------:R-:W-:Y:S02]  /*da40*/  LEA R42, P1, R5, R194, 0x1 ;  /* 0x000000c2052a7211 */ /* 0x000fe400078208ff */
[----:B------:R-:W-:Y:S02]  /*da50*/  SHF.R.S32.HI R7, RZ, 0x1, R7 ;  /* 0x00000001ff077819 */ /* 0x000fe40000011407 */
[----:B------:R-:W-:-:S02]  /*da60*/  LEA.HI.X R12, R192, R191, R193, 0x5, P0 ;  /* 0x000000bfc00c7211 */ /* 0x000fc400000f2cc1 */
[----:B---3--:R-:W-:Y:S01]  /*da70*/  ISETP.NE.AND P4, PT, R2, RZ, PT ;  /* 0x000000ff0200720c */ /* 0x008fe20003f85270 */
[----:B------:R-:W-:Y:S01]  /*da80*/  IMAD.MOV.U32 R190, RZ, RZ, R186 ;  /* 0x000000ffffbe7224 */ /* 0x000fe200078e00ba */
[-C--:B------:R-:W-:Y:S02]  /*da90*/  LEA R44, P2, R186, R194.reuse, 0x1 ;  /* 0x000000c2ba2c7211 */ /* 0x080fe400078408ff */
[----:B------:R-:W-:Y:S02]  /*daa0*/  LEA R40, P0, R13, R194, 0x1 ;  /* 0x000000c20d287211 */ /* 0x000fe400078008ff */
[----:B------:R-:W-:Y:S01]  /*dab0*/  LEA.HI.X R43, R5, R195, R3, 0x1, P1 ;  /* 0x000000c3052b7211 */ /* 0x000fe200008f0c03 */
[----:B------:R-:W-:Y:S01]  /*dac0*/  IMAD R3, R182, R7, R80 ;  /* 0x00000007b6037224 */ /* 0x000fe200078e0250 */
[-CC-:B------:R-:W-:Y:S01]  /*dad0*/  LEA.HI.X R45, R186, R195.reuse, R191.reuse, 0x1, P2 ;  /* 0x000000c3ba2d7211 */ /* 0x180fe200010f0cbf */
[----:B------:R-:W-:Y:S01]  /*dae0*/  IMAD R8, R193, 0x30, RZ ;  /* 0x00000030c1087824 */ /* 0x000fe200078e02ff */
[----:B------:R-:W-:Y:S01]  /*daf0*/  LEA.HI.X R41, R13, R195, R12, 0x1, P0 ;  /* 0x000000c30d297211 */ /* 0x000fe200000f0c0c */
[----:B------:R-:W-:-:S04]  /*db00*/  IMAD.WIDE.U32 R190, R192, 0x30, R190 ;  /* 0x00000030c0be7825 */ /* 0x000fc800078e00be */
[----:B------:R-:W-:Y:S02]  /*db10*/  IMAD.IADD R13, R240, 0x1, -R73 ;  /* 0x00000001f00d7824 */ /* 0x000fe400078e0a49 */
[----:B------:R-:W-:Y:S01]  /*db20*/  IMAD.IADD R23, R80, 0x1, R3 ;  /* 0x0000000150177824 */ /* 0x000fe200078e0203 */
[----:B------:R-:W-:Y:S01]  /*db30*/  LEA R38, P1, R190, R194, 0x1 ;  /* 0x000000c2be267211 */ /* 0x000fe200078208ff */
[----:B------:R-:W-:Y:S01]  /*db40*/  IMAD.IADD R5, R191, 0x1, R8 ;  /* 0x00000001bf057824 */ /* 0x000fe200078e0208 */
[----:B------:R-:W-:Y:S01]  /*db50*/  ISETP.GE.AND P0, PT, R182, R13, PT ;  /* 0x0000000db600720c */ /* 0x000fe20003f06270 */
[----:B------:R-:W-:-:S03]  /*db60*/  IMAD.SHL.U32 R12, R7, 0x10, RZ ;  /* 0x00000010070c7824 */ /* 0x000fc600078e00ff */
[----:B------:R-:W-:Y:S02]  /*db70*/  ISETP.GT.AND P0, PT, R57, -0x8, !P0 ;  /* 0xfffffff83900780c */ /* 0x000fe40004704270 */
[----:B------:R-:W-:Y:S02]  /*db80*/  LEA.HI.X R39, R190, R195, R5, 0x1, P1 ;  /* 0x000000c3be277211 */ /* 0x000fe400008f0c05 */
[----:B--2---:R-:W-:-:S05]  /*db90*/  IADD3 R4, R4, R78, R73 ;  /* 0x0000004e04047210 */ /* 0x004fca0007ffe049 */
[----:B------:R-:W-:-:S05]  /*dba0*/  IMAD R2, R4, R7, RZ ;  /* 0x0000000704027224 */ /* 0x000fca00078e02ff */
[----:B------:R-:W-:Y:S02]  /*dbb0*/  SHF.R.S32.HI R4, RZ, 0x1f, R2 ;  /* 0x0000001fff047819 */ /* 0x000fe40000011402 */
[C---:B------:R-:W-:Y:S02]  /*dbc0*/  IADD3 R21, P3, R2.reuse, R3, RZ ;  /* 0x0000000302157210 */ /* 0x040fe40007f7e0ff */
[----:B------:R-:W-:Y:S02]  /*dbd0*/  IADD3 R2, P2, R2, R23, RZ ;  /* 0x0000001702027210 */ /* 0x000fe40007f5e0ff */
[-C--:B------:R-:W-:Y:S02]  /*dbe0*/  LEA.HI.X.SX32 R20, R3, R4.reuse, 0x1, P3 ;  /* 0x0000000403147211 */ /* 0x080fe400018f0eff */
[----:B------:R-:W-:Y:S01]  /*dbf0*/  LEA.HI.X.SX32 R3, R23, R4, 0x1, P2 ;  /* 0x0000000417037211 */ /* 0x000fe200010f0eff */
[----:B-1----:R-:W-:Y:S08]  /*dc00*/  @!P4 BRA `(.L_x_1326) ;  /* 0x000000340004c947 */ /* 0x002ff00003800000 */
[----:B------:R-:W-:Y:S04]  /*dc10*/  BSSY B2, `(.L_x_1327) ;  /* 0x00000cb000027945 */ /* 0x000fe80003800000 */
[----:B------:R-:W-:Y:S05]  /*dc20*/  @!P0 BRA `(.L_x_1328) ;  /* 0x0000000c00248947 */ /* 0x000fea0003800000 */
[----:B-----5:R-:W-:Y:S01]  /*dc30*/  ISETP.GE.AND P2, PT, R14, R6, PT ;  /* 0x000000060e00720c */ /* 0x020fe20003f46270 */
        /* <DEDUP_REMOVED lines=15> */
[C---:B-----5:R-:W-:Y:S01]  /*dd30*/  LOP3.LUT R8, R25.reuse, 0xffff0000, RZ, 0xc0, !PT ;  /* 0xffff000019087812 */ /* 0x060fe200078ec0ff */
[----:B------:R-:W-:Y:S01]  /*dd40*/  IMAD.U32 R32, R26, 0x10000, RZ ;  /* 0x000100001a207824 */ /* 0x000fe200078e00ff */
[----:B------:R-:W-:Y:S02]  /*dd50*/  SHF.L.U32 R28, R25, 0x10, RZ ;  /* 0x00000010191c7819 */ /* 0x000fe400000006ff */
[C---:B------:R-:W-:Y:S02]  /*dd60*/  SHF.L.U32 R25, R24.reuse, 0x10, RZ ;  /* 0x0000001018197819 */ /* 0x040fe400000006ff */
[----:B------:R-:W-:-:S02]  /*dd70*/  LOP3.LUT R34, R24, 0xffff0000, RZ, 0xc0, !PT ;  /* 0xffff000018227812 */ /* 0x000fc400078ec0ff */
[C---:B------:R-:W-:Y:S02]  /*dd80*/  SHF.L.U32 R35, R27.reuse, 0x10, RZ ;  /* 0x000000101b237819 */ /* 0x040fe400000006ff */
[----:B------:R-:W-:Y:S02]  /*dd90*/  LOP3.LUT R33, R27, 0xffff0000, RZ, 0xc0, !PT ;  /* 0xffff00001b217812 */ /* 0x000fe400078ec0ff */
[----:B------:R-:W-:Y:S02]  /*dda0*/  LOP3.LUT R48, R26, 0xffff0000, RZ, 0xc0, !PT ;  /* 0xffff00001a307812 */ /* 0x000fe400078ec0ff */
[----:B---3--:R-:W-:Y:S02]  /*ddb0*/  LOP3.LUT R29, R2, 0xffff0000, RZ, 0xc0, !PT ;  /* 0xffff0000021d7812 */ /* 0x008fe400078ec0ff */
[----:B------:R-:W-:Y:S02]  /*ddc0*/  LOP3.LUT R24, R3, 0xffff0000, RZ, 0xc0, !PT ;  /* 0xffff000003187812 */ /* 0x000fe400078ec0ff */
[----:B----4-:R-:W-:Y:S01]  /*ddd0*/  LOP3.LUT R31, R4, 0xffff0000, RZ, 0xc0, !PT ;  /* 0xffff0000041f7812 */ /* 0x010fe200078ec0ff */
[C---:B------:R-:W-:Y:S01]  /*dde0*/  FMUL.FTZ R27, R8.reuse, R29 ;  /* 0x0000001d081b7220 */ /* 0x040fe20000410000 */
[----:B------:R-:W-:Y:S01]  /*ddf0*/  LOP3.LUT R30, R5, 0xffff0000, RZ, 0xc0, !PT ;  /* 0xffff0000051e7812 */ /* 0x000fe200078ec0ff */
[----:B------:R-:W-:Y:S01]  /*de00*/  FMUL.FTZ R26, R33, R24 ;  /* 0x00000018211a7220 */ /* 0x000fe20000410000 */
[----:B------:R-:W-:Y:S01]  /*de10*/  SHF.L.U32 R3, R3, 0x10, RZ ;  /* 0x0000001003037819 */ /* 0x000fe200000006ff */
[-C--:B------:R-:W-:Y:S01]  /*de20*/  FMUL.FTZ R8, R8, R31.reuse ;  /* 0x0000001f08087220 */ /* 0x080fe20000410000 */
[----:B------:R-:W-:Y:S01]  /*de30*/  FFMA.FTZ R27, R28, R31, -R27 ;  /* 0x0000001f1c1b7223 */ /* 0x000fe2000001081b */
[----:B------:R-:W-:Y:S01]  /*de40*/  SHF.L.U32 R2, R2, 0x10, RZ ;  /* 0x0000001002027819 */ /* 0x000fe200000006ff */
[----:B------:R-:W-:-:S02]  /*de50*/  IMAD.U32 R4, R4, 0x10000, RZ ;  /* 0x0001000004047824 */ /* 0x000fc400078e00ff */
[----:B------:R-:W-:Y:S01]  /*de60*/  FFMA.FTZ R8, R28, R29, R8 ;  /* 0x0000001d1c087223 */ /* 0x000fe20000010008 */
[-C--:B------:R-:W-:Y:S01]  /*de70*/  FMUL.FTZ R28, R33, R30.reuse ;  /* 0x0000001e211c7220 */ /* 0x080fe20000410000 */
[----:B------:R-:W-:Y:S01]  /*de80*/  SHF.L.U32 R5, R5, 0x10, RZ ;  /* 0x0000001005057819 */ /* 0x000fe200000006ff */
[C---:B------:R-:W-:Y:S01]  /*de90*/  FFMA.FTZ R26, R35.reuse, R30, -R26 ;  /* 0x0000001e231a7223 */ /* 0x040fe2000001081a */
[----:B------:R-:W-:Y:S01]  /*dea0*/  FMUL.FTZ R29, R48, R3 ;  /* 0x00000003301d7220 */ /* 0x000fe20000410000 */
[----:B------:R-:W-:Y:S01]  /*deb0*/  FFMA.FTZ R35, R35, R24, R28 ;  /* 0x0000001823237223 */ /* 0x000fe2000001001c */
[C---:B------:R-:W-:Y:S01]  /*dec0*/  FMUL.FTZ R24, R34.reuse, R2 ;  /* 0x0000000222187220 */ /* 0x040fe20000410000 */
[-C--:B------:R-:W-:Y:S01]  /*ded0*/  FMUL.FTZ R31, R34, R4.reuse ;  /* 0x00000004221f7220 */ /* 0x080fe20000410000 */
[-C--:B------:R-:W-:Y:S01]  /*dee0*/  FMUL.FTZ R48, R48, R5.reuse ;  /* 0x0000000530307220 */ /* 0x080fe20000410000 */
[C---:B------:R-:W-:Y:S01]  /*def0*/  FFMA.FTZ R29, R32.reuse, R5, -R29 ;  /* 0x00000005201d7223 */ /* 0x040fe2000001081d */
[C---:B------:R-:W-:Y:S01]  /*df00*/  FFMA.FTZ R24, R25.reuse, R4, -R24 ;  /* 0x0000000419187223 */ /* 0x040fe20000010818 */
[----:B------:R-:W-:Y:S01]  /*df10*/  FFMA.FTZ R31, R25, R2, R31 ;  /* 0x00000002191f7223 */ /* 0x000fe2000001001f */
[----:B------:R-:W-:Y:S01]  /*df20*/  FFMA.FTZ R48, R32, R3, R48 ;  /* 0x0000000320307223 */ /* 0x000fe20000010030 */
[----:B------:R-:W-:-:S02]  /*df30*/  F2FP.BF16.F32.PACK_AB R25, R8, R27 ;  /* 0x0000001b0819723e */ /* 0x000fc400000010ff */
[----:B------:R-:W-:Y:S02]  /*df40*/  F2FP.BF16.F32.PACK_AB R27, R35, R26 ;  /* 0x0000001a231b723e */ /* 0x000fe400000010ff */
[----:B------:R-:W-:Y:S02]  /*df50*/  F2FP.BF16.F32.PACK_AB R24, R31, R24 ;  /* 0x000000181f18723e */ /* 0x000fe400000010ff */
[----:B------:R-:W-:Y:S02]  /*df60*/  F2FP.BF16.F32.PACK_AB R26, R48, R29 ;  /* 0x0000001d301a723e */ /* 0x000fe400000010ff */
.L_x_1332:
[----:B------:R-:W-:Y:S05]  /*df70*/  BSYNC B0 ;  /* 0x0000000000007941 */ /* 0x000fea0003800000 */
.L_x_1331:
[----:B-----5:R3:W-:Y:S02]  /*df80*/  STS.128 [R241], R24 ;  /* 0x00000018f1007388 */ /* 0x0207e40000000c00 */
.L_x_1330:
[----:B------:R-:W-:Y:S05]  /*df90*/  BSYNC B1 ;  /* 0x0000000000017941 */ /* 0x000fea0003800000 */
.L_x_1329:
        /* <DEDUP_REMOVED lines=18> */
[----:B--2---:R-:W-:Y:S02]  /*e0c0*/  LOP3.LUT R29, R2, 0xffff0000, RZ, 0xc0, !PT ;  /* 0xffff0000021d7812 */ /* 0x004fe400078ec0ff */
        /* <DEDUP_REMOVED lines=27> */
.L_x_1336:
[----:B------:R-:W-:Y:S05]  /*e280*/  BSYNC B0 ;  /* 0x0000000000007941 */ /* 0x000fea0003800000 */
.L_x_1335:
[----:B-----5:R1:W-:Y:S02]  /*e290*/  STS.128 [R241+0x2000], R24 ;  /* 0x00200018f1007388 */ /* 0x0203e40000000c00 */
.L_x_1334:
[----:B------:R-:W-:Y:S05]  /*e2a0*/  BSYNC B1 ;  /* 0x0000000000017941 */ /* 0x000fea0003800000 */
.L_x_1333:
        /* <DEDUP_REMOVED lines=20> */
[----:B--2---:R-:W-:Y:S01]  /*e3f0*/  LOP3.LUT R31, R4, 0xffff0000, RZ, 0xc0, !PT ;  /* 0xffff0000041f7812 */ /* 0x004fe200078ec0ff */
        /* <DEDUP_REMOVED lines=25> */
.L_x_1340:
[----:B------:R-:W-:Y:S05]  /*e590*/  BSYNC B0 ;  /* 0x0000000000007941 */ /* 0x000fea0003800000 */
.L_x_1339:
[----:B-----5:R3:W-:Y:S02]  /*e5a0*/  STS.128 [R241+0x4000], R24 ;  /* 0x00400018f1007388 */ /* 0x0207e40000000c00 */
.L_x_1338:
[----:B------:R-:W-:Y:S05]  /*e5b0*/  BSYNC B1 ;  /* 0x0000000000017941 */ /* 0x000fea0003800000 */
.L_x_1337:
        /* <DEDUP_REMOVED lines=12> */
[C---:B------:R-:W-:Y:S02]  /*e680*/  LOP3.LUT R8, R25.reuse, 0xffff0000, RZ, 0xc0, !PT ;  /* 0xffff000019087812 */ /* 0x040fe400078ec0ff */
[----:B------:R-:W-:-:S02]  /*e690*/  SHF.L.U32 R28, R25, 0x10, RZ ;  /* 0x00000010191c7819 */ /* 0x000fc400000006ff */
[C---:B------:R-:W-:Y:S02]  /*e6a0*/  SHF.L.U32 R25, R24.reuse, 0x10, RZ ;  /* 0x0000001018197819 */ /* 0x040fe400000006ff */
[----:B------:R-:W-:Y:S02]  /*e6b0*/  LOP3.LUT R32, R24, 0xffff0000, RZ, 0xc0, !PT ;  /* 0xffff000018207812 */ /* 0x000fe400078ec0ff */
[----:B------:R-:W-:Y:S02]  /*e6c0*/  LOP3.LUT R34, R26, 0xffff0000, RZ, 0xc0, !PT ;  /* 0xffff00001a227812 */ /* 0x000fe400078ec0ff */
[----:B---3--:R-:W-:Y:S02]  /*e6d0*/  LOP3.LUT R27, R2, 0xffff0000, RZ, 0xc0, !PT ;  /* 0xffff0000021b7812 */ /* 0x008fe400078ec0ff */
[C---:B------:R-:W-:Y:S01]  /*e6e0*/  LOP3.LUT R24, R3.reuse, 0xffff0000, RZ, 0xc0, !PT ;  /* 0xffff000003187812 */ /* 0x040fe200078ec0ff */
[----:B------:R-:W-:Y:S01]  /*e6f0*/  IMAD.U32 R3, R3, 0x10000, RZ ;  /* 0x0001000003037824 */ /* 0x000fe200078e00ff */
        /* <DEDUP_REMOVED lines=8> */
[-C--:B------:R-:W-:Y:S01]  /*e780*/  FFMA.FTZ R26, R33, R22.reuse, -R26 ;  /* 0x00000016211a7223 */ /* 0x080fe2000001081a */
[----:B------:R-:W-:Y:S01]  /*e790*/  FFMA.FTZ R8, R28, R27, R8 ;  /* 0x0000001b1c087223 */ /* 0x000fe20000010008 */
[----:B------:R-:W-:Y:S01]  /*e7a0*/  SHF.L.U32 R4, R4, 0x10, RZ ;  /* 0x0000001004047819 */ /* 0x000fe200000006ff */
[----:B------:R-:W-:Y:S01]  /*e7b0*/  FMUL.FTZ R28, R31, R22 ;  /* 0x000000161f1c7220 */ /* 0x000fe20000410000 */
[C---:B------:R-:W-:Y:S01]  /*e7c0*/  FMUL.FTZ R27, R34.reuse, R3 ;  /* 0x00000003221b7220 */ /* 0x040fe20000410000 */
[-C--:B------:R-:W-:Y:S01]  /*e7d0*/  FMUL.FTZ R34, R34, R5.reuse ;  /* 0x0000000522227220 */ /* 0x080fe20000410000 */
[C---:B------:R-:W-:Y:S01]  /*e7e0*/  FMUL.FTZ R22, R32.reuse, R2 ;  /* 0x0000000220167220 */ /* 0x040fe20000410000 */
[----:B------:R-:W-:Y:S01]  /*e7f0*/  FFMA.FTZ R33, R33, R24, R28 ;  /* 0x0000001821217223 */ /* 0x000fe2000001001c */
[-C--:B------:R-:W-:Y:S01]  /*e800*/  FMUL.FTZ R29, R32, R4.reuse ;  /* 0x00000004201d7220 */ /* 0x080fe20000410000 */
        /* <DEDUP_REMOVED lines=8> */
[----:B------:R-:W-:Y:S02]  /*e890*/  MOV R27, R33 ;  /* 0x00000021001b7202 */ /* 0x000fe40000000f00 */
.L_x_1342:
[----:B------:R-:W-:Y:S05]  /*e8a0*/  BSYNC B0 ;  /* 0x0000000000007941 */ /* 0x000fea0003800000 */
.L_x_1341:
[----:B-----5:R3:W-:Y:S02]  /*e8b0*/  STS.128 [R241+0x6000], R24 ;  /* 0x00600018f1007388 */ /* 0x0207e40000000c00 */
.L_x_1328:
[----:B------:R-:W-:Y:S05]  /*e8c0*/  BSYNC B2 ;  /* 0x0000000000027941 */ /* 0x000fea0003800000 */
.L_x_1327:
[----:B------:R-:W-:Y:S01]  /*e8d0*/  VIADD R8, R182, 0x10 ;  /* 0x00000010b6087836 */ /* 0x000fe20000000000 */
[----:B------:R-:W-:Y:S04]  /*e8e0*/  BSSY B2, `(.L_x_1343) ;  /* 0x00000cf000027945 */ /* 0x000fe80003800000 */
[----:B------:R-:W-:-:S04]  /*e8f0*/  ISETP.GE.AND P0, PT, R8, R13, PT ;  /* 0x0000000d0800720c */ /* 0x000fc80003f06270 */
[----:B------:R-:W-:-:S13]  /*e900*/  ISETP.LT.OR P0, PT, R57, -0x87, P0 ;  /* 0xffffff793900780c */ /* 0x000fda0000701670 */
[----:B------:R-:W-:Y:S05]  /*e910*/  @P0 BRA `(.L_x_1344) ;  /* 0x0000000c002c0947 */ /* 0x000fea0003800000 */
[----:B-----5:R-:W-:Y:S01]  /*e920*/  ISETP.GE.AND P0, PT, R14, R6, PT ;  /* 0x000000060e00720c */ /* 0x020fe20003f06270 */
        /* <DEDUP_REMOVED lines=21> */
[----:B--2---:R-:W-:-:S02]  /*ea80*/  LOP3.LUT R44, R24, 0xffff0000, RZ, 0xc0, !PT ;  /* 0xffff0000182c7812 */ /* 0x004fc400078ec0ff */
        /* <DEDUP_REMOVED lines=31> */
.L_x_1348:
[----:B------:R-:W-:Y:S05]  /*ec80*/  BSYNC B0 ;  /* 0x0000000000007941 */ /* 0x000fea0003800000 */
.L_x_1347:
[----:B-----5:R3:W-:Y:S02]  /*ec90*/  STS.128 [R241+0x800], R24 ;  /* 0x00080018f1007388 */ /* 0x0207e40000000c00 */
.L_x_1346:
[----:B------:R-:W-:Y:S05]  /*eca0*/  BSYNC B1 ;  /* 0x0000000000017941 */ /* 0x000fea0003800000 */
.L_x_1345:
        /* <DEDUP_REMOVED lines=46> */
.L_x_1352:
[----:B------:R-:W-:Y:S05]  /*ef90*/  BSYNC B0 ;  /* 0x0000000000007941 */ /* 0x000fea0003800000 */
.L_x_1351:
[----:B-----5:R3:W-:Y:S02]  /*efa0*/  STS.128 [R241+0x2800], R24 ;  /* 0x00280018f1007388 */ /* 0x0207e40000000c00 */
.L_x_1350:
[----:B------:R-:W-:Y:S05]  /*efb0*/  BSYNC B1 ;  /* 0x0000000000017941 */ /* 0x000fea0003800000 */
.L_x_1349:
        /* <DEDUP_REMOVED lines=46> */
.L_x_1356:
[----:B------:R-:W-:Y:S05]  /*f2a0*/  BSYNC B0 ;  /* 0x0000000000007941 */ /* 0x000fea0003800000 */
.L_x_1355:
[----:B-----5:R3:W-:Y:S02]  /*f2b0*/  STS.128 [R241+0x4800], R24 ;  /* 0x00480018f1007388 */ /* 0x0207e40000000c00 */
.L_x_1354:
[----:B------:R-:W-:Y:S05]  /*f2c0*/  BSYNC B1 ;  /* 0x0000000000017941 */ /* 0x000fea0003800000 */
.L_x_1353:
        /* <DEDUP_REMOVED lines=10> */
[----:B------:R-:W-:Y:S01]  /*f370*/  IMAD.U32 R32, R26, 0x10000, RZ ;  /* 0x000100001a207824 */ /* 0x000fe200078e00ff */
[----:B------:R-:W-:Y:S02]  /*f380*/  LOP3.LUT R33, R27, 0xffff0000, RZ, 0xc0, !PT ;  /* 0xffff00001b217812 */ /* 0x000fe400078ec0ff */
[C---:B------:R-:W-:Y:S02]  /*f390*/  LOP3.LUT R12, R25.reuse, 0xffff0000, RZ, 0xc0, !PT ;  /* 0xffff0000190c7812 */ /* 0x040fe400078ec0ff */
[----:B------:R-:W-:-:S02]  /*f3a0*/  SHF.L.U32 R28, R25, 0x10, RZ ;  /* 0x00000010191c7819 */ /* 0x000fc400000006ff */
[C---:B------:R-:W-:Y:S02]  /*f3b0*/  SHF.L.U32 R25, R24.reuse, 0x10, RZ ;  /* 0x0000001018197819 */ /* 0x040fe400000006ff */
[----:B------:R-:W-:Y:S02]  /*f3c0*/  LOP3.LUT R34, R24, 0xffff0000, RZ, 0xc0, !PT ;  /* 0xffff000018227812 */ /* 0x000fe400078ec0ff */
[----:B---3--:R-:W-:Y:S02]  /*f3d0*/  LOP3.LUT R30, R26, 0xffff0000, RZ, 0xc0, !PT ;  /* 0xffff00001a1e7812 */ /* 0x008fe400078ec0ff */
[----:B--2---:R-:W-:Y:S02]  /*f3e0*/  LOP3.LUT R27, R2, 0xffff0000, RZ, 0xc0, !PT ;  /* 0xffff0000021b7812 */ /* 0x004fe400078ec0ff */
[C---:B------:R-:W-:Y:S01]  /*f3f0*/  LOP3.LUT R24, R3.reuse, 0xffff0000, RZ, 0xc0, !PT ;  /* 0xffff000003187812 */ /* 0x040fe200078ec0ff */
[----:B------:R-:W-:Y:S01]  /*f400*/  IMAD.U32 R3, R3, 0x10000, RZ ;  /* 0x0001000003037824 */ /* 0x000fe200078e00ff */
        /* <DEDUP_REMOVED lines=26> */
.L_x_1358:
[----:B------:R-:W-:Y:S05]  /*f5b0*/  BSYNC B0 ;  /* 0x0000000000007941 */ /* 0x000fea0003800000 */
.L_x_1357:
[----:B-----5:R3:W-:Y:S02]  /*f5c0*/  STS.128 [R241+0x6800], R24 ;  /* 0x00680018f1007388 */ /* 0x0207e40000000c00 */
.L_x_1344:
[----:B------:R-:W-:Y:S05]  /*f5d0*/  BSYNC B2 ;  /* 0x0000000000027941 */ /* 0x000fea0003800000 */
.L_x_1343:
[----:B------:R-:W-:Y:S01]  /*f5e0*/  VIADD R12, R182, 0x20 ;  /* 0x00000020b60c7836 */ /* 0x000fe20000000000 */
[----:B------:R-:W-:Y:S04]  /*f5f0*/  BSSY B2, `(.L_x_1359) ;  /* 0x00000d2000027945 */ /* 0x000fe80003800000 */
[----:B------:R-:W-:-:S04]  /*f600*/  ISETP.GE.AND P0, PT, R12, R13, PT ;  /* 0x0000000d0c00720c */ /* 0x000fc80003f06270 */
[----:B------:R-:W-:-:S13]  /*f610*/  ISETP.LT.OR P0, PT, R57, -0x107, P0 ;  /* 0xfffffef93900780c */ /* 0x000fda0000701670 */
[----:B------:R-:W-:Y:S05]  /*f620*/  @P0 BRA `(.L_x_1360) ;  /* 0x0000000c00380947 */ /* 0x000fea0003800000 */
[----:B-----5:R-:W-:Y:S01]  /*f630*/  ISETP.GE.AND P0, PT, R14, R6, PT ;  /* 0x000000060e00720c */ /* 0x020fe20003f06270 */
        /* <DEDUP_REMOVED lines=18> */
[C---:B-----5:R-:W-:Y:S01]  /*f760*/  SHF.L.U32 R28, R25.reuse, 0x10, RZ ;  /* 0x00000010191c7819 */ /* 0x060fe200000006ff */
[----:B------:R-:W-:Y:S01]  /*f770*/  IMAD.U32 R43, R26, 0x10000, RZ ;  /* 0x000100001a2b7824 */ /* 0x000fe200078e00ff */
[----:B------:R-:W-:Y:S02]  /*f780*/  LOP3.LUT R25, R25, 0xffff0000, RZ, 0xc0, !PT ;  /* 0xffff000019197812 */ /* 0x000fe400078ec0ff */
[C---:B------:R-:W-:Y:S02]  /*f790*/  SHF.L.U32 R29, R24.reuse, 0x10, RZ ;  /* 0x00000010181d7819 */ /* 0x040fe400000006ff */
[----:B--2---:R-:W-:-:S02]  /*f7a0*/  LOP3.LUT R44, R24, 0xffff0000, RZ, 0xc0, !PT ;  /* 0xffff0000182c7812 */ /* 0x004fc400078ec0ff */
[C---:B------:R-:W-:Y:S02]  /*f7b0*/  SHF.L.U32 R42, R27.reuse, 0x10, RZ ;  /* 0x000000101b2a7819 */ /* 0x040fe400000006ff */
[----:B------:R-:W-:Y:S02]  /*f7c0*/  LOP3.LUT R35, R27, 0xffff0000, RZ, 0xc0, !PT ;  /* 0xffff00001b237812 */ /* 0x000fe400078ec0ff */
[----:B------:R-:W-:Y:S02]  /*f7d0*/  LOP3.LUT R26, R26, 0xffff0000, RZ, 0xc0, !PT ;  /* 0xffff00001a1a7812 */ /* 0x000fe400078ec0ff */
[----:B---3--:R-:W-:Y:S02]  /*f7e0*/  LOP3.LUT R32, R2, 0xffff0000, RZ, 0xc0, !PT ;  /* 0xffff000002207812 */ /* 0x008fe400078ec0ff */
[C---:B------:R-:W-:Y:S01]  /*f7f0*/  LOP3.LUT R24, R3.reuse, 0xffff0000, RZ, 0xc0, !PT ;  /* 0xffff000003187812 */ /* 0x040fe200078ec0ff */
[----:B------:R-:W-:Y:S01]  /*f800*/  IMAD.U32 R3, R3, 0x10000, RZ ;  /* 0x0001000003037824 */ /* 0x000fe200078e00ff */
[----:B----4-:R-:W-:Y:S01]  /*f810*/  LOP3.LUT R34, R4, 0xffff0000, RZ, 0xc0, !PT ;  /* 0xffff000004227812 */ /* 0x010fe200078ec0ff */
[----:B------:R-:W-:Y:S01]  /*f820*/  FMUL.FTZ R27, R25, R32 ;  /* 0x00000020191b7220 */ /* 0x000fe20000410000 */
[----:B------:R-:W-:Y:S01]  /*f830*/  LOP3.LUT R33, R5, 0xffff0000, RZ, 0xc0, !PT ;  /* 0xffff000005217812 */ /* 0x000fe200078ec0ff */
[----:B------:R-:W-:Y:S01]  /*f840*/  FMUL.FTZ R45, R35, R24 ;  /* 0x00000018232d7220 */ /* 0x000fe20000410000 */
[----:B------:R-:W-:Y:S01]  /*f850*/  SHF.L.U32 R2, R2, 0x10, RZ ;  /* 0x0000001002027819 */ /* 0x000fe200000006ff */
[-C--:B------:R-:W-:Y:S01]  /*f860*/  FMUL.FTZ R25, R25, R34.reuse ;  /* 0x0000002219197220 */ /* 0x080fe20000410000 */
[----:B------:R-:W-:Y:S01]  /*f870*/  SHF.L.U32 R4, R4, 0x10, RZ ;  /* 0x0000001004047819 */ /* 0x000fe200000006ff */
[C---:B------:R-:W-:Y:S01]  /*f880*/  FFMA.FTZ R27, R28.reuse, R34, -R27 ;  /* 0x000000221c1b7223 */ /* 0x040fe2000001081b */
[----:B------:R-:W-:Y:S01]  /*f890*/  SHF.L.U32 R5, R5, 0x10, RZ ;  /* 0x0000001005057819 */ /* 0x000fe200000006ff */
[----:B------:R-:W-:Y:S01]  /*f8a0*/  FFMA.FTZ R28, R28, R32, R25 ;  /* 0x000000201c1c7223 */ /* 0x000fe20000010019 */
[----:B------:R-:W-:Y:S01]  /*f8b0*/  FMUL.FTZ R35, R35, R33 ;  /* 0x0000002123237220 */ /* 0x000fe20000410000 */
[C---:B------:R-:W-:Y:S01]  /*f8c0*/  FMUL.FTZ R32, R44.reuse, R2 ;  /* 0x000000022c207220 */ /* 0x040fe20000410000 */
[----:B------:R-:W-:Y:S01]  /*f8d0*/  FMUL.FTZ R25, R44, R4 ;  /* 0x000000042c197220 */ /* 0x000fe20000410000 */
[C---:B------:R-:W-:Y:S01]  /*f8e0*/  FMUL.FTZ R34, R26.reuse, R3 ;  /* 0x000000031a227220 */ /* 0x040fe20000410000 */
[----:B------:R-:W-:Y:S01]  /*f8f0*/  FMUL.FTZ R26, R26, R5 ;  /* 0x000000051a1a7220 */ /* 0x000fe20000410000 */
[C---:B------:R-:W-:Y:S01]  /*f900*/  FFMA.FTZ R45, R42.reuse, R33, -R45 ;  /* 0x000000212a2d7223 */ /* 0x040fe2000001082d */
[----:B------:R-:W-:Y:S01]  /*f910*/  FFMA.FTZ R24, R42, R24, R35 ;  /* 0x000000182a187223 */ /* 0x000fe20000010023 */
        /* <DEDUP_REMOVED lines=9> */
.L_x_1364:
[----:B------:R-:W-:Y:S05]  /*f9b0*/  BSYNC B0 ;  /* 0x0000000000007941 */ /* 0x000fea0003800000 */
.L_x_1363:
[----:B-----5:R3:W-:Y:S02]  /*f9c0*/  STS.128 [R241+0x1000], R24 ;  /* 0x00100018f1007388 */ /* 0x0207e40000000c00 */
.L_x_1362:
[----:B------:R-:W-:Y:S05]  /*f9d0*/  BSYNC B1 ;  /* 0x0000000000017941 */ /* 0x000fea0003800000 */
.L_x_1361:
        /* <DEDUP_REMOVED lines=47> */
.L_x_1368:
[----:B------:R-:W-:Y:S05]  /*fcd0*/  BSYNC B0 ;  /* 0x0000000000007941 */ /* 0x000fea0003800000 */
.L_x_1367:
[----:B-----5:R3:W-:Y:S02]  /*fce0*/  STS.128 [R241+0x3000], R24 ;  /* 0x00300018f1007388 */ /* 0x0207e40000000c00 */
.L_x_1366:
[----:B------:R-:W-:Y:S05]  /*fcf0*/  BSYNC B1 ;  /* 0x0000000000017941 */ /* 0x000fea0003800000 */
.L_x_1365:
        /* <DEDUP_REMOVED lines=47> */
.L_x_1372:
[----:B------:R-:W-:Y:S05]  /*fff0*/  BSYNC B0 ;  /* 0x0000000000007941 */ /* 0x000fea0003800000 */
.L_x_1371:
[----:B-----5:R3:W-:Y:S02]  /*10000*/  STS.128 [R241+0x5000], R24 ;  /* 0x00500018f1007388 */ /* 0x0207e40000000c00 */
.L_x_1370:
[----:B------:R-:W-:Y:S05]  /*10010*/  BSYNC B1 ;  /* 0x0000000000017941 */ /* 0x000fea0003800000 */
.L_x_1369:
[----:B------:R-:W-:-:S13]  /*10020*/  ISETP.GE.AND P0, PT, R9, R6, PT ;  /* 0x000000060900720c */ /* 0x000fda0003f06270 */
[----:B------:R1:W-:Y:S01]  /*10030*/  @P0 STS.128 [R241+0x7000], RZ ;  /* 0x007000fff1000388 */ /* 0x0003e20000000c00 */
[----:B------:R-:W-:Y:S05]  /*10040*/  @P0 BRA `(.L_x_1360) ;  /* 0x0000000000b00947 */ /* 0x000fea0003800000 */
[----:B-1----:R-:W5:Y:S01]  /*10050*/  LD.E.128 R40, desc[UR6][R40.64+0x180] ;  /* 0x0001800628287980 */ /* 0x002f62000c101d00 */
[----:B------:R-:W-:Y:S01]  /*10060*/  ISETP.GE.AND P0, PT, R9, R0, PT ;  /* 0x000000000900720c */ /* 0x000fe20003f06270 */
[----:B------:R-:W-:-:S12]  /*10070*/  BSSY B0, `(.L_x_1373) ;  /* 0x0000028000007945 */ /* 0x000fd80003800000 */
[----:B------:R-:W-:Y:S05]  /*10080*/  @P0 BRA `(.L_x_1374) ;  /* 0x0000000000980947 */ /* 0x000fea0003800000 */
[----:B------:R-:W2:Y:S04]  /*10090*/  LD.E.64 R2, desc[UR6][R30.64+0xc0] ;  /* 0x0000c0061e027980 */ /* 0x000ea8000c101b00 */
[----:B------:R-:W4:Y:S01]  /*100a0*/  LD.E.64 R4, desc[UR6][R22.64+0xc0] ;  /* 0x0000c00616047980 */ /* 0x000f22000c101b00 */
[----:B---3-5:R-:W-:Y:S01]  /*100b0*/  LOP3.LUT R24, R41, 0xffff0000, RZ, 0xc0, !PT ;  /* 0xffff000029187812 */ /* 0x028fe200078ec0ff */
[----:B------:R-:W-:Y:S01]  /*100c0*/  IMAD.U32 R33, R42, 0x10000, RZ ;  /* 0x000100002a217824 */ /* 0x000fe200078e00ff */
[----:B------:R-:W-:Y:S02]  /*100d0*/  LOP3.LUT R32, R43, 0xffff0000, RZ, 0xc0, !PT ;  /* 0xffff00002b207812 */ /* 0x000fe400078ec0ff */
[----:B------:R-:W-:Y:S02]  /*100e0*/  SHF.L.U32 R25, R41, 0x10, RZ ;  /* 0x0000001029197819 */ /* 0x000fe400000006ff */
[----:B------:R-:W-:-:S02]  /*100f0*/  SHF.L.U32 R34, R43, 0x10, RZ ;  /* 0x000000102b227819 */ /* 0x000fc400000006ff */
[C---:B------:R-:W-:Y:S02]  /*10100*/  SHF.L.U32 R26, R40.reuse, 0x10, RZ ;  /* 0x00000010281a7819 */ /* 0x040fe400000006ff */
[----:B------:R-:W-:Y:S02]  /*10110*/  LOP3.LUT R40, R40, 0xffff0000, RZ, 0xc0, !PT ;  /* 0xffff000028287812 */ /* 0x000fe400078ec0ff */
[----:B------:R-:W-:Y:S02]  /*10120*/  LOP3.LUT R42, R42, 0xffff0000, RZ, 0xc0, !PT ;  /* 0xffff00002a2a7812 */ /* 0x000fe400078ec0ff */
[----:B--2---:R-:W-:Y:S02]  /*10130*/  LOP3.LUT R28, R2, 0xffff0000, RZ, 0xc0, !PT ;  /* 0xffff0000021c7812 */ /* 0x004fe400078ec0ff */
[----:B------:R-:W-:Y:S02]  /*10140*/  LOP3.LUT R27, R3, 0xffff0000, RZ, 0xc0, !PT ;  /* 0xffff0000031b7812 */ /* 0x000fe400078ec0ff */
[----:B----4-:R-:W-:Y:S01]  /*10150*/  LOP3.LUT R29, R4, 0xffff0000, RZ, 0xc0, !PT ;  /* 0xffff0000041d7812 */ /* 0x010fe200078ec0ff */
[-C--:B------:R-:W-:Y:S01]  /*10160*/  FMUL.FTZ R22, R24, R28.reuse ;  /* 0x0000001c18167220 */ /* 0x080fe20000410000 */
[----:B------:R-:W-:Y:S01]  /*10170*/  LOP3.LUT R23, R5, 0xffff0000, RZ, 0xc0, !PT ;  /* 0xffff000005177812 */ /* 0x000fe200078ec0ff */
[----:B------:R-:W-:Y:S01]  /*10180*/  FMUL.FTZ R35, R32, R27 ;  /* 0x0000001b20237220 */ /* 0x000fe20000410000 */
[----:B------:R-:W-:Y:S01]  /*10190*/  SHF.L.U32 R3, R3, 0x10, RZ ;  /* 0x0000001003037819 */ /* 0x000fe200000006ff */
[-C--:B------:R-:W-:Y:S01]  /*101a0*/  FMUL.FTZ R31, R24, R29.reuse ;  /* 0x0000001d181f7220 */ /* 0x080fe20000410000 */
[----:B------:R-:W-:Y:S01]  /*101b0*/  FFMA.FTZ R22, R25, R29, -R22 ;  /* 0x0000001d19167223 */ /* 0x000fe20000010816 */
[-C--:B------:R-:W-:Y:S01]  /*101c0*/  FFMA.FTZ R35, R34, R23.reuse, -R35 ;  /* 0x0000001722237223 */ /* 0x080fe20000010823 */
[----:B------:R-:W-:Y:S01]  /*101d0*/  SHF.L.U32 R5, R5, 0x10, RZ ;  /* 0x0000001005057819 */ /* 0x000fe200000006ff */
[----:B------:R-:W-:Y:S01]  /*101e0*/  FFMA.FTZ R31, R25, R28, R31 ;  /* 0x0000001c191f7223 */ /* 0x000fe2000001001f */
[----:B------:R-:W-:Y:S01]  /*101f0*/  FMUL.FTZ R25, R32, R23 ;  /* 0x0000001720197220 */ /* 0x000fe20000410000 */
[----:B------:R-:W-:Y:S01]  /*10200*/  SHF.L.U32 R23, R2, 0x10, RZ ;  /* 0x0000001002177819 */ /* 0x000fe200000006ff */
[----:B------:R-:W-:-:S02]  /*10210*/  IMAD.U32 R29, R4, 0x10000, RZ ;  /* 0x00010000041d7824 */ /* 0x000fc400078e00ff */
[----:B------:R-:W-:Y:S01]  /*10220*/  FMUL.FTZ R2, R42, R3 ;  /* 0x000000032a027220 */ /* 0x000fe20000410000 */
[----:B------:R-:W-:Y:S01]  /*10230*/  FFMA.FTZ R34, R34, R27, R25 ;  /* 0x0000001b22227223 */ /* 0x000fe20000010019 */
[----:B------:R-:W-:Y:S01]  /*10240*/  FMUL.FTZ R42, R42, R5 ;  /* 0x000000052a2a7220 */ /* 0x000fe20000410000 */
[C---:B------:R-:W-:Y:S01]  /*10250*/  FMUL.FTZ R25, R40.reuse, R23 ;  /* 0x0000001728197220 */ /* 0x040fe20000410000 */
[----:B------:R-:W-:Y:S01]  /*10260*/  FMUL.FTZ R40, R40, R29 ;  /* 0x0000001d28287220 */ /* 0x000fe20000410000 */
[C---:B------:R-:W-:Y:S01]  /*10270*/  FFMA.FTZ R2, R33.reuse, R5, -R2 ;  /* 0x0000000521027223 */ /* 0x040fe20000010802 */
[----:B------:R-:W-:Y:S01]  /*10280*/  FFMA.FTZ R3, R33, R3, R42 ;  /* 0x0000000321037223 */ /* 0x000fe2000001002a */
[C---:B------:R-:W-:Y:S01]  /*10290*/  FFMA.FTZ R25, R26.reuse, R29, -R25 ;  /* 0x0000001d1a197223 */ /* 0x040fe20000010819 */
[----:B------:R-:W-:Y:S01]  /*102a0*/  FFMA.FTZ R40, R26, R23, R40 ;  /* 0x000000171a287223 */ /* 0x000fe20000010028 */
[----:B------:R-:W-:Y:S02]  /*102b0*/  F2FP.BF16.F32.PACK_AB R41, R31, R22 ;  /* 0x000000161f29723e */ /* 0x000fe400000010ff */
[----:B------:R-:W-:-:S02]  /*102c0*/  F2FP.BF16.F32.PACK_AB R43, R34, R35 ;  /* 0x00000023222b723e */ /* 0x000fc400000010ff */
[----:B------:R-:W-:Y:S02]  /*102d0*/  F2FP.BF16.F32.PACK_AB R40, R40, R25 ;  /* 0x000000192828723e */ /* 0x000fe400000010ff */
[----:B------:R-:W-:Y:S02]  /*102e0*/  F2FP.BF16.F32.PACK_AB R42, R3, R2 ;  /* 0x00000002032a723e */ /* 0x000fe400000010ff */
.L_x_1374:
[----:B------:R-:W-:Y:S05]  /*102f0*/  BSYNC B0 ;  /* 0x0000000000007941 */ /* 0x000fea0003800000 */
.L_x_1373:
[----:B-----5:R1:W-:Y:S02]  /*10300*/  STS.128 [R241+0x7000], R40 ;  /* 0x00700028f1007388 */ /* 0x0203e40000000c00 */
.L_x_1360:
[----:B------:R-:W-:Y:S05]  /*10310*/  BSYNC B2 ;  /* 0x0000000000027941 */ /* 0x000fea0003800000 */
.L_x_1359:
[----:B------:R-:W-:-:S05]  /*10320*/  VIADD R4, R182, 0x30 ;  /* 0x00000030b6047836 */ /* 0x000fca0000000000 */
[----:B------:R-:W-:-:S04]  /*10330*/  ISETP.GE.AND P0, PT, R4, R13, PT ;  /* 0x0000000d0400720c */ /* 0x000fc80003f06270 */
[----:B------:R-:W-:-:S13]  /*10340*/  ISETP.LT.OR P0, PT, R57, -0x187, P0 ;  /* 0xfffffe793900780c */ /* 0x000fda0000701670 */
[----:B------:R-:W-:Y:S05]  /*10350*/  @P0 BRA `(.L_x_1375) ;  /* 0x0000007000ec0947 */ /* 0x000fea0003800000 */
[----:B-----5:R-:W-:Y:S01]  /*10360*/  ISETP.GE.AND P0, PT, R14, R6, PT ;  /* 0x000000060e00720c */ /* 0x020fe20003f06270 */
        /* <DEDUP_REMOVED lines=28> */
[C---:B--2---:R-:W-:Y:S01]  /*10530*/  LOP3.LUT R28, R14.reuse, 0xffff0000, RZ, 0xc0, !PT ;  /* 0xffff00000e1c7812 */ /* 0x044fe200078ec0ff */
[----:B------:R-:W-:Y:S01]  /*10540*/  FMUL.FTZ R20, R5, R26 ;  /* 0x0000001a05147220 */ /* 0x000fe20000410000 */
[----:B------:R-:W-:Y:S01]  /*10550*/  LOP3.LUT R23, R15, 0xffff0000, RZ, 0xc0, !PT ;  /* 0xffff00000f177812 */ /* 0x000fe200078ec0ff */
[----:B------:R-:W-:Y:S01]  /*10560*/  IMAD.U32 R14, R14, 0x10000, RZ ;  /* 0x000100000e0e7824 */ /* 0x000fe200078e00ff */
[----:B------:R-:W-:Y:S01]  /*10570*/  SHF.L.U32 R2, R2, 0x10, RZ ;  /* 0x0000001002027819 */ /* 0x000fe200000006ff */
[-C--:B------:R-:W-:Y:S01]  /*10580*/  FMUL.FTZ R5, R5, R28.reuse ;  /* 0x0000001c05057220 */ /* 0x080fe20000410000 */
[----:B------:R-:W-:Y:S01]  /*10590*/  SHF.L.U32 R3, R3, 0x10, RZ ;  /* 0x0000001003037819 */ /* 0x000fe200000006ff */
[----:B------:R-:W-:Y:S01]  /*105a0*/  FFMA.FTZ R20, R7, R28, -R20 ;  /* 0x0000001c07147223 */ /* 0x000fe20000010814 */
[----:B------:R-:W-:Y:S01]  /*105b0*/  SHF.L.U32 R15, R15, 0x10, RZ ;  /* 0x000000100f0f7819 */ /* 0x000fe200000006ff */
[----:B------:R-:W-:Y:S01]  /*105c0*/  FFMA.FTZ R5, R7, R26, R5 ;  /* 0x0000001a07057223 */ /* 0x000fe20000010005 */
[----:B------:R-:W-:Y:S01]  /*105d0*/  FMUL.FTZ R31, R30, R21 ;  /* 0x000000151e1f7220 */ /* 0x000fe20000410000 */
[C---:B------:R-:W-:Y:S01]  /*105e0*/  FMUL.FTZ R26, R29.reuse, R2 ;  /* 0x000000021d1a7220 */ /* 0x040fe20000410000 */
[----:B------:R-:W-:Y:S01]  /*105f0*/  FMUL.FTZ R28, R22, R3 ;  /* 0x00000003161c7220 */ /* 0x000fe20000410000 */
[----:B------:R-:W-:Y:S01]  /*10600*/  FMUL.FTZ R7, R30, R23 ;  /* 0x000000171e077220 */ /* 0x000fe20000410000 */
[-C--:B------:R-:W-:Y:S01]  /*10610*/  FMUL.FTZ R29, R29, R14.reuse ;  /* 0x0000000e1d1d7220 */ /* 0x080fe20000410000 */
        /* <DEDUP_REMOVED lines=11> */
.L_x_1379:
[----:B------:R-:W-:Y:S05]  /*106d0*/  BSYNC B0 ;  /* 0x0000000000007941 */ /* 0x000fea0003800000 */
.L_x_1378:
[----:B-----5:R3:W-:Y:S02]  /*106e0*/  STS.128 [R241+0x1800], R20 ;  /* 0x00180014f1007388 */ /* 0x0207e40000000c00 */
.L_x_1377:
[----:B------:R-:W-:Y:S05]  /*106f0*/  BSYNC B1 ;  /* 0x0000000000017941 */ /* 0x000fea0003800000 */
.L_x_1376:
        /* <DEDUP_REMOVED lines=10> */
[----:B-----5:R-:W-:Y:S02]  /*107a0*/  LOP3.LUT R5, R21, 0xffff0000, RZ, 0xc0, !PT ;  /* 0xffff000015057812 */ /* 0x020fe400078ec0ff */
[C---:B------:R-:W-:Y:S02]  /*107b0*/  SHF.L.U32 R11, R20.reuse, 0x10, RZ ;  /* 0x00000010140b7819 */ /* 0x040fe400000006ff */
[----:B------:R-:W-:Y:S02]  /*107c0*/  LOP3.LUT R27, R20, 0xffff0000, RZ, 0xc0, !PT ;  /* 0xffff0000141b7812 */ /* 0x000fe400078ec0ff */
[----:B------:R-:W-:-:S02]  /*107d0*/  SHF.L.U32 R32, R23, 0x10, RZ ;  /* 0x0000001017207819 */ /* 0x000fc400000006ff */
[----:B------:R-:W-:Y:S01]  /*107e0*/  LOP3.LUT R30, R23, 0xffff0000, RZ, 0xc0, !PT ;  /* 0xffff0000171e7812 */ /* 0x000fe200078ec0ff */
[C---:B------:R-:W-:Y:S01]  /*107f0*/  IMAD.U32 R23, R22.reuse, 0x10000, RZ ;  /* 0x0001000016177824 */ /* 0x040fe200078e00ff */
[----:B------:R-:W-:Y:S02]  /*10800*/  SHF.L.U32 R7, R21, 0x10, RZ ;  /* 0x0000001015077819 */ /* 0x000fe400000006ff */
[----:B------:R-:W-:Y:S02]  /*10810*/  LOP3.LUT R22, R22, 0xffff0000, RZ, 0xc0, !PT ;  /* 0xffff000016167812 */ /* 0x000fe400078ec0ff */
[----:B--2---:R-:W-:Y:S02]  /*10820*/  LOP3.LUT R26, R2, 0xffff0000, RZ, 0xc0, !PT ;  /* 0xffff0000021a7812 */ /* 0x004fe400078ec0ff */
[----:B------:R-:W-:Y:S02]  /*10830*/  LOP3.LUT R13, R3, 0xffff0000, RZ, 0xc0, !PT ;  /* 0xffff0000030d7812 */ /* 0x000fe400078ec0ff */
[C---:B----4-:R-:W-:Y:S01]  /*10840*/  LOP3.LUT R28, R14.reuse, 0xffff0000, RZ, 0xc0, !PT ;  /* 0xffff00000e1c7812 */ /* 0x050fe200078ec0ff */
        /* <DEDUP_REMOVED lines=25> */
.L_x_1383:
[----:B------:R-:W-:Y:S05]  /*109e0*/  BSYNC B0 ;  /* 0x0000000000007941 */ /* 0x000fea0003800000 */
.L_x_1382:
[----:B-----5:R1:W-:Y:S02]  /*109f0*/  STS.128 [R241+0x3800], R20 ;  /* 0x00380014f1007388 */ /* 0x0203e40000000c00 */
.L_x_1381:
[----:B------:R-:W-:Y:S05]  /*10a00*/  BSYNC B1 ;  /* 0x0000000000017941 */ /* 0x000fea0003800000 */
.L_x_1380:
        /* <DEDUP_REMOVED lines=10> */
[C---:B-----5:R-:W-:Y:S02]  /*10ab0*/  SHF.L.U32 R13, R20.reuse, 0x10, RZ ;  /* 0x00000010140d7819 */ /* 0x060fe400000006ff */
[----:B------:R-:W-:Y:S02]  /*10ac0*/  LOP3.LUT R27, R20, 0xffff0000, RZ, 0xc0, !PT ;  /* 0xffff0000141b7812 */ /* 0x000fe400078ec0ff */
[----:B------:R-:W-:Y:S02]  /*10ad0*/  LOP3.LUT R5, R21, 0xffff0000, RZ, 0xc0, !PT ;  /* 0xffff000015057812 */ /* 0x000fe400078ec0ff */
[----:B------:R-:W-:-:S02]  /*10ae0*/  SHF.L.U32 R30, R23, 0x10, RZ ;  /* 0x00000010171e7819 */ /* 0x000fc400000006ff */
[----:B------:R-:W-:Y:S01]  /*10af0*/  LOP3.LUT R28, R23, 0xffff0000, RZ, 0xc0, !PT ;  /* 0xffff0000171c7812 */ /* 0x000fe200078ec0ff */
[C---:B------:R-:W-:Y:S01]  /*10b00*/  IMAD.U32 R23, R22.reuse, 0x10000, RZ ;  /* 0x0001000016177824 */ /* 0x040fe200078e00ff */
[----:B------:R-:W-:Y:S02]  /*10b10*/  SHF.L.U32 R7, R21, 0x10, RZ ;  /* 0x0000001015077819 */ /* 0x000fe400000006ff */
        /* <DEDUP_REMOVED lines=29> */
.L_x_1387:
[----:B------:R-:W-:Y:S05]  /*10cf0*/  BSYNC B0 ;  /* 0x0000000000007941 */ /* 0x000fea0003800000 */
.L_x_1386:
[----:B-----5:R3:W-:Y:S02]  /*10d00*/  STS.128 [R241+0x5800], R20 ;  /* 0x00580014f1007388 */ /* 0x0207e40000000c00 */
.L_x_1385:
[----:B------:R-:W-:Y:S05]  /*10d10*/  BSYNC B1 ;  /* 0x0000000000017941 */ /* 0x000fea0003800000 */
.L_x_1384:
[----:B------:R-:W-:-:S13]  /*10d20*/  ISETP.GE.AND P0, PT, R9, R6, PT ;  /* 0x000000060900720c */ /* 0x000fda0003f06270 */
[----:B------:R1:W-:Y:S01]  /*10d30*/  @P0 STS.128 [R241+0x7800], RZ ;  /* 0x007800fff1000388 */ /* 0x0003e20000000c00 */
[----:B------:R-:W-:Y:S05]  /*10d40*/  @P0 BRA `(.L_x_1375) ;  /* 0x0000006800700947 */ /* 0x000fea0003800000 */
[----:B-1-3--:R-:W5:Y:S01]  /*10d50*/  LD.E.128 R36, desc[UR6][R38.64+0x180] ;  /* 0x0001800626247980 */ /* 0x00af62000c101d00 */
        /* <DEDUP_REMOVED lines=8> */
[----:B------:R-:W-:Y:S02]  /*10de0*/  SHF.L.U32 R9, R36, 0x10, RZ ;  /* 0x0000001024097819 */ /* 0x000fe400000006ff */
[----:B------:R-:W-:-:S02]  /*10df0*/  LOP3.LUT R20, R39, 0xffff0000, RZ, 0xc0, !PT ;  /* 0xffff000027147812 */ /* 0x000fc400078ec0ff */
[----:B------:R-:W-:Y:S02]  /*10e00*/  LOP3.LUT R38, R38, 0xffff0000, RZ, 0xc0, !PT ;  /* 0xffff000026267812 */ /* 0x000fe400078ec0ff */
[----:B------:R-:W-:Y:S02]  /*10e10*/  LOP3.LUT R36, R36, 0xffff0000, RZ, 0xc0, !PT ;  /* 0xffff000024247812 */ /* 0x000fe400078ec0ff */
[----:B------:R-:W-:Y:S02]  /*10e20*/  SHF.L.U32 R21, R39, 0x10, RZ ;  /* 0x0000001027157819 */ /* 0x000fe400000006ff */
[----:B---3--:R-:W-:Y:S02]  /*10e30*/  LOP3.LUT R13, R2, 0xffff0000, RZ, 0xc0, !PT ;  /* 0xffff0000020d7812 */ /* 0x008fe400078ec0ff */
[----:B------:R-:W-:Y:S02]  /*10e40*/  LOP3.LUT R11, R3, 0xffff0000, RZ, 0xc0, !PT ;  /* 0xffff0000030b7812 */ /* 0x000fe400078ec0ff */
[----:B--2---:R-:W-:Y:S01]  /*10e50*/  LOP3.LUT R15, R6, 0xffff0000, RZ, 0xc0, !PT ;  /* 0xffff0000060f7812 */ /* 0x004fe200078ec0ff */
        /* <DEDUP_REMOVED lines=10> */
[----:B------:R-:W-:Y:S01]  /*10f00*/  FMUL.FTZ R13, R38, R3 ;  /* 0x00000003260d7220 */ /* 0x000fe20000410000 */
[----:B------:R-:W-:Y:S01]  /*10f10*/  FMUL.FTZ R20, R20, R14 ;  /* 0x0000000e14147220 */ /* 0x000fe20000410000 */
[C---:B------:R-:W-:Y:S01]  /*10f20*/  FMUL.FTZ R0, R36.reuse, R2 ;  /* 0x0000000224007220 */ /* 0x040fe20000410000 */
[----:B------:R-:W-:Y:S01]  /*10f30*/  FMUL.FTZ R15, R36, R6 ;  /* 0x00000006240f7220 */ /* 0x000fe20000410000 */
        /* <DEDUP_REMOVED lines=11> */
.L_x_1389:
[----:B------:R-:W-:Y:S05]  /*10ff0*/  BSYNC B0 ;  /* 0x0000000000007941 */ /* 0x000fea0003800000 */
.L_x_1388:
[----:B-----5:R1:W-:Y:S01]  /*11000*/  STS.128 [R241+0x7800], R36 ;  /* 0x00780024f1007388 */ /* 0x0203e20000000c00 */
[----:B------:R-:W-:Y:S05]  /*11010*/  BRA `(.L_x_1375) ;  /* 0x0000006400bc7947 */ /* 0x000fea0003800000 */
.L_x_1326:
[----:B------:R-:W-:Y:S04]  /*11020*/  BSSY B2, `(.L_x_1390) ;  /* 0x0000168000027945 */ /* 0x000fe80003800000 */
[----:B------:R-:W-:Y:S05]  /*11030*/  @!P0 BRA `(.L_x_1391) ;  /* 0x0000001400988947 */ /* 0x000fea0003800000 */
[----:B-----5:R-:W-:Y:S01]  /*11040*/  ISETP.GE.AND P0, PT, R14, R6, PT ;  /* 0x000000060e00720c */ /* 0x020fe20003f06270 */
        /* <DEDUP_REMOVED lines=41> */
[C---:B----4-:R-:W-:Y:S01]  /*112e0*/  IMAD.U32 R52, R24.reuse, 0x10000, RZ ;  /* 0x0001000018347824 */ /* 0x050fe200078e00ff */
        /* <DEDUP_REMOVED lines=26> */
[----:B------:R-:W-:Y:S01]  /*11490*/  LOP3.LUT R29, R29, 0xffff0000, RZ, 0xc0, !PT ;  /* 0xffff00001d1d7812 */ /* 0x000fe200078ec0ff */
[----:B------:R-:W-:Y:S01]  /*114a0*/  FMUL.FTZ R34, R34, R51 ;  /* 0x0000003322227220 */ /* 0x000fe20000410000 */
[C---:B------:R-:W-:Y:S01]  /*114b0*/  SHF.L.U32 R26, R31.reuse, 0x10, RZ ;  /* 0x000000101f1a7819 */ /* 0x040fe200000006ff */
[----:B------:R-:W-:Y:S01]  /*114c0*/  FMUL.FTZ R61, R50, R61 ;  /* 0x0000003d323d7220 */ /* 0x000fe20000410000 */
[----:B------:R-:W-:Y:S01]  /*114d0*/  LOP3.LUT R30, R31, 0xffff0000, RZ, 0xc0, !PT ;  /* 0xffff00001f1e7812 */ /* 0x000fe200078ec0ff */
        /* <DEDUP_REMOVED lines=11> */
[----:B------:R-:W-:Y:S02]  /*11590*/  F2FP.BF16.F32.PACK_AB R35, R30, R21 ;  /* 0x000000151e23723e */ /* 0x000fe400000010ff */
[----:B------:R-:W-:Y:S02]  /*115a0*/  F2FP.BF16.F32.PACK_AB R34, R27, R28 ;  /* 0x0000001c1b22723e */ /* 0x000fe400000010ff */
.L_x_1395:
[----:B------:R-:W-:Y:S05]  /*115b0*/  BSYNC B0 ;  /* 0x0000000000007941 */ /* 0x000fea0003800000 */
.L_x_1394:
[----:B-----5:R3:W-:Y:S02]  /*115c0*/  STS.128 [R241], R32 ;  /* 0x00000020f1007388 */ /* 0x0207e40000000c00 */
.L_x_1393:
[----:B------:R-:W-:Y:S05]  /*115d0*/  BSYNC B1 ;  /* 0x0000000000017941 */ /* 0x000fea0003800000 */
.L_x_1392:
        /* <DEDUP_REMOVED lines=87> */
.L_x_1399:
[----:B------:R-:W-:Y:S05]  /*11b50*/  BSYNC B0 ;  /* 0x0000000000007941 */ /* 0x000fea0003800000 */
.L_x_1398:
[----:B-----5:R1:W-:Y:S02]  /*11b60*/  STS.128 [R241+0x2000], R32 ;  /* 0x00200020f1007388 */ /* 0x0203e40000000c00 */
.L_x_1397:
[----:B------:R-:W-:Y:S05]  /*11b70*/  BSYNC B1 ;  /* 0x0000000000017941 */ /* 0x000fea0003800000 */
.L_x_1396:
        /* <DEDUP_REMOVED lines=42> */
[C---:B--2---:R-:W-:Y:S01]  /*11e20*/  IMAD.U32 R52, R24.reuse, 0x10000, RZ ;  /* 0x0001000018347824 */ /* 0x044fe200078e00ff */
        /* <DEDUP_REMOVED lines=44> */
.L_x_1403:
[----:B------:R-:W-:Y:S05]  /*120f0*/  BSYNC B0 ;  /* 0x0000000000007941 */ /* 0x000fea0003800000 */
.L_x_1402:
[----:B-----5:R3:W-:Y:S02]  /*12100*/  STS.128 [R241+0x4000], R32 ;  /* 0x00400020f1007388 */ /* 0x0207e40000000c00 */
.L_x_1401:
[----:B------:R-:W-:Y:S05]  /*12110*/  BSYNC B1 ;  /* 0x0000000000017941 */ /* 0x000fea0003800000 */
.L_x_1400:
        /* <DEDUP_REMOVED lines=28> */
[C---:B-12---:R-:W-:Y:S01]  /*122e0*/  IMAD.U32 R44, R34.reuse, 0x10000, RZ ;  /* 0x00010000222c7824 */ /* 0x046fe200078e00ff */
        /* <DEDUP_REMOVED lines=57> */
.L_x_1405:
[----:B------:R-:W-:Y:S05]  /*12680*/  BSYNC B0 ;  /* 0x0000000000007941 */ /* 0x000fea0003800000 */
.L_x_1404:
[----:B-----5:R3:W-:Y:S02]  /*12690*/  STS.128 [R241+0x6000], R32 ;  /* 0x00600020f1007388 */ /* 0x0207e40000000c00 */
.L_x_1391:
[----:B------:R-:W-:Y:S05]  /*126a0*/  BSYNC B2 ;  /* 0x0000000000027941 */ /* 0x000fea0003800000 */
.L_x_1390:
[----:B------:R-:W-:Y:S01]  /*126b0*/  VIADD R8, R182, 0x10 ;  /* 0x00000010b6087836 */ /* 0x000fe20000000000 */
[----:B------:R-:W-:Y:S04]  /*126c0*/  BSSY B2, `(.L_x_1406) ;  /* 0x0000176000027945 */ /* 0x000fe80003800000 */
[----:B------:R-:W-:-:S04]  /*126d0*/  ISETP.GE.AND P0, PT, R8, R13, PT ;  /* 0x0000000d0800720c */ /* 0x000fc80003f06270 */
[----:B------:R-:W-:-:S13]  /*126e0*/  ISETP.LT.OR P0, PT, R57, -0x87, P0 ;  /* 0xffffff793900780c */ /* 0x000fda0000701670 */
[----:B------:R-:W-:Y:S05]  /*126f0*/  @P0 BRA `(.L_x_1407) ;  /* 0x0000001400c80947 */ /* 0x000fea0003800000 */
[----:B-----5:R-:W-:Y:S01]  /*12700*/  ISETP.GE.AND P0, PT, R14, R6, PT ;  /* 0x000000060e00720c */ /* 0x020fe20003f06270 */
        /* <DEDUP_REMOVED lines=17> */
[----:B------:R-:W-:Y:S02]  /*12820*/  LEA R24, P1, R25, R16, 0x1 ;  /* 0x0000001019187211 */ /* 0x000fe400078208ff */
[----:B------:R-:W-:Y:S02]  /*12830*/  @P0 IADD3 R28, -R7, RZ, RZ ;  /* 0x000000ff071c0210 */ /* 0x000fe40007ffe1ff */
[----:B------:R-:W-:Y:S01]  /*12840*/  LEA.HI.X R25, R25, R17, R23, 0x1, P1 ;  /* 0x0000001119197211 */ /* 0x000fe200008f0c17 */
[----:B------:R-:W-:Y:S01]  /*12850*/  IMAD.WIDE R20, R21, 0x2, R42 ;  /* 0x0000000215147825 */ /* 0x000fe200078e022a */
[----:B------:R-:W-:-:S04]  /*12860*/  IADD3 R5, P1, R28, R5, RZ ;  /* 0x000000051c057210 */ /* 0x000fc80007f3e0ff */
[----:B------:R-:W3:Y:S01]  /*12870*/  LD.E.128 R24, desc[UR6][R24.64] ;  /* 0x0000000618187980 */ /* 0x000ee2000c101d00 */
[----:B------:R-:W-:Y:S02]  /*12880*/  LEA.HI.X.SX32 R4, R28, R4, 0x1, P1 ;  /* 0x000000041c047211 */ /* 0x000fe400008f0eff */
[C---:B------:R-:W-:Y:S01]  /*12890*/  LEA R28, P1, R5.reuse, R36, 0x1 ;  /* 0x00000024051c7211 */ /* 0x040fe200078208ff */
[----:B------:R-:W4:Y:S03]  /*128a0*/  LD.E.128 R20, desc[UR6][R20.64] ;  /* 0x0000000614147980 */ /* 0x000f26000c101d00 */
[----:B------:R-:W-:-:S06]  /*128b0*/  LEA.HI.X R29, R5, R37, R4, 0x1, P1 ;  /* 0x00000025051d7211 */ /* 0x000fcc00008f0c04 */
[----:B------:R-:W4:Y:S01]  /*128c0*/  LD.E.128 R28, desc[UR6][R28.64] ;  /* 0x000000061c1c7980 */ /* 0x000f22000c101d00 */
[C---:B--2--5:R-:W-:Y:S01]  /*128d0*/  IMAD.U32 R44, R32.reuse, 0x10000, RZ ;  /* 0x00010000202c7824 */ /* 0x064fe200078e00ff */
        /* <DEDUP_REMOVED lines=11> */
[----:B----4-:R-:W-:Y:S01]  /*12990*/  IMAD.U32 R61, R22, 0x10000, RZ ;  /* 0x00010000163d7824 */ /* 0x010fe200078e00ff */
        /* <DEDUP_REMOVED lines=16> */
[C---:B------:R-:W-:Y:S01]  /*12aa0*/  LOP3.LUT R22, R23.reuse, 0xffff0000, RZ, 0xc0, !PT ;  /* 0xffff000017167812 */ /* 0x040fe200078ec0ff */
[----:B------:R-:W-:Y:S01]  /*12ab0*/  @!P0 FADD.FTZ R48, -R48, -RZ ;  /* 0x800000ff30308221 */ /* 0x000fe20000010100 */
[----:B------:R-:W-:Y:S01]  /*12ac0*/  SHF.L.U32 R20, R23, 0x10, RZ ;  /* 0x0000001017147819 */ /* 0x000fe200000006ff */
[----:B------:R-:W-:Y:S01]  /*12ad0*/  FMUL.FTZ R26, R21, R26 ;  /* 0x0000001a151a7220 */ /* 0x000fe20000410000 */
[----:B------:R-:W-:-:S02]  /*12ae0*/  IMAD.U32 R23, R28, 0x10000, RZ ;  /* 0x000100001c177824 */ /* 0x000fc400078e00ff */
[----:B------:R-:W-:Y:S01]  /*12af0*/  FMUL.FTZ R27, R22, R27 ;  /* 0x0000001b161b7220 */ /* 0x000fe20000410000 */
[----:B------:R-:W-:Y:S01]  /*12b00*/  LOP3.LUT R22, R28, 0xffff0000, RZ, 0xc0, !PT ;  /* 0xffff00001c167812 */ /* 0x000fe200078ec0ff */
[----:B------:R-:W-:Y:S01]  /*12b10*/  FMUL.FTZ R20, R20, R25 ;  /* 0x0000001914147220 */ /* 0x000fe20000410000 */
[----:B------:R-:W-:Y:S01]  /*12b20*/  FMUL.FTZ R51, R51, R24 ;  /* 0x0000001833337220 */ /* 0x000fe20000410000 */
[C---:B------:R-:W-:Y:S01]  /*12b30*/  SHF.L.U32 R21, R29.reuse, 0x10, RZ ;  /* 0x000000101d157819 */ /* 0x040fe200000006ff */
        /* <DEDUP_REMOVED lines=21> */
.L_x_1411:
[----:B------:R-:W-:Y:S05]  /*12c90*/  BSYNC B0 ;  /* 0x0000000000007941 */ /* 0x000fea0003800000 */
.L_x_1410:
[----:B-----5:R3:W-:Y:S02]  /*12ca0*/  STS.128 [R241+0x800], R32 ;  /* 0x00080020f1007388 */ /* 0x0207e40000000c00 */
.L_x_1409:
[----:B------:R-:W-:Y:S05]  /*12cb0*/  BSYNC B1 ;  /* 0x0000000000017941 */ /* 0x000fea0003800000 */
.L_x_1408:
        /* <DEDUP_REMOVED lines=16> */
[----:B------:R-:W-:-:S04]  /*12dc0*/  IADD3 R25, P1, R23, R5, RZ ;  /* 0x0000000517197210 */ /* 0x000fc80007f3e0ff */
[----:B------:R-:W-:Y:S02]  /*12dd0*/  LEA.HI.X.SX32 R23, R23, R4, 0x1, P1 ;  /* 0x0000000417177211 */ /* 0x000fe400008f0eff */
[C---:B------:R-:W-:Y:S02]  /*12de0*/  LEA R24, P1, R25.reuse, R16, 0x1 ;  /* 0x0000001019187211 */ /* 0x040fe400078208ff */
[----:B------:R-:W-:Y:S01]  /*12df0*/  MOV R28, RZ ;  /* 0x000000ff001c7202 */ /* 0x000fe20000000f00 */
[----:B------:R-:W-:Y:S01]  /*12e00*/  @P0 IMAD.MOV R28, RZ, RZ, -R7 ;  /* 0x000000ffff1c0224 */ /* 0x000fe200078e0a07 */
[----:B------:R-:W-:Y:S01]  /*12e10*/  LEA.HI.X R25, R25, R17, R23, 0x1, P1 ;  /* 0x0000001119197211 */ /* 0x000fe200008f0c17 */
[----:B------:R-:W-:-:S03]  /*12e20*/  IMAD.WIDE R20, R21, 0x2, R42 ;  /* 0x0000000215147825 */ /* 0x000fc600078e022a */
[C---:B------:R-:W-:Y:S02]  /*12e30*/  IADD3 R5, P1, R28.reuse, R5, RZ ;  /* 0x000000051c057210 */ /* 0x040fe40007f3e0ff */
[----:B------:R-:W3:Y:S02]  /*12e40*/  LD.E.128 R24, desc[UR6][R24.64] ;  /* 0x0000000618187980 */ /* 0x000ee4000c101d00 */
        /* <DEDUP_REMOVED lines=16> */
[----:B------:R-:W-:Y:S01]  /*12f50*/  SHF.L.U32 R24, R25, 0x10, RZ ;  /* 0x0000001019187819 */ /* 0x000fe200000006ff */
[----:B------:R-:W-:Y:S01]  /*12f60*/  @!P0 FADD.FTZ R35, -R35, -RZ ;  /* 0x800000ff23238221 */ /* 0x000fe20000010100 */
        /* <DEDUP_REMOVED lines=47> */
.L_x_1415:
[----:B------:R-:W-:Y:S05]  /*13260*/  BSYNC B0 ;  /* 0x0000000000007941 */ /* 0x000fea0003800000 */
.L_x_1414:
[----:B-----5:R3:W-:Y:S02]  /*13270*/  STS.128 [R241+0x2800], R32 ;  /* 0x00280020f1007388 */ /* 0x0207e40000000c00 */
.L_x_1413:
[----:B------:R-:W-:Y:S05]  /*13280*/  BSYNC B1 ;  /* 0x0000000000017941 */ /* 0x000fea0003800000 */
.L_x_1412:
        /* <DEDUP_REMOVED lines=90> */
.L_x_1419:
[----:B------:R-:W-:Y:S05]  /*13830*/  BSYNC B0 ;  /* 0x0000000000007941 */ /* 0x000fea0003800000 */
.L_x_1418:
[----:B-----5:R3:W-:Y:S02]  /*13840*/  STS.128 [R241+0x4800], R32 ;  /* 0x00480020f1007388 */ /* 0x0207e40000000c00 */
.L_x_1417:
[----:B------:R-:W-:Y:S05]  /*13850*/  BSYNC B1 ;  /* 0x0000000000017941 */ /* 0x000fea0003800000 */
.L_x_1416:
        /* <DEDUP_REMOVED lines=16> */
[----:B------:R-:W-:Y:S01]  /*13960*/  MOV R12, RZ ;  /* 0x000000ff000c7202 */ /* 0x000fe20000000f00 */
[----:B------:R-:W-:Y:S01]  /*13970*/  @P0 IMAD.MOV R12, RZ, RZ, -R7 ;  /* 0x000000ffff0c0224 */ /* 0x000fe200078e0a07 */
[----:B------:R-:W-:Y:S02]  /*13980*/  LEA.HI.X.SX32 R25, R25, R4, 0x1, P1 ;  /* 0x0000000419197211 */ /* 0x000fe400008f0eff */
[----:B------:R-:W-:Y:S01]  /*13990*/  LEA R24, P1, R27, R16, 0x1 ;  /* 0x000000101b187211 */ /* 0x000fe200078208ff */
[----:B------:R-:W-:-:S03]  /*139a0*/  IMAD.WIDE R28, R29, 0x2, R42 ;  /* 0x000000021d1c7825 */ /* 0x000fc600078e022a */
[----:B------:R-:W-:Y:S02]  /*139b0*/  LEA.HI.X R25, R27, R17, R25, 0x1, P1 ;  /* 0x000000111b197211 */ /* 0x000fe400008f0c19 */
[C---:B------:R-:W-:Y:S01]  /*139c0*/  IADD3 R5, P1, R12.reuse, R5, RZ ;  /* 0x000000050c057210 */ /* 0x040fe20007f3e0ff */
[----:B------:R-:W4:Y:S03]  /*139d0*/  LD.E.128 R28, desc[UR6][R28.64+0x180] ;  /* 0x000180061c1c7980 */ /* 0x000f26000c101d00 */
[----:B------:R-:W-:Y:S01]  /*139e0*/  LEA.HI.X.SX32 R4, R12, R4, 0x1, P1 ;  /* 0x000000040c047211 */ /* 0x000fe200008f0eff */
[----:B------:R-:W4:Y:S01]  /*139f0*/  LD.E.128 R24, desc[UR6][R24.64] ;  /* 0x0000000618187980 */ /* 0x000f22000c101d00 */
[----:B-1-3--:R-:W-:-:S04]  /*13a00*/  LEA R32, P1, R5, R36, 0x1 ;  /* 0x0000002405207211 */ /* 0x00afc800078208ff */
[----:B------:R-:W-:-:S06]  /*13a10*/  LEA.HI.X R33, R5, R37, R4, 0x1, P1 ;  /* 0x0000002505217211 */ /* 0x000fcc00008f0c04 */
[----:B------:R-:W3:Y:S01]  /*13a20*/  LD.E.128 R32, desc[UR6][R32.64] ;  /* 0x0000000620207980 */ /* 0x000ee2000c101d00 */
[C---:B-----5:R-:W-:Y:S01]  /*13a30*/  IMAD.U32 R12, R20.reuse, 0x10000, RZ ;  /* 0x00010000140c7824 */ /* 0x060fe200078e00ff */
[----:B------:R-:W-:Y:S01]  /*13a40*/  LOP3.LUT R5, R20, 0xffff0000, RZ, 0xc0, !PT ;  /* 0xffff000014057812 */ /* 0x000fe200078ec0ff */
[----:B--2---:R-:W-:Y:S01]  /*13a50*/  IMAD.U32 R45, R23, 0x10000, RZ ;  /* 0x00010000172d7824 */ /* 0x004fe200078e00ff */
[C---:B------:R-:W-:Y:S01]  /*13a60*/  LOP3.LUT R4, R21.reuse, 0xffff0000, RZ, 0xc0, !PT ;  /* 0xffff000015047812 */ /* 0x040fe200078ec0ff */
[C---:B------:R-:W-:Y:S01]  /*13a70*/  IMAD.U32 R42, R22.reuse, 0x10000, RZ ;  /* 0x00010000162a7824 */ /* 0x040fe200078e00ff */
[----:B------:R-:W-:Y:S02]  /*13a80*/  SHF.L.U32 R43, R21, 0x10, RZ ;  /* 0x00000010152b7819 */ /* 0x000fe400000006ff */
[----:B------:R-:W-:Y:S02]  /*13a90*/  LOP3.LUT R20, R23, 0xffff0000, RZ, 0xc0, !PT ;  /* 0xffff000017147812 */ /* 0x000fe400078ec0ff */
[----:B------:R-:W-:-:S02]  /*13aa0*/  LOP3.LUT R21, R22, 0xffff0000, RZ, 0xc0, !PT ;  /* 0xffff000016157812 */ /* 0x000fc400078ec0ff */
[----:B----4-:R-:W-:Y:S02]  /*13ab0*/  SHF.L.U32 R49, R28, 0x10, RZ ;  /* 0x000000101c317819 */ /* 0x010fe400000006ff */
[----:B------:R-:W-:Y:S01]  /*13ac0*/  LOP3.LUT R23, R24, 0xffff0000, RZ, 0xc0, !PT ;  /* 0xffff000018177812 */ /* 0x000fe200078ec0ff */
[C---:B------:R-:W-:Y:S01]  /*13ad0*/  IMAD.U32 R22, R25.reuse, 0x10000, RZ ;  /* 0x0001000019167824 */ /* 0x040fe200078e00ff */
[----:B------:R-:W-:Y:S02]  /*13ae0*/  LOP3.LUT R47, R25, 0xffff0000, RZ, 0xc0, !PT ;  /* 0xffff0000192f7812 */ /* 0x000fe400078ec0ff */
[C---:B------:R-:W-:Y:S02]  /*13af0*/  SHF.L.U32 R46, R26.reuse, 0x10, RZ ;  /* 0x000000101a2e7819 */ /* 0x040fe400000006ff */
[----:B------:R-:W-:Y:S02]  /*13b00*/  LOP3.LUT R25, R26, 0xffff0000, RZ, 0xc0, !PT ;  /* 0xffff00001a197812 */ /* 0x000fe400078ec0ff */
[----:B------:R-:W-:Y:S01]  /*13b10*/  SHF.L.U32 R44, R24, 0x10, RZ ;  /* 0x00000010182c7819 */ /* 0x000fe200000006ff */
[C---:B------:R-:W-:Y:S01]  /*13b20*/  IMAD.U32 R24, R27.reuse, 0x10000, RZ ;  /* 0x000100001b187824 */ /* 0x040fe200078e00ff */
[----:B------:R-:W-:Y:S01]  /*13b30*/  LOP3.LUT R26, R27, 0xffff0000, RZ, 0xc0, !PT ;  /* 0xffff00001b1a7812 */ /* 0x000fe200078ec0ff */
[----:B------:R-:W-:Y:S01]  /*13b40*/  IMAD.U32 R27, R29, 0x10000, RZ ;  /* 0x000100001d1b7824 */ /* 0x000fe200078e00ff */
[----:B------:R-:W-:Y:S01]  /*13b50*/  LOP3.LUT R28, R28, 0xffff0000, RZ, 0xc0, !PT ;  /* 0xffff00001c1c7812 */ /* 0x000fe200078ec0ff */
[----:B------:R-:W-:Y:S01]  /*13b60*/  @!P0 FADD.FTZ R23, -R23, -RZ ;  /* 0x800000ff17178221 */ /* 0x000fe20000010100 */
[----:B------:R-:W-:Y:S01]  /*13b70*/  LOP3.LUT R48, R29, 0xffff0000, RZ, 0xc0, !PT ;  /* 0xffff00001d307812 */ /* 0x000fe200078ec0ff */
[----:B------:R-:W-:Y:S01]  /*13b80*/  IMAD.U32 R29, R31, 0x10000, RZ ;  /* 0x000100001f1d7824 */ /* 0x000fe200078e00ff */
[----:B------:R-:W-:Y:S01]  /*13b90*/  SHF.L.U32 R51, R30, 0x10, RZ ;  /* 0x000000101e337819 */ /* 0x000fe200000006ff */
[----:B------:R-:W-:Y:S01]  /*13ba0*/  @!P0 FADD.FTZ R22, -R22, -RZ ;  /* 0x800000ff16168221 */ /* 0x000fe20000010100 */
[----:B------:R-:W-:Y:S01]  /*13bb0*/  LOP3.LUT R30, R30, 0xffff0000, RZ, 0xc0, !PT ;  /* 0xffff00001e1e7812 */ /* 0x000fe200078ec0ff */
[----:B------:R-:W-:Y:S01]  /*13bc0*/  @!P0 FADD.FTZ R47, -R47, -RZ ;  /* 0x800000ff2f2f8221 */ /* 0x000fe20000010100 */
[----:B------:R-:W-:Y:S01]  /*13bd0*/  LOP3.LUT R31, R31, 0xffff0000, RZ, 0xc0, !PT ;  /* 0xffff00001f1f7812 */ /* 0x000fe200078ec0ff */
[----:B------:R-:W-:Y:S01]  /*13be0*/  @!P0 FADD.FTZ R25, -R25, -RZ ;  /* 0x800000ff19198221 */ /* 0x000fe20000010100 */
[----:B------:R-:W-:Y:S01]  /*13bf0*/  @!P0 FADD.FTZ R26, -R26, -RZ ;  /* 0x800000ff1a1a8221 */ /* 0x000fe20000010100 */
[----:B------:R-:W-:Y:S01]  /*13c00*/  FMUL.FTZ R28, R28, R23 ;  /* 0x000000171c1c7220 */ /* 0x000fe20000410000 */
[----:B------:R-:W-:Y:S01]  /*13c10*/  @!P0 FADD.FTZ R24, -R24, -RZ ;  /* 0x800000ff18188221 */ /* 0x000fe20000010100 */
[----:B---3--:R-:W-:-:S02]  /*13c20*/  IMAD.U32 R23, R33, 0x10000, RZ ;  /* 0x0001000021177824 */ /* 0x008fc400078e00ff */
        /* <DEDUP_REMOVED lines=8> */
[C---:B------:R-:W-:Y:S02]  /*13cb0*/  SHF.L.U32 R26, R32.reuse, 0x10, RZ ;  /* 0x00000010201a7819 */ /* 0x040fe400000006ff */
[----:B------:R-:W-:Y:S01]  /*13cc0*/  LOP3.LUT R25, R32, 0xffff0000, RZ, 0xc0, !PT ;  /* 0xffff000020197812 */ /* 0x000fe200078ec0ff */
[----:B------:R-:W-:Y:S01]  /*13cd0*/  FMUL.FTZ R51, R51, R46 ;  /* 0x0000002e33337220 */ /* 0x000fe20000410000 */
[----:B------:R-:W-:-:S02]  /*13ce0*/  SHF.L.U32 R32, R34, 0x10, RZ ;  /* 0x0000001022207819 */ /* 0x000fc400000006ff */
[----:B------:R-:W-:Y:S01]  /*13cf0*/  LOP3.LUT R29, R34, 0xffff0000, RZ, 0xc0, !PT ;  /* 0xffff0000221d7812 */ /* 0x000fe200078ec0ff */
[----:B------:R-:W-:Y:S01]  /*13d00*/  FMUL.FTZ R49, R49, R44 ;  /* 0x0000002c31317220 */ /* 0x000fe20000410000 */
[C---:B------:R-:W-:Y:S01]  /*13d10*/  LOP3.LUT R34, R35.reuse, 0xffff0000, RZ, 0xc0, !PT ;  /* 0xffff000023227812 */ /* 0x040fe200078ec0ff */
[----:B------:R-:W-:Y:S02]  /*13d20*/  IMAD.U32 R27, R35, 0x10000, RZ ;  /* 0x00010000231b7824 */ /* 0x000fe400078e00ff */
        /* <DEDUP_REMOVED lines=12> */
[----:B------:R-:W-:Y:S02]  /*13df0*/  MOV R21, R33 ;  /* 0x0000002100157202 */ /* 0x000fe40000000f00 */
.L_x_1421:
[----:B------:R-:W-:Y:S05]  /*13e00*/  BSYNC B0 ;  /* 0x0000000000007941 */ /* 0x000fea0003800000 */
.L_x_1420:
[----:B-----5:R1:W-:Y:S02]  /*13e10*/  STS.128 [R241+0x6800], R20 ;  /* 0x00680014f1007388 */ /* 0x0203e40000000c00 */
.L_x_1407:
[----:B------:R-:W-:Y:S05]  /*13e20*/  BSYNC B2 ;  /* 0x0000000000027941 */ /* 0x000fea0003800000 */
.L_x_1406:
        /* <DEDUP_REMOVED lines=35> */
[C---:B-----5:R-:W-:Y:S01]  /*14060*/  IMAD.U32 R42, R32.reuse, 0x10000, RZ ;  /* 0x00010000202a7824 */ /* 0x060fe200078e00ff */
[----:B------:R-:W-:Y:S01]  /*14070*/  LOP3.LUT R5, R32, 0xffff0000, RZ, 0xc0, !PT ;  /* 0xffff000020057812 */ /* 0x000fe200078ec0ff */
[C---:B------:R-:W-:Y:S01]  /*14080*/  IMAD.U32 R43, R34.reuse, 0x10000, RZ ;  /* 0x00010000222b7824 */ /* 0x040fe200078e00ff */
[C---:B------:R-:W-:Y:S02]  /*14090*/  LOP3.LUT R4, R33.reuse, 0xffff0000, RZ, 0xc0, !PT ;  /* 0xffff000021047812 */ /* 0x040fe400078ec0ff */
[----:B--2---:R-:W-:Y:S02]  /*140a0*/  SHF.L.U32 R44, R33, 0x10, RZ ;  /* 0x00000010212c7819 */ /* 0x004fe400000006ff */
        /* <DEDUP_REMOVED lines=55> */
.L_x_1427:
[----:B------:R-:W-:Y:S05]  /*14420*/  BSYNC B0 ;  /* 0x0000000000007941 */ /* 0x000fea0003800000 */
.L_x_1426:
[----:B-----5:R3:W-:Y:S02]  /*14430*/  STS.128 [R241+0x1000], R32 ;  /* 0x00100020f1007388 */ /* 0x0207e40000000c00 */
.L_x_1425:
[----:B------:R-:W-:Y:S05]  /*14440*/  BSYNC B1 ;  /* 0x0000000000017941 */ /* 0x000fea0003800000 */
.L_x_1424:
        /* <DEDUP_REMOVED lines=30> */
[C---:B-----5:R-:W-:Y:S01]  /*14630*/  IMAD.U32 R42, R32.reuse, 0x10000, RZ ;  /* 0x00010000202a7824 */ /* 0x060fe200078e00ff */
[----:B------:R-:W-:Y:S01]  /*14640*/  LOP3.LUT R5, R32, 0xffff0000, RZ, 0xc0, !PT ;  /* 0xffff000020057812 */ /* 0x000fe200078ec0ff */
[C---:B--2---:R-:W-:Y:S01]  /*14650*/  IMAD.U32 R44, R33.reuse, 0x10000, RZ ;  /* 0x00010000212c7824 */ /* 0x044fe200078e00ff */
        /* <DEDUP_REMOVED lines=57> */
.L_x_1431:
[----:B------:R-:W-:Y:S05]  /*149f0*/  BSYNC B0 ;  /* 0x0000000000007941 */ /* 0x000fea0003800000 */
.L_x_1430:
[----:B-----5:R3:W-:Y:S02]  /*14a00*/  STS.128 [R241+0x3000], R32 ;  /* 0x00300020f1007388 */ /* 0x0207e40000000c00 */
.L_x_1429:
[----:B------:R-:W-:Y:S05]  /*14a10*/  BSYNC B1 ;  /* 0x0000000000017941 */ /* 0x000fea0003800000 */
.L_x_1428:
        /* <DEDUP_REMOVED lines=90> */
.L_x_1435:
[----:B------:R-:W-:Y:S05]  /*14fc0*/  BSYNC B0 ;  /* 0x0000000000007941 */ /* 0x000fea0003800000 */
.L_x_1434:
[----:B-----5:R3:W-:Y:S02]  /*14fd0*/  STS.128 [R241+0x5000], R32 ;  /* 0x00500020f1007388 */ /* 0x0207e40000000c00 */
.L_x_1433:
[----:B------:R-:W-:Y:S05]  /*14fe0*/  BSYNC B1 ;  /* 0x0000000000017941 */ /* 0x000fea0003800000 */
.L_x_1432:
        /* <DEDUP_REMOVED lines=39> */
[C---:B--2---:R-:W-:Y:S01]  /*15260*/  IMAD.U32 R44, R22.reuse, 0x10000, RZ ;  /* 0x00010000162c7824 */ /* 0x044fe200078e00ff */
[----:B------:R-:W-:Y:S01]  /*15270*/  SHF.L.U32 R20, R21, 0x10, RZ ;  /* 0x0000001015147819 */ /* 0x000fe200000006ff */
[----:B----4-:R-:W-:Y:S01]  /*15280*/  IMAD.U32 R47, R29, 0x10000, RZ ;  /* 0x000100001d2f7824 */ /* 0x010fe200078e00ff */
[----:B------:R-:W-:Y:S01]  /*15290*/  LOP3.LUT R45, R21, 0xffff0000, RZ, 0xc0, !PT ;  /* 0xffff0000152d7812 */ /* 0x000fe200078ec0ff */
[C---:B------:R-:W-:Y:S01]  /*152a0*/  IMAD.U32 R21, R23.reuse, 0x10000, RZ ;  /* 0x0001000017157824 */ /* 0x040fe200078e00ff */
        /* <DEDUP_REMOVED lines=9> */
[----:B------:R-:W-:Y:S01]  /*15340*/  IMAD.U32 R28, R31, 0x10000, RZ ;  /* 0x000100001f1c7824 */ /* 0x000fe200078e00ff */
[C---:B------:R-:W-:Y:S01]  /*15350*/  LOP3.LUT R29, R30.reuse, 0xffff0000, RZ, 0xc0, !PT ;  /* 0xffff00001e1d7812 */ /* 0x040fe200078ec0ff */
[----:B------:R-:W-:Y:S01]  /*15360*/  FMUL.FTZ R47, R47, R20 ;  /* 0x000000142f2f7220 */ /* 0x000fe20000410000 */
[----:B------:R-:W-:Y:S01]  /*15370*/  SHF.L.U32 R51, R30, 0x10, RZ ;  /* 0x000000101e337819 */ /* 0x000fe200000006ff */
[----:B------:R-:W-:Y:S01]  /*15380*/  @!P0 FADD.FTZ R27, -R27, -RZ ;  /* 0x800000ff1b1b8221 */ /* 0x000fe20000010100 */
[----:B------:R-:W-:Y:S01]  /*15390*/  LOP3.LUT R30, R31, 0xffff0000, RZ, 0xc0, !PT ;  /* 0xffff00001f1e7812 */ /* 0x000fe200078ec0ff */
[----:B------:R-:W-:Y:S01]  /*153a0*/  @!P0 FADD.FTZ R26, -R26, -RZ ;  /* 0x800000ff1a1a8221 */ /* 0x000fe20000010100 */
[----:B------:R-:W-:-:S02]  /*153b0*/  IMAD.U32 R20, R33, 0x10000, RZ ;  /* 0x0001000021147824 */ /* 0x000fc400078e00ff */
[----:B------:R-:W-:Y:S01]  /*153c0*/  @!P0 FADD.FTZ R44, -R44, -RZ ;  /* 0x800000ff2c2c8221 */ /* 0x000fe20000010100 */
[----:B------:R-:W-:Y:S01]  /*153d0*/  @!P0 FADD.FTZ R23, -R23, -RZ ;  /* 0x800000ff17178221 */ /* 0x000fe20000010100 */
[----:B------:R-:W-:Y:S01]  /*153e0*/  LOP3.LUT R33, R33, 0xffff0000, RZ, 0xc0, !PT ;  /* 0xffff000021217812 */ /* 0x000fe200078ec0ff */
[----:B------:R-:W-:Y:S01]  /*153f0*/  FMUL.FTZ R45, R48, R45 ;  /* 0x0000002d302d7220 */ /* 0x000fe20000410000 */
[----:B------:R-:W-:Y:S01]  /*15400*/  FMUL.FTZ R22, R29, R22 ;  /* 0x000000161d167220 */ /* 0x000fe20000410000 */
[----:B------:R-:W-:Y:S01]  /*15410*/  FMUL.FTZ R28, R28, R21 ;  /* 0x000000151c1c7220 */ /* 0x000fe20000410000 */
[----:B------:R-:W-:Y:S01]  /*15420*/  SHF.L.U32 R29, R32, 0x10, RZ ;  /* 0x00000010201d7819 */ /* 0x000fe200000006ff */
[----:B------:R-:W-:Y:S01]  /*15430*/  FMUL.FTZ R27, R46, R27 ;  /* 0x0000001b2e1b7220 */ /* 0x000fe20000410000 */
[----:B------:R-:W-:Y:S01]  /*15440*/  LOP3.LUT R21, R32, 0xffff0000, RZ, 0xc0, !PT ;  /* 0xffff000020157812 */ /* 0x000fe200078ec0ff */
[----:B------:R-:W-:Y:S01]  /*15450*/  FMUL.FTZ R26, R49, R26 ;  /* 0x0000001a311a7220 */ /* 0x000fe20000410000 */
[C---:B------:R-:W-:Y:S01]  /*15460*/  SHF.L.U32 R32, R34.reuse, 0x10, RZ ;  /* 0x0000001022207819 */ /* 0x040fe200000006ff */
[----:B------:R-:W-:Y:S01]  /*15470*/  FMUL.FTZ R44, R51, R44 ;  /* 0x0000002c332c7220 */ /* 0x000fe20000410000 */
[----:B------:R-:W-:Y:S01]  /*15480*/  LOP3.LUT R31, R34, 0xffff0000, RZ, 0xc0, !PT ;  /* 0xffff0000221f7812 */ /* 0x000fe200078ec0ff */
[----:B------:R-:W-:Y:S01]  /*15490*/  FMUL.FTZ R23, R30, R23 ;  /* 0x000000171e177220 */ /* 0x000fe20000410000 */
[C---:B------:R-:W-:Y:S01]  /*154a0*/  LOP3.LUT R34, R35.reuse, 0xffff0000, RZ, 0xc0, !PT ;  /* 0xffff000023227812 */ /* 0x040fe200078ec0ff */
[----:B------:R-:W-:-:S02]  /*154b0*/  IMAD.U32 R30, R35, 0x10000, RZ ;  /* 0x00010000231e7824 */ /* 0x000fc400078e00ff */
        /* <DEDUP_REMOVED lines=11> */
[----:B------:R-:W-:Y:S02]  /*15570*/  F2FP.BF16.F32.PACK_AB R27, R23, R28 ;  /* 0x0000001c171b723e */ /* 0x000fe400000010ff */
[----:B------:R-:W-:Y:S02]  /*15580*/  MOV R25, R33 ;  /* 0x0000002100197202 */ /* 0x000fe40000000f00 */
.L_x_1437:
[----:B------:R-:W-:Y:S05]  /*15590*/  BSYNC B0 ;  /* 0x0000000000007941 */ /* 0x000fea0003800000 */
.L_x_1436:
[----:B-----5:R1:W-:Y:S02]  /*155a0*/  STS.128 [R241+0x7000], R24 ;  /* 0x00700018f1007388 */ /* 0x0203e40000000c00 */
.L_x_1423:
[----:B------:R-:W-:Y:S05]  /*155b0*/  BSYNC B2 ;  /* 0x0000000000027941 */ /* 0x000fea0003800000 */
.L_x_1422:
[----:B------:R-:W-:-:S05]  /*155c0*/  VIADD R4, R182, 0x30 ;  /* 0x00000030b6047836 */ /* 0x000fca0000000000 */
[----:B------:R-:W-:-:S04]  /*155d0*/  ISETP.GE.AND P0, PT, R4, R13, PT ;  /* 0x0000000d0400720c */ /* 0x000fc80003f06270 */
[----:B------:R-:W-:-:S13]  /*155e0*/  ISETP.LT.OR P0, PT, R57, -0x187, P0 ;  /* 0xfffffe793900780c */ /* 0x000fda0000701670 */
[----:B------:R-:W-:Y:S05]  /*155f0*/  @P0 BRA `(.L_x_1375) ;  /* 0x0000002000440947 */ /* 0x000fea0003800000 */
[----:B-----5:R-:W-:Y:S01]  /*15600*/  ISETP.GE.AND P0, PT, R14, R6, PT ;  /* 0x000000060e00720c */ /* 0x020fe20003f06270 */
        /* <DEDUP_REMOVED lines=16> */
[----:B------:R-:W-:Y:S01]  /*15710*/  LEA.HI.X.SX32 R25, R14, R5, 0x1, P1 ;  /* 0x000000050e197211 */ /* 0x000fe200008f0eff */
[----:B------:R-:W-:Y:S01]  /*15720*/  IMAD.MOV.U32 R14, RZ, RZ, RZ ;  /* 0x000000ffff0e7224 */ /* 0x000fe200078e00ff */
[----:B------:R-:W-:Y:S02]  /*15730*/  LEA R28, P1, R27, R16, 0x1 ;  /* 0x000000101b1c7211 */ /* 0x000fe400078208ff */
[----:B------:R-:W-:Y:S02]  /*15740*/  @P0 IADD3 R14, -R7, RZ, RZ ;  /* 0x000000ff070e0210 */ /* 0x000fe40007ffe1ff */
[----:B------:R-:W-:Y:S02]  /*15750*/  LEA.HI.X R29, R27, R17, R25, 0x1, P1 ;  /* 0x000000111b1d7211 */ /* 0x000fe400008f0c19 */
[----:B------:R-:W-:Y:S01]  /*15760*/  IADD3 R13, P1, R14, R13, RZ ;  /* 0x0000000d0e0d7210 */ /* 0x000fe20007f3e0ff */
[----:B------:R-:W-:-:S03]  /*15770*/  IMAD.WIDE R24, R15, 0x2, R38 ;  /* 0x000000020f187825 */ /* 0x000fc600078e0226 */
[----:B------:R-:W-:Y:S01]  /*15780*/  LEA.HI.X.SX32 R5, R14, R5, 0x1, P1 ;  /* 0x000000050e057211 */ /* 0x000fe200008f0eff */
[----:B------:R-:W2:Y:S01]  /*15790*/  LD.E.128 R28, desc[UR6][R28.64] ;  /* 0x000000061c1c7980 */ /* 0x000ea2000c101d00 */
[----:B---3--:R-:W-:-:S03]  /*157a0*/  LEA R32, P1, R13, R36, 0x1 ;  /* 0x000000240d207211 */ /* 0x008fc600078208ff */
[----:B------:R-:W3:Y:S01]  /*157b0*/  LD.E.128 R24, desc[UR6][R24.64] ;  /* 0x0000000618187980 */ /* 0x000ee2000c101d00 */
[----:B------:R-:W-:-:S06]  /*157c0*/  LEA.HI.X R33, R13, R37, R5, 0x1, P1 ;  /* 0x000000250d217211 */ /* 0x000fcc00008f0c05 */
[----:B------:R-:W4:Y:S01]  /*157d0*/  LD.E.128 R32, desc[UR6][R32.64] ;  /* 0x0000000620207980 */ /* 0x000f22000c101d00 */
[C---:B-----5:R-:W-:Y:S01]  /*157e0*/  IMAD.U32 R14, R20.reuse, 0x10000, RZ ;  /* 0x00010000140e7824 */ /* 0x060fe200078e00ff */
[----:B------:R-:W-:Y:S02]  /*157f0*/  LOP3.LUT R13, R20, 0xffff0000, RZ, 0xc0, !PT ;  /* 0xffff0000140d7812 */ /* 0x000fe400078ec0ff */
[C---:B------:R-:W-:Y:S02]  /*15800*/  LOP3.LUT R5, R21.reuse, 0xffff0000, RZ, 0xc0, !PT ;  /* 0xffff000015057812 */ /* 0x040fe400078ec0ff */
[----:B------:R-:W-:Y:S01]  /*15810*/  SHF.L.U32 R40, R21, 0x10, RZ ;  /* 0x0000001015287819 */ /* 0x000fe200000006ff */
[C---:B------:R-:W-:Y:S01]  /*15820*/  IMAD.U32 R21, R22.reuse, 0x10000, RZ ;  /* 0x0001000016157824 */ /* 0x040fe200078e00ff */
[----:B------:R-:W-:Y:S02]  /*15830*/  LOP3.LUT R20, R22, 0xffff0000, RZ, 0xc0, !PT ;  /* 0xffff000016147812 */ /* 0x000fe400078ec0ff */
[----:B------:R-:W-:-:S02]  /*15840*/  LOP3.LUT R15, R23, 0xffff0000, RZ, 0xc0, !PT ;  /* 0xffff0000170f7812 */ /* 0x000fc400078ec0ff */
[----:B------:R-:W-:Y:S02]  /*15850*/  SHF.L.U32 R42, R23, 0x10, RZ ;  /* 0x00000010172a7819 */ /* 0x000fe400000006ff */
[C---:B--2---:R-:W-:Y:S01]  /*15860*/  LOP3.LUT R23, R28.reuse, 0xffff0000, RZ, 0xc0, !PT ;  /* 0xffff00001c177812 */ /* 0x044fe200078ec0ff */
[----:B------:R-:W-:Y:S01]  /*15870*/  IMAD.U32 R41, R28, 0x10000, RZ ;  /* 0x000100001c297824 */ /* 0x000fe200078e00ff */
[C---:B------:R-:W-:Y:S01]  /*15880*/  SHF.L.U32 R22, R29.reuse, 0x10, RZ ;  /* 0x000000101d167819 */ /* 0x040fe200000006ff */
[----:B------:R-:W-:Y:S01]  /*15890*/  IMAD.U32 R43, R30, 0x10000, RZ ;  /* 0x000100001e2b7824 */ /* 0x000fe200078e00ff */
[----:B------:R-:W-:Y:S01]  /*158a0*/  LOP3.LUT R44, R29, 0xffff0000, RZ, 0xc0, !PT ;  /* 0xffff00001d2c7812 */ /* 0x000fe200078ec0ff */
[----:B---3--:R-:W-:Y:S01]  /*158b0*/  IMAD.U32 R46, R24, 0x10000, RZ ;  /* 0x00010000182e7824 */ /* 0x008fe200078e00ff */
        /* <DEDUP_REMOVED lines=13> */
[----:B------:R-:W-:Y:S01]  /*15990*/  FMUL.FTZ R24, R24, R23 ;  /* 0x0000001718187220 */ /* 0x000fe20000410000 */
[----:B------:R-:W-:Y:S01]  /*159a0*/  SHF.L.U32 R25, R27, 0x10, RZ ;  /* 0x000000101b197819 */ /* 0x000fe200000006ff */
[----:B------:R-:W-:Y:S01]  /*159b0*/  FMUL.FTZ R31, R31, R22 ;  /* 0x000000161f1f7220 */ /* 0x000fe20000410000 */
[----:B------:R-:W-:Y:S01]  /*159c0*/  LOP3.LUT R27, R27, 0xffff0000, RZ, 0xc0, !PT ;  /* 0xffff00001b1b7812 */ /* 0x000fe200078ec0ff */
[----:B------:R-:W-:Y:S01]  /*159d0*/  @!P0 FADD.FTZ R28, -R28, -RZ ;  /* 0x800000ff1c1c8221 */ /* 0x000fe20000010100 */
[----:B------:R-:W-:Y:S01]  /*159e0*/  @!P0 FADD.FTZ R30, -R30, -RZ ;  /* 0x800000ff1e1e8221 */ /* 0x000fe20000010100 */
[----:B------:R-:W-:Y:S01]  /*159f0*/  FMUL.FTZ R29, R26, R29 ;  /* 0x0000001d1a1d7220 */ /* 0x000fe20000410000 */
[----:B----4-:R-:W-:Y:S01]  /*15a00*/  LOP3.LUT R23, R32, 0xffff0000, RZ, 0xc0, !PT ;  /* 0xffff000020177812 */ /* 0x010fe200078ec0ff */
[----:B------:R-:W-:Y:S01]  /*15a10*/  FMUL.FTZ R41, R46, R41 ;  /* 0x000000292e297220 */ /* 0x000fe20000410000 */
[----:B------:R-:W-:Y:S01]  /*15a20*/  SHF.L.U32 R22, R33, 0x10, RZ ;  /* 0x0000001021167819 */ /* 0x000fe200000006ff */
[----:B------:R-:W-:Y:S01]  /*15a30*/  @!P0 FADD.FTZ R43, -R43, -RZ ;  /* 0x800000ff2b2b8221 */ /* 0x000fe20000010100 */
[----:B------:R-:W-:Y:S01]  /*15a40*/  IMAD.U32 R26, R32, 0x10000, RZ ;  /* 0x00010000201a7824 */ /* 0x000fe200078e00ff */
[----:B------:R-:W-:Y:S01]  /*15a50*/  LOP3.LUT R33, R33, 0xffff0000, RZ, 0xc0, !PT ;  /* 0xffff000021217812 */ /* 0x000fe200078ec0ff */
[----:B------:R-:W-:Y:S01]  /*15a60*/  FMUL.FTZ R44, R45, R44 ;  /* 0x0000002c2d2c7220 */ /* 0x000fe20000410000 */
[----:B------:R-:W-:Y:S01]  /*15a70*/  FMUL.FTZ R25, R25, R28 ;  /* 0x0000001c19197220 */ /* 0x000fe20000410000 */
[----:B------:R-:W-:Y:S01]  /*15a80*/  FMUL.FTZ R30, R27, R30 ;  /* 0x0000001e1b1e7220 */ /* 0x000fe20000410000 */
[C---:B------:R-:W-:Y:S01]  /*15a90*/  IMAD.U32 R32, R34.reuse, 0x10000, RZ ;  /* 0x0001000022207824 */ /* 0x040fe200078e00ff */
        /* <DEDUP_REMOVED lines=18> */
.L_x_1441:
[----:B------:R-:W-:Y:S05]  /*15bc0*/  BSYNC B0 ;  /* 0x0000000000007941 */ /* 0x000fea0003800000 */
.L_x_1440:
[----:B-----5:R1:W-:Y:S02]  /*15bd0*/  STS.128 [R241+0x1800], R20 ;  /* 0x00180014f1007388 */ /* 0x0203e40000000c00 */
.L_x_1439:
[----:B------:R-:W-:Y:S05]  /*15be0*/  BSYNC B1 ;  /* 0x0000000000017941 */ /* 0x000fea0003800000 */
.L_x_1438:
        /* <DEDUP_REMOVED lines=10> */
[----:B------:R-:W-:Y:S02]  /*15c90*/  IMAD.MOV.U32 R13, RZ, RZ, R7 ;  /* 0x000000ffff0d7224 */ /* 0x000fe400078e0007 */
[----:B------:R-:W-:Y:S02]  /*15ca0*/  IMAD R5, R7, R14, 0x40 ;  /* 0x0000004007057424 */ /* 0x000fe400078e020e */
[----:B------:R-:W-:-:S03]  /*15cb0*/  IMAD.MOV.U32 R14, RZ, RZ, RZ ;  /* 0x000000ffff0e7224 */ /* 0x000fc600078e00ff */
[----:B------:R-:W-:-:S03]  /*15cc0*/  IADD3 R11, P1, R5, R2, RZ ;  /* 0x00000002050b7210 */ /* 0x000fc60007f3e0ff */
[----:B------:R-:W-:Y:S01]  /*15cd0*/  @P0 IADD3 R14, -R7, RZ, RZ ;  /* 0x000000ff070e0210 */ /* 0x000fe20007ffe1ff */
[----:B------:R-:W-:Y:S01]  /*15ce0*/  @P0 IMAD.MOV R13, RZ, RZ, -R7 ;  /* 0x000000ffff0d0224 */ /* 0x000fe200078e0a07 */
[----:B------:R-:W-:Y:S02]  /*15cf0*/  LEA.HI.X.SX32 R5, R5, R3, 0x1, P1 ;  /* 0x0000000305057211 */ /* 0x000fe400008f0eff */
        /* <DEDUP_REMOVED lines=8> */
[----:B------:R-:W2:Y:S02]  /*15d80*/  LD.E.128 R28, desc[UR6][R28.64] ;  /* 0x000000061c1c7980 */ /* 0x000ea4000c101d00 */
[----:B------:R-:W-:Y:S02]  /*15d90*/  LEA.HI.X.SX32 R5, R14, R5, 0x1, P1 ;  /* 0x000000050e057211 */ /* 0x000fe400008f0eff */
[C---:B---3--:R-:W-:Y:S01]  /*15da0*/  LEA R32, P1, R11.reuse, R36, 0x1 ;  /* 0x000000240b207211 */ /* 0x048fe200078208ff */
[----:B------:R-:W3:Y:S03]  /*15db0*/  LD.E.128 R24, desc[UR6][R24.64+0x80] ;  /* 0x0000800618187980 */ /* 0x000ee6000c101d00 */
[----:B------:R-:W-:-:S06]  /*15dc0*/  LEA.HI.X R33, R11, R37, R5, 0x1, P1 ;  /* 0x000000250b217211 */ /* 0x000fcc00008f0c05 */
[----:B------:R-:W4:Y:S01]  /*15dd0*/  LD.E.128 R32, desc[UR6][R32.64] ;  /* 0x0000000620207980 */ /* 0x000f22000c101d00 */
[C---:B-----5:R-:W-:Y:S01]  /*15de0*/  SHF.L.U32 R13, R20.reuse, 0x10, RZ ;  /* 0x00000010140d7819 */ /* 0x060fe200000006ff */
[C---:B------:R-:W-:Y:S01]  /*15df0*/  IMAD.U32 R41, R23.reuse, 0x10000, RZ ;  /* 0x0001000017297824 */ /* 0x040fe200078e00ff */
[----:B------:R-:W-:Y:S02]  /*15e00*/  LOP3.LUT R11, R20, 0xffff0000, RZ, 0xc0, !PT ;  /* 0xffff0000140b7812 */ /* 0x000fe400078ec0ff */
[C---:B------:R-:W-:Y:S02]  /*15e10*/  SHF.L.U32 R20, R22.reuse, 0x10, RZ ;  /* 0x0000001016147819 */ /* 0x040fe400000006ff */
[----:B------:R-:W-:Y:S02]  /*15e20*/  LOP3.LUT R15, R22, 0xffff0000, RZ, 0xc0, !PT ;  /* 0xffff0000160f7812 */ /* 0x000fe400078ec0ff */
[----:B------:R-:W-:Y:S02]  /*15e30*/  LOP3.LUT R14, R23, 0xffff0000, RZ, 0xc0, !PT ;  /* 0xffff0000170e7812 */ /* 0x000fe400078ec0ff */
[C---:B------:R-:W-:Y:S01]  /*15e40*/  LOP3.LUT R5, R21.reuse, 0xffff0000, RZ, 0xc0, !PT ;  /* 0xffff000015057812 */ /* 0x040fe200078ec0ff */
[----:B------:R-:W-:-:S02]  /*15e50*/  IMAD.U32 R21, R21, 0x10000, RZ ;  /* 0x0001000015157824 */ /* 0x000fc400078e00ff */
[C---:B--2---:R-:W-:Y:S01]  /*15e60*/  IMAD.U32 R22, R29.reuse, 0x10000, RZ ;  /* 0x000100001d167824 */ /* 0x044fe200078e00ff */
[----:B------:R-:W-:Y:S02]  /*15e70*/  LOP3.LUT R43, R29, 0xffff0000, RZ, 0xc0, !PT ;  /* 0xffff00001d2b7812 */ /* 0x000fe400078ec0ff */
[----:B------:R-:W-:Y:S01]  /*15e80*/  SHF.L.U32 R40, R28, 0x10, RZ ;  /* 0x000000101c287819 */ /* 0x000fe200000006ff */
[----:B------:R-:W-:Y:S01]  /*15e90*/  @!P0 FADD.FTZ R22, -R22, -RZ ;  /* 0x800000ff16168221 */ /* 0x000fe20000010100 */
[----:B------:R-:W-:Y:S01]  /*15ea0*/  LOP3.LUT R23, R28, 0xffff0000, RZ, 0xc0, !PT ;  /* 0xffff00001c177812 */ /* 0x000fe200078ec0ff */
[C---:B------:R-:W-:Y:S01]  /*15eb0*/  IMAD.U32 R28, R31.reuse, 0x10000, RZ ;  /* 0x000100001f1c7824 */ /* 0x040fe200078e00ff */
[----:B------:R-:W-:Y:S01]  /*15ec0*/  LOP3.LUT R29, R30, 0xffff0000, RZ, 0xc0, !PT ;  /* 0xffff00001e1d7812 */ /* 0x000fe200078ec0ff */
[----:B------:R-:W-:Y:S01]  /*15ed0*/  @!P0 FADD.FTZ R40, -R40, -RZ ;  /* 0x800000ff28288221 */ /* 0x000fe20000010100 */
[----:B------:R-:W-:Y:S01]  /*15ee0*/  SHF.L.U32 R42, R30, 0x10, RZ ;  /* 0x000000101e2a7819 */ /* 0x000fe200000006ff */
[----:B------:R-:W-:Y:S01]  /*15ef0*/  @!P0 FADD.FTZ R28, -R28, -RZ ;  /* 0x800000ff1c1c8221 */ /* 0x000fe20000010100 */
[----:B------:R-:W-:Y:S01]  /*15f00*/  LOP3.LUT R30, R31, 0xffff0000, RZ, 0xc0, !PT ;  /* 0xffff00001f1e7812 */ /* 0x000fe200078ec0ff */
[----:B---3--:R-:W-:Y:S01]  /*15f10*/  IMAD.U32 R31, R25, 0x10000, RZ ;  /* 0x00010000191f7824 */ /* 0x008fe200078e00ff */
[C---:B------:R-:W-:Y:S01]  /*15f20*/  SHF.L.U32 R47, R26.reuse, 0x10, RZ ;  /* 0x000000101a2f7819 */ /* 0x040fe200000006ff */
[----:B------:R-:W-:Y:S01]  /*15f30*/  @!P0 FADD.FTZ R29, -R29, -RZ ;  /* 0x800000ff1d1d8221 */ /* 0x000fe20000010100 */
[----:B------:R-:W-:Y:S01]  /*15f40*/  LOP3.LUT R44, R25, 0xffff0000, RZ, 0xc0, !PT ;  /* 0xffff0000192c7812 */ /* 0x000fe200078ec0ff */
[----:B------:R-:W-:Y:S01]  /*15f50*/  IMAD.U32 R25, R27, 0x10000, RZ ;  /* 0x000100001b197824 */ /* 0x000fe200078e00ff */
[----:B------:R-:W-:Y:S01]  /*15f60*/  LOP3.LUT R26, R26, 0xffff0000, RZ, 0xc0, !PT ;  /* 0xffff00001a1a7812 */ /* 0x000fe200078ec0ff */
[----:B------:R-:W-:Y:S01]  /*15f70*/  @!P0 FADD.FTZ R23, -R23, -RZ ;  /* 0x800000ff17178221 */ /* 0x000fe20000010100 */
[C---:B------:R-:W-:Y:S01]  /*15f80*/  SHF.L.U32 R45, R24.reuse, 0x10, RZ ;  /* 0x00000010182d7819 */ /* 0x040fe200000006ff */
[----:B------:R-:W-:Y:S01]  /*15f90*/  FMUL.FTZ R28, R25, R28 ;  /* 0x0000001c191c7220 */ /* 0x000fe20000410000 */
[----:B------:R-:W-:Y:S01]  /*15fa0*/  LOP3.LUT R24, R24, 0xffff0000, RZ, 0xc0, !PT ;  /* 0xffff000018187812 */ /* 0x000fe200078ec0ff */
[----:B------:R-:W-:Y:S01]  /*15fb0*/  FMUL.FTZ R26, R26, R29 ;  /* 0x0000001d1a1a7220 */ /* 0x000fe20000410000 */
[----:B------:R-:W-:Y:S01]  /*15fc0*/  LOP3.LUT R27, R27, 0xffff0000, RZ, 0xc0, !PT ;  /* 0xffff00001b1b7812 */ /* 0x000fe200078ec0ff */
[----:B------:R-:W-:Y:S01]  /*15fd0*/  @!P0 FADD.FTZ R42, -R42, -RZ ;  /* 0x800000ff2a2a8221 */ /* 0x000fe20000010100 */
[----:B------:R-:W-:Y:S01]  /*15fe0*/  @!P0 FADD.FTZ R30, -R30, -RZ ;  /* 0x800000ff1e1e8221 */ /* 0x000fe20000010100 */
[C---:B----4-:R-:W-:Y:S01]  /*15ff0*/  SHF.L.U32 R29, R32.reuse, 0x10, RZ ;  /* 0x00000010201d7819 */ /* 0x050fe200000006ff */
[----:B------:R-:W-:Y:S01]  /*16000*/  @!P0 FADD.FTZ R43, -R43, -RZ ;  /* 0x800000ff2b2b8221 */ /* 0x000fe20000010100 */
[----:B------:R-:W-:Y:S01]  /*16010*/  LOP3.LUT R25, R32, 0xffff0000, RZ, 0xc0, !PT ;  /* 0xffff000020197812 */ /* 0x000fe200078ec0ff */
[----:B------:R-:W-:Y:S01]  /*16020*/  FMUL.FTZ R40, R45, R40 ;  /* 0x000000282d287220 */ /* 0x000fe20000410000 */
[----:B------:R-:W-:Y:S01]  /*16030*/  FMUL.FTZ R24, R24, R23 ;  /* 0x0000001718187220 */ /* 0x000fe20000410000 */
[----:B------:R-:W-:Y:S01]  /*16040*/  FMUL.FTZ R22, R31, R22 ;  /* 0x000000161f167220 */ /* 0x000fe20000410000 */
[----:B------:R-:W-:Y:S01]  /*16050*/  IMAD.U32 R23, R33, 0x10000, RZ ;  /* 0x0001000021177824 */ /* 0x000fe200078e00ff */
[C---:B------:R-:W-:Y:S01]  /*16060*/  SHF.L.U32 R32, R34.reuse, 0x10, RZ ;  /* 0x0000001022207819 */ /* 0x040fe200000006ff */
[----:B------:R-:W-:Y:S01]  /*16070*/  FMUL.FTZ R47, R47, R42 ;  /* 0x0000002a2f2f7220 */ /* 0x000fe20000410000 */
[----:B------:R-:W-:Y:S01]  /*16080*/  LOP3.LUT R31, R34, 0xffff0000, RZ, 0xc0, !PT ;  /* 0xffff0000221f7812 */ /* 0x000fe200078ec0ff */
        /* <DEDUP_REMOVED lines=18> */
.L_x_1445:
[----:B------:R-:W-:Y:S05]  /*161b0*/  BSYNC B0 ;  /* 0x0000000000007941 */ /* 0x000fea0003800000 */
.L_x_1444:
[----:B-----5:R1:W-:Y:S02]  /*161c0*/  STS.128 [R241+0x3800], R20 ;  /* 0x00380014f1007388 */ /* 0x0203e40000000c00 */
.L_x_1443:
[----:B------:R-:W-:Y:S05]  /*161d0*/  BSYNC B1 ;  /* 0x0000000000017941 */ /* 0x000fea0003800000 */
.L_x_1442:
        /* <DEDUP_REMOVED lines=17> */
[----:B------:R-:W-:Y:S01]  /*162f0*/  IADD3 R15, P1, R13, R10, RZ ;  /* 0x0000000a0d0f7210 */ /* 0x000fe20007f3e0ff */
        /* <DEDUP_REMOVED lines=13> */
[C---:B-----5:R-:W-:Y:S01]  /*163d0*/  SHF.L.U32 R11, R20.reuse, 0x10, RZ ;  /* 0x00000010140b7819 */ /* 0x060fe200000006ff */
[----:B------:R-:W-:Y:S01]  /*163e0*/  IMAD.U32 R40, R23, 0x10000, RZ ;  /* 0x0001000017287824 */ /* 0x000fe200078e00ff */
[----:B------:R-:W-:Y:S01]  /*163f0*/  LOP3.LUT R10, R20, 0xffff0000, RZ, 0xc0, !PT ;  /* 0xffff0000140a7812 */ /* 0x000fe200078ec0ff */
[----:B------:R-:W-:Y:S01]  /*16400*/  IMAD.U32 R20, R21, 0x10000, RZ ;  /* 0x0001000015147824 */ /* 0x000fe200078e00ff */
[----:B------:R-:W-:Y:S02]  /*16410*/  LOP3.LUT R13, R23, 0xffff0000, RZ, 0xc0, !PT ;  /* 0xffff0000170d7812 */ /* 0x000fe400078ec0ff */
[----:B------:R-:W-:Y:S02]  /*16420*/  LOP3.LUT R5, R21, 0xffff0000, RZ, 0xc0, !PT ;  /* 0xffff000015057812 */ /* 0x000fe400078ec0ff */
[C---:B------:R-:W-:Y:S02]  /*16430*/  SHF.L.U32 R15, R22.reuse, 0x10, RZ ;  /* 0x00000010160f7819 */ /* 0x040fe400000006ff */
[----:B------:R-:W-:-:S02]  /*16440*/  LOP3.LUT R14, R22, 0xffff0000, RZ, 0xc0, !PT ;  /* 0xffff0000160e7812 */ /* 0x000fc400078ec0ff */
[----:B--2---:R-:W-:Y:S02]  /*16450*/  SHF.L.U32 R44, R24, 0x10, RZ ;  /* 0x00000010182c7819 */ /* 0x004fe400000006ff */
[----:B------:R-:W-:Y:S02]  /*16460*/  LOP3.LUT R43, R25, 0xffff0000, RZ, 0xc0, !PT ;  /* 0xffff0000192b7812 */ /* 0x000fe400078ec0ff */
[C---:B----4-:R-:W-:Y:S01]  /*16470*/  SHF.L.U32 R23, R28.reuse, 0x10, RZ ;  /* 0x000000101c177819 */ /* 0x050fe200000006ff */
[C---:B------:R-:W-:Y:S01]  /*16480*/  IMAD.U32 R21, R29.reuse, 0x10000, RZ ;  /* 0x000100001d157824 */ /* 0x040fe200078e00ff */
[----:B------:R-:W-:Y:S02]  /*16490*/  LOP3.LUT R42, R29, 0xffff0000, RZ, 0xc0, !PT ;  /* 0xffff00001d2a7812 */ /* 0x000fe400078ec0ff */
[----:B------:R-:W-:Y:S01]  /*164a0*/  LOP3.LUT R22, R28, 0xffff0000, RZ, 0xc0, !PT ;  /* 0xffff00001c167812 */ /* 0x000fe200078ec0ff */
[----:B------:R-:W-:Y:S01]  /*164b0*/  IMAD.U32 R28, R31, 0x10000, RZ ;  /* 0x000100001f1c7824 */ /* 0x000fe200078e00ff */
[----:B------:R-:W-:-:S02]  /*164c0*/  SHF.L.U32 R41, R30, 0x10, RZ ;  /* 0x000000101e297819 */ /* 0x000fc400000006ff */
[----:B------:R-:W-:Y:S02]  /*164d0*/  LOP3.LUT R29, R30, 0xffff0000, RZ, 0xc0, !PT ;  /* 0xffff00001e1d7812 */ /* 0x000fe400078ec0ff */
[----:B------:R-:W-:Y:S01]  /*164e0*/  LOP3.LUT R30, R31, 0xffff0000, RZ, 0xc0, !PT ;  /* 0xffff00001f1e7812 */ /* 0x000fe200078ec0ff */
[----:B------:R-:W-:Y:S01]  /*164f0*/  @!P0 FADD.FTZ R23, -R23, -RZ ;  /* 0x800000ff17178221 */ /* 0x000fe20000010100 */
        /* <DEDUP_REMOVED lines=8> */
[----:B------:R-:W-:Y:S01]  /*16580*/  @!P0 FADD.FTZ R30, -R30, -RZ ;  /* 0x800000ff1e1e8221 */ /* 0x000fe20000010100 */
[----:B------:R-:W-:Y:S01]  /*16590*/  LOP3.LUT R26, R26, 0xffff0000, RZ, 0xc0, !PT ;  /* 0xffff00001a1a7812 */ /* 0x000fe200078ec0ff */
[----:B------:R-:W-:Y:S01]  /*165a0*/  FMUL.FTZ R44, R44, R23 ;  /* 0x000000172c2c7220 */ /* 0x000fe20000410000 */
[----:B------:R-:W-:Y:S01]  /*165b0*/  FMUL.FTZ R21, R24, R21 ;  /* 0x0000001518157220 */ /* 0x000fe20000410000 */
[----:B------:R-:W-:Y:S01]  /*165c0*/  @!P0 FADD.FTZ R42, -R42, -RZ ;  /* 0x800000ff2a2a8221 */ /* 0x000fe20000010100 */
[----:B------:R-:W-:Y:S01]  /*165d0*/  @!P0 FADD.FTZ R29, -R29, -RZ ;  /* 0x800000ff1d1d8221 */ /* 0x000fe20000010100 */
[C---:B---3--:R-:W-:Y:S01]  /*165e0*/  SHF.L.U32 R24, R32.reuse, 0x10, RZ ;  /* 0x0000001020187819 */ /* 0x048fe200000006ff */
[----:B------:R-:W-:Y:S01]  /*165f0*/  FMUL.FTZ R31, R31, R22 ;  /* 0x000000161f1f7220 */ /* 0x000fe20000410000 */
[----:B------:R-:W-:Y:S01]  /*16600*/  LOP3.LUT R23, R32, 0xffff0000, RZ, 0xc0, !PT ;  /* 0xffff000020177812 */ /* 0x000fe200078ec0ff */
[----:B------:R-:W-:Y:S01]  /*16610*/  @!P0 FADD.FTZ R41, -R41, -RZ ;  /* 0x800000ff29298221 */ /* 0x000fe20000010100 */
[----:B------:R-:W-:Y:S01]  /*16620*/  FMUL.FTZ R25, R25, R28 ;  /* 0x0000001c19197220 */ /* 0x000fe20000410000 */
[----:B------:R-:W-:Y:S01]  /*16630*/  FMUL.FTZ R30, R27, R30 ;  /* 0x0000001e1b1e7220 */ /* 0x000fe20000410000 */
[----:B------:R-:W-:Y:S01]  /*16640*/  LOP3.LUT R32, R33, 0xffff0000, RZ, 0xc0, !PT ;  /* 0xffff000021207812 */ /* 0x000fe200078ec0ff */
[----:B------:R-:W-:Y:S01]  /*16650*/  FMUL.FTZ R42, R43, R42 ;  /* 0x0000002a2b2a7220 */ /* 0x000fe20000410000 */
[----:B------:R-:W-:Y:S01]  /*16660*/  SHF.L.U32 R28, R34, 0x10, RZ ;  /* 0x00000010221c7819 */ /* 0x000fe200000006ff */
[----:B------:R-:W-:Y:S01]  /*16670*/  FMUL.FTZ R29, R26, R29 ;  /* 0x0000001d1a1d7220 */ /* 0x000fe20000410000 */
[----:B------:R-:W-:Y:S01]  /*16680*/  LOP3.LUT R27, R34, 0xffff0000, RZ, 0xc0, !PT ;  /* 0xffff0000221b7812 */ /* 0x000fe200078ec0ff */
[----:B------:R-:W-:Y:S01]  /*16690*/  IMAD.U32 R22, R33, 0x10000, RZ ;  /* 0x0001000021167824 */ /* 0x000fe200078e00ff */
[C---:B------:R-:W-:Y:S01]  /*166a0*/  LOP3.LUT R34, R35.reuse, 0xffff0000, RZ, 0xc0, !PT ;  /* 0xffff000023227812 */ /* 0x040fe200078ec0ff */
[----:B------:R-:W-:Y:S01]  /*166b0*/  FMUL.FTZ R46, R46, R41 ;  /* 0x000000292e2e7220 */ /* 0x000fe20000410000 */
        /* <DEDUP_REMOVED lines=14> */
.L_x_1449:
[----:B------:R-:W-:Y:S05]  /*167a0*/  BSYNC B0 ;  /* 0x0000000000007941 */ /* 0x000fea0003800000 */
.L_x_1448:
[----:B-----5:R1:W-:Y:S02]  /*167b0*/  STS.128 [R241+0x5800], R20 ;  /* 0x00580014f1007388 */ /* 0x0203e40000000c00 */
.L_x_1447:
[----:B------:R-:W-:Y:S05]  /*167c0*/  BSYNC B1 ;  /* 0x0000000000017941 */ /* 0x000fea0003800000 */
.L_x_1446:
        /* <DEDUP_REMOVED lines=42> */
[C---:B------:R-:W-:Y:S01]  /*16a70*/  IMAD.U32 R11, R24.reuse, 0x10000, RZ ;  /* 0x00010000180b7824 */ /* 0x040fe200078e00ff */
[----:B------:R-:W-:Y:S02]  /*16a80*/  SHF.L.U32 R9, R25, 0x10, RZ ;  /* 0x0000001019097819 */ /* 0x000fe400000006ff */
[----:B------:R-:W-:Y:S02]  /*16a90*/  LOP3.LUT R10, R24, 0xffff0000, RZ, 0xc0, !PT ;  /* 0xffff0000180a7812 */ /* 0x000fe400078ec0ff */
[----:B------:R-:W-:Y:S02]  /*16aa0*/  SHF.L.U32 R13, R27, 0x10, RZ ;  /* 0x000000101b0d7819 */ /* 0x000fe400000006ff */
[----:B------:R-:W-:Y:S01]  /*16ab0*/  LOP3.LUT R24, R25, 0xffff0000, RZ, 0xc0, !PT ;  /* 0xffff000019187812 */ /* 0x000fe200078ec0ff */
[----:B----4-:R-:W-:Y:S01]  /*16ac0*/  IMAD.U32 R26, R28, 0x10000, RZ ;  /* 0x000100001c1a7824 */ /* 0x010fe200078e00ff */
[C---:B------:R-:W-:Y:S01]  /*16ad0*/  SHF.L.U32 R16, R29.reuse, 0x10, RZ ;  /* 0x000000101d107819 */ /* 0x040fe200000006ff */
[C---:B------:R-:W-:Y:S01]  /*16ae0*/  IMAD.U32 R36, R30.reuse, 0x10000, RZ ;  /* 0x000100001e247824 */ /* 0x040fe200078e00ff */
        /* <DEDUP_REMOVED lines=19> */
[C---:B---3--:R-:W-:Y:S01]  /*16c20*/  IMAD.U32 R14, R32.reuse, 0x10000, RZ ;  /* 0x00010000200e7824 */ /* 0x048fe200078e00ff */
[----:B------:R-:W-:Y:S01]  /*16c30*/  LOP3.LUT R11, R32, 0xffff0000, RZ, 0xc0, !PT ;  /* 0xffff0000200b7812 */ /* 0x000fe200078ec0ff */
[C---:B------:R-:W-:Y:S01]  /*16c40*/  IMAD.U32 R23, R34.reuse, 0x10000, RZ ;  /* 0x0001000022177824 */ /* 0x040fe200078e00ff */
[----:B------:R-:W-:Y:S01]  /*16c50*/  LOP3.LUT R16, R34, 0xffff0000, RZ, 0xc0, !PT ;  /* 0xffff000022107812 */ /* 0x000fe200078ec0ff */
[----:B------:R-:W-:Y:S01]  /*16c60*/  FMUL.FTZ R29, R24, R29 ;  /* 0x0000001d181d7220 */ /* 0x000fe20000410000 */
[----:B------:R-:W-:Y:S01]  /*16c70*/  SHF.L.U32 R10, R33, 0x10, RZ ;  /* 0x00000010210a7819 */ /* 0x000fe200000006ff */
[----:B------:R-:W-:Y:S01]  /*16c80*/  FMUL.FTZ R13, R13, R28 ;  /* 0x0000001c0d0d7220 */ /* 0x000fe20000410000 */
[----:B------:R-:W-:Y:S01]  /*16c90*/  LOP3.LUT R32, R33, 0xffff0000, RZ, 0xc0, !PT ;  /* 0xffff000021207812 */ /* 0x000fe200078ec0ff */
[----:B------:R-:W-:Y:S01]  /*16ca0*/  FMUL.FTZ R30, R27, R30 ;  /* 0x0000001e1b1e7220 */ /* 0x000fe20000410000 */
        /* <DEDUP_REMOVED lines=14> */
.L_x_1451:
[----:B------:R-:W-:Y:S05]  /*16d90*/  BSYNC B0 ;  /* 0x0000000000007941 */ /* 0x000fea0003800000 */
.L_x_1450:
[----:B-----5:R1:W-:Y:S01]  /*16da0*/  STS.128 [R241+0x7800], R20 ;  /* 0x00780014f1007388 */ /* 0x0203e20000000c00 */
[----:B------:R-:W-:Y:S05]  /*16db0*/  BRA `(.L_x_1375) ;  /* 0x0000000800547947 */ /* 0x000fea0003800000 */
.L_x_1325:
[----:B------:R-:W-:Y:S01]  /*16dc0*/  IMAD.IADD R7, R240, 0x1, -R73 ;  /* 0x00000001f0077824 */ /* 0x000fe200078e0a49 */
[----:B------:R-:W-:Y:S01]  /*16dd0*/  BSSY B0, `(.L_x_1452) ;  /* 0x0000029000007945 */ /* 0x000fe20003800000 */
[----:B------:R-:W-:Y:S01]  /*16de0*/  VIADD R8, R182, 0x10 ;  /* 0x00000010b6087836 */ /* 0x000fe20000000000 */
[----:B------:R-:W-:Y:S01]  /*16df0*/  ISETP.GE.AND P2, PT, R10, R81, PT ;  /* 0x000000510a00720c */ /* 0x000fe20003f46270 */
        /* <DEDUP_REMOVED lines=38> */
.L_x_1453:
[----:B------:R-:W-:Y:S05]  /*17060*/  BSYNC B0 ;  /* 0x0000000000007941 */ /* 0x000fea0003800000 */
.L_x_1452:
        /* <DEDUP_REMOVED lines=9> */
[----:B--2---:R-:W-:-:S03]  /*17100*/  @!P0 LEA R10, P3, R5, R194, 0x1 ;  /* 0x000000c2050a8211 */ /* 0x004fc600078608ff */
[----:B------:R-:W-:Y:S01]  /*17110*/  @!PT LDS RZ, [RZ] ;  /* 0x00000000fffff984 */ /* 0x000fe20000000800 */
[----:B------:R-:W-:Y:S01]  /*17120*/  @!PT LDS RZ, [RZ] ;  /* 0x00000000fffff984 */ /* 0x000fe20000000800 */
[----:B------:R-:W-:Y:S01]  /*17130*/  @!PT LDS RZ, [RZ] ;  /* 0x00000000fffff984 */ /* 0x000fe20000000800 */
[----:B------:R3:W-:Y:S01]  /*17140*/  @!P4 LDGSTS.E.BYPASS.LTC128B.128 [R241+0x800], desc[UR6][R16.64] ;  /* 0x0080000010f1cfae */ /* 0x0007e2000b901d46 */
        /* <DEDUP_REMOVED lines=15> */
[----:B------:R-:W-:-:S04]  /*17240*/  LEA R2, P3, R5, R194, 0x1 ;  /* 0x000000c205027211 */ /* 0x000fc800078608ff */
[----:B------:R-:W-:-:S05]  /*17250*/  LEA.HI.X R3, R5, R195, R3, 0x1, P3 ;  /* 0x000000c305037211 */ /* 0x000fca00018f0c03 */
[----:B------:R-:W-:Y:S01]  /*17260*/  @!PT LDS RZ, [RZ] ;  /* 0x00000000fffff984 */ /* 0x000fe20000000800 */
[----:B------:R-:W-:Y:S01]  /*17270*/  @!PT LDS RZ, [RZ] ;  /* 0x00000000fffff984 */ /* 0x000fe20000000800 */
[----:B------:R-:W-:Y:S01]  /*17280*/  @!PT LDS RZ, [RZ] ;  /* 0x00000000fffff984 */ /* 0x000fe20000000800 */
[----:B------:R4:W-:Y:S04]  /*17290*/  LDGSTS.E.BYPASS.LTC128B.128 [R241+0x6800], desc[UR6][R2.64+0x180] ;  /* 0x0680018002f17fae */ /* 0x0009e8000b901d46 */
.L_x_1455:
[----:B------:R-:W-:Y:S05]  /*172a0*/  BSYNC B0 ;  /* 0x0000000000007941 */ /* 0x000fea0003800000 */
.L_x_1454:
[----:B------:R-:W-:Y:S04]  /*172b0*/  BSSY B0, `(.L_x_1456) ;  /* 0x0000022000007945 */ /* 0x000fe80003800000 */
[----:B------:R-:W-:Y:S05]  /*172c0*/  @P5 BRA `(.L_x_1457) ;  /* 0x0000000000805947 */ /* 0x000fea0003800000 */
[----:B------:R-:W-:Y:S02]  /*172d0*/  ISETP.GE.AND P5, PT, R14, R81, PT ;  /* 0x000000510e00720c */ /* 0x000fe40003fa6270 */
[----:B------:R-:W-:-:S04]  /*172e0*/  LEA R5, P3, R192, R186, 0x5 ;  /* 0x000000bac0057211 */ /* 0x000fc800078628ff */
[----:B----4-:R-:W-:Y:S02]  /*172f0*/  LEA.HI.X R3, R192, R191, R193, 0x5, P3 ;  /* 0x000000bfc0037211 */ /* 0x010fe400018f2cc1 */
[----:B-123-5:R-:W-:-:S04]  /*17300*/  @!P0 LEA R10, P4, R5, R194, 0x1 ;  /* 0x000000c2050a8211 */ /* 0x02efc800078808ff */
[C---:B------:R-:W-:Y:S01]  /*17310*/  @!P0 LEA.HI.X R11, R5.reuse, R195, R3, 0x1, P4 ;  /* 0x000000c3050b8211 */ /* 0x040fe200020f0c03 */
[----:B------:R1:W-:Y:S01]  /*17320*/  @P5 STS.128 [R241+0x1000], RZ ;  /* 0x001000fff1005388 */ /* 0x0003e20000000c00 */
[----:B------:R-:W-:-:S04]  /*17330*/  @!P5 LEA R16, P3, R5, R194, 0x1 ;  /* 0x000000c20510d211 */ /* 0x000fc800078608ff */
        /* <DEDUP_REMOVED lines=25> */
.L_x_1457:
[----:B------:R-:W-:Y:S05]  /*174d0*/  BSYNC B0 ;  /* 0x0000000000007941 */ /* 0x000fea0003800000 */
.L_x_1456:
[----:B------:R-:W-:Y:S05]  /*174e0*/  @P6 BRA `(.L_x_1375) ;  /* 0x0000000000886947 */ /* 0x000fea0003800000 */
[----:B------:R-:W-:Y:S01]  /*174f0*/  ISETP.GE.AND P5, PT, R14, R81, PT ;  /* 0x000000510e00720c */ /* 0x000fe20003fa6270 */
[----:B------:R-:W-:Y:S02]  /*17500*/  IMAD.MOV.U32 R187, RZ, RZ, R191 ;  /* 0x000000ffffbb7224 */ /* 0x000fe400078e00bf */
[----:B------:R-:W-:Y:S02]  /*17510*/  IMAD R0, R193, 0x30, RZ ;  /* 0x00000030c1007824 */ /* 0x000fe400078e02ff */
[----:B------:R-:W-:-:S04]  /*17520*/  IMAD.WIDE.U32 R192, R192, 0x30, R186 ;  /* 0x00000030c0c07825 */ /* 0x000fc800078e00ba */
[----:B--2-4-:R-:W-:Y:S01]  /*17530*/  IMAD.IADD R3, R0, 0x1, R193 ;  /* 0x0000000100037824 */ /* 0x014fe200078e02c1 */
[CC--:B-1-3-5:R-:W-:Y:S02]  /*17540*/  @!P0 LEA R10, P4, R192.reuse, R194.reuse, 0x1 ;  /* 0x000000c2c00a8211 */ /* 0x0eafe400078808ff */
        /* <DEDUP_REMOVED lines=28> */
.L_x_1375:
[----:B------:R-:W-:Y:S05]  /*17710*/  BSYNC B3 ;  /* 0x0000000000037941 */ /* 0x000fea0003800000 */
.L_x_1324:
[----:B------:R-:W-:Y:S01]  /*17720*/  VIADD R243, R165, 0xffffffff ;  /* 0xffffffffa5f37836 */ /* 0x000fe20000000000 */
[----:B------:R-:W-:Y:S01]  /*17730*/  BSSY B0, `(.L_x_1458) ;  /* 0x0000025000007945 */ /* 0x000fe20003800000 */
[----:B------:R-:W-:Y:S01]  /*17740*/  IMAD.SHL.U32 R0, R75, 0x40, RZ ;  /* 0x000000404b007824 */ /* 0x000fe200078e00ff */
[----:B------:R-:W-:Y:S01]  /*17750*/  LOP3.LUT R246, R77, 0xff, RZ, 0xc0, !PT ;  /* 0x000000ff4df67812 */ /* 0x000fe200078ec0ff */
[----:B-1-3--:R-:W-:-:S04]  /*17760*/  IMAD.SHL.U32 R17, R243, 0x40, RZ ;  /* 0x00000040f3117824 */ /* 0x00afc800078e00ff */
[----:B--2-4-:R-:W-:-:S05]  /*17770*/  IMAD.IADD R3, R74, 0x1, -R17 ;  /* 0x000000014a037824 */ /* 0x014fca00078e0a11 */
        /* <DEDUP_REMOVED lines=8> */
[----:B------:R-:W-:Y:S01]  /*17800*/  @P1 IMAD.MOV.U32 R10, RZ, RZ, R234 ;  /* 0x000000ffff0a1224 */ /* 0x000fe200078e00ea */
[----:B-----5:R-:W-:Y:S01]  /*17810*/  @P2 MOV R6, R234 ;  /* 0x000000ea00062202 */ /* 0x020fe20000000f00 */
[--C-:B------:R-:W-:Y:S01]  /*17820*/  @P1 IMAD.MOV.U32 R11, RZ, RZ, R235.reuse ;  /* 0x000000ffff0b1224 */ /* 0x100fe200078e00eb */
[----:B------:R-:W-:Y:S01]  /*17830*/  @!PT LDS RZ, [RZ] ;  /* 0x00000000fffff984 */ /* 0x000fe20000000800 */
[----:B------:R-:W-:Y:S01]  /*17840*/  @!PT LDS RZ, [RZ] ;  /* 0x00000000fffff984 */ /* 0x000fe20000000800 */
[----:B------:R-:W-:Y:S01]  /*17850*/  @!PT LDS RZ, [RZ] ;  /* 0x00000000fffff984 */ /* 0x000fe20000000800 */
[----:B------:R1:W-:Y:S01]  /*17860*/  @!P6 LDGSTS.E.BYPASS.LTC128B.128 [R241+0x8000], desc[UR6][R234.64] ;  /* 0x08000000eaf1efae */ /* 0x0003e2000b901d46 */
[----:B------:R-:W-:-:S03]  /*17870*/  @P2 IMAD.MOV.U32 R7, RZ, RZ, R235 ;  /* 0x000000ffff072224 */ /* 0x000fc600078e00eb */
        /* <DEDUP_REMOVED lines=16> */
.L_x_1459:
[----:B------:R-:W-:Y:S05]  /*17980*/  BSYNC B0 ;  /* 0x0000000000007941 */ /* 0x000fea0003800000 */
.L_x_1458:
[----:B------:R-:W-:Y:S04]  /*17990*/  BSSY B0, `(.L_x_1460) ;  /* 0x0000025000007945 */ /* 0x000fe80003800000 */
[----:B------:R-:W-:Y:S05]  /*179a0*/  @P5 BRA `(.L_x_1461) ;  /* 0x00000000008c5947 */ /* 0x000fea0003800000 */
[C---:B------:R-:W-:Y:S02]  /*179b0*/  LOP3.LUT R2, R246.reuse, 0x1, RZ, 0xc0, !PT ;  /* 0x00000001f6027812 */ /* 0x040fe400078ec0ff */
[----:B------:R-:W-:Y:S02]  /*179c0*/  LOP3.LUT P5, RZ, R246, 0x2, RZ, 0xc0, !PT ;  /* 0x00000002f6ff7812 */ /* 0x000fe400078ac0ff */
[----:B------:R-:W-:Y:S02]  /*179d0*/  ISETP.NE.U32.AND P6, PT, R2, 0x1, PT ;  /* 0x000000010200780c */ /* 0x000fe40003fc5070 */
[----:B------:R-:W-:Y:S02]  /*179e0*/  LOP3.LUT P3, RZ, R246, 0x4, RZ, 0xc0, !PT ;  /* 0x00000004f6ff7812 */ /* 0x000fe4000786c0ff */
[----:B-1----:R-:W-:-:S05]  /*179f0*/  IADD3 R7, P1, R232, R178, RZ ;  /* 0x000000b2e8077210 */ /* 0x002fca0007f3e0ff */
[----:B------:R-:W-:Y:S02]  /*17a00*/  IMAD.X R5, R233, 0x1, R181, P1 ;  /* 0x00000001e9057824 */ /* 0x000fe400008e06b5 */
[C---:B------:R-:W-:Y:S02]  /*17a10*/  @P5 LEA R14, P1, R7.reuse, R184, 0x1 ;  /* 0x000000b8070e5211 */ /* 0x040fe400078208ff */
[C---:B-----5:R-:W-:Y:S02]  /*17a20*/  @!P6 LEA R20, P2, R232.reuse, R234, 0x1 ;  /* 0x000000eae814e211 */ /* 0x060fe400078408ff */
        /* <DEDUP_REMOVED lines=27> */
.L_x_1461:
[----:B------:R-:W-:Y:S05]  /*17be0*/  BSYNC B0 ;  /* 0x0000000000007941 */ /* 0x000fea0003800000 */
.L_x_1460:
[----:B------:R-:W-:Y:S04]  /*17bf0*/  BSSY B0, `(.L_x_1462) ;  /* 0x0000027000007945 */ /* 0x000fe80003800000 */
[----:B------:R-:W-:Y:S05]  /*17c00*/  @P4 BRA `(.L_x_1463) ;  /* 0x0000000000944947 */ /* 0x000fea0003800000 */
[C---:B------:R-:W-:Y:S02]  /*17c10*/  LOP3.LUT R2, R246.reuse, 0x1, RZ, 0xc0, !PT ;  /* 0x00000001f6027812 */ /* 0x040fe400078ec0ff */
[----:B------:R-:W-:Y:S02]  /*17c20*/  LOP3.LUT P5, RZ, R246, 0x2, RZ, 0xc0, !PT ;  /* 0x00000002f6ff7812 */ /* 0x000fe400078ac0ff */
[----:B------:R-:W-:Y:S01]  /*17c30*/  ISETP.NE.U32.AND P6, PT, R2, 0x1, PT ;  /* 0x000000010200780c */ /* 0x000fe20003fc5070 */
[----:B------:R-:W-:Y:S01]  /*17c40*/  IMAD.SHL.U32 R2, R70, 0x20, RZ ;  /* 0x0000002046027824 */ /* 0x000fe200078e00ff */
[C---:B------:R-:W-:Y:S02]  /*17c50*/  LOP3.LUT P4, RZ, R246.reuse, 0x4, RZ, 0xc0, !PT ;  /* 0x00000004f6ff7812 */ /* 0x040fe4000788c0ff */
[----:B------:R-:W-:Y:S02]  /*17c60*/  LOP3.LUT P2, RZ, R246, 0x8, RZ, 0xc0, !PT ;  /* 0x00000008f6ff7812 */ /* 0x000fe4000784c0ff */
[----:B------:R-:W-:-:S02]  /*17c70*/  SHF.L.U64.HI R5, R70, 0x5, R71 ;  /* 0x0000000546057819 */ /* 0x000fc40000010247 */
[----:B-12---:R-:W-:-:S05]  /*17c80*/  LEA R7, P1, R70, R178, 0x5 ;  /* 0x000000b246077211 */ /* 0x006fca00078228ff */
[----:B------:R-:W-:-:S04]  /*17c90*/  @!P6 LEA R10, P3, R2, R234, 0x1 ;  /* 0x000000ea020ae211 */ /* 0x000fc800078608ff */
[----:B------:R-:W-:Y:S02]  /*17ca0*/  @!P6 LEA.HI.X R11, R2, R235, R5, 0x1, P3 ;  /* 0x000000eb020be211 */ /* 0x000fe400018f0c05 */
[----:B------:R-:W-:Y:S02]  /*17cb0*/  LEA.HI.X R2, R70, R181, R71, 0x5, P1 ;  /* 0x000000b546027211 */ /* 0x000fe400008f2c47 */
[CC--:B-----5:R-:W-:Y:S01]  /*17cc0*/  @P5 LEA R20, P1, R7.reuse, R184.reuse, 0x1 ;  /* 0x000000b807145211 */ /* 0x0e0fe200078208ff */
        /* <DEDUP_REMOVED lines=25> */
.L_x_1463:
[----:B------:R-:W-:Y:S05]  /*17e60*/  BSYNC B0 ;  /* 0x0000000000007941 */ /* 0x000fea0003800000 */
.L_x_1462:
[----:B------:R-:W-:Y:S04]  /*17e70*/  BSSY B0, `(.L_x_1464) ;  /* 0x0000028000007945 */ /* 0x000fe80003800000 */
[----:B------:R-:W-:Y:S05]  /*17e80*/  @P0 BRA `(.L_x_1465) ;  /* 0x0000000000980947 */ /* 0x000fea0003800000 */
[C---:B------:R-:W-:Y:S01]  /*17e90*/  LOP3.LUT R2, R246.reuse, 0x1, RZ, 0xc0, !PT ;  /* 0x00000001f6027812 */ /* 0x040fe200078ec0ff */
[----:B------:R-:W-:Y:S01]  /*17ea0*/  IMAD.MOV.U32 R180, RZ, RZ, R178 ;  /* 0x000000ffffb47224 */ /* 0x000fe200078e00b2 */
[----:B------:R-:W-:Y:S02]  /*17eb0*/  LOP3.LUT P4, RZ, R246, 0x2, RZ, 0xc0, !PT ;  /* 0x00000002f6ff7812 */ /* 0x000fe4000788c0ff */
[----:B------:R-:W-:Y:S01]  /*17ec0*/  ISETP.NE.U32.AND P5, PT, R2, 0x1, PT ;  /* 0x000000010200780c */ /* 0x000fe20003fa5070 */
[----:B------:R-:W-:Y:S01]  /*17ed0*/  IMAD R2, R71, 0x30, RZ ;  /* 0x0000003047027824 */ /* 0x000fe200078e02ff */
[----:B------:R-:W-:Y:S01]  /*17ee0*/  LOP3.LUT P3, RZ, R246, 0x4, RZ, 0xc0, !PT ;  /* 0x00000004f6ff7812 */ /* 0x000fe2000786c0ff */
[----:B------:R-:W-:Y:S01]  /*17ef0*/  IMAD.WIDE.U32 R180, R70, 0x30, R180 ;  /* 0x0000003046b47825 */ /* 0x000fe200078e00b4 */
[----:B------:R-:W-:-:S03]  /*17f00*/  LOP3.LUT P1, RZ, R246, 0x8, RZ, 0xc0, !PT ;  /* 0x00000008f6ff7812 */ /* 0x000fc6000782c0ff */
[----:B------:R-:W-:-:S04]  /*17f10*/  IMAD.IADD R5, R181, 0x1, R2 ;  /* 0x00000001b5057824 */ /* 0x000fc800078e0202 */
[-C--:B--23--:R-:W-:Y:S02]  /*17f20*/  @P4 LEA R14, P6, R180, R184.reuse, 0x1 ;  /* 0x000000b8b40e4211 */ /* 0x08cfe400078c08ff */
[----:B-1---5:R-:W-:Y:S02]  /*17f30*/  @!P5 IMAD.WIDE.U32 R6, R70, 0x60, R234 ;  /* 0x000000604606d825 */ /* 0x022fe400078e00ea */
[CC--:B------:R-:W-:Y:S02]  /*17f40*/  @P3 LEA R10, P2, R180.reuse, R184.reuse, 0x1 ;  /* 0x000000b8b40a3211 */ /* 0x0c0fe400078408ff */
[----:B------:R-:W-:Y:S01]  /*17f50*/  @!P5 IMAD R71, R71, 0x60, RZ ;  /* 0x000000604747d824 */ /* 0x000fe200078e02ff */
[C---:B------:R-:W-:Y:S02]  /*17f60*/  @P1 LEA R20, P0, R180.reuse, R184, 0x1 ;  /* 0x000000b8b4141211 */ /* 0x040fe400078008ff */
[CC--:B------:R-:W-:Y:S01]  /*17f70*/  @P4 LEA.HI.X R15, R180.reuse, R185.reuse, R5, 0x1, P6 ;  /* 0x000000b9b40f4211 */ /* 0x0c0fe200030f0c05 */
[----:B------:R-:W-:Y:S01]  /*17f80*/  @!P5 IMAD.IADD R7, R71, 0x1, R7 ;  /* 0x000000014707d824 */ /* 0x000fe200078e0207 */
[----:B------:R-:W-:-:S02]  /*17f90*/  @P3 LEA.HI.X R11, R180, R185, R5, 0x1, P2 ;  /* 0x000000b9b40b3211 */ /* 0x000fc400010f0c05 */
[----:B------:R-:W-:Y:S02]  /*17fa0*/  @P1 LEA.HI.X R21, R180, R185, R5, 0x1, P0 ;  /* 0x000000b9b4151211 */ /* 0x000fe400000f0c05 */
        /* <DEDUP_REMOVED lines=20> */
.L_x_1465:
[----:B------:R-:W-:Y:S05]  /*180f0*/  BSYNC B0 ;  /* 0x0000000000007941 */ /* 0x000fea0003800000 */
.L_x_1464:
[----:B------:R-:W0:Y:S01]  /*18100*/  LDGDEPBAR ;  /* 0x00000000000079af */ /* 0x000e220000000000 */
[----:B------:R-:W-:Y:S01]  /*18110*/  LOP3.LUT R5, R0, 0x1c0, RZ, 0xc0, !PT ;  /* 0x000001c000057812 */ /* 0x000fe200078ec0ff */
[C---:B------:R-:W-:Y:S01]  /*18120*/  IMAD.SHL.U32 R2, R182.reuse, 0x8, RZ ;  /* 0x00000008b6027824 */ /* 0x040fe200078e00ff */
[-C--:B------:R-:W-:Y:S01]  /*18130*/  ISETP.GE.AND P1, PT, R182, R3.reuse, PT ;  /* 0x00000003b600720c */ /* 0x080fe20003f26270 */
[----:B------:R1:W5:Y:S01]  /*18140*/  LD.E R0, desc[UR6][R18.64+0x188] ;  /* 0x0001880612007980 */ /* 0x000362000c101900 */
[----:B------:R-:W-:Y:S01]  /*18150*/  IMAD R225, R72, 0x400, R55 ;  /* 0x0000040048e17824 */ /* 0x000fe200078e0237 */
[-C--:B------:R-:W-:Y:S02]  /*18160*/  ISETP.GE.AND P6, PT, R8, R3.reuse, PT ;  /* 0x000000030800720c */ /* 0x080fe40003fc6270 */
[----:B------:R-:W-:Y:S02]  /*18170*/  LOP3.LUT R2, R5, 0x8, R2, 0xf8, !PT ;  /* 0x0000000805027812 */ /* 0x000fe400078ef802 */
[----:B------:R-:W-:Y:S01]  /*18180*/  SHF.R.U32.HI R5, RZ, 0x3, R5 ;  /* 0x00000003ff057819 */ /* 0x000fe20000011605 */
[----:B------:R-:W-:Y:S01]  /*18190*/  BSSY B0, `(.L_x_1466) ;  /* 0x0000029000007945 */ /* 0x000fe20003800000 */
[----:B------:R-:W-:-:S02]  /*181a0*/  ISETP.GE.AND P4, PT, R12, R3, PT ;  /* 0x000000030c00720c */ /* 0x000fc40003f86270 */
[----:B------:R-:W-:Y:S02]  /*181b0*/  LOP3.LUT R5, R2, R5, RZ, 0x3c, !PT ;  /* 0x0000000502057212 */ /* 0x000fe400078e3cff */
[----:B------:R-:W-:Y:S02]  /*181c0*/  ISETP.GE.AND P0, PT, R4, R3, PT ;  /* 0x000000030400720c */ /* 0x000fe40003f06270 */
[----:B------:R-:W-:Y:S01]  /*181d0*/  LEA R225, R225, UR4, 0x1 ;  /* 0x00000004e1e17c11 */ /* 0x000fe2000f8e08ff */
[----:B------:R-:W-:Y:S01]  /*181e0*/  IMAD R224, R76, 0x200, R5 ;  /* 0x000002004ce07824 */ /* 0x000fe200078e0205 */
[----:B------:R-:W-:-:S04]  /*181f0*/  DEPBAR.LE SB0, 0x0 ;  /* 0x000080000000791a */ /* 0x000fc80000000000 */
[----:B------:R-:W-:Y:S01]  /*18200*/  BAR.SYNC.DEFER_BLOCKING 0x0 ;  /* 0x0000000000007b1d */ /* 0x000fe20000010000 */
[----:B------:R-:W-:-:S05]  /*18210*/  LEA R224, R224, UR4, 0x1 ;  /* 0x00000004e0e07c11 */ /* 0x000fca000f8e08ff */
        /* <DEDUP_REMOVED lines=8> */
[----:B------:R-:W-:Y:S01]  /*182a0*/  @P1 IMAD.MOV.U32 R4, RZ, RZ, R188 ;  /* 0x000000ffff041224 */ /* 0x000fe200078e00bc */
[----:B------:R-:W-:Y:S01]  /*182b0*/  @P2 MOV R2, R188 ;  /* 0x000000bc00022202 */ /* 0x000fe20000000f00 */
        /* <DEDUP_REMOVED lines=22> */
.L_x_1467:
[----:B------:R-:W-:Y:S05]  /*18420*/  BSYNC B0 ;  /* 0x0000000000007941 */ /* 0x000fea0003800000 */
.L_x_1466:
[----:B------:R1:W-:Y:S01]  /*18430*/  @P6 STS.128 [R241+0x10800], RZ ;  /* 0x010800fff1006388 */ /* 0x0003e20000000c00 */
[----:B------:R-:W-:Y:S03]  /*18440*/  BSSY B0, `(.L_x_1468) ;  /* 0x0000026000007945 */ /* 0x000fe60003800000 */
[----:B------:R1:W-:Y:S04]  /*18450*/  @P6 STS.128 [R241+0x12800], RZ ;  /* 0x012800fff1006388 */ /* 0x0003e80000000c00 */
[----:B------:R1:W-:Y:S04]  /*18460*/  @P6 STS.128 [R241+0x14800], RZ ;  /* 0x014800fff1006388 */ /* 0x0003e80000000c00 */
[----:B------:R1:W-:Y:S01]  /*18470*/  @P6 STS.128 [R241+0x16800], RZ ;  /* 0x016800fff1006388 */ /* 0x0003e20000000c00 */
[----:B------:R-:W-:Y:S05]  /*18480*/  @P6 BRA `(.L_x_1469) ;  /* 0x0000000000846947 */ /* 0x000fea0003800000 */
[C---:B-1----:R-:W-:Y:S02]  /*18490*/  LOP3.LUT R2, R246.reuse, 0x1, RZ, 0xc0, !PT ;  /* 0x00000001f6027812 */ /* 0x042fe400078ec0ff */
[----:B------:R-:W-:Y:S02]  /*184a0*/  LOP3.LUT P5, RZ, R246, 0x2, RZ, 0xc0, !PT ;  /* 0x00000002f6ff7812 */ /* 0x000fe400078ac0ff */
[----:B------:R-:W-:Y:S02]  /*184b0*/  ISETP.NE.U32.AND P6, PT, R2, 0x1, PT ;  /* 0x000000010200780c */ /* 0x000fe40003fc5070 */
[C---:B------:R-:W-:Y:S02]  /*184c0*/  LOP3.LUT P3, RZ, R246.reuse, 0x4, RZ, 0xc0, !PT ;  /* 0x00000004f6ff7812 */ /* 0x040fe4000786c0ff */
[----:B------:R-:W-:-:S09]  /*184d0*/  LOP3.LUT P2, RZ, R246, 0x8, RZ, 0xc0, !PT ;  /* 0x00000008f6ff7812 */ /* 0x000fd2000784c0ff */
[----:B------:R-:W-:-:S04]  /*184e0*/  @!P6 LEA R8, P1, R230, R188, 0x1 ;  /* 0x000000bce608e211 */ /* 0x000fc800078208ff */
[C---:B------:R-:W-:Y:S02]  /*184f0*/  @!P6 LEA.HI.X R9, R230.reuse, R189, R231, 0x1, P1 ;  /* 0x000000bde609e211 */ /* 0x040fe400008f0ce7 */
[----:B--2345:R-:W-:-:S03]  /*18500*/  @P5 LEA R6, P1, R230, R188, 0x1 ;  /* 0x000000bce6065211 */ /* 0x03cfc600078208ff */
[----:B------:R-:W-:Y:S01]  /*18510*/  @!PT LDS RZ, [RZ] ;  /* 0x00000000fffff984 */ /* 0x000fe20000000800 */
[----:B------:R-:W-:Y:S01]  /*18520*/  @!PT LDS RZ, [RZ] ;  /* 0x00000000fffff984 */ /* 0x000fe20000000800 */
[----:B------:R-:W-:Y:S01]  /*18530*/  @!PT LDS RZ, [RZ] ;  /* 0x00000000fffff984 */ /* 0x000fe20000000800 */
[----:B------:R1:W-:Y:S01]  /*18540*/  @!P6 LDGSTS.E.BYPASS.LTC128B.128 [R241+0x10800], desc[UR6][R8.64] ;  /* 0x1080000008f1efae */ /* 0x0003e2000b901d46 */
[CCC-:B------:R-:W-:Y:S02]  /*18550*/  @P5 LEA.HI.X R7, R230.reuse, R189.reuse, R231.reuse, 0x1, P1 ;  /* 0x000000bde6075211 */ /* 0x1c0fe400008f0ce7 */
[CC--:B------:R-:W-:Y:S01]  /*18560*/  @P3 LEA R4, P1, R230.reuse, R188.reuse, 0x1 ;  /* 0x000000bce6043211 */ /* 0x0c0fe200078208ff */
        /* <DEDUP_REMOVED lines=19> */
.L_x_1469:
[----:B------:R-:W-:Y:S05]  /*186a0*/  BSYNC B0 ;  /* 0x0000000000007941 */ /* 0x000fea0003800000 */
.L_x_1468:
        /* <DEDUP_REMOVED lines=8> */
[----:B------:R-:W-:Y:S01]  /*18730*/  ISETP.NE.U32.AND P6, PT, R2, 0x1, PT ;  /* 0x000000010200780c */ /* 0x000fe20003fc5070 */
[----:B------:R-:W-:Y:S01]  /*18740*/  IMAD.SHL.U32 R2, R68, 0x20, RZ ;  /* 0x0000002044027824 */ /* 0x000fe200078e00ff */
[C---:B------:R-:W-:Y:S02]  /*18750*/  LOP3.LUT P4, RZ, R246.reuse, 0x4, RZ, 0xc0, !PT ;  /* 0x00000004f6ff7812 */ /* 0x040fe4000788c0ff */
[----:B------:R-:W-:Y:S02]  /*18760*/  LOP3.LUT P2, RZ, R246, 0x8, RZ, 0xc0, !PT ;  /* 0x00000008f6ff7812 */ /* 0x000fe4000784c0ff */
[----:B------:R-:W-:-:S05]  /*18770*/  SHF.L.U64.HI R3, R68, 0x5, R69 ;  /* 0x0000000544037819 */ /* 0x000fca0000010245 */
[CC--:B------:R-:W-:Y:S02]  /*18780*/  @P5 LEA R8, P1, R2.reuse, R188.reuse, 0x1 ;  /* 0x000000bc02085211 */ /* 0x0c0fe400078208ff */
[CC--:B--234-:R-:W-:Y:S02]  /*18790*/  @!P6 LEA R10, P3, R2.reuse, R188.reuse, 0x1 ;  /* 0x000000bc020ae211 */ /* 0x0dcfe400078608ff */
[CCC-:B------:R-:W-:Y:S02]  /*187a0*/  @P5 LEA.HI.X R9, R2.reuse, R189.reuse, R3.reuse, 0x1, P1 ;  /* 0x000000bd02095211 */ /* 0x1c0fe400008f0c03 */
[CCC-:B------:R-:W-:Y:S02]  /*187b0*/  @!P6 LEA.HI.X R11, R2.reuse, R189.reuse, R3.reuse, 0x1, P3 ;  /* 0x000000bd020be211 */ /* 0x1c0fe400018f0c03 */
[CC--:B-----5:R-:W-:Y:S02]  /*187c0*/  @P4 LEA R6, P3, R2.reuse, R188.reuse, 0x1 ;  /* 0x000000bc02064211 */ /* 0x0e0fe400078608ff */
[C---:B------:R-:W-:Y:S01]  /*187d0*/  @P2 LEA R4, P1, R2.reuse, R188, 0x1 ;  /* 0x000000bc02042211 */ /* 0x040fe200078208ff */
        /* <DEDUP_REMOVED lines=22> */
.L_x_1471:
[----:B------:R-:W-:Y:S05]  /*18940*/  BSYNC B0 ;  /* 0x0000000000007941 */ /* 0x000fea0003800000 */
.L_x_1470:
[----:B------:R1:W-:Y:S01]  /*18950*/  @P0 STS.128 [R241+0x11800], RZ ;  /* 0x011800fff1000388 */ /* 0x0003e20000000c00 */
[----:B------:R-:W-:Y:S03]  /*18960*/  BSSY B0, `(.L_x_1472) ;  /* 0x000002e000007945 */ /* 0x000fe60003800000 */
[----:B------:R1:W-:Y:S04]  /*18970*/  @P0 STS.128 [R241+0x13800], RZ ;  /* 0x013800fff1000388 */ /* 0x0003e80000000c00 */
[----:B------:R1:W-:Y:S04]  /*18980*/  @P0 STS.128 [R241+0x15800], RZ ;  /* 0x015800fff1000388 */ /* 0x0003e80000000c00 */
[----:B------:R1:W-:Y:S01]  /*18990*/  @P0 STS.128 [R241+0x17800], RZ ;  /* 0x017800fff1000388 */ /* 0x0003e20000000c00 */
[----:B------:R-:W-:Y:S05]  /*189a0*/  @P0 BRA `(.L_x_1473) ;  /* 0x0000000000a40947 */ /* 0x000fea0003800000 */
[C---:B------:R-:W-:Y:S02]  /*189b0*/  R2P PR, R246.reuse, 0xe ;  /* 0x0000000ef6007804 */ /* 0x040fe40000000000 */
[----:B-1----:R-:W-:-:S04]  /*189c0*/  LOP3.LUT R2, R246, 0x1, RZ, 0xc0, !PT ;  /* 0x00000001f6027812 */ /* 0x002fc800078ec0ff */
[----:B------:R-:W-:-:S07]  /*189d0*/  ISETP.NE.U32.AND P0, PT, R2, 0x1, PT ;  /* 0x000000010200780c */ /* 0x000fce0003f05070 */
[-C--:B------:R-:W-:Y:S01]  /*189e0*/  @P1 MOV R4, R188.reuse ;  /* 0x000000bc00041202 */ /* 0x080fe20000000f00 */
[C---:B--2345:R-:W-:Y:S01]  /*189f0*/  @P3 IMAD.WIDE.U32 R6, R68.reuse, 0x60, R188 ;  /* 0x0000006044063825 */ /* 0x07cfe200078e00bc */
[-C--:B------:R-:W-:Y:S02]  /*18a00*/  @P1 MOV R5, R189.reuse ;  /* 0x000000bd00051202 */ /* 0x080fe40000000f00 */
[----:B------:R-:W-:Y:S02]  /*18a10*/  @P2 MOV R2, R188 ;  /* 0x000000bc00022202 */ /* 0x000fe40000000f00 */
[----:B------:R-:W-:Y:S01]  /*18a20*/  @P2 MOV R3, R189 ;  /* 0x000000bd00032202 */ /* 0x000fe20000000f00 */
[----:B------:R-:W-:-:S04]  /*18a30*/  @P1 IMAD.WIDE.U32 R10, R68, 0x60, R4 ;  /* 0x00000060440a1825 */ /* 0x000fc800078e0004 */
[----:B------:R-:W-:-:S04]  /*18a40*/  @P2 IMAD.WIDE.U32 R8, R68, 0x60, R2 ;  /* 0x0000006044082825 */ /* 0x000fc800078e0002 */
[C---:B------:R-:W-:Y:S02]  /*18a50*/  @P1 IMAD R4, R69.reuse, 0x60, RZ ;  /* 0x0000006045041824 */ /* 0x040fe400078e02ff */
[C---:B------:R-:W-:Y:S02]  /*18a60*/  @P2 IMAD R3, R69.reuse, 0x60, RZ ;  /* 0x0000006045032824 */ /* 0x040fe400078e02ff */
[----:B------:R-:W-:Y:S02]  /*18a70*/  @P3 IMAD R2, R69, 0x60, RZ ;  /* 0x0000006045023824 */ /* 0x000fe400078e02ff */
[----:B------:R-:W-:Y:S01]  /*18a80*/  @!P0 IMAD.WIDE.U32 R12, R68, 0x60, R188 ;  /* 0x00000060440c8825 */ /* 0x000fe200078e00bc */
[----:B------:R-:W-:Y:S02]  /*18a90*/  @P2 IADD3 R3, R3, R9, RZ ;  /* 0x0000000903032210 */ /* 0x000fe40007ffe0ff */
[----:B------:R-:W-:Y:S01]  /*18aa0*/  @P3 IADD3 R7, R2, R7, RZ ;  /* 0x0000000702073210 */ /* 0x000fe20007ffe0ff */
[----:B------:R-:W-:Y:S01]  /*18ab0*/  @!P0 IMAD R69, R69, 0x60, RZ ;  /* 0x0000006045458824 */ /* 0x000fe200078e02ff */
[----:B------:R-:W-:Y:S01]  /*18ac0*/  @P2 MOV R2, R8 ;  /* 0x0000000800022202 */ /* 0x000fe20000000f00 */
[----:B------:R-:W-:Y:S01]  /*18ad0*/  @P1 IMAD.IADD R5, R4, 0x1, R11 ;  /* 0x0000000104051824 */ /* 0x000fe200078e020b */
[----:B------:R-:W-:Y:S01]  /*18ae0*/  @P1 MOV R4, R10 ;  /* 0x0000000a00041202 */ /* 0x000fe20000000f00 */
[----:B------:R-:W-:-:S05]  /*18af0*/  @!P0 IMAD.IADD R13, R69, 0x1, R13 ;  /* 0x00000001450d8824 */ /* 0x000fca00078e020d */
        /* <DEDUP_REMOVED lines=20> */
.L_x_1473:
[----:B------:R-:W-:Y:S05]  /*18c40*/  BSYNC B0 ;  /* 0x0000000000007941 */ /* 0x000fea0003800000 */
.L_x_1472:
[----:B------:R-:W-:Y:S01]  /*18c50*/  LDSM.16.M88.4 R44, [R225] ;  /* 0x00000000e12c783b */ /* 0x000fe20000000200 */
[----:B------:R-:W-:Y:S01]  /*18c60*/  R2P PR, R75, 0x6 ;  /* 0x000000064b007804 */ /* 0x000fe20000000000 */
[----:B------:R-:W-:Y:S01]  /*18c70*/  IMAD R221, R56, 0x2, R225 ;  /* 0x0000000238dd7824 */ /* 0x000fe200078e02e1 */
[C---:B-1----:R-:W-:Y:S01]  /*18c80*/  IADD3 R2, R224.reuse, 0x8000, RZ ;  /* 0x00008000e0027810 */ /* 0x042fe20007ffe0ff */
[----:B------:R-:W1:Y:S01]  /*18c90*/  LDSM.16.M88.4 R28, [R224+0x8000] ;  /* 0x00800000e01c783b */ /* 0x000e620000000200 */
[----:B------:R-:W-:Y:S02]  /*18ca0*/  IADD3 R222, R224, 0x8020, RZ ;  /* 0x00008020e0de7810 */ /* 0x000fe40007ffe0ff */
[----:B------:R-:W-:Y:S01]  /*18cb0*/  LEA R223, R58, R225, 0x1 ;  /* 0x000000e13adf7211 */ /* 0x000fe200078e08ff */
[----:B------:R-:W1:Y:S01]  /*18cc0*/  LDSM.16.M88.4 R68, [R224+0x8800] ;  /* 0x00880000e044783b */ /* 0x000e620000000200 */
[----:B------:R-:W-:Y:S02]  /*18cd0*/  MOV R3, 0x40 ;  /* 0x0000004000037802 */ /* 0x000fe40000000f00 */
[----:B------:R-:W-:Y:S01]  /*18ce0*/  LEA R220, R56, R223, 0x1 ;  /* 0x000000df38dc7211 */ /* 0x000fe200078e08ff */
[----:B--2345:R-:W-:Y:S01]  /*18cf0*/  LDSM.16.M88.4 R20, [R223] ;  /* 0x00000000df14783b */ /* 0x03cfe20000000200 */
[----:B------:R-:W-:-:S02]  /*18d00*/  SEL R3, R3, 0xffffffc0, !P2 ;  /* 0xffffffc003037807 */ /* 0x000fc40005000000 */
[----:B------:R-:W-:Y:S01]  /*18d10*/  @P1 IADD3 R222, R2, -0x20, RZ ;  /* 0xffffffe002de1810 */ /* 0x000fe20007ffe0ff */
[----:B------:R-:W2:Y:S01]  /*18d20*/  LDSM.16.M88.4 R60, [R224+0x9000] ;  /* 0x00900000e03c783b */ /* 0x000ea20000000200 */
[----:B------:R-:W-:Y:S02]  /*18d30*/  IADD3 R219, R224, R3, RZ ;  /* 0x00000003e0db7210 */ /* 0x000fe40007ffe0ff */
[----:B------:R-:W-:Y:S01]  /*18d40*/  IADD3 R215, R3, R222, RZ ;  /* 0x000000de03d77210 */ /* 0x000fe20007ffe0ff */
[----:B------:R-:W3:Y:S04]  /*18d50*/  LDSM.16.M88.4 R96, [R222] ;  /* 0x00000000de60783b */ /* 0x000ee80000000200 */
[----:B------:R-:W4:Y:S04]  /*18d60*/  LDSM.16.M88.4 R8, [R224+0x9800] ;  /* 0x00980000e008783b */ /* 0x000f280000000200 */
[----:B------:R-:W-:Y:S04]  /*18d70*/  LDSM.16.M88.4 R88, [R221] ;  /* 0x00000000dd58783b */ /* 0x000fe80000000200 */
[----:B------:R-:W4:Y:S04]  /*18d80*/  LDSM.16.M88.4 R48, [R219+0x8000] ;  /* 0x00800000db30783b */ /* 0x000f280000000200 */
[----:B------:R-:W4:Y:S04]  /*18d90*/  LDSM.16.M88.4 R76, [R222+0x800] ;  /* 0x00080000de4c783b */ /* 0x000f280000000200 */
[----:B------:R-:W4:Y:S01]  /*18da0*/  LDSM.16.M88.4 R32, [R222+0x1000] ;  /* 0x00100000de20783b */ /* 0x000f220000000200 */
[C---:B-1----:R-:W-:Y:S03]  /*18db0*/  HMMA.16816.F32.BF16 R12, R44.reuse, R28, RZ ;  /* 0x0000001c2c0c723c */ /* 0x042fe600000418ff */
[----:B------:R-:W1:Y:S04]  /*18dc0*/  LDSM.16.M88.4 R84, [R222+0x1800] ;  /* 0x00180000de54783b */ /* 0x000e680000000200 */
[----:B------:R-:W-:Y:S01]  /*18dd0*/  LDSM.16.M88.4 R36, [R215] ;  /* 0x00000000d724783b */ /* 0x000fe20000000200 */
[C---:B------:R-:W-:Y:S03]  /*18de0*/  HMMA.16816.F32.BF16 R40, R44.reuse, R68, RZ ;  /* 0x000000442c28723c */ /* 0x040fe600000418ff */
[----:B------:R-:W-:Y:S03]  /*18df0*/  LDSM.16.M88.4 R24, [R219+0x8800] ;  /* 0x00880000db18783b */ /* 0x000fe60000000200 */
[C---:B--2---:R-:W-:Y:S01]  /*18e00*/  HMMA.16816.F32.BF16 R64, R44.reuse, R60, RZ ;  /* 0x0000003c2c40723c */ /* 0x044fe200000418ff */
[----:B------:R-:W-:Y:S04]  /*18e10*/  LDSM.16.M88.4 R4, [R219+0x9000] ;  /* 0x00900000db04783b */ /* 0x000fe80000000200 */
[----:B------:R-:W-:Y:S01]  /*18e20*/  LDSM.16.M88.4 R80, [R219+0x9800] ;  /* 0x00980000db50783b */ /* 0x000fe20000000200 */
[----:B------:R-:W-:Y:S03]  /*18e30*/  HMMA.16816.F32.BF16 R28, R44, R30, RZ ;  /* 0x0000001e2c1c723c */ /* 0x000fe600000418ff */
[----:B------:R-:W-:Y:S03]  /*18e40*/  LDSM.16.M88.4 R100, [R224+0xa000] ;  /* 0x00a00000e064783b */ /* 0x000fe60000000200 */
[----:B---3--:R-:W-:Y:S01]  /*18e50*/  HMMA.16816.F32.BF16 R12, R20, R96, R12 ;  /* 0x00000060140c723c */ /* 0x008fe2000004180c */
[----:B------:R-:W2:Y:S04]  /*18e60*/  LD.E R3, desc[UR6][R18.64+0x18c] ;  /* 0x00018c0612037980 */ /* 0x000ea8000c101900 */
[----:B------:R-:W-:Y:S01]  /*18e70*/  LDSM.16.M88.4 R108, [R222+0x6000] ;  /* 0x00600000de6c783b */ /* 0x000fe20000000200 */
[C---:B------:R-:W-:Y:S03]  /*18e80*/  HMMA.16816.F32.BF16 R68, R44.reuse, R70, RZ ;  /* 0x000000462c44723c */ /* 0x040fe600000418ff */
[----:B------:R-:W-:Y:S03]  /*18e90*/  LDSM.16.M88.4 R104, [R219+0xd000] ;  /* 0x00d00000db68783b */ /* 0x000fe60000000200 */
[C---:B------:R-:W-:Y:S01]  /*18ea0*/  HMMA.16816.F32.BF16 R60, R44.reuse, R62, RZ ;  /* 0x0000003e2c3c723c */ /* 0x040fe200000418ff */
[----:B------:R-:W-:Y:S04]  /*18eb0*/  LDSM.16.M88.4 R112, [R215+0x4800] ;  /* 0x00480000d770783b */ /* 0x000fe80000000200 */
[----:B------:R-:W0:Y:S01]  /*18ec0*/  LDGDEPBAR ;  /* 0x00000000000079af */ /* 0x000e220000000000 */
[C---:B----4-:R-:W-:Y:S06]  /*18ed0*/  HMMA.16816.F32.BF16 R92, R44.reuse, R8, RZ ;  /* 0x000000082c5c723c */ /* 0x050fec00000418ff */
[----:B------:R-:W-:Y:S01]  /*18ee0*/  HMMA.16816.F32.BF16 R44, R44, R10, RZ ;  /* 0x0000000a2c2c723c */ /* 0x000fe200000418ff */
[----:B------:R-:W3:Y:S05]  /*18ef0*/  LDSM.16.M88.4 R8, [R220] ;  /* 0x00000000dc08783b */ /* 0x000eea0000000200 */
[----:B------:R-:W-:Y:S06]  /*18f00*/  HMMA.16816.F32.BF16 R12, R88, R48, R12 ;  /* 0x00000030580c723c */ /* 0x000fec000004180c */
[C---:B------:R-:W-:Y:S01]  /*18f10*/  HMMA.16816.F32.BF16 R28, R20.reuse, R98, R28 ;  /* 0x00000062141c723c */ /* 0x040fe2000004181c */
[----:B------:R-:W-:Y:S05]  /*18f20*/  LDSM.16.M88.4 R96, [R222+0x2000] ;  /* 0x00200000de60783b */ /* 0x000fea0000000200 */
[C---:B------:R-:W-:Y:S06]  /*18f30*/  HMMA.16816.F32.BF16 R40, R20.reuse, R76, R40 ;  /* 0x0000004c1428723c */ /* 0x040fec0000041828 */
[C---:B------:R-:W-:Y:S01]  /*18f40*/  HMMA.16816.F32.BF16 R68, R20.reuse, R78, R68 ;  /* 0x0000004e1444723c */ /* 0x040fe20000041844 */
[----:B------:R-:W-:Y:S05]  /*18f50*/  LDSM.16.M88.4 R76, [R215+0x1000] ;  /* 0x00100000d74c783b */ /* 0x000fea0000000200 */
[C---:B------:R-:W-:Y:S06]  /*18f60*/  HMMA.16816.F32.BF16 R64, R20.reuse, R32, R64 ;  /* 0x000000201440723c */ /* 0x040fec0000041840 */
[C---:B------:R-:W-:Y:S01]  /*18f70*/  HMMA.16816.F32.BF16 R60, R20.reuse, R34, R60 ;  /* 0x00000022143c723c */ /* 0x040fe2000004183c */
[----:B------:R-:W-:Y:S05]  /*18f80*/  LDSM.16.M88.4 R32, [R215+0x800] ;  /* 0x00080000d720783b */ /* 0x000fea0000000200 */
[C---:B-1----:R-:W-:Y:S06]  /*18f90*/  HMMA.16816.F32.BF16 R92, R20.reuse, R84, R92 ;  /* 0x00000054145c723c */ /* 0x042fec000004185c */
[----:B------:R-:W-:Y:S01]  /*18fa0*/  HMMA.16816.F32.BF16 R20, R20, R86, R44 ;  /* 0x000000561414723c */ /* 0x000fe2000004182c */
[----:B------:R-:W1:Y:S04]  /*18fb0*/  LDSM.16.M88.4 R44, [R225+0x2000] ;  /* 0x00200000e12c783b */ /* 0x000e680000000200 */
[----:B------:R-:W-:Y:S01]  /*18fc0*/  LDSM.16.M88.4 R84, [R221+0x2000] ;  /* 0x00200000dd54783b */ /* 0x000fe20000000200 */
[----:B---3--:R-:W-:Y:S06]  /*18fd0*/  HMMA.16816.F32.BF16 R12, R8, R36, R12 ;  /* 0x00000024080c723c */ /* 0x008fec000004180c */
        /* <DEDUP_REMOVED lines=8> */
[C---:B------:R-:W-:Y:S06]  /*19060*/  HMMA.16816.F32.BF16 R92, R88.reuse, R80, R92 ;  /* 0x00000050585c723c */ /* 0x040fec000004185c */
[----:B------:R-:W-:Y:S01]  /*19070*/  HMMA.16816.F32.BF16 R88, R88, R82, R20 ;  /* 0x000000525858723c */ /* 0x000fe20000041814 */
[----:B------:R-:W3:Y:S04]  /*19080*/  LDSM.16.M88.4 R20, [R223+0x2000] ;  /* 0x00200000df14783b */ /* 0x000ee80000000200 */
[----:B------:R-:W-:Y:S01]  /*19090*/  LDSM.16.M88.4 R80, [R224+0xb800] ;  /* 0x00b80000e050783b */ /* 0x000fe20000000200 */
[----:B-1----:R-:W-:Y:S06]  /*190a0*/  HMMA.16816.F32.BF16 R12, R44, R100, R12 ;  /* 0x000000642c0c723c */ /* 0x002fec000004180c */
[C---:B------:R-:W-:Y:S01]  /*190b0*/  HMMA.16816.F32.BF16 R28, R8.reuse, R38, R28 ;  /* 0x00000026081c723c */ /* 0x040fe2000004181c */
[----:B------:R-:W-:Y:S05]  /*190c0*/  LDSM.16.M88.4 R36, [R222+0x2800] ;  /* 0x00280000de24783b */ /* 0x000fea0000000200 */
[C---:B------:R-:W-:Y:S06]  /*190d0*/  HMMA.16816.F32.BF16 R64, R8.reuse, R76, R64 ;  /* 0x0000004c0840723c */ /* 0x040fec0000041840 */
[C---:B------:R-:W-:Y:S01]  /*190e0*/  HMMA.16816.F32.BF16 R60, R8.reuse, R78, R60 ;  /* 0x0000004e083c723c */ /* 0x040fe2000004183c */
[----:B------:R-:W1:Y:S05]  /*190f0*/  LDSM.16.M88.4 R76, [R219+0xa000] ;  /* 0x00a00000db4c783b */ /* 0x000e6a0000000200 */
[C---:B------:R-:W-:Y:S06]  /*19100*/  HMMA.16816.F32.BF16 R40, R8.reuse, R32, R40 ;  /* 0x000000200828723c */ /* 0x040fec0000041828 */
[----:B------:R-:W-:Y:S01]  /*19110*/  HMMA.16816.F32.BF16 R68, R8, R34, R68 ;  /* 0x000000220844723c */ /* 0x000fe20000041844 */
[----:B------:R-:W4:Y:S05]  /*19120*/  LDSM.16.M88.4 R32, [R222+0x3000] ;  /* 0x00300000de20783b */ /* 0x000f2a0000000200 */
[----:B---3--:R-:W-:Y:S06]  /*19130*/  HMMA.16816.F32.BF16 R12, R20, R96, R12 ;  /* 0x00000060140c723c */ /* 0x008fec000004180c */
        /* <DEDUP_REMOVED lines=8> */
[----:B------:R-:W3:Y:S05]  /*191c0*/  LDSM.16.M88.4 R24, [R220+0x2000] ;  /* 0x00200000dc18783b */ /* 0x000eea0000000200 */
[C---:B------:R-:W-:Y:S06]  /*191d0*/  HMMA.16816.F32.BF16 R40, R44.reuse, R4, R40 ;  /* 0x000000042c28723c */ /* 0x040fec0000041828 */
[----:B------:R-:W-:Y:S01]  /*191e0*/  HMMA.16816.F32.BF16 R68, R44, R6, R68 ;  /* 0x000000062c44723c */ /* 0x000fe20000041844 */
[----:B------:R-:W3:Y:S05]  /*191f0*/  LDSM.16.M88.4 R4, [R219+0xb000] ;  /* 0x00b00000db04783b */ /* 0x000eea0000000200 */
[----:B-1----:R-:W-:Y:S06]  /*19200*/  HMMA.16816.F32.BF16 R12, R84, R76, R12 ;  /* 0x0000004c540c723c */ /* 0x002fec000004180c */
        /* <DEDUP_REMOVED lines=24> */
[----:B------:R-:W2:Y:S05]  /*19390*/  LDSM.16.M88.4 R8, [R224+0xc800] ;  /* 0x00c80000e008783b */ /* 0x000eaa0000000200 */
        /* <DEDUP_REMOVED lines=16> */
[----:B------:R-:W3:Y:S04]  /*194a0*/  LDSM.16.M88.4 R24, [R215+0x4000] ;  /* 0x00400000d718783b */ /* 0x000ee80000000200 */
[----:B------:R-:W-:Y:S01]  /*194b0*/  LDSM.16.M88.4 R76, [R219+0xc800] ;  /* 0x00c80000db4c783b */ /* 0x000fe20000000200 */
[C---:B------:R-:W-:Y:S03]  /*194c0*/  HMMA.16816.F32.BF16 R28, R32.reuse, R82, R28 ;  /* 0x00000052201c723c */ /* 0x040fe6000004181c */
[----:B------:R-:W-:Y:S03]  /*194d0*/  LDSM.16.M88.4 R80, [R215+0x5000] ;  /* 0x00500000d750783b */ /* 0x000fe60000000200 */
[C---:B--2---:R-:W-:Y:S06]  /*194e0*/  HMMA.16816.F32.BF16 R40, R32.reuse, R8, R40 ;  /* 0x000000082028723c */ /* 0x044fec0000041828 */
[----:B------:R-:W-:Y:S01]  /*194f0*/  HMMA.16816.F32.BF16 R68, R32, R10, R68 ;  /* 0x0000000a2044723c */ /* 0x000fe20000041844 */
[----:B------:R-:W2:Y:S05]  /*19500*/  LDSM.16.M88.4 R8, [R222+0x4800] ;  /* 0x00480000de08783b */ /* 0x000eaa0000000200 */
[----:B-1----:R-:W-:Y:S06]  /*19510*/  HMMA.16816.F32.BF16 R12, R100, R36, R12 ;  /* 0x00000024640c723c */ /* 0x002fec000004180c */
[C---:B------:R-:W-:Y:S06]  /*19520*/  HMMA.16816.F32.BF16 R64, R32.reuse, R20, R64 ;  /* 0x000000142040723c */ /* 0x040fec0000041840 */
[C---:B------:R-:W-:Y:S01]  /*19530*/  HMMA.16816.F32.BF16 R60, R32.reuse, R22, R60 ;  /* 0x00000016203c723c */ /* 0x040fe2000004183c */
[----:B------:R-:W1:Y:S05]  /*19540*/  LDSM.16.M88.4 R20, [R222+0x5000] ;  /* 0x00500000de14783b */ /* 0x000e6a0000000200 */
[----:B----4-:R-:W-:Y:S06]  /*19550*/  HMMA.16816.F32.BF16 R92, R32, R44, R92 ;  /* 0x0000002c205c723c */ /* 0x010fec000004185c */
[----:B------:R-:W-:Y:S01]  /*19560*/  HMMA.16816.F32.BF16 R28, R4, R50, R28 ;  /* 0x00000032041c723c */ /* 0x000fe2000004181c */
[----:B------:R-:W-:Y:S05]  /*19570*/  LDSM.16.M88.4 R48, [R225+0x6000] ;  /* 0x00600000e130783b */ /* 0x000fea0000000200 */
[----:B------:R-:W-:Y:S01]  /*19580*/  HMMA.16816.F32.BF16 R88, R32, R46, R88 ;  /* 0x0000002e2058723c */ /* 0x000fe20000041858 */
[----:B------:R-:W4:Y:S04]  /*19590*/  LDSM.16.M88.4 R32, [R224+0xe000] ;  /* 0x00e00000e020783b */ /* 0x000f280000000200 */
[----:B------:R-:W-:Y:S01]  /*195a0*/  LDSM.16.M88.4 R44, [R224+0xe800] ;  /* 0x00e80000e02c783b */ /* 0x000fe20000000200 */
[----:B---3--:R-:W-:Y:S06]  /*195b0*/  HMMA.16816.F32.BF16 R12, R84, R24, R12 ;  /* 0x00000018540c723c */ /* 0x008fec000004180c */
[C---:B--2---:R-:W-:Y:S06]  /*195c0*/  HMMA.16816.F32.BF16 R40, R4.reuse, R8, R40 ;  /* 0x000000080428723c */ /* 0x044fec0000041828 */
[----:B------:R-:W-:Y:S01]  /*195d0*/  HMMA.16816.F32.BF16 R68, R4, R10, R68 ;  /* 0x0000000a0444723c */ /* 0x000fe20000041844 */
[----:B------:R-:W2:Y:S05]  /*195e0*/  LDSM.16.M88.4 R8, [R222+0x5800] ;  /* 0x00580000de08783b */ /* 0x000eaa0000000200 */
[----:B------:R-:W-:Y:S01]  /*195f0*/  HMMA.16816.F32.BF16 R28, R100, R38, R28 ;  /* 0x00000026641c723c */ /* 0x000fe2000004181c */
[----:B------:R-:W3:Y:S05]  /*19600*/  LDSM.16.M88.4 R36, [R223+0x6000] ;  /* 0x00600000df24783b */ /* 0x000eea0000000200 */
[----:B-1----:R-:W-:Y:S06]  /*19610*/  HMMA.16816.F32.BF16 R64, R4, R20, R64 ;  /* 0x000000140440723c */ /* 0x002fec0000041840 */
[----:B----4-:R-:W-:Y:S06]  /*19620*/  HMMA.16816.F32.BF16 R12, R48, R32, R12 ;  /* 0x00000020300c723c */ /* 0x010fec000004180c */
[----:B------:R-:W-:Y:S01]  /*19630*/  HMMA.16816.F32.BF16 R60, R4, R22, R60 ;  /* 0x00000016043c723c */ /* 0x000fe2000004183c */
[----:B------:R-:W-:Y:S05]  /*19640*/  LDSM.16.M88.4 R20, [R219+0xe000] ;  /* 0x00e00000db14783b */ /* 0x000fea0000000200 */
[----:B------:R-:W-:Y:S01]  /*19650*/  HMMA.16816.F32.BF16 R28, R84, R26, R28 ;  /* 0x0000001a541c723c */ /* 0x000fe2000004181c */
[----:B------:R-:W1:Y:S05]  /*19660*/  LDSM.16.M88.4 R24, [R221+0x6000] ;  /* 0x00600000dd18783b */ /* 0x000e6a0000000200 */
[C---:B--2---:R-:W-:Y:S06]  /*19670*/  HMMA.16816.F32.BF16 R92, R4.reuse, R8, R92 ;  /* 0x00000008045c723c */ /* 0x044fec000004185c */
[----:B------:R-:W-:Y:S01]  /*19680*/  HMMA.16816.F32.BF16 R88, R4, R10, R88 ;  /* 0x0000000a0458723c */ /* 0x000fe20000041858 */
[----:B------:R-:W-:Y:S04]  /*19690*/  LDSM.16.M88.4 R8, [R220+0x6000] ;  /* 0x00600000dc08783b */ /* 0x000fe80000000200 */
[----:B------:R-:W-:Y:S01]  /*196a0*/  LDSM.16.M88.4 R4, [R215+0x6000] ;  /* 0x00600000d704783b */ /* 0x000fe20000000200 */
[----:B---3--:R-:W-:Y:S06]  /*196b0*/  HMMA.16816.F32.BF16 R12, R36, R108, R12 ;  /* 0x0000006c240c723c */ /* 0x008fec000004180c */
[C---:B------:R-:W-:Y:S06]  /*196c0*/  HMMA.16816.F32.BF16 R40, R100.reuse, R76, R40 ;  /* 0x0000004c6428723c */ /* 0x040fec0000041828 */
        /* <DEDUP_REMOVED lines=22> */
[-C--:B------:R-:W-:Y:S01]  /*19830*/  FMUL.FTZ R16, R12, R3.reuse ;  /* 0x000000030c107220 */ /* 0x080fe20000410000 */
[-C--:B------:R-:W-:Y:S01]  /*19840*/  FMUL.FTZ R53, R13, R3.reuse ;  /* 0x000000030d357220 */ /* 0x080fe20000410000 */
[-C--:B------:R-:W-:Y:S01]  /*19850*/  FMUL.FTZ R52, R14, R3.reuse ;  /* 0x000000030e347220 */ /* 0x080fe20000410000 */
[----:B------:R-:W-:-:S02]  /*19860*/  FMUL.FTZ R54, R15, R3 ;  /* 0x000000030f367220 */ /* 0x000fc40000410000 */
[C---:B---3--:R-:W-:Y:S01]  /*19870*/  HMMA.16816.F32.BF16 R64, R48.reuse, R104, R64 ;  /* 0x000000683040723c */ /* 0x048fe20000041840 */
[----:B------:R-:W3:Y:S05]  /*19880*/  LDSM.16.M88.4 R12, [R222+0x7800] ;  /* 0x00780000de0c783b */ /* 0x000eea0000000200 */
[----:B------:R-:W-:Y:S06]  /*19890*/  HMMA.16816.F32.BF16 R60, R48, R106, R60 ;  /* 0x0000006a303c723c */ /* 0x000fec000004183c */
[----:B------:R-:W-:Y:S01]  /*198a0*/  HMMA.16816.F32.BF16 R28, R8, R6, R28 ;  /* 0x00000006081c723c */ /* 0x000fe2000004181c */
[----:B------:R-:W4:Y:S05]  /*198b0*/  LDSM.16.M88.4 R4, [R219+0xf000] ;  /* 0x00f00000db04783b */ /* 0x000f2a0000000200 */
[C---:B------:R-:W-:Y:S06]  /*198c0*/  HMMA.16816.F32.BF16 R40, R48.reuse, R44, R40 ;  /* 0x0000002c3028723c */ /* 0x040fec0000041828 */
[C---:B------:R-:W-:Y:S01]  /*198d0*/  HMMA.16816.F32.BF16 R68, R48.reuse, R46, R68 ;  /* 0x0000002e3044723c */ /* 0x040fe20000041844 */
[----:B------:R-:W-:Y:S05]  /*198e0*/  LDSM.16.M88.4 R44, [R215+0x6800] ;  /* 0x00680000d72c783b */ /* 0x000fea0000000200 */
[C---:B-1----:R-:W-:Y:S06]  /*198f0*/  HMMA.16816.F32.BF16 R92, R48.reuse, R76, R92 ;  /* 0x0000004c305c723c */ /* 0x042fec000004185c */
[----:B------:R-:W-:Y:S06]  /*19900*/  HMMA.16816.F32.BF16 R96, R48, R78, R96 ;  /* 0x0000004e3060723c */ /* 0x000fec0000041860 */
[C---:B--2---:R-:W-:Y:S06]  /*19910*/  HMMA.16816.F32.BF16 R64, R36.reuse, R20, R64 ;  /* 0x000000142440723c */ /* 0x044fec0000041840 */
[C---:B------:R-:W-:Y:S01]  /*19920*/  HMMA.16816.F32.BF16 R60, R36.reuse, R22, R60 ;  /* 0x00000016243c723c */ /* 0x040fe2000004183c */
[----:B------:R-:W1:Y:S05]  /*19930*/  LDSM.16.M88.4 R20, [R219+0xf800] ;  /* 0x00f80000db14783b */ /* 0x000e6a0000000200 */
[C---:B------:R-:W-:Y:S06]  /*19940*/  HMMA.16816.F32.BF16 R40, R36.reuse, R32, R40 ;  /* 0x000000202428723c */ /* 0x040fec0000041828 */
[C---:B------:R-:W-:Y:S01]  /*19950*/  HMMA.16816.F32.BF16 R68, R36.reuse, R34, R68 ;  /* 0x000000222444723c */ /* 0x040fe20000041844 */
[----:B------:R-:W2:Y:S05]  /*19960*/  LDSM.16.M88.4 R32, [R215+0x7000] ;  /* 0x00700000d720783b */ /* 0x000eaa0000000200 */
[C---:B---3--:R-:W-:Y:S06]  /*19970*/  HMMA.16816.F32.BF16 R92, R36.reuse, R12, R92 ;  /* 0x0000000c245c723c */ /* 0x048fec000004185c */
[----:B------:R-:W-:Y:S06]  /*19980*/  HMMA.16816.F32.BF16 R96, R36, R14, R96 ;  /* 0x0000000e2460723c */ /* 0x000fec0000041860 */
[C---:B----4-:R-:W-:Y:S06]  /*19990*/  HMMA.16816.F32.BF16 R64, R24.reuse, R4, R64 ;  /* 0x000000041840723c */ /* 0x050fec0000041840 */
[C---:B------:R-:W-:Y:S01]  /*199a0*/  HMMA.16816.F32.BF16 R60, R24.reuse, R6, R60 ;  /* 0x00000006183c723c */ /* 0x040fe2000004183c */
[----:B------:R-:W3:Y:S01]  /*199b0*/  LDSM.16.M88.4 R4, [R215+0x7800] ;  /* 0x00780000d704783b */ /* 0x000ee20000000200 */
[----:B------:R-:W-:Y:S01]  /*199c0*/  SHF.R.S32.HI R2, RZ, 0x1f, R59 ;  /* 0x0000001fff027819 */ /* 0x000fe2000001143b */
[-C--:B------:R-:W-:Y:S01]  /*199d0*/  FMUL.FTZ R28, R28, R3.reuse ;  /* 0x000000031c1c7220 */ /* 0x080fe20000410000 */
[-C--:B------:R-:W-:Y:S01]  /*199e0*/  FMUL.FTZ R29, R29, R3.reuse ;  /* 0x000000031d1d7220 */ /* 0x080fe20000410000 */
[-C--:B------:R-:W-:Y:S01]  /*199f0*/  FMUL.FTZ R30, R30, R3.reuse ;  /* 0x000000031e1e7220 */ /* 0x080fe20000410000 */
[C---:B------:R-:W-:Y:S06]  /*19a00*/  HMMA.16816.F32.BF16 R40, R24.reuse, R88, R40 ;  /* 0x000000581828723c */ /* 0x040fec0000041828 */
[C---:B------:R-:W-:Y:S06]  /*19a10*/  HMMA.16816.F32.BF16 R68, R24.reuse, R90, R68 ;  /* 0x0000005a1844723c */ /* 0x040fec0000041844 */
[----:B-1----:R-:W-:Y:S01]  /*19a20*/  HMMA.16816.F32.BF16 R92, R24, R20, R92 ;  /* 0x00000014185c723c */ /* 0x002fe2000004185c */
[----:B------:R-:W-:Y:S01]  /*19a30*/  FMUL.FTZ R31, R31, R3 ;  /* 0x000000031f1f7220 */ /* 0x000fe20000410000 */
[----:B------:R-:W-:Y:S01]  /*19a40*/  ISETP.GE.AND P5, PT, R165, 0x2, PT ;  /* 0x00000002a500780c */ /* 0x000fe20003fa6270 */
[----:B------:R-:W1:Y:S01]  /*19a50*/  MUFU.TANH R16, R16 ;  /* 0x0000001000107308 */ /* 0x000e620000002400 */
[----:B------:R-:W-:Y:S01]  /*19a60*/  ISETP.NE.U32.AND P0, PT, R244, RZ, PT ;  /* 0x000000fff400720c */ /* 0x000fe20003f05070 */
[----:B------:R-:W-:-:S04]  /*19a70*/  DEPBAR.LE SB0, 0x0 ;  /* 0x000080000000791a */ /* 0x000fc80000000000 */
[----:B------:R-:W-:Y:S06]  /*19a80*/  HMMA.16816.F32.BF16 R96, R24, R22, R96 ;  /* 0x000000161860723c */ /* 0x000fec0000041860 */
[C---:B------:R-:W-:Y:S06]  /*19a90*/  HMMA.16816.F32.BF16 R40, R8.reuse, R44, R40 ;  /* 0x0000002c0828723c */ /* 0x040fec0000041828 */
[C---:B------:R-:W-:Y:S06]  /*19aa0*/  HMMA.16816.F32.BF16 R68, R8.reuse, R46, R68 ;  /* 0x0000002e0844723c */ /* 0x040fec0000041844 */
[C---:B--2---:R-:W-:Y:S06]  /*19ab0*/  HMMA.16816.F32.BF16 R64, R8.reuse, R32, R64 ;  /* 0x000000200840723c */ /* 0x044fec0000041840 */
[C---:B------:R-:W-:Y:S06]  /*19ac0*/  HMMA.16816.F32.BF16 R60, R8.reuse, R34, R60 ;  /* 0x00000022083c723c */ /* 0x040fec000004183c */
[C---:B---3--:R-:W-:Y:S06]  /*19ad0*/  HMMA.16816.F32.BF16 R92, R8.reuse, R4, R92 ;  /* 0x00000004085c723c */ /* 0x048fec000004185c */
[----:B------:R-:W-:Y:S01]  /*19ae0*/  HMMA.16816.F32.BF16 R96, R8, R6, R96 ;  /* 0x000000060860723c */ /* 0x000fe20000041860 */
[----:B------:R-:W-:Y:S01]  /*19af0*/  LEA.HI R2, R2, R59, RZ, 0x2 ;  /* 0x0000003b02027211 */ /* 0x000fe200078f10ff */
[----:B------:R-:W-:-:S03]  /*19b00*/  FMUL.FTZ R40, R40, R3 ;  /* 0x0000000328287220 */ /* 0x000fc60000410000 */
[----:B------:R-:W-:Y:S01]  /*19b10*/  SHF.R.S32.HI R5, RZ, 0x2, R2 ;  /* 0x00000002ff057819 */ /* 0x000fe20000011402 */
        /* <DEDUP_REMOVED lines=21> */
[----:B------:R-:W-:Y:S01]  /*19c70*/  FMUL.FTZ R98, R98, R3 ;  /* 0x0000000362627220 */ /* 0x000fe20000410000 */
[----:B------:R-:W-:Y:S01]  /*19c80*/  LEA R72, R72, R5, 0x4 ;  /* 0x0000000548487211 */ /* 0x000fe200078e20ff */
[----:B------:R-:W-:Y:S01]  /*19c90*/  FMUL.FTZ R3, R99, R3 ;  /* 0x0000000363037220 */ /* 0x000fe20000410000 */
[----:B------:R-:W2:Y:S02]  /*19ca0*/  MUFU.TANH R53, R53 ;  /* 0x0000003500357308 */ /* 0x000ea40000002400 */
[----:B------:R-:W-:-:S04]  /*19cb0*/  IADD3 R5, R72, 0x1, R73 ;  /* 0x0000000148057810 */ /* 0x000fc80007ffe049 */
[----:B------:R-:W-:Y:S02]  /*19cc0*/  IADD3 R5, R74, R5, -R240 ;  /* 0x000000054a057210 */ /* 0x000fe40007ffe8f0 */
[----:B------:R-:W3:Y:S08]  /*19cd0*/  MUFU.TANH R52, R52 ;  /* 0x0000003400347308 */ /* 0x000ef00000002400 */
[----:B------:R-:W4:Y:S01]  /*19ce0*/  MUFU.TANH R54, R54 ;  /* 0x0000003600367308 */ /* 0x000f220000002400 */
[----:B------:R-:W-:-:S07]  /*19cf0*/  IMAD.IADD R5, R0, 0x1, R5 ;  /* 0x0000000100057824 */ /* 0x000fce00078e0205 */
[----:B------:R-:W1:Y:S08]  /*19d00*/  MUFU.TANH R28, R28 ;  /* 0x0000001c001c7308 */ /* 0x000e700000002400 */
[----:B------:R1:W1:Y:S08]  /*19d10*/  MUFU.TANH R44, R29 ;  /* 0x0000001d002c7308 */ /* 0x0002700000002400 */
[----:B------:R-:W1:Y:S08]  /*19d20*/  MUFU.TANH R30, R30 ;  /* 0x0000001e001e7308 */ /* 0x000e700000002400 */
        /* <DEDUP_REMOVED lines=24> */
[----:B------:R-:W1:Y:S01]  /*19eb0*/  MUFU.TANH R3, R3 ;  /* 0x0000000300037308 */ /* 0x000e620000002400 */
[----:B------:R-:W-:Y:S01]  /*19ec0*/  SHF.L.U32 R4, R57, 0x1, RZ ;  /* 0x0000000139047819 */ /* 0x000fe200000006ff */
[----:B------:R-:W-:Y:S01]  /*19ed0*/  BSSY B1, `(.L_x_1474) ;  /* 0x00000d5000017945 */ /* 0x000fe20003800000 */
[C---:B------:R-:W-:Y:S01]  /*19ee0*/  VIMNMX R0, R5.reuse, R74, PT ;  /* 0x0000004a05007248 */ /* 0x040fe20003fe0100 */
[C---:B------:R-:W-:Y:S01]  /*19ef0*/  VIADD R214, R222.reuse, 0x2000 ;  /* 0x00002000ded67836 */ /* 0x040fe20000000000 */
[----:B------:R-:W-:Y:S01]  /*19f00*/  VIADDMNMX R2, R5, 0x8, R74, PT ;  /* 0x0000000805027846 */ /* 0x000fe2000380014a */
[----:B------:R-:W-:Y:S01]  /*19f10*/  VIADD R208, R222, 0x5000 ;  /* 0x00005000ded07836 */ /* 0x000fe20000000000 */
[----:B------:R-:W-:-:S02]  /*19f20*/  LOP3.LUT R4, R4, 0x6, RZ, 0xc0, !PT ;  /* 0x0000000604047812 */ /* 0x000fc400078ec0ff */
[----:B------:R-:W-:Y:S02]  /*19f30*/  ISETP.NE.AND.EX P0, PT, R245, RZ, PT, P0 ;  /* 0x000000fff500720c */ /* 0x000fe40003f05300 */
[C---:B------:R-:W-:Y:S02]  /*19f40*/  IADD3 R218, R222.reuse, 0x800, RZ ;  /* 0x00000800deda7810 */ /* 0x040fe40007ffe0ff */
[C---:B------:R-:W-:Y:S02]  /*19f50*/  IADD3 R217, R222.reuse, 0x1000, RZ ;  /* 0x00001000ded97810 */ /* 0x040fe40007ffe0ff */
[C---:B------:R-:W-:Y:S02]  /*19f60*/  IADD3 R216, R222.reuse, 0x1800, RZ ;  /* 0x00001800ded87810 */ /* 0x040fe40007ffe0ff */
[C---:B------:R-:W-:Y:S02]  /*19f70*/  IADD3 R213, R222.reuse, 0x2800, RZ ;  /* 0x00002800ded57810 */ /* 0x040fe40007ffe0ff */
[----:B------:R-:W-:-:S02]  /*19f80*/  IADD3 R212, R222, 0x3000, RZ ;  /* 0x00003000ded47810 */ /* 0x000fc40007ffe0ff */
[C---:B------:R-:W-:Y:S02]  /*19f90*/  IADD3 R211, R222.reuse, 0x3800, RZ ;  /* 0x00003800ded37810 */ /* 0x040fe40007ffe0ff */
[C---:B------:R-:W-:Y:S02]  /*19fa0*/  IADD3 R210, R222.reuse, 0x4000, RZ ;  /* 0x00004000ded27810 */ /* 0x040fe40007ffe0ff */
[C---:B------:R-:W-:Y:S02]  /*19fb0*/  IADD3 R209, R222.reuse, 0x4800, RZ ;  /* 0x00004800ded17810 */ /* 0x040fe40007ffe0ff */
[C---:B------:R-:W-:Y:S02]  /*19fc0*/  IADD3 R207, R222.reuse, 0x5800, RZ ;  /* 0x00005800decf7810 */ /* 0x040fe40007ffe0ff */
[C---:B------:R-:W-:Y:S02]  /*19fd0*/  IADD3 R206, R222.reuse, 0x6000, RZ ;  /* 0x00006000dece7810 */ /* 0x040fe40007ffe0ff */
[----:B------:R-:W-:-:S02]  /*19fe0*/  IADD3 R205, R222, 0x6800, RZ ;  /* 0x00006800decd7810 */ /* 0x000fc40007ffe0ff */
[C---:B------:R-:W-:Y:S02]  /*19ff0*/  IADD3 R204, R222.reuse, 0x7000, RZ ;  /* 0x00007000decc7810 */ /* 0x040fe40007ffe0ff */
[----:B------:R-:W-:Y:S01]  /*1a000*/  IADD3 R168, R222, 0x7800, RZ ;  /* 0x00007800dea87810 */ /* 0x000fe20007ffe0ff */
[----:B------:R-:W-:Y:S06]  /*1a010*/  BAR.SYNC.DEFER_BLOCKING 0x0 ;  /* 0x0000000000007b1d */ /* 0x000fec0000010000 */
[----:B-1234-:R-:W-:Y:S05]  /*1a020*/  @!P5 BRA `(.L_x_1475) ;  /* 0x0000000800fcd947 */ /* 0x01efea0003800000 */
[----:B------:R-:W-:Y:S04]  /*1a030*/  BSSY B0, `(.L_x_1476) ;  /* 0x0000041000007945 */ /* 0x000fe80003800000 */
[----:B------:R-:W-:Y:S05]  /*1a040*/  @!P0 BRA `(.L_x_1477) ;  /* 0x0000000000f08947 */ /* 0x000fea0003800000 */
[----:B------:R-:W2:Y:S01]  /*1a050*/  LD.E R14, desc[UR6][R18.64+0x170] ;  /* 0x00017006120e7980 */ /* 0x000ea2000c101900 */
[----:B------:R-:W-:Y:S02]  /*1a060*/  IADD3 R11, R17, -0x40, RZ ;  /* 0xffffffc0110b7810 */ /* 0x000fe40007ffe0ff */
[----:B------:R-:W-:Y:S02]  /*1a070*/  IABS R7, R17 ;  /* 0x0000001100077213 */ /* 0x000fe40000000000 */
[-C--:B--2---:R-:W-:Y:S02]  /*1a080*/  IABS R8, R14.reuse ;  /* 0x0000000e00087213 */ /* 0x084fe40000000000 */
[----:B------:R-:W-:Y:S02]  /*1a090*/  IABS R6, R14 ;  /* 0x0000000e00067213 */ /* 0x000fe40000000000 */
[----:B------:R-:W1:Y:S02]  /*1a0a0*/  I2F.RP R9, R8 ;  /* 0x0000000800097306 */ /* 0x000e640000209400 */
[----:B------:R-:W-:-:S06]  /*1a0b0*/  IADD3 R6, RZ, -R6, RZ ;  /* 0x80000006ff067210 */ /* 0x000fcc0007ffe0ff */
[----:B-1----:R-:W1:Y:S02]  /*1a0c0*/  MUFU.RCP R22, R9 ;  /* 0x0000000900167308 */ /* 0x002e640000001000 */
[----:B-1----:R-:W-:-:S06]  /*1a0d0*/  VIADD R22, R22, 0xffffffe ;  /* 0x0ffffffe16167836 */ /* 0x002fcc0000000000 */
[----:B------:R-:W1:Y:S02]  /*1a0e0*/  F2I.FTZ.U32.TRUNC.NTZ R23, R22 ;  /* 0x0000001600177305 */ /* 0x000e64000021f000 */
[--C-:B-1----:R-:W-:Y:S02]  /*1a0f0*/  IMAD.MOV R5, RZ, RZ, -R23.reuse ;  /* 0x000000ffff057224 */ /* 0x102fe400078e0a17 */
[----:B------:R-:W-:Y:S02]  /*1a100*/  IMAD.MOV.U32 R22, RZ, RZ, RZ ;  /* 0x000000ffff167224 */ /* 0x000fe400078e00ff */
[----:B------:R-:W-:Y:S01]  /*1a110*/  IMAD R10, R5, R8, RZ ;  /* 0x00000008050a7224 */ /* 0x000fe200078e02ff */
[----:B------:R-:W-:Y:S02]  /*1a120*/  IABS R5, R11 ;  /* 0x0000000b00057213 */ /* 0x000fe40000000000 */
[----:B------:R-:W-:Y:S01]  /*1a130*/  LOP3.LUT R11, R11, R14, RZ, 0x3c, !PT ;  /* 0x0000000e0b0b7212 */ /* 0x000fe200078e3cff */
[----:B------:R-:W-:-:S02]  /*1a140*/  IMAD.HI.U32 R10, R23, R10, R22 ;  /* 0x0000000a170a7227 */ /* 0x000fc400078e0016 */
[----:B------:R-:W2:Y:S01]  /*1a150*/  LD.E.64 R22, desc[UR6][R18.64+0x20] ;  /* 0x0000200612167980 */ /* 0x000ea2000c101b00 */
[----:B------:R-:W-:-:S03]  /*1a160*/  ISETP.GE.AND P1, PT, R11, RZ, PT ;  /* 0x000000ff0b00720c */ /* 0x000fc60003f26270 */
[----:B------:R-:W-:-:S04]  /*1a170*/  IMAD.HI.U32 R9, R10, R5, RZ ;  /* 0x000000050a097227 */ /* 0x000fc800078e00ff */
[----:B------:R-:W-:-:S04]  /*1a180*/  IMAD.HI.U32 R10, R10, R7, RZ ;  /* 0x000000070a0a7227 */ /* 0x000fc800078e00ff */
[-C--:B------:R-:W-:Y:S02]  /*1a190*/  IMAD R5, R9, R6.reuse, R5 ;  /* 0x0000000609057224 */ /* 0x080fe400078e0205 */
[----:B------:R-:W-:-:S03]  /*1a1a0*/  IMAD R7, R10, R6, R7 ;  /* 0x000000060a077224 */ /* 0x000fc600078e0207 */
[C---:B------:R-:W-:Y:S02]  /*1a1b0*/  ISETP.GT.U32.AND P2, PT, R8.reuse, R5, PT ;  /* 0x000000050800720c */ /* 0x040fe40003f44070 */
[----:B------:R-:W-:-:S11]  /*1a1c0*/  ISETP.GT.U32.AND P3, PT, R8, R7, PT ;  /* 0x000000070800720c */ /* 0x000fd60003f64070 */
[----:B------:R-:W-:Y:S01]  /*1a1d0*/  @!P2 IMAD.IADD R5, R5, 0x1, -R8 ;  /* 0x000000010505a824 */ /* 0x000fe200078e0a08 */
[----:B------:R-:W-:Y:S01]  /*1a1e0*/  @!P2 IADD3 R9, R9, 0x1, RZ ;  /* 0x000000010909a810 */ /* 0x000fe20007ffe0ff */
[----:B------:R-:W-:Y:S01]  /*1a1f0*/  @!P3 VIADD R10, R10, 0x1 ;  /* 0x000000010a0ab836 */ /* 0x000fe20000000000 */
[-C--:B------:R-:W-:Y:S02]  /*1a200*/  @!P3 IADD3 R7, R7, -R8.reuse, RZ ;  /* 0x800000080707b210 */ /* 0x080fe40007ffe0ff */
[-C--:B------:R-:W-:Y:S02]  /*1a210*/  ISETP.GE.U32.AND P4, PT, R5, R8.reuse, PT ;  /* 0x000000080500720c */ /* 0x080fe40003f86070 */
[----:B------:R-:W-:Y:S02]  /*1a220*/  ISETP.GE.U32.AND P6, PT, R7, R8, PT ;  /* 0x000000080700720c */ /* 0x000fe40003fc6070 */
[----:B------:R-:W-:Y:S02]  /*1a230*/  LOP3.LUT R5, R17, R14, RZ, 0x3c, !PT ;  /* 0x0000000e11057212 */ /* 0x000fe400078e3cff */
[----:B------:R-:W-:-:S02]  /*1a240*/  ISETP.NE.AND P2, PT, R14, RZ, PT ;  /* 0x000000ff0e00720c */ /* 0x000fc40003f45270 */
[----:B------:R-:W-:Y:S02]  /*1a250*/  ISETP.GE.AND P3, PT, R5, RZ, PT ;  /* 0x000000ff0500720c */ /* 0x000fe40003f66270 */
[----:B------:R-:W-:-:S03]  /*1a260*/  LOP3.LUT R8, RZ, R14, RZ, 0x33, !PT ;  /* 0x0000000eff087212 */ /* 0x000fc600078e33ff */
[----:B------:R-:W-:Y:S02]  /*1a270*/  @P4 VIADD R9, R9, 0x1 ;  /* 0x0000000109094836 */ /* 0x000fe40000000000 */
[----:B------:R-:W-:Y:S02]  /*1a280*/  @P6 IADD3 R10, R10, 0x1, RZ ;  /* 0x000000010a0a6810 */ /* 0x000fe40007ffe0ff */
[----:B------:R-:W-:-:S04]  /*1a290*/  @!P1 IMAD.MOV R9, RZ, RZ, -R9 ;  /* 0x000000ffff099224 */ /* 0x000fc800078e0a09 */
[----:B------:R-:W-:Y:S02]  /*1a2a0*/  @!P3 IADD3 R10, -R10, RZ, RZ ;  /* 0x000000ff0a0ab210 */ /* 0x000fe40007ffe1ff */
[C---:B------:R-:W-:Y:S02]  /*1a2b0*/  SEL R6, R8.reuse, R9, !P2 ;  /* 0x0000000908067207 */ /* 0x040fe40005000000 */
[----:B------:R-:W-:Y:S02]  /*1a2c0*/  SEL R5, R8, R10, !P2 ;  /* 0x0000000a08057207 */ /* 0x000fe40005000000 */
[----:B------:R-:W3:Y:S01]  /*1a2d0*/  LD.E.64 R10, desc[UR6][R18.64+0x38] ;  /* 0x00003806120a7980 */ /* 0x000ee2000c101b00 */
[----:B------:R-:W-:-:S04]  /*1a2e0*/  IMAD.WIDE R26, R6, 0x4, R244 ;  /* 0x00000004061a7825 */ /* 0x000fc800078e02f4 */
[C---:B------:R-:W-:Y:S01]  /*1a2f0*/  IMAD.WIDE R24, R5.reuse, 0x4, R244 ;  /* 0x0000000405187825 */ /* 0x040fe200078e02f4 */
[----:B------:R-:W4:Y:S04]  /*1a300*/  LD.E R8, desc[UR6][R26.64] ;  /* 0x000000061a087980 */ /* 0x000f28000c101900 */
[----:B------:R-:W4:Y:S01]  /*1a310*/  LD.E R9, desc[UR6][R24.64] ;  /* 0x0000000618097980 */ /* 0x000f22000c101900 */
[----:B------:R-:W-:-:S04]  /*1a320*/  IMAD.IADD R7, R5, 0x1, -R6 ;  /* 0x0000000105077824 */ /* 0x000fc800078e0a06 */
[----:B------:R-:W-:-:S05]  /*1a330*/  IMAD R7, R14, R7, -0x40 ;  /* 0xffffffc00e077424 */ /* 0x000fca00078e0207 */
[----:B------:R-:W-:Y:S01]  /*1a340*/  SHF.R.S32.HI R6, RZ, 0x1f, R7 ;  /* 0x0000001fff067819 */ /* 0x000fe20000011407 */
[-C--:B---3--:R-:W-:Y:S02]  /*1a350*/  IMAD R5, R11, R7.reuse, RZ ;  /* 0x000000070b057224 */ /* 0x088fe400078e02ff */
[----:B------:R-:W-:-:S04]  /*1a360*/  IMAD.WIDE.U32 R14, R10, R7, RZ ;  /* 0x000000070a0e7225 */ /* 0x000fc800078e00ff */
[----:B------:R-:W-:Y:S01]  /*1a370*/  IMAD R6, R10, R6, R5 ;  /* 0x000000060a067224 */ /* 0x000fe200078e0205 */
[----:B----4-:R-:W-:-:S03]  /*1a380*/  IADD3 R9, -R9, R8, RZ ;  /* 0x0000000809097210 */ /* 0x010fc60007ffe1ff */
[----:B------:R-:W-:Y:S01]  /*1a390*/  IMAD.IADD R15, R15, 0x1, R6 ;  /* 0x000000010f0f7824 */ /* 0x000fe200078e0206 */
[----:B------:R-:W-:Y:S01]  /*1a3a0*/  SHF.R.S32.HI R7, RZ, 0x1f, R9 ;  /* 0x0000001fff077819 */ /* 0x000fe20000011409 */
[----:B--2---:R-:W-:Y:S02]  /*1a3b0*/  IMAD R5, R23, R9, RZ ;  /* 0x0000000917057224 */ /* 0x004fe400078e02ff */
[----:B------:R-:W-:-:S04]  /*1a3c0*/  IMAD.WIDE.U32 R14, R9, R22, R14 ;  /* 0x00000016090e7225 */ /* 0x000fc800078e000e */
[----:B------:R-:W-:Y:S02]  /*1a3d0*/  IMAD R5, R22, R7, R5 ;  /* 0x0000000716057224 */ /* 0x000fe400078e0205 */
[----:B------:R-:W-:-:S03]  /*1a3e0*/  IMAD.MOV.U32 R7, RZ, RZ, R14 ;  /* 0x000000ffff077224 */ /* 0x000fc600078e000e */
[----:B------:R-:W-:Y:S01]  /*1a3f0*/  IADD3 R6, R15, R5, RZ ;  /* 0x000000050f067210 */ /* 0x000fe20007ffe0ff */
[----:B------:R-:W-:Y:S05]  /*1a400*/  BRA `(.L_x_1478) ;  /* 0x00000000000c7947 */ /* 0x000fea0003800000 */
.L_x_1477:
[----:B------:R-:W2:Y:S02]  /*1a410*/  LD.E R7, desc[UR6][R18.64+0x38] ;  /* 0x0000380612077980 */ /* 0x000ea4000c101900 */
[----:B--2---:R-:W-:-:S04]  /*1a420*/  LEA R7, -R7, RZ, 0x6 ;  /* 0x000000ff07077211 */ /* 0x004fc800078e31ff */
[----:B------:R-:W-:Y:S02]  /*1a430*/  SHF.R.S32.HI R6, RZ, 0x1f, R7 ;  /* 0x0000001fff067819 */ /* 0x000fe40000011407 */
.L_x_1478:
[----:B------:R-:W-:Y:S05]  /*1a440*/  BSYNC B0 ;  /* 0x0000000000007941 */ /* 0x000fea0003800000 */
.L_x_1476:
[C---:B------:R-:W-:Y:S02]  /*1a450*/  LOP3.LUT P6, RZ, R246.reuse, 0x1, RZ, 0xc0, !PT ;  /* 0x00000001f6ff7812 */ /* 0x040fe400078cc0ff */
[C---:B------:R-:W-:Y:S02]  /*1a460*/  LOP3.LUT P4, RZ, R246.reuse, 0x2, RZ, 0xc0, !PT ;  /* 0x00000002f6ff7812 */ /* 0x040fe4000788c0ff */
[C---:B------:R-:W-:Y:S02]  /*1a470*/  LEA R38, P2, R7.reuse, R234, 0x1 ;  /* 0x000000ea07267211 */ /* 0x040fe400078408ff */
[C---:B------:R-:W-:Y:S02]  /*1a480*/  IADD3 R5, P1, R7.reuse, R232, RZ ;  /* 0x000000e807057210 */ /* 0x040fe40007f3e0ff */
        /* <DEDUP_REMOVED lines=121> */
.L_x_1475:
[----:B------:R-:W-:Y:S05]  /*1ac20*/  BSYNC B1 ;  /* 0x0000000000017941 */ /* 0x000fea0003800000 */
.L_x_1474:
[----:B------:R2:W3:Y:S01]  /*1ac30*/  LD.E R29, desc[UR6][R18.64+0xdc] ;  /* 0x0000dc06121d7980 */ /* 0x0004e2000c101900 */
[----:B------:R-:W-:Y:S01]  /*1ac40*/  IMAD.IADD R39, R17, 0x1, R4 ;  /* 0x0000000111277824 */ /* 0x000fe200078e0204 */
[----:B------:R-:W-:-:S03]  /*1ac50*/  LEA R229, R55, UR4, 0x1 ;  /* 0x0000000437e57c11 */ /* 0x000fc6000f8e08ff */
[C---:B------:R-:W-:Y:S02]  /*1ac60*/  VIADD R5, R39.reuse, 0x1 ;  /* 0x0000000127057836 */ /* 0x040fe40000000000 */
[C---:B-1----:R-:W-:Y:S01]  /*1ac70*/  VIADD R7, R39.reuse, 0x8 ;  /* 0x0000000827077836 */ /* 0x042fe20000000000 */
[----:B------:R-:W-:Y:S01]  /*1ac80*/  LDSM.16.MT88.4 R156, [R229+0x10000] ;  /* 0x01000000e59c783b */ /* 0x000fe20000004200 */
[----:B------:R-:W-:Y:S01]  /*1ac90*/  VIADD R17, R39, 0x20 ;  /* 0x0000002027117836 */ /* 0x000fe20000000000 */
[----:B------:R-:W-:Y:S01]  /*1aca0*/  ISETP.GE.AND P4, PT, R5, R0, PT ;  /* 0x000000000500720c */ /* 0x000fe20003f86270 */
[----:B------:R-:W-:Y:S01]  /*1acb0*/  VIADD R9, R39, 0x21 ;  /* 0x0000002127097836 */ /* 0x000fe20000000000 */
        /* <DEDUP_REMOVED lines=14> */
[----:B------:R-:W-:Y:S01]  /*1ada0*/  FSEL R37, R28, -INF , !P2 ;  /* 0xff8000001c257808 */ /* 0x000fe20005000000 */
[----:B------:R-:W-:Y:S01]  /*1adb0*/  IMAD R226, R56, 0x2, R228 ;  /* 0x0000000238e27824 */ /* 0x000fe200078e02e4 */
[C---:B------:R-:W-:Y:S01]  /*1adc0*/  ISETP.GE.AND P1, PT, R7.reuse, R0, PT ;  /* 0x000000000700720c */ /* 0x040fe20003f26270 */
[----:B------:R-:W-:Y:S01]  /*1add0*/  LDSM.16.MT88.4 R140, [R227+0x10000] ;  /* 0x01000000e38c783b */ /* 0x000fe20000004200 */
[----:B------:R-:W-:Y:S01]  /*1ade0*/  ISETP.GE.AND P2, PT, R7, R2, PT ;  /* 0x000000020700720c */ /* 0x000fe20003f46270 */
[----:B------:R-:W-:Y:S01]  /*1adf0*/  VIADD R7, R39, 0x18 ;  /* 0x0000001827077836 */ /* 0x000fe20000000000 */
[----:B------:R-:W-:Y:S01]  /*1ae00*/  FSEL R35, R44, -INF , !P6 ;  /* 0xff8000002c237808 */ /* 0x000fe20007000000 */
[----:B------:R-:W-:Y:S01]  /*1ae10*/  LDSM.16.MT88.4 R132, [R226+0x10000] ;  /* 0x01000000e284783b */ /* 0x000fe20000004200 */
[----:B------:R-:W-:-:S02]  /*1ae20*/  FSEL R25, R30, -INF , !P3 ;  /* 0xff8000001e197808 */ /* 0x000fc40005800000 */
[C---:B------:R-:W-:Y:S01]  /*1ae30*/  ISETP.GE.AND P6, PT, R5.reuse, R2, PT ;  /* 0x000000020500720c */ /* 0x040fe20003fc6270 */
[----:B------:R-:W-:Y:S01]  /*1ae40*/  LDSM.16.MT88.4 R48, [R228+0x12000] ;  /* 0x01200000e430783b */ /* 0x000fe20000004200 */
[-C--:B------:R-:W-:Y:S01]  /*1ae50*/  ISETP.GE.AND P3, PT, R5, R0.reuse, PT ;  /* 0x000000000500720c */ /* 0x080fe20003f66270 */
[----:B------:R-:W-:Y:S01]  /*1ae60*/  VIADD R5, R39, 0x19 ;  /* 0x0000001927057836 */ /* 0x000fe20000000000 */
[----:B------:R-:W-:Y:S01]  /*1ae70*/  FSEL R23, R31, -INF , !P4 ;  /* 0xff8000001f177808 */ /* 0x000fe20006000000 */
[----:B------:R-:W-:Y:S01]  /*1ae80*/  VIADD R31, R39, 0x28 ;  /* 0x00000028271f7836 */ /* 0x000fe20000000000 */
[----:B------:R-:W-:Y:S01]  /*1ae90*/  ISETP.GE.AND P4, PT, R7, R0, PT ;  /* 0x000000000700720c */ /* 0x000fe20003f86270 */
[----:B------:R-:W-:Y:S01]  /*1aea0*/  LDSM.16.MT88.4 R56, [R227+0x12000] ;  /* 0x01200000e338783b */ /* 0x000fe20000004200 */
[----:B--2---:R-:W-:Y:S02]  /*1aeb0*/  FSEL R19, R40, -INF , !P1 ;  /* 0xff80000028137808 */ /* 0x004fe40004800000 */
[----:B------:R-:W-:Y:S01]  /*1aec0*/  FSEL R13, R13, -INF , !P6 ;  /* 0xff8000000d0d7808 */ /* 0x000fe20007000000 */
[----:B------:R-:W-:Y:S01]  /*1aed0*/  LDSM.16.MT88.4 R64, [R226+0x12000] ;  /* 0x01200000e240783b */ /* 0x000fe20000004200 */
[----:B------:R-:W-:-:S02]  /*1aee0*/  ISETP.GE.AND P1, PT, R7, R2, PT ;  /* 0x000000020700720c */ /* 0x000fc40003f26270 */
[-C--:B------:R-:W-:Y:S01]  /*1aef0*/  ISETP.GE.AND P6, PT, R39, R0.reuse, PT ;  /* 0x000000002700720c */ /* 0x080fe20003fc6270 */
[----:B------:R-:W-:Y:S01]  /*1af00*/  LDSM.16.MT88.4 R72, [R229+0x14000] ;  /* 0x01400000e548783b */ /* 0x000fe20000004200 */
[----:B------:R-:W-:Y:S02]  /*1af10*/  FSEL R15, R12, -INF , !P2 ;  /* 0xff8000000c0f7808 */ /* 0x000fe40005000000 */
[----:B------:R-:W-:Y:S01]  /*1af20*/  FSEL R7, R41, -INF , !P3 ;  /* 0xff80000029077808 */ /* 0x000fe20005800000 */
[----:B------:R-:W-:Y:S01]  /*1af30*/  VIADD R41, R39, 0x31 ;  /* 0x0000003127297836 */ /* 0x000fe20000000000 */
[C---:B------:R-:W-:Y:S01]  /*1af40*/  ISETP.GE.AND P2, PT, R5.reuse, R0, PT ;  /* 0x000000000500720c */ /* 0x040fe20003f46270 */
[----:B------:R-:W-:Y:S01]  /*1af50*/  LDSM.16.MT88.4 R80, [R228+0x14000] ;  /* 0x01400000e450783b */ /* 0x000fe20000004200 */
[----:B------:R-:W-:Y:S02]  /*1af60*/  ISETP.GE.AND P3, PT, R5, R2, PT ;  /* 0x000000020500720c */ /* 0x000fe40003f66270 */
[----:B------:R-:W-:Y:S01]  /*1af70*/  FSEL R5, R33, -INF , !P4 ;  /* 0xff80000021057808 */ /* 0x000fe20006000000 */
[----:B------:R-:W-:Y:S01]  /*1af80*/  LDSM.16.MT88.4 R88, [R227+0x14000] ;  /* 0x01400000e358783b */ /* 0x000fe20000004200 */
[----:B------:R-:W-:-:S02]  /*1af90*/  FSEL R33, R16, -INF , !P6 ;  /* 0xff80000010217808 */ /* 0x000fc40007000000 */
[----:B------:R-:W-:Y:S01]  /*1afa0*/  FSEL R11, R20, -INF , !P1 ;  /* 0xff800000140b7808 */ /* 0x000fe20004800000 */
[----:B------:R-:W-:Y:S01]  /*1afb0*/  LDSM.16.MT88.4 R96, [R226+0x14000] ;  /* 0x01400000e260783b */ /* 0x000fe20000004200 */
[----:B------:R-:W-:Y:S02]  /*1afc0*/  FMNMX.FTZ R4, R33, R53, !PT ;  /* 0x0000003521047209 */ /* 0x000fe40007810000 */
[----:B------:R-:W-:Y:S01]  /*1afd0*/  ISETP.GE.AND P4, PT, R17, R0, PT ;  /* 0x000000001100720c */ /* 0x000fe20003f86270 */
[----:B------:R-:W-:Y:S01]  /*1afe0*/  LDSM.16.MT88.4 R104, [R229+0x16000] ;  /* 0x01600000e568783b */ /* 0x000fe20000004200 */
[----:B------:R-:W-:Y:S02]  /*1aff0*/  FMNMX.FTZ R4, R37, R4, !PT ;  /* 0x0000000425047209 */ /* 0x000fe40007810000 */
[----:B------:R-:W-:Y:S01]  /*1b000*/  ISETP.GE.AND P1, PT, R17, R2, PT ;  /* 0x000000021100720c */ /* 0x000fe20003f26270 */
[----:B------:R-:W-:Y:S01]  /*1b010*/  LDSM.16.MT88.4 R112, [R228+0x16000] ;  /* 0x01600000e470783b */ /* 0x000fe20000004200 */
[----:B------:R-:W-:-:S02]  /*1b020*/  FSEL R17, R32, -INF , !P2 ;  /* 0xff80000020117808 */ /* 0x000fc40005000000 */
[C---:B------:R-:W-:Y:S01]  /*1b030*/  ISETP.GE.AND P6, PT, R9.reuse, R0, PT ;  /* 0x000000000900720c */ /* 0x040fe20003fc6270 */
[----:B------:R-:W-:Y:S01]  /*1b040*/  LDSM.16.MT88.4 R120, [R227+0x16000] ;  /* 0x01600000e378783b */ /* 0x000fe20000004200 */
[----:B------:R-:W-:Y:S02]  /*1b050*/  ISETP.GE.AND P2, PT, R9, R2, PT ;  /* 0x000000020900720c */ /* 0x000fe40003f46270 */
[----:B------:R-:W-:Y:S02]  /*1b060*/  FSEL R9, R21, -INF , !P3 ;  /* 0xff80000015097808 */ /* 0x000fe40005800000 */
[----:B------:R-:W-:Y:S02]  /*1b070*/  FMNMX.FTZ R4, R35, R4, !PT ;  /* 0x0000000423047209 */ /* 0x000fe40007810000 */
[----:B------:R-:W-:Y:S02]  /*1b080*/  ISETP.GE.AND P3, PT, R39, R2, PT ;  /* 0x000000022700720c */ /* 0x000fe40003f66270 */
[----:B------:R-:W-:-:S02]  /*1b090*/  FMNMX.FTZ R4, R19, R4, !PT ;  /* 0x0000000413047209 */ /* 0x000fc40007810000 */
[----:B------:R-:W-:Y:S02]  /*1b0a0*/  FSEL R21, R52, -INF , !P3 ;  /* 0xff80000034157808 */ /* 0x000fe40005800000 */
[----:B------:R-:W-:Y:S02]  /*1b0b0*/  FMNMX.FTZ R6, R7, R4, !PT ;  /* 0x0000000407067209 */ /* 0x000fe40007810000 */
[----:B------:R-:W-:Y:S02]  /*1b0c0*/  FMNMX.FTZ R4, R21, R27, !PT ;  /* 0x0000001b15047209 */ /* 0x000fe40007810000 */
[----:B------:R-:W-:Y:S02]  /*1b0d0*/  FMNMX.FTZ R6, R5, R6, !PT ;  /* 0x0000000605067209 */ /* 0x000fe40007810000 */
[----:B------:R-:W-:Y:S02]  /*1b0e0*/  FMNMX.FTZ R4, R25, R4, !PT ;  /* 0x0000000419047209 */ /* 0x000fe40007810000 */
[----:B------:R-:W-:-:S02]  /*1b0f0*/  FSEL R179, R179, -INF , !P4 ;  /* 0xff800000b3b37808 */ /* 0x000fc40006000000 */
[----:B------:R-:W-:Y:S02]  /*1b100*/  FMNMX.FTZ R4, R23, R4, !PT ;  /* 0x0000000417047209 */ /* 0x000fe40007810000 */
[----:B------:R-:W-:Y:S02]  /*1b110*/  FMNMX.FTZ R6, R17, R6, !PT ;  /* 0x0000000611067209 */ /* 0x000fe40007810000 */
[----:B------:R-:W-:Y:S02]  /*1b120*/  FMNMX.FTZ R4, R15, R4, !PT ;  /* 0x000000040f047209 */ /* 0x000fe40007810000 */
[----:B------:R-:W-:Y:S02]  /*1b130*/  FSEL R183, R183, -INF , !P1 ;  /* 0xff800000b7b77808 */ /* 0x000fe40004800000 */
[----:B------:R-:W-:Y:S02]  /*1b140*/  FMNMX.FTZ R4, R13, R4, !PT ;  /* 0x000000040d047209 */ /* 0x000fe40007810000 */
[----:B------:R-:W-:-:S02]  /*1b150*/  ISETP.GE.AND P4, PT, R31, R0, PT ;  /* 0x000000001f00720c */ /* 0x000fc40003f86270 */
[----:B------:R-:W-:Y:S02]  /*1b160*/  FMNMX.FTZ R4, R11, R4, !PT ;  /* 0x000000040b047209 */ /* 0x000fe40007810000 */
[----:B------:R-:W-:Y:S01]  /*1b170*/  ISETP.GE.AND P1, PT, R31, R2, PT ;  /* 0x000000021f00720c */ /* 0x000fe20003f26270 */
[----:B------:R-:W-:Y:S01]  /*1b180*/  VIADD R31, R39, 0x29 ;  /* 0x00000029271f7836 */ /* 0x000fe20000000000 */
[----:B------:R-:W-:Y:S02]  /*1b190*/  FSEL R251, R251, -INF , !P6 ;  /* 0xff800000fbfb7808 */ /* 0x000fe40007000000 */
[----:B------:R-:W-:Y:S02]  /*1b1a0*/  FMNMX.FTZ R6, R179, R6, !PT ;  /* 0x00000006b3067209 */ /* 0x000fe40007810000 */
[----:B------:R-:W-:Y:S02]  /*1b1b0*/  FMNMX.FTZ R4, R9, R4, !PT ;  /* 0x0000000409047209 */ /* 0x000fe40007810000 */
[----:B------:R-:W-:-:S02]  /*1b1c0*/  ISETP.GE.AND P6, PT, R31, R0, PT ;  /* 0x000000001f00720c */ /* 0x000fc40003fc6270 */
[----:B------:R-:W-:Y:S02]  /*1b1d0*/  FSEL R181, R181, -INF , !P4 ;  /* 0xff800000b5b57808 */ /* 0x000fe40006000000 */
[----:B------:R-:W-:Y:S02]  /*1b1e0*/  FMNMX.FTZ R6, R251, R6, !PT ;  /* 0x00000006fb067209 */ /* 0x000fe40007810000 */
[----:B------:R-:W-:Y:S02]  /*1b1f0*/  FSEL R247, R247, -INF , !P2 ;  /* 0xff800000f7f77808 */ /* 0x000fe40005000000 */
[----:B------:R-:W-:Y:S02]  /*1b200*/  FMNMX.FTZ R4, R183, R4, !PT ;  /* 0x00000004b7047209 */ /* 0x000fe40007810000 */
[----:B------:R-:W-:Y:S01]  /*1b210*/  ISETP.GE.AND P3, PT, R31, R2, PT ;  /* 0x000000021f00720c */ /* 0x000fe20003f66270 */
[----:B------:R-:W-:Y:S01]  /*1b220*/  VIADD R31, R39, 0x38 ;  /* 0x00000038271f7836 */ /* 0x000fe20000000000 */
[----:B------:R-:W-:Y:S01]  /*1b230*/  ISETP.GE.AND P2, PT, R43, R0, PT ;  /* 0x000000002b00720c */ /* 0x000fe20003f46270 */
[----:B------:R-:W-:Y:S01]  /*1b240*/  VIADD R39, R39, 0x39 ;  /* 0x0000003927277836 */ /* 0x000fe20000000000 */
[----:B------:R-:W-:-:S02]  /*1b250*/  FSEL R249, R249, -INF , !P6 ;  /* 0xff800000f9f97808 */ /* 0x000fc40007000000 */
[----:B------:R-:W-:Y:S02]  /*1b260*/  FMNMX.FTZ R6, R181, R6, !PT ;  /* 0x00000006b5067209 */ /* 0x000fe40007810000 */
[----:B------:R-:W-:Y:S02]  /*1b270*/  FSEL R185, R185, -INF , !P1 ;  /* 0xff800000b9b97808 */ /* 0x000fe40004800000 */
[----:B------:R-:W-:Y:S02]  /*1b280*/  FMNMX.FTZ R4, R247, R4, !PT ;  /* 0x00000004f7047209 */ /* 0x000fe40007810000 */
[----:B------:R-:W-:Y:S02]  /*1b290*/  FSEL R201, R201, -INF , !P2 ;  /* 0xff800000c9c97808 */ /* 0x000fe40005000000 */
[----:B------:R-:W-:Y:S02]  /*1b2a0*/  ISETP.GE.AND P4, PT, R41, R0, PT ;  /* 0x000000002900720c */ /* 0x000fe40003f86270 */
[----:B------:R-:W-:-:S02]  /*1b2b0*/  FMNMX.FTZ R6, R249, R6, !PT ;  /* 0x00000006f9067209 */ /* 0x000fc40007810000 */
[----:B------:R-:W-:Y:S02]  /*1b2c0*/  ISETP.GE.AND P2, PT, R31, R0, PT ;  /* 0x000000001f00720c */ /* 0x000fe40003f46270 */
[----:B------:R-:W-:Y:S02]  /*1b2d0*/  ISETP.GE.AND P1, PT, R43, R2, PT ;  /* 0x000000022b00720c */ /* 0x000fe40003f26270 */
[----:B------:R-:W-:Y:S02]  /*1b2e0*/  FSEL R203, R203, -INF , !P3 ;  /* 0xff800000cbcb7808 */ /* 0x000fe40005800000 */
[----:B------:R-:W-:Y:S02]  /*1b2f0*/  FMNMX.FTZ R8, R185, R4, !PT ;  /* 0x00000004b9087209 */ /* 0x000fe40007810000 */
[----:B------:R-:W-:Y:S02]  /*1b300*/  FSEL R199, R199, -INF , !P4 ;  /* 0xff800000c7c77808 */ /* 0x000fe40006000000 */
[----:B------:R-:W-:-:S02]  /*1b310*/  FMNMX.FTZ R6, R201, R6, !PT ;  /* 0x00000006c9067209 */ /* 0x000fc40007810000 */
[----:B------:R-:W-:Y:S02]  /*1b320*/  FSEL R197, R197, -INF , !P2 ;  /* 0xff800000c5c57808 */ /* 0x000fe40005000000 */
[----:B------:R-:W-:Y:S02]  /*1b330*/  ISETP.GE.AND P2, PT, R41, R2, PT ;  /* 0x000000022900720c */ /* 0x000fe40003f46270 */
[----:B------:R-:W-:Y:S02]  /*1b340*/  FSEL R193, R193, -INF , !P1 ;  /* 0xff800000c1c17808 */ /* 0x000fe40004800000 */
[----:B------:R-:W-:Y:S02]  /*1b350*/  FMNMX.FTZ R8, R203, R8, !PT ;  /* 0x00000008cb087209 */ /* 0x000fe40007810000 */
[----:B------:R-:W-:Y:S02]  /*1b360*/  ISETP.GE.AND P4, PT, R39, R0, PT ;  /* 0x000000002700720c */ /* 0x000fe40003f86270 */
[----:B------:R-:W-:-:S02]  /*1b370*/  FMNMX.FTZ R6, R199, R6, !PT ;  /* 0x00000006c7067209 */ /* 0x000fc40007810000 */
[----:B------:R-:W-:Y:S02]  /*1b380*/  ISETP.GE.AND P1, PT, R31, R2, PT ;  /* 0x000000021f00720c */ /* 0x000fe40003f26270 */
[----:B------:R-:W-:Y:S02]  /*1b390*/  FSEL R191, R191, -INF , !P2 ;  /* 0xff800000bfbf7808 */ /* 0x000fe40005000000 */
[----:B------:R-:W-:Y:S02]  /*1b3a0*/  FMNMX.FTZ R8, R193, R8, !PT ;  /* 0x00000008c1087209 */ /* 0x000fe40007810000 */
[----:B------:R-:W-:Y:S02]  /*1b3b0*/  FSEL R195, R195, -INF , !P4 ;  /* 0xff800000c3c37808 */ /* 0x000fe40006000000 */
[----:B------:R-:W-:Y:S02]  /*1b3c0*/  FMNMX.FTZ R6, R197, R6, !PT ;  /* 0x00000006c5067209 */ /* 0x000fe40007810000 */
[----:B------:R-:W-:-:S02]  /*1b3d0*/  ISETP.GE.AND P2, PT, R39, R2, PT ;  /* 0x000000022700720c */ /* 0x000fc40003f46270 */
[----:B------:R-:W-:Y:S02]  /*1b3e0*/  FSEL R187, R187, -INF , !P1 ;  /* 0xff800000bbbb7808 */ /* 0x000fe40004800000 */
[----:B------:R-:W-:Y:S02]  /*1b3f0*/  FMNMX.FTZ R8, R191, R8, !PT ;  /* 0x00000008bf087209 */ /* 0x000fe40007810000 */
        /* <DEDUP_REMOVED lines=10> */
[----:B-1----:R-:W-:-:S03]  /*1b4a0*/  FMNMX.FTZ R164, R41, R164, !PT ;  /* 0x000000a429a47209 */ /* 0x002fc60007810000 */
[----:B------:R-:W1:Y:S01]  /*1b4b0*/  LDSM.16.MT88.4 R40, [R229+0x12000] ;  /* 0x01200000e528783b */ /* 0x000e620000004200 */
[----:B------:R-:W-:Y:S02]  /*1b4c0*/  FSETP.NEU.FTZ.AND P1, PT, R164, -INF , PT ;  /* 0xff800000a400780b */ /* 0x000fe40003f3d000 */
[----:B--2---:R-:W-:Y:S01]  /*1b4d0*/  FMNMX.FTZ R3, R4, R3, !PT ;  /* 0x0000000304037209 */ /* 0x004fe20007810000 */
[----:B---3--:R-:W-:-:S04]  /*1b4e0*/  FMUL.FTZ R30, R29, R164 ;  /* 0x000000a41d1e7220 */ /* 0x008fc80000410000 */
        /* <DEDUP_REMOVED lines=12> */
[-C--:B------:R-:W-:Y:S01]  /*1b5b0*/  FFMA.FTZ R172, R23, R29.reuse, -R28 ;  /* 0x0000001d17ac7223 */ /* 0x080fe2000001081c */
[-CC-:B------:R-:W-:Y:S01]  /*1b5c0*/  FFMA.FTZ R166, R5, R29.reuse, -R30.reuse ;  /* 0x0000001d05a67223 */ /* 0x180fe2000001081e */
[----:B------:R-:W-:Y:S01]  /*1b5d0*/  MUFU.EX2 R176, R176 ;  /* 0x000000b000b07308 */ /* 0x000fe20000000800 */
[----:B------:R-:W2:Y:S01]  /*1b5e0*/  LDSM.16.MT88.4 R4, [R226+0x16000] ;  /* 0x01600000e204783b */ /* 0x000ea20000004200 */
[-CC-:B------:R-:W-:Y:S01]  /*1b5f0*/  FFMA.FTZ R170, R19, R29.reuse, -R30.reuse ;  /* 0x0000001d13aa7223 */ /* 0x180fe2000001081e */
[-C--:B------:R-:W-:Y:S01]  /*1b600*/  FFMA.FTZ R33, R17, R29.reuse, -R30 ;  /* 0x0000001d11217223 */ /* 0x080fe2000001081e */
[-CC-:B------:R-:W-:Y:S01]  /*1b610*/  FFMA.FTZ R169, R15, R29.reuse, -R28.reuse ;  /* 0x0000001d0fa97223 */ /* 0x180fe2000001081c */
[-CC-:B------:R-:W-:Y:S01]  /*1b620*/  FFMA.FTZ R34, R13, R29.reuse, -R28.reuse ;  /* 0x0000001d0d227223 */ /* 0x180fe2000001081c */
[----:B------:R-:W3:Y:S01]  /*1b630*/  LDSM.16.MT88.4 R16, [R229+0x10800] ;  /* 0x01080000e510783b */ /* 0x000ee20000004200 */
[-CC-:B------:R-:W-:Y:S01]  /*1b640*/  FFMA.FTZ R35, R11, R29.reuse, -R28.reuse ;  /* 0x0000001d0b237223 */ /* 0x180fe2000001081c */
[----:B------:R-:W4:Y:S01]  /*1b650*/  MUFU.EX2 R175, R175 ;  /* 0x000000af00af7308 */ /* 0x000f220000000800 */
[-C--:B------:R-:W-:Y:S01]  /*1b660*/  FFMA.FTZ R32, R9, R29.reuse, -R28 ;  /* 0x0000001d09207223 */ /* 0x080fe2000001081c */
[----:B------:R-:W5:Y:S01]  /*1b670*/  LDSM.16.MT88.4 R12, [R228+0x10800] ;  /* 0x01080000e40c783b */ /* 0x000f620000004200 */
[-CC-:B------:R-:W-:Y:S01]  /*1b680*/  FFMA.FTZ R179, R179, R29.reuse, -R30.reuse ;  /* 0x0000001db3b37223 */ /* 0x180fe2000001081e */
[-CC-:B------:R-:W-:Y:S01]  /*1b690*/  FFMA.FTZ R180, R251, R29.reuse, -R30.reuse ;  /* 0x0000001dfbb47223 */ /* 0x180fe2000001081e */
[-CC-:B------:R-:W-:Y:S01]  /*1b6a0*/  FFMA.FTZ R181, R181, R29.reuse, -R30.reuse ;  /* 0x0000001db5b57223 */ /* 0x180fe2000001081e */
[----:B------:R-:W5:Y:S01]  /*1b6b0*/  LDSM.16.MT88.4 R8, [R227+0x10800] ;  /* 0x01080000e308783b */ /* 0x000f620000004200 */
[-C--:B------:R-:W-:Y:S01]  /*1b6c0*/  FFMA.FTZ R182, R249, R29.reuse, -R30 ;  /* 0x0000001df9b67223 */ /* 0x080fe2000001081e */
[----:B------:R-:W-:Y:S01]  /*1b6d0*/  MUFU.EX2 R174, R174 ;  /* 0x000000ae00ae7308 */ /* 0x000fe20000000800 */
[-CC-:B------:R-:W-:Y:S01]  /*1b6e0*/  FFMA.FTZ R183, R183, R29.reuse, -R28.reuse ;  /* 0x0000001db7b77223 */ /* 0x180fe2000001081c */
[----:B------:R-:W5:Y:S01]  /*1b6f0*/  LDSM.16.MT88.4 R20, [R229+0x12800] ;  /* 0x01280000e514783b */ /* 0x000f620000004200 */
[-CC-:B------:R-:W-:Y:S01]  /*1b700*/  FFMA.FTZ R184, R247, R29.reuse, -R28.reuse ;  /* 0x0000001df7b87223 */ /* 0x180fe2000001081c */
[-CC-:B------:R-:W-:Y:S01]  /*1b710*/  FFMA.FTZ R185, R185, R29.reuse, -R28.reuse ;  /* 0x0000001db9b97223 */ /* 0x180fe2000001081c */
[-C--:B------:R-:W-:Y:S01]  /*1b720*/  FFMA.FTZ R186, R203, R29.reuse, -R28 ;  /* 0x0000001dcbba7223 */ /* 0x080fe2000001081c */
[----:B------:R-:W-:Y:S01]  /*1b730*/  LDSM.16.MT88.4 R24, [R226+0x10800] ;  /* 0x01080000e218783b */ /* 0x000fe20000004200 */
[-CC-:B------:R-:W-:Y:S01]  /*1b740*/  FFMA.FTZ R190, R201, R29.reuse, -R30.reuse ;  /* 0x0000001dc9be7223 */ /* 0x180fe2000001081e */
[----:B------:R-:W1:Y:S01]  /*1b750*/  MUFU.EX2 R171, R171 ;  /* 0x000000ab00ab7308 */ /* 0x000e620000000800 */
[----:B----4-:R-:W-:Y:S01]  /*1b760*/  F2FP.BF16.F32.PACK_AB R128, R175, R176 ;  /* 0x000000b0af80723e */ /* 0x010fe200000010ff */
[-CC-:B------:R-:W-:Y:S01]  /*1b770*/  FFMA.FTZ R199, R199, R29.reuse, -R30.reuse ;  /* 0x0000001dc7c77223 */ /* 0x180fe2000001081e */
[-CC-:B------:R-:W-:Y:S01]  /*1b780*/  FFMA.FTZ R192, R197, R29.reuse, -R30.reuse ;  /* 0x0000001dc5c07223 */ /* 0x180fe2000001081e */
[-C--:B------:R-:W-:Y:S01]  /*1b790*/  FFMA.FTZ R249, R195, R29.reuse, -R30 ;  /* 0x0000001dc3f97223 */ /* 0x080fe2000001081e */
[-CC-:B------:R-:W-:Y:S01]  /*1b7a0*/  FFMA.FTZ R193, R193, R29.reuse, -R28.reuse ;  /* 0x0000001dc1c17223 */ /* 0x180fe2000001081c */
[-CC-:B------:R-:W-:Y:S01]  /*1b7b0*/  FFMA.FTZ R194, R191, R29.reuse, -R28.reuse ;  /* 0x0000001dbfc27223 */ /* 0x180fe2000001081c */
[-CC-:B------:R-:W-:Y:S01]  /*1b7c0*/  FFMA.FTZ R187, R187, R29.reuse, -R28.reuse ;  /* 0x0000001dbbbb7223 */ /* 0x180fe2000001081c */
[----:B------:R-:W-:Y:S01]  /*1b7d0*/  MUFU.EX2 R177, R177 ;  /* 0x000000b100b17308 */ /* 0x000fe20000000800 */
[----:B------:R-:W-:Y:S01]  /*1b7e0*/  FFMA.FTZ R196, R31, R29, -R28 ;  /* 0x0000001d1fc47223 */ /* 0x000fe2000001081c */
[----:B------:R-:W-:Y:S01]  /*1b7f0*/  FADD.FTZ R175, R176, R175 ;  /* 0x000000afb0af7221 */ /* 0x000fe20000010000 */
[----:B------:R-:W-:Y:S05]  /*1b800*/  LDSM.16.MT88.4 R28, [R228+0x15800] ;  /* 0x01580000e41c783b */ /* 0x000fea0000004200 */
[----:B------:R-:W4:Y:S01]  /*1b810*/  MUFU.EX2 R178, R178 ;  /* 0x000000b200b27308 */ /* 0x000f220000000800 */
[----:B-1----:R-:W-:Y:S01]  /*1b820*/  F2FP.BF16.F32.PACK_AB R130, R171, R174 ;  /* 0x000000aeab82723e */ /* 0x002fe200000010ff */
[----:B------:R-:W-:-:S04]  /*1b830*/  FADD.FTZ R174, R174, R175 ;  /* 0x000000afaeae7221 */ /* 0x000fc80000010000 */
[----:B------:R-:W-:Y:S02]  /*1b840*/  FADD.FTZ R171, R171, R174 ;  /* 0x000000aeabab7221 */ /* 0x000fe40000010000 */
[----:B------:R-:W-:Y:S08]  /*1b850*/  MUFU.EX2 R173, R173 ;  /* 0x000000ad00ad7308 */ /* 0x000ff00000000800 */
[----:B------:R-:W1:Y:S01]  /*1b860*/  MUFU.EX2 R172, R172 ;  /* 0x000000ac00ac7308 */ /* 0x000e620000000800 */
[----:B----4-:R-:W-:Y:S01]  /*1b870*/  F2FP.BF16.F32.PACK_AB R129, R178, R177 ;  /* 0x000000b1b281723e */ /* 0x010fe200000010ff */
[----:B------:R-:W-:-:S06]  /*1b880*/  FADD.FTZ R178, R177, R178 ;  /* 0x000000b2b1b27221 */ /* 0x000fcc0000010000 */
[----:B------:R-:W-:Y:S08]  /*1b890*/  MUFU.EX2 R170, R170 ;  /* 0x000000aa00aa7308 */ /* 0x000ff00000000800 */
[----:B------:R-:W4:Y:S01]  /*1b8a0*/  MUFU.EX2 R167, R167 ;  /* 0x000000a700a77308 */ /* 0x000f220000000800 */
[----:B-1----:R-:W-:Y:S01]  /*1b8b0*/  F2FP.BF16.F32.PACK_AB R131, R172, R173 ;  /* 0x000000adac83723e */ /* 0x002fe200000010ff */
[----:B------:R-:W-:-:S04]  /*1b8c0*/  FADD.FTZ R173, R173, R178 ;  /* 0x000000b2adad7221 */ /* 0x000fc80000010000 */
[----:B------:R-:W-:Y:S02]  /*1b8d0*/  FADD.FTZ R172, R172, R173 ;  /* 0x000000adacac7221 */ /* 0x000fe40000010000 */
        /* <DEDUP_REMOVED lines=8> */
[----:B------:R-:W1:Y:S05]  /*1b960*/  MUFU.EX2 R34, R34 ;  /* 0x0000002200227308 */ /* 0x000e6a0000000800 */
[C---:B------:R-:W-:Y:S03]  /*1b970*/  HMMA.16816.F32.BF16 R140, R128.reuse, R142, RZ ;  /* 0x0000008e808c723c */ /* 0x040fe600000418ff */
[----:B------:R-:W-:Y:S03]  /*1b980*/  MUFU.EX2 R35, R35 ;  /* 0x0000002300237308 */ /* 0x000fe60000000800 */
[C---:B------:R-:W-:Y:S05]  /*1b990*/  HMMA.16816.F32.BF16 R136, R128.reuse, R132, RZ ;  /* 0x000000848088723c */ /* 0x040fea00000418ff */
[----:B------:R-:W3:Y:S01]  /*1b9a0*/  MUFU.EX2 R32, R32 ;  /* 0x0000002000207308 */ /* 0x000ee20000000800 */
[C---:B------:R-:W-:Y:S06]  /*1b9b0*/  HMMA.16816.F32.BF16 R36, R128.reuse, R40, RZ ;  /* 0x000000288024723c */ /* 0x040fec00000418ff */
[C---:B------:R-:W-:Y:S01]  /*1b9c0*/  HMMA.16816.F32.BF16 R44, R128.reuse, R48, RZ ;  /* 0x00000030802c723c */ /* 0x040fe200000418ff */
[----:B------:R-:W-:Y:S05]  /*1b9d0*/  MUFU.EX2 R179, R179 ;  /* 0x000000b300b37308 */ /* 0x000fea0000000800 */
[C---:B------:R-:W-:Y:S03]  /*1b9e0*/  HMMA.16816.F32.BF16 R52, R128.reuse, R56, RZ ;  /* 0x000000388034723c */ /* 0x040fe600000418ff */
        /* <DEDUP_REMOVED lines=34> */
[C---:B------:R-:W-:Y:S06]  /*1bc10*/  HMMA.16816.F32.BF16 R120, R128.reuse, R122, RZ ;  /* 0x0000007a8078723c */ /* 0x040fec00000418ff */
[C---:B--2---:R-:W-:Y:S06]  /*1bc20*/  HMMA.16816.F32.BF16 R124, R128.reuse, R4, RZ ;  /* 0x00000004807c723c */ /* 0x044fec00000418ff */
[----:B------:R-:W-:Y:S01]  /*1bc30*/  HMMA.16816.F32.BF16 R128, R128, R6, RZ ;  /* 0x000000068080723c */ /* 0x000fe200000418ff */
[----:B----4-:R-:W-:Y:S01]  /*1bc40*/  F2FP.BF16.F32.PACK_AB R4, R167, R170 ;  /* 0x000000aaa704723e */ /* 0x010fe200000010ff */
[----:B------:R-:W-:Y:S01]  /*1bc50*/  FADD.FTZ R170, R170, R171 ;  /* 0x000000abaaaa7221 */ /* 0x000fe20000010000 */
[----:B-1----:R-:W-:Y:S01]  /*1bc60*/  F2FP.BF16.F32.PACK_AB R5, R34, R169 ;  /* 0x000000a92205723e */ /* 0x002fe200000010ff */
[----:B------:R-:W-:-:S02]  /*1bc70*/  FADD.FTZ R169, R169, R172 ;  /* 0x000000aca9a97221 */ /* 0x000fc40000010000 */
[----:B------:R-:W-:Y:S01]  /*1bc80*/  FADD.FTZ R167, R167, R170 ;  /* 0x000000aaa7a77221 */ /* 0x000fe20000010000 */
[----:B------:R-:W-:Y:S01]  /*1bc90*/  F2FP.BF16.F32.PACK_AB R6, R33, R166 ;  /* 0x000000a62106723e */ /* 0x000fe200000010ff */
[----:B------:R-:W-:Y:S01]  /*1bca0*/  FADD.FTZ R34, R34, R169 ;  /* 0x000000a922227221 */ /* 0x000fe20000010000 */
[----:B---3--:R-:W-:Y:S01]  /*1bcb0*/  F2FP.BF16.F32.PACK_AB R7, R32, R35 ;  /* 0x000000232007723e */ /* 0x008fe200000010ff */
[----:B------:R-:W-:Y:S02]  /*1bcc0*/  FADD.FTZ R166, R166, R167 ;  /* 0x000000a7a6a67221 */ /* 0x000fe40000010000 */
[----:B------:R-:W-:Y:S02]  /*1bcd0*/  FADD.FTZ R35, R35, R34 ;  /* 0x0000002223237221 */ /* 0x000fe40000010000 */
[----:B------:R-:W-:Y:S02]  /*1bce0*/  FADD.FTZ R166, R33, R166 ;  /* 0x000000a621a67221 */ /* 0x000fe40000010000 */
[----:B------:R-:W-:Y:S01]  /*1bcf0*/  HMMA.16816.F32.BF16 R160, R4, R16, R160 ;  /* 0x0000001004a0723c */ /* 0x000fe200000418a0 */
[----:B------:R-:W-:-:S05]  /*1bd00*/  FADD.FTZ R32, R32, R35 ;  /* 0x0000002320207221 */ /* 0x000fca0000010000 */
[C---:B------:R-:W-:Y:S01]  /*1bd10*/  HMMA.16816.F32.BF16 R156, R4.reuse, R18, R156 ;  /* 0x00000012049c723c */ /* 0x040fe2000004189c */
[----:B------:R-:W1:Y:S05]  /*1bd20*/  LDSM.16.MT88.4 R16, [R228+0x12800] ;  /* 0x01280000e410783b */ /* 0x000e6a0000004200 */
[C---:B-----5:R-:W-:Y:S06]  /*1bd30*/  HMMA.16816.F32.BF16 R152, R4.reuse, R12, R152 ;  /* 0x0000000c0498723c */ /* 0x060fec0000041898 */
[C---:B------:R-:W-:Y:S01]  /*1bd40*/  HMMA.16816.F32.BF16 R148, R4.reuse, R14, R148 ;  /* 0x0000000e0494723c */ /* 0x040fe20000041894 */
[----:B------:R-:W2:Y:S05]  /*1bd50*/  LDSM.16.MT88.4 R12, [R227+0x12800] ;  /* 0x01280000e30c783b */ /* 0x000eaa0000004200 */
[C---:B------:R-:W-:Y:S06]  /*1bd60*/  HMMA.16816.F32.BF16 R144, R4.reuse, R8, R144 ;  /* 0x000000080490723c */ /* 0x040fec0000041890 */
[C---:B------:R-:W-:Y:S01]  /*1bd70*/  HMMA.16816.F32.BF16 R140, R4.reuse, R10, R140 ;  /* 0x0000000a048c723c */ /* 0x040fe2000004188c */
[----:B------:R-:W3:Y:S05]  /*1bd80*/  LDSM.16.MT88.4 R8, [R226+0x12800] ;  /* 0x01280000e208783b */ /* 0x000eea0000004200 */
[C---:B------:R-:W-:Y:S06]  /*1bd90*/  HMMA.16816.F32.BF16 R36, R4.reuse, R20, R36 ;  /* 0x000000140424723c */ /* 0x040fec0000041824 */
[C---:B------:R-:W-:Y:S01]  /*1bda0*/  HMMA.16816.F32.BF16 R40, R4.reuse, R22, R40 ;  /* 0x000000160428723c */ /* 0x040fe20000041828 */
[----:B------:R-:W4:Y:S05]  /*1bdb0*/  LDSM.16.MT88.4 R20, [R228+0x14800] ;  /* 0x01480000e414783b */ /* 0x000f2a0000004200 */
        /* <DEDUP_REMOVED lines=11> */
[----:B------:R-:W5:Y:S05]  /*1be70*/  LDSM.16.MT88.4 R24, [R229+0x14800] ;  /* 0x01480000e518783b */ /* 0x000f6a0000004200 */
[C---:B----4-:R-:W-:Y:S06]  /*1be80*/  HMMA.16816.F32.BF16 R76, R4.reuse, R20, R76 ;  /* 0x00000014044c723c */ /* 0x050fec000004184c */
        /* <DEDUP_REMOVED lines=11> */
[C---:B-----5:R-:W-:Y:S06]  /*1bf40*/  HMMA.16816.F32.BF16 R68, R4.reuse, R24, R68 ;  /* 0x000000180444723c */ /* 0x060fec0000041844 */
        /* <DEDUP_REMOVED lines=8> */
[C---:B--2---:R-:W-:Y:S06]  /*1bfd0*/  HMMA.16816.F32.BF16 R124, R4.reuse, R12, R124 ;  /* 0x0000000c047c723c */ /* 0x044fec000004187c */
        /* <DEDUP_REMOVED lines=11> */
[----:B---3--:R-:W-:Y:S01]  /*1c090*/  HMMA.16816.F32.BF16 R160, R4, R8, R160 ;  /* 0x0000000804a0723c */ /* 0x008fe200000418a0 */
[----:B------:R-:W-:Y:S01]  /*1c0a0*/  FADD.FTZ R185, R185, R184 ;  /* 0x000000b8b9b97221 */ /* 0x000fe20000010000 */
[----:B------:R-:W-:-:S03]  /*1c0b0*/  FADD.FTZ R181, R182, R181 ;  /* 0x000000b5b6b57221 */ /* 0x000fc60000010000 */
[----:B------:R-:W-:Y:S01]  /*1c0c0*/  FADD.FTZ R186, R186, R185 ;  /* 0x000000b9baba7221 */ /* 0x000fe20000010000 */
[C---:B------:R-:W-:Y:S01]  /*1c0d0*/  HMMA.16816.F32.BF16 R156, R4.reuse, R10, R156 ;  /* 0x0000000a049c723c */ /* 0x040fe2000004189c */
[----:B------:R-:W2:Y:S05]  /*1c0e0*/  LDSM.16.MT88.4 R8, [R229+0x13000] ;  /* 0x01300000e508783b */ /* 0x000eaa0000004200 */
[C---:B----4-:R-:W-:Y:S06]  /*1c0f0*/  HMMA.16816.F32.BF16 R152, R4.reuse, R20, R152 ;  /* 0x000000140498723c */ /* 0x050fec0000041898 */
[C---:B------:R-:W-:Y:S01]  /*1c100*/  HMMA.16816.F32.BF16 R148, R4.reuse, R22, R148 ;  /* 0x000000160494723c */ /* 0x040fe20000041894 */
[----:B------:R-:W3:Y:S05]  /*1c110*/  LDSM.16.MT88.4 R20, [R227+0x13000] ;  /* 0x01300000e314783b */ /* 0x000eea0000004200 */
[C---:B------:R-:W-:Y:S06]  /*1c120*/  HMMA.16816.F32.BF16 R144, R4.reuse, R24, R144 ;  /* 0x000000180490723c */ /* 0x040fec0000041890 */
[C---:B------:R-:W-:Y:S01]  /*1c130*/  HMMA.16816.F32.BF16 R140, R4.reuse, R26, R140 ;  /* 0x0000001a048c723c */ /* 0x040fe2000004188c */
[----:B------:R-:W4:Y:S05]  /*1c140*/  LDSM.16.MT88.4 R24, [R226+0x13000] ;  /* 0x01300000e218783b */ /* 0x000f2a0000004200 */
[C---:B-1----:R-:W-:Y:S06]  /*1c150*/  HMMA.16816.F32.BF16 R136, R4.reuse, R16, R136 ;  /* 0x000000100488723c */ /* 0x042fec0000041888 */
[C---:B------:R-:W-:Y:S01]  /*1c160*/  HMMA.16816.F32.BF16 R132, R4.reuse, R18, R132 ;  /* 0x000000120484723c */ /* 0x040fe20000041884 */
[----:B------:R-:W-:Y:S05]  /*1c170*/  LDSM.16.MT88.4 R16, [R228+0x15000] ;  /* 0x01500000e410783b */ /* 0x000fea0000004200 */
[C---:B--2---:R-:W-:Y:S06]  /*1c180*/  HMMA.16816.F32.BF16 R36, R4.reuse, R8, R36 ;  /* 0x000000080424723c */ /* 0x044fec0000041824 */
[C---:B------:R-:W-:Y:S01]  /*1c190*/  HMMA.16816.F32.BF16 R40, R4.reuse, R10, R40 ;  /* 0x0000000a0428723c */ /* 0x040fe20000041828 */
[----:B------:R-:W1:Y:S05]  /*1c1a0*/  LDSM.16.MT88.4 R8, [R229+0x15000] ;  /* 0x01500000e508783b */ /* 0x000e6a0000004200 */
        /* <DEDUP_REMOVED lines=27> */
[C---:B--2---:R-:W-:Y:S06]  /*1c360*/  HMMA.16816.F32.BF16 R116, R4.reuse, R12, R116 ;  /* 0x0000000c0474723c */ /* 0x044fec0000041874 */
[C---:B------:R-:W-:Y:S01]  /*1c370*/  HMMA.16816.F32.BF16 R120, R4.reuse, R14, R120 ;  /* 0x0000000e0478723c */ /* 0x040fe20000041878 */
[----:B------:R-:W2:Y:S05]  /*1c380*/  LDSM.16.MT88.4 R12, [R226+0x11800] ;  /* 0x01180000e20c783b */ /* 0x000eaa0000004200 */
[C---:B------:R-:W-:Y:S06]  /*1c390*/  HMMA.16816.F32.BF16 R124, R4.reuse, R24, R124 ;  /* 0x00000018047c723c */ /* 0x040fec000004187c */
        /* <DEDUP_REMOVED lines=11> */
[----:B-1----:R-:W-:Y:S01]  /*1c450*/  HMMA.16816.F32.BF16 R160, R4, R8, R160 ;  /* 0x0000000804a0723c */ /* 0x002fe200000418a0 */
[----:B------:R-:W-:Y:S01]  /*1c460*/  FADD.FTZ R187, R187, R194 ;  /* 0x000000c2bbbb7221 */ /* 0x000fe20000010000 */
[----:B------:R-:W-:-:S03]  /*1c470*/  FADD.FTZ R249, R249, R192 ;  /* 0x000000c0f9f97221 */ /* 0x000fc60000010000 */
[----:B------:R-:W-:Y:S01]  /*1c480*/  FADD.FTZ R247, R196, R187 ;  /* 0x000000bbc4f77221 */ /* 0x000fe20000010000 */
        /* <DEDUP_REMOVED lines=35> */
[C---:B---3--:R-:W-:Y:S06]  /*1c6c0*/  HMMA.16816.F32.BF16 R108, R4.reuse, R16, R108 ;  /* 0x00000010046c723c */ /* 0x048fec000004186c */
[C---:B------:R-:W-:Y:S06]  /*1c6d0*/  HMMA.16816.F32.BF16 R112, R4.reuse, R18, R112 ;  /* 0x000000120470723c */ /* 0x040fec0000041870 */
[C---:B--2---:R-:W-:Y:S06]  /*1c6e0*/  HMMA.16816.F32.BF16 R116, R4.reuse, R12, R116 ;  /* 0x0000000c0474723c */ /* 0x044fec0000041874 */
        /* <DEDUP_REMOVED lines=13> */
[----:B--2---:R-:W-:Y:S02]  /*1c7c0*/  R2UR UR4, R166 ;  /* 0x00000000a60472ca */ /* 0x004fe400000e0000 */
[----:B------:R-:W-:-:S13]  /*1c7d0*/  R2UR UR5, R167 ;  /* 0x00000000a70572ca */ /* 0x000fda00000e0000 */
[----:B-1----:R-:W2:Y:S01]  /*1c7e0*/  LD.E R11, desc[UR4][R170.64+0x170] ;  /* 0x00017004aa0b7980 */ /* 0x002ea2000c101900 */
[----:B------:R-:W-:Y:S01]  /*1c7f0*/  IMAD.SHL.U32 R4, R243, 0x40, RZ ;  /* 0x00000040f3047824 */ /* 0x000fe200078e00ff */
[----:B------:R-:W-:Y:S02]  /*1c800*/  R2UR UR10, R166 ;  /* 0x00000000a60a72ca */ /* 0x000fe400000e0000 */
[----:B------:R-:W-:Y:S02]  /*1c810*/  R2UR UR11, R167 ;  /* 0x00000000a70b72ca */ /* 0x000fe400000e0000 */
[----:B------:R-:W-:Y:S02]  /*1c820*/  IADD3 R12, R4, 0x40, RZ ;  /* 0x00000040040c7810 */ /* 0x000fe40007ffe0ff */
[----:B------:R-:W-:Y:S02]  /*1c830*/  IABS R5, R4 ;  /* 0x0000000400057213 */ /* 0x000fe40000000000 */
[----:B------:R-:W-:-:S02]  /*1c840*/  R2UR UR12, R166 ;  /* 0x00000000a60c72ca */ /* 0x000fc400000e0000 */
[C---:B------:R-:W-:Y:S02]  /*1c850*/  R2UR UR13, R167.reuse ;  /* 0x00000000a70d72ca */ /* 0x040fe400000e0000 */
[----:B------:R-:W-:Y:S02]  /*1c860*/  R2UR UR8, R166 ;  /* 0x00000000a60872ca */ /* 0x000fe400000e0000 */
[----:B------:R-:W-:Y:S02]  /*1c870*/  R2UR UR9, R167 ;  /* 0x00000000a70972ca */ /* 0x000fe400000e0000 */
[-C--:B--2---:R-:W-:Y:S02]  /*1c880*/  IABS R8, R11.reuse ;  /* 0x0000000b00087213 */ /* 0x084fe40000000000 */
[-C--:B------:R-:W-:Y:S02]  /*1c890*/  IABS R6, R11.reuse ;  /* 0x0000000b00067213 */ /* 0x080fe40000000000 */
[----:B------:R-:W1:Y:S01]  /*1c8a0*/  I2F.RP R9, R8 ;  /* 0x0000000800097306 */ /* 0x000e620000209400 */
[----:B------:R-:W-:-:S02]  /*1c8b0*/  LOP3.LUT R4, R4, R11, RZ, 0x3c, !PT ;  /* 0x0000000b04047212 */ /* 0x000fc400078e3cff */
[----:B------:R-:W-:Y:S02]  /*1c8c0*/  IMAD.MOV R6, RZ, RZ, -R6 ;  /* 0x000000ffff067224 */ /* 0x000fe400078e0a06 */
[----:B------:R-:W-:Y:S02]  /*1c8d0*/  ISETP.GE.AND P1, PT, R4, RZ, PT ;  /* 0x000000ff0400720c */ /* 0x000fe40003f26270 */
[----:B------:R-:W-:Y:S01]  /*1c8e0*/  LOP3.LUT R4, RZ, R11, RZ, 0x33, !PT ;  /* 0x0000000bff047212 */ /* 0x000fe200078e33ff */
        /* <DEDUP_REMOVED lines=8> */
[----:B------:R-:W-:-:S03]  /*1c970*/  IMAD.HI.U32 R10, R15, R10, R14 ;  /* 0x0000000a0f0a7227 */ /* 0x000fc600078e000e */
[----:B------:R-:W-:Y:S02]  /*1c980*/  ISETP.GE.AND P3, PT, R12, RZ, PT ;  /* 0x000000ff0c00720c */ /* 0x000fe40003f66270 */
[----:B------:R-:W2:Y:S01]  /*1c990*/  LD.E.64 R12, desc[UR8][R170.64+0x28] ;  /* 0x00002808aa0c7980 */ /* 0x000ea2000c101b00 */
[----:B------:R-:W-:-:S04]  /*1c9a0*/  IMAD.HI.U32 R9, R10, R5, RZ ;  /* 0x000000050a097227 */ /* 0x000fc800078e00ff */
[----:B------:R-:W-:-:S04]  /*1c9b0*/  IMAD.HI.U32 R10, R10, R7, RZ ;  /* 0x000000070a0a7227 */ /* 0x000fc800078e00ff */
[-C--:B------:R-:W-:Y:S02]  /*1c9c0*/  IMAD R5, R9, R6.reuse, R5 ;  /* 0x0000000609057224 */ /* 0x080fe400078e0205 */
[----:B------:R-:W-:-:S03]  /*1c9d0*/  IMAD R7, R10, R6, R7 ;  /* 0x000000060a077224 */ /* 0x000fc600078e0207 */
[C---:B------:R-:W-:Y:S02]  /*1c9e0*/  ISETP.GT.U32.AND P2, PT, R8.reuse, R5, PT ;  /* 0x000000050800720c */ /* 0x040fe40003f44070 */
[----:B------:R-:W-:-:S11]  /*1c9f0*/  ISETP.GT.U32.AND P4, PT, R8, R7, PT ;  /* 0x000000070800720c */ /* 0x000fd60003f84070 */
[----:B------:R-:W-:Y:S02]  /*1ca00*/  @!P2 IMAD.IADD R5, R5, 0x1, -R8 ;  /* 0x000000010505a824 */ /* 0x000fe400078e0a08 */
[-C--:B------:R-:W-:Y:S01]  /*1ca10*/  @!P4 IADD3 R7, R7, -R8.reuse, RZ ;  /* 0x800000080707c210 */ /* 0x080fe20007ffe0ff */
[----:B------:R-:W-:Y:S02]  /*1ca20*/  @!P4 VIADD R10, R10, 0x1 ;  /* 0x000000010a0ac836 */ /* 0x000fe40000000000 */
[-C--:B------:R-:W-:Y:S01]  /*1ca30*/  ISETP.GE.U32.AND P5, PT, R5, R8.reuse, PT ;  /* 0x000000080500720c */ /* 0x080fe20003fa6070 */
[----:B------:R-:W-:Y:S01]  /*1ca40*/  @!P2 VIADD R9, R9, 0x1 ;  /* 0x000000010909a836 */ /* 0x000fe20000000000 */
[----:B------:R-:W-:Y:S02]  /*1ca50*/  ISETP.GE.U32.AND P6, PT, R7, R8, PT ;  /* 0x000000080700720c */ /* 0x000fe40003fc6070 */
[----:B------:R-:W-:-:S09]  /*1ca60*/  ISETP.NE.AND P2, PT, R11, RZ, PT ;  /* 0x000000ff0b00720c */ /* 0x000fd20003f45270 */
[----:B------:R-:W-:Y:S02]  /*1ca70*/  @P5 VIADD R9, R9, 0x1 ;  /* 0x0000000109095836 */ /* 0x000fe40000000000 */
[----:B------:R-:W-:Y:S02]  /*1ca80*/  @P6 IADD3 R10, R10, 0x1, RZ ;  /* 0x000000010a0a6810 */ /* 0x000fe40007ffe0ff */
[----:B------:R-:W-:-:S03]  /*1ca90*/  @!P1 IMAD.MOV R9, RZ, RZ, -R9 ;  /* 0x000000ffff099224 */ /* 0x000fc600078e0a09 */
[----:B------:R-:W-:Y:S02]  /*1caa0*/  @!P3 IMAD.MOV R10, RZ, RZ, -R10 ;  /* 0x000000ffff0ab224 */ /* 0x000fe400078e0a0a */
[C---:B------:R-:W-:Y:S02]  /*1cab0*/  SEL R6, R4.reuse, R9, !P2 ;  /* 0x0000000904067207 */ /* 0x040fe40005000000 */
[----:B------:R-:W3:Y:S01]  /*1cac0*/  LD.E.64 R8, desc[UR4][R170.64+0x40] ;  /* 0x00004004aa087980 */ /* 0x000ee2000c101b00 */
[----:B------:R-:W-:Y:S02]  /*1cad0*/  SEL R7, R4, R10, !P2 ;  /* 0x0000000a04077207 */ /* 0x000fe40005000000 */
[----:B------:R-:W-:-:S04]  /*1cae0*/  IMAD.WIDE R16, R6, 0x4, R244 ;  /* 0x0000000406107825 */ /* 0x000fc800078e02f4 */
[C---:B------:R-:W-:Y:S01]  /*1caf0*/  IMAD.WIDE R14, R7.reuse, 0x4, R244 ;  /* 0x00000004070e7825 */ /* 0x040fe200078e02f4 */
[----:B------:R-:W4:Y:S04]  /*1cb00*/  LD.E R4, desc[UR10][R16.64] ;  /* 0x0000000a10047980 */ /* 0x000f28000c101900 */
[----:B------:R-:W4:Y:S01]  /*1cb10*/  LD.E R5, desc[UR12][R14.64] ;  /* 0x0000000c0e057980 */ /* 0x000f22000c101900 */
[----:B------:R-:W-:-:S05]  /*1cb20*/  IADD3 R6, R7, -R6, RZ ;  /* 0x8000000607067210 */ /* 0x000fca0007ffe0ff */
[----:B------:R-:W-:-:S05]  /*1cb30*/  IMAD R11, R11, R6, -0x40 ;  /* 0xffffffc00b0b7424 */ /* 0x000fca00078e0206 */
[----:B------:R-:W-:Y:S01]  /*1cb40*/  SHF.R.S32.HI R7, RZ, 0x1f, R11 ;  /* 0x0000001fff077819 */ /* 0x000fe2000001140b */
[-C--:B---3--:R-:W-:Y:S02]  /*1cb50*/  IMAD R6, R9, R11.reuse, RZ ;  /* 0x0000000b09067224 */ /* 0x088fe400078e02ff */
[----:B------:R-:W-:-:S04]  /*1cb60*/  IMAD.WIDE.U32 R10, R8, R11, RZ ;  /* 0x0000000b080a7225 */ /* 0x000fc800078e00ff */
[----:B------:R-:W-:Y:S02]  /*1cb70*/  IMAD R6, R8, R7, R6 ;  /* 0x0000000708067224 */ /* 0x000fe400078e0206 */
[----:B----4-:R-:W-:Y:S02]  /*1cb80*/  IMAD.IADD R5, R4, 0x1, -R5 ;  /* 0x0000000104057824 */ /* 0x010fe400078e0a05 */
[----:B------:R-:W-:Y:S02]  /*1cb90*/  IMAD.IADD R11, R11, 0x1, R6 ;  /* 0x000000010b0b7824 */ /* 0x000fe400078e0206 */
[----:B--2---:R-:W-:Y:S01]  /*1cba0*/  IMAD R7, R13, R5, RZ ;  /* 0x000000050d077224 */ /* 0x004fe200078e02ff */
[----:B------:R-:W-:Y:S01]  /*1cbb0*/  SHF.R.S32.HI R4, RZ, 0x1f, R5 ;  /* 0x0000001fff047819 */ /* 0x000fe20000011405 */
[----:B------:R-:W-:-:S04]  /*1cbc0*/  IMAD.WIDE.U32 R10, R5, R12, R10 ;  /* 0x0000000c050a7225 */ /* 0x000fc800078e000a */
[----:B------:R-:W-:Y:S02]  /*1cbd0*/  IMAD R4, R12, R4, R7 ;  /* 0x000000040c047224 */ /* 0x000fe400078e0207 */
[----:B------:R-:W-:-:S03]  /*1cbe0*/  IMAD.MOV.U32 R5, RZ, RZ, R10 ;  /* 0x000000ffff057224 */ /* 0x000fc600078e000a */
[----:B------:R-:W-:Y:S01]  /*1cbf0*/  IADD3 R4, R11, R4, RZ ;  /* 0x000000040b047210 */ /* 0x000fe20007ffe0ff */
[----:B------:R-:W-:Y:S05]  /*1cc00*/  BRA `(.L_x_1482) ;  /* 0x0000000000147947 */ /* 0x000fea0003800000 */
.L_x_1481:
[----:B--2---:R-:W-:Y:S02]  /*1cc10*/  R2UR UR4, R166 ;  /* 0x00000000a60472ca */ /* 0x004fe400000e0000 */
[----:B------:R-:W-:-:S13]  /*1cc20*/  R2UR UR5, R167 ;  /* 0x00000000a70572ca */ /* 0x000fda00000e0000 */
[----:B-1----:R-:W2:Y:S02]  /*1cc30*/  LD.E R5, desc[UR4][R170.64+0x40] ;  /* 0x00004004aa057980 */ /* 0x002ea4000c101900 */
[----:B--2---:R-:W-:-:S05]  /*1cc40*/  IMAD.U32 R5, R5, -0x40, RZ ;  /* 0xffffffc005057824 */ /* 0x004fca00078e00ff */
[----:B------:R-:W-:Y:S02]  /*1cc50*/  SHF.R.S32.HI R4, RZ, 0x1f, R5 ;  /* 0x0000001fff047819 */ /* 0x000fe40000011405 */
.L_x_1482:
[----:B------:R-:W-:Y:S05]  /*1cc60*/  BSYNC B0 ;  /* 0x0000000000007941 */ /* 0x000fea0003800000 */
.L_x_1480:
[C---:B------:R-:W-:Y:S02]  /*1cc70*/  LOP3.LUT P3, RZ, R246.reuse, 0x1, RZ, 0xc0, !PT ;  /* 0x00000001f6ff7812 */ /* 0x040fe4000786c0ff */
[C---:B------:R-:W-:Y:S02]  /*1cc80*/  LOP3.LUT P6, RZ, R246.reuse, 0x2, RZ, 0xc0, !PT ;  /* 0x00000002f6ff7812 */ /* 0x040fe400078cc0ff */
[C---:B------:R-:W-:Y:S02]  /*1cc90*/  LOP3.LUT P5, RZ, R246.reuse, 0x4, RZ, 0xc0, !PT ;  /* 0x00000004f6ff7812 */ /* 0x040fe400078ac0ff */
[C---:B------:R-:W-:Y:S02]  /*1cca0*/  IADD3 R7, P1, R5.reuse, R230, RZ ;  /* 0x000000e605077210 */ /* 0x040fe40007f3e0ff */
[C---:B------:R-:W-:Y:S02]  /*1ccb0*/  LEA R200, P2, R5.reuse, R188, 0x1 ;  /* 0x000000bc05c87211 */ /* 0x040fe400078408ff */
[----:B------:R-:W-:Y:S01]  /*1ccc0*/  LOP3.LUT P4, RZ, R246, 0x8, RZ, 0xc0, !PT ;  /* 0x00000008f6ff7812 */ /* 0x000fe2000788c0ff */
[----:B------:R-:W-:Y:S01]  /*1ccd0*/  IMAD.X R6, R4, 0x1, R231, P1 ;  /* 0x0000000104067824 */ /* 0x000fe200008e06e7 */
[----:B------:R-:W-:-:S02]  /*1cce0*/  LEA.HI.X R201, R5, R189, R4, 0x1, P2 ;  /* 0x000000bd05c97211 */ /* 0x000fc400010f0c04 */
[CC--:B------:R-:W-:Y:S02]  /*1ccf0*/  @P3 LEA R14, P2, R7.reuse, R188.reuse, 0x1 ;  /* 0x000000bc070e3211 */ /* 0x0c0fe400078408ff */
[CC--:B------:R-:W-:Y:S02]  /*1cd00*/  @P6 LEA R12, P1, R7.reuse, R188.reuse, 0x1 ;  /* 0x000000bc070c6211 */ /* 0x0c0fe400078208ff */
[CCC-:B------:R-:W-:Y:S02]  /*1cd10*/  @P3 LEA.HI.X R15, R7.reuse, R189.reuse, R6.reuse, 0x1, P2 ;  /* 0x000000bd070f3211 */ /* 0x1c0fe400010f0c06 */
[C---:B------:R-:W-:Y:S02]  /*1cd20*/  @P5 LEA R10, P2, R7.reuse, R188, 0x1 ;  /* 0x000000bc070a5211 */ /* 0x040fe400078408ff */
[CCC-:B------:R-:W-:Y:S02]  /*1cd30*/  @P6 LEA.HI.X R13, R7.reuse, R189.reuse, R6.reuse, 0x1, P1 ;  /* 0x000000bd070d6211 */ /* 0x1c0fe400008f0c06 */
[----:B------:R-:W-:-:S02]  /*1cd40*/  @P5 LEA.HI.X R11, R7, R189, R6, 0x1, P2 ;  /* 0x000000bd070b5211 */ /* 0x000fc400010f0c06 */
[C---:B------:R-:W-:Y:S02]  /*1cd50*/  @P4 LEA R8, P1, R7.reuse, R188, 0x1 ;  /* 0x000000bc07084211 */ /* 0x040fe400078208ff */
[C---:B------:R-:W-:Y:S02]  /*1cd60*/  IADD3 R5, P2, R7.reuse, R230, RZ ;  /* 0x000000e607057210 */ /* 0x040fe40007f5e0ff */
[----:B------:R-:W-:Y:S02]  /*1cd70*/  @P4 LEA.HI.X R9, R7, R189, R6, 0x1, P1 ;  /* 0x000000bd07094211 */ /* 0x000fe400008f0c06 */
[CC--:B------:R-:W-:Y:S01]  /*1cd80*/  @P6 LEA R20, P1, R5.reuse, R188.reuse, 0x1 ;  /* 0x000000bc05146211 */ /* 0x0c0fe200078208ff */
[----:B------:R-:W-:Y:S01]  /*1cd90*/  IMAD.X R6, R6, 0x1, R231, P2 ;  /* 0x0000000106067824 */ /* 0x000fe200010e06e7 */
[----:B------:R-:W-:Y:S02]  /*1cda0*/  @P3 LEA R22, P2, R5, R188, 0x1 ;  /* 0x000000bc05163211 */ /* 0x000fe400078408ff */
[----:B------:R-:W-:-:S02]  /*1cdb0*/  @P3 R2UR UR10, R166 ;  /* 0x00000000a60a32ca */ /* 0x000fc400000e0000 */
[CCC-:B------:R-:W-:Y:S02]  /*1cdc0*/  @P3 LEA.HI.X R23, R5.reuse, R189.reuse, R6.reuse, 0x1, P2 ;  /* 0x000000bd05173211 */ /* 0x1c0fe400010f0c06 */
[CC--:B------:R-:W-:Y:S02]  /*1cdd0*/  @P5 LEA R18, P2, R5.reuse, R188.reuse, 0x1 ;  /* 0x000000bc05125211 */ /* 0x0c0fe400078408ff */
[CCC-:B------:R-:W-:Y:S02]  /*1cde0*/  @P6 LEA.HI.X R21, R5.reuse, R189.reuse, R6.reuse, 0x1, P1 ;  /* 0x000000bd05156211 */ /* 0x1c0fe400008f0c06 */
[C---:B------:R-:W-:Y:S02]  /*1cdf0*/  @P5 LEA.HI.X R19, R5.reuse, R189, R6, 0x1, P2 ;  /* 0x000000bd05135211 */ /* 0x040fe400010f0c06 */
[C---:B------:R-:W-:Y:S02]  /*1ce00*/  @P4 LEA R16, P1, R5.reuse, R188, 0x1 ;  /* 0x000000bc05104211 */ /* 0x040fe400078208ff */
[----:B------:R-:W-:-:S02]  /*1ce10*/  IADD3 R4, P2, R5, R230, RZ ;  /* 0x000000e605047210 */ /* 0x000fc40007f5e0ff */
[----:B------:R-:W-:Y:S01]  /*1ce20*/  @P4 LEA.HI.X R17, R5, R189, R6, 0x1, P1 ;  /* 0x000000bd05114211 */ /* 0x000fe200008f0c06 */
[----:B------:R-:W-:Y:S01]  /*1ce30*/  @P6 IMAD.MOV.U32 R5, RZ, RZ, R201 ;  /* 0x000000ffff056224 */ /* 0x000fe200078e00c9 */
[C---:B------:R-:W-:Y:S01]  /*1ce40*/  @P3 R2UR UR11, R167.reuse ;  /* 0x00000000a70b32ca */ /* 0x040fe200000e0000 */
[----:B------:R-:W-:Y:S01]  /*1ce50*/  IMAD.X R6, R6, 0x1, R231, P2 ;  /* 0x0000000106067824 */ /* 0x000fe200010e06e7 */
[CC--:B------:R-:W-:Y:S02]  /*1ce60*/  @P3 LEA R26, P2, R4.reuse, R188.reuse, 0x1 ;  /* 0x000000bc041a3211 */ /* 0x0c0fe400078408ff */
[----:B------:R-:W-:Y:S02]  /*1ce70*/  @P6 LEA R24, P1, R4, R188, 0x1 ;  /* 0x000000bc04186211 */ /* 0x000fe400078208ff */
[----:B------:R-:W-:Y:S02]  /*1ce80*/  @P6 R2UR UR8, R166 ;  /* 0x00000000a60862ca */ /* 0x000fe400000e0000 */
[----:B------:R-:W-:-:S02]  /*1ce90*/  @P6 R2UR UR9, R167 ;  /* 0x00000000a70962ca */ /* 0x000fc400000e0000 */
        /* <DEDUP_REMOVED lines=9> */
[----:B------:R-:W-:Y:S02]  /*1cf30*/  @P5 R2UR UR4, R166 ;  /* 0x00000000a60452ca */ /* 0x000fe400000e0000 */
[----:B------:R-:W-:-:S02]  /*1cf40*/  @P5 R2UR UR5, R167 ;  /* 0x00000000a70552ca */ /* 0x000fc400000e0000 */
[CCC-:B------:R-:W-:Y:S02]  /*1cf50*/  @P5 LEA.HI.X R177, R4.reuse, R189.reuse, R6.reuse, 0x1, P2 ;  /* 0x000000bd04b15211 */ /* 0x1c0fe400010f0c06 */
[----:B------:R-:W-:Y:S01]  /*1cf60*/  @P4 LEA.HI.X R179, R4, R189, R6, 0x1, P1 ;  /* 0x000000bd04b34211 */ /* 0x000fe200008f0c06 */
[--C-:B------:R-:W-:Y:S01]  /*1cf70*/  @P6 IMAD.MOV.U32 R4, RZ, RZ, R200.reuse ;  /* 0x000000ffff046224 */ /* 0x100fe200078e00c8 */
[C---:B------:R-:W-:Y:S02]  /*1cf80*/  @P4 R2UR UR12, R166.reuse ;  /* 0x00000000a60c42ca */ /* 0x040fe400000e0000 */
[C---:B------:R-:W-:Y:S02]  /*1cf90*/  @P4 R2UR UR13, R167.reuse ;  /* 0x00000000a70d42ca */ /* 0x040fe400000e0000 */
[----:B------:R-:W-:Y:S01]  /*1cfa0*/  @!PT LDS RZ, [RZ] ;  /* 0x00000000fffff984 */ /* 0x000fe20000000800 */
[----:B------:R-:W-:Y:S01]  /*1cfb0*/  @!PT LDS RZ, [RZ] ;  /* 0x00000000fffff984 */ /* 0x000fe20000000800 */
[----:B------:R-:W-:Y:S01]  /*1cfc0*/  @!PT LDS RZ, [RZ] ;  /* 0x00000000fffff984 */ /* 0x000fe20000000800 */
[----:B------:R1:W-:Y:S01]  /*1cfd0*/  @P6 LDGSTS.E.BYPASS.LTC128B.128 [R241+0x12000], desc[UR8][R4.64+0x80] ;  /* 0x1200008004f16fae */ /* 0x0003e2000b901d48 */
[----:B------:R-:W-:Y:S02]  /*1cfe0*/  @P4 R2UR UR14, R166 ;  /* 0x00000000a60e42ca */ /* 0x000fe400000e0000 */
[----:B------:R-:W-:Y:S01]  /*1cff0*/  @P4 R2UR UR15, R167 ;  /* 0x00000000a70f42ca */ /* 0x000fe200000e0000 */
[----:B------:R-:W-:Y:S01]  /*1d000*/  @!P6 STS.128 [R241+0x12000], RZ ;  /* 0x012000fff100e388 */ /* 0x000fe20000000c00 */
[----:B-1----:R-:W-:-:S02]  /*1d010*/  @P5 IMAD.MOV.U32 R4, RZ, RZ, R200 ;  /* 0x000000ffff045224 */ /* 0x002fc400078e00c8 */
        /* <DEDUP_REMOVED lines=45> */
[----:B------:R3:W-:Y:S01]  /*1d2f0*/  @P6 LDGSTS.E.BYPASS.LTC128B.128 [R241+0x13000], desc[UR8][R20.64+0x80] ;  /* 0x1300008014f16fae */ /* 0x0007e2000b901d48 */
        /* <DEDUP_REMOVED lines=33> */
[----:B------:R5:W-:Y:S01]  /*1d510*/  @P4 LDGSTS.E.BYPASS.LTC128B.128 [R241+0x17800], desc[UR4][R178.64+0x180] ;  /* 0x17800180b2f14fae */ /* 0x000be2000b901d44 */
[----:B------:R-:W-:-:S02]  /*1d520*/  R2UR UR4, R166 ;  /* 0x00000000a60472ca */ /* 0x000fc400000e0000 */
[----:B------:R-:W-:Y:S01]  /*1d530*/  R2UR UR5, R167 ;  /* 0x00000000a70572ca */ /* 0x000fe200000e0000 */
[----:B------:R-:W-:Y:S04]  /*1d540*/  @!P4 STS.128 [R241+0x17800], RZ ;  /* 0x017800fff100c388 */ /* 0x000fe80000000c00 */
[----:B------:R-:W-:Y:S04]  /*1d550*/  LDSM.16.M88.4 R172, [R225] ;  /* 0x00000000e1ac783b */ /* 0x000fe80000000200 */
[----:B-1----:R-:W1:Y:S04]  /*1d560*/  LDSM.16.M88.4 R4, [R224+0x8800] ;  /* 0x00880000e004783b */ /* 0x002e680000000200 */
[----:B--2---:R-:W2:Y:S04]  /*1d570*/  LDSM.16.M88.4 R12, [R224+0x8000] ;  /* 0x00800000e00c783b */ /* 0x004ea80000000200 */
[----:B------:R-:W5:Y:S04]  /*1d580*/  LDSM.16.M88.4 R180, [R224+0x9000] ;  /* 0x00900000e0b4783b */ /* 0x000f680000000200 */
[----:B------:R-:W5:Y:S04]  /*1d590*/  LDSM.16.M88.4 R32, [R224+0x9800] ;  /* 0x00980000e020783b */ /* 0x000f680000000200 */
[----:B------:R-:W-:Y:S04]  /*1d5a0*/  LDSM.16.M88.4 R28, [R223] ;  /* 0x00000000df1c783b */ /* 0x000fe80000000200 */
[----:B---3--:R-:W3:Y:S04]  /*1d5b0*/  LDSM.16.M88.4 R20, [R218] ;  /* 0x00000000da14783b */ /* 0x008ee80000000200 */
[----:B----4-:R-:W4:Y:S04]  /*1d5c0*/  LDSM.16.M88.4 R24, [R222] ;  /* 0x00000000de18783b */ /* 0x010f280000000200 */
[----:B------:R-:W4:Y:S04]  /*1d5d0*/  LDSM.16.M88.4 R192, [R217] ;  /* 0x00000000d9c0783b */ /* 0x000f280000000200 */
[----:B------:R-:W4:Y:S04]  /*1d5e0*/  LDSM.16.M88.4 R188, [R216] ;  /* 0x00000000d8bc783b */ /* 0x000f280000000200 */
[----:B------:R-:W-:Y:S01]  /*1d5f0*/  LDSM.16.M88.4 R196, [R219+0x9000] ;  /* 0x00900000dbc4783b */ /* 0x000fe20000000200 */
[C---:B-1----:R-:W-:Y:S03]  /*1d600*/  HMMA.16816.F32.BF16 R8, R172.reuse, R4, RZ ;  /* 0x00000004ac08723c */ /* 0x042fe600000418ff */
[----:B------:R-:W4:Y:S04]  /*1d610*/  LD.E R169, desc[UR4][R170.64+0x18c] ;  /* 0x00018c04aaa97980 */ /* 0x000f28000c101900 */
[----:B------:R-:W0:Y:S01]  /*1d620*/  LDGDEPBAR ;  /* 0x00000000000079af */ /* 0x000e220000000000 */
[C---:B------:R-:W-:Y:S06]  /*1d630*/  HMMA.16816.F32.BF16 R4, R172.reuse, R6, RZ ;  /* 0x00000006ac04723c */ /* 0x040fec00000418ff */
[C---:B--2---:R-:W-:Y:S06]  /*1d640*/  HMMA.16816.F32.BF16 R16, R172.reuse, R12, RZ ;  /* 0x0000000cac10723c */ /* 0x044fec00000418ff */
[C---:B------:R-:W-:Y:S06]  /*1d650*/  HMMA.16816.F32.BF16 R12, R172.reuse, R14, RZ ;  /* 0x0000000eac0c723c */ /* 0x040fec00000418ff */
[C---:B-----5:R-:W-:Y:S06]  /*1d660*/  HMMA.16816.F32.BF16 R184, R172.reuse, R180, RZ ;  /* 0x000000b4acb8723c */ /* 0x060fec00000418ff */
[C---:B------:R-:W-:Y:S06]  /*1d670*/  HMMA.16816.F32.BF16 R180, R172.reuse, R182, RZ ;  /* 0x000000b6acb4723c */ /* 0x040fec00000418ff */
[C---:B------:R-:W-:Y:S06]  /*1d680*/  HMMA.16816.F32.BF16 R176, R172.reuse, R32, RZ ;  /* 0x00000020acb0723c */ /* 0x040fec00000418ff */
[----:B------:R-:W-:Y:S01]  /*1d690*/  HMMA.16816.F32.BF16 R172, R172, R34, RZ ;  /* 0x00000022acac723c */ /* 0x000fe200000418ff */
[----:B------:R-:W-:Y:S05]  /*1d6a0*/  LDSM.16.M88.4 R32, [R221] ;  /* 0x00000000dd20783b */ /* 0x000fea0000000200 */
[C---:B---3--:R-:W-:Y:S06]  /*1d6b0*/  HMMA.16816.F32.BF16 R8, R28.reuse, R20, R8 ;  /* 0x000000141c08723c */ /* 0x048fec0000041808 */
[C---:B------:R-:W-:Y:S01]  /*1d6c0*/  HMMA.16816.F32.BF16 R4, R28.reuse, R22, R4 ;  /* 0x000000161c04723c */ /* 0x040fe20000041804 */
[----:B------:R-:W1:Y:S05]  /*1d6d0*/  LDSM.16.M88.4 R20, [R219+0x8800] ;  /* 0x00880000db14783b */ /* 0x000e6a0000000200 */
[C---:B----4-:R-:W-:Y:S06]  /*1d6e0*/  HMMA.16816.F32.BF16 R16, R28.reuse, R24, R16 ;  /* 0x000000181c10723c */ /* 0x050fec0000041810 */
        /* <DEDUP_REMOVED lines=79> */
[----:B------:R-:W-:Y:S05]  /*1dbe0*/  LDSM.16.M88.4 R196, [R223+0x4000] ;  /* 0x00400000dfc4783b */ /* 0x000fea0000000200 */
[C---:B-1----:R-:W-:Y:S06]  /*1dbf0*/  HMMA.16816.F32.BF16 R184, R32.reuse, R192, R184 ;  /* 0x000000c020b8723c */ /* 0x042fec00000418b8 */
[C---:B------:R-:W-:Y:S01]  /*1dc00*/  HMMA.16816.F32.BF16 R180, R32.reuse, R194, R180 ;  /* 0x000000c220b4723c */ /* 0x040fe200000418b4 */
[----:B------:R-:W-:Y:S05]  /*1dc10*/  LDSM.16.M88.4 R192, [R208] ;  /* 0x00000000d0c0783b */ /* 0x000fea0000000200 */
[C---:B---3--:R-:W-:Y:S06]  /*1dc20*/  HMMA.16816.F32.BF16 R176, R32.reuse, R188, R176 ;  /* 0x000000bc20b0723c */ /* 0x048fec00000418b0 */
[----:B------:R-:W-:Y:S01]  /*1dc30*/  HMMA.16816.F32.BF16 R172, R32, R190, R172 ;  /* 0x000000be20ac723c */ /* 0x000fe200000418ac */
[----:B------:R-:W1:Y:S04]  /*1dc40*/  LDSM.16.M88.4 R188, [R224+0xd000] ;  /* 0x00d00000e0bc783b */ /* 0x000e680000000200 */
[----:B------:R-:W3:Y:S01]  /*1dc50*/  LDSM.16.M88.4 R32, [R224+0xd800] ;  /* 0x00d80000e020783b */ /* 0x000ee20000000200 */
        /* <DEDUP_REMOVED lines=8> */
[----:B------:R-:W1:Y:S05]  /*1dce0*/  LDSM.16.M88.4 R188, [R207] ;  /* 0x00000000cfbc783b */ /* 0x000e6a0000000200 */
[C---:B---3--:R-:W-:Y:S06]  /*1dcf0*/  HMMA.16816.F32.BF16 R176, R28.reuse, R32, R176 ;  /* 0x000000201cb0723c */ /* 0x048fec00000418b0 */
[----:B------:R-:W-:Y:S01]  /*1dd00*/  HMMA.16816.F32.BF16 R172, R28, R34, R172 ;  /* 0x000000221cac723c */ /* 0x000fe200000418ac */
[----:B------:R-:W-:Y:S04]  /*1dd10*/  LDSM.16.M88.4 R32, [R221+0x4000] ;  /* 0x00400000dd20783b */ /* 0x000fe80000000200 */
[----:B------:R-:W3:Y:S01]  /*1dd20*/  LDSM.16.M88.4 R28, [R219+0xc000] ;  /* 0x00c00000db1c783b */ /* 0x000ee20000000200 */
        /* <DEDUP_REMOVED lines=9> */
[C---:B-1----:R-:W-:Y:S06]  /*1ddc0*/  HMMA.16816.F32.BF16 R176, R196.reuse, R188, R176 ;  /* 0x000000bcc4b0723c */ /* 0x042fec00000418b0 */
[----:B------:R-:W-:Y:S01]  /*1ddd0*/  HMMA.16816.F32.BF16 R172, R196, R190, R172 ;  /* 0x000000bec4ac723c */ /* 0x000fe200000418ac */
[----:B------:R-:W1:Y:S04]  /*1dde0*/  LDSM.16.M88.4 R188, [R219+0xd800] ;  /* 0x00d80000dbbc783b */ /* 0x000e680000000200 */
[----:B------:R-:W-:Y:S01]  /*1ddf0*/  LDSM.16.M88.4 R196, [R220+0x4000] ;  /* 0x00400000dcc4783b */ /* 0x000fe20000000200 */
[C---:B---3--:R-:W-:Y:S06]  /*1de00*/  HMMA.16816.F32.BF16 R16, R32.reuse, R28, R16 ;  /* 0x0000001c2010723c */ /* 0x048fec0000041810 */
[C---:B------:R-:W-:Y:S01]  /*1de10*/  HMMA.16816.F32.BF16 R12, R32.reuse, R30, R12 ;  /* 0x0000001e200c723c */ /* 0x040fe2000004180c */
[----:B------:R-:W3:Y:S05]  /*1de20*/  LDSM.16.M88.4 R28, [R215+0x4800] ;  /* 0x00480000d71c783b */ /* 0x000eea0000000200 */
[C---:B----4-:R-:W-:Y:S06]  /*1de30*/  HMMA.16816.F32.BF16 R8, R32.reuse, R24, R8 ;  /* 0x000000182008723c */ /* 0x050fec0000041808 */
[C---:B------:R-:W-:Y:S01]  /*1de40*/  HMMA.16816.F32.BF16 R4, R32.reuse, R26, R4 ;  /* 0x0000001a2004723c */ /* 0x040fe20000041804 */
[----:B------:R-:W4:Y:S05]  /*1de50*/  LDSM.16.M88.4 R24, [R215+0x5000] ;  /* 0x00500000d718783b */ /* 0x000f2a0000000200 */
[C---:B--2---:R-:W-:Y:S06]  /*1de60*/  HMMA.16816.F32.BF16 R184, R32.reuse, R20, R184 ;  /* 0x0000001420b8723c */ /* 0x044fec00000418b8 */
[C---:B------:R-:W-:Y:S01]  /*1de70*/  HMMA.16816.F32.BF16 R180, R32.reuse, R22, R180 ;  /* 0x0000001620b4723c */ /* 0x040fe200000418b4 */
[----:B------:R-:W2:Y:S05]  /*1de80*/  LDSM.16.M88.4 R20, [R215+0x5800] ;  /* 0x00580000d714783b */ /* 0x000eaa0000000200 */
[C---:B-1----:R-:W-:Y:S06]  /*1de90*/  HMMA.16816.F32.BF16 R176, R32.reuse, R188, R176 ;  /* 0x000000bc20b0723c */ /* 0x042fec00000418b0 */
[----:B------:R-:W-:Y:S01]  /*1dea0*/  HMMA.16816.F32.BF16 R172, R32, R190, R172 ;  /* 0x000000be20ac723c */ /* 0x000fe200000418ac */
[----:B------:R-:W-:Y:S04]  /*1deb0*/  LDSM.16.M88.4 R32, [R225+0x6000] ;  /* 0x00600000e120783b */ /* 0x000fe80000000200 */
[----:B------:R-:W-:Y:S01]  /*1dec0*/  LDSM.16.M88.4 R188, [R224+0xf000] ;  /* 0x00f00000e0bc783b */ /* 0x000fe20000000200 */
[C---:B---3--:R-:W-:Y:S06]  /*1ded0*/  HMMA.16816.F32.BF16 R8, R196.reuse, R28, R8 ;  /* 0x0000001cc408723c */ /* 0x048fec0000041808 */
[C---:B------:R-:W-:Y:S01]  /*1dee0*/  HMMA.16816.F32.BF16 R4, R196.reuse, R30, R4 ;  /* 0x0000001ec404723c */ /* 0x040fe20000041804 */
[----:B------:R-:W1:Y:S05]  /*1def0*/  LDSM.16.M88.4 R28, [R224+0xe000] ;  /* 0x00e00000e01c783b */ /* 0x000e6a0000000200 */
[C---:B----4-:R-:W-:Y:S06]  /*1df00*/  HMMA.16816.F32.BF16 R184, R196.reuse, R24, R184 ;  /* 0x00000018c4b8723c */ /* 0x050fec00000418b8 */
[C---:B------:R-:W-:Y:S01]  /*1df10*/  HMMA.16816.F32.BF16 R180, R196.reuse, R26, R180 ;  /* 0x0000001ac4b4723c */ /* 0x040fe200000418b4 */
[----:B------:R-:W3:Y:S05]  /*1df20*/  LDSM.16.M88.4 R24, [R224+0xe800] ;  /* 0x00e80000e018783b */ /* 0x000eea0000000200 */
[C---:B------:R-:W-:Y:S06]  /*1df30*/  HMMA.16816.F32.BF16 R16, R196.reuse, R192, R16 ;  /* 0x000000c0c410723c */ /* 0x040fec0000041810 */
[C---:B------:R-:W-:Y:S01]  /*1df40*/  HMMA.16816.F32.BF16 R12, R196.reuse, R194, R12 ;  /* 0x000000c2c40c723c */ /* 0x040fe2000004180c */
[----:B------:R-:W-:Y:S05]  /*1df50*/  LDSM.16.M88.4 R192, [R221+0x6000] ;  /* 0x00600000ddc0783b */ /* 0x000fea0000000200 */
[C---:B--2---:R-:W-:Y:S06]  /*1df60*/  HMMA.16816.F32.BF16 R176, R196.reuse, R20, R176 ;  /* 0x00000014c4b0723c */ /* 0x044fec00000418b0 */
[----:B------:R-:W-:Y:S01]  /*1df70*/  HMMA.16816.F32.BF16 R172, R196, R22, R172 ;  /* 0x00000016c4ac723c */ /* 0x000fe200000418ac */
[----:B------:R-:W2:Y:S05]  /*1df80*/  LDSM.16.M88.4 R20, [R224+0xf800] ;  /* 0x00f80000e014783b */ /* 0x000eaa0000000200 */
[C---:B-1----:R-:W-:Y:S06]  /*1df90*/  HMMA.16816.F32.BF16 R16, R32.reuse, R28, R16 ;  /* 0x0000001c2010723c */ /* 0x042fec0000041810 */
[C---:B------:R-:W-:Y:S01]  /*1dfa0*/  HMMA.16816.F32.BF16 R12, R32.reuse, R30, R12 ;  /* 0x0000001e200c723c */ /* 0x040fe2000004180c */
[----:B------:R-:W-:Y:S05]  /*1dfb0*/  LDSM.16.M88.4 R28, [R223+0x6000] ;  /* 0x00600000df1c783b */ /* 0x000fea0000000200 */
[C---:B---3--:R-:W-:Y:S06]  /*1dfc0*/  HMMA.16816.F32.BF16 R8, R32.reuse, R24, R8 ;  /* 0x000000182008723c */ /* 0x048fec0000041808 */
[C---:B------:R-:W-:Y:S01]  /*1dfd0*/  HMMA.16816.F32.BF16 R4, R32.reuse, R26, R4 ;  /* 0x0000001a2004723c */ /* 0x040fe20000041804 */
[----:B------:R-:W1:Y:S05]  /*1dfe0*/  LDSM.16.M88.4 R24, [R206] ;  /* 0x00000000ce18783b */ /* 0x000e6a0000000200 */
[C---:B------:R-:W-:Y:S06]  /*1dff0*/  HMMA.16816.F32.BF16 R184, R32.reuse, R188, R184 ;  /* 0x000000bc20b8723c */ /* 0x040fec00000418b8 */
[C---:B------:R-:W-:Y:S01]  /*1e000*/  HMMA.16816.F32.BF16 R180, R32.reuse, R190, R180 ;  /* 0x000000be20b4723c */ /* 0x040fe200000418b4 */
[----:B------:R-:W3:Y:S05]  /*1e010*/  LDSM.16.M88.4 R188, [R205] ;  /* 0x00000000cdbc783b */ /* 0x000eea0000000200 */
[C---:B--2---:R-:W-:Y:S06]  /*1e020*/  HMMA.16816.F32.BF16 R176, R32.reuse, R20, R176 ;  /* 0x0000001420b0723c */ /* 0x044fec00000418b0 */
[----:B------:R-:W-:Y:S01]  /*1e030*/  HMMA.16816.F32.BF16 R172, R32, R22, R172 ;  /* 0x0000001620ac723c */ /* 0x000fe200000418ac */
[----:B------:R-:W2:Y:S04]  /*1e040*/  LDSM.16.M88.4 R32, [R204] ;  /* 0x00000000cc20783b */ /* 0x000ea80000000200 */
[----:B------:R-:W4:Y:S01]  /*1e050*/  LDSM.16.M88.4 R20, [R168] ;  /* 0x00000000a814783b */ /* 0x000f220000000200 */
[C---:B-1----:R-:W-:Y:S06]  /*1e060*/  HMMA.16816.F32.BF16 R16, R28.reuse, R24, R16 ;  /* 0x000000181c10723c */ /* 0x042fec0000041810 */
[C---:B------:R-:W-:Y:S01]  /*1e070*/  HMMA.16816.F32.BF16 R12, R28.reuse, R26, R12 ;  /* 0x0000001a1c0c723c */ /* 0x040fe2000004180c */
[----:B------:R-:W1:Y:S05]  /*1e080*/  LDSM.16.M88.4 R24, [R219+0xe000] ;  /* 0x00e00000db18783b */ /* 0x000e6a0000000200 */
[C---:B---3--:R-:W-:Y:S06]  /*1e090*/  HMMA.16816.F32.BF16 R8, R28.reuse, R188, R8 ;  /* 0x000000bc1c08723c */ /* 0x048fec0000041808 */
[C---:B------:R-:W-:Y:S06]  /*1e0a0*/  HMMA.16816.F32.BF16 R4, R28.reuse, R190, R4 ;  /* 0x000000be1c04723c */ /* 0x040fec0000041804 */
[C---:B--2---:R-:W-:Y:S06]  /*1e0b0*/  HMMA.16816.F32.BF16 R184, R28.reuse, R32, R184 ;  /* 0x000000201cb8723c */ /* 0x044fec00000418b8 */
[C---:B------:R-:W-:Y:S01]  /*1e0c0*/  HMMA.16816.F32.BF16 R180, R28.reuse, R34, R180 ;  /* 0x000000221cb4723c */ /* 0x040fe200000418b4 */
[----:B------:R-:W-:Y:S05]  /*1e0d0*/  LDSM.16.M88.4 R32, [R219+0xe800] ;  /* 0x00e80000db20783b */ /* 0x000fea0000000200 */
[C---:B----4-:R-:W-:Y:S06]  /*1e0e0*/  HMMA.16816.F32.BF16 R176, R28.reuse, R20, R176 ;  /* 0x000000141cb0723c */ /* 0x050fec00000418b0 */
[----:B------:R-:W-:Y:S01]  /*1e0f0*/  HMMA.16816.F32.BF16 R172, R28, R22, R172 ;  /* 0x000000161cac723c */ /* 0x000fe200000418ac */
[----:B------:R-:W-:Y:S04]  /*1e100*/  LDSM.16.M88.4 R28, [R220+0x6000] ;  /* 0x00600000dc1c783b */ /* 0x000fe80000000200 */
[----:B------:R-:W2:Y:S01]  /*1e110*/  LDSM.16.M88.4 R20, [R215+0x6000] ;  /* 0x00600000d714783b */ /* 0x000ea20000000200 */
[C---:B-1----:R-:W-:Y:S06]  /*1e120*/  HMMA.16816.F32.BF16 R16, R192.reuse, R24, R16 ;  /* 0x00000018c010723c */ /* 0x042fec0000041810 */
[----:B------:R-:W-:Y:S01]  /*1e130*/  HMMA.16816.F32.BF16 R12, R192, R26, R12 ;  /* 0x0000001ac00c723c */ /* 0x000fe2000004180c */
[----:B------:R-:W-:-:S15]  /*1e140*/  LDSM.16.M88.4 R24, [R215+0x6800] ;  /* 0x00680000d718783b */ /* 0x000fde0000000200 */
[----:B------:R-:W-:-:S02]  /*1e150*/  NOP ;  /* 0x0000000000007918 */ /* 0x000fc40000000000 */
[C---:B--2---:R-:W-:Y:S06]  /*1e160*/  HMMA.16816.F32.BF16 R16, R28.reuse, R20, R16 ;  /* 0x000000141c10723c */ /* 0x044fec0000041810 */
[----:B------:R-:W-:Y:S01]  /*1e170*/  HMMA.16816.F32.BF16 R12, R28, R22, R12 ;  /* 0x000000161c0c723c */ /* 0x000fe2000004180c */
[----:B------:R-:W1:Y:S05]  /*1e180*/  LDSM.16.M88.4 R20, [R219+0xf000] ;  /* 0x00f00000db14783b */ /* 0x000e6a0000000200 */
[----:B------:R-:W-:-:S12]  /*1e190*/  HMMA.16816.F32.BF16 R8, R192, R32, R8 ;  /* 0x00000020c008723c */ /* 0x000fd80000041808 */
[-C--:B------:R-:W-:Y:S01]  /*1e1a0*/  FMUL.FTZ R16, R16, R169.reuse ;  /* 0x000000a910107220 */ /* 0x080fe20000410000 */
[-C--:B------:R-:W-:Y:S01]  /*1e1b0*/  FMUL.FTZ R17, R17, R169.reuse ;  /* 0x000000a911117220 */ /* 0x080fe20000410000 */
[-C--:B------:R-:W-:Y:S01]  /*1e1c0*/  FMUL.FTZ R32, R18, R169.reuse ;  /* 0x000000a912207220 */ /* 0x080fe20000410000 */
[-C--:B------:R-:W-:Y:S01]  /*1e1d0*/  FMUL.FTZ R188, R19, R169.reuse ;  /* 0x000000a913bc7220 */ /* 0x080fe20000410000 */
[----:B------:R-:W-:Y:S08]  /*1e1e0*/  MUFU.TANH R33, R16 ;  /* 0x0000001000217308 */ /* 0x000ff00000002400 */
[----:B------:R2:W3:Y:S02]  /*1e1f0*/  MUFU.TANH R189, R17 ;  /* 0x0000001100bd7308 */ /* 0x0004e40000002400 */
[----:B--2---:R-:W2:Y:S01]  /*1e200*/  LDSM.16.M88.4 R16, [R215+0x7000] ;  /* 0x00700000d710783b */ /* 0x004ea20000000200 */
[----:B-1----:R-:W-:Y:S01]  /*1e210*/  HMMA.16816.F32.BF16 R184, R192, R20, R184 ;  /* 0x00000014c0b8723c */ /* 0x002fe200000418b8 */
[-C--:B------:R-:W-:Y:S01]  /*1e220*/  FMUL.FTZ R12, R12, R169.reuse ;  /* 0x000000a90c0c7220 */ /* 0x080fe20000410000 */
[-C--:B------:R-:W-:Y:S01]  /*1e230*/  FMUL.FTZ R13, R13, R169.reuse ;  /* 0x000000a90d0d7220 */ /* 0x080fe20000410000 */
[----:B------:R-:W-:-:S03]  /*1e240*/  FMUL.FTZ R14, R14, R169 ;  /* 0x000000a90e0e7220 */ /* 0x000fc60000410000 */
[----:B------:R-:W-:Y:S01]  /*1e250*/  HMMA.16816.F32.BF16 R8, R28, R24, R8 ;  /* 0x000000181c08723c */ /* 0x000fe20000041808 */
[----:B------:R-:W-:Y:S01]  /*1e260*/  MUFU.TANH R24, R12 ;  /* 0x0000000c00187308 */ /* 0x000fe20000002400 */
[----:B------:R-:W-:-:S04]  /*1e270*/  FMUL.FTZ R20, R15, R169 ;  /* 0x000000a90f147220 */ /* 0x000fc80000410000 */
[----:B------:R-:W-:Y:S03]  /*1e280*/  HMMA.16816.F32.BF16 R4, R192, R34, R4 ;  /* 0x00000022c004723c */ /* 0x000fe60000041804 */
[----:B------:R-:W-:Y:S08]  /*1e290*/  MUFU.TANH R25, R13 ;  /* 0x0000000d00197308 */ /* 0x000ff00000002400 */
[----:B------:R1:W-:Y:S02]  /*1e2a0*/  MUFU.TANH R34, R14 ;  /* 0x0000000e00227308 */ /* 0x0003e40000002400 */
[----:B-1----:R-:W1:Y:S01]  /*1e2b0*/  LDSM.16.M88.4 R12, [R219+0xf800] ;  /* 0x00f80000db0c783b */ /* 0x002e620000000200 */
[----:B--2---:R-:W-:Y:S01]  /*1e2c0*/  HMMA.16816.F32.BF16 R184, R28, R16, R184 ;  /* 0x000000101cb8723c */ /* 0x004fe200000418b8 */
[----:B------:R-:W2:Y:S03]  /*1e2d0*/  S2R R17, SR_TID.X ;  /* 0x0000000000117919 */ /* 0x000ea60000002100 */
[-C--:B------:R-:W-:Y:S01]  /*1e2e0*/  FMUL.FTZ R8, R8, R169.reuse ;  /* 0x000000a908087220 */ /* 0x080fe20000410000 */
[-C--:B------:R-:W-:Y:S01]  /*1e2f0*/  FMUL.FTZ R9, R9, R169.reuse ;  /* 0x000000a909097220 */ /* 0x080fe20000410000 */
[----:B------:R-:W-:-:S04]  /*1e300*/  FMUL.FTZ R10, R10, R169 ;  /* 0x000000a90a0a7220 */ /* 0x000fc80000410000 */
[----:B------:R-:W-:Y:S01]  /*1e310*/  HMMA.16816.F32.BF16 R4, R28, R26, R4 ;  /* 0x0000001a1c04723c */ /* 0x000fe20000041804 */
[----:B------:R-:W-:Y:S05]  /*1e320*/  MUFU.TANH R26, R8 ;  /* 0x00000008001a7308 */ /* 0x000fea0000002400 */
[----:B------:R-:W-:Y:S03]  /*1e330*/  HMMA.16816.F32.BF16 R180, R192, R22, R180 ;  /* 0x00000016c0b4723c */ /* 0x000fe600000418b4 */
[----:B------:R-:W-:Y:S04]  /*1e340*/  MUFU.TANH R21, R9 ;  /* 0x0000000900157308 */ /* 0x000fe80000002400 */
[----:B------:R-:W-:-:S04]  /*1e350*/  FMUL.FTZ R23, R11, R169 ;  /* 0x000000a90b177220 */ /* 0x000fc80000410000 */
[----:B------:R4:W-:Y:S02]  /*1e360*/  MUFU.TANH R27, R10 ;  /* 0x0000000a001b7308 */ /* 0x0009e40000002400 */
[----:B----4-:R-:W4:Y:S01]  /*1e370*/  LDSM.16.M88.4 R8, [R215+0x7800] ;  /* 0x00780000d708783b */ /* 0x010f220000000200 */
[C---:B-1----:R-:W-:Y:S05]  /*1e380*/  HMMA.16816.F32.BF16 R176, R192.reuse, R12, R176 ;  /* 0x0000000cc0b0723c */ /* 0x042fea00000418b0 */
[----:B------:R-:W1:Y:S01]  /*1e390*/  MUFU.TANH R188, R188 ;  /* 0x000000bc00bc7308 */ /* 0x000e620000002400 */
[-C--:B------:R-:W-:Y:S01]  /*1e3a0*/  FMUL.FTZ R16, R4, R169.reuse ;  /* 0x000000a904107220 */ /* 0x080fe20000410000 */
[----:B------:R-:W-:Y:S01]  /*1e3b0*/  FMUL.FTZ R7, R7, R169 ;  /* 0x000000a907077220 */ /* 0x000fe20000410000 */
[----:B------:R-:W-:Y:S01]  /*1e3c0*/  HMMA.16816.F32.BF16 R172, R192, R14, R172 ;  /* 0x0000000ec0ac723c */ /* 0x000fe200000418ac */
[----:B--2---:R-:W-:-:S04]  /*1e3d0*/  IMAD.SHL.U32 R12, R17, 0x2, RZ ;  /* 0x00000002110c7824 */ /* 0x004fc800078e00ff */
[----:B------:R-:W2:Y:S01]  /*1e3e0*/  MUFU.TANH R20, R20 ;  /* 0x0000001400147308 */ /* 0x000ea20000002400 */
[-C--:B------:R-:W-:Y:S01]  /*1e3f0*/  FMUL.FTZ R6, R6, R169.reuse ;  /* 0x000000a906067220 */ /* 0x080fe20000410000 */
[-C--:B------:R-:W-:Y:S01]  /*1e400*/  FMUL.FTZ R185, R185, R169.reuse ;  /* 0x000000a9b9b97220 */ /* 0x080fe20000410000 */
[----:B------:R-:W-:Y:S01]  /*1e410*/  LOP3.LUT R12, R12, 0x6, RZ, 0xc0, !PT ;  /* 0x000000060c0c7812 */ /* 0x000fe200078ec0ff */
[-C--:B------:R-:W-:Y:S01]  /*1e420*/  FMUL.FTZ R4, R5, R169.reuse ;  /* 0x000000a905047220 */ /* 0x080fe20000410000 */
[----:B------:R-:W-:Y:S01]  /*1e430*/  HMMA.16816.F32.BF16 R180, R28, R18, R180 ;  /* 0x000000121cb4723c */ /* 0x000fe200000418b4 */
[-C--:B------:R-:W-:Y:S01]  /*1e440*/  FMUL.FTZ R186, R186, R169.reuse ;  /* 0x000000a9baba7220 */ /* 0x080fe20000410000 */
[----:B------:R-:W-:Y:S01]  /*1e450*/  FMUL.FTZ R22, R187, R169 ;  /* 0x000000a9bb167220 */ /* 0x000fe20000410000 */
[----:B------:R-:W-:Y:S01]  /*1e460*/  IMAD R13, R243, 0x40, R12 ;  /* 0x00000040f30d7824 */ /* 0x000fe200078e020c */
[----:B------:R-:W5:Y:S01]  /*1e470*/  MUFU.TANH R23, R23 ;  /* 0x0000001700177308 */ /* 0x000f620000002400 */
[----:B------:R-:W-:-:S04]  /*1e480*/  DEPBAR.LE SB0, 0x0 ;  /* 0x000080000000791a */ /* 0x000fc80000000000 */
[----:B------:R-:W-:-:S03]  /*1e490*/  VIADD R5, R13, 0x1 ;  /* 0x000000010d057836 */ /* 0x000fc60000000000 */
[----:B------:R1:W-:Y:S02]  /*1e4a0*/  MUFU.TANH R19, R7 ;  /* 0x0000000700137308 */ /* 0x0003e40000002400 */
[----:B------:R-:W-:Y:S01]  /*1e4b0*/  ISETP.GE.AND P1, PT, R5, R0, PT ;  /* 0x000000000500720c */ /* 0x000fe20003f26270 */
[----:B------:R-:W-:Y:S01]  /*1e4c0*/  VIADD R35, R13, 0x9 ;  /* 0x000000090d237836 */ /* 0x000fe20000000000 */
[----:B------:R-:W-:Y:S02]  /*1e4d0*/  ISETP.GE.AND P3, PT, R5, R2, PT ;  /* 0x000000020500720c */ /* 0x000fe40003f66270 */
[----:B---3--:R-:W-:Y:S02]  /*1e4e0*/  FSEL R5, R189, -INF , !P1 ;  /* 0xff800000bd057808 */ /* 0x008fe40004800000 */
[----:B------:R-:W3:Y:S01]  /*1e4f0*/  MUFU.TANH R16, R16 ;  /* 0x0000001000107308 */ /* 0x000ee20000002400 */
[----:B-1----:R-:W-:Y:S01]  /*1e500*/  VIADD R7, R13, 0x8 ;  /* 0x000000080d077836 */ /* 0x002fe20000000000 */
[----:B----4-:R-:W-:Y:S04]  /*1e510*/  HMMA.16816.F32.BF16 R176, R28, R8, R176 ;  /* 0x000000081cb0723c */ /* 0x010fe800000418b0 */
[----:B------:R-:W-:-:S02]  /*1e520*/  ISETP.GE.AND P2, PT, R7, R0, PT ;  /* 0x000000000700720c */ /* 0x000fc40003f46270 */
[----:B------:R-:W-:Y:S01]  /*1e530*/  ISETP.GE.AND P1, PT, R7, R2, PT ;  /* 0x000000020700720c */ /* 0x000fe20003f26270 */
[----:B------:R-:W-:Y:S01]  /*1e540*/  VIADD R9, R13, 0x10 ;  /* 0x000000100d097836 */ /* 0x000fe20000000000 */
[----:B------:R-:W-:Y:S02]  /*1e550*/  FSEL R7, R188, -INF , !P3 ;  /* 0xff800000bc077808 */ /* 0x000fe40005800000 */
[----:B------:R-:W-:Y:S02]  /*1e560*/  ISETP.GE.AND P3, PT, R35, R0, PT ;  /* 0x000000002300720c */ /* 0x000fe40003f66270 */
[----:B------:R-:W-:Y:S02]  /*1e570*/  FSEL R17, R24, -INF , !P2 ;  /* 0xff80000018117808 */ /* 0x000fe40005000000 */
[----:B------:R-:W-:Y:S02]  /*1e580*/  FSEL R12, R34, -INF , !P1 ;  /* 0xff800000220c7808 */ /* 0x000fe40004800000 */
[----:B------:R-:W-:-:S02]  /*1e590*/  FSEL R14, R25, -INF , !P3 ;  /* 0xff800000190e7808 */ /* 0x000fc40005800000 */
[----:B------:R-:W-:Y:S02]  /*1e5a0*/  ISETP.GE.AND P2, PT, R35, R2, PT ;  /* 0x000000022300720c */ /* 0x000fe40003f46270 */
[C---:B------:R-:W-:Y:S02]  /*1e5b0*/  ISETP.GE.AND P1, PT, R9.reuse, R0, PT ;  /* 0x000000000900720c */ /* 0x040fe40003f26270 */
[----:B------:R-:W-:Y:S01]  /*1e5c0*/  ISETP.GE.AND P3, PT, R9, R2, PT ;  /* 0x000000020900720c */ /* 0x000fe20003f66270 */
[C---:B------:R-:W-:Y:S02]  /*1e5d0*/  VIADD R9, R13.reuse, 0x11 ;  /* 0x000000110d097836 */ /* 0x040fe40000000000 */
[----:B------:R-:W-:Y:S01]  /*1e5e0*/  VIADD R25, R13, 0x18 ;  /* 0x000000180d197836 */ /* 0x000fe20000000000 */
[----:B--2---:R-:W-:Y:S02]  /*1e5f0*/  FSEL R15, R20, -INF , !P2 ;  /* 0xff800000140f7808 */ /* 0x004fe40005000000 */
[----:B------:R-:W-:Y:S01]  /*1e600*/  FSEL R20, R26, -INF , !P1 ;  /* 0xff8000001a147808 */ /* 0x000fe20004800000 */
[----:B------:R-:W-:Y:S01]  /*1e610*/  FMUL.FTZ R18, R184, R169 ;  /* 0x000000a9b8127220 */ /* 0x000fe20000410000 */
[----:B------:R-:W-:-:S02]  /*1e620*/  ISETP.GE.AND P2, PT, R9, R0, PT ;  /* 0x000000000900720c */ /* 0x000fc40003f46270 */
[----:B------:R-:W-:Y:S01]  /*1e630*/  ISETP.GE.AND P1, PT, R9, R2, PT ;  /* 0x000000020900720c */ /* 0x000fe20003f26270 */
[----:B------:R-:W-:Y:S01]  /*1e640*/  VIADD R9, R13, 0x19 ;  /* 0x000000190d097836 */ /* 0x000fe20000000000 */
[----:B------:R-:W-:Y:S01]  /*1e650*/  FSEL R27, R27, -INF , !P3 ;  /* 0xff8000001b1b7808 */ /* 0x000fe20005800000 */
[----:B------:R-:W1:Y:S01]  /*1e660*/  MUFU.TANH R6, R6 ;  /* 0x0000000600067308 */ /* 0x000e620000002400 */
[-C--:B------:R-:W-:Y:S02]  /*1e670*/  ISETP.GE.AND P3, PT, R25, R0.reuse, PT ;  /* 0x000000001900720c */ /* 0x080fe40003f66270 */
[----:B-----5:R-:W-:Y:S02]  /*1e680*/  FSEL R23, R23, -INF , !P1 ;  /* 0xff80000017177808 */ /* 0x020fe40004800000 */
[----:B------:R-:W-:-:S03]  /*1e690*/  ISETP.GE.AND P1, PT, R9, R0, PT ;  /* 0x000000000900720c */ /* 0x000fc60003f26270 */
[----:B------:R3:W-:Y:S08]  /*1e6a0*/  MUFU.TANH R251, R185 ;  /* 0x000000b900fb7308 */ /* 0x0007f00000002400 */
[----:B------:R-:W2:Y:S01]  /*1e6b0*/  MUFU.TANH R4, R4 ;  /* 0x0000000400047308 */ /* 0x000ea20000002400 */
[----:B---3--:R-:W-:-:S07]  /*1e6c0*/  FSEL R185, R16, -INF , !P3 ;  /* 0xff80000010b97808 */ /* 0x008fce0005800000 */
[----:B------:R-:W3:Y:S01]  /*1e6d0*/  MUFU.TANH R18, R18 ;  /* 0x0000001200127308 */ /* 0x000ee20000002400 */
[-C--:B------:R-:W-:Y:S02]  /*1e6e0*/  ISETP.GE.AND P3, PT, R9, R2.reuse, PT ;  /* 0x000000020900720c */ /* 0x080fe40003f66270 */
[----:B------:R-:W-:Y:S01]  /*1e6f0*/  HMMA.16816.F32.BF16 R8, R28, R10, R172 ;  /* 0x0000000a1c08723c */ /* 0x000fe200000418ac */
[-C--:B------:R-:W-:Y:S01]  /*1e700*/  FMUL.FTZ R180, R180, R169.reuse ;  /* 0x000000a9b4b47220 */ /* 0x080fe20000410000 */
[----:B------:R-:W-:Y:S01]  /*1e710*/  FSEL R187, R21, -INF , !P2 ;  /* 0xff80000015bb7808 */ /* 0x000fe20005000000 */
[----:B------:R-:W-:Y:S02]  /*1e720*/  VIADD R21, R13, 0x20 ;  /* 0x000000200d157836 */ /* 0x000fe40000000000 */
[----:B------:R-:W4:Y:S01]  /*1e730*/  MUFU.TANH R197, R186 ;  /* 0x000000ba00c57308 */ /* 0x000f220000002400 */
[----:B------:R-:W-:Y:S01]  /*1e740*/  ISETP.GE.AND P2, PT, R25, R2, PT ;  /* 0x000000021900720c */ /* 0x000fe20003f46270 */
[-C--:B------:R-:W-:Y:S01]  /*1e750*/  FMUL.FTZ R183, R183, R169.reuse ;  /* 0x000000a9b7b77220 */ /* 0x080fe20000410000 */
[-C--:B------:R-:W-:Y:S01]  /*1e760*/  FMUL.FTZ R182, R182, R169.reuse ;  /* 0x000000a9b6b67220 */ /* 0x080fe20000410000 */
[----:B------:R-:W-:Y:S01]  /*1e770*/  FMUL.FTZ R181, R181, R169 ;  /* 0x000000a9b5b57220 */ /* 0x000fe20000410000 */
[----:B-1----:R-:W-:Y:S01]  /*1e780*/  FSEL R25, R6, -INF , !P2 ;  /* 0xff80000006197808 */ /* 0x002fe20005000000 */
[----:B------:R-:W-:-:S02]  /*1e790*/  VIADD R29, R13, 0x21 ;  /* 0x000000210d1d7836 */ /* 0x000fc40000000000 */
[----:B------:R-:W1:Y:S01]  /*1e7a0*/  MUFU.TANH R22, R22 ;  /* 0x0000001600167308 */ /* 0x000e620000002400 */
[----:B------:R-:W-:-:S07]  /*1e7b0*/  ISETP.GE.AND P2, PT, R21, R0, PT ;  /* 0x000000001500720c */ /* 0x000fce0003f46270 */
[----:B------:R-:W5:Y:S01]  /*1e7c0*/  MUFU.TANH R203, R180 ;  /* 0x000000b400cb7308 */ /* 0x000f620000002400 */
[----:B------:R-:W-:-:S07]  /*1e7d0*/  FMUL.FTZ R177, R177, R169 ;  /* 0x000000a9b1b17220 */ /* 0x000fce0000410000 */
[----:B------:R2:W-:Y:S01]  /*1e7e0*/  MUFU.TANH R191, R183 ;  /* 0x000000b700bf7308 */ /* 0x0005e20000002400 */
[----:B------:R-:W-:-:S07]  /*1e7f0*/  FMUL.FTZ R175, R178, R169 ;  /* 0x000000a9b2af7220 */ /* 0x000fce0000410000 */
[----:B------:R3:W5:Y:S01]  /*1e800*/  MUFU.TANH R193, R182 ;  /* 0x000000b600c17308 */ /* 0x0007620000002400 */
[----:B--2---:R-:W-:-:S07]  /*1e810*/  FSEL R183, R4, -INF , !P1 ;  /* 0xff80000004b77808 */ /* 0x004fce0004800000 */
[----:B------:R-:W2:Y:S01]  /*1e820*/  MUFU.TANH R199, R181 ;  /* 0x000000b500c77308 */ /* 0x000ea20000002400 */
[----:B------:R-:W-:Y:S02]  /*1e830*/  ISETP.GE.AND P1, PT, R21, R2, PT ;  /* 0x000000021500720c */ /* 0x000fe40003f26270 */
[----:B------:R-:W-:Y:S02]  /*1e840*/  FSEL R21, R19, -INF , !P3 ;  /* 0xff80000013157808 */ /* 0x000fe40005800000 */
[C---:B------:R-:W-:Y:S02]  /*1e850*/  ISETP.GE.AND P3, PT, R29.reuse, R0, PT ;  /* 0x000000001d00720c */ /* 0x040fe40003f66270 */
[----:B---3--:R-:W-:Y:S02]  /*1e860*/  FSEL R182, R18, -INF , !P2 ;  /* 0xff80000012b67808 */ /* 0x008fe40005000000 */
[----:B------:R-:W-:Y:S01]  /*1e870*/  ISETP.GE.AND P2, PT, R29, R2, PT ;  /* 0x000000021d00720c */ /* 0x000fe20003f46270 */
[----:B------:R-:W-:Y:S01]  /*1e880*/  VIADD R29, R13, 0x28 ;  /* 0x000000280d1d7836 */ /* 0x000fe20000000000 */
[----:B------:R-:W3:Y:S01]  /*1e890*/  MUFU.TANH R6, R177 ;  /* 0x000000b100067308 */ /* 0x000ee20000002400 */
[----:B----4-:R-:W-:Y:S01]  /*1e8a0*/  FSEL R197, R197, -INF , !P1 ;  /* 0xff800000c5c57808 */ /* 0x010fe20004800000 */
[----:B------:R-:W-:-:S02]  /*1e8b0*/  VIADD R19, R13, 0x29 ;  /* 0x000000290d137836 */ /* 0x000fc40000000000 */
[-C--:B------:R-:W-:Y:S01]  /*1e8c0*/  FMUL.FTZ R10, R10, R169.reuse ;  /* 0x000000a90a0a7220 */ /* 0x080fe20000410000 */
[----:B------:R-:W-:Y:S01]  /*1e8d0*/  ISETP.GE.AND P1, PT, R29, R0, PT ;  /* 0x000000001d00720c */ /* 0x000fe20003f26270 */
[-C--:B------:R-:W-:Y:S01]  /*1e8e0*/  FMUL.FTZ R176, R176, R169.reuse ;  /* 0x000000a9b0b07220 */ /* 0x080fe20000410000 */
[----:B------:R-:W-:Y:S01]  /*1e8f0*/  FSEL R251, R251, -INF , !P3 ;  /* 0xff800000fbfb7808 */ /* 0x000fe20005800000 */
[-C--:B------:R-:W-:Y:S01]  /*1e900*/  FMUL.FTZ R173, R179, R169.reuse ;  /* 0x000000a9b3ad7220 */ /* 0x080fe20000410000 */
[----:B------:R-:W-:Y:S01]  /*1e910*/  ISETP.GE.AND P3, PT, R29, R2, PT ;  /* 0x000000021d00720c */ /* 0x000fe20003f66270 */
[----:B------:R-:W-:Y:S01]  /*1e920*/  MUFU.TANH R181, R176 ;  /* 0x000000b000b57308 */ /* 0x000fe20000002400 */
[----:B-1----:R-:W-:Y:S02]  /*1e930*/  FSEL R195, R22, -INF , !P2 ;  /* 0xff80000016c37808 */ /* 0x002fe40005000000 */
[----:B-----5:R-:W-:Y:S01]  /*1e940*/  FSEL R203, R203, -INF , !P1 ;  /* 0xff800000cbcb7808 */ /* 0x020fe20004800000 */
[----:B------:R-:W-:Y:S01]  /*1e950*/  FMUL.FTZ R8, R8, R169 ;  /* 0x000000a908087220 */ /* 0x000fe20000410000 */
[----:B------:R-:W-:-:S02]  /*1e960*/  ISETP.GE.AND P2, PT, R19, R0, PT ;  /* 0x000000001300720c */ /* 0x000fc40003f46270 */
[----:B------:R-:W-:Y:S01]  /*1e970*/  ISETP.GE.AND P1, PT, R19, R2, PT ;  /* 0x000000021300720c */ /* 0x000fe20003f26270 */
[----:B------:R-:W1:Y:S01]  /*1e980*/  MUFU.TANH R29, R10 ;  /* 0x0000000a001d7308 */ /* 0x000e620000002400 */
[C---:B------:R-:W-:Y:S02]  /*1e990*/  VIADD R19, R13.reuse, 0x30 ;  /* 0x000000300d137836 */ /* 0x040fe40000000000 */
[----:B------:R-:W-:Y:S02]  /*1e9a0*/  VIADD R31, R13, 0x31 ;  /* 0x000000310d1f7836 */ /* 0x000fe40000000000 */
[----:B------:R-:W-:-:S03]  /*1e9b0*/  FMUL.FTZ R172, R9, R169 ;  /* 0x000000a909ac7220 */ /* 0x000fc60000410000 */
[----:B------:R-:W4:Y:S01]  /*1e9c0*/  MUFU.TANH R175, R175 ;  /* 0x000000af00af7308 */ /* 0x000f220000002400 */
[----:B------:R-:W-:Y:S02]  /*1e9d0*/  FSEL R193, R193, -INF , !P3 ;  /* 0xff800000c1c17808 */ /* 0x000fe40005800000 */
[----:B--2---:R-:W-:Y:S02]  /*1e9e0*/  FSEL R199, R199, -INF , !P2 ;  /* 0xff800000c7c77808 */ /* 0x004fe40005000000 */
[C---:B------:R-:W-:Y:S02]  /*1e9f0*/  ISETP.GE.AND P3, PT, R19.reuse, R0, PT ;  /* 0x000000001300720c */ /* 0x040fe40003f66270 */
[----:B------:R-:W-:Y:S01]  /*1ea00*/  ISETP.GE.AND P2, PT, R19, R2, PT ;  /* 0x000000021300720c */ /* 0x000fe20003f46270 */
[----:B------:R-:W2:Y:S01]  /*1ea10*/  MUFU.TANH R173, R173 ;  /* 0x000000ad00ad7308 */ /* 0x000ea20000002400 */
[----:B------:R-:W-:Y:S01]  /*1ea20*/  FSEL R191, R191, -INF , !P1 ;  /* 0xff800000bfbf7808 */ /* 0x000fe20004800000 */
[----:B------:R-:W-:Y:S01]  /*1ea30*/  VIADD R19, R13, 0x38 ;  /* 0x000000380d137836 */ /* 0x000fe20000000000 */
[----:B------:R-:W-:-:S05]  /*1ea40*/  ISETP.GE.AND P1, PT, R31, R0, PT ;  /* 0x000000001f00720c */ /* 0x000fca0003f26270 */
[----:B------:R-:W5:Y:S01]  /*1ea50*/  MUFU.TANH R177, R8 ;  /* 0x0000000800b17308 */ /* 0x000f620000002400 */
[----:B---3--:R-:W-:Y:S01]  /*1ea60*/  FSEL R179, R6, -INF , !P1 ;  /* 0xff80000006b37808 */ /* 0x008fe20004800000 */
[----:B------:R-:W-:Y:S01]  /*1ea70*/  FMUL.FTZ R11, R11, R169 ;  /* 0x000000a90b0b7220 */ /* 0x000fe20000410000 */
[----:B------:R-:W-:-:S05]  /*1ea80*/  ISETP.GE.AND P1, PT, R19, R2, PT ;  /* 0x000000021300720c */ /* 0x000fca0003f26270 */
[----:B------:R-:W3:Y:S01]  /*1ea90*/  MUFU.TANH R172, R172 ;  /* 0x000000ac00ac7308 */ /* 0x000ee20000002400 */
[----:B-1----:R-:W-:Y:S01]  /*1eaa0*/  FSEL R29, R29, -INF , !P1 ;  /* 0xff8000001d1d7808 */ /* 0x002fe20004800000 */
[----:B------:R-:W-:Y:S01]  /*1eab0*/  VIADD R9, R13, 0x39 ;  /* 0x000000390d097836 */ /* 0x000fe20000000000 */
[----:B------:R-:W-:Y:S02]  /*1eac0*/  FSEL R181, R181, -INF , !P3 ;  /* 0xff800000b5b57808 */ /* 0x000fe40005800000 */
[----:B----4-:R-:W-:-:S03]  /*1ead0*/  FSEL R175, R175, -INF , !P2 ;  /* 0xff800000afaf7808 */ /* 0x010fc60005000000 */
[----:B------:R-:W1:Y:S01]  /*1eae0*/  MUFU.TANH R32, R32 ;  /* 0x0000002000207308 */ /* 0x000e620000002400 */
[----:B------:R-:W-:Y:S01]  /*1eaf0*/  BAR.SYNC.DEFER_BLOCKING 0x0 ;  /* 0x0000000000007b1d */ /* 0x000fe20000010000 */
[----:B------:R-:W-:Y:S02]  /*1eb00*/  ISETP.GE.AND P1, PT, R165, 0x3, PT ;  /* 0x00000003a500780c */ /* 0x000fe40003f26270 */
[----:B------:R-:W-:-:S04]  /*1eb10*/  ISETP.GE.AND P3, PT, R31, R2, PT ;  /* 0x000000021f00720c */ /* 0x000fc80003f66270 */
[----:B------:R-:W4:Y:S01]  /*1eb20*/  MUFU.TANH R28, R11 ;  /* 0x0000000b001c7308 */ /* 0x000f220000002400 */
[-C--:B------:R-:W-:Y:S02]  /*1eb30*/  ISETP.GE.AND P2, PT, R19, R0.reuse, PT ;  /* 0x000000001300720c */ /* 0x080fe40003f46270 */
[----:B--2---:R-:W-:Y:S02]  /*1eb40*/  FSEL R173, R173, -INF , !P3 ;  /* 0xff800000adad7808 */ /* 0x004fe40005800000 */
[----:B-----5:R-:W-:Y:S02]  /*1eb50*/  FSEL R177, R177, -INF , !P2 ;  /* 0xff800000b1b17808 */ /* 0x020fe40005000000 */
[-C--:B------:R-:W-:Y:S02]  /*1eb60*/  ISETP.GE.AND P3, PT, R13, R0.reuse, PT ;  /* 0x000000000d00720c */ /* 0x080fe40003f66270 */
[----:B------:R-:W-:Y:S02]  /*1eb70*/  ISETP.GE.AND P2, PT, R9, R0, PT ;  /* 0x000000000900720c */ /* 0x000fe40003f46270 */
[----:B------:R-:W-:-:S02]  /*1eb80*/  FSEL R33, R33, -INF , !P3 ;  /* 0xff80000021217808 */ /* 0x000fc40005800000 */
[----:B---3--:R-:W-:Y:S01]  /*1eb90*/  FSEL R172, R172, -INF , !P2 ;  /* 0xff800000acac7808 */ /* 0x008fe20005000000 */
[----:B------:R-:W-:Y:S01]  /*1eba0*/  BSSY B1, `(.L_x_1483) ;  /* 0x000010b000017945 */ /* 0x000fe20003800000 */
[-C--:B------:R-:W-:Y:S02]  /*1ebb0*/  ISETP.GE.AND P3, PT, R13, R2.reuse, PT ;  /* 0x000000020d00720c */ /* 0x080fe40003f66270 */
[----:B------:R-:W-:Y:S01]  /*1ebc0*/  ISETP.GE.AND P2, PT, R9, R2, PT ;  /* 0x000000020900720c */ /* 0x000fe20003f46270 */
[----:B------:R-:W-:Y:S01]  /*1ebd0*/  IMAD.MOV.U32 R188, RZ, RZ, R200 ;  /* 0x000000ffffbc7224 */ /* 0x000fe200078e00c8 */
[----:B-1----:R-:W-:Y:S01]  /*1ebe0*/  FSEL R9, R32, -INF , !P3 ;  /* 0xff80000020097808 */ /* 0x002fe20005800000 */
[----:B------:R-:W-:Y:S01]  /*1ebf0*/  IMAD.MOV.U32 R189, RZ, RZ, R201 ;  /* 0x000000ffffbd7224 */ /* 0x000fe200078e00c9 */
[----:B----4-:R-:W-:Y:S01]  /*1ec00*/  FSEL R28, R28, -INF , !P2 ;  /* 0xff8000001c1c7808 */ /* 0x010fe20005000000 */
        /* <DEDUP_REMOVED lines=8> */
[C---:B------:R-:W-:Y:S01]  /*1ec90*/  R2UR UR13, R167.reuse ;  /* 0x00000000a70d72ca */ /* 0x040fe200000e0000 */
[----:B------:R-:W-:Y:S01]  /*1eca0*/  VIADD R8, R2, 0xffffffc0 ;  /* 0xffffffc002087836 */ /* 0x000fe20000000000 */
[C---:B------:R-:W-:Y:S02]  /*1ecb0*/  R2UR UR10, R166.reuse ;  /* 0x00000000a60a72ca */ /* 0x040fe400000e0000 */
[----:B------:R-:W-:Y:S02]  /*1ecc0*/  R2UR UR11, R167 ;  /* 0x00000000a70b72ca */ /* 0x000fe400000e0000 */
[----:B------:R-:W-:-:S02]  /*1ecd0*/  R2UR UR8, R166 ;  /* 0x00000000a60872ca */ /* 0x000fc400000e0000 */
[----:B------:R-:W-:-:S13]  /*1ece0*/  R2UR UR9, R167 ;  /* 0x00000000a70972ca */ /* 0x000fda00000e0000 */
[----:B------:R-:W3:Y:S01]  /*1ecf0*/  LD.E.64 R34, desc[UR8][R170.64+0x20] ;  /* 0x00002008aa227980 */ /* 0x000ee2000c101b00 */
[-C--:B--2---:R-:W-:Y:S02]  /*1ed00*/  IABS R6, R13.reuse ;  /* 0x0000000d00067213 */ /* 0x084fe40000000000 */
[----:B------:R-:W-:Y:S02]  /*1ed10*/  IABS R4, R13 ;  /* 0x0000000d00047213 */ /* 0x000fe40000000000 */
[----:B------:R-:W1:Y:S03]  /*1ed20*/  I2F.RP R0, R6 ;  /* 0x0000000600007306 */ /* 0x000e660000209400 */
[----:B------:R-:W-:-:S05]  /*1ed30*/  IMAD.MOV R4, RZ, RZ, -R4 ;  /* 0x000000ffff047224 */ /* 0x000fca00078e0a04 */
[----:B-1----:R-:W1:Y:S02]  /*1ed40*/  MUFU.RCP R18, R0 ;  /* 0x0000000000127308 */ /* 0x002e640000001000 */
[----:B-1----:R-:W-:Y:S01]  /*1ed50*/  VIADD R18, R18, 0xffffffe ;  /* 0x0ffffffe12127836 */ /* 0x002fe20000000000 */
[----:B------:R-:W-:Y:S02]  /*1ed60*/  IABS R0, R8 ;  /* 0x0000000800007213 */ /* 0x000fe40000000000 */
[----:B------:R-:W-:-:S03]  /*1ed70*/  LOP3.LUT R8, R8, R13, RZ, 0x3c, !PT ;  /* 0x0000000d08087212 */ /* 0x000fc600078e3cff */
[----:B------:R-:W1:Y:S02]  /*1ed80*/  F2I.FTZ.U32.TRUNC.NTZ R19, R18 ;  /* 0x0000001200137305 */ /* 0x000e64000021f000 */
[----:B-1----:R-:W-:Y:S01]  /*1ed90*/  IMAD.MOV R11, RZ, RZ, -R19 ;  /* 0x000000ffff0b7224 */ /* 0x002fe200078e0a13 */
[----:B------:R-:W-:-:S03]  /*1eda0*/  MOV R18, RZ ;  /* 0x000000ff00127202 */ /* 0x000fc60000000f00 */
[----:B------:R-:W-:Y:S01]  /*1edb0*/  IMAD R16, R11, R6, RZ ;  /* 0x000000060b107224 */ /* 0x000fe200078e02ff */
[----:B------:R-:W-:Y:S02]  /*1edc0*/  IABS R11, R2 ;  /* 0x00000002000b7213 */ /* 0x000fe40000000000 */
[----:B------:R-:W-:Y:S01]  /*1edd0*/  LOP3.LUT R2, R2, R13, RZ, 0x3c, !PT ;  /* 0x0000000d02027212 */ /* 0x000fe200078e3cff */
[----:B------:R-:W-:-:S06]  /*1ede0*/  IMAD.HI.U32 R16, R19, R16, R18 ;  /* 0x0000001013107227 */ /* 0x000fcc00078e0012 */
[----:B------:R-:W-:-:S04]  /*1edf0*/  IMAD.HI.U32 R10, R16, R11, RZ ;  /* 0x0000000b100a7227 */ /* 0x000fc800078e00ff */
[----:B------:R-:W-:-:S04]  /*1ee00*/  IMAD.HI.U32 R19, R16, R0, RZ ;  /* 0x0000000010137227 */ /* 0x000fc800078e00ff */
[-C--:B------:R-:W-:Y:S02]  /*1ee10*/  IMAD R11, R10, R4.reuse, R11 ;  /* 0x000000040a0b7224 */ /* 0x080fe400078e020b */
[----:B------:R-:W-:-:S03]  /*1ee20*/  IMAD R31, R19, R4, R0 ;  /* 0x00000004131f7224 */ /* 0x000fc600078e0200 */
[C---:B------:R-:W-:Y:S02]  /*1ee30*/  ISETP.GT.U32.AND P2, PT, R6.reuse, R11, PT ;  /* 0x0000000b0600720c */ /* 0x040fe40003f44070 */
[----:B------:R-:W-:-:S11]  /*1ee40*/  ISETP.GT.U32.AND P1, PT, R6, R31, PT ;  /* 0x0000001f0600720c */ /* 0x000fd60003f24070 */
[-C--:B------:R-:W-:Y:S01]  /*1ee50*/  @!P2 IADD3 R11, R11, -R6.reuse, RZ ;  /* 0x800000060b0ba210 */ /* 0x080fe20007ffe0ff */
[----:B------:R-:W-:Y:S01]  /*1ee60*/  @!P2 VIADD R10, R10, 0x1 ;  /* 0x000000010a0aa836 */ /* 0x000fe20000000000 */
[----:B------:R-:W-:Y:S01]  /*1ee70*/  ISETP.GE.AND P2, PT, R2, RZ, PT ;  /* 0x000000ff0200720c */ /* 0x000fe20003f46270 */
[----:B------:R-:W-:Y:S01]  /*1ee80*/  @!P1 IMAD.IADD R31, R31, 0x1, -R6 ;  /* 0x000000011f1f9824 */ /* 0x000fe200078e0a06 */
[-C--:B------:R-:W-:Y:S01]  /*1ee90*/  ISETP.GE.U32.AND P0, PT, R11, R6.reuse, PT ;  /* 0x000000060b00720c */ /* 0x080fe20003f06070 */
[----:B------:R-:W-:Y:S01]  /*1eea0*/  @!P1 VIADD R19, R19, 0x1 ;  /* 0x0000000113139836 */ /* 0x000fe20000000000 */
[----:B------:R-:W-:Y:S02]  /*1eeb0*/  ISETP.NE.AND P1, PT, R13, RZ, PT ;  /* 0x000000ff0d00720c */ /* 0x000fe40003f25270 */
[----:B------:R-:W-:Y:S02]  /*1eec0*/  ISETP.GE.U32.AND P3, PT, R31, R6, PT ;  /* 0x000000061f00720c */ /* 0x000fe40003f66070 */
[----:B------:R-:W-:Y:S01]  /*1eed0*/  LOP3.LUT R11, RZ, R13, RZ, 0x33, !PT ;  /* 0x0000000dff0b7212 */ /* 0x000fe200078e33ff */
[----:B------:R-:W2:Y:S06]  /*1eee0*/  LD.E.64 R30, desc[UR4][R170.64+0x38] ;  /* 0x00003804aa1e7980 */ /* 0x000eac000c101b00 */
[----:B------:R-:W-:-:S02]  /*1eef0*/  @P0 IADD3 R10, R10, 0x1, RZ ;  /* 0x000000010a0a0810 */ /* 0x000fc40007ffe0ff */
[----:B------:R-:W-:Y:S02]  /*1ef00*/  ISETP.GE.AND P0, PT, R8, RZ, PT ;  /* 0x000000ff0800720c */ /* 0x000fe40003f06270 */
[----:B------:R-:W-:Y:S02]  /*1ef10*/  @P3 VIADD R19, R19, 0x1 ;  /* 0x0000000113133836 */ /* 0x000fe40000000000 */
[----:B------:R-:W-:-:S03]  /*1ef20*/  @!P2 IMAD.MOV R10, RZ, RZ, -R10 ;  /* 0x000000ffff0aa224 */ /* 0x000fc600078e0a0a */
[----:B------:R-:W-:Y:S02]  /*1ef30*/  MOV R2, R19 ;  /* 0x0000001300027202 */ /* 0x000fe40000000f00 */
[----:B------:R-:W-:-:S04]  /*1ef40*/  SEL R19, R11, R10, !P1 ;  /* 0x0000000a0b137207 */ /* 0x000fc80004800000 */
[----:B------:R-:W-:-:S05]  /*1ef50*/  @!P0 IMAD.MOV R2, RZ, RZ, -R2 ;  /* 0x000000ffff028224 */ /* 0x000fca00078e0a02 */
[----:B------:R-:W-:Y:S01]  /*1ef60*/  SEL R2, R11, R2, !P1 ;  /* 0x000000020b027207 */ /* 0x000fe20004800000 */
[----:B------:R-:W-:-:S04]  /*1ef70*/  IMAD.WIDE R10, R19, 0x4, R244 ;  /* 0x00000004130a7825 */ /* 0x000fc800078e02f4 */
[----:B------:R-:W-:Y:S02]  /*1ef80*/  IMAD.WIDE R200, R2, 0x4, R244 ;  /* 0x0000000402c87825 */ /* 0x000fe400078e02f4 */
[----:B------:R-:W4:Y:S04]  /*1ef90*/  LD.E R11, desc[UR12][R10.64] ;  /* 0x0000000c0a0b7980 */ /* 0x000f28000c101900 */
[----:B------:R-:W4:Y:S01]  /*1efa0*/  LD.E R0, desc[UR10][R200.64] ;  /* 0x0000000ac8007980 */ /* 0x000f22000c101900 */
[----:B------:R-:W-:-:S05]  /*1efb0*/  IADD3 R4, R19, -R2, RZ ;  /* 0x8000000213047210 */ /* 0x000fca0007ffe0ff */
[----:B------:R-:W-:-:S05]  /*1efc0*/  IMAD R4, R13, R4, -0x40 ;  /* 0xffffffc00d047424 */ /* 0x000fca00078e0204 */
[----:B------:R-:W-:Y:S01]  /*1efd0*/  SHF.R.S32.HI R13, RZ, 0x1f, R4 ;  /* 0x0000001fff0d7819 */ /* 0x000fe20000011404 */
[-C--:B--2---:R-:W-:Y:S02]  /*1efe0*/  IMAD R2, R31, R4.reuse, RZ ;  /* 0x000000041f027224 */ /* 0x084fe400078e02ff */
[----:B------:R-:W-:-:S04]  /*1eff0*/  IMAD.WIDE.U32 R18, R30, R4, RZ ;  /* 0x000000041e127225 */ /* 0x000fc800078e00ff */
[----:B------:R-:W-:-:S04]  /*1f000*/  IMAD R2, R30, R13, R2 ;  /* 0x0000000d1e027224 */ /* 0x000fc800078e0202 */
[----:B------:R-:W-:Y:S02]  /*1f010*/  IMAD.IADD R19, R19, 0x1, R2 ;  /* 0x0000000113137824 */ /* 0x000fe400078e0202 */
[----:B----4-:R-:W-:-:S04]  /*1f020*/  IMAD.IADD R11, R0, 0x1, -R11 ;  /* 0x00000001000b7824 */ /* 0x010fc800078e0a0b */
[----:B---3--:R-:W-:Y:S01]  /*1f030*/  IMAD R13, R35, R11, RZ ;  /* 0x0000000b230d7224 */ /* 0x008fe200078e02ff */
[----:B------:R-:W-:Y:S01]  /*1f040*/  SHF.R.S32.HI R0, RZ, 0x1f, R11 ;  /* 0x0000001fff007819 */ /* 0x000fe2000001140b */
[----:B------:R-:W-:-:S04]  /*1f050*/  IMAD.WIDE.U32 R18, R11, R34, R18 ;  /* 0x000000220b127225 */ /* 0x000fc800078e0012 */
[----:B------:R-:W-:Y:S02]  /*1f060*/  IMAD R0, R34, R0, R13 ;  /* 0x0000000022007224 */ /* 0x000fe400078e020d */
[----:B------:R-:W-:-:S03]  /*1f070*/  IMAD.MOV.U32 R13, RZ, RZ, R18 ;  /* 0x000000ffff0d7224 */ /* 0x000fc600078e0012 */
[----:B------:R-:W-:Y:S01]  /*1f080*/  IADD3 R4, R19, R0, RZ ;  /* 0x0000000013047210 */ /* 0x000fe20007ffe0ff */
[----:B------:R-:W-:Y:S05]  /*1f090*/  BRA `(.L_x_1487) ;  /* 0x0000000000147947 */ /* 0x000fea0003800000 */
.L_x_1486:
[----:B------:R-:W-:Y:S02]  /*1f0a0*/  R2UR UR4, R166 ;  /* 0x00000000a60472ca */ /* 0x000fe400000e0000 */
[----:B------:R-:W-:-:S13]  /*1f0b0*/  R2UR UR5, R167 ;  /* 0x00000000a70572ca */ /* 0x000fda00000e0000 */
[----:B------:R-:W2:Y:S02]  /*1f0c0*/  LD.E R13, desc[UR4][R170.64+0x38] ;  /* 0x00003804aa0d7980 */ /* 0x000ea4000c101900 */
[----:B--2---:R-:W-:-:S05]  /*1f0d0*/  IMAD.U32 R13, R13, -0x40, RZ ;  /* 0xffffffc00d0d7824 */ /* 0x004fca00078e00ff */
[----:B------:R-:W-:Y:S02]  /*1f0e0*/  SHF.R.S32.HI R4, RZ, 0x1f, R13 ;  /* 0x0000001fff047819 */ /* 0x000fe4000001140d */
.L_x_1487:
[----:B------:R-:W-:Y:S05]  /*1f0f0*/  BSYNC B0 ;  /* 0x0000000000007941 */ /* 0x000fea0003800000 */
.L_x_1485:
[----:B------:R-:W-:Y:S01]  /*1f100*/  @P6 IADD3 R31, P0, R13, R232, RZ ;  /* 0x000000e80d1f6210 */ /* 0x000fe20007f1e0ff */
[----:B------:R-:W-:Y:S01]  /*1f110*/  STL [R1+0x28], R27 ;  /* 0x0000281b01007387 */ /* 0x000fe20000100800 */
[----:B------:R-:W-:Y:S02]  /*1f120*/  LOP3.LUT R2, R246, 0x1, RZ, 0xc0, !PT ;  /* 0x00000001f6027812 */ /* 0x000fe400078ec0ff */
[----:B------:R-:W-:Y:S01]  /*1f130*/  @P6 LEA R22, P2, R31, R234, 0x1 ;  /* 0x000000ea1f166211 */ /* 0x000fe200078408ff */
[--C-:B------:R-:W-:Y:S01]  /*1f140*/  @P6 IMAD.X R0, R4, 0x1, R233.reuse, P0 ;  /* 0x0000000104006824 */ /* 0x100fe200000e06e9 */
[CC--:B------:R-:W-:Y:S01]  /*1f150*/  @P5 IADD3 R11, P0, R13.reuse, R232.reuse, RZ ;  /* 0x000000e80d0b5210 */ /* 0x0c0fe20007f1e0ff */
[----:B------:R-:W-:Y:S01]  /*1f160*/  STL [R1+0x24], R25 ;  /* 0x0000241901007387 */ /* 0x000fe20000100800 */
[----:B------:R-:W-:Y:S02]  /*1f170*/  ISETP.NE.U32.AND P3, PT, R2, 0x1, PT ;  /* 0x000000010200780c */ /* 0x000fe40003f65070 */
[----:B------:R-:W-:Y:S01]  /*1f180*/  @P4 IADD3 R19, P1, R13, R232, RZ ;  /* 0x000000e80d134210 */ /* 0x000fe20007f3e0ff */
[----:B------:R-:W-:Y:S01]  /*1f190*/  @P5 IMAD.X R2, R4, 0x1, R233, P0 ;  /* 0x0000000104025824 */ /* 0x000fe200000e06e9 */
[----:B------:R1:W-:Y:S01]  /*1f1a0*/  STL [R1+0x20], R23 ;  /* 0x0000201701007387 */ /* 0x0003e20000100800 */
[----:B------:R-:W-:-:S02]  /*1f1b0*/  @P5 LEA R200, P0, R11, R234, 0x1 ;  /* 0x000000ea0bc85211 */ /* 0x000fc400078008ff */
[C---:B------:R-:W-:Y:S01]  /*1f1c0*/  @P6 R2UR UR4, R166.reuse ;  /* 0x00000000a60462ca */ /* 0x040fe200000e0000 */
[----:B------:R2:W-:Y:S01]  /*1f1d0*/  STL.64 [R1+0x18], R20 ;  /* 0x0000181401007387 */ /* 0x0005e20000100a00 */
[----:B------:R-:W-:Y:S02]  /*1f1e0*/  @P5 LEA.HI.X R201, R11, R235, R2, 0x1, P0 ;  /* 0x000000eb0bc95211 */ /* 0x000fe400000f0c02 */
[C---:B------:R-:W-:Y:S01]  /*1f1f0*/  @P6 R2UR UR5, R167.reuse ;  /* 0x00000000a70562ca */ /* 0x040fe200000e0000 */
[----:B------:R-:W-:Y:S01]  /*1f200*/  STL [R1+0x10], R17 ;  /* 0x0000101101007387 */ /* 0x000fe20000100800 */
[C---:B------:R-:W-:Y:S02]  /*1f210*/  @!P3 R2UR UR8, R166.reuse ;  /* 0x00000000a608b2ca */ /* 0x040fe400000e0000 */
[----:B------:R-:W-:Y:S01]  /*1f220*/  @!P3 R2UR UR9, R167 ;  /* 0x00000000a709b2ca */ /* 0x000fe200000e0000 */
[----:B------:R3:W-:Y:S01]  /*1f230*/  STL.64 [R1+0x8], R14 ;  /* 0x0000080e01007387 */ /* 0x0007e20000100a00 */
[----:B------:R-:W-:-:S02]  /*1f240*/  @P5 R2UR UR12, R166 ;  /* 0x00000000a60c52ca */ /* 0x000fc400000e0000 */
[C---:B------:R-:W-:Y:S01]  /*1f250*/  @P5 R2UR UR13, R167.reuse ;  /* 0x00000000a70d52ca */ /* 0x040fe200000e0000 */
[----:B------:R-:W-:Y:S01]  /*1f260*/  STL [R1+0x4], R9 ;  /* 0x0000040901007387 */ /* 0x000fe20000100800 */
[----:B------:R-:W-:Y:S02]  /*1f270*/  @P4 R2UR UR10, R166 ;  /* 0x00000000a60a42ca */ /* 0x000fe400000e0000 */
[----:B------:R-:W-:Y:S01]  /*1f280*/  @P4 R2UR UR11, R167 ;  /* 0x00000000a70b42ca */ /* 0x000fe200000e0000 */
[----:B------:R4:W-:Y:S01]  /*1f290*/  STL [R1], R7 ;  /* 0x0000000701007387 */ /* 0x0009e20000100800 */
[----:B-1----:R-:W-:Y:S01]  /*1f2a0*/  @P6 LEA.HI.X R23, R31, R235, R0, 0x1, P2 ;  /* 0x000000eb1f176211 */ /* 0x002fe200010f0c00 */
[----:B------:R-:W-:Y:S01]  /*1f2b0*/  @P4 IMAD.X R0, R4, 0x1, R233, P1 ;  /* 0x0000000104004824 */ /* 0x000fe200008e06e9 */
[----:B------:R-:W-:Y:S02]  /*1f2c0*/  @P4 LEA R34, P1, R19, R234, 0x1 ;  /* 0x000000ea13224211 */ /* 0x000fe400078208ff */
[----:B------:R-:W-:-:S02]  /*1f2d0*/  IADD3 R11, P2, P0, R232, R232, R13 ;  /* 0x000000e8e80b7210 */ /* 0x000fc4000785e00d */
[----:B------:R-:W-:Y:S02]  /*1f2e0*/  @P4 LEA.HI.X R35, R19, R235, R0, 0x1, P1 ;  /* 0x000000eb13234211 */ /* 0x000fe400008f0c00 */
[-C--:B--2---:R-:W-:Y:S02]  /*1f2f0*/  LEA R20, P1, R13, R234.reuse, 0x1 ;  /* 0x000000ea0d147211 */ /* 0x084fe400078208ff */
[----:B------:R-:W-:Y:S02]  /*1f300*/  IADD3.X R2, R233, R233, R4, P2, P0 ;  /* 0x000000e9e9027210 */ /* 0x000fe400017e0404 */
[CC--:B------:R-:W-:Y:S01]  /*1f310*/  @P6 LEA R30, P2, R11.reuse, R234.reuse, 0x1 ;  /* 0x000000ea0b1e6211 */ /* 0x0c0fe200078408ff */
[----:B------:R-:W-:Y:S01]  /*1f320*/  @P6 IMAD.MOV.U32 R26, RZ, RZ, R20 ;  /* 0x000000ffff1a6224 */ /* 0x000fe200078e0014 */
[----:B---3--:R-:W-:Y:S02]  /*1f330*/  @!P3 LEA R14, P0, R11, R234, 0x1 ;  /* 0x000000ea0b0eb211 */ /* 0x008fe400078008ff */
[----:B------:R-:W-:-:S02]  /*1f340*/  LEA.HI.X R21, R13, R235, R4, 0x1, P1 ;  /* 0x000000eb0d157211 */ /* 0x000fc400008f0c04 */
[CC--:B------:R-:W-:Y:S02]  /*1f350*/  @P5 LEA R18, P1, R11.reuse, R234.reuse, 0x1 ;  /* 0x000000ea0b125211 */ /* 0x0c0fe400078208ff */
[CCC-:B------:R-:W-:Y:S01]  /*1f360*/  @!P3 LEA.HI.X R15, R11.reuse, R235.reuse, R2.reuse, 0x1, P0 ;  /* 0x000000eb0b0fb211 */ /* 0x1c0fe200000f0c02 */
[----:B------:R-:W-:Y:S01]  /*1f370*/  @P6 IMAD.MOV.U32 R27, RZ, RZ, R21 ;  /* 0x000000ffff1b6224 */ /* 0x000fe200078e0015 */
[CCC-:B------:R-:W-:Y:S01]  /*1f380*/  @P6 LEA.HI.X R31, R11.reuse, R235.reuse, R2.reuse, 0x1, P2 ;  /* 0x000000eb0b1f6211 */ /* 0x1c0fe200010f0c02 */
[----:B------:R-:W-:Y:S01]  /*1f390*/  @!PT LDS RZ, [RZ] ;  /* 0x00000000fffff984 */ /* 0x000fe20000000800 */
[----:B------:R-:W-:Y:S01]  /*1f3a0*/  @!PT LDS RZ, [RZ] ;  /* 0x00000000fffff984 */ /* 0x000fe20000000800 */
[----:B------:R-:W-:Y:S01]  /*1f3b0*/  @!PT LDS RZ, [RZ] ;  /* 0x00000000fffff984 */ /* 0x000fe20000000800 */
[----:B------:R-:W-:Y:S01]  /*1f3c0*/  @!P3 LDGSTS.E.BYPASS.LTC128B.128 [R241+0x8000], desc[UR8][R20.64] ;  /* 0x0800000014f1bfae */ /* 0x000fe2000b901d48 */
[C---:B------:R-:W-:Y:S02]  /*1f3d0*/  @P4 LEA R10, P0, R11.reuse, R234, 0x1 ;  /* 0x000000ea0b0a4211 */ /* 0x040fe400078008ff */
[C---:B------:R-:W-:Y:S01]  /*1f3e0*/  IADD3 R0, P2, R11.reuse, R232, RZ ;  /* 0x000000e80b007210 */ /* 0x040fe20007f5e0ff */
[----:B------:R1:W-:Y:S01]  /*1f3f0*/  @P3 STS.128 [R241+0x8000], RZ ;  /* 0x008000fff1003388 */ /* 0x0003e20000000c00 */
[----:B------:R-:W-:-:S02]  /*1f400*/  @P5 LEA.HI.X R19, R11, R235, R2, 0x1, P1 ;  /* 0x000000eb0b135211 */ /* 0x000fc400008f0c02 */
[-C--:B------:R-:W-:Y:S01]  /*1f410*/  @P4 LEA.HI.X R11, R11, R235.reuse, R2, 0x1, P0 ;  /* 0x000000eb0b0b4211 */ /* 0x080fe200000f0c02 */
[--C-:B------:R-:W-:Y:S01]  /*1f420*/  IMAD.X R2, R2, 0x1, R233.reuse, P2 ;  /* 0x0000000102027824 */ /* 0x100fe200010e06e9 */
[----:B------:R-:W-:Y:S01]  /*1f430*/  @!P3 IADD3 R13, P1, R13, R232, RZ ;  /* 0x000000e80d0db210 */ /* 0x000fe20007f3e0ff */
[----:B------:R-:W-:Y:S01]  /*1f440*/  @!PT LDS RZ, [RZ] ;  /* 0x00000000fffff984 */ /* 0x000fe20000000800 */
[----:B------:R-:W-:Y:S01]  /*1f450*/  @!PT LDS RZ, [RZ] ;  /* 0x00000000fffff984 */ /* 0x000fe20000000800 */
[----:B------:R-:W-:Y:S01]  /*1f460*/  @!PT LDS RZ, [RZ] ;  /* 0x00000000fffff984 */ /* 0x000fe20000000800 */
[----:B------:R2:W-:Y:S01]  /*1f470*/  @P6 LDGSTS.E.BYPASS.LTC128B.128 [R241+0xa000], desc[UR4][R26.64+0x80] ;  /* 0x0a0000801af16fae */ /* 0x0005e2000b901d44 */
[CC--:B------:R-:W-:Y:S02]  /*1f480*/  @!P3 LEA R6, P0, R0.reuse, R234.reuse, 0x1 ;  /* 0x000000ea0006b211 */ /* 0x0c0fe400078008ff */
[-C--:B------:R-:W-:Y:S01]  /*1f490*/  @P6 LEA R8, P2, R0, R234.reuse, 0x1 ;  /* 0x000000ea00086211 */ /* 0x080fe200078408ff */
[----:B------:R-:W-:Y:S01]  /*1f4a0*/  @!P3 IMAD.X R4, R4, 0x1, R233, P1 ;  /* 0x000000010404b824 */ /* 0x000fe200008e06e9 */
[C---:B----4-:R-:W-:Y:S01]  /*1f4b0*/  @!P3 LEA.HI.X R7, R0.reuse, R235, R2, 0x1, P0 ;  /* 0x000000eb0007b211 */ /* 0x050fe200000f0c02 */
[----:B------:R1:W-:Y:S01]  /*1f4c0*/  @!P6 STS.128 [R241+0xa000], RZ ;  /* 0x00a000fff100e388 */ /* 0x0003e20000000c00 */
[----:B------:R-:W-:-:S02]  /*1f4d0*/  @P5 LEA R16, P1, R0, R234, 0x1 ;  /* 0x000000ea00105211 */ /* 0x000fc400078208ff */
[CC--:B------:R-:W-:Y:S02]  /*1f4e0*/  @P4 LEA R24, P0, R0.reuse, R234.reuse, 0x1 ;  /* 0x000000ea00184211 */ /* 0x0c0fe400078008ff */
[CCC-:B------:R-:W-:Y:S02]  /*1f4f0*/  @P6 LEA.HI.X R9, R0.reuse, R235.reuse, R2.reuse, 0x1, P2 ;  /* 0x000000eb00096211 */ /* 0x1c0fe400010f0c02 */
[C---:B------:R-:W-:Y:S02]  /*1f500*/  @!P3 LEA R234, P2, R13.reuse, R234, 0x1 ;  /* 0x000000ea0deab211 */ /* 0x040fe400078408ff */
[CCC-:B------:R-:W-:Y:S02]  /*1f510*/  @P5 LEA.HI.X R17, R0.reuse, R235.reuse, R2.reuse, 0x1, P1 ;  /* 0x000000eb00115211 */ /* 0x1c0fe400008f0c02 */
[-C--:B------:R-:W-:Y:S02]  /*1f520*/  @P4 LEA.HI.X R25, R0, R235.reuse, R2, 0x1, P0 ;  /* 0x000000eb00194211 */ /* 0x080fe400000f0c02 */
[----:B------:R-:W-:Y:S01]  /*1f530*/  @!P3 LEA.HI.X R235, R13, R235, R4, 0x1, P2 ;  /* 0x000000eb0debb211 */ /* 0x000fe200010f0c04 */
[----:B--2---:R-:W-:-:S02]  /*1f540*/  @P5 IMAD.MOV.U32 R26, RZ, RZ, R20 ;  /* 0x000000ffff1a5224 */ /* 0x004fc400078e0014 */
[----:B------:R-:W-:-:S05]  /*1f550*/  @P5 IMAD.MOV.U32 R27, RZ, RZ, R21 ;  /* 0x000000ffff1b5224 */ /* 0x000fca00078e0015 */
[----:B------:R-:W-:Y:S01]  /*1f560*/  @!PT LDS RZ, [RZ] ;  /* 0x00000000fffff984 */ /* 0x000fe20000000800 */
[----:B------:R-:W-:Y:S01]  /*1f570*/  @!PT LDS RZ, [RZ] ;  /* 0x00000000fffff984 */ /* 0x000fe20000000800 */
[----:B------:R-:W-:Y:S01]  /*1f580*/  @!PT LDS RZ, [RZ] ;  /* 0x00000000fffff984 */ /* 0x000fe20000000800 */
[----:B------:R2:W-:Y:S04]  /*1f590*/  @P5 LDGSTS.E.BYPASS.LTC128B.128 [R241+0xc000], desc[UR12][R26.64+0x100] ;  /* 0x0c0001001af15fae */ /* 0x0005e8000b901d4c */
[----:B------:R1:W-:Y:S01]  /*1f5a0*/  @!P5 STS.128 [R241+0xc000], RZ ;  /* 0x00c000fff100d388 */ /* 0x0003e20000000c00 */
[----:B------:R-:W-:Y:S02]  /*1f5b0*/  @P4 R2UR UR12, R166 ;  /* 0x00000000a60c42ca */ /* 0x000fe400000e0000 */
[----:B------:R-:W-:Y:S01]  /*1f5c0*/  @P4 R2UR UR13, R167 ;  /* 0x00000000a70d42ca */ /* 0x000fe200000e0000 */
[----:B--2---:R-:W-:Y:S02]  /*1f5d0*/  @P4 IMAD.MOV.U32 R26, RZ, RZ, R20 ;  /* 0x000000ffff1a4224 */ /* 0x004fe400078e0014 */
[----:B------:R-:W-:-:S05]  /*1f5e0*/  @P4 IMAD.MOV.U32 R27, RZ, RZ, R21 ;  /* 0x000000ffff1b4224 */ /* 0x000fca00078e0015 */
[----:B------:R-:W-:Y:S01]  /*1f5f0*/  @!PT LDS RZ, [RZ] ;  /* 0x00000000fffff984 */ /* 0x000fe20000000800 */
[----:B------:R-:W-:Y:S01]  /*1f600*/  @!PT LDS RZ, [RZ] ;  /* 0x00000000fffff984 */ /* 0x000fe20000000800 */
[----:B------:R-:W-:Y:S01]  /*1f610*/  @!PT LDS RZ, [RZ] ;  /* 0x00000000fffff984 */ /* 0x000fe20000000800 */
[----:B------:R-:W-:Y:S04]  /*1f620*/  @P4 LDGSTS.E.BYPASS.LTC128B.128 [R241+0xe000], desc[UR10][R26.64+0x180] ;  /* 0x0e0001801af14fae */ /* 0x000fe8000b901d4a */
        /* <DEDUP_REMOVED lines=9> */
[----:B------:R-:W-:Y:S01]  /*1f6c0*/  @P6 LDGSTS.E.BYPASS.LTC128B.128 [R241+0xa800], desc[UR4][R22.64+0x80] ;  /* 0x0a80008016f16fae */ /* 0x000fe2000b901d44 */
[----:B------:R-:W-:-:S02]  /*1f6d0*/  @P5 R2UR UR4, R166 ;  /* 0x00000000a60452ca */ /* 0x000fc400000e0000 */
[C---:B------:R-:W-:Y:S02]  /*1f6e0*/  @P5 R2UR UR5, R167.reuse ;  /* 0x00000000a70552ca */ /* 0x040fe400000e0000 */
[C---:B------:R-:W-:Y:S02]  /*1f6f0*/  @!P3 R2UR UR10, R166.reuse ;  /* 0x00000000a60ab2ca */ /* 0x040fe400000e0000 */
[C---:B------:R-:W-:Y:S02]  /*1f700*/  @!P3 R2UR UR11, R167.reuse ;  /* 0x00000000a70bb2ca */ /* 0x040fe400000e0000 */
[----:B------:R-:W-:Y:S02]  /*1f710*/  @P6 R2UR UR8, R166 ;  /* 0x00000000a60862ca */ /* 0x000fe400000e0000 */
[----:B------:R-:W-:Y:S01]  /*1f720*/  @P6 R2UR UR9, R167 ;  /* 0x00000000a70962ca */ /* 0x000fe200000e0000 */
[----:B------:R1:W-:Y:S04]  /*1f730*/  @!P6 STS.128 [R241+0xa800], RZ ;  /* 0x00a800fff100e388 */ /* 0x0003e80000000c00 */
[----:B------:R-:W-:Y:S01]  /*1f740*/  @!PT LDS RZ, [RZ] ;  /* 0x00000000fffff984 */ /* 0x000fe20000000800 */
[----:B------:R-:W-:Y:S01]  /*1f750*/  @!PT LDS RZ, [RZ] ;  /* 0x00000000fffff984 */ /* 0x000fe20000000800 */
[----:B------:R-:W-:Y:S01]  /*1f760*/  @!PT LDS RZ, [RZ] ;  /* 0x00000000fffff984 */ /* 0x000fe20000000800 */
[----:B------:R3:W-:Y:S04]  /*1f770*/  @P5 LDGSTS.E.BYPASS.LTC128B.128 [R241+0xc800], desc[UR4][R200.64+0x100] ;  /* 0x0c800100c8f15fae */ /* 0x0007e8000b901d44 */
[----:B------:R1:W-:Y:S01]  /*1f780*/  @!P5 STS.128 [R241+0xc800], RZ ;  /* 0x00c800fff100d388 */ /* 0x0003e20000000c00 */
[----:B--2---:R-:W-:-:S03]  /*1f790*/  IMAD.MOV.U32 R235, RZ, RZ, R25 ;  /* 0x000000ffffeb7224 */ /* 0x004fc600078e0019 */
[----:B------:R-:W-:Y:S01]  /*1f7a0*/  @!PT LDS RZ, [RZ] ;  /* 0x00000000fffff984 */ /* 0x000fe20000000800 */
[----:B------:R-:W-:Y:S01]  /*1f7b0*/  @!PT LDS RZ, [RZ] ;  /* 0x00000000fffff984 */ /* 0x000fe20000000800 */
[----:B------:R-:W-:Y:S01]  /*1f7c0*/  @!PT LDS RZ, [RZ] ;  /* 0x00000000fffff984 */ /* 0x000fe20000000800 */
[----:B------:R2:W-:Y:S04]  /*1f7d0*/  @P4 LDGSTS.E.BYPASS.LTC128B.128 [R241+0xe800], desc[UR12][R34.64+0x180] ;  /* 0x0e80018022f14fae */ /* 0x0005e8000b901d4c */
[----:B------:R-:W5:Y:S01]  /*1f7e0*/  LDL.LU R27, [R1+0x28] ;  /* 0x00002800011b7983 */ /* 0x000f620000300800 */
[----:B------:R-:W-:Y:S01]  /*1f7f0*/  @P4 R2UR UR14, R166 ;  /* 0x00000000a60e42ca */ /* 0x000fe200000e0000 */
[----:B------:R-:W-:Y:S02]  /*1f800*/  IMAD.MOV.U32 R234, RZ, RZ, R24 ;  /* 0x000000ffffea7224 */ /* 0x000fe400078e0018 */
[----:B------:R1:W-:Y:S04]  /*1f810*/  @!P4 STS.128 [R241+0xe800], RZ ;  /* 0x00e800fff100c388 */ /* 0x0003e80000000c00 */
[----:B------:R-:W5:Y:S04]  /*1f820*/  LDL.LU R25, [R1+0x24] ;  /* 0x0000240001197983 */ /* 0x000f680000300800 */
[----:B------:R-:W-:Y:S01]  /*1f830*/  @!PT LDS RZ, [RZ] ;  /* 0x00000000fffff984 */ /* 0x000fe20000000800 */
[----:B------:R-:W-:Y:S01]  /*1f840*/  @!PT LDS RZ, [RZ] ;  /* 0x00000000fffff984 */ /* 0x000fe20000000800 */
[----:B------:R-:W-:Y:S01]  /*1f850*/  @!PT LDS RZ, [RZ] ;  /* 0x00000000fffff984 */ /* 0x000fe20000000800 */
[----:B------:R-:W-:Y:S01]  /*1f860*/  @!P3 LDGSTS.E.BYPASS.LTC128B.128 [R241+0x9000], desc[UR10][R14.64] ;  /* 0x090000000ef1bfae */ /* 0x000fe2000b901d4a */
[----:B---3--:R-:W-:-:S03]  /*1f870*/  IMAD.MOV.U32 R200, RZ, RZ, R20 ;  /* 0x000000ffffc87224 */ /* 0x008fc600078e0014 */
[----:B------:R-:W5:Y:S01]  /*1f880*/  LDL.LU R23, [R1+0x20] ;  /* 0x0000200001177983 */ /* 0x000f620000300800 */
[----:B------:R-:W-:-:S03]  /*1f890*/  IMAD.MOV.U32 R201, RZ, RZ, R21 ;  /* 0x000000ffffc97224 */ /* 0x000fc600078e0015 */
[----:B------:R1:W-:Y:S01]  /*1f8a0*/  @P3 STS.128 [R241+0x9000], RZ ;  /* 0x009000fff1003388 */ /* 0x0003e20000000c00 */
[----:B--2---:R-:W-:-:S03]  /*1f8b0*/  IMAD.MOV.U32 R35, RZ, RZ, R17 ;  /* 0x000000ffff237224 */ /* 0x004fc600078e0011 */
[----:B------:R-:W5:Y:S01]  /*1f8c0*/  LDL.LU.64 R20, [R1+0x18] ;  /* 0x0000180001147983 */ /* 0x000f620000300a00 */
[----:B------:R-:W-:Y:S01]  /*1f8d0*/  @P4 R2UR UR15, R167 ;  /* 0x00000000a70f42ca */ /* 0x000fe200000e0000 */
[----:B------:R-:W-:Y:S02]  /*1f8e0*/  IMAD.MOV.U32 R34, RZ, RZ, R16 ;  /* 0x000000ffff227224 */ /* 0x000fe400078e0010 */
[----:B------:R-:W-:Y:S01]  /*1f8f0*/  @!PT LDS RZ, [RZ] ;  /* 0x00000000fffff984 */ /* 0x000fe20000000800 */
[----:B------:R-:W-:Y:S01]  /*1f900*/  @!PT LDS RZ, [RZ] ;  /* 0x00000000fffff984 */ /* 0x000fe20000000800 */
[----:B------:R-:W-:Y:S01]  /*1f910*/  @!PT LDS RZ, [RZ] ;  /* 0x00000000fffff984 */ /* 0x000fe20000000800 */
[----:B------:R2:W-:Y:S04]  /*1f920*/  @P6 LDGSTS.E.BYPASS.LTC128B.128 [R241+0xb000], desc[UR8][R30.64+0x80] ;  /* 0x0b0000801ef16fae */ /* 0x0005e8000b901d48 */
[----:B------:R-:W5:Y:S04]  /*1f930*/  LDL.LU R17, [R1+0x10] ;  /* 0x0000100001117983 */ /* 0x000f680000300800 */
[----:B------:R1:W-:Y:S04]  /*1f940*/  @!P6 STS.128 [R241+0xb000], RZ ;  /* 0x00b000fff100e388 */ /* 0x0003e80000000c00 */
[----:B------:R-:W5:Y:S01]  /*1f950*/  LDL.LU.64 R14, [R1+0x8] ;  /* 0x00000800010e7983 */ /* 0x000f620000300a00 */
[----:B------:R-:W-:-:S02]  /*1f960*/  @!P3 R2UR UR12, R166 ;  /* 0x00000000a60cb2ca */ /* 0x000fc400000e0000 */
[----:B------:R-:W-:Y:S01]  /*1f970*/  @!P3 R2UR UR13, R167 ;  /* 0x00000000a70db2ca */ /* 0x000fe200000e0000 */
[----:B------:R-:W-:Y:S01]  /*1f980*/  @!PT LDS RZ, [RZ] ;  /* 0x00000000fffff984 */ /* 0x000fe20000000800 */
[----:B------:R-:W-:Y:S01]  /*1f990*/  @!PT LDS RZ, [RZ] ;  /* 0x00000000fffff984 */ /* 0x000fe20000000800 */
[----:B------:R-:W-:Y:S01]  /*1f9a0*/  @!PT LDS RZ, [RZ] ;  /* 0x00000000fffff984 */ /* 0x000fe20000000800 */
[----:B------:R3:W-:Y:S01]  /*1f9b0*/  @P5 LDGSTS.E.BYPASS.LTC128B.128 [R241+0xd000], desc[UR4][R18.64+0x100] ;  /* 0x0d00010012f15fae */ /* 0x0007e2000b901d44 */
[----:B--2---:R-:W-:-:S03]  /*1f9c0*/  IMAD.MOV.U32 R31, RZ, RZ, R9 ;  /* 0x000000ffff1f7224 */ /* 0x004fc600078e0009 */
[----:B------:R-:W5:Y:S01]  /*1f9d0*/  LDL.LU R9, [R1+0x4] ;  /* 0x0000040001097983 */ /* 0x000f620000300800 */
[C---:B------:R-:W-:Y:S01]  /*1f9e0*/  @P6 R2UR UR10, R166.reuse ;  /* 0x00000000a60a62ca */ /* 0x040fe200000e0000 */
[----:B------:R-:W-:Y:S02]  /*1f9f0*/  IMAD.MOV.U32 R30, RZ, RZ, R8 ;  /* 0x000000ffff1e7224 */ /* 0x000fe400078e0008 */
[----:B---3--:R-:W-:Y:S02]  /*1fa00*/  IMAD.MOV.U32 R19, RZ, RZ, R7 ;  /* 0x000000ffff137224 */ /* 0x008fe400078e0007 */
[----:B------:R-:W5:Y:S01]  /*1fa10*/  LDL.LU R7, [R1] ;  /* 0x0000000001077983 */ /* 0x000f620000300800 */
[C---:B------:R-:W-:Y:S02]  /*1fa20*/  @P6 R2UR UR11, R167.reuse ;  /* 0x00000000a70b62ca */ /* 0x040fe400000e0000 */
[----:B------:R-:W-:Y:S02]  /*1fa30*/  @P5 R2UR UR8, R166 ;  /* 0x00000000a60852ca */ /* 0x000fe400000e0000 */
[----:B------:R-:W-:-:S02]  /*1fa40*/  @P5 R2UR UR9, R167 ;  /* 0x00000000a70952ca */ /* 0x000fc400000e0000 */
[----:B------:R-:W-:Y:S02]  /*1fa50*/  @P4 R2UR UR4, R166 ;  /* 0x00000000a60442ca */ /* 0x000fe400000e0000 */
[----:B------:R-:W-:Y:S01]  /*1fa60*/  @P4 R2UR UR5, R167 ;  /* 0x00000000a70542ca */ /* 0x000fe200000e0000 */
[----:B------:R-:W-:Y:S01]  /*1fa70*/  IMAD.MOV.U32 R18, RZ, RZ, R6 ;  /* 0x000000ffff127224 */ /* 0x000fe200078e0006 */
[----:B------:R1:W-:Y:S04]  /*1fa80*/  @!P5 STS.128 [R241+0xd000], RZ ;  /* 0x00d000fff100d388 */ /* 0x0003e80000000c00 */
        /* <DEDUP_REMOVED lines=8> */
[----:B------:R-:W-:Y:S04]  /*1fb10*/  @!P3 LDGSTS.E.BYPASS.LTC128B.128 [R241+0x9800], desc[UR12][R18.64] ;  /* 0x0980000012f1bfae */ /* 0x000fe8000b901d4c */
[----:B------:R1:W-:Y:S04]  /*1fb20*/  @P3 STS.128 [R241+0x9800], RZ ;  /* 0x009800fff1003388 */ /* 0x0003e80000000c00 */
        /* <DEDUP_REMOVED lines=13> */
[----:B------:R2:W-:Y:S04]  /*1fc00*/  @P4 LDGSTS.E.BYPASS.LTC128B.128 [R241+0xf800], desc[UR4][R234.64+0x180] ;  /* 0x0f800180eaf14fae */ /* 0x0005e8000b901d44 */
[----:B------:R1:W-:Y:S04]  /*1fc10*/  @!P4 STS.128 [R241+0xf800], RZ ;  /* 0x00f800fff100c388 */ /* 0x0003e80000000c00 */
[----:B------:R-:W0:Y:S01]  /*1fc20*/  LDGDEPBAR ;  /* 0x00000000000079af */ /* 0x000e220000000000 */
[----:B--2---:R-:W-:-:S02]  /*1fc30*/  IMAD.MOV.U32 R234, RZ, RZ, R200 ;  /* 0x000000ffffea7224 */ /* 0x004fc400078e00c8 */
[----:B-1----:R-:W-:Y:S02]  /*1fc40*/  IMAD.MOV.U32 R235, RZ, RZ, R201 ;  /* 0x000000ffffeb7224 */ /* 0x002fe400078e00c9 */
.L_x_1484:
[----:B------:R-:W-:Y:S05]  /*1fc50*/  BSYNC B1 ;  /* 0x0000000000017941 */ /* 0x000fea0003800000 */
.L_x_1483:
[----:B------:R-:W-:Y:S02]  /*1fc60*/  R2UR UR4, R166 ;  /* 0x00000000a60472ca */ /* 0x000fe400000e0000 */
[----:B------:R-:W-:-:S13]  /*1fc70*/  R2UR UR5, R167 ;  /* 0x00000000a70572ca */ /* 0x000fda00000e0000 */
[----:B------:R-:W2:Y:S01]  /*1fc80*/  LD.E R31, desc[UR4][R170.64+0xdc] ;  /* 0x0000dc04aa1f7980 */ /* 0x000ea2000c101900 */
[----:B------:R-:W-:-:S04]  /*1fc90*/  FMNMX.FTZ R0, R164, R33, !PT ;  /* 0x00000021a4007209 */ /* 0x000fc80007810000 */
[----:B------:R-:W-:-:S04]  /*1fca0*/  FMNMX.FTZ R0, R5, R0, !PT ;  /* 0x0000000005007209 */ /* 0x000fc80007810000 */
[----:B-----5:R-:W-:Y:S02]  /*1fcb0*/  FMNMX.FTZ R11, R17, R0, !PT ;  /* 0x00000000110b7209 */ /* 0x020fe40007810000 */
[----:B------:R-:W-:Y:S02]  /*1fcc0*/  FMNMX.FTZ R0, R3, R9, !PT ;  /* 0x0000000903007209 */ /* 0x000fe40007810000 */
[----:B------:R-:W-:-:S04]  /*1fcd0*/  FMNMX.FTZ R11, R14, R11, !PT ;  /* 0x0000000b0e0b7209 */ /* 0x000fc80007810000 */
        /* <DEDUP_REMOVED lines=23> */
[----:B------:R-:W-:-:S03]  /*1fe50*/  FMNMX.FTZ R0, R175, R0, !PT ;  /* 0x00000000af007209 */ /* 0x000fc60007810000 */
[----:B------:R-:W1:Y:S01]  /*1fe60*/  SHFL.BFLY PT, R2, R13, 0x2, 0x1f ;  /* 0x0c401f000d027f89 */ /* 0x000e6200000e0000 */
[----:B------:R-:W-:-:S04]  /*1fe70*/  FMNMX.FTZ R0, R173, R0, !PT ;  /* 0x00000000ad007209 */ /* 0x000fc80007810000 */
[----:B------:R-:W-:-:S04]  /*1fe80*/  FMNMX.FTZ R11, R29, R0, !PT ;  /* 0x000000001d0b7209 */ /* 0x000fc80007810000 */
[----:B------:R-:W-:-:S05]  /*1fe90*/  FMNMX.FTZ R11, R28, R11, !PT ;  /* 0x0000000b1c0b7209 */ /* 0x000fca0007810000 */
[----:B------:R-:W3:Y:S01]  /*1fea0*/  SHFL.BFLY PT, R0, R11, 0x2, 0x1f ;  /* 0x0c401f000b007f89 */ /* 0x000ee200000e0000 */
[----:B-1----:R-:W-:-:S05]  /*1feb0*/  FMNMX.FTZ R2, R13, R2, !PT ;  /* 0x000000020d027209 */ /* 0x002fca0007810000 */
[----:B------:R-:W1:Y:S01]  /*1fec0*/  SHFL.BFLY PT, R167, R2, 0x1, 0x1f ;  /* 0x0c201f0002a77f89 */ /* 0x000e6200000e0000 */
[----:B---3--:R-:W-:-:S05]  /*1fed0*/  FMNMX.FTZ R0, R11, R0, !PT ;  /* 0x000000000b007209 */ /* 0x008fca0007810000 */
[----:B------:R-:W3:Y:S01]  /*1fee0*/  SHFL.BFLY PT, R165, R0, 0x1, 0x1f ;  /* 0x0c201f0000a57f89 */ /* 0x000ee200000e0000 */
[----:B-1----:R-:W-:-:S04]  /*1fef0*/  FMNMX.FTZ R167, R2, R167, !PT ;  /* 0x000000a702a77209 */ /* 0x002fc80007810000 */
[----:B------:R-:W-:Y:S02]  /*1ff00*/  FSETP.NEU.FTZ.AND P1, PT, R167, -INF , PT ;  /* 0xff800000a700780b */ /* 0x000fe40003f3d000 */
[----:B---3--:R-:W-:-:S04]  /*1ff10*/  FMNMX.FTZ R165, R0, R165, !PT ;  /* 0x000000a500a57209 */ /* 0x008fc80007810000 */
[----:B------:R-:W-:-:S04]  /*1ff20*/  FSETP.NEU.FTZ.AND P0, PT, R165, -INF , PT ;  /* 0xff800000a500780b */ /* 0x000fc80003f1d000 */
[----:B------:R-:W-:-:S05]  /*1ff30*/  FSEL R6, R165, RZ, P0 ;  /* 0x000000ffa5067208 */ /* 0x000fca0000000000 */
[----:B------:R-:W-:Y:S01]  /*1ff40*/  FADD.FTZ R6, R3, -R6 ;  /* 0x8000000603067221 */ /* 0x000fe20000010000 */
[C---:B--2---:R-:W-:Y:S01]  /*1ff50*/  FMUL.FTZ R170, R31.reuse, R167 ;  /* 0x000000a71faa7220 */ /* 0x044fe20000410000 */
[C---:B------:R-:W-:Y:S02]  /*1ff60*/  FMUL.FTZ R30, R31.reuse, R165 ;  /* 0x000000a51f1e7220 */ /* 0x040fe40000410000 */
[----:B------:R-:W-:Y:S02]  /*1ff70*/  FMUL.FTZ R3, R31, R6 ;  /* 0x000000061f037220 */ /* 0x000fe40000410000 */
[----:B------:R-:W-:Y:S02]  /*1ff80*/  FSEL R170, R170, RZ, P1 ;  /* 0x000000ffaaaa7208 */ /* 0x000fe40000800000 */
[----:B------:R-:W-:Y:S02]  /*1ff90*/  FSEL R30, R30, RZ, P0 ;  /* 0x000000ff1e1e7208 */ /* 0x000fe40000000000 */
[----:B------:R-:W1:Y:S01]  /*1ffa0*/  MUFU.EX2 R3, R3 ;  /* 0x0000000300037308 */ /* 0x000e620000000800 */
[-CC-:B------:R-:W-:Y:S01]  /*1ffb0*/  FFMA.FTZ R34, R17, R31.reuse, -R170.reuse ;  /* 0x0000001f11227223 */ /* 0x180fe200000108aa */
[-CC-:B------:R-:W-:Y:S01]  /*1ffc0*/  FFMA.FTZ R35, R5, R31.reuse, -R170.reuse ;  /* 0x0000001f05237223 */ /* 0x180fe200000108aa */
[----:B------:R-:W2:Y:S01]  /*1ffd0*/  LDSM.16.MT88.4 R16, [R229+0x10000] ;  /* 0x01000000e510783b */ /* 0x000ea20000004200 */
[----:B------:R-:W-:Y:S01]  /*1ffe0*/  FSEL R5, R167, RZ, P1 ;  /* 0x000000ffa7057208 */ /* 0x000fe20000800000 */
[-CC-:B------:R-:W-:Y:S01]  /*1fff0*/  FFMA.FTZ R166, R33, R31.reuse, -R170.reuse ;  /* 0x0000001f21a67223 */ /* 0x180fe200000108aa */
[-C--:B------:R-:W-:Y:S01]  /*20000*/  FFMA.FTZ R33, R14, R31.reuse, -R170 ;  /* 0x0000001f0e217223 */ /* 0x080fe200000108aa */
[-CC-:B------:R-:W-:Y:S01]  /*20010*/  FFMA.FTZ R32, R9, R31.reuse, -R30.reuse ;  /* 0x0000001f09207223 */ /* 0x180fe2000001081e */
[-CC-:B------:R-:W-:Y:S01]  /*20020*/  FFMA.FTZ R0, R12, R31.reuse, -R30.reuse ;  /* 0x0000001f0c007223 */ /* 0x180fe2000001081e */
[----:B------:R-:W-:Y:S01]  /*20030*/  FADD.FTZ R4, R164, -R5 ;  /* 0x80000005a4047221 */ /* 0x000fe20000010000 */
[-CC-:B------:R-:W-:Y:S01]  /*20040*/  FFMA.FTZ R169, R15, R31.reuse, -R30.reuse ;  /* 0x0000001f0fa97223 */ /* 0x180fe2000001081e */
[----:B------:R-:W-:Y:S01]  /*20050*/  LDSM.16.MT88.4 R8, [R227+0x10000] ;  /* 0x01000000e308783b */ /* 0x000fe20000004200 */
[----:B------:R-:W-:Y:S01]  /*20060*/  FFMA.FTZ R2, R7, R31, -R30 ;  /* 0x0000001f07027223 */ /* 0x000fe2000001081e */
[----:B------:R-:W-:Y:S01]  /*20070*/  FMUL.FTZ R164, R31, R4 ;  /* 0x000000041fa47220 */ /* 0x000fe20000410000 */
[----:B------:R-:W-:Y:S01]  /*20080*/  MUFU.EX2 R166, R166 ;  /* 0x000000a600a67308 */ /* 0x000fe20000000800 */
[----:B------:R-:W3:Y:S01]  /*20090*/  LDSM.16.MT88.4 R12, [R228+0x10000] ;  /* 0x01000000e40c783b */ /* 0x000ee20000004200 */
[-C--:B-1----:R-:W-:Y:S01]  /*200a0*/  FMUL.FTZ R162, R162, R3.reuse ;  /* 0x00000003a2a27220 */ /* 0x082fe20000410000 */
[-C--:B------:R-:W-:Y:S01]  /*200b0*/  FMUL.FTZ R163, R163, R3.reuse ;  /* 0x00000003a3a37220 */ /* 0x080fe20000410000 */
[-C--:B------:R-:W-:Y:S01]  /*200c0*/  FMUL.FTZ R158, R158, R3.reuse ;  /* 0x000000039e9e7220 */ /* 0x080fe20000410000 */
[-C--:B------:R-:W-:Y:S01]  /*200d0*/  FMUL.FTZ R159, R159, R3.reuse ;  /* 0x000000039f9f7220 */ /* 0x080fe20000410000 */
[-C--:B------:R-:W-:Y:S01]  /*200e0*/  FMUL.FTZ R154, R154, R3.reuse ;  /* 0x000000039a9a7220 */ /* 0x080fe20000410000 */
[-C--:B------:R-:W-:Y:S01]  /*200f0*/  FMUL.FTZ R155, R155, R3.reuse ;  /* 0x000000039b9b7220 */ /* 0x080fe20000410000 */
[----:B------:R-:W1:Y:S01]  /*20100*/  MUFU.EX2 R35, R35 ;  /* 0x0000002300237308 */ /* 0x000e620000000800 */
[-C--:B------:R-:W-:Y:S01]  /*20110*/  FMUL.FTZ R150, R150, R3.reuse ;  /* 0x0000000396967220 */ /* 0x080fe20000410000 */
[-C--:B------:R-:W-:Y:S01]  /*20120*/  FMUL.FTZ R151, R151, R3.reuse ;  /* 0x0000000397977220 */ /* 0x080fe20000410000 */
[-C--:B------:R-:W-:Y:S01]  /*20130*/  FMUL.FTZ R146, R146, R3.reuse ;  /* 0x0000000392927220 */ /* 0x080fe20000410000 */
[-C--:B------:R-:W-:Y:S01]  /*20140*/  FMUL.FTZ R147, R147, R3.reuse ;  /* 0x0000000393937220 */ /* 0x080fe20000410000 */
[-C--:B------:R-:W-:Y:S01]  /*20150*/  FMUL.FTZ R142, R142, R3.reuse ;  /* 0x000000038e8e7220 */ /* 0x080fe20000410000 */
[-C--:B------:R-:W-:Y:S01]  /*20160*/  FMUL.FTZ R143, R143, R3.reuse ;  /* 0x000000038f8f7220 */ /* 0x080fe20000410000 */
[-C--:B------:R-:W-:Y:S01]  /*20170*/  FMUL.FTZ R138, R138, R3.reuse ;  /* 0x000000038a8a7220 */ /* 0x080fe20000410000 */
[----:B------:R-:W-:Y:S01]  /*20180*/  MUFU.EX2 R34, R34 ;  /* 0x0000002200227308 */ /* 0x000fe20000000800 */
[-C--:B------:R-:W-:Y:S01]  /*20190*/  FMUL.FTZ R139, R139, R3.reuse ;  /* 0x000000038b8b7220 */ /* 0x080fe20000410000 */
[-C--:B------:R-:W-:Y:S01]  /*201a0*/  FMUL.FTZ R134, R134, R3.reuse ;  /* 0x0000000386867220 */ /* 0x080fe20000410000 */
[-C--:B------:R-:W-:Y:S01]  /*201b0*/  FMUL.FTZ R135, R135, R3.reuse ;  /* 0x0000000387877220 */ /* 0x080fe20000410000 */
[-C--:B------:R-:W-:Y:S01]  /*201c0*/  FMUL.FTZ R38, R38, R3.reuse ;  /* 0x0000000326267220 */ /* 0x080fe20000410000 */
[-C--:B------:R-:W-:Y:S01]  /*201d0*/  FMUL.FTZ R39, R39, R3.reuse ;  /* 0x0000000327277220 */ /* 0x080fe20000410000 */
[-C--:B------:R-:W-:Y:S01]  /*201e0*/  FMUL.FTZ R42, R42, R3.reuse ;  /* 0x000000032a2a7220 */ /* 0x080fe20000410000 */
[-C--:B------:R-:W-:Y:S01]  /*201f0*/  FMUL.FTZ R43, R43, R3.reuse ;  /* 0x000000032b2b7220 */ /* 0x080fe20000410000 */
[----:B------:R-:W4:Y:S01]  /*20200*/  MUFU.EX2 R33, R33 ;  /* 0x0000002100217308 */ /* 0x000f220000000800 */
[----:B-1----:R-:W-:Y:S01]  /*20210*/  F2FP.BF16.F32.PACK_AB R4, R35, R166 ;  /* 0x000000a62304723e */ /* 0x002fe200000010ff */
        /* <DEDUP_REMOVED lines=14> */
[----:B------:R-:W1:Y:S01]  /*20300*/  MUFU.EX2 R2, R2 ;  /* 0x0000000200027308 */ /* 0x000e620000000800 */
[----:B----4-:R-:W-:Y:S01]  /*20310*/  F2FP.BF16.F32.PACK_AB R6, R33, R34 ;  /* 0x000000222106723e */ /* 0x010fe200000010ff */
        /* <DEDUP_REMOVED lines=31> */
[----:B----4-:R-:W-:Y:S01]  /*20510*/  F2FP.BF16.F32.PACK_AB R7, R169, R0 ;  /* 0x00000000a907723e */ /* 0x010fe200000010ff */
[-CC-:B------:R-:W-:Y:S01]  /*20520*/  FFMA.FTZ R174, R187, R31.reuse, -R170.reuse ;  /* 0x0000001fbbae7223 */ /* 0x180fe200000108aa */
[-CC-:B------:R-:W-:Y:S01]  /*20530*/  FFMA.FTZ R176, R185, R31.reuse, -R170.reuse ;  /* 0x0000001fb9b07223 */ /* 0x180fe200000108aa */
[-CC-:B------:R-:W-:Y:S01]  /*20540*/  FFMA.FTZ R171, R20, R31.reuse, -R170.reuse ;  /* 0x0000001f14ab7223 */ /* 0x180fe200000108aa */
[-C--:B------:R-:W-:Y:S01]  /*20550*/  FFMA.FTZ R183, R183, R31.reuse, -R170 ;  /* 0x0000001fb7b77223 */ /* 0x080fe200000108aa */
[-CC-:B------:R-:W-:Y:S01]  /*20560*/  FFMA.FTZ R178, R27, R31.reuse, -R30.reuse ;  /* 0x0000001f1bb27223 */ /* 0x180fe2000001081e */
[-CC-:B------:R-:W-:Y:S01]  /*20570*/  FFMA.FTZ R185, R23, R31.reuse, -R30.reuse ;  /* 0x0000001f17b97223 */ /* 0x180fe2000001081e */
[-CC-:B------:R-:W-:Y:S01]  /*20580*/  FFMA.FTZ R180, R25, R31.reuse, -R30.reuse ;  /* 0x0000001f19b47223 */ /* 0x180fe2000001081e */
[-C--:B-1----:R-:W-:Y:S01]  /*20590*/  FMUL.FTZ R160, R160, R164.reuse ;  /* 0x000000a4a0a07220 */ /* 0x082fe20000410000 */
[-C--:B------:R-:W-:Y:S01]  /*205a0*/  FMUL.FTZ R161, R161, R164.reuse ;  /* 0x000000a4a1a17220 */ /* 0x080fe20000410000 */
[-C--:B------:R-:W-:Y:S01]  /*205b0*/  FMUL.FTZ R156, R156, R164.reuse ;  /* 0x000000a49c9c7220 */ /* 0x080fe20000410000 */
[-C--:B------:R-:W-:Y:S01]  /*205c0*/  FMUL.FTZ R157, R157, R164.reuse ;  /* 0x000000a49d9d7220 */ /* 0x080fe20000410000 */
        /* <DEDUP_REMOVED lines=71> */
[----:B------:R-:W-:Y:S01]  /*20a40*/  FFMA.FTZ R187, R21, R31, -R30 ;  /* 0x0000001f15bb7223 */ /* 0x000fe2000001081e */
[----:B------:R-:W4:Y:S01]  /*20a50*/  MUFU.EX2 R171, R171 ;  /* 0x000000ab00ab7308 */ /* 0x000f220000000800 */
[-C--:B------:R-:W-:Y:S01]  /*20a60*/  FMUL.FTZ R124, R124, R164.reuse ;  /* 0x000000a47c7c7220 */ /* 0x080fe20000410000 */
[-C--:B------:R-:W-:Y:S01]  /*20a70*/  FMUL.FTZ R125, R125, R164.reuse ;  /* 0x000000a47d7d7220 */ /* 0x080fe20000410000 */
[C---:B---3--:R-:W-:Y:S01]  /*20a80*/  HMMA.16816.F32.BF16 R44, R4.reuse, R8, R44 ;  /* 0x00000008042c723c */ /* 0x048fe2000004182c */
[-C--:B------:R-:W-:Y:S01]  /*20a90*/  FMUL.FTZ R128, R128, R164.reuse ;  /* 0x000000a480807220 */ /* 0x080fe20000410000 */
[-C--:B------:R-:W-:Y:S01]  /*20aa0*/  FMUL.FTZ R129, R129, R164.reuse ;  /* 0x000000a481817220 */ /* 0x080fe20000410000 */
[-C--:B------:R-:W-:Y:S01]  /*20ab0*/  FMUL.FTZ R126, R126, R3.reuse ;  /* 0x000000037e7e7220 */ /* 0x080fe20000410000 */
[-C--:B------:R-:W-:Y:S01]  /*20ac0*/  FMUL.FTZ R127, R127, R3.reuse ;  /* 0x000000037f7f7220 */ /* 0x080fe20000410000 */
[----:B------:R-:W3:Y:S01]  /*20ad0*/  MUFU.EX2 R174, R174 ;  /* 0x000000ae00ae7308 */ /* 0x000ee20000000800 */
[C---:B------:R-:W-:Y:S01]  /*20ae0*/  HMMA.16816.F32.BF16 R48, R4.reuse, R10, R48 ;  /* 0x0000000a0430723c */ /* 0x040fe20000041830 */
[----:B------:R-:W4:Y:S01]  /*20af0*/  LDSM.16.MT88.4 R8, [R229+0x14000] ;  /* 0x01400000e508783b */ /* 0x000f220000004200 */
[-C--:B------:R-:W-:Y:S01]  /*20b00*/  FMUL.FTZ R130, R130, R3.reuse ;  /* 0x0000000382827220 */ /* 0x080fe20000410000 */
[----:B------:R-:W-:Y:S01]  /*20b10*/  FMUL.FTZ R131, R131, R3 ;  /* 0x0000000383837220 */ /* 0x000fe20000410000 */
[-CC-:B------:R-:W-:Y:S01]  /*20b20*/  FFMA.FTZ R182, R182, R31.reuse, -R170.reuse ;  /* 0x0000001fb6b67223 */ /* 0x180fe200000108aa */
[----:B------:R-:W-:Y:S01]  /*20b30*/  LDSM.16.MT88.4 R20, [R227+0x10800] ;  /* 0x01080000e314783b */ /* 0x000fe20000004200 */
[-CC-:B------:R-:W-:Y:S01]  /*20b40*/  FFMA.FTZ R201, R251, R31.reuse, -R170.reuse ;  /* 0x0000001ffbc97223 */ /* 0x180fe200000108aa */
[----:B------:R-:W-:Y:S01]  /*20b50*/  MUFU.EX2 R176, R176 ;  /* 0x000000b000b07308 */ /* 0x000fe20000000800 */
[-CC-:B------:R-:W-:Y:S01]  /*20b60*/  FFMA.FTZ R184, R203, R31.reuse, -R170.reuse ;  /* 0x0000001fcbb87223 */ /* 0x180fe200000108aa */
[----:B------:R-:W-:Y:S01]  /*20b70*/  LDSM.16.MT88.4 R24, [R226+0x10800] ;  /* 0x01080000e218783b */ /* 0x000fe20000004200 */
[-C--:B------:R-:W-:Y:S01]  /*20b80*/  FFMA.FTZ R199, R199, R31.reuse, -R170 ;  /* 0x0000001fc7c77223 */ /* 0x080fe200000108aa */
[-CC-:B------:R-:W-:Y:S01]  /*20b90*/  FFMA.FTZ R186, R197, R31.reuse, -R30.reuse ;  /* 0x0000001fc5ba7223 */ /* 0x180fe2000001081e */
[-CC-:B------:R-:W-:Y:S01]  /*20ba0*/  FFMA.FTZ R195, R195, R31.reuse, -R30.reuse ;  /* 0x0000001fc3c37223 */ /* 0x180fe2000001081e */
[-CC-:B------:R-:W-:Y:S01]  /*20bb0*/  FFMA.FTZ R190, R193, R31.reuse, -R30.reuse ;  /* 0x0000001fc1be7223 */ /* 0x180fe2000001081e */
[-C--:B------:R-:W-:Y:S01]  /*20bc0*/  FFMA.FTZ R191, R191, R31.reuse, -R30 ;  /* 0x0000001fbfbf7223 */ /* 0x080fe2000001081e */
[----:B------:R-:W-:Y:S01]  /*20bd0*/  MUFU.EX2 R183, R183 ;  /* 0x000000b700b77308 */ /* 0x000fe20000000800 */
[-CC-:B------:R-:W-:Y:S01]  /*20be0*/  FFMA.FTZ R181, R181, R31.reuse, -R170.reuse ;  /* 0x0000001fb5b57223 */ /* 0x180fe200000108aa */
[C---:B-1----:R-:W-:Y:S01]  /*20bf0*/  HMMA.16816.F32.BF16 R52, R4.reuse, R16, R52 ;  /* 0x000000100434723c */ /* 0x042fe20000041834 */
[-CC-:B------:R-:W-:Y:S01]  /*20c00*/  FFMA.FTZ R192, R179, R31.reuse, -R170.reuse ;  /* 0x0000001fb3c07223 */ /* 0x180fe200000108aa */
[-CC-:B------:R-:W-:Y:S01]  /*20c10*/  FFMA.FTZ R177, R177, R31.reuse, -R170.reuse ;  /* 0x0000001fb1b17223 */ /* 0x180fe200000108aa */
[-C--:B------:R-:W-:Y:S01]  /*20c20*/  FFMA.FTZ R170, R172, R31.reuse, -R170 ;  /* 0x0000001facaa7223 */ /* 0x080fe200000108aa */
[-CC-:B------:R-:W-:Y:S01]  /*20c30*/  FFMA.FTZ R172, R175, R31.reuse, -R30.reuse ;  /* 0x0000001fafac7223 */ /* 0x180fe2000001081e */
[-CC-:B------:R-:W-:Y:S01]  /*20c40*/  FFMA.FTZ R173, R173, R31.reuse, -R30.reuse ;  /* 0x0000001fadad7223 */ /* 0x180fe2000001081e */
[C---:B------:R-:W-:Y:S01]  /*20c50*/  HMMA.16816.F32.BF16 R56, R4.reuse, R18, R56 ;  /* 0x000000120438723c */ /* 0x040fe20000041838 */
[----:B------:R-:W1:Y:S01]  /*20c60*/  LDSM.16.MT88.4 R16, [R228+0x14000] ;  /* 0x01400000e410783b */ /* 0x000e620000004200 */
[----:B------:R-:W-:Y:S01]  /*20c70*/  MUFU.EX2 R178, R178 ;  /* 0x000000b200b27308 */ /* 0x000fe20000000800 */
[-CC-:B------:R-:W-:Y:S01]  /*20c80*/  FFMA.FTZ R175, R29, R31.reuse, -R30.reuse ;  /* 0x0000001f1daf7223 */ /* 0x180fe2000001081e */
[----:B------:R-:W-:Y:S01]  /*20c90*/  FFMA.FTZ R194, R28, R31, -R30 ;  /* 0x0000001f1cc27223 */ /* 0x000fe2000001081e */
[----:B------:R-:W-:Y:S01]  /*20ca0*/  FFMA.FTZ R164, R249, R164, R166 ;  /* 0x000000a4f9a47223 */ /* 0x000fe200000100a6 */
[C---:B--2---:R-:W-:Y:S01]  /*20cb0*/  HMMA.16816.F32.BF16 R60, R4.reuse, R12, R60 ;  /* 0x0000000c043c723c */ /* 0x044fe2000004183c */
[----:B------:R-:W-:Y:S01]  /*20cc0*/  FFMA.FTZ R3, R247, R3, R32 ;  /* 0x00000003f7037223 */ /* 0x000fe20000010020 */
[----:B------:R-:W-:Y:S01]  /*20cd0*/  LDSM.16.MT88.4 R28, [R228+0x13800] ;  /* 0x01380000e41c783b */ /* 0x000fe20000004200 */
[----:B------:R-:W-:Y:S01]  /*20ce0*/  FADD.FTZ R35, R35, R164 ;  /* 0x000000a423237221 */ /* 0x000fe20000010000 */
[----:B------:R-:W2:Y:S01]  /*20cf0*/  MUFU.EX2 R185, R185 ;  /* 0x000000b900b97308 */ /* 0x000ea20000000800 */
[----:B------:R-:W-:Y:S01]  /*20d00*/  FADD.FTZ R3, R2, R3 ;  /* 0x0000000302037221 */ /* 0x000fe20000010000 */
[----:B------:R-:W-:Y:S01]  /*20d10*/  HMMA.16816.F32.BF16 R64, R4, R14, R64 ;  /* 0x0000000e0440723c */ /* 0x000fe20000041840 */
[----:B------:R-:W2:Y:S01]  /*20d20*/  LDSM.16.MT88.4 R12, [R227+0x14000] ;  /* 0x01400000e30c783b */ /* 0x000ea20000004200 */
[----:B------:R-:W-:Y:S01]  /*20d30*/  FADD.FTZ R34, R34, R35 ;  /* 0x0000002322227221 */ /* 0x000fe20000010000 */
[----:B------:R-:W-:Y:S01]  /*20d40*/  FADD.FTZ R0, R0, R3 ;  /* 0x0000000300007221 */ /* 0x000fe20000010000 */
[----:B------:R-:W-:-:S02]  /*20d50*/  MOV R164, R167 ;  /* 0x000000a700a47202 */ /* 0x000fc40000000f00 */
[----:B----4-:R-:W-:Y:S01]  /*20d60*/  HMMA.16816.F32.BF16 R68, R4, R8, R68 ;  /* 0x000000080444723c */ /* 0x010fe20000041844 */
[----:B------:R-:W-:Y:S01]  /*20d70*/  MUFU.EX2 R180, R180 ;  /* 0x000000b400b47308 */ /* 0x000fe20000000800 */
[----:B------:R-:W-:Y:S01]  /*20d80*/  FADD.FTZ R34, R33, R34 ;  /* 0x0000002221227221 */ /* 0x000fe20000010000 */
[----:B------:R-:W-:-:S03]  /*20d90*/  FADD.FTZ R169, R169, R0 ;  /* 0x00000000a9a97221 */ /* 0x000fc60000010000 */
[----:B------:R-:W-:Y:S01]  /*20da0*/  HMMA.16816.F32.BF16 R72, R4, R10, R72 ;  /* 0x0000000a0448723c */ /* 0x000fe20000041848 */
[----:B------:R-:W4:Y:S01]  /*20db0*/  LDSM.16.MT88.4 R8, [R226+0x14000] ;  /* 0x01400000e208783b */ /* 0x000f220000004200 */
[----:B------:R-:W-:Y:S01]  /*20dc0*/  FADD.FTZ R3, R171, R34 ;  /* 0x00000022ab037221 */ /* 0x000fe20000010000 */
[----:B------:R-:W4:Y:S03]  /*20dd0*/  MUFU.EX2 R187, R187 ;  /* 0x000000bb00bb7308 */ /* 0x000f260000000800 */
[----:B---3--:R-:W-:-:S05]  /*20de0*/  FADD.FTZ R3, R174, R3 ;  /* 0x00000003ae037221 */ /* 0x008fca0000010000 */
[----:B------:R-:W-:Y:S01]  /*20df0*/  MUFU.EX2 R182, R182 ;  /* 0x000000b600b67308 */ /* 0x000fe20000000800 */
[C---:B-1----:R-:W-:Y:S07]  /*20e00*/  HMMA.16816.F32.BF16 R76, R4.reuse, R16, R76 ;  /* 0x00000010044c723c */ /* 0x042fee000004184c */
[----:B------:R-:W1:Y:S01]  /*20e10*/  MUFU.EX2 R201, R201 ;  /* 0x000000c900c97308 */ /* 0x000e620000000800 */
[C---:B------:R-:W-:Y:S01]  /*20e20*/  HMMA.16816.F32.BF16 R80, R4.reuse, R18, R80 ;  /* 0x000000120450723c */ /* 0x040fe20000041850 */
[----:B------:R-:W3:Y:S06]  /*20e30*/  LDSM.16.MT88.4 R16, [R229+0x16000] ;  /* 0x01600000e510783b */ /* 0x000eec0000004200 */
[----:B------:R-:W-:Y:S01]  /*20e40*/  MUFU.EX2 R184, R184 ;  /* 0x000000b800b87308 */ /* 0x000fe20000000800 */
[C---:B--2---:R-:W-:Y:S06]  /*20e50*/  HMMA.16816.F32.BF16 R84, R4.reuse, R12, R84 ;  /* 0x0000000c0454723c */ /* 0x044fec0000041854 */
[C---:B------:R-:W-:Y:S01]  /*20e60*/  HMMA.16816.F32.BF16 R88, R4.reuse, R14, R88 ;  /* 0x0000000e0458723c */ /* 0x040fe20000041858 */
[----:B------:R-:W2:Y:S01]  /*20e70*/  LDSM.16.MT88.4 R12, [R228+0x16000] ;  /* 0x01600000e40c783b */ /* 0x000ea20000004200 */
[----:B------:R-:W-:Y:S04]  /*20e80*/  MUFU.EX2 R199, R199 ;  /* 0x000000c700c77308 */ /* 0x000fe80000000800 */
[C---:B----4-:R-:W-:Y:S04]  /*20e90*/  HMMA.16816.F32.BF16 R92, R4.reuse, R8, R92 ;  /* 0x00000008045c723c */ /* 0x050fe8000004185c */
[----:B------:R-:W-:Y:S02]  /*20ea0*/  MUFU.EX2 R186, R186 ;  /* 0x000000ba00ba7308 */ /* 0x000fe40000000800 */
[C---:B------:R-:W-:Y:S01]  /*20eb0*/  HMMA.16816.F32.BF16 R96, R4.reuse, R10, R96 ;  /* 0x0000000a0460723c */ /* 0x040fe20000041860 */
[----:B------:R-:W4:Y:S05]  /*20ec0*/  LDSM.16.MT88.4 R8, [R227+0x16000] ;  /* 0x01600000e308783b */ /* 0x000f2a0000004200 */
[----:B------:R-:W1:Y:S08]  /*20ed0*/  MUFU.EX2 R195, R195 ;  /* 0x000000c300c37308 */ /* 0x000e700000000800 */
[----:B------:R-:W-:Y:S01]  /*20ee0*/  MUFU.EX2 R190, R190 ;  /* 0x000000be00be7308 */ /* 0x000fe20000000800 */
[C---:B---3--:R-:W-:Y:S07]  /*20ef0*/  HMMA.16816.F32.BF16 R100, R4.reuse, R16, R100 ;  /* 0x000000100464723c */ /* 0x048fee0000041864 */
[----:B------:R-:W3:Y:S01]  /*20f00*/  MUFU.EX2 R191, R191 ;  /* 0x000000bf00bf7308 */ /* 0x000ee20000000800 */
[C---:B------:R-:W-:Y:S01]  /*20f10*/  HMMA.16816.F32.BF16 R104, R4.reuse, R18, R104 ;  /* 0x000000120468723c */ /* 0x040fe20000041868 */
[----:B------:R-:W1:Y:S05]  /*20f20*/  LDSM.16.MT88.4 R16, [R226+0x16000] ;  /* 0x01600000e210783b */ /* 0x000e6a0000004200 */
[C---:B--2---:R-:W-:Y:S01]  /*20f30*/  HMMA.16816.F32.BF16 R108, R4.reuse, R12, R108 ;  /* 0x0000000c046c723c */ /* 0x044fe2000004186c */
[----:B------:R-:W-:Y:S05]  /*20f40*/  MUFU.EX2 R181, R181 ;  /* 0x000000b500b57308 */ /* 0x000fea0000000800 */
[C---:B------:R-:W-:Y:S01]  /*20f50*/  HMMA.16816.F32.BF16 R112, R4.reuse, R14, R112 ;  /* 0x0000000e0470723c */ /* 0x040fe20000041870 */
[----:B------:R-:W2:Y:S02]  /*20f60*/  LDSM.16.MT88.4 R12, [R229+0x10800] ;  /* 0x01080000e50c783b */ /* 0x000ea40000004200 */
[----:B------:R-:W3:Y:S03]  /*20f70*/  MUFU.EX2 R192, R192 ;  /* 0x000000c000c07308 */ /* 0x000ee60000000800 */
[C---:B----4-:R-:W-:Y:S05]  /*20f80*/  HMMA.16816.F32.BF16 R116, R4.reuse, R8, R116 ;  /* 0x000000080474723c */ /* 0x050fea0000041874 */
[----:B------:R-:W-:Y:S01]  /*20f90*/  MUFU.EX2 R177, R177 ;  /* 0x000000b100b17308 */ /* 0x000fe20000000800 */
[C---:B------:R-:W-:Y:S01]  /*20fa0*/  HMMA.16816.F32.BF16 R120, R4.reuse, R10, R120 ;  /* 0x0000000a0478723c */ /* 0x040fe20000041878 */
[----:B------:R-:W4:Y:S06]  /*20fb0*/  LDSM.16.MT88.4 R8, [R228+0x10800] ;  /* 0x01080000e408783b */ /* 0x000f2c0000004200 */
[----:B------:R-:W-:Y:S08]  /*20fc0*/  MUFU.EX2 R170, R170 ;  /* 0x000000aa00aa7308 */ /* 0x000ff00000000800 */
[----:B------:R-:W-:Y:S01]  /*20fd0*/  MUFU.EX2 R172, R172 ;  /* 0x000000ac00ac7308 */ /* 0x000fe20000000800 */
[C---:B-1----:R-:W-:Y:S06]  /*20fe0*/  HMMA.16816.F32.BF16 R124, R4.reuse, R16, R124 ;  /* 0x00000010047c723c */ /* 0x042fec000004187c */
[----:B------:R-:W-:Y:S01]  /*20ff0*/  HMMA.16816.F32.BF16 R128, R4, R18, R128 ;  /* 0x000000120480723c */ /* 0x000fe20000041880 */
[----:B------:R-:W1:Y:S01]  /*21000*/  LDSM.16.MT88.4 R16, [R227+0x12800] ;  /* 0x01280000e310783b */ /* 0x000e620000004200 */
[----:B------:R-:W3:Y:S05]  /*21010*/  MUFU.EX2 R173, R173 ;  /* 0x000000ad00ad7308 */ /* 0x000eea0000000800 */
[----:B------:R-:W-:-:S02]  /*21020*/  F2FP.BF16.F32.PACK_AB R4, R174, R171 ;  /* 0x000000abae04723e */ /* 0x000fc400000010ff */
[----:B------:R-:W-:Y:S01]  /*21030*/  F2FP.BF16.F32.PACK_AB R5, R185, R178 ;  /* 0x000000b2b905723e */ /* 0x000fe200000010ff */
[----:B------:R-:W-:Y:S01]  /*21040*/  MUFU.EX2 R175, R175 ;  /* 0x000000af00af7308 */ /* 0x000fe20000000800 */
[----:B------:R-:W-:Y:S01]  /*21050*/  F2FP.BF16.F32.PACK_AB R6, R183, R176 ;  /* 0x000000b0b706723e */ /* 0x000fe200000010ff */
[----:B------:R-:W-:Y:S01]  /*21060*/  FADD.FTZ R178, R178, R169 ;  /* 0x000000a9b2b27221 */ /* 0x000fe20000010000 */
[----:B------:R-:W-:Y:S01]  /*21070*/  F2FP.BF16.F32.PACK_AB R7, R187, R180 ;  /* 0x000000b4bb07723e */ /* 0x000fe200000010ff */
[----:B------:R-:W-:Y:S01]  /*21080*/  FADD.FTZ R176, R176, R3 ;  /* 0x00000003b0b07221 */ /* 0x000fe20000010000 */
[----:B------:R-:W-:Y:S01]  /*21090*/  MOV R3, R165 ;  /* 0x000000a500037202 */ /* 0x000fe20000000f00 */
[----:B------:R-:W-:Y:S02]  /*210a0*/  FADD.FTZ R185, R185, R178 ;  /* 0x000000b2b9b97221 */ /* 0x000fe40000010000 */
[----:B------:R-:W3:Y:S01]  /*210b0*/  MUFU.EX2 R194, R194 ;  /* 0x000000c200c27308 */ /* 0x000ee20000000800 */
[----:B------:R-:W-:Y:S01]  /*210c0*/  FADD.FTZ R183, R183, R176 ;  /* 0x000000b0b7b77221 */ /* 0x000fe20000010000 */
[----:B--2---:R-:W-:Y:S01]  /*210d0*/  HMMA.16816.F32.BF16 R160, R4, R12, R160 ;  /* 0x0000000c04a0723c */ /* 0x004fe200000418a0 */
[----:B------:R-:W-:-:S04]  /*210e0*/  FADD.FTZ R180, R180, R185 ;  /* 0x000000b9b4b47221 */ /* 0x000fc80000010000 */
[----:B------:R-:W-:Y:S01]  /*210f0*/  FADD.FTZ R187, R187, R180 ;  /* 0x000000b4bbbb7221 */ /* 0x000fe20000010000 */
[C---:B------:R-:W-:Y:S01]  /*21100*/  HMMA.16816.F32.BF16 R156, R4.reuse, R14, R156 ;  /* 0x0000000e049c723c */ /* 0x040fe2000004189c */
[----:B------:R-:W2:Y:S05]  /*21110*/  LDSM.16.MT88.4 R12, [R229+0x12800] ;  /* 0x01280000e50c783b */ /* 0x000eaa0000004200 */
[C---:B----4-:R-:W-:Y:S06]  /*21120*/  HMMA.16816.F32.BF16 R152, R4.reuse, R8, R152 ;  /* 0x000000080498723c */ /* 0x050fec0000041898 */
[C---:B------:R-:W-:Y:S01]  /*21130*/  HMMA.16816.F32.BF16 R148, R4.reuse, R10, R148 ;  /* 0x0000000a0494723c */ /* 0x040fe20000041894 */
[----:B------:R-:W4:Y:S05]  /*21140*/  LDSM.16.MT88.4 R8, [R228+0x12800] ;  /* 0x01280000e408783b */ /* 0x000f2a0000004200 */
[C---:B------:R-:W-:Y:S06]  /*21150*/  HMMA.16816.F32.BF16 R144, R4.reuse, R20, R144 ;  /* 0x000000140490723c */ /* 0x040fec0000041890 */
[C---:B------:R-:W-:Y:S01]  /*21160*/  HMMA.16816.F32.BF16 R140, R4.reuse, R22, R140 ;  /* 0x00000016048c723c */ /* 0x040fe2000004188c */
[----:B------:R-:W3:Y:S05]  /*21170*/  LDSM.16.MT88.4 R20, [R226+0x12800] ;  /* 0x01280000e214783b */ /* 0x000eea0000004200 */
[C---:B-1----:R-:W-:Y:S06]  /*21180*/  HMMA.16816.F32.BF16 R52, R4.reuse, R16, R52 ;  /* 0x000000100434723c */ /* 0x042fec0000041834 */
[C---:B------:R-:W-:Y:S01]  /*21190*/  HMMA.16816.F32.BF16 R56, R4.reuse, R18, R56 ;  /* 0x000000120438723c */ /* 0x040fe20000041838 */
[----:B------:R-:W1:Y:S05]  /*211a0*/  LDSM.16.MT88.4 R16, [R227+0x14800] ;  /* 0x01480000e310783b */ /* 0x000e6a0000004200 */
[C---:B--2---:R-:W-:Y:S06]  /*211b0*/  HMMA.16816.F32.BF16 R36, R4.reuse, R12, R36 ;  /* 0x0000000c0424723c */ /* 0x044fec0000041824 */
[C---:B------:R-:W-:Y:S01]  /*211c0*/  HMMA.16816.F32.BF16 R40, R4.reuse, R14, R40 ;  /* 0x0000000e0428723c */ /* 0x040fe20000041828 */
[----:B------:R-:W2:Y:S05]  /*211d0*/  LDSM.16.MT88.4 R12, [R229+0x14800] ;  /* 0x01480000e50c783b */ /* 0x000eaa0000004200 */
[C---:B----4-:R-:W-:Y:S06]  /*211e0*/  HMMA.16816.F32.BF16 R44, R4.reuse, R8, R44 ;  /* 0x00000008042c723c */ /* 0x050fec000004182c */
[C---:B------:R-:W-:Y:S01]  /*211f0*/  HMMA.16816.F32.BF16 R48, R4.reuse, R10, R48 ;  /* 0x0000000a0430723c */ /* 0x040fe20000041830 */
[----:B------:R-:W4:Y:S05]  /*21200*/  LDSM.16.MT88.4 R8, [R228+0x14800] ;  /* 0x01480000e408783b */ /* 0x000f2a0000004200 */
[C---:B---3--:R-:W-:Y:S06]  /*21210*/  HMMA.16816.F32.BF16 R60, R4.reuse, R20, R60 ;  /* 0x00000014043c723c */ /* 0x048fec000004183c */
[C---:B------:R-:W-:Y:S01]  /*21220*/  HMMA.16816.F32.BF16 R64, R4.reuse, R22, R64 ;  /* 0x000000160440723c */ /* 0x040fe20000041840 */
[----:B------:R-:W3:Y:S05]  /*21230*/  LDSM.16.MT88.4 R20, [R226+0x14800] ;  /* 0x01480000e214783b */ /* 0x000eea0000004200 */
[C---:B-1----:R-:W-:Y:S06]  /*21240*/  HMMA.16816.F32.BF16 R84, R4.reuse, R16, R84 ;  /* 0x000000100454723c */ /* 0x042fec0000041854 */
[C---:B------:R-:W-:Y:S01]  /*21250*/  HMMA.16816.F32.BF16 R88, R4.reuse, R18, R88 ;  /* 0x000000120458723c */ /* 0x040fe20000041858 */
[----:B------:R-:W-:Y:S05]  /*21260*/  LDSM.16.MT88.4 R16, [R227+0x16800] ;  /* 0x01680000e310783b */ /* 0x000fea0000004200 */
[C---:B--2---:R-:W-:Y:S06]  /*21270*/  HMMA.16816.F32.BF16 R68, R4.reuse, R12, R68 ;  /* 0x0000000c0444723c */ /* 0x044fec0000041844 */
        /* <DEDUP_REMOVED lines=19> */
[----:B------:R-:W4:Y:S05]  /*213b0*/  LDSM.16.MT88.4 R16, [R227+0x11000] ;  /* 0x01100000e310783b */ /* 0x000f2a0000004200 */
[C---:B---3--:R-:W-:Y:S06]  /*213c0*/  HMMA.16816.F32.BF16 R124, R4.reuse, R20, R124 ;  /* 0x00000014047c723c */ /* 0x048fec000004187c */
[----:B------:R-:W-:Y:S01]  /*213d0*/  HMMA.16816.F32.BF16 R128, R4, R22, R128 ;  /* 0x000000160480723c */ /* 0x000fe20000041880 */
[----:B------:R-:W-:Y:S06]  /*213e0*/  LDSM.16.MT88.4 R20, [R227+0x13000] ;  /* 0x01300000e314783b */ /* 0x000fec0000004200 */
        /* <DEDUP_REMOVED lines=10> */
[----:B-1----:R-:W-:Y:S01]  /*21490*/  HMMA.16816.F32.BF16 R160, R4, R12, R160 ;  /* 0x0000000c04a0723c */ /* 0x002fe200000418a0 */
[----:B------:R-:W-:Y:S01]  /*214a0*/  FADD.FTZ R0, R199, R0 ;  /* 0x00000000c7007221 */ /* 0x000fe20000010000 */
[----:B------:R-:W-:-:S04]  /*214b0*/  FADD.FTZ R191, R191, R190 ;  /* 0x000000bebfbf7221 */ /* 0x000fc80000010000 */
[C---:B------:R-:W-:Y:S01]  /*214c0*/  HMMA.16816.F32.BF16 R156, R4.reuse, R14, R156 ;  /* 0x0000000e049c723c */ /* 0x040fe2000004189c */
[----:B------:R-:W1:Y:S05]  /*214d0*/  LDSM.16.MT88.4 R12, [R229+0x13000] ;  /* 0x01300000e50c783b */ /* 0x000e6a0000004200 */
[C---:B--2---:R-:W-:Y:S06]  /*214e0*/  HMMA.16816.F32.BF16 R152, R4.reuse, R8, R152 ;  /* 0x000000080498723c */ /* 0x044fec0000041898 */
[C---:B------:R-:W-:Y:S01]  /*214f0*/  HMMA.16816.F32.BF16 R148, R4.reuse, R10, R148 ;  /* 0x0000000a0494723c */ /* 0x040fe20000041894 */
[----:B------:R-:W2:Y:S05]  /*21500*/  LDSM.16.MT88.4 R8, [R228+0x13000] ;  /* 0x01300000e408783b */ /* 0x000eaa0000004200 */
[C---:B----4-:R-:W-:Y:S06]  /*21510*/  HMMA.16816.F32.BF16 R144, R4.reuse, R16, R144 ;  /* 0x000000100490723c */ /* 0x050fec0000041890 */
[C---:B------:R-:W-:Y:S01]  /*21520*/  HMMA.16816.F32.BF16 R140, R4.reuse, R18, R140 ;  /* 0x00000012048c723c */ /* 0x040fe2000004188c */
[----:B------:R-:W-:Y:S05]  /*21530*/  LDSM.16.MT88.4 R16, [R229+0x15000] ;  /* 0x01500000e510783b */ /* 0x000fea0000004200 */
[C---:B------:R-:W-:Y:S06]  /*21540*/  HMMA.16816.F32.BF16 R136, R4.reuse, R24, R136 ;  /* 0x000000180488723c */ /* 0x040fec0000041888 */
        /* <DEDUP_REMOVED lines=13> */
[----:B------:R-:W-:Y:S05]  /*21620*/  LDSM.16.MT88.4 R24, [R226+0x17000] ;  /* 0x01700000e218783b */ /* 0x000fea0000004200 */
[C---:B------:R-:W-:Y:S06]  /*21630*/  HMMA.16816.F32.BF16 R68, R4.reuse, R16, R68 ;  /* 0x000000100444723c */ /* 0x040fec0000041844 */
[C---:B------:R-:W-:Y:S01]  /*21640*/  HMMA.16816.F32.BF16 R72, R4.reuse, R18, R72 ;  /* 0x000000120448723c */ /* 0x040fe20000041848 */
[----:B------:R-:W3:Y:S05]  /*21650*/  LDSM.16.MT88.4 R16, [R229+0x17000] ;  /* 0x01700000e510783b */ /* 0x000eea0000004200 */
        /* <DEDUP_REMOVED lines=21> */
[----:B------:R-:W-:Y:S01]  /*217b0*/  F2FP.BF16.F32.PACK_AB R4, R192, R181 ;  /* 0x000000b5c004723e */ /* 0x000fe200000010ff */
        /* <DEDUP_REMOVED lines=42> */
[C---:B------:R-:W-:Y:S06]  /*21a60*/  HMMA.16816.F32.BF16 R48, R4.reuse, R30, R48 ;  /* 0x0000001e0430723c */ /* 0x040fec0000041830 */
[C---:B------:R-:W-:Y:S06]  /*21a70*/  HMMA.16816.F32.BF16 R84, R4.reuse, R24, R84 ;  /* 0x000000180454723c */ /* 0x040fec0000041854 */
[C---:B------:R-:W-:Y:S06]  /*21a80*/  HMMA.16816.F32.BF16 R88, R4.reuse, R26, R88 ;  /* 0x0000001a0458723c */ /* 0x040fec0000041858 */
[C---:B---3--:R-:W-:Y:S06]  /*21a90*/  HMMA.16816.F32.BF16 R100, R4.reuse, R16, R100 ;  /* 0x000000100464723c */ /* 0x048fec0000041864 */
[C---:B------:R-:W-:Y:S06]  /*21aa0*/  HMMA.16816.F32.BF16 R104, R4.reuse, R18, R104 ;  /* 0x000000120468723c */ /* 0x040fec0000041868 */
[C---:B-1----:R-:W-:Y:S06]  /*21ab0*/  HMMA.16816.F32.BF16 R108, R4.reuse, R8, R108 ;  /* 0x00000008046c723c */ /* 0x042fec000004186c */
[C---:B------:R-:W-:Y:S06]  /*21ac0*/  HMMA.16816.F32.BF16 R112, R4.reuse, R10, R112 ;  /* 0x0000000a0470723c */ /* 0x040fec0000041870 */
[C---:B----4-:R-:W-:Y:S06]  /*21ad0*/  HMMA.16816.F32.BF16 R116, R4.reuse, R12, R116 ;  /* 0x0000000c0474723c */ /* 0x050fec0000041874 */
[C---:B------:R-:W-:Y:S06]  /*21ae0*/  HMMA.16816.F32.BF16 R120, R4.reuse, R14, R120 ;  /* 0x0000000e0478723c */ /* 0x040fec0000041878 */
[C---:B--2---:R-:W-:Y:S06]  /*21af0*/  HMMA.16816.F32.BF16 R124, R4.reuse, R20, R124 ;  /* 0x00000014047c723c */ /* 0x044fec000004187c */
[----:B------:R-:W-:-:S15]  /*21b00*/  HMMA.16816.F32.BF16 R128, R4, R22, R128 ;  /* 0x000000160480723c */ /* 0x000fde0000041880 */
[----:B------:R-:W-:-:S09]  /*21b10*/  NOP ;  /* 0x0000000000007918 */ /* 0x000fd20000000000 */
.L_x_1479:
[----:B------:R-:W-:-:S13]  /*21b20*/  ISETP.GE.AND P0, PT, R243, 0x1, PT ;  /* 0x00000001f300780c */ /* 0x000fda0003f06270 */
[----:B------:R-:W-:Y:S05]  /*21b30*/  @!P0 BRA `(.L_x_1488) ;  /* 0x0000004c00948947 */ /* 0x000fea0003800000 */
[----:B------:R-:W-:Y:S02]  /*21b40*/  MOV R0, R3 ;  /* 0x0000000300007202 */ /* 0x000fe40000000f00 */
[----:B------:R-:W-:-:S07]  /*21b50*/  MOV R169, R164 ;  /* 0x000000a400a97202 */ /* 0x000fce0000000f00 */
.L_x_1497:
        /* <DEDUP_REMOVED lines=11> */
[C---:B--2---:R-:W-:Y:S02]  /*21c10*/  R2UR UR4, R170.reuse ;  /* 0x00000000aa0472ca */ /* 0x044fe400000e0000 */
[C---:B------:R-:W-:Y:S02]  /*21c20*/  R2UR UR5, R171.reuse ;  /* 0x00000000ab0572ca */ /* 0x040fe400000e0000 */
[C---:B------:R-:W-:Y:S02]  /*21c30*/  R2UR UR10, R170.reuse ;  /* 0x00000000aa0a72ca */ /* 0x040fe400000e0000 */
[C---:B------:R-:W-:Y:S02]  /*21c40*/  R2UR UR11, R171.reuse ;  /* 0x00000000ab0b72ca */ /* 0x040fe400000e0000 */
[C---:B------:R-:W-:Y:S02]  /*21c50*/  R2UR UR12, R170.reuse ;  /* 0x00000000aa0c72ca */ /* 0x040fe400000e0000 */
[C---:B------:R-:W-:Y:S02]  /*21c60*/  R2UR UR13, R171.reuse ;  /* 0x00000000ab0d72ca */ /* 0x040fe400000e0000 */
[----:B------:R-:W-:Y:S02]  /*21c70*/  R2UR UR8, R170 ;  /* 0x00000000aa0872ca */ /* 0x000fe400000e0000 */
[----:B------:R-:W-:Y:S01]  /*21c80*/  R2UR UR9, R171 ;  /* 0x00000000ab0972ca */ /* 0x000fe200000e0000 */
[----:B-1----:R-:W2:Y:S02]  /*21c90*/  LD.E R11, desc[UR4][R2.64+0x170] ;  /* 0x00017004020b7980 */ /* 0x002ea4000c101900 */
[-C--:B--2---:R-:W-:Y:S02]  /*21ca0*/  IABS R8, R11.reuse ;  /* 0x0000000b00087213 */ /* 0x084fe40000000000 */
[-C--:B------:R-:W-:Y:S02]  /*21cb0*/  IABS R6, R11.reuse ;  /* 0x0000000b00067213 */ /* 0x080fe40000000000 */
[----:B------:R-:W1:Y:S03]  /*21cc0*/  I2F.RP R7, R8 ;  /* 0x0000000800077306 */ /* 0x000e660000209400 */
[----:B------:R-:W-:Y:S07]  /*21cd0*/  IMAD.MOV R6, RZ, RZ, -R6 ;  /* 0x000000ffff067224 */ /* 0x000fee00078e0a06 */
[----:B-1----:R-:W1:Y:S02]  /*21ce0*/  MUFU.RCP R4, R7 ;  /* 0x0000000700047308 */ /* 0x002e640000001000 */
[----:B-1----:R-:W-:Y:S01]  /*21cf0*/  VIADD R14, R4, 0xffffffe ;  /* 0x0ffffffe040e7836 */ /* 0x002fe20000000000 */
[----:B------:R-:W-:Y:S01]  /*21d00*/  IABS R7, R12 ;  /* 0x0000000c00077213 */ /* 0x000fe20000000000 */
[C---:B------:R-:W-:Y:S01]  /*21d10*/  VIADD R4, R12.reuse, 0xffffffc0 ;  /* 0xffffffc00c047836 */ /* 0x040fe20000000000 */
[-C--:B------:R-:W-:Y:S05]  /*21d20*/  LOP3.LUT R12, R12, R11.reuse, RZ, 0x3c, !PT ;  /* 0x0000000b0c0c7212 */ /* 0x080fea00078e3cff */
[----:B------:R-:W1:Y:S02]  /*21d30*/  F2I.FTZ.U32.TRUNC.NTZ R15, R14 ;  /* 0x0000000e000f7305 */ /* 0x000e64000021f000 */
[--C-:B-1----:R-:W-:Y:S02]  /*21d40*/  IMAD.MOV R5, RZ, RZ, -R15.reuse ;  /* 0x000000ffff057224 */ /* 0x102fe400078e0a0f */
[----:B------:R-:W-:Y:S02]  /*21d50*/  IMAD.MOV.U32 R14, RZ, RZ, RZ ;  /* 0x000000ffff0e7224 */ /* 0x000fe400078e00ff */
[----:B------:R-:W-:Y:S01]  /*21d60*/  IMAD R10, R5, R8, RZ ;  /* 0x00000008050a7224 */ /* 0x000fe200078e02ff */
[----:B------:R-:W-:Y:S02]  /*21d70*/  IABS R5, R4 ;  /* 0x0000000400057213 */ /* 0x000fe40000000000 */
[----:B------:R-:W-:Y:S01]  /*21d80*/  LOP3.LUT R4, R4, R11, RZ, 0x3c, !PT ;  /* 0x0000000b04047212 */ /* 0x000fe200078e3cff */
[----:B------:R-:W-:Y:S02]  /*21d90*/  IMAD.HI.U32 R10, R15, R10, R14 ;  /* 0x0000000a0f0a7227 */ /* 0x000fe400078e000e */
[----:B------:R-:W2:Y:S01]  /*21da0*/  LD.E.64 R14, desc[UR8][R2.64+0x28] ;  /* 0x00002808020e7980 */ /* 0x000ea2000c101b00 */
[----:B------:R-:W-:Y:S03]  /*21db0*/  ISETP.GE.AND P0, PT, R4, RZ, PT ;  /* 0x000000ff0400720c */ /* 0x000fe60003f06270 */
        /* <DEDUP_REMOVED lines=13> */
[----:B------:R-:W3:Y:S01]  /*21e90*/  LD.E.64 R12, desc[UR4][R2.64+0x40] ;  /* 0x00004004020c7980 */ /* 0x000ee2000c101b00 */
[----:B------:R-:W-:Y:S02]  /*21ea0*/  ISETP.NE.AND P2, PT, R11, RZ, PT ;  /* 0x000000ff0b00720c */ /* 0x000fe40003f45270 */
[----:B------:R-:W-:Y:S04]  /*21eb0*/  LOP3.LUT R7, RZ, R11, RZ, 0x33, !PT ;  /* 0x0000000bff077212 */ /* 0x000fe800078e33ff */
[----:B------:R-:W-:Y:S02]  /*21ec0*/  @P3 VIADD R9, R9, 0x1 ;  /* 0x0000000109093836 */ /* 0x000fe40000000000 */
[----:B------:R-:W-:Y:S02]  /*21ed0*/  @P4 VIADD R10, R10, 0x1 ;  /* 0x000000010a0a4836 */ /* 0x000fe40000000000 */
[----:B------:R-:W-:Y:S02]  /*21ee0*/  @!P0 IMAD.MOV R9, RZ, RZ, -R9 ;  /* 0x000000ffff098224 */ /* 0x000fe400078e0a09 */
[----:B------:R-:W-:Y:S03]  /*21ef0*/  @!P1 IMAD.MOV R10, RZ, RZ, -R10 ;  /* 0x000000ffff0a9224 */ /* 0x000fe600078e0a0a */
[C---:B------:R-:W-:Y:S02]  /*21f00*/  SEL R9, R7.reuse, R9, !P2 ;  /* 0x0000000907097207 */ /* 0x040fe40005000000 */
[----:B------:R-:W-:Y:S02]  /*21f10*/  SEL R7, R7, R10, !P2 ;  /* 0x0000000a07077207 */ /* 0x000fe40005000000 */
[-C--:B------:R-:W-:Y:S02]  /*21f20*/  LEA R18, P1, R9, R244.reuse, 0x2 ;  /* 0x000000f409127211 */ /* 0x080fe400078210ff */
[----:B------:R-:W-:Y:S02]  /*21f30*/  LEA R16, P0, R7, R244, 0x2 ;  /* 0x000000f407107211 */ /* 0x000fe400078010ff */
[-C--:B------:R-:W-:Y:S02]  /*21f40*/  LEA.HI.X.SX32 R19, R9, R245.reuse, 0x2, P1 ;  /* 0x000000f509137211 */ /* 0x080fe400008f16ff */
[C---:B------:R-:W-:Y:S02]  /*21f50*/  LEA.HI.X.SX32 R17, R7.reuse, R245, 0x2, P0 ;  /* 0x000000f507117211 */ /* 0x040fe400000f16ff */
[----:B------:R-:W-:Y:S01]  /*21f60*/  IADD3 R6, R7, -R9, RZ ;  /* 0x8000000907067210 */ /* 0x000fe20007ffe0ff */
[----:B------:R-:W4:Y:S04]  /*21f70*/  LD.E R4, desc[UR10][R18.64] ;  /* 0x0000000a12047980 */ /* 0x000f28000c101900 */
[----:B------:R-:W-:Y:S01]  /*21f80*/  IMAD R11, R11, R6, -0x40 ;  /* 0xffffffc00b0b7424 */ /* 0x000fe200078e0206 */
[----:B------:R-:W4:Y:S04]  /*21f90*/  LD.E R5, desc[UR12][R16.64] ;  /* 0x0000000c10057980 */ /* 0x000f28000c101900 */
[----:B------:R-:W-:Y:S01]  /*21fa0*/  SHF.R.S32.HI R7, RZ, 0x1f, R11 ;  /* 0x0000001fff077819 */ /* 0x000fe2000001140b */
[-C--:B---3--:R-:W-:Y:S02]  /*21fb0*/  IMAD R6, R13, R11.reuse, RZ ;  /* 0x0000000b0d067224 */ /* 0x088fe400078e02ff */
[C---:B------:R-:W-:Y:S04]  /*21fc0*/  IMAD.WIDE.U32 R8, R12.reuse, R11, RZ ;  /* 0x0000000b0c087225 */ /* 0x040fe800078e00ff */
[----:B------:R-:W-:Y:S04]  /*21fd0*/  IMAD R6, R12, R7, R6 ;  /* 0x000000070c067224 */ /* 0x000fe800078e0206 */
[----:B------:R-:W-:Y:S02]  /*21fe0*/  IMAD.IADD R9, R9, 0x1, R6 ;  /* 0x0000000109097824 */ /* 0x000fe400078e0206 */
[----:B----4-:R-:W-:Y:S04]  /*21ff0*/  IMAD.IADD R5, R4, 0x1, -R5 ;  /* 0x0000000104057824 */ /* 0x010fe800078e0a05 */
[----:B--2---:R-:W-:Y:S01]  /*22000*/  IMAD R7, R15, R5, RZ ;  /* 0x000000050f077224 */ /* 0x004fe200078e02ff */
[----:B------:R-:W-:Y:S01]  /*22010*/  SHF.R.S32.HI R4, RZ, 0x1f, R5 ;  /* 0x0000001fff047819 */ /* 0x000fe20000011405 */
[----:B------:R-:W-:Y:S04]  /*22020*/  IMAD.WIDE.U32 R8, R5, R14, R8 ;  /* 0x0000000e05087225 */ /* 0x000fe800078e0008 */
[----:B------:R-:W-:Y:S04]  /*22030*/  IMAD R7, R14, R4, R7 ;  /* 0x000000040e077224 */ /* 0x000fe800078e0207 */
[----:B------:R-:W-:Y:S01]  /*22040*/  IMAD.IADD R6, R9, 0x1, R7 ;  /* 0x0000000109067824 */ /* 0x000fe200078e0207 */
[----:B------:R-:W-:Y:S05]  /*22050*/  BRA `(.L_x_1491) ;  /* 0x0000000000187947 */ /* 0x000fea0003800000 */
.L_x_1490:
[----:B--2---:R-:W-:Y:S02]  /*22060*/  R2UR UR4, R170 ;  /* 0x00000000aa0472ca */ /* 0x004fe400000e0000 */
[----:B------:R-:W-:Y:S11]  /*22070*/  R2UR UR5, R171 ;  /* 0x00000000ab0572ca */ /* 0x000ff600000e0000 */
[----:B------:R-:W-:Y:S02]  /*22080*/  @!UPT UIADD3 URZ, URZ, URZ, URZ ;  /* 0x0000003f3f3ff290 */ /* 0x000fe4000fffe03f */
[----:B-1----:R-:W2:Y:S02]  /*22090*/  LD.E R8, desc[UR4][R2.64+0x40] ;  /* 0x0000400402087980 */ /* 0x002ea4000c101900 */
[----:B--2---:R-:W-:Y:S05]  /*220a0*/  IMAD.U32 R8, R8, -0x40, RZ ;  /* 0xffffffc008087824 */ /* 0x004fea00078e00ff */
[----:B------:R-:W-:Y:S02]  /*220b0*/  SHF.R.S32.HI R6, RZ, 0x1f, R8 ;  /* 0x0000001fff067819 */ /* 0x000fe40000011408 */
.L_x_1491:
[----:B------:R-:W-:Y:S05]  /*220c0*/  BSYNC B0 ;  /* 0x0000000000007941 */ /* 0x000fea0003800000 */
.L_x_1489:
[C---:B------:R-:W-:Y:S01]  /*220d0*/  LOP3.LUT P6, RZ, R246.reuse, 0x1, RZ, 0xc0, !PT ;  /* 0x00000001f6ff7812 */ /* 0x040fe200078cc0ff */
[----:B------:R-:W-:Y:S01]  /*220e0*/  BSSY B1, `(.L_x_1492) ;  /* 0x000027c000017945 */ /* 0x000fe20003800000 */
[C---:B------:R-:W-:Y:S02]  /*220f0*/  LOP3.LUT P5, RZ, R246.reuse, 0x2, RZ, 0xc0, !PT ;  /* 0x00000002f6ff7812 */ /* 0x040fe400078ac0ff */
[----:B------:R-:W-:Y:S02]  /*22100*/  LOP3.LUT P4, RZ, R246, 0x4, RZ, 0xc0, !PT ;  /* 0x00000004f6ff7812 */ /* 0x000fe4000788c0ff */
[----:B------:R-:W-:Y:S02]  /*22110*/  LEA R250, P1, R8, R188, 0x1 ;  /* 0x000000bc08fa7211 */ /* 0x000fe400078208ff */
[----:B------:R-:W-:Y:S02]  /*22120*/  LOP3.LUT P3, RZ, R246, 0x8, RZ, 0xc0, !PT ;  /* 0x00000008f6ff7812 */ /* 0x000fe4000786c0ff */
[CC--:B------:R-:W-:Y:S02]  /*22130*/  LEA.HI.X R251, R8.reuse, R189.reuse, R6, 0x1, P1 ;  /* 0x000000bd08fb7211 */ /* 0x0c0fe400008f0c06 */
[----:B------:R-:W-:Y:S02]  /*22140*/  IADD3 R7, P0, R8, R230, RZ ;  /* 0x000000e608077210 */ /* 0x000fe40007f1e0ff */
[----:B------:R-:W-:Y:S02]  /*22150*/  @P6 R2UR UR4, R170 ;  /* 0x00000000aa0462ca */ /* 0x000fe400000e0000 */
[C---:B------:R-:W-:Y:S01]  /*22160*/  @P6 R2UR UR5, R171.reuse ;  /* 0x00000000ab0562ca */ /* 0x040fe200000e0000 */
[--C-:B------:R-:W-:Y:S01]  /*22170*/  IMAD.X R6, R6, 0x1, R231.reuse, P0 ;  /* 0x0000000106067824 */ /* 0x100fe200000e06e7 */
        /* <DEDUP_REMOVED lines=37> */
[--C-:B------:R-:W-:Y:S01]  /*223d0*/  IMAD.X R6, R6, 0x1, R231.reuse, P2 ;  /* 0x0000000106067824 */ /* 0x100fe200010e06e7 */
        /* <DEDUP_REMOVED lines=21> */
[-C--:B------:R-:W-:Y:S01]  /*22530*/  @P6 LEA R24, P0, R4, R188.reuse, 0x1 ;  /* 0x000000bc04186211 */ /* 0x080fe200078008ff */
        /* <DEDUP_REMOVED lines=12> */
[----:B------:R1:W-:Y:S01]  /*22600*/  @P3 LDGSTS.E.BYPASS.LTC128B.128 [R241+0x16800], desc[UR12][R8.64+0x180] ;  /* 0x1680018008f13fae */ /* 0x0003e2000b901d4c */
[----:B------:R-:W-:Y:S02]  /*22610*/  @P6 R2UR UR12, R170 ;  /* 0x00000000aa0c62ca */ /* 0x000fe400000e0000 */
[C---:B------:R-:W-:Y:S01]  /*22620*/  @P6 R2UR UR13, R171.reuse ;  /* 0x00000000ab0d62ca */ /* 0x040fe200000e0000 */
[----:B------:R-:W-:Y:S01]  /*22630*/  @!P3 STS.128 [R241+0x16800], RZ ;  /* 0x016800fff100b388 */ /* 0x000fe20000000c00 */
[CCC-:B------:R-:W-:Y:S02]  /*22640*/  @P5 LEA.HI.X R31, R4.reuse, R189.reuse, R6.reuse, 0x1, P2 ;  /* 0x000000bd041f5211 */ /* 0x1c0fe400010f0c06 */
[-CC-:B------:R-:W-:Y:S01]  /*22650*/  @P4 LEA.HI.X R29, R4, R189.reuse, R6.reuse, 0x1, P1 ;  /* 0x000000bd041d4211 */ /* 0x180fe200008f0c06 */
[----:B------:R-:W-:Y:S01]  /*22660*/  @!PT LDS RZ, [RZ] ;  /* 0x00000000fffff984 */ /* 0x000fe20000000800 */
[----:B------:R-:W-:Y:S01]  /*22670*/  @!PT LDS RZ, [RZ] ;  /* 0x00000000fffff984 */ /* 0x000fe20000000800 */
[----:B------:R-:W-:Y:S01]  /*22680*/  @!PT LDS RZ, [RZ] ;  /* 0x00000000fffff984 */ /* 0x000fe20000000800 */
[----:B------:R-:W-:Y:S01]  /*22690*/  @P6 LDGSTS.E.BYPASS.LTC128B.128 [R241+0x11000], desc[UR10][R22.64] ;  /* 0x1100000016f16fae */ /* 0x000fe2000b901d4a */
[----:B------:R-:W-:Y:S02]  /*226a0*/  @P5 R2UR UR10, R170 ;  /* 0x00000000aa0a52ca */ /* 0x000fe400000e0000 */
[C---:B------:R-:W-:Y:S01]  /*226b0*/  @P5 R2UR UR11, R171.reuse ;  /* 0x00000000ab0b52ca */ /* 0x040fe200000e0000 */
        /* <DEDUP_REMOVED lines=14> */
[----:B------:R-:W-:Y:S01]  /*227a0*/  @P4 LDGSTS.E.BYPASS.LTC128B.128 [R241+0x15000], desc[UR4][R18.64+0x100] ;  /* 0x1500010012f14fae */ /* 0x000fe2000b901d44 */
[C---:B------:R-:W-:Y:S02]  /*227b0*/  @P3 R2UR UR4, R170.reuse ;  /* 0x00000000aa0432ca */ /* 0x040fe400000e0000 */
[C---:B------:R-:W-:Y:S01]  /*227c0*/  @P3 R2UR UR5, R171.reuse ;  /* 0x00000000ab0532ca */ /* 0x040fe200000e0000 */
        /* <DEDUP_REMOVED lines=25> */
[----:B------:R-:W-:Y:S02]  /*22960*/  R2UR UR4, R170 ;  /* 0x00000000aa0472ca */ /* 0x000fe400000e0000 */
[----:B------:R-:W-:Y:S01]  /*22970*/  R2UR UR5, R171 ;  /* 0x00000000ab0572ca */ /* 0x000fe200000e0000 */
[----:B------:R-:W-:Y:S04]  /*22980*/  @!P3 STS.128 [R241+0x17800], RZ ;  /* 0x017800fff100b388 */ /* 0x000fe80000000c00 */
[----:B------:R-:W-:Y:S04]  /*22990*/  LDSM.16.M88.4 R32, [R225] ;  /* 0x00000000e120783b */ /* 0x000fe80000000200 */
[----:B-1----:R-:W1:Y:S04]  /*229a0*/  LDSM.16.M88.4 R8, [R224+0x8000] ;  /* 0x00800000e008783b */ /* 0x002e680000000200 */
[----:B--2---:R-:W2:Y:S04]  /*229b0*/  LDSM.16.M88.4 R16, [R224+0x8800] ;  /* 0x00880000e010783b */ /* 0x004ea80000000200 */
[----:B---3--:R-:W3:Y:S04]  /*229c0*/  LDSM.16.M88.4 R24, [R224+0x9000] ;  /* 0x00900000e018783b */ /* 0x008ee80000000200 */
[----:B------:R-:W5:Y:S04]  /*229d0*/  LDSM.16.M88.4 R164, [R224+0x9800] ;  /* 0x00980000e0a4783b */ /* 0x000f680000000200 */
[----:B------:R-:W0:Y:S04]  /*229e0*/  LDGDEPBAR ;  /* 0x00000000000079af */ /* 0x000e280000000000 */
[----:B------:R-:W-:Y:S04]  /*229f0*/  LDSM.16.M88.4 R172, [R223] ;  /* 0x00000000dfac783b */ /* 0x000fe80000000200 */
[----:B------:R-:W5:Y:S04]  /*22a00*/  LDSM.16.M88.4 R176, [R222] ;  /* 0x00000000deb0783b */ /* 0x000f680000000200 */
[----:B------:R-:W5:Y:S04]  /*22a10*/  LDSM.16.M88.4 R180, [R218] ;  /* 0x00000000dab4783b */ /* 0x000f680000000200 */
[----:B------:R-:W5:Y:S04]  /*22a20*/  LDSM.16.M88.4 R184, [R217] ;  /* 0x00000000d9b8783b */ /* 0x000f680000000200 */
[----:B----4-:R-:W4:Y:S01]  /*22a30*/  LDSM.16.M88.4 R188, [R216] ;  /* 0x00000000d8bc783b */ /* 0x010f220000000200 */
[C---:B-1----:R-:W-:Y:S03]  /*22a40*/  HMMA.16816.F32.BF16 R4, R32.reuse, R8, RZ ;  /* 0x000000082004723c */ /* 0x042fe600000418ff */
[----:B------:R-:W-:Y:S04]  /*22a50*/  LDSM.16.M88.4 R192, [R221] ;  /* 0x00000000ddc0783b */ /* 0x000fe80000000200 */
[----:B------:R-:W1:Y:S01]  /*22a60*/  LDSM.16.M88.4 R196, [R219+0x8000] ;  /* 0x00800000dbc4783b */ /* 0x000e620000000200 */
[C---:B------:R-:W-:Y:S03]  /*22a70*/  HMMA.16816.F32.BF16 R8, R32.reuse, R10, RZ ;  /* 0x0000000a2008723c */ /* 0x040fe600000418ff */
[----:B------:R-:W-:Y:S03]  /*22a80*/  LDSM.16.M88.4 R200, [R215] ;  /* 0x00000000d7c8783b */ /* 0x000fe60000000200 */
[C---:B--2---:R-:W-:Y:S01]  /*22a90*/  HMMA.16816.F32.BF16 R12, R32.reuse, R16, RZ ;  /* 0x00000010200c723c */ /* 0x044fe200000418ff */
[----:B------:R-:W2:Y:S05]  /*22aa0*/  LD.E R248, desc[UR4][R2.64+0x18c] ;  /* 0x00018c0402f87980 */ /* 0x000eaa000c101900 */
[C---:B------:R-:W-:Y:S06]  /*22ab0*/  HMMA.16816.F32.BF16 R16, R32.reuse, R18, RZ ;  /* 0x000000122010723c */ /* 0x040fec00000418ff */
[C---:B---3--:R-:W-:Y:S06]  /*22ac0*/  HMMA.16816.F32.BF16 R20, R32.reuse, R24, RZ ;  /* 0x000000182014723c */ /* 0x048fec00000418ff */
[C---:B------:R-:W-:Y:S06]  /*22ad0*/  HMMA.16816.F32.BF16 R24, R32.reuse, R26, RZ ;  /* 0x0000001a2018723c */ /* 0x040fec00000418ff */
[C---:B-----5:R-:W-:Y:S06]  /*22ae0*/  HMMA.16816.F32.BF16 R28, R32.reuse, R164, RZ ;  /* 0x000000a4201c723c */ /* 0x060fec00000418ff */
[----:B------:R-:W-:Y:S01]  /*22af0*/  HMMA.16816.F32.BF16 R32, R32, R166, RZ ;  /* 0x000000a62020723c */ /* 0x000fe200000418ff */
[----:B------:R-:W3:Y:S05]  /*22b00*/  LDSM.16.M88.4 R164, [R219+0x8800] ;  /* 0x00880000dba4783b */ /* 0x000eea0000000200 */
[C---:B------:R-:W-:Y:S06]  /*22b10*/  HMMA.16816.F32.BF16 R4, R172.reuse, R176, R4 ;  /* 0x000000b0ac04723c */ /* 0x040fec0000041804 */
[C---:B------:R-:W-:Y:S01]  /*22b20*/  HMMA.16816.F32.BF16 R8, R172.reuse, R178, R8 ;  /* 0x000000b2ac08723c */ /* 0x040fe20000041808 */
[----:B------:R-:W5:Y:S05]  /*22b30*/  LDSM.16.M88.4 R176, [R219+0x9000] ;  /* 0x00900000dbb0783b */ /* 0x000f6a0000000200 */
[C---:B------:R-:W-:Y:S06]  /*22b40*/  HMMA.16816.F32.BF16 R12, R172.reuse, R180, R12 ;  /* 0x000000b4ac0c723c */ /* 0x040fec000004180c */
[C---:B------:R-:W-:Y:S01]  /*22b50*/  HMMA.16816.F32.BF16 R16, R172.reuse, R182, R16 ;  /* 0x000000b6ac10723c */ /* 0x040fe20000041810 */
[----:B------:R-:W5:Y:S05]  /*22b60*/  LDSM.16.M88.4 R180, [R219+0x9800] ;  /* 0x00980000dbb4783b */ /* 0x000f6a0000000200 */
[C---:B------:R-:W-:Y:S06]  /*22b70*/  HMMA.16816.F32.BF16 R20, R172.reuse, R184, R20 ;  /* 0x000000b8ac14723c */ /* 0x040fec0000041814 */
[C---:B------:R-:W-:Y:S01]  /*22b80*/  HMMA.16816.F32.BF16 R24, R172.reuse, R186, R24 ;  /* 0x000000baac18723c */ /* 0x040fe20000041818 */
[----:B------:R-:W5:Y:S05]  /*22b90*/  LDSM.16.M88.4 R184, [R220] ;  /* 0x00000000dcb8783b */ /* 0x000f6a0000000200 */
[C---:B----4-:R-:W-:Y:S06]  /*22ba0*/  HMMA.16816.F32.BF16 R28, R172.reuse, R188, R28 ;  /* 0x000000bcac1c723c */ /* 0x050fec000004181c */
[----:B------:R-:W-:Y:S01]  /*22bb0*/  HMMA.16816.F32.BF16 R32, R172, R190, R32 ;  /* 0x000000beac20723c */ /* 0x000fe20000041820 */
[----:B------:R-:W4:Y:S04]  /*22bc0*/  LDSM.16.M88.4 R172, [R215+0x800] ;  /* 0x00080000d7ac783b */ /* 0x000f280000000200 */
[----:B------:R-:W4:Y:S01]  /*22bd0*/  LDSM.16.M88.4 R188, [R215+0x1000] ;  /* 0x00100000d7bc783b */ /* 0x000f220000000200 */
[C---:B-1----:R-:W-:Y:S06]  /*22be0*/  HMMA.16816.F32.BF16 R4, R192.reuse, R196, R4 ;  /* 0x000000c4c004723c */ /* 0x042fec0000041804 */
[C---:B------:R-:W-:Y:S01]  /*22bf0*/  HMMA.16816.F32.BF16 R8, R192.reuse, R198, R8 ;  /* 0x000000c6c008723c */ /* 0x040fe20000041808 */
[----:B------:R-:W1:Y:S05]  /*22c00*/  LDSM.16.M88.4 R196, [R215+0x1800] ;  /* 0x00180000d7c4783b */ /* 0x000e6a0000000200 */
[C---:B---3--:R-:W-:Y:S06]  /*22c10*/  HMMA.16816.F32.BF16 R12, R192.reuse, R164, R12 ;  /* 0x000000a4c00c723c */ /* 0x048fec000004180c */
[C---:B------:R-:W-:Y:S01]  /*22c20*/  HMMA.16816.F32.BF16 R16, R192.reuse, R166, R16 ;  /* 0x000000a6c010723c */ /* 0x040fe20000041810 */
[----:B------:R-:W-:Y:S05]  /*22c30*/  LDSM.16.M88.4 R164, [R225+0x2000] ;  /* 0x00200000e1a4783b */ /* 0x000fea0000000200 */
[C---:B-----5:R-:W-:Y:S06]  /*22c40*/  HMMA.16816.F32.BF16 R20, R192.reuse, R176, R20 ;  /* 0x000000b0c014723c */ /* 0x060fec0000041814 */
[C---:B------:R-:W-:Y:S01]  /*22c50*/  HMMA.16816.F32.BF16 R24, R192.reuse, R178, R24 ;  /* 0x000000b2c018723c */ /* 0x040fe20000041818 */
[----:B------:R-:W3:Y:S05]  /*22c60*/  LDSM.16.M88.4 R176, [R224+0xa000] ;  /* 0x00a00000e0b0783b */ /* 0x000eea0000000200 */
[C---:B------:R-:W-:Y:S06]  /*22c70*/  HMMA.16816.F32.BF16 R28, R192.reuse, R180, R28 ;  /* 0x000000b4c01c723c */ /* 0x040fec000004181c */
[----:B------:R-:W-:Y:S01]  /*22c80*/  HMMA.16816.F32.BF16 R32, R192, R182, R32 ;  /* 0x000000b6c020723c */ /* 0x000fe20000041820 */
[----:B------:R-:W5:Y:S04]  /*22c90*/  LDSM.16.M88.4 R180, [R224+0xa800] ;  /* 0x00a80000e0b4783b */ /* 0x000f680000000200 */
[----:B------:R-:W5:Y:S01]  /*22ca0*/  LDSM.16.M88.4 R192, [R224+0xb000] ;  /* 0x00b00000e0c0783b */ /* 0x000f620000000200 */
[C---:B------:R-:W-:Y:S06]  /*22cb0*/  HMMA.16816.F32.BF16 R4, R184.reuse, R200, R4 ;  /* 0x000000c8b804723c */ /* 0x040fec0000041804 */
[C---:B------:R-:W-:Y:S01]  /*22cc0*/  HMMA.16816.F32.BF16 R8, R184.reuse, R202, R8 ;  /* 0x000000cab808723c */ /* 0x040fe20000041808 */
[----:B------:R-:W5:Y:S05]  /*22cd0*/  LDSM.16.M88.4 R200, [R224+0xb800] ;  /* 0x00b80000e0c8783b */ /* 0x000f6a0000000200 */
[C---:B----4-:R-:W-:Y:S06]  /*22ce0*/  HMMA.16816.F32.BF16 R12, R184.reuse, R172, R12 ;  /* 0x000000acb80c723c */ /* 0x050fec000004180c */
[C---:B------:R-:W-:Y:S01]  /*22cf0*/  HMMA.16816.F32.BF16 R16, R184.reuse, R174, R16 ;  /* 0x000000aeb810723c */ /* 0x040fe20000041810 */
[----:B------:R-:W-:Y:S05]  /*22d00*/  LDSM.16.M88.4 R172, [R223+0x2000] ;  /* 0x00200000dfac783b */ /* 0x000fea0000000200 */
[C---:B------:R-:W-:Y:S06]  /*22d10*/  HMMA.16816.F32.BF16 R20, R184.reuse, R188, R20 ;  /* 0x000000bcb814723c */ /* 0x040fec0000041814 */
[C---:B------:R-:W-:Y:S01]  /*22d20*/  HMMA.16816.F32.BF16 R24, R184.reuse, R190, R24 ;  /* 0x000000beb818723c */ /* 0x040fe20000041818 */
[----:B------:R-:W4:Y:S05]  /*22d30*/  LDSM.16.M88.4 R188, [R214] ;  /* 0x00000000d6bc783b */ /* 0x000f2a0000000200 */
[C---:B-1----:R-:W-:Y:S06]  /*22d40*/  HMMA.16816.F32.BF16 R28, R184.reuse, R196, R28 ;  /* 0x000000c4b81c723c */ /* 0x042fec000004181c */
[----:B------:R-:W-:Y:S01]  /*22d50*/  HMMA.16816.F32.BF16 R32, R184, R198, R32 ;  /* 0x000000c6b820723c */ /* 0x000fe20000041820 */
[----:B------:R-:W1:Y:S04]  /*22d60*/  LDSM.16.M88.4 R184, [R213] ;  /* 0x00000000d5b8783b */ /* 0x000e680000000200 */
[----:B------:R-:W1:Y:S01]  /*22d70*/  LDSM.16.M88.4 R196, [R212] ;  /* 0x00000000d4c4783b */ /* 0x000e620000000200 */
[C---:B---3--:R-:W-:Y:S06]  /*22d80*/  HMMA.16816.F32.BF16 R4, R164.reuse, R176, R4 ;  /* 0x000000b0a404723c */ /* 0x048fec0000041804 */
[C---:B------:R-:W-:Y:S01]  /*22d90*/  HMMA.16816.F32.BF16 R8, R164.reuse, R178, R8 ;  /* 0x000000b2a408723c */ /* 0x040fe20000041808 */
[----:B------:R-:W3:Y:S05]  /*22da0*/  LDSM.16.M88.4 R176, [R211] ;  /* 0x00000000d3b0783b */ /* 0x000eea0000000200 */
        /* <DEDUP_REMOVED lines=9> */
[----:B------:R-:W-:Y:S01]  /*22e40*/  LDSM.16.M88.4 R200, [R215+0x2000] ;  /* 0x00200000d7c8783b */ /* 0x000fe20000000200 */
        /* <DEDUP_REMOVED lines=9> */
[C---:B---3--:R-:W-:Y:S06]  /*22ee0*/  HMMA.16816.F32.BF16 R28, R172.reuse, R176, R28 ;  /* 0x000000b0ac1c723c */ /* 0x048fec000004181c */
[----:B------:R-:W-:Y:S01]  /*22ef0*/  HMMA.16816.F32.BF16 R32, R172, R178, R32 ;  /* 0x000000b2ac20723c */ /* 0x000fe20000041820 */
[----:B------:R-:W3:Y:S04]  /*22f00*/  LDSM.16.M88.4 R172, [R215+0x2800] ;  /* 0x00280000d7ac783b */ /* 0x000ee80000000200 */
[----:B------:R-:W2:Y:S01]  /*22f10*/  LDSM.16.M88.4 R176, [R215+0x3000] ;  /* 0x00300000d7b0783b */ /* 0x000ea20000000200 */
[C---:B-----5:R-:W-:Y:S06]  /*22f20*/  HMMA.16816.F32.BF16 R4, R180.reuse, R192, R4 ;  /* 0x000000c0b404723c */ /* 0x060fec0000041804 */
[C---:B------:R-:W-:Y:S01]  /*22f30*/  HMMA.16816.F32.BF16 R8, R180.reuse, R194, R8 ;  /* 0x000000c2b408723c */ /* 0x040fe20000041808 */
[----:B------:R-:W5:Y:S05]  /*22f40*/  LDSM.16.M88.4 R192, [R215+0x3800] ;  /* 0x00380000d7c0783b */ /* 0x000f6a0000000200 */
[C---:B------:R-:W-:Y:S06]  /*22f50*/  HMMA.16816.F32.BF16 R12, R180.reuse, R164, R12 ;  /* 0x000000a4b40c723c */ /* 0x040fec000004180c */
[C---:B------:R-:W-:Y:S01]  /*22f60*/  HMMA.16816.F32.BF16 R16, R180.reuse, R166, R16 ;  /* 0x000000a6b410723c */ /* 0x040fe20000041810 */
[----:B------:R-:W-:Y:S05]  /*22f70*/  LDSM.16.M88.4 R164, [R225+0x4000] ;  /* 0x00400000e1a4783b */ /* 0x000fea0000000200 */
[C---:B-1----:R-:W-:Y:S06]  /*22f80*/  HMMA.16816.F32.BF16 R20, R180.reuse, R184, R20 ;  /* 0x000000b8b414723c */ /* 0x042fec0000041814 */
[C---:B------:R-:W-:Y:S01]  /*22f90*/  HMMA.16816.F32.BF16 R24, R180.reuse, R186, R24 ;  /* 0x000000bab418723c */ /* 0x040fe20000041818 */
[----:B------:R-:W-:Y:S05]  /*22fa0*/  LDSM.16.M88.4 R184, [R224+0xc800] ;  /* 0x00c80000e0b8783b */ /* 0x000fea0000000200 */
[C---:B------:R-:W-:Y:S06]  /*22fb0*/  HMMA.16816.F32.BF16 R28, R180.reuse, R188, R28 ;  /* 0x000000bcb41c723c */ /* 0x040fec000004181c */
[----:B------:R-:W-:Y:S01]  /*22fc0*/  HMMA.16816.F32.BF16 R32, R180, R190, R32 ;  /* 0x000000beb420723c */ /* 0x000fe20000041820 */
[----:B------:R-:W1:Y:S04]  /*22fd0*/  LDSM.16.M88.4 R180, [R224+0xc000] ;  /* 0x00c00000e0b4783b */ /* 0x000e680000000200 */
[----:B------:R-:W1:Y:S01]  /*22fe0*/  LDSM.16.M88.4 R188, [R224+0xd000] ;  /* 0x00d00000e0bc783b */ /* 0x000e620000000200 */
[C---:B----4-:R-:W-:Y:S06]  /*22ff0*/  HMMA.16816.F32.BF16 R4, R196.reuse, R200, R4 ;  /* 0x000000c8c404723c */ /* 0x050fec0000041804 */
[C---:B------:R-:W-:Y:S01]  /*23000*/  HMMA.16816.F32.BF16 R8, R196.reuse, R202, R8 ;  /* 0x000000cac408723c */ /* 0x040fe20000041808 */
[----:B------:R-:W-:Y:S05]  /*23010*/  LDSM.16.M88.4 R200, [R210] ;  /* 0x00000000d2c8783b */ /* 0x000fea0000000200 */
[C---:B---3--:R-:W-:Y:S06]  /*23020*/  HMMA.16816.F32.BF16 R12, R196.reuse, R172, R12 ;  /* 0x000000acc40c723c */ /* 0x048fec000004180c */
[C---:B------:R-:W-:Y:S01]  /*23030*/  HMMA.16816.F32.BF16 R16, R196.reuse, R174, R16 ;  /* 0x000000aec410723c */ /* 0x040fe20000041810 */
[----:B------:R-:W3:Y:S05]  /*23040*/  LDSM.16.M88.4 R172, [R224+0xd800] ;  /* 0x00d80000e0ac783b */ /* 0x000eea0000000200 */
[C---:B--2---:R-:W-:Y:S06]  /*23050*/  HMMA.16816.F32.BF16 R20, R196.reuse, R176, R20 ;  /* 0x000000b0c414723c */ /* 0x044fec0000041814 */
[C---:B------:R-:W-:Y:S01]  /*23060*/  HMMA.16816.F32.BF16 R24, R196.reuse, R178, R24 ;  /* 0x000000b2c418723c */ /* 0x040fe20000041818 */
[----:B------:R-:W2:Y:S05]  /*23070*/  LDSM.16.M88.4 R176, [R223+0x4000] ;  /* 0x00400000dfb0783b */ /* 0x000eaa0000000200 */
[C---:B-----5:R-:W-:Y:S06]  /*23080*/  HMMA.16816.F32.BF16 R28, R196.reuse, R192, R28 ;  /* 0x000000c0c41c723c */ /* 0x060fec000004181c */
[----:B------:R-:W-:Y:S01]  /*23090*/  HMMA.16816.F32.BF16 R32, R196, R194, R32 ;  /* 0x000000c2c420723c */ /* 0x000fe20000041820 */
[----:B------:R-:W4:Y:S04]  /*230a0*/  LDSM.16.M88.4 R192, [R209] ;  /* 0x00000000d1c0783b */ /* 0x000f280000000200 */
[----:B------:R-:W-:Y:S01]  /*230b0*/  LDSM.16.M88.4 R196, [R207] ;  /* 0x00000000cfc4783b */ /* 0x000fe20000000200 */
[C---:B-1----:R-:W-:Y:S06]  /*230c0*/  HMMA.16816.F32.BF16 R4, R164.reuse, R180, R4 ;  /* 0x000000b4a404723c */ /* 0x042fec0000041804 */
[C---:B------:R-:W-:Y:S01]  /*230d0*/  HMMA.16816.F32.BF16 R8, R164.reuse, R182, R8 ;  /* 0x000000b6a408723c */ /* 0x040fe20000041808 */
[----:B------:R-:W1:Y:S05]  /*230e0*/  LDSM.16.M88.4 R180, [R208] ;  /* 0x00000000d0b4783b */ /* 0x000e6a0000000200 */
[C---:B------:R-:W-:Y:S06]  /*230f0*/  HMMA.16816.F32.BF16 R12, R164.reuse, R184, R12 ;  /* 0x000000b8a40c723c */ /* 0x040fec000004180c */
[C---:B------:R-:W-:Y:S01]  /*23100*/  HMMA.16816.F32.BF16 R16, R164.reuse, R186, R16 ;  /* 0x000000baa410723c */ /* 0x040fe20000041810 */
[----:B------:R-:W-:Y:S05]  /*23110*/  LDSM.16.M88.4 R184, [R221+0x4000] ;  /* 0x00400000ddb8783b */ /* 0x000fea0000000200 */
[C---:B------:R-:W-:Y:S06]  /*23120*/  HMMA.16816.F32.BF16 R20, R164.reuse, R188, R20 ;  /* 0x000000bca414723c */ /* 0x040fec0000041814 */
[C---:B------:R-:W-:Y:S01]  /*23130*/  HMMA.16816.F32.BF16 R24, R164.reuse, R190, R24 ;  /* 0x000000bea418723c */ /* 0x040fe20000041818 */
[----:B------:R-:W5:Y:S05]  /*23140*/  LDSM.16.M88.4 R188, [R219+0xc000] ;  /* 0x00c00000dbbc783b */ /* 0x000f6a0000000200 */
[C---:B---3--:R-:W-:Y:S06]  /*23150*/  HMMA.16816.F32.BF16 R28, R164.reuse, R172, R28 ;  /* 0x000000aca41c723c */ /* 0x048fec000004181c */
[----:B------:R-:W-:Y:S01]  /*23160*/  HMMA.16816.F32.BF16 R32, R164, R174, R32 ;  /* 0x000000aea420723c */ /* 0x000fe20000041820 */
[----:B------:R-:W3:Y:S04]  /*23170*/  LDSM.16.M88.4 R164, [R219+0xc800] ;  /* 0x00c80000dba4783b */ /* 0x000ee80000000200 */
[----:B------:R-:W3:Y:S01]  /*23180*/  LDSM.16.M88.4 R172, [R219+0xd000] ;  /* 0x00d00000dbac783b */ /* 0x000ee20000000200 */
[C---:B--2---:R-:W-:Y:S06]  /*23190*/  HMMA.16816.F32.BF16 R4, R176.reuse, R200, R4 ;  /* 0x000000c8b004723c */ /* 0x044fec0000041804 */
[C---:B------:R-:W-:Y:S01]  /*231a0*/  HMMA.16816.F32.BF16 R8, R176.reuse, R202, R8 ;  /* 0x000000cab008723c */ /* 0x040fe20000041808 */
[----:B------:R-:W2:Y:S05]  /*231b0*/  LDSM.16.M88.4 R200, [R219+0xd800] ;  /* 0x00d80000dbc8783b */ /* 0x000eaa0000000200 */
        /* <DEDUP_REMOVED lines=8> */
[----:B------:R-:W-:Y:S04]  /*23240*/  LDSM.16.M88.4 R176, [R215+0x5800] ;  /* 0x00580000d7b0783b */ /* 0x000fe80000000200 */
[----:B------:R-:W-:Y:S01]  /*23250*/  LDSM.16.M88.4 R196, [R224+0xe000] ;  /* 0x00e00000e0c4783b */ /* 0x000fe20000000200 */
[C---:B-----5:R-:W-:Y:S06]  /*23260*/  HMMA.16816.F32.BF16 R4, R184.reuse, R188, R4 ;  /* 0x000000bcb804723c */ /* 0x060fec0000041804 */
[C---:B------:R-:W-:Y:S01]  /*23270*/  HMMA.16816.F32.BF16 R8, R184.reuse, R190, R8 ;  /* 0x000000beb808723c */ /* 0x040fe20000041808 */
[----:B------:R-:W-:Y:S05]  /*23280*/  LDSM.16.M88.4 R188, [R225+0x6000] ;  /* 0x00600000e1bc783b */ /* 0x000fea0000000200 */
[C---:B---3--:R-:W-:Y:S06]  /*23290*/  HMMA.16816.F32.BF16 R12, R184.reuse, R164, R12 ;  /* 0x000000a4b80c723c */ /* 0x048fec000004180c */
        /* <DEDUP_REMOVED lines=8> */
[----:B------:R-:W-:Y:S01]  /*23320*/  LDSM.16.M88.4 R200, [R224+0xf800] ;  /* 0x00f80000e0c8783b */ /* 0x000fe20000000200 */
[C---:B-1----:R-:W-:Y:S06]  /*23330*/  HMMA.16816.F32.BF16 R4, R180.reuse, R192, R4 ;  /* 0x000000c0b404723c */ /* 0x042fec0000041804 */
[C---:B------:R-:W-:Y:S01]  /*23340*/  HMMA.16816.F32.BF16 R8, R180.reuse, R194, R8 ;  /* 0x000000c2b408723c */ /* 0x040fe20000041808 */
[----:B------:R-:W1:Y:S05]  /*23350*/  LDSM.16.M88.4 R192, [R224+0xf000] ;  /* 0x00f00000e0c0783b */ /* 0x000e6a0000000200 */
[C---:B---3--:R-:W-:Y:S06]  /*23360*/  HMMA.16816.F32.BF16 R12, R180.reuse, R164, R12 ;  /* 0x000000a4b40c723c */ /* 0x048fec000004180c */
[C---:B------:R-:W-:Y:S01]  /*23370*/  HMMA.16816.F32.BF16 R16, R180.reuse, R166, R16 ;  /* 0x000000a6b410723c */ /* 0x040fe20000041810 */
[----:B------:R-:W-:Y:S05]  /*23380*/  LDSM.16.M88.4 R164, [R223+0x6000] ;  /* 0x00600000dfa4783b */ /* 0x000fea0000000200 */
[C---:B----4-:R-:W-:Y:S06]  /*23390*/  HMMA.16816.F32.BF16 R20, R180.reuse, R172, R20 ;  /* 0x000000acb414723c */ /* 0x050fec0000041814 */
[C---:B------:R-:W-:Y:S01]  /*233a0*/  HMMA.16816.F32.BF16 R24, R180.reuse, R174, R24 ;  /* 0x000000aeb418723c */ /* 0x040fe20000041818 */
[----:B------:R-:W3:Y:S05]  /*233b0*/  LDSM.16.M88.4 R172, [R206] ;  /* 0x00000000ceac783b */ /* 0x000eea0000000200 */
[C---:B------:R-:W-:Y:S06]  /*233c0*/  HMMA.16816.F32.BF16 R28, R180.reuse, R176, R28 ;  /* 0x000000b0b41c723c */ /* 0x040fec000004181c */
[----:B------:R-:W-:Y:S01]  /*233d0*/  HMMA.16816.F32.BF16 R32, R180, R178, R32 ;  /* 0x000000b2b420723c */ /* 0x000fe20000041820 */
[----:B------:R-:W4:Y:S04]  /*233e0*/  LDSM.16.M88.4 R176, [R205] ;  /* 0x00000000cdb0783b */ /* 0x000f280000000200 */
[----:B------:R-:W5:Y:S01]  /*233f0*/  LDSM.16.M88.4 R180, [R204] ;  /* 0x00000000ccb4783b */ /* 0x000f620000000200 */
[C---:B------:R-:W-:Y:S06]  /*23400*/  HMMA.16816.F32.BF16 R4, R188.reuse, R196, R4 ;  /* 0x000000c4bc04723c */ /* 0x040fec0000041804 */
[C---:B------:R-:W-:Y:S01]  /*23410*/  HMMA.16816.F32.BF16 R8, R188.reuse, R198, R8 ;  /* 0x000000c6bc08723c */ /* 0x040fe20000041808 */
[----:B------:R-:W5:Y:S05]  /*23420*/  LDSM.16.M88.4 R196, [R168] ;  /* 0x00000000a8c4783b */ /* 0x000f6a0000000200 */
[C---:B--2---:R-:W-:Y:S06]  /*23430*/  HMMA.16816.F32.BF16 R12, R188.reuse, R184, R12 ;  /* 0x000000b8bc0c723c */ /* 0x044fec000004180c */
        /* <DEDUP_REMOVED lines=9> */
[C---:B---3--:R-:W-:Y:S06]  /*234d0*/  HMMA.16816.F32.BF16 R4, R164.reuse, R172, R4 ;  /* 0x000000aca404723c */ /* 0x048fec0000041804 */
[C---:B------:R-:W-:Y:S01]  /*234e0*/  HMMA.16816.F32.BF16 R8, R164.reuse, R174, R8 ;  /* 0x000000aea408723c */ /* 0x040fe20000041808 */
[----:B------:R-:W2:Y:S05]  /*234f0*/  LDSM.16.M88.4 R172, [R219+0xe800] ;  /* 0x00e80000dbac783b */ /* 0x000eaa0000000200 */
[C---:B----4-:R-:W-:Y:S06]  /*23500*/  HMMA.16816.F32.BF16 R12, R164.reuse, R176, R12 ;  /* 0x000000b0a40c723c */ /* 0x050fec000004180c */
[C---:B------:R-:W-:Y:S01]  /*23510*/  HMMA.16816.F32.BF16 R16, R164.reuse, R178, R16 ;  /* 0x000000b2a410723c */ /* 0x040fe20000041810 */
[----:B------:R-:W3:Y:S05]  /*23520*/  LDSM.16.M88.4 R176, [R219+0xf000] ;  /* 0x00f00000dbb0783b */ /* 0x000eea0000000200 */
[C---:B-----5:R-:W-:Y:S06]  /*23530*/  HMMA.16816.F32.BF16 R20, R164.reuse, R180, R20 ;  /* 0x000000b4a414723c */ /* 0x060fec0000041814 */
[C---:B------:R-:W-:Y:S01]  /*23540*/  HMMA.16816.F32.BF16 R24, R164.reuse, R182, R24 ;  /* 0x000000b6a418723c */ /* 0x040fe20000041818 */
[----:B------:R-:W4:Y:S05]  /*23550*/  LDSM.16.M88.4 R180, [R219+0xf800] ;  /* 0x00f80000dbb4783b */ /* 0x000f2a0000000200 */
[C---:B------:R-:W-:Y:S06]  /*23560*/  HMMA.16816.F32.BF16 R28, R164.reuse, R196, R28 ;  /* 0x000000c4a41c723c */ /* 0x040fec000004181c */
[----:B------:R-:W-:Y:S01]  /*23570*/  HMMA.16816.F32.BF16 R32, R164, R198, R32 ;  /* 0x000000c6a420723c */ /* 0x000fe20000041820 */
[----:B------:R-:W5:Y:S05]  /*23580*/  LDSM.16.M88.4 R164, [R215+0x6800] ;  /* 0x00680000d7a4783b */ /* 0x000f6a0000000200 */
[C---:B-1----:R-:W-:Y:S06]  /*23590*/  HMMA.16816.F32.BF16 R4, R184.reuse, R192, R4 ;  /* 0x000000c0b804723c */ /* 0x042fec0000041804 */
[C---:B------:R-:W-:Y:S06]  /*235a0*/  HMMA.16816.F32.BF16 R8, R184.reuse, R194, R8 ;  /* 0x000000c2b808723c */ /* 0x040fec0000041808 */
[C---:B--2---:R-:W-:Y:S06]  /*235b0*/  HMMA.16816.F32.BF16 R12, R184.reuse, R172, R12 ;  /* 0x000000acb80c723c */ /* 0x044fec000004180c */
[C---:B------:R-:W-:Y:S06]  /*235c0*/  HMMA.16816.F32.BF16 R16, R184.reuse, R174, R16 ;  /* 0x000000aeb810723c */ /* 0x040fec0000041810 */
[C---:B---3--:R-:W-:Y:S06]  /*235d0*/  HMMA.16816.F32.BF16 R20, R184.reuse, R176, R20 ;  /* 0x000000b0b814723c */ /* 0x048fec0000041814 */
[C---:B------:R-:W-:Y:S06]  /*235e0*/  HMMA.16816.F32.BF16 R24, R184.reuse, R178, R24 ;  /* 0x000000b2b818723c */ /* 0x040fec0000041818 */
[C---:B----4-:R-:W-:Y:S06]  /*235f0*/  HMMA.16816.F32.BF16 R28, R184.reuse, R180, R28 ;  /* 0x000000b4b81c723c */ /* 0x050fec000004181c */
[----:B------:R-:W-:Y:S06]  /*23600*/  HMMA.16816.F32.BF16 R32, R184, R182, R32 ;  /* 0x000000b6b820723c */ /* 0x000fec0000041820 */
[C---:B------:R-:W-:Y:S06]  /*23610*/  HMMA.16816.F32.BF16 R4, R188.reuse, R200, R4 ;  /* 0x000000c8bc04723c */ /* 0x040fec0000041804 */
[C---:B------:R-:W-:Y:S06]  /*23620*/  HMMA.16816.F32.BF16 R8, R188.reuse, R202, R8 ;  /* 0x000000cabc08723c */ /* 0x040fec0000041808 */
[C---:B-----5:R-:W-:Y:S06]  /*23630*/  HMMA.16816.F32.BF16 R12, R188.reuse, R164, R12 ;  /* 0x000000a4bc0c723c */ /* 0x060fec000004180c */
[C---:B------:R-:W-:Y:S06]  /*23640*/  HMMA.16816.F32.BF16 R16, R188.reuse, R166, R16 ;  /* 0x000000a6bc10723c */ /* 0x040fec0000041810 */
[-C--:B------:R-:W-:Y:S01]  /*23650*/  FMUL.FTZ R181, R4, R248.reuse ;  /* 0x000000f804b57220 */ /* 0x080fe20000410000 */
[-C--:B------:R-:W-:Y:S01]  /*23660*/  FMUL.FTZ R194, R5, R248.reuse ;  /* 0x000000f805c27220 */ /* 0x080fe20000410000 */
[-C--:B------:R-:W-:Y:S03]  /*23670*/  FMUL.FTZ R192, R6, R248.reuse ;  /* 0x000000f806c07220 */ /* 0x080fe60000410000 */
[-C--:B------:R-:W-:Y:S01]  /*23680*/  FMUL.FTZ R203, R7, R248.reuse ;  /* 0x000000f807cb7220 */ /* 0x080fe20000410000 */
[----:B------:R-:W1:Y:S01]  /*23690*/  MUFU.TANH R181, R181 ;  /* 0x000000b500b57308 */ /* 0x000e620000002400 */
[----:B------:R-:W2:Y:S01]  /*236a0*/  LDSM.16.M88.4 R4, [R215+0x7000] ;  /* 0x00700000d704783b */ /* 0x000ea20000000200 */
[-C--:B------:R-:W-:Y:S01]  /*236b0*/  FMUL.FTZ R8, R8, R248.reuse ;  /* 0x000000f808087220 */ /* 0x080fe20000410000 */
[-C--:B------:R-:W-:Y:S01]  /*236c0*/  FMUL.FTZ R9, R9, R248.reuse ;  /* 0x000000f809097220 */ /* 0x080fe20000410000 */
[-C--:B------:R-:W-:Y:S01]  /*236d0*/  FMUL.FTZ R10, R10, R248.reuse ;  /* 0x000000f80a0a7220 */ /* 0x080fe20000410000 */
[-C--:B------:R-:W-:Y:S01]  /*236e0*/  FMUL.FTZ R11, R11, R248.reuse ;  /* 0x000000f80b0b7220 */ /* 0x080fe20000410000 */
[-C--:B------:R-:W-:Y:S01]  /*236f0*/  FMUL.FTZ R12, R12, R248.reuse ;  /* 0x000000f80c0c7220 */ /* 0x080fe20000410000 */
[-C--:B------:R-:W-:Y:S03]  /*23700*/  FMUL.FTZ R13, R13, R248.reuse ;  /* 0x000000f80d0d7220 */ /* 0x080fe60000410000 */
[----:B------:R-:W3:Y:S01]  /*23710*/  MUFU.TANH R193, R8 ;  /* 0x0000000800c17308 */ /* 0x000ee20000002400 */
[-C--:B------:R-:W-:Y:S01]  /*23720*/  FMUL.FTZ R14, R14, R248.reuse ;  /* 0x000000f80e0e7220 */ /* 0x080fe20000410000 */
[-C--:B------:R-:W-:Y:S01]  /*23730*/  FMUL.FTZ R15, R15, R248.reuse ;  /* 0x000000f80f0f7220 */ /* 0x080fe20000410000 */
[-C--:B------:R-:W-:Y:S01]  /*23740*/  FMUL.FTZ R16, R16, R248.reuse ;  /* 0x000000f810107220 */ /* 0x080fe20000410000 */
[-C--:B------:R-:W-:Y:S01]  /*23750*/  FMUL.FTZ R17, R17, R248.reuse ;  /* 0x000000f811117220 */ /* 0x080fe20000410000 */
[-C--:B------:R-:W-:Y:S01]  /*23760*/  FMUL.FTZ R18, R18, R248.reuse ;  /* 0x000000f812127220 */ /* 0x080fe20000410000 */
[-C--:B------:R-:W-:Y:S04]  /*23770*/  FMUL.FTZ R19, R19, R248.reuse ;  /* 0x000000f813137220 */ /* 0x080fe80000410000 */
[----:B------:R-:W4:Y:S10]  /*23780*/  MUFU.TANH R201, R9 ;  /* 0x0000000900c97308 */ /* 0x000f340000002400 */
[----:B------:R-:W1:Y:S10]  /*23790*/  MUFU.TANH R199, R10 ;  /* 0x0000000a00c77308 */ /* 0x000e740000002400 */
[----:B------:R5:W1:Y:S10]  /*237a0*/  MUFU.TANH R164, R11 ;  /* 0x0000000b00a47308 */ /* 0x000a740000002400 */
[----:B------:R-:W1:Y:S01]  /*237b0*/  MUFU.TANH R194, R194 ;  /* 0x000000c200c27308 */ /* 0x000e620000002400 */
[C---:B--2---:R-:W-:Y:S06]  /*237c0*/  HMMA.16816.F32.BF16 R20, R188.reuse, R4, R20 ;  /* 0x00000004bc14723c */ /* 0x044fec0000041814 */
[C---:B------:R-:W-:Y:S03]  /*237d0*/  HMMA.16816.F32.BF16 R24, R188.reuse, R6, R24 ;  /* 0x00000006bc18723c */ /* 0x040fe60000041818 */
[----:B------:R-:W2:Y:S01]  /*237e0*/  MUFU.TANH R192, R192 ;  /* 0x000000c000c07308 */ /* 0x000ea20000002400 */
[----:B-----5:R-:W5:Y:S02]  /*237f0*/  LDSM.16.M88.4 R8, [R215+0x7800] ;  /* 0x00780000d708783b */ /* 0x020f640000000200 */
[----:B------:R-:W-:Y:S07]  /*23800*/  DEPBAR.LE SB0, 0x0 ;  /* 0x000080000000791a */ /* 0x000fee0000000000 */
[----:B------:R-:W1:Y:S01]  /*23810*/  MUFU.TANH R203, R203 ;  /* 0x000000cb00cb7308 */ /* 0x000e620000002400 */
[----:B------:R-:W-:Y:S09]  /*23820*/  BAR.SYNC.DEFER_BLOCKING 0x0 ;  /* 0x0000000000007b1d */ /* 0x000ff20000010000 */
[----:B------:R1:W1:Y:S01]  /*23830*/  MUFU.TANH R196, R12 ;  /* 0x0000000c00c47308 */ /* 0x0002620000002400 */
[-C--:B------:R-:W-:Y:S01]  /*23840*/  FMUL.FTZ R20, R20, R248.reuse ;  /* 0x000000f814147220 */ /* 0x080fe20000410000 */
[-C--:B------:R-:W-:Y:S01]  /*23850*/  FMUL.FTZ R21, R21, R248.reuse ;  /* 0x000000f815157220 */ /* 0x080fe20000410000 */
[-C--:B------:R-:W-:Y:S01]  /*23860*/  FMUL.FTZ R22, R22, R248.reuse ;  /* 0x000000f816167220 */ /* 0x080fe20000410000 */
[-C--:B------:R-:W-:Y:S01]  /*23870*/  FMUL.FTZ R23, R23, R248.reuse ;  /* 0x000000f817177220 */ /* 0x080fe20000410000 */
[-C--:B------:R-:W-:Y:S01]  /*23880*/  FMUL.FTZ R24, R24, R248.reuse ;  /* 0x000000f818187220 */ /* 0x080fe20000410000 */
[-C--:B------:R-:W-:Y:S04]  /*23890*/  FMUL.FTZ R25, R25, R248.reuse ;  /* 0x000000f819197220 */ /* 0x080fe80000410000 */
[----:B------:R1:W1:Y:S01]  /*238a0*/  MUFU.TANH R175, R13 ;  /* 0x0000000d00af7308 */ /* 0x0002620000002400 */
[-C--:B------:R-:W-:Y:S01]  /*238b0*/  FMUL.FTZ R26, R26, R248.reuse ;  /* 0x000000f81a1a7220 */ /* 0x080fe20000410000 */
[-C--:B------:R-:W-:Y:S08]  /*238c0*/  FMUL.FTZ R27, R27, R248.reuse ;  /* 0x000000f81b1b7220 */ /* 0x080ff00000410000 */
[----:B------:R1:W1:Y:S10]  /*238d0*/  MUFU.TANH R173, R14 ;  /* 0x0000000e00ad7308 */ /* 0x0002740000002400 */
[----:B------:R1:W1:Y:S01]  /*238e0*/  MUFU.TANH R198, R15 ;  /* 0x0000000f00c67308 */ /* 0x0002620000002400 */
[C---:B-----5:R-:W-:Y:S06]  /*238f0*/  HMMA.16816.F32.BF16 R28, R188.reuse, R8, R28 ;  /* 0x00000008bc1c723c */ /* 0x060fec000004181c */
[----:B------:R-:W-:Y:S03]  /*23900*/  HMMA.16816.F32.BF16 R32, R188, R10, R32 ;  /* 0x0000000abc20723c */ /* 0x000fe60000041820 */
[----:B------:R1:W1:Y:S04]  /*23910*/  MUFU.TANH R200, R16 ;  /* 0x0000001000c87308 */ /* 0x0002680000002400 */
[----:B------:R-:W-:Y:S06]  /*23920*/  IMAD.MOV.U32 R188, RZ, RZ, R250 ;  /* 0x000000ffffbc7224 */ /* 0x000fec00078e00fa */
[----:B------:R1:W1:Y:S01]  /*23930*/  MUFU.TANH R202, R17 ;  /* 0x0000001100ca7308 */ /* 0x0002620000002400 */
[----:B------:R-:W-:Y:S09]  /*23940*/  IMAD.MOV.U32 R189, RZ, RZ, R251 ;  /* 0x000000ffffbd7224 */ /* 0x000ff200078e00fb */
[----:B------:R1:W1:Y:S01]  /*23950*/  MUFU.TANH R174, R18 ;  /* 0x0000001200ae7308 */ /* 0x0002620000002400 */
[-C--:B------:R-:W-:Y:S01]  /*23960*/  FMUL.FTZ R28, R28, R248.reuse ;  /* 0x000000f81c1c7220 */ /* 0x080fe20000410000 */
[-C--:B------:R-:W-:Y:S01]  /*23970*/  FMUL.FTZ R29, R29, R248.reuse ;  /* 0x000000f81d1d7220 */ /* 0x080fe20000410000 */
[-C--:B------:R-:W-:Y:S01]  /*23980*/  FMUL.FTZ R30, R30, R248.reuse ;  /* 0x000000f81e1e7220 */ /* 0x080fe20000410000 */
[-C--:B------:R-:W-:Y:S01]  /*23990*/  FMUL.FTZ R31, R31, R248.reuse ;  /* 0x000000f81f1f7220 */ /* 0x080fe20000410000 */
[-C--:B------:R-:W-:Y:S05]  /*239a0*/  FMUL.FTZ R32, R32, R248.reuse ;  /* 0x000000f820207220 */ /* 0x080fea0000410000 */
[----:B------:R1:W1:Y:S01]  /*239b0*/  MUFU.TANH R172, R19 ;  /* 0x0000001300ac7308 */ /* 0x0002620000002400 */
[-C--:B------:R-:W-:Y:S01]  /*239c0*/  FMUL.FTZ R33, R33, R248.reuse ;  /* 0x000000f821217220 */ /* 0x080fe20000410000 */
[-C--:B------:R-:W-:Y:S01]  /*239d0*/  FMUL.FTZ R34, R34, R248.reuse ;  /* 0x000000f822227220 */ /* 0x080fe20000410000 */
[----:B------:R-:W-:Y:S07]  /*239e0*/  FMUL.FTZ R35, R35, R248 ;  /* 0x000000f823237220 */ /* 0x000fee0000410000 */
        /* <DEDUP_REMOVED lines=15> */
[----:B------:R1:W1:Y:S01]  /*23ae0*/  MUFU.TANH R165, R35 ;  /* 0x0000002300a57308 */ /* 0x0002620000002400 */
[----:B--234-:R-:W-:Y:S05]  /*23af0*/  @!P0 BRA `(.L_x_1493) ;  /* 0x0000000c00688947 */ /* 0x01cfea0003800000 */
        /* <DEDUP_REMOVED lines=13> */
[C---:B------:R-:W-:Y:S02]  /*23bd0*/  R2UR UR12, R170.reuse ;  /* 0x00000000aa0c72ca */ /* 0x040fe400000e0000 */
[C---:B------:R-:W-:Y:S02]  /*23be0*/  R2UR UR13, R171.reuse ;  /* 0x00000000ab0d72ca */ /* 0x040fe400000e0000 */
[----:B------:R-:W-:Y:S01]  /*23bf0*/  R2UR UR8, R170 ;  /* 0x00000000aa0872ca */ /* 0x000fe200000e0000 */
[----:B-1----:R-:W2:Y:S01]  /*23c00*/  LD.E R12, desc[UR4][R2.64+0x170] ;  /* 0x00017004020c7980 */ /* 0x002ea2000c101900 */
[----:B------:R-:W-:Y:S02]  /*23c10*/  R2UR UR9, R171 ;  /* 0x00000000ab0972ca */ /* 0x000fe400000e0000 */
[-C--:B--2---:R-:W-:Y:S02]  /*23c20*/  IABS R7, R12.reuse ;  /* 0x0000000c00077213 */ /* 0x084fe40000000000 */
[-C--:B------:R-:W-:Y:S02]  /*23c30*/  IABS R6, R12.reuse ;  /* 0x0000000c00067213 */ /* 0x080fe40000000000 */
[----:B------:R-:W1:Y:S01]  /*23c40*/  I2F.RP R4, R7 ;  /* 0x0000000700047306 */ /* 0x000e620000209400 */
[-C--:B------:R-:W-:Y:S02]  /*23c50*/  LOP3.LUT R9, R9, R12.reuse, RZ, 0x3c, !PT ;  /* 0x0000000c09097212 */ /* 0x080fe400078e3cff */
[----:B------:R-:W-:Y:S07]  /*23c60*/  IMAD.MOV R6, RZ, RZ, -R6 ;  /* 0x000000ffff067224 */ /* 0x000fee00078e0a06 */
[----:B-1----:R-:W1:Y:S02]  /*23c70*/  MUFU.RCP R4, R4 ;  /* 0x0000000400047308 */ /* 0x002e640000001000 */
[----:B-1----:R-:W-:Y:S01]  /*23c80*/  VIADD R14, R4, 0xffffffe ;  /* 0x0ffffffe040e7836 */ /* 0x002fe20000000000 */
[----:B------:R-:W-:Y:S02]  /*23c90*/  IABS R4, R11 ;  /* 0x0000000b00047213 */ /* 0x000fe40000000000 */
[----:B------:R-:W-:Y:S05]  /*23ca0*/  LOP3.LUT R11, R11, R12, RZ, 0x3c, !PT ;  /* 0x0000000c0b0b7212 */ /* 0x000fea00078e3cff */
[----:B------:R-:W1:Y:S02]  /*23cb0*/  F2I.FTZ.U32.TRUNC.NTZ R15, R14 ;  /* 0x0000000e000f7305 */ /* 0x000e64000021f000 */
[--C-:B-1----:R-:W-:Y:S02]  /*23cc0*/  IMAD.MOV R10, RZ, RZ, -R15.reuse ;  /* 0x000000ffff0a7224 */ /* 0x102fe400078e0a0f */
[----:B------:R-:W-:Y:S02]  /*23cd0*/  IMAD.MOV.U32 R14, RZ, RZ, RZ ;  /* 0x000000ffff0e7224 */ /* 0x000fe400078e00ff */
[----:B------:R-:W-:Y:S04]  /*23ce0*/  IMAD R10, R10, R7, RZ ;  /* 0x000000070a0a7224 */ /* 0x000fe800078e02ff */
[----:B------:R-:W-:Y:S06]  /*23cf0*/  IMAD.HI.U32 R10, R15, R10, R14 ;  /* 0x0000000a0f0a7227 */ /* 0x000fec00078e000e */
[----:B------:R-:W-:Y:S04]  /*23d00*/  IMAD.HI.U32 R8, R10, R5, RZ ;  /* 0x000000050a087227 */ /* 0x000fe800078e00ff */
[----:B------:R-:W-:Y:S02]  /*23d10*/  IMAD R5, R8, R6, R5 ;  /* 0x0000000608057224 */ /* 0x000fe400078e0205 */
[----:B------:R-:W-:Y:S03]  /*23d20*/  IMAD.HI.U32 R13, R10, R4, RZ ;  /* 0x000000040a0d7227 */ /* 0x000fe600078e00ff */
[----:B------:R-:W-:Y:S01]  /*23d30*/  ISETP.GT.U32.AND P2, PT, R7, R5, PT ;  /* 0x000000050700720c */ /* 0x000fe20003f44070 */
        /* <DEDUP_REMOVED lines=11> */
[----:B------:R-:W-:Y:S02]  /*23df0*/  ISETP.GE.AND P1, PT, R11, RZ, PT ;  /* 0x000000ff0b00720c */ /* 0x000fe40003f26270 */
[----:B------:R-:W2:Y:S01]  /*23e00*/  LD.E.64 R10, desc[UR8][R2.64+0x20] ;  /* 0x00002008020a7980 */ /* 0x000ea2000c101b00 */
[----:B------:R-:W-:Y:S02]  /*23e10*/  @!P0 IMAD.MOV R8, RZ, RZ, -R8 ;  /* 0x000000ffff088224 */ /* 0x000fe400078e0a08 */
[----:B------:R-:W-:Y:S01]  /*23e20*/  @P2 VIADD R13, R13, 0x1 ;  /* 0x000000010d0d2836 */ /* 0x000fe20000000000 */
[----:B------:R-:W-:Y:S04]  /*23e30*/  ISETP.NE.AND P2, PT, R12, RZ, PT ;  /* 0x000000ff0c00720c */ /* 0x000fe80003f45270 */
[C---:B------:R-:W-:Y:S02]  /*23e40*/  SEL R7, R4.reuse, R8, !P2 ;  /* 0x0000000804077207 */ /* 0x040fe40005000000 */
[----:B------:R-:W3:Y:S01]  /*23e50*/  LD.E.64 R8, desc[UR4][R2.64+0x38] ;  /* 0x0000380402087980 */ /* 0x000ee2000c101b00 */
[----:B------:R-:W-:Y:S01]  /*23e60*/  @!P1 IMAD.MOV R13, RZ, RZ, -R13 ;  /* 0x000000ffff0d9224 */ /* 0x000fe200078e0a0d */
[CC--:B------:R-:W-:Y:S04]  /*23e70*/  LEA R16, P1, R7.reuse, R244.reuse, 0x2 ;  /* 0x000000f407107211 */ /* 0x0c0fe800078210ff */
[----:B------:R-:W-:Y:S02]  /*23e80*/  SEL R13, R4, R13, !P2 ;  /* 0x0000000d040d7207 */ /* 0x000fe40005000000 */
[----:B------:R-:W-:Y:S02]  /*23e90*/  LEA.HI.X.SX32 R17, R7, R245, 0x2, P1 ;  /* 0x000000f507117211 */ /* 0x000fe400008f16ff */
[C---:B------:R-:W-:Y:S02]  /*23ea0*/  LEA R14, P0, R13.reuse, R244, 0x2 ;  /* 0x000000f40d0e7211 */ /* 0x040fe400078010ff */
[C---:B------:R-:W-:Y:S01]  /*23eb0*/  IADD3 R7, R13.reuse, -R7, RZ ;  /* 0x800000070d077210 */ /* 0x040fe20007ffe0ff */
[----:B------:R-:W4:Y:S01]  /*23ec0*/  LD.E R4, desc[UR10][R16.64] ;  /* 0x0000000a10047980 */ /* 0x000f22000c101900 */
[----:B------:R-:W-:Y:S03]  /*23ed0*/  LEA.HI.X.SX32 R15, R13, R245, 0x2, P0 ;  /* 0x000000f50d0f7211 */ /* 0x000fe600000f16ff */
[----:B------:R-:W-:Y:S02]  /*23ee0*/  IMAD R12, R12, R7, -0x40 ;  /* 0xffffffc00c0c7424 */ /* 0x000fe400078e0207 */
[----:B------:R-:W4:Y:S03]  /*23ef0*/  LD.E R5, desc[UR12][R14.64] ;  /* 0x0000000c0e057980 */ /* 0x000f26000c101900 */
        /* <DEDUP_REMOVED lines=12> */
.L_x_1495:
[----:B------:R-:W-:Y:S02]  /*23fc0*/  R2UR UR4, R170 ;  /* 0x00000000aa0472ca */ /* 0x000fe400000e0000 */
[----:B------:R-:W-:Y:S11]  /*23fd0*/  R2UR UR5, R171 ;  /* 0x00000000ab0572ca */ /* 0x000ff600000e0000 */
[----:B------:R-:W-:Y:S02]  /*23fe0*/  @!UPT UIADD3 URZ, URZ, URZ, URZ ;  /* 0x0000003f3f3ff290 */ /* 0x000fe4000fffe03f */
[----:B-1----:R-:W2:Y:S02]  /*23ff0*/  LD.E R12, desc[UR4][R2.64+0x38] ;  /* 0x00003804020c7980 */ /* 0x002ea4000c101900 */
[----:B--2---:R-:W-:Y:S05]  /*24000*/  IMAD.U32 R12, R12, -0x40, RZ ;  /* 0xffffffc00c0c7824 */ /* 0x004fea00078e00ff */
[----:B------:R-:W-:Y:S02]  /*24010*/  SHF.R.S32.HI R6, RZ, 0x1f, R12 ;  /* 0x0000001fff067819 */ /* 0x000fe4000001140c */
.L_x_1496:
[----:B------:R-:W-:Y:S05]  /*24020*/  BSYNC B0 ;  /* 0x0000000000007941 */ /* 0x000fea0003800000 */
.L_x_1494:
[----:B------:R-:W-:Y:S02]  /*24030*/  @P6 R2UR UR4, R170 ;  /* 0x00000000aa0462ca */ /* 0x000fe400000e0000 */
[C---:B------:R-:W-:Y:S02]  /*24040*/  @P6 R2UR UR5, R171.reuse ;  /* 0x00000000ab0562ca */ /* 0x040fe400000e0000 */
[----:B------:R-:W-:Y:S02]  /*24050*/  LEA R16, P1, R12, R234, 0x1 ;  /* 0x000000ea0c107211 */ /* 0x000fe400078208ff */
[----:B------:R-:W-:Y:S02]  /*24060*/  @P5 R2UR UR8, R170 ;  /* 0x00000000aa0852ca */ /* 0x000fe400000e0000 */
[-C--:B------:R-:W-:Y:S02]  /*24070*/  LEA.HI.X R17, R12, R235.reuse, R6, 0x1, P1 ;  /* 0x000000eb0c117211 */ /* 0x080fe400008f0c06 */
        /* <DEDUP_REMOVED lines=25> */
[--C-:B------:R-:W-:Y:S01]  /*24210*/  IMAD.X R6, R6, 0x1, R233.reuse, P0 ;  /* 0x0000000106067824 */ /* 0x100fe200000e06e9 */
        /* <DEDUP_REMOVED lines=9> */
[CCC-:B------:R-:W-:Y:S01]  /*242b0*/  @P4 LEA.HI.X R11, R7.reuse, R235.reuse, R6.reuse, 0x1, P1 ;  /* 0x000000eb070b4211 */ /* 0x1c0fe200008f0c06 */
[----:B------:R2:W-:Y:S01]  /*242c0*/  @!P3 STS.128 [R241+0xe000], RZ ;  /* 0x00e000fff100b388 */ /* 0x0005e20000000c00 */
[C---:B------:R-:W-:Y:S02]  /*242d0*/  @P3 LEA R8, P0, R7.reuse, R234, 0x1 ;  /* 0x000000ea07083211 */ /* 0x040fe400078008ff */
        /* <DEDUP_REMOVED lines=9> */
[--C-:B------:R-:W-:Y:S01]  /*24370*/  IMAD.X R6, R6, 0x1, R233.reuse, P2 ;  /* 0x0000000106067824 */ /* 0x100fe200010e06e9 */
        /* <DEDUP_REMOVED lines=8> */
[CCC-:B------:R-:W-:Y:S01]  /*24400*/  @P4 LEA.HI.X R21, R5.reuse, R235.reuse, R6.reuse, 0x1, P1 ;  /* 0x000000eb05154211 */ /* 0x1c0fe200008f0c06 */
[----:B------:R-:W-:Y:S01]  /*24410*/  @!PT LDS RZ, [RZ] ;  /* 0x00000000fffff984 */ /* 0x000fe20000000800 */
[----:B------:R-:W-:Y:S01]  /*24420*/  @!PT LDS RZ, [RZ] ;  /* 0x00000000fffff984 */ /* 0x000fe20000000800 */
[----:B------:R-:W-:Y:S01]  /*24430*/  @!PT LDS RZ, [RZ] ;  /* 0x00000000fffff984 */ /* 0x000fe20000000800 */
[----:B------:R2:W-:Y:S01]  /*24440*/  @P4 LDGSTS.E.BYPASS.LTC128B.128 [R241+0xc800], desc[UR4][R10.64+0x100] ;  /* 0x0c8001000af14fae */ /* 0x0005e2000b901d44 */
[C---:B------:R-:W-:Y:S02]  /*24450*/  @P3 LEA R18, P0, R5.reuse, R234, 0x1 ;  /* 0x000000ea05123211 */ /* 0x040fe400078008ff */
        /* <DEDUP_REMOVED lines=10> */
[C---:B------:R-:W-:Y:S01]  /*24500*/  @P6 R2UR UR13, R171.reuse ;  /* 0x00000000ab0d62ca */ /* 0x040fe200000e0000 */
[----:B------:R2:W-:Y:S01]  /*24510*/  @!P3 STS.128 [R241+0xe800], RZ ;  /* 0x00e800fff100b388 */ /* 0x0005e20000000c00 */
        /* <DEDUP_REMOVED lines=8> */
[----:B------:R2:W-:Y:S01]  /*245a0*/  @!P6 STS.128 [R241+0x9000], RZ ;  /* 0x009000fff100e388 */ /* 0x0005e20000000c00 */
[CCC-:B------:R-:W-:Y:S02]  /*245b0*/  @P5 LEA.HI.X R29, R4.reuse, R235.reuse, R6.reuse, 0x1, P2 ;  /* 0x000000eb041d5211 */ /* 0x1c0fe400010f0c06 */
[-C--:B------:R-:W-:Y:S01]  /*245c0*/  @P4 LEA R26, P1, R4, R234.reuse, 0x1 ;  /* 0x000000ea041a4211 */ /* 0x080fe200078208ff */
[----:B------:R-:W-:Y:S01]  /*245d0*/  @!PT LDS RZ, [RZ] ;  /* 0x00000000fffff984 */ /* 0x000fe20000000800 */
[----:B------:R-:W-:Y:S01]  /*245e0*/  @!PT LDS RZ, [RZ] ;  /* 0x00000000fffff984 */ /* 0x000fe20000000800 */
[----:B------:R-:W-:Y:S01]  /*245f0*/  @!PT LDS RZ, [RZ] ;  /* 0x00000000fffff984 */ /* 0x000fe20000000800 */
[----:B------:R2:W-:Y:S01]  /*24600*/  @P5 LDGSTS.E.BYPASS.LTC128B.128 [R241+0xb000], desc[UR8][R22.64+0x80] ;  /* 0x0b00008016f15fae */ /* 0x0005e2000b901d48 */
[----:B------:R-:W-:Y:S02]  /*24610*/  @P4 R2UR UR8, R170 ;  /* 0x00000000aa0842ca */ /* 0x000fe400000e0000 */
[C---:B------:R-:W-:Y:S01]  /*24620*/  @P4 R2UR UR9, R171.reuse ;  /* 0x00000000ab0942ca */ /* 0x040fe200000e0000 */
        /* <DEDUP_REMOVED lines=39> */
.L_x_1493:
[----:B------:R-:W-:Y:S05]  /*248a0*/  BSYNC B1 ;  /* 0x0000000000017941 */ /* 0x000fea0003800000 */
.L_x_1492:
[----:B------:R-:W-:Y:S01]  /*248b0*/  R2UR UR4, R170 ;  /* 0x00000000aa0472ca */ /* 0x000fe200000e0000 */
[----:B-12---:R-:W-:Y:S01]  /*248c0*/  LDSM.16.MT88.4 R12, [R229+0x10000] ;  /* 0x01000000e50c783b */ /* 0x006fe20000004200 */
[----:B------:R-:W-:Y:S02]  /*248d0*/  R2UR UR5, R171 ;  /* 0x00000000ab0572ca */ /* 0x000fe400000e0000 */
[----:B------:R-:W-:Y:S02]  /*248e0*/  FMNMX.FTZ R5, R181, R169, !PT ;  /* 0x000000a9b5057209 */ /* 0x000fe40007810000 */
[----:B------:R-:W-:Y:S02]  /*248f0*/  FMNMX.FTZ R4, R192, R0, !PT ;  /* 0x00000000c0047209 */ /* 0x000fe40007810000 */
[----:B------:R-:W-:Y:S01]  /*24900*/  FMNMX.FTZ R6, R194, R5, !PT ;  /* 0x00000005c2067209 */ /* 0x000fe20007810000 */
[----:B------:R-:W-:Y:S01]  /*24910*/  LDSM.16.MT88.4 R20, [R228+0x10000] ;  /* 0x01000000e414783b */ /* 0x000fe20000004200 */
[----:B------:R-:W-:Y:S02]  /*24920*/  FMNMX.FTZ R4, R203, R4, !PT ;  /* 0x00000004cb047209 */ /* 0x000fe40007810000 */
[----:B------:R-:W-:Y:S02]  /*24930*/  FMNMX.FTZ R6, R193, R6, !PT ;  /* 0x00000006c1067209 */ /* 0x000fe40007810000 */
[----:B------:R-:W-:Y:S02]  /*24940*/  MOV R10, R164 ;  /* 0x000000a4000a7202 */ /* 0x000fe40000000f00 */
[----:B------:R-:W-:Y:S01]  /*24950*/  FMNMX.FTZ R5, R201, R6, !PT ;  /* 0x00000006c9057209 */ /* 0x000fe20007810000 */
[----:B------:R1:W2:Y:S01]  /*24960*/  LD.E R166, desc[UR4][R2.64+0xdc] ;  /* 0x0000dc0402a67980 */ /* 0x0002a2000c101900 */
[----:B------:R-:W-:Y:S02]  /*24970*/  FMNMX.FTZ R4, R199, R4, !PT ;  /* 0x00000004c7047209 */ /* 0x000fe40007810000 */
[----:B------:R-:W-:Y:S01]  /*24980*/  FMNMX.FTZ R6, R196, R5, !PT ;  /* 0x00000005c4067209 */ /* 0x000fe20007810000 */
[----:B------:R-:W-:Y:S01]  /*24990*/  LDSM.16.MT88.4 R28, [R227+0x10000] ;  /* 0x01000000e31c783b */ /* 0x000fe20000004200 */
[----:B------:R-:W-:Y:S02]  /*249a0*/  FMNMX.FTZ R4, R10, R4, !PT ;  /* 0x000000040a047209 */ /* 0x000fe40007810000 */
[----:B------:R-:W-:Y:S02]  /*249b0*/  FMNMX.FTZ R5, R175, R6, !PT ;  /* 0x00000006af057209 */ /* 0x000fe40007810000 */
[----:B------:R-:W-:Y:S02]  /*249c0*/  MOV R248, R187 ;  /* 0x000000bb00f87202 */ /* 0x000fe40000000f00 */
[----:B------:R-:W-:Y:S02]  /*249d0*/  FMNMX.FTZ R5, R200, R5, !PT ;  /* 0x00000005c8057209 */ /* 0x000fe40007810000 */
[----:B------:R-:W-:Y:S02]  /*249e0*/  MOV R250, R195 ;  /* 0x000000c300fa7202 */ /* 0x000fe40000000f00 */
[----:B------:R-:W-:Y:S02]  /*249f0*/  FMNMX.FTZ R5, R202, R5, !PT ;  /* 0x00000005ca057209 */ /* 0x000fe40007810000 */
[----:B------:R-:W-:Y:S02]  /*24a00*/  MOV R237, R197 ;  /* 0x000000c500ed7202 */ /* 0x000fe40000000f00 */
[----:B------:R-:W-:Y:S04]  /*24a10*/  FMNMX.FTZ R5, R248, R5, !PT ;  /* 0x00000005f8057209 */ /* 0x000fe80007810000 */
[----:B------:R-:W-:Y:S02]  /*24a20*/  FMNMX.FTZ R5, R250, R5, !PT ;  /* 0x00000005fa057209 */ /* 0x000fe40007810000 */
[----:B-1----:R-:W-:Y:S02]  /*24a30*/  FMNMX.FTZ R3, R173, R4, !PT ;  /* 0x00000004ad037209 */ /* 0x002fe40007810000 */
        /* <DEDUP_REMOVED lines=11> */
[----:B------:R-:W-:Y:S04]  /*24af0*/  FMNMX.FTZ R3, R182, R3, !PT ;  /* 0x00000003b6037209 */ /* 0x000fe80007810000 */
[----:B------:R-:W-:Y:S04]  /*24b00*/  FMNMX.FTZ R3, R180, R3, !PT ;  /* 0x00000003b4037209 */ /* 0x000fe80007810000 */
[----:B------:R-:W-:Y:S04]  /*24b10*/  FMNMX.FTZ R3, R178, R3, !PT ;  /* 0x00000003b2037209 */ /* 0x000fe80007810000 */
[----:B------:R-:W-:Y:S02]  /*24b20*/  FMNMX.FTZ R2, R176, R3, !PT ;  /* 0x00000003b0027209 */ /* 0x000fe40007810000 */
[----:B------:R-:W1:Y:S02]  /*24b30*/  SHFL.BFLY PT, R3, R6, 0x2, 0x1f ;  /* 0x0c401f0006037f89 */ /* 0x000e6400000e0000 */
[----:B------:R-:W-:Y:S04]  /*24b40*/  FMNMX.FTZ R2, R167, R2, !PT ;  /* 0x00000002a7027209 */ /* 0x000fe80007810000 */
[----:B------:R-:W-:Y:S05]  /*24b50*/  FMNMX.FTZ R7, R165, R2, !PT ;  /* 0x00000002a5077209 */ /* 0x000fea0007810000 */
[----:B------:R-:W3:Y:S01]  /*24b60*/  SHFL.BFLY PT, R2, R7, 0x2, 0x1f ;  /* 0x0c401f0007027f89 */ /* 0x000ee200000e0000 */
[----:B-1----:R-:W-:Y:S07]  /*24b70*/  FMNMX.FTZ R9, R6, R3, !PT ;  /* 0x0000000306097209 */ /* 0x002fee0007810000 */
[----:B------:R-:W1:Y:S01]  /*24b80*/  SHFL.BFLY PT, R164, R9, 0x1, 0x1f ;  /* 0x0c201f0009a47f89 */ /* 0x000e6200000e0000 */
[----:B---3--:R-:W-:Y:S07]  /*24b90*/  FMNMX.FTZ R4, R7, R2, !PT ;  /* 0x0000000207047209 */ /* 0x008fee0007810000 */
[----:B------:R-:W3:Y:S01]  /*24ba0*/  SHFL.BFLY PT, R3, R4, 0x1, 0x1f ;  /* 0x0c201f0004037f89 */ /* 0x000ee200000e0000 */
[----:B-1----:R-:W-:Y:S04]  /*24bb0*/  FMNMX.FTZ R164, R9, R164, !PT ;  /* 0x000000a409a47209 */ /* 0x002fe80007810000 */
[C---:B------:R-:W-:Y:S01]  /*24bc0*/  FSETP.NEU.FTZ.AND P0, PT, R164.reuse, -INF , PT ;  /* 0xff800000a400780b */ /* 0x040fe20003f1d000 */
[----:B------:R-:W-:Y:S01]  /*24bd0*/  FADD.FTZ R5, -R164, R169 ;  /* 0x000000a9a4057221 */ /* 0x000fe20000010100 */
[----:B---3--:R-:W-:Y:S01]  /*24be0*/  FMNMX.FTZ R3, R4, R3, !PT ;  /* 0x0000000304037209 */ /* 0x008fe20007810000 */
[C---:B--2---:R-:W-:Y:S04]  /*24bf0*/  FMUL.FTZ R187, R166.reuse, R164 ;  /* 0x000000a4a6bb7220 */ /* 0x044fe80000410000 */
[C---:B------:R-:W-:Y:S01]  /*24c00*/  FMUL.FTZ R4, R166.reuse, R3 ;  /* 0x00000003a6047220 */ /* 0x040fe20000410000 */
[C---:B------:R-:W-:Y:S01]  /*24c10*/  FMUL.FTZ R2, R166.reuse, R5 ;  /* 0x00000005a6027220 */ /* 0x040fe20000410000 */
[----:B------:R-:W-:Y:S01]  /*24c20*/  FADD.FTZ R5, -R3, R0 ;  /* 0x0000000003057221 */ /* 0x000fe20000010100 */
[----:B------:R-:W-:Y:S02]  /*24c30*/  FSEL R187, R187, RZ, P0 ;  /* 0x000000ffbbbb7208 */ /* 0x000fe40000000000 */
[----:B------:R-:W-:Y:S01]  /*24c40*/  FSETP.NEU.FTZ.AND P0, PT, R3, -INF , PT ;  /* 0xff8000000300780b */ /* 0x000fe20003f1d000 */
[----:B------:R-:W-:Y:S01]  /*24c50*/  FMUL.FTZ R0, R166, R5 ;  /* 0x00000005a6007220 */ /* 0x000fe20000410000 */
[----:B------:R-:W1:Y:S01]  /*24c60*/  MUFU.EX2 R2, R2 ;  /* 0x0000000200027308 */ /* 0x000e620000000800 */
[-CC-:B------:R-:W-:Y:S01]  /*24c70*/  FFMA.FTZ R197, R181, R166.reuse, -R187.reuse ;  /* 0x000000a6b5c57223 */ /* 0x180fe200000108bb */
[----:B------:R-:W-:Y:S01]  /*24c80*/  FSEL R181, R4, RZ, P0 ;  /* 0x000000ff04b57208 */ /* 0x000fe20000000000 */
[-CC-:B------:R-:W-:Y:S01]  /*24c90*/  FFMA.FTZ R194, R194, R166.reuse, -R187.reuse ;  /* 0x000000a6c2c27223 */ /* 0x180fe200000108bb */
[-CC-:B------:R-:W-:Y:S01]  /*24ca0*/  FFMA.FTZ R193, R193, R166.reuse, -R187.reuse ;  /* 0x000000a6c1c17223 */ /* 0x180fe200000108bb */
[-CC-:B------:R-:W-:Y:S01]  /*24cb0*/  FFMA.FTZ R185, R185, R166.reuse, -R187.reuse ;  /* 0x000000a6b9b97223 */ /* 0x180fe200000108bb */
[-C--:B------:R-:W-:Y:S01]  /*24cc0*/  FFMA.FTZ R183, R183, R166.reuse, -R187 ;  /* 0x000000a6b7b77223 */ /* 0x080fe200000108bb */
[-CC-:B------:R-:W-:Y:S01]  /*24cd0*/  FFMA.FTZ R195, R192, R166.reuse, -R181.reuse ;  /* 0x000000a6c0c37223 */ /* 0x180fe200000108b5 */
[-C--:B------:R-:W-:Y:S01]  /*24ce0*/  FFMA.FTZ R191, R203, R166.reuse, -R181 ;  /* 0x000000a6cbbf7223 */ /* 0x080fe200000108b5 */
[-C--:B------:R-:W-:Y:S01]  /*24cf0*/  FFMA.FTZ R192, R201, R166.reuse, -R187 ;  /* 0x000000a6c9c07223 */ /* 0x080fe200000108bb */
[-CC-:B------:R-:W-:Y:S01]  /*24d00*/  FFMA.FTZ R190, R199, R166.reuse, -R181.reuse ;  /* 0x000000a6c7be7223 */ /* 0x180fe200000108b5 */
[-CC-:B------:R-:W-:Y:S01]  /*24d10*/  FFMA.FTZ R169, R10, R166.reuse, -R181.reuse ;  /* 0x000000a60aa97223 */ /* 0x180fe200000108b5 */
[----:B------:R-:W2:Y:S01]  /*24d20*/  MUFU.EX2 R0, R0 ;  /* 0x0000000000007308 */ /* 0x000ea20000000800 */
[-CC-:B------:R-:W-:Y:S01]  /*24d30*/  FFMA.FTZ R201, R173, R166.reuse, -R181.reuse ;  /* 0x000000a6adc97223 */ /* 0x180fe200000108b5 */
[-C--:B------:R-:W-:Y:S01]  /*24d40*/  FFMA.FTZ R251, R172, R166.reuse, -R181 ;  /* 0x000000a6acfb7223 */ /* 0x080fe200000108b5 */
[-C--:B------:R-:W-:Y:S01]  /*24d50*/  FFMA.FTZ R177, R177, R166.reuse, -R187 ;  /* 0x000000a6b1b17223 */ /* 0x080fe200000108bb */
        /* <DEDUP_REMOVED lines=18> */
[C---:B------:R-:W-:Y:S01]  /*24e80*/  FMUL.FTZ R19, R0.reuse, R151 ;  /* 0x0000009700137220 */ /* 0x040fe20000410000 */
[----:B------:R-:W2:Y:S03]  /*24e90*/  LDSM.16.MT88.4 R156, [R226+0x10000] ;  /* 0x01000000e29c783b */ /* 0x000ea60000004200 */
[----:B------:R-:W-:Y:S01]  /*24ea0*/  MUFU.EX2 R195, R195 ;  /* 0x000000c300c37308 */ /* 0x000fe20000000800 */
[C---:B------:R-:W-:Y:S01]  /*24eb0*/  FMUL.FTZ R26, R0.reuse, R142 ;  /* 0x0000008e001a7220 */ /* 0x040fe20000410000 */
[C---:B------:R-:W-:Y:S01]  /*24ec0*/  FMUL.FTZ R27, R0.reuse, R143 ;  /* 0x0000008f001b7220 */ /* 0x040fe20000410000 */
[C---:B------:R-:W-:Y:S01]  /*24ed0*/  FMUL.FTZ R34, R0.reuse, R134 ;  /* 0x0000008600227220 */ /* 0x040fe20000410000 */
[----:B------:R-:W-:Y:S01]  /*24ee0*/  FMUL.FTZ R35, R0, R135 ;  /* 0x0000008700237220 */ /* 0x000fe20000410000 */
[C---:B------:R-:W-:Y:S01]  /*24ef0*/  FMUL.FTZ R36, R2.reuse, R36 ;  /* 0x0000002402247220 */ /* 0x040fe20000410000 */
[----:B------:R-:W-:Y:S01]  /*24f00*/  FMUL.FTZ R37, R2, R37 ;  /* 0x0000002502257220 */ /* 0x000fe20000410000 */
[----:B------:R-:W3:Y:S03]  /*24f10*/  LDSM.16.MT88.4 R148, [R229+0x12000] ;  /* 0x01200000e594783b */ /* 0x000ee60000004200 */
[----:B------:R-:W4:Y:S01]  /*24f20*/  MUFU.EX2 R191, R191 ;  /* 0x000000bf00bf7308 */ /* 0x000f220000000800 */
[----:B-1----:R-:W-:Y:S01]  /*24f30*/  F2FP.BF16.F32.PACK_AB R160, R194, R197 ;  /* 0x000000c5c2a0723e */ /* 0x002fe200000010ff */
[C---:B------:R-:W-:Y:S01]  /*24f40*/  FMUL.FTZ R38, R0.reuse, R38 ;  /* 0x0000002600267220 */ /* 0x040fe20000410000 */
[----:B------:R-:W-:Y:S01]  /*24f50*/  FMUL.FTZ R39, R0, R39 ;  /* 0x0000002700277220 */ /* 0x000fe20000410000 */
[C---:B------:R-:W-:Y:S01]  /*24f60*/  FMUL.FTZ R40, R2.reuse, R40 ;  /* 0x0000002802287220 */ /* 0x040fe20000410000 */
[----:B------:R-:W-:Y:S01]  /*24f70*/  FMUL.FTZ R41, R2, R41 ;  /* 0x0000002902297220 */ /* 0x000fe20000410000 */
[C---:B------:R-:W-:Y:S01]  /*24f80*/  FMUL.FTZ R42, R0.reuse, R42 ;  /* 0x0000002a002a7220 */ /* 0x040fe20000410000 */
[----:B------:R-:W1:Y:S03]  /*24f90*/  LDSM.16.MT88.4 R140, [R228+0x12000] ;  /* 0x01200000e48c783b */ /* 0x000e660000004200 */
[----:B------:R-:W-:Y:S01]  /*24fa0*/  MUFU.EX2 R193, R193 ;  /* 0x000000c100c17308 */ /* 0x000fe20000000800 */
[----:B------:R-:W-:Y:S01]  /*24fb0*/  FMUL.FTZ R43, R0, R43 ;  /* 0x0000002b002b7220 */ /* 0x000fe20000410000 */
[C---:B------:R-:W-:Y:S01]  /*24fc0*/  FMUL.FTZ R44, R2.reuse, R44 ;  /* 0x0000002c022c7220 */ /* 0x040fe20000410000 */
[----:B------:R-:W-:Y:S01]  /*24fd0*/  FMUL.FTZ R45, R2, R45 ;  /* 0x0000002d022d7220 */ /* 0x000fe20000410000 */
[C---:B------:R-:W-:Y:S01]  /*24fe0*/  FMUL.FTZ R46, R0.reuse, R46 ;  /* 0x0000002e002e7220 */ /* 0x040fe20000410000 */
[----:B------:R-:W-:Y:S01]  /*24ff0*/  FMUL.FTZ R47, R0, R47 ;  /* 0x0000002f002f7220 */ /* 0x000fe20000410000 */
[----:B------:R-:W-:Y:S01]  /*25000*/  FFMA.FTZ R176, R176, R166, -R181 ;  /* 0x000000a6b0b07223 */ /* 0x000fe200000108b5 */
[----:B------:R-:W5:Y:S03]  /*25010*/  LDSM.16.MT88.4 R132, [R227+0x12000] ;  /* 0x01200000e384783b */ /* 0x000f660000004200 */
[----:B------:R-:W2:Y:S01]  /*25020*/  MUFU.EX2 R192, R192 ;  /* 0x000000c000c07308 */ /* 0x000ea20000000800 */
[----:B----4-:R-:W-:Y:S01]  /*25030*/  F2FP.BF16.F32.PACK_AB R161, R191, R195 ;  /* 0x000000c3bfa1723e */ /* 0x010fe200000010ff */
[C---:B------:R-:W-:Y:S01]  /*25040*/  FMUL.FTZ R48, R2.reuse, R48 ;  /* 0x0000003002307220 */ /* 0x040fe20000410000 */
[----:B------:R-:W-:Y:S01]  /*25050*/  FMUL.FTZ R49, R2, R49 ;  /* 0x0000003102317220 */ /* 0x000fe20000410000 */
[C---:B------:R-:W-:Y:S01]  /*25060*/  FMUL.FTZ R50, R0.reuse, R50 ;  /* 0x0000003200327220 */ /* 0x040fe20000410000 */
[----:B------:R-:W-:Y:S01]  /*25070*/  FMUL.FTZ R51, R0, R51 ;  /* 0x0000003300337220 */ /* 0x000fe20000410000 */
[C---:B------:R-:W-:Y:S01]  /*25080*/  FMUL.FTZ R52, R2.reuse, R52 ;  /* 0x0000003402347220 */ /* 0x040fe20000410000 */
[----:B------:R-:W-:Y:S03]  /*25090*/  FMUL.FTZ R53, R2, R53 ;  /* 0x0000003502357220 */ /* 0x000fe60000410000 */
[----:B------:R-:W-:Y:S01]  /*250a0*/  MUFU.EX2 R190, R190 ;  /* 0x000000be00be7308 */ /* 0x000fe20000000800 */
[C---:B------:R-:W-:Y:S01]  /*250b0*/  FMUL.FTZ R54, R0.reuse, R54 ;  /* 0x0000003600367220 */ /* 0x040fe20000410000 */
[----:B------:R-:W-:Y:S01]  /*250c0*/  FMUL.FTZ R55, R0, R55 ;  /* 0x0000003700377220 */ /* 0x000fe20000410000 */
[C---:B------:R-:W-:Y:S01]  /*250d0*/  FMUL.FTZ R56, R2.reuse, R56 ;  /* 0x0000003802387220 */ /* 0x040fe20000410000 */
[----:B------:R-:W-:Y:S01]  /*250e0*/  FMUL.FTZ R57, R2, R57 ;  /* 0x0000003902397220 */ /* 0x000fe20000410000 */
[C---:B------:R-:W-:Y:S01]  /*250f0*/  FMUL.FTZ R58, R0.reuse, R58 ;  /* 0x0000003a003a7220 */ /* 0x040fe20000410000 */
[----:B------:R-:W-:Y:S01]  /*25100*/  FMUL.FTZ R59, R0, R59 ;  /* 0x0000003b003b7220 */ /* 0x000fe20000410000 */
[----:B------:R-:W-:Y:S03]  /*25110*/  FMUL.FTZ R60, R2, R60 ;  /* 0x0000003c023c7220 */ /* 0x000fe60000410000 */
[----:B------:R-:W4:Y:S01]  /*25120*/  MUFU.EX2 R169, R169 ;  /* 0x000000a900a97308 */ /* 0x000f220000000800 */
[----:B--2---:R-:W-:Y:S01]  /*25130*/  F2FP.BF16.F32.PACK_AB R162, R192, R193 ;  /* 0x000000c1c0a2723e */ /* 0x004fe200000010ff */
        /* <DEDUP_REMOVED lines=15> */
[----:B----4-:R-:W-:Y:S01]  /*25230*/  F2FP.BF16.F32.PACK_AB R163, R169, R190 ;  /* 0x000000bea9a3723e */ /* 0x010fe200000010ff */
[C---:B------:R-:W-:Y:S01]  /*25240*/  FMUL.FTZ R76, R2.reuse, R76 ;  /* 0x0000004c024c7220 */ /* 0x040fe20000410000 */
[----:B------:R-:W-:Y:S01]  /*25250*/  FMUL.FTZ R77, R2, R77 ;  /* 0x0000004d024d7220 */ /* 0x000fe20000410000 */
[C---:B------:R-:W-:Y:S01]  /*25260*/  FMUL.FTZ R78, R0.reuse, R78 ;  /* 0x0000004e004e7220 */ /* 0x040fe20000410000 */
[----:B------:R-:W-:Y:S01]  /*25270*/  FMUL.FTZ R79, R0, R79 ;  /* 0x0000004f004f7220 */ /* 0x000fe20000410000 */
[C---:B------:R-:W-:Y:S01]  /*25280*/  FMUL.FTZ R80, R2.reuse, R80 ;  /* 0x0000005002507220 */ /* 0x040fe20000410000 */
[----:B------:R-:W-:Y:S01]  /*25290*/  FMUL.FTZ R81, R2, R81 ;  /* 0x0000005102517220 */ /* 0x000fe20000410000 */
[C---:B------:R-:W-:Y:S01]  /*252a0*/  HMMA.16816.F32.BF16 R4, R160.reuse, R12, R4 ;  /* 0x0000000ca004723c */ /* 0x040fe20000041804 */
[----:B------:R-:W-:Y:S04]  /*252b0*/  MUFU.EX2 R201, R201 ;  /* 0x000000c900c97308 */ /* 0x000fe80000000800 */
[----:B------:R-:W-:Y:S01]  /*252c0*/  FMUL.FTZ R82, R0, R82 ;  /* 0x0000005200527220 */ /* 0x000fe20000410000 */
[C---:B------:R-:W-:Y:S05]  /*252d0*/  HMMA.16816.F32.BF16 R8, R160.reuse, R14, R8 ;  /* 0x0000000ea008723c */ /* 0x040fea0000041808 */
[----:B------:R-:W-:Y:S01]  /*252e0*/  MUFU.EX2 R251, R251 ;  /* 0x000000fb00fb7308 */ /* 0x000fe20000000800 */
[----:B------:R-:W-:Y:S01]  /*252f0*/  ISETP.GT.AND P0, PT, R243, 0x1, PT ;  /* 0x00000001f300780c */ /* 0x000fe20003f04270 */
[C---:B------:R-:W-:Y:S01]  /*25300*/  FMUL.FTZ R12, R2.reuse, R152 ;  /* 0x00000098020c7220 */ /* 0x040fe20000410000 */
[----:B------:R-:W-:Y:S03]  /*25310*/  FMUL.FTZ R13, R2, R153 ;  /* 0x00000099020d7220 */ /* 0x000fe60000410000 */
[C---:B------:R-:W-:Y:S01]  /*25320*/  FMUL.FTZ R14, R0.reuse, R154 ;  /* 0x0000009a000e7220 */ /* 0x040fe20000410000 */
[C---:B------:R-:W-:Y:S02]  /*25330*/  FMUL.FTZ R15, R0.reuse, R155 ;  /* 0x0000009b000f7220 */ /* 0x040fe40000410000 */
[----:B------:R-:W-:Y:S01]  /*25340*/  LDSM.16.MT88.4 R152, [R227+0x10800] ;  /* 0x01080000e398783b */ /* 0x000fe20000004200 */
[----:B------:R-:W-:Y:S01]  /*25350*/  FMUL.FTZ R83, R0, R83 ;  /* 0x0000005300537220 */ /* 0x000fe20000410000 */
[C---:B------:R-:W-:Y:S01]  /*25360*/  FMUL.FTZ R84, R2.reuse, R84 ;  /* 0x0000005402547220 */ /* 0x040fe20000410000 */
[----:B------:R-:W-:Y:S01]  /*25370*/  FMUL.FTZ R85, R2, R85 ;  /* 0x0000005502557220 */ /* 0x000fe20000410000 */
[C---:B------:R-:W-:Y:S01]  /*25380*/  FMUL.FTZ R86, R0.reuse, R86 ;  /* 0x0000005600567220 */ /* 0x040fe20000410000 */
[C---:B------:R-:W-:Y:S03]  /*25390*/  HMMA.16816.F32.BF16 R12, R160.reuse, R20, R12 ;  /* 0x00000014a00c723c */ /* 0x040fe6000004180c */
[----:B------:R-:W-:Y:S01]  /*253a0*/  FMUL.FTZ R87, R0, R87 ;  /* 0x0000005700577220 */ /* 0x000fe20000410000 */
[C---:B------:R-:W-:Y:S01]  /*253b0*/  FMUL.FTZ R88, R2.reuse, R88 ;  /* 0x0000005802587220 */ /* 0x040fe20000410000 */
[C---:B------:R-:W-:Y:S01]  /*253c0*/  FMUL.FTZ R89, R2.reuse, R89 ;  /* 0x0000005902597220 */ /* 0x040fe20000410000 */
[C---:B------:R-:W-:Y:S05]  /*253d0*/  HMMA.16816.F32.BF16 R16, R160.reuse, R22, R16 ;  /* 0x00000016a010723c */ /* 0x040fea0000041810 */
[C---:B------:R-:W-:Y:S01]  /*253e0*/  FMUL.FTZ R20, R2.reuse, R144 ;  /* 0x0000009002147220 */ /* 0x040fe20000410000 */
[----:B------:R-:W-:Y:S01]  /*253f0*/  FMUL.FTZ R21, R2, R145 ;  /* 0x0000009102157220 */ /* 0x000fe20000410000 */
[C---:B------:R-:W-:Y:S01]  /*25400*/  FMUL.FTZ R22, R0.reuse, R146 ;  /* 0x0000009200167220 */ /* 0x040fe20000410000 */
[C---:B------:R-:W-:Y:S02]  /*25410*/  FMUL.FTZ R23, R0.reuse, R147 ;  /* 0x0000009300177220 */ /* 0x040fe40000410000 */
[----:B------:R-:W-:Y:S01]  /*25420*/  LDSM.16.MT88.4 R144, [R229+0x10800] ;  /* 0x01080000e590783b */ /* 0x000fe20000004200 */
[C---:B------:R-:W-:Y:S01]  /*25430*/  FMUL.FTZ R90, R0.reuse, R90 ;  /* 0x0000005a005a7220 */ /* 0x040fe20000410000 */
[----:B------:R-:W-:Y:S01]  /*25440*/  FMUL.FTZ R91, R0, R91 ;  /* 0x0000005b005b7220 */ /* 0x000fe20000410000 */
[C---:B------:R-:W-:Y:S01]  /*25450*/  FMUL.FTZ R92, R2.reuse, R92 ;  /* 0x0000005c025c7220 */ /* 0x040fe20000410000 */
[----:B------:R-:W-:Y:S01]  /*25460*/  FMUL.FTZ R93, R2, R93 ;  /* 0x0000005d025d7220 */ /* 0x000fe20000410000 */
[C---:B------:R-:W-:Y:S03]  /*25470*/  HMMA.16816.F32.BF16 R20, R160.reuse, R28, R20 ;  /* 0x0000001ca014723c */ /* 0x040fe60000041814 */
[C---:B------:R-:W-:Y:S01]  /*25480*/  FMUL.FTZ R94, R0.reuse, R94 ;  /* 0x0000005e005e7220 */ /* 0x040fe20000410000 */
[----:B------:R-:W-:Y:S01]  /*25490*/  FMUL.FTZ R95, R0, R95 ;  /* 0x0000005f005f7220 */ /* 0x000fe20000410000 */
[C---:B------:R-:W-:Y:S01]  /*254a0*/  FMUL.FTZ R96, R2.reuse, R96 ;  /* 0x0000006002607220 */ /* 0x040fe20000410000 */
[C---:B------:R-:W-:Y:S05]  /*254b0*/  HMMA.16816.F32.BF16 R24, R160.reuse, R30, R24 ;  /* 0x0000001ea018723c */ /* 0x040fea0000041818 */
[C---:B------:R-:W-:Y:S01]  /*254c0*/  FMUL.FTZ R28, R2.reuse, R136 ;  /* 0x00000088021c7220 */ /* 0x040fe20000410000 */
[----:B------:R-:W-:Y:S01]  /*254d0*/  FMUL.FTZ R29, R2, R137 ;  /* 0x00000089021d7220 */ /* 0x000fe20000410000 */
[C---:B------:R-:W-:Y:S01]  /*254e0*/  FMUL.FTZ R30, R0.reuse, R138 ;  /* 0x0000008a001e7220 */ /* 0x040fe20000410000 */
[----:B------:R-:W-:Y:S02]  /*254f0*/  FMUL.FTZ R31, R0, R139 ;  /* 0x0000008b001f7220 */ /* 0x000fe40000410000 */
[----:B------:R-:W2:Y:S01]  /*25500*/  LDSM.16.MT88.4 R136, [R226+0x12000] ;  /* 0x01200000e288783b */ /* 0x000ea20000004200 */
[----:B------:R-:W-:Y:S01]  /*25510*/  FMUL.FTZ R97, R2, R97 ;  /* 0x0000006102617220 */ /* 0x000fe20000410000 */
[C---:B------:R-:W-:Y:S01]  /*25520*/  FMUL.FTZ R98, R0.reuse, R98 ;  /* 0x0000006200627220 */ /* 0x040fe20000410000 */
[----:B------:R-:W-:Y:S01]  /*25530*/  FMUL.FTZ R99, R0, R99 ;  /* 0x0000006300637220 */ /* 0x000fe20000410000 */
[C---:B------:R-:W-:Y:S01]  /*25540*/  FMUL.FTZ R100, R2.reuse, R100 ;  /* 0x0000006402647220 */ /* 0x040fe20000410000 */
[C---:B------:R-:W-:Y:S03]  /*25550*/  HMMA.16816.F32.BF16 R28, R160.reuse, R156, R28 ;  /* 0x0000009ca01c723c */ /* 0x040fe6000004181c */
[----:B------:R-:W-:Y:S01]  /*25560*/  FMUL.FTZ R101, R2, R101 ;  /* 0x0000006502657220 */ /* 0x000fe20000410000 */
[C---:B------:R-:W-:Y:S01]  /*25570*/  FMUL.FTZ R102, R0.reuse, R102 ;  /* 0x0000006600667220 */ /* 0x040fe20000410000 */
[----:B------:R-:W-:Y:S01]  /*25580*/  FMUL.FTZ R103, R0, R103 ;  /* 0x0000006700677220 */ /* 0x000fe20000410000 */
[C---:B------:R-:W-:Y:S01]  /*25590*/  HMMA.16816.F32.BF16 R32, R160.reuse, R158, R32 ;  /* 0x0000009ea020723c */ /* 0x040fe20000041820 */
[----:B------:R-:W-:Y:S04]  /*255a0*/  LDSM.16.MT88.4 R156, [R226+0x12800] ;  /* 0x01280000e29c783b */ /* 0x000fe80000004200 */
[C---:B------:R-:W-:Y:S01]  /*255b0*/  FMUL.FTZ R104, R2.reuse, R104 ;  /* 0x0000006802687220 */ /* 0x040fe20000410000 */
[C---:B---3--:R-:W-:Y:S05]  /*255c0*/  HMMA.16816.F32.BF16 R36, R160.reuse, R148, R36 ;  /* 0x00000094a024723c */ /* 0x048fea0000041824 */
[----:B------:R-:W-:Y:S01]  /*255d0*/  FMUL.FTZ R105, R2, R105 ;  /* 0x0000006902697220 */ /* 0x000fe20000410000 */
[C---:B------:R-:W-:Y:S01]  /*255e0*/  HMMA.16816.F32.BF16 R40, R160.reuse, R150, R40 ;  /* 0x00000096a028723c */ /* 0x040fe20000041828 */
[----:B------:R-:W-:Y:S04]  /*255f0*/  LDSM.16.MT88.4 R148, [R228+0x10800] ;  /* 0x01080000e494783b */ /* 0x000fe80000004200 */
[C---:B------:R-:W-:Y:S01]  /*25600*/  FMUL.FTZ R106, R0.reuse, R106 ;  /* 0x0000006a006a7220 */ /* 0x040fe20000410000 */
[C---:B-1----:R-:W-:Y:S05]  /*25610*/  HMMA.16816.F32.BF16 R44, R160.reuse, R140, R44 ;  /* 0x0000008ca02c723c */ /* 0x042fea000004182c */
[----:B------:R-:W-:Y:S01]  /*25620*/  FMUL.FTZ R107, R0, R107 ;  /* 0x0000006b006b7220 */ /* 0x000fe20000410000 */
[C---:B------:R-:W-:Y:S01]  /*25630*/  HMMA.16816.F32.BF16 R48, R160.reuse, R142, R48 ;  /* 0x0000008ea030723c */ /* 0x040fe20000041830 */
[----:B------:R-:W1:Y:S04]  /*25640*/  LDSM.16.MT88.4 R140, [R229+0x14000] ;  /* 0x01400000e58c783b */ /* 0x000e680000004200 */
[C---:B------:R-:W-:Y:S01]  /*25650*/  FMUL.FTZ R108, R2.reuse, R108 ;  /* 0x0000006c026c7220 */ /* 0x040fe20000410000 */
[C---:B-----5:R-:W-:Y:S05]  /*25660*/  HMMA.16816.F32.BF16 R52, R160.reuse, R132, R52 ;  /* 0x00000084a034723c */ /* 0x060fea0000041834 */
[----:B------:R-:W-:Y:S01]  /*25670*/  FMUL.FTZ R109, R2, R109 ;  /* 0x0000006d026d7220 */ /* 0x000fe20000410000 */
[C---:B------:R-:W-:Y:S01]  /*25680*/  HMMA.16816.F32.BF16 R56, R160.reuse, R134, R56 ;  /* 0x00000086a038723c */ /* 0x040fe20000041838 */
[----:B------:R-:W3:Y:S04]  /*25690*/  LDSM.16.MT88.4 R132, [R228+0x14000] ;  /* 0x01400000e484783b */ /* 0x000ee80000004200 */
[C---:B------:R-:W-:Y:S01]  /*256a0*/  FMUL.FTZ R110, R0.reuse, R110 ;  /* 0x0000006e006e7220 */ /* 0x040fe20000410000 */
[C---:B--2---:R-:W-:Y:S05]  /*256b0*/  HMMA.16816.F32.BF16 R60, R160.reuse, R136, R60 ;  /* 0x00000088a03c723c */ /* 0x044fea000004183c */
[----:B------:R-:W-:Y:S01]  /*256c0*/  FMUL.FTZ R111, R0, R111 ;  /* 0x0000006f006f7220 */ /* 0x000fe20000410000 */
[C---:B------:R-:W-:Y:S01]  /*256d0*/  HMMA.16816.F32.BF16 R64, R160.reuse, R138, R64 ;  /* 0x0000008aa040723c */ /* 0x040fe20000041840 */
[----:B------:R-:W2:Y:S04]  /*256e0*/  LDSM.16.MT88.4 R136, [R227+0x14000] ;  /* 0x01400000e388783b */ /* 0x000ea80000004200 */
[C---:B------:R-:W-:Y:S01]  /*256f0*/  FMUL.FTZ R112, R2.reuse, R112 ;  /* 0x0000007002707220 */ /* 0x040fe20000410000 */
[----:B------:R-:W-:Y:S01]  /*25700*/  FMUL.FTZ R113, R2, R113 ;  /* 0x0000007102717220 */ /* 0x000fe20000410000 */
[C---:B------:R-:W-:Y:S01]  /*25710*/  FMUL.FTZ R114, R0.reuse, R114 ;  /* 0x0000007200727220 */ /* 0x040fe20000410000 */
[----:B------:R-:W-:Y:S03]  /*25720*/  FMUL.FTZ R115, R0, R115 ;  /* 0x0000007300737220 */ /* 0x000fe60000410000 */
[-CC-:B------:R-:W-:Y:S01]  /*25730*/  FFMA.FTZ R199, R196, R166.reuse, -R187.reuse ;  /* 0x000000a6c4c77223 */ /* 0x180fe200000108bb */
[--C-:B------:R-:W-:Y:S01]  /*25740*/  FFMA.FTZ R196, R175, R166, -R187.reuse ;  /* 0x000000a6afc47223 */ /* 0x100fe200000108bb */
[C---:B------:R-:W-:Y:S01]  /*25750*/  FMUL.FTZ R116, R2.reuse, R116 ;  /* 0x0000007402747220 */ /* 0x040fe20000410000 */
[----:B------:R-:W-:Y:S01]  /*25760*/  FMUL.FTZ R117, R2, R117 ;  /* 0x0000007502757220 */ /* 0x000fe20000410000 */
[C---:B------:R-:W-:Y:S01]  /*25770*/  FMUL.FTZ R118, R0.reuse, R118 ;  /* 0x0000007600767220 */ /* 0x040fe20000410000 */
[----:B------:R-:W-:Y:S01]  /*25780*/  FMUL.FTZ R119, R0, R119 ;  /* 0x0000007700777220 */ /* 0x000fe20000410000 */
[C---:B-1----:R-:W-:Y:S01]  /*25790*/  HMMA.16816.F32.BF16 R68, R160.reuse, R140, R68 ;  /* 0x0000008ca044723c */ /* 0x042fe20000041844 */
[----:B------:R-:W-:Y:S02]  /*257a0*/  MUFU.EX2 R199, R199 ;  /* 0x000000c700c77308 */ /* 0x000fe40000000800 */
[-C--:B------:R-:W-:Y:S01]  /*257b0*/  FFMA.FTZ R203, R202, R166.reuse, -R187 ;  /* 0x000000a6cacb7223 */ /* 0x080fe200000108bb */
[-CC-:B------:R-:W-:Y:S01]  /*257c0*/  FFMA.FTZ R202, R174, R166.reuse, -R181.reuse ;  /* 0x000000a6aeca7223 */ /* 0x180fe200000108b5 */
[-C--:B------:R-:W-:Y:S01]  /*257d0*/  FFMA.FTZ R198, R198, R166.reuse, -R181 ;  /* 0x000000a6c6c67223 */ /* 0x080fe200000108b5 */
[C---:B------:R-:W-:Y:S01]  /*257e0*/  HMMA.16816.F32.BF16 R72, R160.reuse, R142, R72 ;  /* 0x0000008ea048723c */ /* 0x040fe20000041848 */
[----:B------:R-:W1:Y:S04]  /*257f0*/  LDSM.16.MT88.4 R140, [R226+0x14000] ;  /* 0x01400000e28c783b */ /* 0x000e680000004200 */
[----:B------:R-:W4:Y:S01]  /*25800*/  MUFU.EX2 R196, R196 ;  /* 0x000000c400c47308 */ /* 0x000f220000000800 */
[--C-:B------:R-:W-:Y:S01]  /*25810*/  FFMA.FTZ R200, R200, R166, -R187.reuse ;  /* 0x000000a6c8c87223 */ /* 0x100fe200000108bb */
[C---:B---3--:R-:W-:Y:S02]  /*25820*/  HMMA.16816.F32.BF16 R76, R160.reuse, R132, R76 ;  /* 0x00000084a04c723c */ /* 0x048fe4000004184c */
[----:B------:R-:W-:Y:S02]  /*25830*/  LDSM.16.MT88.4 R172, [R228+0x14800] ;  /* 0x01480000e4ac783b */ /* 0x000fe40000004200 */
[C---:B------:R-:W-:Y:S02]  /*25840*/  FMUL.FTZ R120, R2.reuse, R120 ;  /* 0x0000007802787220 */ /* 0x040fe40000410000 */
[C---:B------:R-:W-:Y:S02]  /*25850*/  HMMA.16816.F32.BF16 R80, R160.reuse, R134, R80 ;  /* 0x00000086a050723c */ /* 0x040fe40000041850 */
[----:B------:R-:W3:Y:S02]  /*25860*/  MUFU.EX2 R198, R198 ;  /* 0x000000c600c67308 */ /* 0x000ee40000000800 */
[----:B------:R-:W5:Y:S02]  /*25870*/  LDSM.16.MT88.4 R132, [R229+0x16000] ;  /* 0x01600000e584783b */ /* 0x000f640000004200 */
[C---:B--2---:R-:W-:Y:S06]  /*25880*/  HMMA.16816.F32.BF16 R84, R160.reuse, R136, R84 ;  /* 0x00000088a054723c */ /* 0x044fec0000041854 */
[----:B------:R-:W-:Y:S01]  /*25890*/  MUFU.EX2 R200, R200 ;  /* 0x000000c800c87308 */ /* 0x000fe20000000800 */
[----:B------:R-:W-:Y:S01]  /*258a0*/  FMUL.FTZ R121, R2, R121 ;  /* 0x0000007902797220 */ /* 0x000fe20000410000 */
[C---:B------:R-:W-:Y:S01]  /*258b0*/  HMMA.16816.F32.BF16 R88, R160.reuse, R138, R88 ;  /* 0x0000008aa058723c */ /* 0x040fe20000041858 */
[----:B------:R-:W2:Y:S02]  /*258c0*/  LDSM.16.MT88.4 R136, [R228+0x16000] ;  /* 0x01600000e488783b */ /* 0x000ea40000004200 */
[C---:B------:R-:W-:Y:S01]  /*258d0*/  FMUL.FTZ R122, R0.reuse, R122 ;  /* 0x0000007a007a7220 */ /* 0x040fe20000410000 */
[----:B------:R-:W-:Y:S04]  /*258e0*/  FMUL.FTZ R123, R0, R123 ;  /* 0x0000007b007b7220 */ /* 0x000fe80000410000 */
[----:B------:R-:W3:Y:S03]  /*258f0*/  MUFU.EX2 R203, R203 ;  /* 0x000000cb00cb7308 */ /* 0x000ee60000000800 */
[C---:B------:R-:W-:Y:S01]  /*25900*/  FMUL.FTZ R124, R2.reuse, R124 ;  /* 0x0000007c027c7220 */ /* 0x040fe20000410000 */
[----:B------:R-:W-:Y:S01]  /*25910*/  FMUL.FTZ R125, R2, R125 ;  /* 0x0000007d027d7220 */ /* 0x000fe20000410000 */
[C---:B------:R-:W-:Y:S01]  /*25920*/  FMUL.FTZ R126, R0.reuse, R126 ;  /* 0x0000007e007e7220 */ /* 0x040fe20000410000 */
[----:B------:R-:W-:Y:S01]  /*25930*/  FMUL.FTZ R127, R0, R127 ;  /* 0x0000007f007f7220 */ /* 0x000fe20000410000 */
[C---:B------:R-:W-:Y:S03]  /*25940*/  FMUL.FTZ R128, R2.reuse, R128 ;  /* 0x0000008002807220 */ /* 0x040fe60000410000 */
[----:B------:R-:W3:Y:S01]  /*25950*/  MUFU.EX2 R202, R202 ;  /* 0x000000ca00ca7308 */ /* 0x000ee20000000800 */
[----:B------:R-:W-:Y:S01]  /*25960*/  FMUL.FTZ R129, R2, R129 ;  /* 0x0000008102817220 */ /* 0x000fe20000410000 */
[C---:B-1----:R-:W-:Y:S03]  /*25970*/  HMMA.16816.F32.BF16 R92, R160.reuse, R140, R92 ;  /* 0x0000008ca05c723c */ /* 0x042fe6000004185c */
[C---:B------:R-:W-:Y:S01]  /*25980*/  FMUL.FTZ R130, R0.reuse, R130 ;  /* 0x0000008200827220 */ /* 0x040fe20000410000 */
[----:B------:R-:W-:Y:S01]  /*25990*/  FMUL.FTZ R131, R0, R131 ;  /* 0x0000008300837220 */ /* 0x000fe20000410000 */
[-CC-:B------:R-:W-:Y:S01]  /*259a0*/  FFMA.FTZ R248, R248, R166.reuse, -R187.reuse ;  /* 0x000000a6f8f87223 */ /* 0x180fe200000108bb */
[C---:B------:R-:W-:Y:S01]  /*259b0*/  HMMA.16816.F32.BF16 R96, R160.reuse, R142, R96 ;  /* 0x0000008ea060723c */ /* 0x040fe20000041860 */
[----:B------:R-:W1:Y:S04]  /*259c0*/  LDSM.16.MT88.4 R140, [R227+0x16000] ;  /* 0x01600000e38c783b */ /* 0x000e680000004200 */
[-C--:B------:R-:W-:Y:S01]  /*259d0*/  FFMA.FTZ R250, R250, R166.reuse, -R187 ;  /* 0x000000a6fafa7223 */ /* 0x080fe200000108bb */
[-CC-:B------:R-:W-:Y:S01]  /*259e0*/  FFMA.FTZ R252, R252, R166.reuse, -R181.reuse ;  /* 0x000000a6fcfc7223 */ /* 0x180fe200000108b5 */
[-C--:B------:R-:W-:Y:S01]  /*259f0*/  FFMA.FTZ R182, R182, R166.reuse, -R181 ;  /* 0x000000a6b6b67223 */ /* 0x080fe200000108b5 */
[-CC-:B------:R-:W-:Y:S01]  /*25a00*/  FFMA.FTZ R186, R186, R166.reuse, -R187.reuse ;  /* 0x000000a6baba7223 */ /* 0x180fe200000108bb */
[----:B------:R-:W1:Y:S01]  /*25a10*/  MUFU.EX2 R248, R248 ;  /* 0x000000f800f87308 */ /* 0x000e620000000800 */
[C---:B-----5:R-:W-:Y:S03]  /*25a20*/  HMMA.16816.F32.BF16 R100, R160.reuse, R132, R100 ;  /* 0x00000084a064723c */ /* 0x060fe60000041864 */
[-CC-:B------:R-:W-:Y:S01]  /*25a30*/  FFMA.FTZ R184, R184, R166.reuse, -R187.reuse ;  /* 0x000000a6b8b87223 */ /* 0x180fe200000108bb */
[-C--:B------:R-:W-:Y:S01]  /*25a40*/  FFMA.FTZ R187, R179, R166.reuse, -R187 ;  /* 0x000000a6b3bb7223 */ /* 0x080fe200000108bb */
[-CC-:B------:R-:W-:Y:S01]  /*25a50*/  FFMA.FTZ R180, R180, R166.reuse, -R181.reuse ;  /* 0x000000a6b4b47223 */ /* 0x180fe200000108b5 */
[C---:B------:R-:W-:Y:S01]  /*25a60*/  HMMA.16816.F32.BF16 R104, R160.reuse, R134, R104 ;  /* 0x00000086a068723c */ /* 0x040fe20000041868 */
[----:B------:R-:W5:Y:S02]  /*25a70*/  LDSM.16.MT88.4 R132, [R226+0x16000] ;  /* 0x01600000e284783b */ /* 0x000f640000004200 */
[----:B------:R-:W-:Y:S02]  /*25a80*/  MUFU.EX2 R171, R186 ;  /* 0x000000ba00ab7308 */ /* 0x000fe40000000800 */
[----:B------:R-:W-:Y:S01]  /*25a90*/  FFMA.FTZ R167, R167, R166, -R181 ;  /* 0x000000a6a7a77223 */ /* 0x000fe200000108b5 */
[C---:B--2---:R-:W-:Y:S07]  /*25aa0*/  HMMA.16816.F32.BF16 R108, R160.reuse, R136, R108 ;  /* 0x00000088a06c723c */ /* 0x044fee000004186c */
[----:B------:R-:W-:Y:S01]  /*25ab0*/  MUFU.EX2 R186, R176 ;  /* 0x000000b000ba7308 */ /* 0x000fe20000000800 */
[----:B------:R-:W-:Y:S01]  /*25ac0*/  FFMA.FTZ R195, R0, R247, R195 ;  /* 0x000000f700c37223 */ /* 0x000fe200000100c3 */
[C---:B------:R-:W-:Y:S03]  /*25ad0*/  HMMA.16816.F32.BF16 R112, R160.reuse, R138, R112 ;  /* 0x0000008aa070723c */ /* 0x040fe60000041870 */
[----:B----4-:R-:W-:Y:S05]  /*25ae0*/  F2FP.BF16.F32.PACK_AB R136, R196, R199 ;  /* 0x000000c7c488723e */ /* 0x010fea00000010ff */
[----:B------:R-:W-:Y:S03]  /*25af0*/  MUFU.EX2 R236, R184 ;  /* 0x000000b800ec7308 */ /* 0x000fe60000000800 */
[----:B---3--:R-:W-:Y:S01]  /*25b00*/  F2FP.BF16.F32.PACK_AB R137, R198, R201 ;  /* 0x000000c9c689723e */ /* 0x008fe200000010ff */
[----:B------:R-:W-:Y:S01]  /*25b10*/  FFMA.FTZ R197, R2, R249, R197 ;  /* 0x000000f902c57223 */ /* 0x000fe200000100c5 */
[----:B------:R-:W-:Y:S01]  /*25b20*/  F2FP.BF16.F32.PACK_AB R138, R203, R200 ;  /* 0x000000c8cb8a723e */ /* 0x000fe200000010ff */
[----:B------:R-:W-:Y:S01]  /*25b30*/  FADD.FTZ R195, R191, R195 ;  /* 0x000000c3bfc37221 */ /* 0x000fe20000010000 */
[C---:B-1----:R-:W-:Y:S03]  /*25b40*/  HMMA.16816.F32.BF16 R116, R160.reuse, R140, R116 ;  /* 0x0000008ca074723c */ /* 0x042fe60000041874 */
[----:B------:R-:W-:Y:S01]  /*25b50*/  MUFU.EX2 R184, R177 ;  /* 0x000000b100b87308 */ /* 0x000fe20000000800 */
[----:B------:R-:W-:Y:S01]  /*25b60*/  F2FP.BF16.F32.PACK_AB R139, R251, R202 ;  /* 0x000000cafb8b723e */ /* 0x000fe200000010ff */
[----:B------:R-:W-:Y:S01]  /*25b70*/  FADD.FTZ R194, R194, R197 ;  /* 0x000000c5c2c27221 */ /* 0x000fe20000010000 */
[----:B------:R-:W-:Y:S01]  /*25b80*/  FADD.FTZ R190, R190, R195 ;  /* 0x000000c3bebe7221 */ /* 0x000fe20000010000 */
[C---:B------:R-:W-:Y:S01]  /*25b90*/  HMMA.16816.F32.BF16 R120, R160.reuse, R142, R120 ;  /* 0x0000008ea078723c */ /* 0x040fe20000041878 */
[----:B------:R-:W1:Y:S05]  /*25ba0*/  LDSM.16.MT88.4 R140, [R226+0x10800] ;  /* 0x01080000e28c783b */ /* 0x000e6a0000004200 */
[----:B------:R-:W-:Y:S01]  /*25bb0*/  MUFU.EX2 R250, R250 ;  /* 0x000000fa00fa7308 */ /* 0x000fe20000000800 */
[----:B------:R-:W-:Y:S01]  /*25bc0*/  FADD.FTZ R193, R193, R194 ;  /* 0x000000c2c1c17221 */ /* 0x000fe20000010000 */
[----:B------:R-:W-:Y:S03]  /*25bd0*/  FADD.FTZ R190, R169, R190 ;  /* 0x000000bea9be7221 */ /* 0x000fe60000010000 */
[----:B------:R-:W-:Y:S01]  /*25be0*/  MOV R169, R164 ;  /* 0x000000a400a97202 */ /* 0x000fe20000000f00 */
[C---:B-----5:R-:W-:Y:S04]  /*25bf0*/  HMMA.16816.F32.BF16 R124, R160.reuse, R132, R124 ;  /* 0x00000084a07c723c */ /* 0x060fe8000004187c */
[----:B------:R-:W-:Y:S01]  /*25c00*/  MUFU.EX2 R252, R252 ;  /* 0x000000fc00fc7308 */ /* 0x000fe20000000800 */
[----:B------:R-:W-:Y:S01]  /*25c10*/  FADD.FTZ R192, R192, R193 ;  /* 0x000000c1c0c07221 */ /* 0x000fe20000010000 */
[----:B------:R-:W-:Y:S01]  /*25c20*/  FADD.FTZ R201, R201, R190 ;  /* 0x000000bec9c97221 */ /* 0x000fe20000010000 */
[----:B------:R-:W-:Y:S01]  /*25c30*/  HMMA.16816.F32.BF16 R128, R160, R134, R128 ;  /* 0x00000086a080723c */ /* 0x000fe20000041880 */
[----:B------:R-:W2:Y:S06]  /*25c40*/  LDSM.16.MT88.4 R132, [R229+0x12800] ;  /* 0x01280000e584783b */ /* 0x000eac0000004200 */
[----:B------:R-:W-:Y:S01]  /*25c50*/  MUFU.EX2 R167, R167 ;  /* 0x000000a700a77308 */ /* 0x000fe20000000800 */
[----:B------:R-:W-:Y:S01]  /*25c60*/  FADD.FTZ R199, R199, R192 ;  /* 0x000000c0c7c77221 */ /* 0x000fe20000010000 */
[C---:B------:R-:W-:Y:S01]  /*25c70*/  HMMA.16816.F32.BF16 R4, R136.reuse, R144, R4 ;  /* 0x000000908804723c */ /* 0x040fe20000041804 */
[----:B------:R-:W-:Y:S04]  /*25c80*/  LDSM.16.MT88.4 R160, [R229+0x14800] ;  /* 0x01480000e5a0783b */ /* 0x000fe80000004200 */
[----:B------:R-:W-:Y:S01]  /*25c90*/  FADD.FTZ R201, R198, R201 ;  /* 0x000000c9c6c97221 */ /* 0x000fe20000010000 */
[C---:B------:R-:W-:Y:S03]  /*25ca0*/  HMMA.16816.F32.BF16 R8, R136.reuse, R146, R8 ;  /* 0x000000928808723c */ /* 0x040fe60000041808 */
[----:B------:R-:W3:Y:S03]  /*25cb0*/  LDSM.16.MT88.4 R144, [R228+0x12800] ;  /* 0x01280000e490783b */ /* 0x000ee60000004200 */
[C---:B------:R-:W-:Y:S05]  /*25cc0*/  HMMA.16816.F32.BF16 R12, R136.reuse, R148, R12 ;  /* 0x00000094880c723c */ /* 0x040fea000004180c */
[----:B------:R-:W-:Y:S01]  /*25cd0*/  FADD.FTZ R199, R196, R199 ;  /* 0x000000c7c4c77221 */ /* 0x000fe20000010000 */
[C---:B------:R-:W-:Y:S01]  /*25ce0*/  HMMA.16816.F32.BF16 R16, R136.reuse, R150, R16 ;  /* 0x000000968810723c */ /* 0x040fe20000041810 */
[----:B------:R-:W4:Y:S04]  /*25cf0*/  LDSM.16.MT88.4 R148, [R227+0x12800] ;  /* 0x01280000e394783b */ /* 0x000f280000004200 */
[----:B------:R-:W-:Y:S01]  /*25d00*/  FADD.FTZ R202, R202, R201 ;  /* 0x000000c9caca7221 */ /* 0x000fe20000010000 */
[C---:B------:R-:W-:Y:S05]  /*25d10*/  HMMA.16816.F32.BF16 R20, R136.reuse, R152, R20 ;  /* 0x000000988814723c */ /* 0x040fea0000041814 */
[----:B------:R-:W-:Y:S01]  /*25d20*/  FADD.FTZ R200, R200, R199 ;  /* 0x000000c7c8c87221 */ /* 0x000fe20000010000 */
[C---:B------:R-:W-:Y:S01]  /*25d30*/  HMMA.16816.F32.BF16 R24, R136.reuse, R154, R24 ;  /* 0x0000009a8818723c */ /* 0x040fe20000041818 */
[----:B------:R-:W5:Y:S04]  /*25d40*/  LDSM.16.MT88.4 R152, [R227+0x14800] ;  /* 0x01480000e398783b */ /* 0x000f680000004200 */
[----:B------:R-:W-:Y:S01]  /*25d50*/  FADD.FTZ R251, R251, R202 ;  /* 0x000000cafbfb7221 */ /* 0x000fe20000010000 */
[C---:B-1----:R-:W-:Y:S05]  /*25d60*/  HMMA.16816.F32.BF16 R28, R136.reuse, R140, R28 ;  /* 0x0000008c881c723c */ /* 0x042fea000004181c */
[----:B------:R-:W-:Y:S01]  /*25d70*/  FADD.FTZ R203, R203, R200 ;  /* 0x000000c8cbcb7221 */ /* 0x000fe20000010000 */
[C---:B------:R-:W-:Y:S01]  /*25d80*/  HMMA.16816.F32.BF16 R32, R136.reuse, R142, R32 ;  /* 0x0000008e8820723c */ /* 0x040fe20000041820 */
[----:B------:R-:W-:Y:S04]  /*25d90*/  LDSM.16.MT88.4 R140, [R229+0x16800] ;  /* 0x01680000e58c783b */ /* 0x000fe80000004200 */
[----:B------:R-:W-:Y:S01]  /*25da0*/  FADD.FTZ R203, R248, R203 ;  /* 0x000000cbf8cb7221 */ /* 0x000fe20000010000 */
[C---:B--2---:R-:W-:Y:S06]  /*25db0*/  HMMA.16816.F32.BF16 R36, R136.reuse, R132, R36 ;  /* 0x000000848824723c */ /* 0x044fec0000041824 */
[C---:B------:R-:W-:Y:S01]  /*25dc0*/  HMMA.16816.F32.BF16 R40, R136.reuse, R134, R40 ;  /* 0x000000868828723c */ /* 0x040fe20000041828 */
[----:B------:R-:W1:Y:S05]  /*25dd0*/  LDSM.16.MT88.4 R132, [R226+0x14800] ;  /* 0x01480000e284783b */ /* 0x000e6a0000004200 */
[C---:B---3--:R-:W-:Y:S06]  /*25de0*/  HMMA.16816.F32.BF16 R44, R136.reuse, R144, R44 ;  /* 0x00000090882c723c */ /* 0x048fec000004182c */
[C---:B------:R-:W-:Y:S01]  /*25df0*/  HMMA.16816.F32.BF16 R48, R136.reuse, R146, R48 ;  /* 0x000000928830723c */ /* 0x040fe20000041830 */
[----:B------:R-:W2:Y:S05]  /*25e00*/  LDSM.16.MT88.4 R144, [R228+0x16800] ;  /* 0x01680000e490783b */ /* 0x000eaa0000004200 */
[C---:B----4-:R-:W-:Y:S06]  /*25e10*/  HMMA.16816.F32.BF16 R52, R136.reuse, R148, R52 ;  /* 0x000000948834723c */ /* 0x050fec0000041834 */
[C---:B------:R-:W-:Y:S01]  /*25e20*/  HMMA.16816.F32.BF16 R56, R136.reuse, R150, R56 ;  /* 0x000000968838723c */ /* 0x040fe20000041838 */
[----:B------:R-:W3:Y:S05]  /*25e30*/  LDSM.16.MT88.4 R148, [R227+0x16800] ;  /* 0x01680000e394783b */ /* 0x000eea0000004200 */
[C---:B------:R-:W-:Y:S06]  /*25e40*/  HMMA.16816.F32.BF16 R60, R136.reuse, R156, R60 ;  /* 0x0000009c883c723c */ /* 0x040fec000004183c */
[C---:B------:R-:W-:Y:S05]  /*25e50*/  HMMA.16816.F32.BF16 R64, R136.reuse, R158, R64 ;  /* 0x0000009e8840723c */ /* 0x040fea0000041840 */
[-CC-:B------:R-:W-:Y:S01]  /*25e60*/  FFMA.FTZ R156, R237, R166.reuse, -R181.reuse ;  /* 0x000000a6ed9c7223 */ /* 0x180fe200000108b5 */
[C---:B------:R-:W-:Y:S01]  /*25e70*/  HMMA.16816.F32.BF16 R68, R136.reuse, R160, R68 ;  /* 0x000000a08844723c */ /* 0x040fe20000041844 */
[----:B------:R-:W-:Y:S04]  /*25e80*/  MUFU.EX2 R237, R182 ;  /* 0x000000b600ed7308 */ /* 0x000fe80000000800 */
[----:B------:R-:W-:Y:S01]  /*25e90*/  FFMA.FTZ R181, R165, R166, -R181 ;  /* 0x000000a6a5b57223 */ /* 0x000fe200000108b5 */
[C---:B------:R-:W-:Y:S01]  /*25ea0*/  HMMA.16816.F32.BF16 R72, R136.reuse, R162, R72 ;  /* 0x000000a28848723c */ /* 0x040fe20000041848 */
[----:B------:R-:W-:Y:S04]  /*25eb0*/  LDSM.16.MT88.4 R160, [R228+0x11000] ;  /* 0x01100000e4a0783b */ /* 0x000fe80000004200 */
[----:B------:R4:W1:Y:S01]  /*25ec0*/  MUFU.EX2 R170, R156 ;  /* 0x0000009c00aa7308 */ /* 0x0008620000000800 */
[C---:B------:R-:W-:Y:S09]  /*25ed0*/  HMMA.16816.F32.BF16 R76, R136.reuse, R172, R76 ;  /* 0x000000ac884c723c */ /* 0x040ff2000004184c */
[----:B------:R-:W2:Y:S01]  /*25ee0*/  MUFU.EX2 R182, R180 ;  /* 0x000000b400b67308 */ /* 0x000ea20000000800 */
[C---:B------:R-:W-:Y:S01]  /*25ef0*/  HMMA.16816.F32.BF16 R80, R136.reuse, R174, R80 ;  /* 0x000000ae8850723c */ /* 0x040fe20000041850 */
[----:B------:R-:W-:Y:S05]  /*25f00*/  LDSM.16.MT88.4 R172, [R226+0x11000] ;  /* 0x01100000e2ac783b */ /* 0x000fea0000004200 */
[C---:B-----5:R-:W-:Y:S03]  /*25f10*/  HMMA.16816.F32.BF16 R84, R136.reuse, R152, R84 ;  /* 0x000000988854723c */ /* 0x060fe60000041854 */
[----:B------:R-:W-:Y:S01]  /*25f20*/  MUFU.EX2 R180, R185 ;  /* 0x000000b900b47308 */ /* 0x000fe20000000800 */
[----:B----4-:R-:W-:Y:S01]  /*25f30*/  LDSM.16.MT88.4 R156, [R229+0x11000] ;  /* 0x01100000e59c783b */ /* 0x010fe20000004200 */
[----:B-1----:R-:W-:Y:S01]  /*25f40*/  FADD.FTZ R251, R170, R251 ;  /* 0x000000fbaafb7221 */ /* 0x002fe20000010000 */
[C---:B------:R-:W-:Y:S07]  /*25f50*/  HMMA.16816.F32.BF16 R88, R136.reuse, R154, R88 ;  /* 0x0000009a8858723c */ /* 0x040fee0000041858 */
[----:B------:R-:W-:Y:S01]  /*25f60*/  MUFU.EX2 R166, R181 ;  /* 0x000000b500a67308 */ /* 0x000fe20000000800 */
[----:B------:R-:W1:Y:S01]  /*25f70*/  LDSM.16.MT88.4 R152, [R226+0x16800] ;  /* 0x01680000e298783b */ /* 0x000e620000004200 */
[C---:B------:R-:W-:Y:S03]  /*25f80*/  HMMA.16816.F32.BF16 R92, R136.reuse, R132, R92 ;  /* 0x00000084885c723c */ /* 0x040fe6000004185c */
[----:B------:R-:W-:Y:S03]  /*25f90*/  FADD.FTZ R0, R252, R251 ;  /* 0x000000fbfc007221 */ /* 0x000fe60000010000 */
[C---:B------:R-:W-:Y:S05]  /*25fa0*/  HMMA.16816.F32.BF16 R96, R136.reuse, R134, R96 ;  /* 0x000000868860723c */ /* 0x040fea0000041860 */
[----:B------:R-:W-:Y:S01]  /*25fb0*/  F2FP.BF16.F32.PACK_AB R132, R250, R248 ;  /* 0x000000f8fa84723e */ /* 0x000fe200000010ff */
[C---:B------:R-:W-:Y:S05]  /*25fc0*/  HMMA.16816.F32.BF16 R100, R136.reuse, R140, R100 ;  /* 0x0000008c8864723c */ /* 0x040fea0000041864 */
[----:B--2---:R-:W-:Y:S01]  /*25fd0*/  F2FP.BF16.F32.PACK_AB R135, R182, R237 ;  /* 0x000000edb687723e */ /* 0x004fe200000010ff */
[C---:B------:R-:W-:Y:S01]  /*25fe0*/  HMMA.16816.F32.BF16 R104, R136.reuse, R142, R104 ;  /* 0x0000008e8868723c */ /* 0x040fe20000041868 */
[----:B------:R-:W2:Y:S04]  /*25ff0*/  LDSM.16.MT88.4 R140, [R227+0x11000] ;  /* 0x01100000e38c783b */ /* 0x000ea80000004200 */
[----:B------:R-:W-:Y:S01]  /*26000*/  F2FP.BF16.F32.PACK_AB R133, R252, R170 ;  /* 0x000000aafc85723e */ /* 0x000fe200000010ff */
[C---:B------:R-:W-:Y:S05]  /*26010*/  HMMA.16816.F32.BF16 R108, R136.reuse, R144, R108 ;  /* 0x00000090886c723c */ /* 0x040fea000004186c */
[----:B------:R-:W-:Y:S01]  /*26020*/  F2FP.BF16.F32.PACK_AB R134, R236, R171 ;  /* 0x000000abec86723e */ /* 0x000fe200000010ff */
[C---:B------:R-:W-:Y:S01]  /*26030*/  HMMA.16816.F32.BF16 R112, R136.reuse, R146, R112 ;  /* 0x000000928870723c */ /* 0x040fe20000041870 */
[----:B------:R-:W4:Y:S04]  /*26040*/  LDSM.16.MT88.4 R144, [R229+0x13000] ;  /* 0x01300000e590783b */ /* 0x000f280000004200 */
[----:B------:R-:W-:Y:S01]  /*26050*/  FADD.FTZ R250, R250, R203 ;  /* 0x000000cbfafa7221 */ /* 0x000fe20000010000 */
[C---:B---3--:R-:W-:Y:S05]  /*26060*/  HMMA.16816.F32.BF16 R116, R136.reuse, R148, R116 ;  /* 0x000000948874723c */ /* 0x048fea0000041874 */
[----:B------:R-:W-:Y:S01]  /*26070*/  FADD.FTZ R250, R171, R250 ;  /* 0x000000faabfa7221 */ /* 0x000fe20000010000 */
[C---:B------:R-:W-:Y:S01]  /*26080*/  HMMA.16816.F32.BF16 R120, R136.reuse, R150, R120 ;  /* 0x000000968878723c */ /* 0x040fe20000041878 */
[----:B------:R-:W-:Y:S05]  /*26090*/  LDSM.16.MT88.4 R148, [R227+0x13000] ;  /* 0x01300000e394783b */ /* 0x000fea0000004200 */
[C---:B-1----:R-:W-:Y:S06]  /*260a0*/  HMMA.16816.F32.BF16 R124, R136.reuse, R152, R124 ;  /* 0x00000098887c723c */ /* 0x042fec000004187c */
[----:B------:R-:W-:Y:S01]  /*260b0*/  HMMA.16816.F32.BF16 R128, R136, R154, R128 ;  /* 0x0000009a8880723c */ /* 0x000fe20000041880 */
[----:B------:R-:W1:Y:S05]  /*260c0*/  LDSM.16.MT88.4 R136, [R228+0x13000] ;  /* 0x01300000e488783b */ /* 0x000e6a0000004200 */
[C---:B------:R-:W-:Y:S03]  /*260d0*/  HMMA.16816.F32.BF16 R4, R132.reuse, R156, R4 ;  /* 0x0000009c8404723c */ /* 0x040fe60000041804 */
[----:B------:R-:W3:Y:S03]  /*260e0*/  LDSM.16.MT88.4 R152, [R226+0x13000] ;  /* 0x01300000e298783b */ /* 0x000ee60000004200 */
[C---:B------:R-:W-:Y:S05]  /*260f0*/  HMMA.16816.F32.BF16 R8, R132.reuse, R158, R8 ;  /* 0x0000009e8408723c */ /* 0x040fea0000041808 */
[----:B------:R-:W-:Y:S01]  /*26100*/  LDSM.16.MT88.4 R156, [R228+0x15000] ;  /* 0x01500000e49c783b */ /* 0x000fe20000004200 */
        /* <DEDUP_REMOVED lines=20> */
[----:B------:R-:W3:Y:S04]  /*26250*/  MUFU.EX2 R155, R187 ;  /* 0x000000bb009b7308 */ /* 0x000ee80000000800 */
[----:B------:R-:W-:Y:S01]  /*26260*/  MOV R153, R237 ;  /* 0x000000ed00997202 */ /* 0x000fe20000000f00 */
[C---:B--2---:R-:W-:Y:S05]  /*26270*/  HMMA.16816.F32.BF16 R68, R132.reuse, R140, R68 ;  /* 0x0000008c8444723c */ /* 0x044fea0000041844 */
[----:B------:R-:W-:Y:S01]  /*26280*/  MUFU.EX2 R237, R183 ;  /* 0x000000b700ed7308 */ /* 0x000fe20000000800 */
[----:B------:R-:W-:Y:S01]  /*26290*/  MOV R152, R236 ;  /* 0x000000ec00987202 */ /* 0x000fe20000000f00 */
[C---:B------:R-:W-:Y:S01]  /*262a0*/  HMMA.16816.F32.BF16 R72, R132.reuse, R142, R72 ;  /* 0x0000008e8448723c */ /* 0x040fe20000041848 */
[----:B------:R-:W2:Y:S07]  /*262b0*/  LDSM.16.MT88.4 R140, [R228+0x17000] ;  /* 0x01700000e48c783b */ /* 0x000eae0000004200 */
[----:B------:R4:W1:Y:S01]  /*262c0*/  MUFU.EX2 R236, R178 ;  /* 0x000000b200ec7308 */ /* 0x0008620000000800 */
[C---:B------:R-:W-:Y:S03]  /*262d0*/  HMMA.16816.F32.BF16 R76, R132.reuse, R156, R76 ;  /* 0x0000009c844c723c */ /* 0x040fe6000004184c */
[----:B---3--:R-:W-:Y:S03]  /*262e0*/  MOV R165, R155 ;  /* 0x0000009b00a57202 */ /* 0x008fe60000000f00 */
[C---:B------:R-:W-:Y:S01]  /*262f0*/  HMMA.16816.F32.BF16 R80, R132.reuse, R158, R80 ;  /* 0x0000009e8450723c */ /* 0x040fe20000041850 */
[----:B------:R-:W3:Y:S05]  /*26300*/  LDSM.16.MT88.4 R156, [R229+0x11800] ;  /* 0x01180000e59c783b */ /* 0x000eea0000004200 */
[C---:B------:R-:W-:Y:S03]  /*26310*/  HMMA.16816.F32.BF16 R84, R132.reuse, R160, R84 ;  /* 0x000000a08454723c */ /* 0x040fe60000041854 */
[----:B----4-:R-:W-:Y:S03]  /*26320*/  LDSM.16.MT88.4 R176, [R226+0x11800] ;  /* 0x01180000e2b0783b */ /* 0x010fe60000004200 */
[C---:B------:R-:W-:Y:S06]  /*26330*/  HMMA.16816.F32.BF16 R88, R132.reuse, R162, R88 ;  /* 0x000000a28458723c */ /* 0x040fec0000041858 */
[C---:B-----5:R-:W-:Y:S06]  /*26340*/  HMMA.16816.F32.BF16 R92, R132.reuse, R172, R92 ;  /* 0x000000ac845c723c */ /* 0x060fec000004185c */
[C---:B------:R-:W-:Y:S05]  /*26350*/  HMMA.16816.F32.BF16 R96, R132.reuse, R174, R96 ;  /* 0x000000ae8460723c */ /* 0x040fea0000041860 */
[----:B-1----:R-:W-:Y:S01]  /*26360*/  F2FP.BF16.F32.PACK_AB R173, R186, R236 ;  /* 0x000000ecbaad723e */ /* 0x002fe200000010ff */
[C---:B------:R-:W-:Y:S05]  /*26370*/  HMMA.16816.F32.BF16 R100, R132.reuse, R136, R100 ;  /* 0x000000888464723c */ /* 0x040fea0000041864 */
[----:B------:R-:W-:Y:S01]  /*26380*/  F2FP.BF16.F32.PACK_AB R174, R165, R184 ;  /* 0x000000b8a5ae723e */ /* 0x000fe200000010ff */
[C---:B------:R-:W-:Y:S01]  /*26390*/  HMMA.16816.F32.BF16 R104, R132.reuse, R138, R104 ;  /* 0x0000008a8468723c */ /* 0x040fe20000041868 */
[----:B------:R-:W1:Y:S04]  /*263a0*/  LDSM.16.MT88.4 R136, [R228+0x11800] ;  /* 0x01180000e488783b */ /* 0x000e680000004200 */
[----:B------:R-:W-:Y:S01]  /*263b0*/  F2FP.BF16.F32.PACK_AB R175, R166, R167 ;  /* 0x000000a7a6af723e */ /* 0x000fe200000010ff */
[C---:B--2---:R-:W-:Y:S06]  /*263c0*/  HMMA.16816.F32.BF16 R108, R132.reuse, R140, R108 ;  /* 0x0000008c846c723c */ /* 0x044fec000004186c */
[C---:B------:R-:W-:Y:S01]  /*263d0*/  HMMA.16816.F32.BF16 R112, R132.reuse, R142, R112 ;  /* 0x0000008e8470723c */ /* 0x040fe20000041870 */
[----:B------:R-:W2:Y:S05]  /*263e0*/  LDSM.16.MT88.4 R140, [R227+0x11800] ;  /* 0x01180000e38c783b */ /* 0x000eaa0000004200 */
[C---:B------:R-:W-:Y:S06]  /*263f0*/  HMMA.16816.F32.BF16 R116, R132.reuse, R144, R116 ;  /* 0x000000908474723c */ /* 0x040fec0000041874 */
[C---:B------:R-:W-:Y:S05]  /*26400*/  HMMA.16816.F32.BF16 R120, R132.reuse, R146, R120 ;  /* 0x000000928478723c */ /* 0x040fea0000041878 */
[----:B------:R-:W-:Y:S01]  /*26410*/  MOV R144, R180 ;  /* 0x000000b400907202 */ /* 0x000fe20000000f00 */
[C---:B------:R-:W-:Y:S05]  /*26420*/  HMMA.16816.F32.BF16 R124, R132.reuse, R148, R124 ;  /* 0x00000094847c723c */ /* 0x040fea000004187c */
[----:B------:R-:W-:Y:S01]  /*26430*/  F2FP.BF16.F32.PACK_AB R172, R237, R144 ;  /* 0x00000090edac723e */ /* 0x000fe200000010ff */
[----:B------:R-:W-:Y:S05]  /*26440*/  HMMA.16816.F32.BF16 R128, R132, R150, R128 ;  /* 0x000000968480723c */ /* 0x000fea0000041880 */
[----:B------:R-:W-:Y:S01]  /*26450*/  MOV R145, R182 ;  /* 0x000000b600917202 */ /* 0x000fe20000000f00 */
[C---:B---3--:R-:W-:Y:S01]  /*26460*/  HMMA.16816.F32.BF16 R160, R172.reuse, R156, R4 ;  /* 0x0000009caca0723c */ /* 0x048fe20000041804 */
[----:B------:R-:W3:Y:S04]  /*26470*/  LDSM.16.MT88.4 R180, [R229+0x13800] ;  /* 0x01380000e5b4783b */ /* 0x000ee80000004200 */
[----:B------:R-:W-:Y:S01]  /*26480*/  MOV R134, R184 ;  /* 0x000000b800867202 */ /* 0x000fe20000000f00 */
[C---:B------:R-:W-:Y:S03]  /*26490*/  HMMA.16816.F32.BF16 R156, R172.reuse, R158, R8 ;  /* 0x0000009eac9c723c */ /* 0x040fe60000041808 */
[----:B------:R-:W-:Y:S02]  /*264a0*/  LDSM.16.MT88.4 R4, [R227+0x13800] ;  /* 0x01380000e304783b */ /* 0x000fe40000004200 */
[----:B------:R-:W-:Y:S02]  /*264b0*/  MOV R132, R152 ;  /* 0x0000009800847202 */ /* 0x000fe40000000f00 */
[----:B------:R-:W-:Y:S02]  /*264c0*/  MOV R133, R153 ;  /* 0x0000009900857202 */ /* 0x000fe40000000f00 */
[C---:B-1----:R-:W-:Y:S02]  /*264d0*/  HMMA.16816.F32.BF16 R152, R172.reuse, R136, R12 ;  /* 0x00000088ac98723c */ /* 0x042fe4000004180c */
[----:B------:R-:W-:Y:S01]  /*264e0*/  LDSM.16.MT88.4 R8, [R226+0x13800] ;  /* 0x01380000e208783b */ /* 0x000fe20000004200 */
[----:B------:R-:W-:Y:S03]  /*264f0*/  MOV R135, R186 ;  /* 0x000000ba00877202 */ /* 0x000fe60000000f00 */
[C---:B------:R-:W-:Y:S04]  /*26500*/  HMMA.16816.F32.BF16 R148, R172.reuse, R138, R16 ;  /* 0x0000008aac94723c */ /* 0x040fe80000041810 */
[----:B------:R-:W1:Y:S01]  /*26510*/  LDSM.16.MT88.4 R184, [R228+0x13800] ;  /* 0x01380000e4b8783b */ /* 0x000e620000004200 */
[----:B------:R-:W-:Y:S02]  /*26520*/  MOV R136, R144 ;  /* 0x0000009000887202 */ /* 0x000fe40000000f00 */
[----:B------:R-:W-:Y:S02]  /*26530*/  MOV R137, R145 ;  /* 0x0000009100897202 */ /* 0x000fe40000000f00 */
[C---:B--2---:R-:W-:Y:S03]  /*26540*/  HMMA.16816.F32.BF16 R144, R172.reuse, R140, R20 ;  /* 0x0000008cac90723c */ /* 0x044fe60000041814 */
[----:B------:R-:W2:Y:S03]  /*26550*/  LDSM.16.MT88.4 R12, [R229+0x15800] ;  /* 0x01580000e50c783b */ /* 0x000ea60000004200 */
[C---:B------:R-:W-:Y:S05]  /*26560*/  HMMA.16816.F32.BF16 R140, R172.reuse, R142, R24 ;  /* 0x0000008eac8c723c */ /* 0x040fea0000041818 */
[----:B------:R-:W4:Y:S02]  /*26570*/  LDSM.16.MT88.4 R16, [R228+0x15800] ;  /* 0x01580000e410783b */ /* 0x000f240000004200 */
[----:B------:R-:W-:Y:S04]  /*26580*/  MOV R26, R136 ;  /* 0x00000088001a7202 */ /* 0x000fe80000000f00 */
[----:B------:R-:W-:Y:S02]  /*26590*/  MOV R27, R137 ;  /* 0x00000089001b7202 */ /* 0x000fe40000000f00 */
[C---:B------:R-:W-:Y:S01]  /*265a0*/  HMMA.16816.F32.BF16 R136, R172.reuse, R176, R28 ;  /* 0x000000b0ac88723c */ /* 0x040fe2000004181c */
[----:B------:R-:W5:Y:S06]  /*265b0*/  LDSM.16.MT88.4 R20, [R227+0x15800] ;  /* 0x01580000e314783b */ /* 0x000f6c0000004200 */
[----:B------:R-:W-:Y:S04]  /*265c0*/  MOV R30, R132 ;  /* 0x00000084001e7202 */ /* 0x000fe80000000f00 */
[----:B------:R-:W-:Y:S02]  /*265d0*/  MOV R31, R133 ;  /* 0x00000085001f7202 */ /* 0x000fe40000000f00 */
[----:B------:R-:W-:Y:S02]  /*265e0*/  MOV R177, R134 ;  /* 0x0000008600b17202 */ /* 0x000fe40000000f00 */
[----:B------:R-:W-:Y:S02]  /*265f0*/  MOV R176, R135 ;  /* 0x0000008700b07202 */ /* 0x000fe40000000f00 */
[C---:B------:R-:W-:Y:S03]  /*26600*/  HMMA.16816.F32.BF16 R132, R172.reuse, R178, R32 ;  /* 0x000000b2ac84723c */ /* 0x040fe60000041820 */
[----:B------:R-:W-:Y:S02]  /*26610*/  MOV R28, R26 ;  /* 0x0000001a001c7202 */ /* 0x000fe40000000f00 */
[----:B------:R-:W-:Y:S01]  /*26620*/  MOV R29, R27 ;  /* 0x0000001b001d7202 */ /* 0x000fe20000000f00 */
[C---:B---3--:R-:W-:Y:S01]  /*26630*/  HMMA.16816.F32.BF16 R36, R172.reuse, R180, R36 ;  /* 0x000000b4ac24723c */ /* 0x048fe20000041824 */
[----:B------:R-:W3:Y:S04]  /*26640*/  LDSM.16.MT88.4 R24, [R226+0x15800] ;  /* 0x01580000e218783b */ /* 0x000ee80000004200 */
[----:B------:R-:W-:Y:S01]  /*26650*/  MOV R33, R28 ;  /* 0x0000001c00217202 */ /* 0x000fe20000000f00 */
[C---:B------:R-:W-:Y:S05]  /*26660*/  HMMA.16816.F32.BF16 R40, R172.reuse, R182, R40 ;  /* 0x000000b6ac28723c */ /* 0x040fea0000041828 */
[----:B------:R-:W-:Y:S01]  /*26670*/  MOV R32, R29 ;  /* 0x0000001d00207202 */ /* 0x000fe20000000f00 */
[C---:B-1----:R-:W-:Y:S05]  /*26680*/  HMMA.16816.F32.BF16 R44, R172.reuse, R184, R44 ;  /* 0x000000b8ac2c723c */ /* 0x042fea000004182c */
[----:B------:R-:W-:Y:S01]  /*26690*/  MOV R179, R30 ;  /* 0x0000001e00b37202 */ /* 0x000fe20000000f00 */
[C---:B------:R-:W-:Y:S05]  /*266a0*/  HMMA.16816.F32.BF16 R48, R172.reuse, R186, R48 ;  /* 0x000000baac30723c */ /* 0x040fea0000041830 */
[----:B------:R-:W-:Y:S01]  /*266b0*/  MOV R178, R31 ;  /* 0x0000001f00b27202 */ /* 0x000fe20000000f00 */
[C---:B------:R-:W-:Y:S01]  /*266c0*/  HMMA.16816.F32.BF16 R52, R172.reuse, R4, R52 ;  /* 0x00000004ac34723c */ /* 0x040fe20000041834 */
[----:B------:R-:W1:Y:S04]  /*266d0*/  LDSM.16.MT88.4 R28, [R229+0x17800] ;  /* 0x01780000e51c783b */ /* 0x000e680000004200 */
[----:B------:R-:W-:Y:S01]  /*266e0*/  MOV R35, R237 ;  /* 0x000000ed00237202 */ /* 0x000fe20000000f00 */
[C---:B------:R-:W-:Y:S03]  /*266f0*/  HMMA.16816.F32.BF16 R56, R172.reuse, R6, R56 ;  /* 0x00000006ac38723c */ /* 0x040fe60000041838 */
[----:B------:R-:W1:Y:S02]  /*26700*/  LDSM.16.MT88.4 R4, [R228+0x17800] ;  /* 0x01780000e404783b */ /* 0x000e640000004200 */
[----:B------:R-:W-:Y:S01]  /*26710*/  FADD.FTZ R0, R178, R0 ;  /* 0x00000000b2007221 */ /* 0x000fe20000010000 */
[C---:B------:R-:W-:Y:S01]  /*26720*/  HMMA.16816.F32.BF16 R60, R172.reuse, R8, R60 ;  /* 0x00000008ac3c723c */ /* 0x040fe2000004183c */
[----:B------:R-:W1:Y:S05]  /*26730*/  S2R R237, SR_CTAID.Z ;  /* 0x0000000000ed7919 */ /* 0x000e6a0000002700 */
[C---:B------:R-:W-:Y:S01]  /*26740*/  HMMA.16816.F32.BF16 R64, R172.reuse, R10, R64 ;  /* 0x0000000aac40723c */ /* 0x040fe20000041840 */
[----:B------:R-:W1:Y:S04]  /*26750*/  LDSM.16.MT88.4 R8, [R227+0x17800] ;  /* 0x01780000e308783b */ /* 0x000e680000004200 */
[----:B------:R-:W-:Y:S01]  /*26760*/  MOV R34, R236 ;  /* 0x000000ec00227202 */ /* 0x000fe20000000f00 */
[C---:B--2---:R-:W-:Y:S01]  /*26770*/  HMMA.16816.F32.BF16 R68, R172.reuse, R12, R68 ;  /* 0x0000000cac44723c */ /* 0x044fe20000041844 */
[----:B------:R-:W-:Y:S04]  /*26780*/  MOV R236, 0x90 ;  /* 0x0000009000ec7802 */ /* 0x000fe80000000f00 */
[----:B------:R-:W-:Y:S01]  /*26790*/  FADD.FTZ R0, R32, R0 ;  /* 0x0000000020007221 */ /* 0x000fe20000010000 */
[C---:B------:R-:W-:Y:S01]  /*267a0*/  HMMA.16816.F32.BF16 R72, R172.reuse, R14, R72 ;  /* 0x0000000eac48723c */ /* 0x040fe20000041848 */
[----:B------:R-:W2:Y:S04]  /*267b0*/  LDSM.16.MT88.4 R12, [R226+0x17800] ;  /* 0x01780000e20c783b */ /* 0x000ea80000004200 */
[----:B------:R-:W-:Y:S01]  /*267c0*/  FADD.FTZ R2, R179, R250 ;  /* 0x000000fab3027221 */ /* 0x000fe20000010000 */
[C---:B----4-:R-:W-:Y:S05]  /*267d0*/  HMMA.16816.F32.BF16 R76, R172.reuse, R16, R76 ;  /* 0x00000010ac4c723c */ /* 0x050fea000004184c */
[----:B------:R-:W-:Y:S01]  /*267e0*/  FADD.FTZ R0, R34, R0 ;  /* 0x0000000022007221 */ /* 0x000fe20000010000 */
[C---:B------:R-:W-:Y:S05]  /*267f0*/  HMMA.16816.F32.BF16 R80, R172.reuse, R18, R80 ;  /* 0x00000012ac50723c */ /* 0x040fea0000041850 */
[----:B------:R-:W-:Y:S01]  /*26800*/  FADD.FTZ R2, R33, R2 ;  /* 0x0000000221027221 */ /* 0x000fe20000010000 */
[C---:B-----5:R-:W-:Y:S05]  /*26810*/  HMMA.16816.F32.BF16 R84, R172.reuse, R20, R84 ;  /* 0x00000014ac54723c */ /* 0x060fea0000041854 */
[----:B------:R-:W-:Y:S01]  /*26820*/  FADD.FTZ R0, R176, R0 ;  /* 0x00000000b0007221 */ /* 0x000fe20000010000 */
[C---:B------:R-:W-:Y:S05]  /*26830*/  HMMA.16816.F32.BF16 R88, R172.reuse, R22, R88 ;  /* 0x00000016ac58723c */ /* 0x040fea0000041858 */
[----:B------:R-:W-:Y:S01]  /*26840*/  FADD.FTZ R2, R35, R2 ;  /* 0x0000000223027221 */ /* 0x000fe20000010000 */
[C---:B---3--:R-:W-:Y:S05]  /*26850*/  HMMA.16816.F32.BF16 R92, R172.reuse, R24, R92 ;  /* 0x00000018ac5c723c */ /* 0x048fea000004185c */
[----:B------:R-:W-:Y:S01]  /*26860*/  FADD.FTZ R167, R167, R0 ;  /* 0x00000000a7a77221 */ /* 0x000fe20000010000 */
[C---:B------:R-:W-:Y:S05]  /*26870*/  HMMA.16816.F32.BF16 R96, R172.reuse, R26, R96 ;  /* 0x0000001aac60723c */ /* 0x040fea0000041860 */
[----:B------:R-:W-:Y:S01]  /*26880*/  IADD3 R0, R243, -0x1, RZ ;  /* 0xfffffffff3007810 */ /* 0x000fe20007ffe0ff */
[C---:B-1----:R-:W-:Y:S05]  /*26890*/  HMMA.16816.F32.BF16 R100, R172.reuse, R28, R100 ;  /* 0x0000001cac64723c */ /* 0x042fea0000041864 */
[----:B------:R-:W-:Y:S01]  /*268a0*/  FADD.FTZ R2, R177, R2 ;  /* 0x00000002b1027221 */ /* 0x000fe20000010000 */
[C---:B------:R-:W-:Y:S05]  /*268b0*/  HMMA.16816.F32.BF16 R104, R172.reuse, R30, R104 ;  /* 0x0000001eac68723c */ /* 0x040fea0000041868 */
[----:B------:R-:W-:Y:S01]  /*268c0*/  MOV R243, R0 ;  /* 0x0000000000f37202 */ /* 0x000fe20000000f00 */
[C---:B------:R-:W-:Y:S05]  /*268d0*/  HMMA.16816.F32.BF16 R108, R172.reuse, R4, R108 ;  /* 0x00000004ac6c723c */ /* 0x040fea000004186c */
[----:B------:R-:W-:Y:S01]  /*268e0*/  FADD.FTZ R249, R165, R2 ;  /* 0x00000002a5f97221 */ /* 0x000fe20000010000 */
[C---:B------:R-:W-:Y:S05]  /*268f0*/  HMMA.16816.F32.BF16 R112, R172.reuse, R6, R112 ;  /* 0x00000006ac70723c */ /* 0x040fea0000041870 */
[----:B------:R-:W-:Y:S01]  /*26900*/  FADD.FTZ R247, R166, R167 ;  /* 0x000000a7a6f77221 */ /* 0x000fe20000010000 */
[C---:B------:R-:W-:Y:S05]  /*26910*/  HMMA.16816.F32.BF16 R116, R172.reuse, R8, R116 ;  /* 0x00000008ac74723c */ /* 0x040fea0000041874 */
[----:B------:R-:W-:Y:S01]  /*26920*/  MOV R0, R3 ;  /* 0x0000000300007202 */ /* 0x000fe20000000f00 */
[C---:B------:R-:W-:Y:S06]  /*26930*/  HMMA.16816.F32.BF16 R120, R172.reuse, R10, R120 ;  /* 0x0000000aac78723c */ /* 0x040fec0000041878 */
[C---:B--2---:R-:W-:Y:S06]  /*26940*/  HMMA.16816.F32.BF16 R124, R172.reuse, R12, R124 ;  /* 0x0000000cac7c723c */ /* 0x044fec000004187c */
[----:B------:R-:W-:Y:S01]  /*26950*/  HMMA.16816.F32.BF16 R128, R172, R14, R128 ;  /* 0x0000000eac80723c */ /* 0x000fe20000041880 */
[----:B------:R-:W-:Y:S11]  /*26960*/  @!UPT UIADD3 URZ, URZ, URZ, URZ ;  /* 0x0000003f3f3ff290 */ /* 0x000ff6000fffe03f */
[----:B------:R-:W-:Y:S01]  /*26970*/  @!UPT UIADD3 URZ, URZ, URZ, URZ ;  /* 0x0000003f3f3ff290 */ /* 0x000fe2000fffe03f */
[----:B------:R-:W-:Y:S11]  /*26980*/  @P0 BRA `(.L_x_1497) ;  /* 0xffffffb000740947 */ /* 0x000ff6000383ffff */
.L_x_1488:
        /* <DEDUP_REMOVED lines=14> */
.L_x_1514:
[----:B------:R-:W2:Y:S01]  /*26a70*/  S2R R2, SR_TID.X ;  /* 0x0000000000027919 */ /* 0x000ea20000002100 */
[----:B------:R-:W-:Y:S01]  /*26a80*/  FSETP.NE.FTZ.AND P4, PT, R8, RZ, PT ;  /* 0x000000ff0800720b */ /* 0x000fe20003f95000 */
[----:B----4-:R-:W-:Y:S01]  /*26a90*/  FADD.FTZ R13, R12, R13 ;  /* 0x0000000d0c0d7221 */ /* 0x010fe20000010000 */
[----:B------:R-:W-:Y:S01]  /*26aa0*/  MOV R0, 0x3f800000 ;  /* 0x3f80000000007802 */ /* 0x000fe20000000f00 */
[----:B------:R-:W4:Y:S01]  /*26ab0*/  S2UR UR4, SR_CgaCtaId ;  /* 0x00000000000479c3 */ /* 0x000f220000008800 */
[----:B------:R-:W-:Y:S01]  /*26ac0*/  UMOV UR5, 0x400 ;  /* 0x0000040000057882 */ /* 0x000fe20000000000 */
[----:B------:R-:W-:Y:S02]  /*26ad0*/  R2UR UR10, R6 ;  /* 0x00000000060a72ca */ /* 0x000fe400000e0000 */
[----:B------:R-:W-:Y:S02]  /*26ae0*/  FSETP.NE.FTZ.AND P3, PT, R13, RZ, PT ;  /* 0x000000ff0d00720b */ /* 0x000fe40003f75000 */
[----:B------:R-:W-:-:S04]  /*26af0*/  R2UR UR11, R7 ;  /* 0x00000000070b72ca */ /* 0x000fc800000e0000 */
[----:B------:R-:W1:Y:S01]  /*26b00*/  @P4 MUFU.RCP R0, R8 ;  /* 0x0000000800004308 */ /* 0x000e620000001000 */
[----:B----4-:R-:W-:Y:S01]  /*26b10*/  ULEA UR4, UR4, UR5, 0x18 ;  /* 0x0000000504047291 */ /* 0x010fe2000f8ec03f */
[----:B------:R-:W-:Y:S01]  /*26b20*/  R2UR UR5, R7 ;  /* 0x00000000070572ca */ /* 0x000fe200000e0000 */
[C---:B-1----:R-:W-:Y:S01]  /*26b30*/  FMUL.FTZ R160, R0.reuse, R160 ;  /* 0x000000a000a07220 */ /* 0x042fe20000410000 */
[----:B--2---:R-:W-:Y:S01]  /*26b40*/  SHF.R.S32.HI R5, RZ, 0x1f, R2 ;  /* 0x0000001fff057819 */ /* 0x004fe20000011402 */
[C---:B------:R-:W-:Y:S01]  /*26b50*/  FMUL.FTZ R161, R0.reuse, R161 ;  /* 0x000000a100a17220 */ /* 0x040fe20000410000 */
[C---:B------:R-:W-:Y:S01]  /*26b60*/  FMUL.FTZ R156, R0.reuse, R156 ;  /* 0x0000009c009c7220 */ /* 0x040fe20000410000 */
[C---:B------:R-:W-:Y:S01]  /*26b70*/  FMUL.FTZ R157, R0.reuse, R157 ;  /* 0x0000009d009d7220 */ /* 0x040fe20000410000 */
[----:B------:R-:W-:Y:S01]  /*26b80*/  LEA.HI R9, R5, R2, RZ, 0x2 ;  /* 0x0000000205097211 */ /* 0x000fe200078f10ff */
[C---:B------:R-:W-:Y:S01]  /*26b90*/  FMUL.FTZ R152, R0.reuse, R152 ;  /* 0x0000009800987220 */ /* 0x040fe20000410000 */
[C---:B------:R-:W-:Y:S01]  /*26ba0*/  FMUL.FTZ R153, R0.reuse, R153 ;  /* 0x0000009900997220 */ /* 0x040fe20000410000 */
[C---:B------:R-:W-:Y:S01]  /*26bb0*/  FMUL.FTZ R148, R0.reuse, R148 ;  /* 0x0000009400947220 */ /* 0x040fe20000410000 */
[--C-:B------:R-:W-:Y:S01]  /*26bc0*/  SHF.R.S32.HI R15, RZ, 0x2, R9.reuse ;  /* 0x00000002ff0f7819 */ /* 0x100fe20000011409 */
[C---:B------:R-:W-:Y:S01]  /*26bd0*/  FMUL.FTZ R149, R0.reuse, R149 ;  /* 0x0000009500957220 */ /* 0x040fe20000410000 */
[----:B---3--:R-:W-:Y:S01]  /*26be0*/  SHF.R.S32.HI R12, RZ, 0x1f, R9 ;  /* 0x0000001fff0c7819 */ /* 0x008fe20000011409 */
[C---:B------:R-:W-:Y:S01]  /*26bf0*/  FMUL.FTZ R144, R0.reuse, R144 ;  /* 0x0000009000907220 */ /* 0x040fe20000410000 */
[C---:B------:R-:W-:Y:S01]  /*26c00*/  FMUL.FTZ R145, R0.reuse, R145 ;  /* 0x0000009100917220 */ /* 0x040fe20000410000 */
[----:B------:R-:W-:Y:S01]  /*26c10*/  FMUL.FTZ R140, R0, R140 ;  /* 0x0000008c008c7220 */ /* 0x000fe20000410000 */
[----:B------:R-:W-:Y:S01]  /*26c20*/  LEA.HI R12, R12, R15, RZ, 0x3 ;  /* 0x0000000f0c0c7211 */ /* 0x000fe200078f18ff */
[C---:B------:R-:W-:Y:S01]  /*26c30*/  FMUL.FTZ R141, R0.reuse, R141 ;  /* 0x0000008d008d7220 */ /* 0x040fe20000410000 */
[C---:B------:R-:W-:Y:S01]  /*26c40*/  FMUL.FTZ R136, R0.reuse, R136 ;  /* 0x0000008800887220 */ /* 0x040fe20000410000 */
[----:B------:R-:W-:Y:S01]  /*26c50*/  FMUL.FTZ R137, R0, R137 ;  /* 0x0000008900897220 */ /* 0x000fe20000410000 */
[----:B------:R-:W-:Y:S01]  /*26c60*/  LOP3.LUT R12, R12, 0xfffffff8, RZ, 0xc0, !PT ;  /* 0xfffffff80c0c7812 */ /* 0x000fe200078ec0ff */
        /* <DEDUP_REMOVED lines=50> */
[----:B------:R-:W-:-:S02]  /*26f90*/  MOV R0, 0x3f800000 ;  /* 0x3f80000000007802 */ /* 0x000fc40000000f00 */
[----:B------:R-:W-:Y:S02]  /*26fa0*/  IADD3 R15, R15, -R12, RZ ;  /* 0x8000000c0f0f7210 */ /* 0x000fe40007ffe0ff */
[-C--:B------:R-:W-:Y:S02]  /*26fb0*/  LEA.HI R12, R5, R2.reuse, RZ, 0x5 ;  /* 0x00000002050c7211 */ /* 0x080fe400078f28ff */
[----:B------:R-:W1:Y:S01]  /*26fc0*/  @P3 MUFU.RCP R0, R13 ;  /* 0x0000000d00003308 */ /* 0x000e620000001000 */
[----:B------:R-:W-:Y:S02]  /*26fd0*/  LOP3.LUT R9, R9, 0x3ffffffc, RZ, 0xc0, !PT ;  /* 0x3ffffffc09097812 */ /* 0x000fe400078ec0ff */
[----:B------:R-:W-:Y:S02]  /*26fe0*/  SHF.L.U32 R16, R15, 0x6, RZ ;  /* 0x000000060f107819 */ /* 0x000fe400000006ff */
[----:B------:R-:W-:Y:S02]  /*26ff0*/  SHF.R.S32.HI R14, RZ, 0x5, R12 ;  /* 0x00000005ff0e7819 */ /* 0x000fe4000001140c */
[----:B------:R-:W-:-:S02]  /*27000*/  IADD3 R9, -R9, R2, RZ ;  /* 0x0000000209097210 */ /* 0x000fc40007ffe1ff */
[----:B------:R-:W-:Y:S02]  /*27010*/  LOP3.LUT R16, R16, 0x1c0, RZ, 0xc0, !PT ;  /* 0x000001c010107812 */ /* 0x000fe400078ec0ff */
[----:B------:R-:W-:Y:S02]  /*27020*/  LOP3.LUT R17, R15, 0x1, RZ, 0xc0, !PT ;  /* 0x000000010f117812 */ /* 0x000fe400078ec0ff */
[----:B------:R-:W-:Y:S02]  /*27030*/  LEA R9, R14, R9, 0x9 ;  /* 0x000000090e097211 */ /* 0x000fe400078e48ff */
[----:B------:R-:W-:Y:S02]  /*27040*/  LEA.HI R16, R16, R16, RZ, 0x1d ;  /* 0x0000001010107211 */ /* 0x000fe400078fe8ff */
[----:B------:R-:W-:Y:S01]  /*27050*/  ISETP.NE.U32.AND P0, PT, R17, 0x1, PT ;  /* 0x000000011100780c */ /* 0x000fe20003f05070 */
[C---:B-1----:R-:W-:Y:S01]  /*27060*/  FMUL.FTZ R163, R0.reuse, R163 ;  /* 0x000000a300a37220 */ /* 0x042fe20000410000 */
[----:B------:R-:W-:Y:S01]  /*27070*/  LEA R9, R9, R16, 0x1 ;  /* 0x0000001009097211 */ /* 0x000fe200078e08ff */
[C---:B------:R-:W-:Y:S01]  /*27080*/  FMUL.FTZ R162, R0.reuse, R162 ;  /* 0x000000a200a27220 */ /* 0x040fe20000410000 */
[----:B------:R-:W-:Y:S01]  /*27090*/  R2P PR, R15, 0x6 ;  /* 0x000000060f007804 */ /* 0x000fe20000000000 */
[C---:B------:R-:W-:Y:S01]  /*270a0*/  FMUL.FTZ R159, R0.reuse, R159 ;  /* 0x0000009f009f7220 */ /* 0x040fe20000410000 */
[----:B------:R-:W-:Y:S01]  /*270b0*/  MOV R15, 0x20 ;  /* 0x00000020000f7802 */ /* 0x000fe20000000f00 */
[C---:B------:R-:W-:Y:S01]  /*270c0*/  FMUL.FTZ R158, R0.reuse, R158 ;  /* 0x0000009e009e7220 */ /* 0x040fe20000410000 */
[----:B------:R-:W-:Y:S01]  /*270d0*/  LEA R9, R9, UR4, 0x1 ;  /* 0x0000000409097c11 */ /* 0x000fe2000f8e08ff */
[C---:B------:R-:W-:Y:S01]  /*270e0*/  FMUL.FTZ R155, R0.reuse, R155 ;  /* 0x0000009b009b7220 */ /* 0x040fe20000410000 */
[----:B------:R-:W-:Y:S01]  /*270f0*/  SEL R16, R15, 0xffffffe0, !P1 ;  /* 0xffffffe00f107807 */ /* 0x000fe20004800000 */
[C---:B------:R-:W-:Y:S01]  /*27100*/  FMUL.FTZ R154, R0.reuse, R154 ;  /* 0x0000009a009a7220 */ /* 0x040fe20000410000 */
[----:B------:R-:W-:Y:S01]  /*27110*/  MOV R15, 0x40 ;  /* 0x00000040000f7802 */ /* 0x000fe20000000f00 */
[C---:B------:R-:W-:Y:S01]  /*27120*/  FMUL.FTZ R151, R0.reuse, R151 ;  /* 0x0000009700977220 */ /* 0x040fe20000410000 */
[C---:B------:R-:W-:Y:S01]  /*27130*/  FMUL.FTZ R150, R0.reuse, R150 ;  /* 0x0000009600967220 */ /* 0x040fe20000410000 */
[C---:B------:R-:W-:Y:S01]  /*27140*/  IADD3 R17, R9.reuse, -0x10, RZ ;  /* 0xfffffff009117810 */ /* 0x040fe20007ffe0ff */
[C---:B------:R-:W-:Y:S01]  /*27150*/  FMUL.FTZ R147, R0.reuse, R147 ;  /* 0x0000009300937220 */ /* 0x040fe20000410000 */
[C---:B------:R-:W-:Y:S01]  /*27160*/  FMUL.FTZ R146, R0.reuse, R146 ;  /* 0x0000009200927220 */ /* 0x040fe20000410000 */
[----:B------:R-:W-:Y:S01]  /*27170*/  @P0 IADD3 R17, R9, 0x10, RZ ;  /* 0x0000001009110810 */ /* 0x000fe20007ffe0ff */
[C---:B------:R-:W-:Y:S01]  /*27180*/  FMUL.FTZ R143, R0.reuse, R143 ;  /* 0x0000008f008f7220 */ /* 0x040fe20000410000 */
[----:B------:R-:W-:Y:S01]  /*27190*/  F2FP.BF16.F32.PACK_AB R160, R161, R160 ;  /* 0x000000a0a1a0723e */ /* 0x000fe200000010ff */
[C---:B------:R-:W-:Y:S01]  /*271a0*/  FMUL.FTZ R142, R0.reuse, R142 ;  /* 0x0000008e008e7220 */ /* 0x040fe20000410000 */
[----:B------:R-:W-:Y:S01]  /*271b0*/  F2FP.BF16.F32.PACK_AB R162, R163, R162 ;  /* 0x000000a2a3a2723e */ /* 0x000fe200000010ff */
[C---:B------:R-:W-:Y:S01]  /*271c0*/  FMUL.FTZ R139, R0.reuse, R139 ;  /* 0x0000008b008b7220 */ /* 0x040fe20000410000 */
[----:B------:R-:W-:Y:S01]  /*271d0*/  SEL R18, R15, 0xffffffc0, !P2 ;  /* 0xffffffc00f127807 */ /* 0x000fe20005000000 */
[C---:B------:R-:W-:Y:S01]  /*271e0*/  FMUL.FTZ R138, R0.reuse, R138 ;  /* 0x0000008a008a7220 */ /* 0x040fe20000410000 */
[----:B------:R-:W-:Y:S01]  /*271f0*/  F2FP.BF16.F32.PACK_AB R156, R157, R156 ;  /* 0x0000009c9d9c723e */ /* 0x000fe200000010ff */
[C---:B------:R-:W-:Y:S01]  /*27200*/  FMUL.FTZ R135, R0.reuse, R135 ;  /* 0x0000008700877220 */ /* 0x040fe20000410000 */
[----:B------:R-:W-:Y:S01]  /*27210*/  F2FP.BF16.F32.PACK_AB R158, R159, R158 ;  /* 0x0000009e9f9e723e */ /* 0x000fe200000010ff */
[C---:B------:R-:W-:Y:S01]  /*27220*/  FMUL.FTZ R134, R0.reuse, R134 ;  /* 0x0000008600867220 */ /* 0x040fe20000410000 */
[----:B------:R-:W-:Y:S01]  /*27230*/  F2FP.BF16.F32.PACK_AB R152, R153, R152 ;  /* 0x000000989998723e */ /* 0x000fe200000010ff */
[C---:B------:R-:W-:Y:S01]  /*27240*/  FMUL.FTZ R39, R0.reuse, R39 ;  /* 0x0000002700277220 */ /* 0x040fe20000410000 */
[----:B------:R-:W-:Y:S01]  /*27250*/  F2FP.BF16.F32.PACK_AB R154, R155, R154 ;  /* 0x0000009a9b9a723e */ /* 0x000fe200000010ff */
[C---:B------:R-:W-:Y:S01]  /*27260*/  FMUL.FTZ R38, R0.reuse, R38 ;  /* 0x0000002600267220 */ /* 0x040fe20000410000 */
[----:B------:R-:W-:Y:S01]  /*27270*/  IADD3 R19, R9, R16, RZ ;  /* 0x0000001009137210 */ /* 0x000fe20007ffe0ff */
[C---:B------:R-:W-:Y:S01]  /*27280*/  FMUL.FTZ R43, R0.reuse, R43 ;  /* 0x0000002b002b7220 */ /* 0x040fe20000410000 */
[----:B------:R-:W-:Y:S01]  /*27290*/  F2FP.BF16.F32.PACK_AB R148, R149, R148 ;  /* 0x000000949594723e */ /* 0x000fe200000010ff */
[C---:B------:R-:W-:Y:S01]  /*272a0*/  FMUL.FTZ R42, R0.reuse, R42 ;  /* 0x0000002a002a7220 */ /* 0x040fe20000410000 */
[----:B------:R-:W-:Y:S01]  /*272b0*/  F2FP.BF16.F32.PACK_AB R150, R151, R150 ;  /* 0x000000969796723e */ /* 0x000fe200000010ff */
[----:B------:R-:W-:Y:S01]  /*272c0*/  FMUL.FTZ R47, R0, R47 ;  /* 0x0000002f002f7220 */ /* 0x000fe20000410000 */
[----:B------:R-:W-:Y:S01]  /*272d0*/  IADD3 R15, R16, R17, RZ ;  /* 0x00000011100f7210 */ /* 0x000fe20007ffe0ff */
[C---:B------:R-:W-:Y:S01]  /*272e0*/  FMUL.FTZ R46, R0.reuse, R46 ;  /* 0x0000002e002e7220 */ /* 0x040fe20000410000 */
[----:B------:R-:W-:Y:S01]  /*272f0*/  F2FP.BF16.F32.PACK_AB R144, R145, R144 ;  /* 0x000000909190723e */ /* 0x000fe200000010ff */
[----:B------:R-:W-:Y:S01]  /*27300*/  STS [R9], R160 ;  /* 0x000000a009007388 */ /* 0x000fe20000000800 */
[----:B------:R-:W-:Y:S01]  /*27310*/  F2FP.BF16.F32.PACK_AB R146, R147, R146 ;  /* 0x000000929392723e */ /* 0x000fe200000010ff */
[C---:B------:R-:W-:Y:S01]  /*27320*/  FMUL.FTZ R51, R0.reuse, R51 ;  /* 0x0000003300337220 */ /* 0x040fe20000410000 */
[----:B------:R-:W-:Y:S01]  /*27330*/  IADD3 R21, R9, R18, RZ ;  /* 0x0000001209157210 */ /* 0x000fe20007ffe0ff */
[----:B------:R-:W-:Y:S01]  /*27340*/  STS [R9+0x400], R162 ;  /* 0x000400a209007388 */ /* 0x000fe20000000800 */
[----:B------:R-:W-:Y:S01]  /*27350*/  F2FP.BF16.F32.PACK_AB R140, R141, R140 ;  /* 0x0000008c8d8c723e */ /* 0x000fe200000010ff */
[----:B------:R-:W-:Y:S01]  /*27360*/  FMUL.FTZ R50, R0, R50 ;  /* 0x0000003200327220 */ /* 0x000fe20000410000 */
[----:B------:R-:W-:Y:S01]  /*27370*/  F2FP.BF16.F32.PACK_AB R142, R143, R142 ;  /* 0x0000008e8f8e723e */ /* 0x000fe200000010ff */
[----:B------:R-:W-:Y:S01]  /*27380*/  STS [R17], R156 ;  /* 0x0000009c11007388 */ /* 0x000fe20000000800 */
[----:B------:R-:W-:Y:S01]  /*27390*/  IADD3 R23, R18, R17, RZ ;  /* 0x0000001112177210 */ /* 0x000fe20007ffe0ff */
[C---:B------:R-:W-:Y:S01]  /*273a0*/  FMUL.FTZ R55, R0.reuse, R55 ;  /* 0x0000003700377220 */ /* 0x040fe20000410000 */
[----:B------:R-:W-:Y:S01]  /*273b0*/  F2FP.BF16.F32.PACK_AB R136, R137, R136 ;  /* 0x000000888988723e */ /* 0x000fe200000010ff */
[----:B------:R-:W-:Y:S01]  /*273c0*/  STS [R17+0x400], R158 ;  /* 0x0004009e11007388 */ /* 0x000fe20000000800 */
[----:B------:R-:W-:Y:S01]  /*273d0*/  F2FP.BF16.F32.PACK_AB R138, R139, R138 ;  /* 0x0000008a8b8a723e */ /* 0x000fe200000010ff */
[C---:B------:R-:W-:Y:S01]  /*273e0*/  FMUL.FTZ R54, R0.reuse, R54 ;  /* 0x0000003600367220 */ /* 0x040fe20000410000 */
[----:B------:R-:W-:Y:S01]  /*273f0*/  IADD3 R25, R19, R18, RZ ;  /* 0x0000001213197210 */ /* 0x000fe20007ffe0ff */
[----:B------:R-:W-:Y:S01]  /*27400*/  STS [R19], R152 ;  /* 0x0000009813007388 */ /* 0x000fe20000000800 */
[----:B------:R-:W-:Y:S01]  /*27410*/  F2FP.BF16.F32.PACK_AB R132, R133, R132 ;  /* 0x000000848584723e */ /* 0x000fe200000010ff */
[C---:B------:R-:W-:Y:S01]  /*27420*/  FMUL.FTZ R59, R0.reuse, R59 ;  /* 0x0000003b003b7220 */ /* 0x040fe20000410000 */
[----:B------:R-:W-:Y:S01]  /*27430*/  F2FP.BF16.F32.PACK_AB R134, R135, R134 ;  /* 0x000000868786723e */ /* 0x000fe200000010ff */
[----:B------:R-:W-:Y:S01]  /*27440*/  STS [R19+0x400], R154 ;  /* 0x0004009a13007388 */ /* 0x000fe20000000800 */
[----:B------:R-:W-:Y:S01]  /*27450*/  IADD3 R27, R15, R18, RZ ;  /* 0x000000120f1b7210 */ /* 0x000fe20007ffe0ff */
[C---:B------:R-:W-:Y:S01]  /*27460*/  FMUL.FTZ R58, R0.reuse, R58 ;  /* 0x0000003a003a7220 */ /* 0x040fe20000410000 */
[----:B------:R-:W-:Y:S01]  /*27470*/  F2FP.BF16.F32.PACK_AB R36, R37, R36 ;  /* 0x000000242524723e */ /* 0x000fe200000010ff */
[----:B------:R-:W-:Y:S01]  /*27480*/  STS [R15], R148 ;  /* 0x000000940f007388 */ /* 0x000fe20000000800 */
[----:B------:R-:W-:Y:S01]  /*27490*/  F2FP.BF16.F32.PACK_AB R38, R39, R38 ;  /* 0x000000262726723e */ /* 0x000fe200000010ff */
[C---:B------:R-:W-:Y:S01]  /*274a0*/  FMUL.FTZ R63, R0.reuse, R63 ;  /* 0x0000003f003f7220 */ /* 0x040fe20000410000 */
[----:B------:R-:W-:Y:S01]  /*274b0*/  F2FP.BF16.F32.PACK_AB R40, R41, R40 ;  /* 0x000000282928723e */ /* 0x000fe200000010ff */
[----:B------:R-:W-:Y:S01]  /*274c0*/  STS [R15+0x400], R150 ;  /* 0x000400960f007388 */ /* 0x000fe20000000800 */
[C---:B------:R-:W-:Y:S01]  /*274d0*/  FMUL.FTZ R62, R0.reuse, R62 ;  /* 0x0000003e003e7220 */ /* 0x040fe20000410000 */
[----:B------:R-:W-:Y:S01]  /*274e0*/  F2FP.BF16.F32.PACK_AB R42, R43, R42 ;  /* 0x0000002a2b2a723e */ /* 0x000fe200000010ff */
[C---:B------:R-:W-:Y:S01]  /*274f0*/  FMUL.FTZ R67, R0.reuse, R67 ;  /* 0x0000004300437220 */ /* 0x040fe20000410000 */
[----:B------:R-:W-:Y:S01]  /*27500*/  STS [R21], R144 ;  /* 0x0000009015007388 */ /* 0x000fe20000000800 */
[----:B------:R-:W-:Y:S01]  /*27510*/  F2FP.BF16.F32.PACK_AB R44, R45, R44 ;  /* 0x0000002c2d2c723e */ /* 0x000fe200000010ff */
[C---:B------:R-:W-:Y:S01]  /*27520*/  FMUL.FTZ R66, R0.reuse, R66 ;  /* 0x0000004200427220 */ /* 0x040fe20000410000 */
[----:B------:R-:W-:Y:S01]  /*27530*/  F2FP.BF16.F32.PACK_AB R46, R47, R46 ;  /* 0x0000002e2f2e723e */ /* 0x000fe200000010ff */
[----:B------:R-:W-:Y:S01]  /*27540*/  STS [R21+0x400], R146 ;  /* 0x0004009215007388 */ /* 0x000fe20000000800 */
[----:B------:R-:W-:Y:S01]  /*27550*/  F2FP.BF16.F32.PACK_AB R48, R49, R48 ;  /* 0x000000303130723e */ /* 0x000fe200000010ff */
[C---:B------:R-:W-:Y:S01]  /*27560*/  FMUL.FTZ R71, R0.reuse, R71 ;  /* 0x0000004700477220 */ /* 0x040fe20000410000 */
[C---:B------:R-:W-:Y:S01]  /*27570*/  FMUL.FTZ R70, R0.reuse, R70 ;  /* 0x0000004600467220 */ /* 0x040fe20000410000 */
        /* <DEDUP_REMOVED lines=23> */
[----:B------:R-:W-:Y:S01]  /*276f0*/  FMUL.FTZ R91, R0, R91 ;  /* 0x0000005b005b7220 */ /* 0x000fe20000410000 */
[----:B------:R-:W-:Y:S01]  /*27700*/  STS [R9+0x2000], R36 ;  /* 0x0020002409007388 */ /* 0x000fe20000000800 */
[----:B------:R-:W-:Y:S01]  /*27710*/  ISETP.NE.AND P0, PT, R242, -0x1, PT ;  /* 0xfffffffff200780c */ /* 0x000fe20003f05270 */
[C---:B------:R-:W-:Y:S01]  /*27720*/  FMUL.FTZ R90, R0.reuse, R90 ;  /* 0x0000005a005a7220 */ /* 0x040fe20000410000 */
[----:B------:R-:W-:Y:S01]  /*27730*/  F2FP.BF16.F32.PACK_AB R68, R69, R68 ;  /* 0x000000444544723e */ /* 0x000fe200000010ff */
[----:B------:R-:W-:Y:S01]  /*27740*/  STS [R9+0x2400], R38 ;  /* 0x0024002609007388 */ /* 0x000fe20000000800 */
[----:B------:R-:W-:Y:S01]  /*27750*/  F2FP.BF16.F32.PACK_AB R70, R71, R70 ;  /* 0x000000464746723e */ /* 0x000fe200000010ff */
[C---:B------:R-:W-:Y:S01]  /*27760*/  FMUL.FTZ R95, R0.reuse, R95 ;  /* 0x0000005f005f7220 */ /* 0x040fe20000410000 */
[----:B------:R-:W-:Y:S01]  /*27770*/  F2FP.BF16.F32.PACK_AB R72, R73, R72 ;  /* 0x000000484948723e */ /* 0x000fe200000010ff */
[----:B------:R-:W-:Y:S01]  /*27780*/  STS [R17+0x2000], R40 ;  /* 0x0020002811007388 */ /* 0x000fe20000000800 */
[C---:B------:R-:W-:Y:S01]  /*27790*/  FMUL.FTZ R94, R0.reuse, R94 ;  /* 0x0000005e005e7220 */ /* 0x040fe20000410000 */
[----:B------:R-:W-:Y:S01]  /*277a0*/  F2FP.BF16.F32.PACK_AB R74, R75, R74 ;  /* 0x0000004a4b4a723e */ /* 0x000fe200000010ff */
[C---:B------:R-:W-:Y:S01]  /*277b0*/  FMUL.FTZ R99, R0.reuse, R99 ;  /* 0x0000006300637220 */ /* 0x040fe20000410000 */
[----:B------:R-:W-:Y:S01]  /*277c0*/  STS [R17+0x2400], R42 ;  /* 0x0024002a11007388 */ /* 0x000fe20000000800 */
[----:B------:R-:W-:Y:S01]  /*277d0*/  F2FP.BF16.F32.PACK_AB R76, R77, R76 ;  /* 0x0000004c4d4c723e */ /* 0x000fe200000010ff */
[C---:B------:R-:W-:Y:S01]  /*277e0*/  FMUL.FTZ R98, R0.reuse, R98 ;  /* 0x0000006200627220 */ /* 0x040fe20000410000 */
[----:B------:R-:W-:Y:S01]  /*277f0*/  F2FP.BF16.F32.PACK_AB R78, R79, R78 ;  /* 0x0000004e4f4e723e */ /* 0x000fe200000010ff */
[----:B------:R-:W-:Y:S01]  /*27800*/  STS [R19+0x2000], R44 ;  /* 0x0020002c13007388 */ /* 0x000fe20000000800 */
[----:B------:R-:W-:Y:S01]  /*27810*/  F2FP.BF16.F32.PACK_AB R80, R81, R80 ;  /* 0x000000505150723e */ /* 0x000fe200000010ff */
[C---:B------:R-:W-:Y:S01]  /*27820*/  FMUL.FTZ R103, R0.reuse, R103 ;  /* 0x0000006700677220 */ /* 0x040fe20000410000 */
[C---:B------:R-:W-:Y:S01]  /*27830*/  FMUL.FTZ R102, R0.reuse, R102 ;  /* 0x0000006600667220 */ /* 0x040fe20000410000 */
        /* <DEDUP_REMOVED lines=26> */
[----:B------:R-:W-:Y:S01]  /*279e0*/  FMUL.FTZ R122, R0, R122 ;  /* 0x0000007a007a7220 */ /* 0x000fe20000410000 */
[----:B------:R-:W-:Y:S01]  /*279f0*/  F2FP.BF16.F32.PACK_AB R102, R103, R102 ;  /* 0x000000666766723e */ /* 0x000fe200000010ff */
[----:B------:R-:W-:Y:S01]  /*27a00*/  STS [R25+0x2000], R60 ;  /* 0x0020003c19007388 */ /* 0x000fe20000000800 */
[----:B------:R-:W-:Y:S01]  /*27a10*/  R2UR UR4, R6 ;  /* 0x00000000060472ca */ /* 0x000fe200000e0000 */
[C---:B------:R-:W-:Y:S01]  /*27a20*/  FMUL.FTZ R127, R0.reuse, R127 ;  /* 0x0000007f007f7220 */ /* 0x040fe20000410000 */
[----:B------:R-:W-:Y:S01]  /*27a30*/  F2FP.BF16.F32.PACK_AB R104, R105, R104 ;  /* 0x000000686968723e */ /* 0x000fe200000010ff */
[----:B------:R-:W-:Y:S01]  /*27a40*/  STS [R25+0x2400], R62 ;  /* 0x0024003e19007388 */ /* 0x000fe20000000800 */
[C---:B------:R-:W-:Y:S01]  /*27a50*/  FMUL.FTZ R126, R0.reuse, R126 ;  /* 0x0000007e007e7220 */ /* 0x040fe20000410000 */
[C---:B------:R-:W-:Y:S01]  /*27a60*/  FMUL.FTZ R131, R0.reuse, R131 ;  /* 0x0000008300837220 */ /* 0x040fe20000410000 */
[----:B------:R-:W-:Y:S01]  /*27a70*/  F2FP.BF16.F32.PACK_AB R106, R107, R106 ;  /* 0x0000006a6b6a723e */ /* 0x000fe200000010ff */
[----:B------:R-:W-:Y:S01]  /*27a80*/  STS [R27+0x2000], R64 ;  /* 0x002000401b007388 */ /* 0x000fe20000000800 */
[----:B------:R-:W-:Y:S01]  /*27a90*/  F2FP.BF16.F32.PACK_AB R108, R109, R108 ;  /* 0x0000006c6d6c723e */ /* 0x000fe200000010ff */
[----:B------:R-:W-:Y:S01]  /*27aa0*/  FMUL.FTZ R0, R0, R130 ;  /* 0x0000008200007220 */ /* 0x000fe20000410000 */
        /* <DEDUP_REMOVED lines=8> */
[----:B------:R-:W-:Y:S02]  /*27b30*/  @!P0 R2UR UR8, R6 ;  /* 0x00000000060882ca */ /* 0x000fe400000e0000 */
[----:B------:R-:W-:Y:S01]  /*27b40*/  @!P0 R2UR UR9, R7 ;  /* 0x00000000070982ca */ /* 0x000fe200000e0000 */
        /* <DEDUP_REMOVED lines=23> */
[----:B------:R-:W-:Y:S04]  /*27cc0*/  STS [R17+0x6400], R106 ;  /* 0x0064006a11007388 */ /* 0x000fe80000000800 */
[----:B------:R-:W-:Y:S04]  /*27cd0*/  STS [R19+0x6000], R108 ;  /* 0x0060006c13007388 */ /* 0x000fe80000000800 */
[----:B------:R2:W-:Y:S04]  /*27ce0*/  STS [R19+0x6400], R110 ;  /* 0x0064006e13007388 */ /* 0x0005e80000000800 */
        /* <DEDUP_REMOVED lines=10> */
[----:B-1----:R-:W3:Y:S04]  /*27d90*/  LD.E.U8 R9, desc[UR4][R10.64+0x1c8] ;  /* 0x0001c8040a097980 */ /* 0x002ee8000c101100 */
[----:B--2---:R-:W2:Y:S04]  /*27da0*/  @!P0 LD.E.64 R18, desc[UR8][R10.64+0x80] ;  /* 0x000080080a128980 */ /* 0x004ea8000c101b00 */
[----:B------:R-:W4:Y:S01]  /*27db0*/  LD.E.64 R84, desc[UR10][R10.64+0x88] ;  /* 0x0000880a0a547980 */ /* 0x000f22000c101b00 */
[----:B------:R-:W1:Y:S08]  /*27dc0*/  @P4 MUFU.LG2 R17, R8 ;  /* 0x0000000800114308 */ /* 0x000e700000000c00 */
[----:B------:R-:W1:Y:S01]  /*27dd0*/  @P3 MUFU.LG2 R16, R13 ;  /* 0x0000000d00103308 */ /* 0x000e620000000c00 */
[----:B------:R-:W-:Y:S01]  /*27de0*/  @!P0 SHF.R.S32.HI R20, RZ, 0x1f, R238 ;  /* 0x0000001fff148819 */ /* 0x000fe200000114ee */
[----:B------:R2:W5:Y:S01]  /*27df0*/  LD.E.64 R82, desc[UR4][R10.64+0x90] ;  /* 0x000090040a527980 */ /* 0x000562000c101b00 */
[----:B------:R-:W-:Y:S01]  /*27e00*/  BSSY B0, `(.L_x_1499) ;  /* 0x0000024000007945 */ /* 0x000fe20003800000 */
[----:B------:R-:W-:Y:S01]  /*27e10*/  MOV R76, 0x7f800000 ;  /* 0x7f800000004c7802 */ /* 0x000fe20000000f00 */
[----:B-1----:R-:W-:Y:S01]  /*27e20*/  @P4 FMUL.FTZ R17, R17, 0.69314718246459960938 ;  /* 0x3f31721811114820 */ /* 0x002fe20000410000 */
[----:B------:R-:W-:-:S04]  /*27e30*/  @P3 FMUL.FTZ R16, R16, 0.69314718246459960938 ;  /* 0x3f31721810103820 */ /* 0x000fc80000410000 */
[----:B-----5:R-:W-:Y:S01]  /*27e40*/  @P3 FFMA.FTZ R76, R4, R3, R16 ;  /* 0x00000003044c3223 */ /* 0x020fe20000010010 */
[----:B---3--:R-:W-:Y:S01]  /*27e50*/  ISETP.NE.AND P1, PT, R9, RZ, PT ;  /* 0x000000ff0900720c */ /* 0x008fe20003f25270 */
[----:B--2---:R-:W-:-:S04]  /*27e60*/  @!P0 IMAD R15, R19, R238, RZ ;  /* 0x000000ee130f8224 */ /* 0x004fc800078e02ff */
[----:B------:R-:W-:Y:S02]  /*27e70*/  @!P0 IMAD R15, R18, R20, R15 ;  /* 0x00000014120f8224 */ /* 0x000fe400078e020f */
[-C--:B----4-:R-:W-:Y:S02]  /*27e80*/  @P0 IMAD R0, R85, R242.reuse, RZ ;  /* 0x000000f255000224 */ /* 0x090fe400078e02ff */
[----:B------:R-:W-:-:S04]  /*27e90*/  @P0 IMAD.WIDE.U32 R20, R84, R242, RZ ;  /* 0x000000f254140225 */ /* 0x000fc800078e00ff */
[----:B------:R-:W-:Y:S01]  /*27ea0*/  @!P0 IMAD.WIDE.U32 R18, R18, R238, RZ ;  /* 0x000000ee12128225 */ /* 0x000fe200078e00ff */
[----:B------:R-:W-:-:S03]  /*27eb0*/  MOV R9, 0x7f800000 ;  /* 0x7f80000000097802 */ /* 0x000fc60000000f00 */
[----:B------:R-:W-:Y:S01]  /*27ec0*/  @P4 FFMA.FTZ R9, R4, R164, R17 ;  /* 0x000000a404094223 */ /* 0x000fe20000010011 */
[----:B------:R-:W-:Y:S02]  /*27ed0*/  @P0 IADD3 R0, R21, R0, RZ ;  /* 0x0000000015000210 */ /* 0x000fe40007ffe0ff */
[----:B------:R-:W-:Y:S02]  /*27ee0*/  @P0 MOV R8, R20 ;  /* 0x0000001400080202 */ /* 0x000fe40000000f00 */
        /* <DEDUP_REMOVED lines=13> */
.L_x_1500:
        /* <DEDUP_REMOVED lines=8> */
.L_x_1501:
[----:B------:R-:W-:Y:S05]  /*28040*/  BSYNC B0 ;  /* 0x0000000000007941 */ /* 0x000fea0003800000 */
.L_x_1499:
[----:B------:R-:W1:Y:S01]  /*28050*/  S2R R4, SR_TID.X ;  /* 0x0000000000047919 */ /* 0x000e620000002100 */
[C---:B------:R-:W-:Y:S02]  /*28060*/  R2UR UR8, R6.reuse ;  /* 0x00000000060872ca */ /* 0x040fe400000e0000 */
[C---:B------:R-:W-:Y:S02]  /*28070*/  R2UR UR9, R7.reuse ;  /* 0x00000000070972ca */ /* 0x040fe400000e0000 */
[----:B------:R-:W-:Y:S02]  /*28080*/  R2UR UR4, R6 ;  /* 0x00000000060472ca */ /* 0x000fe400000e0000 */
[----:B------:R-:W-:Y:S02]  /*28090*/  R2UR UR5, R7 ;  /* 0x00000000070572ca */ /* 0x000fe400000e0000 */
[----:B------:R-:W-:Y:S02]  /*280a0*/  LOP3.LUT R15, R12, 0xffffffe0, RZ, 0xc0, !PT ;  /* 0xffffffe00c0f7812 */ /* 0x000fe400078ec0ff */
[----:B------:R-:W-:-:S03]  /*280b0*/  SHF.R.S32.HI R13, RZ, 0x1f, R14 ;  /* 0x0000001fff0d7819 */ /* 0x000fc6000001140e */
[----:B------:R-:W-:Y:S01]  /*280c0*/  IMAD.IADD R15, R2, 0x1, -R15 ;  /* 0x00000001020f7824 */ /* 0x000fe200078e0a0f */
[----:B------:R-:W-:Y:S01]  /*280d0*/  LEA.HI R13, R13, R14, RZ, 0x2 ;  /* 0x0000000e0d0d7211 */ /* 0x000fe200078f10ff */
[----:B------:R2:W5:Y:S03]  /*280e0*/  LD.E.64 R86, desc[UR8][R10.64+0x70] ;  /* 0x000070080a567980 */ /* 0x000566000c101b00 */
[----:B------:R-:W-:Y:S01]  /*280f0*/  LOP3.LUT R13, R13, 0xffffffc, RZ, 0xc0, !PT ;  /* 0x0ffffffc0d0d7812 */ /* 0x000fe200078ec0ff */
        /* <DEDUP_REMOVED lines=31> */
[----:B------:R-:W-:Y:S02]  /*282f0*/  IMAD R78, R239, -0x40, R240 ;  /* 0xffffffc0ef4e7824 */ /* 0x000fe400078e02f0 */
[----:B------:R-:W-:Y:S02]  /*28300*/  VIADD R79, R77, 0x8 ;  /* 0x000000084d4f7836 */ /* 0x000fe40000000000 */
        /* <DEDUP_REMOVED lines=14> */
.L_x_1503:
[----:B------:R-:W-:Y:S05]  /*283f0*/  BSYNC B0 ;  /* 0x0000000000007941 */ /* 0x000fea0003800000 */
.L_x_1502:
[----:B------:R-:W-:Y:S02]  /*28400*/  LEA.HI R5, R5, R2, RZ, 0x3 ;  /* 0x0000000205057211 */ /* 0x000fe400078f18ff */
[----:B------:R-:W-:Y:S02]  /*28410*/  R2UR UR4, R6 ;  /* 0x00000000060472ca */ /* 0x000fe400000e0000 */
[----:B------:R-:W-:Y:S02]  /*28420*/  LOP3.LUT R5, R5, 0xfffffff8, RZ, 0xc0, !PT ;  /* 0xfffffff805057812 */ /* 0x000fe400078ec0ff */
[----:B------:R-:W-:-:S03]  /*28430*/  R2UR UR5, R7 ;  /* 0x00000000070572ca */ /* 0x000fc600000e0000 */
[----:B------:R-:W-:-:S04]  /*28440*/  IMAD.IADD R5, R2, 0x1, -R5 ;  /* 0x0000000102057824 */ /* 0x000fc800078e0a05 */
[----:B---3--:R-:W-:Y:S02]  /*28450*/  IMAD.SHL.U32 R80, R5, 0x8, RZ ;  /* 0x0000000805507824 */ /* 0x008fe400078e00ff */
[----:B------:R-:W-:-:S03]  /*28460*/  IMAD.SHL.U32 R239, R239, 0x40, RZ ;  /* 0x00000040efef7824 */ /* 0x000fc600078e00ff */
[--C-:B------:R-:W-:Y:S01]  /*28470*/  SHF.R.S32.HI R81, RZ, 0x1f, R80.reuse ;  /* 0x0000001fff517819 */ /* 0x100fe20000011450 */
[-C--:B------:R-:W-:Y:S01]  /*28480*/  IMAD R76, R85, R239.reuse, RZ ;  /* 0x000000ef554c7224 */ /* 0x080fe200078e02ff */
[----:B------:R-:W-:Y:S01]  /*28490*/  SHF.R.S32.HI R9, RZ, 0x1f, R239 ;  /* 0x0000001fff097819 */ /* 0x000fe200000114ef */
[----:B--2---:R2:W5:Y:S01]  /*284a0*/  LD.E R10, desc[UR4][R10.64+0xc0] ;  /* 0x0000c0040a0a7980 */ /* 0x004562000c101900 */
[----:B------:R-:W-:Y:S01]  /*284b0*/  LEA.HI R3, R3, R4, RZ, 0x3 ;  /* 0x0000000403037211 */ /* 0x000fe200078f18ff */
[C---:B------:R-:W-:Y:S01]  /*284c0*/  IMAD.WIDE.U32 R78, R84.reuse, R239, R80 ;  /* 0x000000ef544e7225 */ /* 0x040fe200078e0050 */
[----:B------:R-:W-:Y:S01]  /*284d0*/  SHF.R.S32.HI R5, RZ, 0x1f, R237 ;  /* 0x0000001fff057819 */ /* 0x000fe200000114ed */
[----:B------:R-:W-:Y:S02]  /*284e0*/  BSSY B0, `(.L_x_1504) ;  /* 0x0000030000007945 */ /* 0x000fe40003800000 */
[----:B------:R-:W-:Y:S01]  /*284f0*/  IMAD R9, R84, R9, R76 ;  /* 0x0000000954097224 */ /* 0x000fe200078e024c */
[----:B------:R-:W-:Y:S01]  /*28500*/  IADD3 R8, P1, R8, R78, RZ ;  /* 0x0000004e08087210 */ /* 0x000fe20007f3e0ff */
[----:B------:R-:W-:-:S02]  /*28510*/  IMAD.IADD R240, R240, 0x1, -R239 ;  /* 0x00000001f0f07824 */ /* 0x000fc400078e0aef */
[----:B------:R-:W-:Y:S01]  /*28520*/  IMAD R2, R83, R237, RZ ;  /* 0x000000ed53027224 */ /* 0x000fe200078e02ff */
[----:B------:R-:W-:-:S03]  /*28530*/  IADD3.X R9, R0, R79, R9, P1, !PT ;  /* 0x0000004f00097210 */ /* 0x000fc60000ffe409 */
[C---:B------:R-:W-:Y:S02]  /*28540*/  IMAD R2, R82.reuse, R5, R2 ;  /* 0x0000000552027224 */ /* 0x040fe400078e0202 */
[----:B------:R-:W-:-:S04]  /*28550*/  IMAD.WIDE.U32 R82, R82, R237, R8 ;  /* 0x000000ed52527225 */ /* 0x000fc800078e0008 */
[----:B-----5:R-:W-:Y:S01]  /*28560*/  IMAD.IADD R89, R83, 0x1, R2 ;  /* 0x0000000153597824 */ /* 0x020fe200078e0202 */
[----:B--2---:R-:W-:Y:S02]  /*28570*/  SHF.R.S32.HI R11, RZ, 0x3, R3 ;  /* 0x00000003ff0b7819 */ /* 0x004fe40000011403 */
[----:B------:R-:W-:Y:S02]  /*28580*/  LOP3.LUT R3, R3, 0xfffffff8, RZ, 0xc0, !PT ;  /* 0xfffffff803037812 */ /* 0x000fe400078ec0ff */
[C---:B------:R-:W-:Y:S01]  /*28590*/  ISETP.GE.AND P1, PT, R11.reuse, R240, PT ;  /* 0x000000f00b00720c */ /* 0x040fe20003f26270 */
[C---:B------:R-:W-:Y:S01]  /*285a0*/  VIADD R5, R11.reuse, 0x10 ;  /* 0x000000100b057836 */ /* 0x040fe20000000000 */
[----:B------:R-:W-:Y:S01]  /*285b0*/  IADD3 R77, R11, 0x20, RZ ;  /* 0x000000200b4d7810 */ /* 0x000fe20007ffe0ff */
[----:B------:R-:W-:-:S03]  /*285c0*/  IMAD.IADD R3, R4, 0x1, -R3 ;  /* 0x0000000104037824 */ /* 0x000fc600078e0a03 */
[-C--:B------:R-:W-:Y:S01]  /*285d0*/  ISETP.GE.AND P0, PT, R5, R240.reuse, PT ;  /* 0x000000f00500720c */ /* 0x080fe20003f06270 */
[----:B------:R-:W-:Y:S01]  /*285e0*/  VIADD R5, R11, 0x30 ;  /* 0x000000300b057836 */ /* 0x000fe20000000000 */
[-C--:B------:R-:W-:Y:S01]  /*285f0*/  ISETP.GE.AND P6, PT, R77, R240.reuse, PT ;  /* 0x000000f04d00720c */ /* 0x080fe20003fc6270 */
[----:B------:R-:W-:Y:S01]  /*28600*/  IMAD.SHL.U32 R3, R3, 0x8, RZ ;  /* 0x0000000803037824 */ /* 0x000fe200078e00ff */
[----:B------:R-:W-:Y:S02]  /*28610*/  SHF.R.S32.HI R77, RZ, 0x1f, R11 ;  /* 0x0000001fff4d7819 */ /* 0x000fe4000001140b */
[----:B------:R-:W-:Y:S01]  /*28620*/  ISETP.GE.AND P5, PT, R5, R240, PT ;  /* 0x000000f00500720c */ /* 0x000fe20003fa6270 */
[C---:B------:R-:W-:Y:S01]  /*28630*/  VIADD R9, R3.reuse, 0x40 ;  /* 0x0000004003097836 */ /* 0x040fe20000000000 */
[C---:B------:R-:W-:Y:S01]  /*28640*/  IADD3 R5, R3.reuse, 0x80, RZ ;  /* 0x0000008003057810 */ /* 0x040fe20007ffe0ff */
[----:B------:R-:W-:Y:S01]  /*28650*/  VIADD R3, R3, 0xc0 ;  /* 0x000000c003037836 */ /* 0x000fe20000000000 */
[----:B------:R-:W-:Y:S09]  /*28660*/  @P1 BRA `(.L_x_1505) ;  /* 0x00000000005c1947 */ /* 0x000ff20003800000 */
[----:B------:R-:W-:Y:S01]  /*28670*/  IMAD R0, R85, R11, RZ ;  /* 0x0000000b55007224 */ /* 0x000fe200078e02ff */
[-C--:B------:R-:W-:Y:S01]  /*28680*/  ISETP.GE.AND P4, PT, R80, R10.reuse, PT ;  /* 0x0000000a5000720c */ /* 0x080fe20003f86270 */
[----:B------:R-:W-:Y:S01]  /*28690*/  IMAD.MOV.U32 R88, RZ, RZ, R82 ;  /* 0x000000ffff587224 */ /* 0x000fe200078e0052 */
[-C--:B------:R-:W-:Y:S01]  /*286a0*/  ISETP.GE.AND P3, PT, R9, R10.reuse, PT ;  /* 0x0000000a0900720c */ /* 0x080fe20003f66270 */
        /* <DEDUP_REMOVED lines=19> */
.L_x_1505:
[----:B------:R-:W-:Y:S05]  /*287e0*/  BSYNC B0 ;  /* 0x0000000000007941 */ /* 0x000fea0003800000 */
.L_x_1504:
[----:B------:R-:W-:Y:S04]  /*287f0*/  BSSY B0, `(.L_x_1506) ;  /* 0x000001c000007945 */ /* 0x000fe80003800000 */
[----:B------:R-:W-:Y:S05]  /*28800*/  @P0 BRA `(.L_x_1507) ;  /* 0x0000000000680947 */ /* 0x000fea0003800000 */
[----:B-12---:R-:W-:Y:S01]  /*28810*/  IADD3 R23, P3, R11, 0x10, RZ ;  /* 0x000000100b177810 */ /* 0x006fe20007f7e0ff */
        /* <DEDUP_REMOVED lines=20> */
[----:B------:R-:W-:-:S05]  /*28960*/  LEA.HI.X R21, R36, R87, R21, 0x1, P3 ;  /* 0x0000005724157211 */ /* 0x000fca00018f0c15 */
[----:B------:R3:W-:Y:S04]  /*28970*/  @!P4 ST.E.128 desc[UR12][R20.64], R64 ;  /* 0x000000401400c985 */ /* 0x0007e8000c101d0c */
[----:B------:R3:W-:Y:S04]  /*28980*/  @!P2 ST.E.128 desc[UR10][R20.64+0x80], R48 ;  /* 0x000080301400a985 */ /* 0x0007e8000c101d0a */
[----:B------:R3:W-:Y:S04]  /*28990*/  @!P1 ST.E.128 desc[UR8][R20.64+0x100], R32 ;  /* 0x0001002014009985 */ /* 0x0007e8000c101d08 */
[----:B------:R3:W-:Y:S02]  /*289a0*/  @!P0 ST.E.128 desc[UR4][R20.64+0x180], R16 ;  /* 0x0001801014008985 */ /* 0x0007e4000c101d04 */
.L_x_1507:
[----:B------:R-:W-:Y:S05]  /*289b0*/  BSYNC B0 ;  /* 0x0000000000007941 */ /* 0x000fea0003800000 */
.L_x_1506:
[----:B------:R-:W-:Y:S04]  /*289c0*/  BSSY B0, `(.L_x_1508) ;  /* 0x000001c000007945 */ /* 0x000fe80003800000 */
[----:B------:R-:W-:Y:S05]  /*289d0*/  @P6 BRA `(.L_x_1509) ;  /* 0x0000000000686947 */ /* 0x000fea0003800000 */
[----:B-1-3--:R-:W-:Y:S01]  /*289e0*/  IADD3 R19, P3, R11, 0x20, RZ ;  /* 0x000000200b137810 */ /* 0x00afe20007f7e0ff */
[----:B--2---:R-:W-:Y:S01]  /*289f0*/  IMAD.MOV.U32 R20, RZ, RZ, R82 ;  /* 0x000000ffff147224 */ /* 0x004fe200078e0052 */
        /* <DEDUP_REMOVED lines=24> */
.L_x_1509:
[----:B------:R-:W-:Y:S05]  /*28b80*/  BSYNC B0 ;  /* 0x0000000000007941 */ /* 0x000fea0003800000 */
.L_x_1508:
[----:B------:R-:W-:-:S04]  /*28b90*/  MOV R237, 0x0 ;  /* 0x0000000000ed7802 */ /* 0x000fc80000000f00 */
[----:B-1234-:R-:W-:Y:S05]  /*28ba0*/  @P5 RET.REL.NODEC R236 `(_ZN5flash24flash_fwd_splitkv_kernelI23Flash_fwd_kernel_traitsILi256ELi64ELi64ELi4ELb0ELb0EN7cutlass10bfloat16_tE19Flash_kernel_traitsILi256ELi64ELi64ELi4ES3_EELb1ELb0ELb0ELb0ELb0ELb1ELb0ELb1EEEvNS_16Flash_fwd_paramsE) ;  /* 0xfffffd74ec145950 */ /* 0x01efea0003c3ffff */
[----:B------:R-:W-:Y:S01]  /*28bb0*/  IADD3 R11, P0, R11, 0x30, RZ ;  /* 0x000000300b0b7810 */ /* 0x000fe20007f1e0ff */
[----:B------:R-:W-:Y:S01]  /*28bc0*/  IMAD.MOV.U32 R4, RZ, RZ, R82 ;  /* 0x000000ffff047224 */ /* 0x000fe200078e0052 */
[-C--:B------:R-:W-:Y:S01]  /*28bd0*/  ISETP.GE.AND P3, PT, R80, R10.reuse, PT ;  /* 0x0000000a5000720c */ /* 0x080fe20003f66270 */
[----:B------:R-:W-:Y:S01]  /*28be0*/  IMAD.MOV.U32 R237, RZ, RZ, 0x0 ;  /* 0x00000000ffed7424 */ /* 0x000fe200078e00ff */
        /* <DEDUP_REMOVED lines=15> */
[----:B------:R-:W-:-:S04]  /*28ce0*/  LEA R2, P4, R4, R86, 0x1 ;  /* 0x0000005604027211 */ /* 0x000fc800078808ff */
[----:B------:R-:W-:-:S05]  /*28cf0*/  LEA.HI.X R3, R4, R87, R77, 0x1, P4 ;  /* 0x0000005704037211 */ /* 0x000fca00020f0c4d */
[----:B------:R-:W-:Y:S04]  /*28d00*/  @!P3 ST.E.128 desc[UR10][R2.64], R56 ;  /* 0x000000380200b985 */ /* 0x000fe8000c101d0a */
[----:B------:R-:W-:Y:S04]  /*28d10*/  @!P2 ST.E.128 desc[UR8][R2.64+0x80], R40 ;  /* 0x000080280200a985 */ /* 0x000fe8000c101d08 */
[----:B------:R1:W-:Y:S02]  /*28d20*/  @!P1 ST.E.128 desc[UR4][R2.64+0x100], R24 ;  /* 0x0001001802009985 */ /* 0x0003e4000c101d04 */
[----:B-1----:R-:W-:Y:S05]  /*28d30*/  @P0 RET.REL.NODEC R236 `(_ZN5flash24flash_fwd_splitkv_kernelI23Flash_fwd_kernel_traitsILi256ELi64ELi64ELi4ELb0ELb0EN7cutlass10bfloat16_tE19Flash_kernel_traitsILi256ELi64ELi64ELi4ES3_EELb1ELb0ELb0ELb0ELb0ELb1ELb0ELb1EEEvNS_16Flash_fwd_paramsE) ;  /* 0xfffffd70ecb00950 */ /* 0x002fea0003c3ffff */
[----:B------:R-:W-:Y:S01]  /*28d40*/  R2UR UR4, R6 ;  /* 0x00000000060472ca */ /* 0x000fe200000e0000 */
[----:B------:R-:W-:Y:S01]  /*28d50*/  IMAD.MOV.U32 R237, RZ, RZ, 0x0 ;  /* 0x00000000ffed7424 */ /* 0x000fe200078e00ff */
[----:B------:R-:W-:-:S13]  /*28d60*/  R2UR UR5, R7 ;  /* 0x00000000070572ca */ /* 0x000fda00000e0000 */
[----:B------:R1:W-:Y:S02]  /*28d70*/  ST.E.128 desc[UR4][R2.64+0x180], R72 ;  /* 0x0001804802007985 */ /* 0x0003e4000c101d04 */
[----:B-1----:R-:W-:Y:S05]  /*28d80*/  RET.REL.NODEC R236 `(_ZN5flash24flash_fwd_splitkv_kernelI23Flash_fwd_kernel_traitsILi256ELi64ELi64ELi4ELb0ELb0EN7cutlass10bfloat16_tE19Flash_kernel_traitsILi256ELi64ELi64ELi4ES3_EELb1ELb0ELb0ELb0ELb0ELb1ELb0ELb1EEEvNS_16Flash_fwd_paramsE) ;  /* 0xfffffd70ec9c7950 */ /* 0x002fea0003c3ffff */
.L_x_1498:
[----:B------:R-:W-:Y:S01]  /*28d90*/  MOV R5, 0x2 ;  /* 0x0000000200057802 */ /* 0x000fe20000000f00 */
[----:B------:R-:W-:Y:S01]  /*28da0*/  IMAD.MOV.U32 R0, RZ, RZ, 0x1f ;  /* 0x0000001fff007424 */ /* 0x000fe200078e00ff */
[----:B------:R-:W-:-:S07]  /*28db0*/  MOV R2, 0xffffffff ;  /* 0xffffffff00027802 */ /* 0x000fce0000000f00 */
[----:B-1---5:R-:W-:Y:S05]  /*28dc0*/  WARPSYNC.COLLECTIVE R2, `(.L_x_1510) ;  /* 0x0000000002087348 */ /* 0x022fea0003c00000 */
[----:B------:R2:W3:Y:S02]  /*28dd0*/  SHFL.BFLY P0, R13, R249, R5, R0 ;  /* 0x0c000005f90d7389 */ /* 0x0004e40000000000 */
[----:B-123-5:R-:W-:Y:S01]  /*28de0*/  ENDCOLLECTIVE ;  /* 0x000000000000791b */ /* 0x02efe20003800000 */
.L_x_1510:
[----:B------:R-:W-:Y:S02]  /*28df0*/  IMAD.MOV.U32 R8, RZ, RZ, R13 ;  /* 0x000000ffff087224 */ /* 0x000fe400078e000d */
[----:B------:R-:W-:Y:S02]  /*28e00*/  IMAD.MOV.U32 R5, RZ, RZ, 0x1 ;  /* 0x00000001ff057424 */ /* 0x000fe400078e00ff */
[----:B------:R-:W-:-:S05]  /*28e10*/  FADD.FTZ R9, R8, R249 ;  /* 0x000000f908097221 */ /* 0x000fca0000010000 */
[----:B------:R-:W-:-:S07]  /*28e20*/  MOV R249, R9 ;  /* 0x0000000900f97202 */ /* 0x000fce0000000f00 */
[----:B------:R-:W-:Y:S05]  /*28e30*/  WARPSYNC.COLLECTIVE R2, `(.L_x_1511) ;  /* 0x0000000002087348 */ /* 0x000fea0003c00000 */
[----:B------:R1:W2:Y:S02]  /*28e40*/  SHFL.BFLY P0, R13, R249, R5, R0 ;  /* 0x0c000005f90d7389 */ /* 0x0002a40000000000 */
[----:B-12---:R-:W-:Y:S01]  /*28e50*/  ENDCOLLECTIVE ;  /* 0x000000000000791b */ /* 0x006fe20003800000 */
.L_x_1511:
[----:B------:R-:W-:Y:S01]  /*28e60*/  MOV R249, R247 ;  /* 0x000000f700f97202 */ /* 0x000fe20000000f00 */
[----:B------:R-:W-:Y:S01]  /*28e70*/  IMAD.MOV.U32 R5, RZ, RZ, 0x2 ;  /* 0x00000002ff057424 */ /* 0x000fe200078e00ff */
[----:B------:R-:W-:-:S07]  /*28e80*/  MOV R8, R13 ;  /* 0x0000000d00087202 */ /* 0x000fce0000000f00 */
[----:B------:R-:W-:Y:S05]  /*28e90*/  WARPSYNC.COLLECTIVE R2, `(.L_x_1512) ;  /* 0x0000000002087348 */ /* 0x000fea0003c00000 */
[----:B------:R1:W2:Y:S02]  /*28ea0*/  SHFL.BFLY P0, R13, R249, R5, R0 ;  /* 0x0c000005f90d7389 */ /* 0x0002a40000000000 */
[----:B-12---:R-:W-:Y:S01]  /*28eb0*/  ENDCOLLECTIVE ;  /* 0x000000000000791b */ /* 0x006fe20003800000 */
.L_x_1512:
[----:B------:R-:W-:Y:S01]  /*28ec0*/  FADD.FTZ R8, R9, R8 ;  /* 0x0000000809087221 */ /* 0x000fe20000010000 */
[----:B------:R-:W-:Y:S01]  /*28ed0*/  FADD.FTZ R12, R13, R247 ;  /* 0x000000f70d0c7221 */ /* 0x000fe20000010000 */
[----:B------:R-:W-:-:S04]  /*28ee0*/  MOV R5, 0x1 ;  /* 0x0000000100057802 */ /* 0x000fc80000000f00 */
[----:B------:R-:W-:-:S07]  /*28ef0*/  MOV R249, R12 ;  /* 0x0000000c00f97202 */ /* 0x000fce0000000f00 */
[----:B------:R-:W-:Y:S05]  /*28f00*/  WARPSYNC.COLLECTIVE R2, `(.L_x_1513) ;  /* 0x0000000002087348 */ /* 0x000fea0003c00000 */
[----:B------:R1:W2:Y:S02]  /*28f10*/  SHFL.BFLY P0, R13, R249, R5, R0 ;  /* 0x0c000005f90d7389 */ /* 0x0002a40000000000 */
[----:B-12---:R-:W-:Y:S01]  /*28f20*/  ENDCOLLECTIVE ;  /* 0x000000000000791b */ /* 0x006fe20003800000 */
.L_x_1513:
[----:B------:R-:W-:Y:S05]  /*28f30*/  BRA `(.L_x_1514) ;  /* 0xffffffd800cc7947 */ /* 0x000fea000383ffff */
.L_x_1515:
        /* <DEDUP_REMOVED lines=12> */
.L_x_4955:


//--------------------- .text._ZN5flash24flash_fwd_splitkv_kernelI23Flash_fwd_kernel_traitsILi256ELi64ELi64ELi4ELb0ELb0EN7cutlass10bfloat16_tE19Flash_kernel_traitsILi256ELi64ELi64ELi4ES3_EELb1ELb0ELb0ELb0ELb0ELb0ELb1ELb0EEEvNS_16Flash_fwd_paramsE --------------------------
	.section	.text._ZN5flash24flash_fwd_splitkv_kernelI23Flash_fwd_kernel_traitsILi256ELi64ELi64ELi4ELb0ELb0EN7cutlass10bfloat16_tE19Flash_kernel_traitsILi256ELi64ELi64ELi4ES3_EELb1ELb0ELb0ELb0ELb0ELb0ELb1ELb0EEEvNS_16Flash_fwd_paramsE,"ax",@progbits
	.align	128
        .global         _ZN5flash24flash_fwd_splitkv_kernelI23Flash_fwd_kernel_traitsILi256ELi64ELi64ELi4ELb0ELb0EN7cutlass10bfloat16_tE19Flash_kernel_traitsILi256ELi64ELi64ELi4ES3_EELb1ELb0ELb0ELb0ELb0ELb0ELb1ELb0EEEvNS_16Flash_fwd_paramsE
        .type           _ZN5flash24flash_fwd_splitkv_kernelI23Flash_fwd_kernel_traitsILi256ELi64ELi64ELi4ELb0ELb0EN7cutlass10bfloat16_tE19Flash_kernel_traitsILi256ELi64ELi64ELi4ES3_EELb1ELb0ELb0ELb0ELb0ELb0ELb1ELb0EEEvNS_16Flash_fwd_paramsE,@function
        .size           _ZN5flash24flash_fwd_splitkv_kernelI23Flash_fwd_kernel_traitsILi256ELi64ELi64ELi4ELb0ELb0EN7cutlass10bfloat16_tE19Flash_kernel_traitsILi256ELi64ELi64ELi4ES3_EELb1ELb0ELb0ELb0ELb0ELb0ELb1ELb0EEEvNS_16Flash_fwd_paramsE,(.L_x_4984 - _ZN5flash24flash_fwd_splitkv_kernelI23Flash_fwd_kernel_traitsILi256ELi64ELi64ELi4ELb0ELb0EN7cutlass10bfloat16_tE19Flash_kernel_traitsILi256ELi64ELi64ELi4ES3_EELb1ELb0ELb0ELb0ELb0ELb0ELb1ELb0EEEvNS_16Flash_fwd_paramsE)
        .other          _ZN5flash24flash_fwd_splitkv_kernelI23Flash_fwd_kernel_traitsILi256ELi64ELi64ELi4ELb0ELb0EN7cutlass10bfloat16_tE19Flash_kernel_traitsILi256ELi64ELi64ELi4ES3_EELb1ELb0ELb0ELb0ELb0ELb0ELb1ELb0EEEvNS_16Flash_fwd_paramsE,@"STO_CUDA_ENTRY STV_DEFAULT"
_ZN5flash24flash_fwd_splitkv_kernelI23Flash_fwd_kernel_traitsILi256ELi64ELi64ELi4ELb0ELb0EN7cutlass10bfloat16_tE19Flash_kernel_traitsILi256ELi64ELi64ELi4ES3_EELb1ELb0ELb0ELb0ELb0ELb0ELb1ELb0EEEvNS_16Flash_fwd_paramsE:
.text._ZN5flash24flash_fwd_splitkv_kernelI23Flash_fwd_kernel_traitsILi256ELi64ELi64ELi4ELb0ELb0EN7cutlass10bfloat16_tE19Flash_kernel_traitsILi256ELi64ELi64ELi4ES3_EELb1ELb0ELb0ELb0ELb0ELb0ELb1ELb0EEEvNS_16Flash_fwd_paramsE:
[----:B------:R-:W-:Y:S01]  /*0000*/  LDC R1, c[0x0][0x28] ;  /* 0x00000a00ff017b82 */ /* 0x000fe20000000800 */
[----:B------:R-:W-:-:S07]  /*0010*/  ULDC UR6, c[0x0][0x270] ;  /* 0x00009c0000067ab9 */ /* 0x000fce0000000800 */
[----:B------:R-:W1:Y:S01]  /*0020*/  S2UR UR14, SR_CTAID.Z ;  /* 0x00000000000e79c3 */ /* 0x000e620000002700 */
[----:B------:R-:W2:Y:S01]  /*0030*/  I2F.U32.RP R2, UR6 ;  /* 0x0000000600027d06 */ /* 0x000ea20008209000 */
[----:B------:R-:W-:Y:S01]  /*0040*/  UISETP.NE.U32.AND UP2, UPT, UR6, URZ, UPT ;  /* 0x0000003f0600728c */ /* 0x000fe2000bf45070 */
[----:B------:R-:W-:Y:S01]  /*0050*/  ULDC.64 UR8, c[0x0][0x2f0] ;  /* 0x0000bc0000087ab9 */ /* 0x000fe20000000a00 */
[----:B------:R-:W-:-:S05]  /*0060*/  ULDC.64 UR22, c[0x0][0x208] ;  /* 0x0000820000167ab9 */ /* 0x000fca0000000a00 */
[----:B--2---:R-:W2:Y:S02]  /*0070*/  MUFU.RCP R0, R2 ;  /* 0x0000000200007308 */ /* 0x004ea40000001000 */
[----:B--2---:R-:W-:-:S06]  /*0080*/  VIADD R0, R0, 0xffffffe ;  /* 0x0ffffffe00007836 */ /* 0x004fcc0000000000 */
[----:B------:R-:W2:Y:S02]  /*0090*/  F2I.FTZ.U32.TRUNC.NTZ R0, R0 ;  /* 0x0000000000007305 */ /* 0x000ea4000021f000 */
[----:B--2---:R-:W-:-:S13]  /*00a0*/  R2UR UR5, R0 ;  /* 0x00000000000572ca */ /* 0x004fda00000e0000 */
[----:B------:R-:W-:-:S04]  /*00b0*/  UIADD3 UR4, URZ, -UR5, URZ ;  /* 0x800000053f047290 */ /* 0x000fc8000fffe03f */
[----:B------:R-:W-:-:S03]  /*00c0*/  UIMAD UR7, UR4, UR6, URZ ;  /* 0x00000006040772a4 */ /* 0x000fc6000f8e023f */
[----:B------:R-:W-:Y:S02]  /*00d0*/  UMOV UR4, URZ ;  /* 0x0000003f00047c82 */ /* 0x000fe40008000000 */
[----:B------:R-:W-:-:S04]  /*00e0*/  UIMAD.WIDE.U32 UR4, UR5, UR7, UR4 ;  /* 0x00000007050472a5 */ /* 0x000fc8000f8e0004 */
[----:B-1----:R-:W-:-:S03]  /*00f0*/  UIMAD.WIDE.U32 UR12, UR5, UR14, URZ ;  /* 0x0000000e050c72a5 */ /* 0x002fc6000f8e003f */
[----:B------:R-:W-:Y:S01]  /*0100*/  ULDC.64 UR4, c[0x0][0x2f0] ;  /* 0x0000bc0000047ab9 */ /* 0x000fe20000000a00 */
[----:B------:R-:W-:Y:S02]  /*0110*/  UIADD3 UR7, -UR13, URZ, URZ ;  /* 0x0000003f0d077290 */ /* 0x000fe4000fffe13f */
[----:B------:R-:W-:Y:S02]  /*0120*/  UISETP.NE.U32.AND UP1, UPT, UR4, URZ, UPT ;  /* 0x0000003f0400728c */ /* 0x000fe4000bf25070 */
[----:B------:R-:W-:Y:S02]  /*0130*/  UIMAD UR7, UR6, UR7, UR14 ;  /* 0x00000007060772a4 */ /* 0x000fe4000f8e020e */
[----:B------:R-:W-:Y:S02]  /*0140*/  UISETP.NE.AND.EX UP1, UPT, UR5, URZ, UPT, UP1 ;  /* 0x0000003f0500728c */ /* 0x000fe4000bf25310 */
[----:B------:R-:W-:Y:S01]  /*0150*/  UISETP.GE.U32.AND UP0, UPT, UR7, UR6, UPT ;  /* 0x000000060700728c */ /* 0x000fe2000bf06070 */
[----:B------:R-:W-:-:S03]  /*0160*/  ULDC.64 UR4, c[0x0][0x300] ;  /* 0x0000c00000047ab9 */ /* 0x000fc60000000a00 */
[----:B------:R-:W-:-:S07]  /*0170*/  PLOP3.LUT P2, PT, PT, PT, UP1, 0x80, 0x0 ;  /* 0x000000000000781c */ /* 0x000fce0003f4f018 */
[----:B------:R-:W-:Y:S02]  /*0180*/  @UP0 UIADD3 UR7, UR7, -UR6, URZ ;  /* 0x8000000607070290 */ /* 0x000fe4000fffe03f */
[----:B------:R-:W-:Y:S02]  /*0190*/  @UP0 UIADD3 UR13, UR13, 0x1, URZ ;  /* 0x000000010d0d0890 */ /* 0x000fe4000fffe03f */
[----:B------:R-:W-:Y:S02]  /*01a0*/  UISETP.GE.U32.AND UP3, UPT, UR7, UR6, UPT ;  /* 0x000000060700728c */ /* 0x000fe4000bf66070 */
[----:B------:R-:W-:Y:S01]  /*01b0*/  UISETP.NE.U32.AND UP0, UPT, UR4, URZ, UPT ;  /* 0x0000003f0400728c */ /* 0x000fe2000bf05070 */
[----:B------:R-:W-:-:S03]  /*01c0*/  ULDC.U8 UR7, c[0x0][0x3c2] ;  /* 0x0000f08000077ab9 */ /* 0x000fc60000000000 */
[----:B------:R-:W-:-:S03]  /*01d0*/  UISETP.NE.AND.EX UP0, UPT, UR5, URZ, UPT, UP0 ;  /* 0x0000003f0500728c */ /* 0x000fc6000bf05300 */
[----:B------:R-:W-:Y:S02]  /*01e0*/  ULDC.64 UR4, c[0x0][0x2f8] ;  /* 0x0000be0000047ab9 */ /* 0x000fe40000000a00 */
[----:B------:R-:W-:Y:S01]  /*01f0*/  @UP3 UIADD3 UR13, UR13, 0x1, URZ ;  /* 0x000000010d0d3890 */ /* 0x000fe2000fffe03f */
[----:B------:R-:W-:Y:S01]  /*0200*/  PLOP3.LUT P0, PT, PT, PT, UP0, 0x80, 0x0 ;  /* 0x000000000000781c */ /* 0x000fe20003f0f008 */
[----:B------:R-:W-:Y:S02]  /*0210*/  @!UP2 ULOP3.LUT UR13, URZ, UR6, URZ, 0x33, !UPT ;  /* 0x000000063f0da292 */ /* 0x000fe4000f8e333f */
[----:B------:R-:W-:Y:S02]  /*0220*/  UISETP.NE.AND UP3, UPT, UR7, URZ, UPT ;  /* 0x0000003f0700728c */ /* 0x000fe4000bf65270 */
[----:B------:R-:W-:Y:S01]  /*0230*/  UIMAD.WIDE UR8, UR13, 0x4, UR8 ;  /* 0x000000040d0878a5 */ /* 0x000fe2000f8e0208 */
[----:B------:R-:W-:Y:S01]  /*0240*/  @UP0 ULDC.64 UR10, c[0x0][0x300] ;  /* 0x0000c000000a0ab9 */ /* 0x000fe20000000a00 */
[----:B------:R-:W-:-:S02]  /*0250*/  UISETP.EQ.U32.AND UP2, UPT, UR4, URZ, UPT ;  /* 0x0000003f0400728c */ /* 0x000fc4000bf42070 */
[----:B------:R-:W-:Y:S02]  /*0260*/  @UP0 UIMAD.WIDE UR10, UR13, 0x4, UR10 ;  /* 0x000000040d0a08a5 */ /* 0x000fe4000f8e020a */
[----:B------:R-:W-:Y:S01]  /*0270*/  IMAD.U32 R10, RZ, RZ, UR8 ;  /* 0x00000008ff0a7e24 */ /* 0x000fe2000f8e00ff */
[----:B------:R-:W-:Y:S01]  /*0280*/  UISETP.EQ.OR.EX UP2, UPT, UR5, URZ, !UP3, UP2 ;  /* 0x0000003f0500728c */ /* 0x000fe2000df42720 */
[----:B------:R-:W-:Y:S01]  /*0290*/  IMAD.U32 R11, RZ, RZ, UR9 ;  /* 0x00000009ff0b7e24 */ /* 0x000fe2000f8e00ff */
[----:B------:R-:W-:Y:S01]  /*02a0*/  ULDC.64 UR8, c[0x0][0x2f8] ;  /* 0x0000be0000087ab9 */ /* 0x000fe20000000a00 */
[----:B------:R-:W-:Y:S02]  /*02b0*/  IMAD.U32 R8, RZ, RZ, UR10 ;  /* 0x0000000aff087e24 */ /* 0x000fe4000f8e00ff */
[----:B------:R-:W-:Y:S01]  /*02c0*/  IMAD.U32 R9, RZ, RZ, UR11 ;  /* 0x0000000bff097e24 */ /* 0x000fe2000f8e00ff */
[----:B------:R-:W2:Y:S04]  /*02d0*/  @P2 LDG.E R4, desc[UR22][R10.64] ;  /* 0x000000160a042981 */ /* 0x000ea8000c1e1900 */
[----:B------:R-:W3:Y:S01]  /*02e0*/  @P2 LDG.E R0, desc[UR22][R10.64+0x4] ;  /* 0x000004160a002981 */ /* 0x000ee2000c1e1900 */
[----:B------:R-:W-:Y:S01]  /*02f0*/  PLOP3.LUT P1, PT, PT, PT, UP2, 0x80, 0x0 ;  /* 0x000000000000781c */ /* 0x000fe20003f2f028 */
[----:B------:R-:W-:-:S02]  /*0300*/  UIMAD.WIDE UR8, UR13, 0x4, UR8 ;  /* 0x000000040d0878a5 */ /* 0x000fc4000f8e0208 */
[----:B------:R-:W4:Y:S04]  /*0310*/  @P0 LDG.E R2, desc[UR22][R8.64] ;  /* 0x0000001608020981 */ /* 0x000f28000c1e1900 */
[----:B------:R-:W-:Y:S02]  /*0320*/  IMAD.U32 R6, RZ, RZ, UR8 ;  /* 0x00000008ff067e24 */ /* 0x000fe4000f8e00ff */
[----:B------:R-:W-:-:S05]  /*0330*/  IMAD.U32 R7, RZ, RZ, UR9 ;  /* 0x00000009ff077e24 */ /* 0x000fca000f8e00ff */
[----:B------:R-:W5:Y:S01]  /*0340*/  @!P1 LDG.E R3, desc[UR22][R6.64] ;  /* 0x0000001606039981 */ /* 0x000f62000c1e1900 */
[----:B------:R-:W-:Y:S01]  /*0350*/  UMOV UR11, 0xffffffff ;  /* 0xffffffff000b7882 */ /* 0x000fe20000000000 */
[----:B------:R-:W-:Y:S01]  /*0360*/  UMOV UR26, URZ ;  /* 0x0000003f001a7c82 */ /* 0x000fe20008000000 */
[----:B------:R-:W-:Y:S01]  /*0370*/  UMOV UR27, 0xffffffff ;  /* 0xffffffff001b7882 */ /* 0x000fe20000000000 */
[----:B------:R-:W1:Y:S08]  /*0380*/  S2UR UR17, SR_CTAID.X ;  /* 0x00000000001179c3 */ /* 0x000e700000002500 */
[----:B------:R-:W1:Y:S01]  /*0390*/  S2UR UR7, SR_CTAID.Y ;  /* 0x00000000000779c3 */ /* 0x000e620000002600 */
[----:B--2---:R-:W-:-:S02]  /*03a0*/  @P2 R2UR UR11, R4 ;  /* 0x00000000040b22ca */ /* 0x004fc400000e0000 */
[----:B---3--:R-:W-:Y:S02]  /*03b0*/  @P2 R2UR UR21, R0 ;  /* 0x00000000001522ca */ /* 0x008fe400000e0000 */
[----:B----4-:R-:W-:Y:S02]  /*03c0*/  @P0 R2UR UR26, R2 ;  /* 0x00000000021a02ca */ /* 0x010fe400000e0000 */
[----:B------:R-:W-:-:S04]  /*03d0*/  ISETP.NE.U32.AND P0, PT, RZ, UR4, PT ;  /* 0x00000004ff007c0c */ /* 0x000fc8000bf05070 */
[----:B------:R-:W-:-:S05]  /*03e0*/  ISETP.NE.AND.EX P0, PT, RZ, UR5, PT, P0 ;  /* 0x00000005ff007c0c */ /* 0x000fca000bf05300 */
[----:B------:R-:W-:Y:S02]  /*03f0*/  @UP1 UIADD3 UR21, UR21, -UR11, URZ ;  /* 0x8000000b15151290 */ /* 0x000fe4000fffe03f */
[----:B------:R-:W-:Y:S01]  /*0400*/  UIADD3 UR4, -UR13, URZ, URZ ;  /* 0x0000003f0d047290 */ /* 0x000fe2000fffe13f */
[----:B-----5:R-:W-:-:S03]  /*0410*/  @!P1 R2UR UR27, R3 ;  /* 0x00000000031b92ca */ /* 0x020fc600000e0000 */
[----:B------:R-:W-:Y:S01]  /*0420*/  UIMAD UR14, UR6, UR4, UR14 ;  /* 0x00000004060e72a4 */ /* 0x000fe2000f8e020e */
[----:B------:R-:W-:Y:S01]  /*0430*/  @!UP1 ULDC UR21, c[0x0][0x2c4] ;  /* 0x0000b10000159ab9 */ /* 0x000fe20000000800 */
[----:B-1----:R-:W-:Y:S10]  /*0440*/  @!P0 BRA `(.L_x_1516) ;  /* 0x00000000001c8947 */ /* 0x002ff40003800000 */
[----:B------:R-:W-:-:S13]  /*0450*/  PLOP3.LUT P0, PT, PT, PT, UP3, 0x80, 0x0 ;  /* 0x000000000000781c */ /* 0x000fda0003f0f038 */
[----:B------:R-:W2:Y:S04]  /*0460*/  @P0 LDG.E R0, desc[UR22][R6.64+0x4] ;  /* 0x0000041606000981 */ /* 0x000ea8000c1e1900 */
[----:B------:R-:W3:Y:S01]  /*0470*/  @!P0 LDG.E R2, desc[UR22][R6.64] ;  /* 0x0000001606028981 */ /* 0x000ee2000c1e1900 */
[----:B--2---:R-:W-:-:S13]  /*0480*/  @P0 R2UR UR8, R0 ;  /* 0x00000000000802ca */ /* 0x004fda00000e0000 */
[----:B------:R-:W-:-:S07]  /*0490*/  @UP3 UIADD3 UR8, UR8, -UR27, URZ ;  /* 0x8000001b08083290 */ /* 0x000fce000fffe03f */
[----:B---3--:R-:W-:Y:S01]  /*04a0*/  @!P0 R2UR UR8, R2 ;  /* 0x00000000020882ca */ /* 0x008fe200000e0000 */
[----:B------:R-:W-:-:S14]  /*04b0*/  BRA `(.L_x_1517) ;  /* 0x0000000000047947 */ /* 0x000fdc0003800000 */
.L_x_1516:
[----:B------:R-:W-:-:S04]  /*04c0*/  ULDC UR8, c[0x0][0x2c8] ;  /* 0x0000b20000087ab9 */ /* 0x000fc80000000800 */
.L_x_1517:
[----:B------:R-:W-:Y:S02]  /*04d0*/  ULDC.64 UR4, c[0x0][0x308] ;  /* 0x0000c20000047ab9 */ /* 0x000fe40000000a00 */
[----:B------:R-:W-:-:S04]  /*04e0*/  UISETP.NE.U32.AND UP2, UPT, UR4, URZ, UPT ;  /* 0x0000003f0400728c */ /* 0x000fc8000bf45070 */
[----:B------:R-:W-:-:S06]  /*04f0*/  UISETP.NE.AND.EX UP2, UPT, UR5, URZ, UPT, UP2 ;  /* 0x0000003f0500728c */ /* 0x000fcc000bf45320 */
[----:B------:R-:W-:-:S05]  /*0500*/  PLOP3.LUT P1, PT, PT, PT, UP2, 0x80, 0x0 ;  /* 0x000000000000781c */ /* 0x000fca0003f2f028 */
[----:B------:R-:W-:Y:S02]  /*0510*/  @UP2 ULDC.64 UR4, c[0x0][0x308] ;  /* 0x0000c20000042ab9 */ /* 0x000fe40000000a00 */
[----:B------:R-:W-:-:S06]  /*0520*/  @UP2 UIMAD.WIDE UR4, UR13, 0x4, UR4 ;  /* 0x000000040d0428a5 */ /* 0x000fcc000f8e0204 */
[----:B------:R-:W-:Y:S02]  /*0530*/  IMAD.U32 R3, RZ, RZ, UR5 ;  /* 0x00000005ff037e24 */ /* 0x000fe4000f8e00ff */
[----:B------:R-:W-:-:S05]  /*0540*/  IMAD.U32 R2, RZ, RZ, UR4 ;  /* 0x00000004ff027e24 */ /* 0x000fca000f8e00ff */
[----:B------:R1:W5:Y:S01]  /*0550*/  @P1 LDG.E R3, desc[UR22][R2.64] ;  /* 0x0000001602031981 */ /* 0x000362000c1e1900 */
[----:B------:R-:W-:-:S04]  /*0560*/  USHF.L.U32 UR17, UR17, 0x6, URZ ;  /* 0x0000000611117899 */ /* 0x000fc8000800063f */
[----:B------:R-:W-:-:S06]  /*0570*/  UISETP.GT.AND UP0, UPT, UR21, UR17, UPT ;  /* 0x000000111500728c */ /* 0x000fcc000bf04270 */
[----:B------:R-:W-:-:S13]  /*0580*/  PLOP3.LUT P0, PT, PT, PT, UP0, 0x80, 0x0 ;  /* 0x000000000000781c */ /* 0x000fda0003f0f008 */
[----:B------:R-:W-:Y:S05]  /*0590*/  @!P0 EXIT ;  /* 0x000000000000894d */ /* 0x000fea0003800000 */
[----:B------:R-:W-:Y:S01]  /*05a0*/  ULDC UR10, c[0x0][0x10] ;  /* 0x00000400000a7ab9 */ /* 0x000fe20000000800 */
[----:B------:R-:W1:Y:S01]  /*05b0*/  LDC R0, c[0x0][0x10] ;  /* 0x00000400ff007b82 */ /* 0x000e620000000800 */
[----:B------:R-:W-:Y:S01]  /*05c0*/  ULDC UR5, c[0x0][0x2c8] ;  /* 0x0000b20000057ab9 */ /* 0x000fe20000000800 */
[----:B-----5:R-:W-:Y:S01]  /*05d0*/  @P1 R2UR UR20, R3 ;  /* 0x00000000031412ca */ /* 0x020fe200000e0000 */
[----:B------:R-:W-:Y:S01]  /*05e0*/  UIADD3 UR5, UR5, 0x3f, URZ ;  /* 0x0000003f05057890 */ /* 0x000fe2000fffe03f */
[----:B------:R-:W2:Y:S03]  /*05f0*/  S2R R81, SR_TID.X ;  /* 0x0000000000517919 */ /* 0x000ea60000002100 */
[----:B------:R-:W-:-:S04]  /*0600*/  USHF.R.S32.HI UR4, URZ, 0x1f, UR5 ;  /* 0x0000001f3f047899 */ /* 0x000fc80008011405 */
[----:B------:R-:W-:-:S04]  /*0610*/  ULEA.HI UR4, UR4, UR5, URZ, 0x6 ;  /* 0x0000000504047291 */ /* 0x000fc8000f8f303f */
[----:B------:R-:W-:Y:S02]  /*0620*/  ULEA.HI.SX32 UR16, UR4, UR10, 0x1a ;  /* 0x0000000a04107291 */ /* 0x000fe4000f8fd23f */
[----:B------:R-:W-:Y:S02]  /*0630*/  @UP2 UIADD3 UR20, UR20, -UR26, URZ ;  /* 0x8000001a14142290 */ /* 0x000fe4000fffe03f */
[----:B------:R-:W-:Y:S01]  /*0640*/  UIADD3 UR16, UR16, -0x1, URZ ;  /* 0xffffffff10107890 */ /* 0x000fe2000fffe03f */
[-C--:B-1----:R-:W-:Y:S02]  /*0650*/  IABS R2, R0.reuse ;  /* 0x0000000000027213 */ /* 0x082fe40000000000 */
[----:B------:R-:W-:Y:S02]  /*0660*/  IABS R0, R0 ;  /* 0x0000000000007213 */ /* 0x000fe40000000000 */
[----:B------:R-:W-:-:S03]  /*0670*/  R2UR UR9, R2 ;  /* 0x00000000020972ca */ /* 0x000fc600000e0000 */
[----:B------:R-:W-:-:S10]  /*0680*/  IMAD.MOV R0, RZ, RZ, -R0 ;  /* 0x000000ffff007224 */ /* 0x000fd400078e0a00 */
        /* <DEDUP_REMOVED lines=10> */
[----:B------:R-:W-:-:S03]  /*0730*/  UIMAD UR15, UR4, UR9, URZ ;  /* 0x00000009040f72a4 */ /* 0x000fc6000f8e023f */
[----:B------:R-:W-:Y:S02]  /*0740*/  UMOV UR4, URZ ;  /* 0x0000003f00047c82 */ /* 0x000fe40008000000 */
[----:B------:R-:W-:Y:S01]  /*0750*/  UIMAD.WIDE.U32 UR18, UR5, UR15, UR4 ;  /* 0x0000000f051272a5 */ /* 0x000fe2000f8e0004 */
[----:B------:R-:W-:-:S06]  /*0760*/  R2UR UR4, R0 ;  /* 0x00000000000472ca */ /* 0x000fcc00000e0000 */
[----:B------:R-:W-:Y:S02]  /*0770*/  UMOV UR5, UR19 ;  /* 0x0000001300057c82 */ /* 0x000fe40008000000 */
[----:B------:R-:W-:-:S07]  /*0780*/  UIMAD.WIDE.U32 UR18, UR5, UR12, URZ ;  /* 0x0000000c051272a5 */ /* 0x000fce000f8e003f */
[----:B------:R-:W-:Y:S02]  /*0790*/  UMOV UR15, UR19 ;  /* 0x00000013000f7c82 */ /* 0x000fe40008000000 */
[----:B------:R-:W-:-:S03]  /*07a0*/  UIMAD UR12, UR15, UR4, UR12 ;  /* 0x000000040f0c72a4 */ /* 0x000fc6000f8e020c */
[----:B------:R-:W-:Y:S01]  /*07b0*/  @!UP2 ULDC.64 UR4, c[0x0][0x318] ;  /* 0x0000c6000004aab9 */ /* 0x000fe20000000a00 */
[----:B------:R-:W-:Y:S02]  /*07c0*/  UISETP.GT.U32.AND UP0, UPT, UR9, UR12, UPT ;  /* 0x0000000c0900728c */ /* 0x000fe4000bf04070 */
[----:B------:R-:W-:-:S03]  /*07d0*/  @!UP2 UISETP.NE.U32.AND UP1, UPT, UR4, URZ, UPT ;  /* 0x0000003f0400a28c */ /* 0x000fc6000bf25070 */
[----:B------:R-:W-:Y:S01]  /*07e0*/  @!UP2 ULDC UR4, c[0x0][0x2cc] ;  /* 0x0000b3000004aab9 */ /* 0x000fe20000000800 */
[----:B------:R-:W-:-:S04]  /*07f0*/  @!UP2 UISETP.NE.AND.EX UP1, UPT, UR5, URZ, UPT, UP1 ;  /* 0x0000003f0500a28c */ /* 0x000fc8000bf25310 */
[----:B------:R-:W-:Y:S02]  /*0800*/  @!UP2 USEL UR4, UR4, URZ, UP1 ;  /* 0x0000003f0404a287 */ /* 0x000fe40008800000 */
[----:B------:R-:W-:Y:S02]  /*0810*/  @!UP0 UIADD3 UR12, UR12, -UR9, URZ ;  /* 0x800000090c0c8290 */ /* 0x000fe4000fffe03f */
[----:B------:R-:W-:Y:S02]  /*0820*/  @!UP2 UIADD3 UR20, UR4, UR8, -UR26 ;  /* 0x000000080414a290 */ /* 0x000fe4000fffe81a */
[----:B------:R-:W-:Y:S02]  /*0830*/  UISETP.GE.U32.AND UP2, UPT, UR12, UR9, UPT ;  /* 0x000000090c00728c */ /* 0x000fe4000bf46070 */
[----:B------:R-:W-:Y:S02]  /*0840*/  @!UP0 UIADD3 UR15, UR15, 0x1, URZ ;  /* 0x000000010f0f8890 */ /* 0x000fe4000fffe03f */
[----:B------:R-:W-:-:S02]  /*0850*/  UIADD3 UR4, UR20, 0x3f, URZ ;  /* 0x0000003f14047890 */ /* 0x000fc4000fffe03f */
[----:B------:R-:W-:Y:S02]  /*0860*/  UISETP.GE.AND UP0, UPT, UR16, URZ, UPT ;  /* 0x0000003f1000728c */ /* 0x000fe4000bf06270 */
[----:B------:R-:W-:Y:S02]  /*0870*/  UISETP.NE.AND UP1, UPT, UR10, URZ, UPT ;  /* 0x0000003f0a00728c */ /* 0x000fe4000bf25270 */
[----:B------:R-:W-:Y:S02]  /*0880*/  USHF.R.S32.HI UR5, URZ, 0x1f, UR4 ;  /* 0x0000001f3f057899 */ /* 0x000fe40008011404 */
[----:B------:R-:W-:Y:S02]  /*0890*/  @UP2 UIADD3 UR15, UR15, 0x1, URZ ;  /* 0x000000010f0f2890 */ /* 0x000fe4000fffe03f */
[----:B------:R-:W-:Y:S02]  /*08a0*/  ULEA.HI UR4, UR5, UR4, URZ, 0x6 ;  /* 0x0000000405047291 */ /* 0x000fe4000f8f303f */
[----:B------:R-:W-:-:S02]  /*08b0*/  UIADD3 UR5, -UR21, 0x7f, UR17 ;  /* 0x0000007f15057890 */ /* 0x000fc4000fffe111 */
[----:B------:R-:W-:Y:S02]  /*08c0*/  @!UP0 UIADD3 UR15, -UR15, URZ, URZ ;  /* 0x0000003f0f0f8290 */ /* 0x000fe4000fffe13f */
[----:B------:R-:W-:Y:S02]  /*08d0*/  USHF.R.S32.HI UR4, URZ, 0x6, UR4 ;  /* 0x000000063f047899 */ /* 0x000fe40008011404 */
[----:B------:R-:W-:Y:S01]  /*08e0*/  @!UP1 ULOP3.LUT UR15, URZ, UR10, URZ, 0x33, !UPT ;  /* 0x0000000a3f0f9292 */ /* 0x000fe2000f8e333f */
[----:B------:R-:W-:-:S03]  /*08f0*/  ULDC UR16, c[0x0][0x398] ;  /* 0x0000e60000107ab9 */ /* 0x000fc60000000800 */
[----:B------:R-:W-:Y:S01]  /*0900*/  UIMAD UR10, UR15, UR7, URZ ;  /* 0x000000070f0a72a4 */ /* 0x000fe2000f8e023f */
[----:B------:R-:W-:Y:S01]  /*0910*/  IMAD.U32 R3, RZ, RZ, UR4 ;  /* 0x00000004ff037e24 */ /* 0x000fe2000f8e00ff */
[----:B------:R-:W-:Y:S01]  /*0920*/  UIADD3 UR5, UR5, UR16, UR20 ;  /* 0x0000001005057290 */ /* 0x000fe2000fffe014 */
[----:B------:R-:W-:-:S03]  /*0930*/  IMAD.U32 R0, RZ, RZ, UR15 ;  /* 0x0000000fff007e24 */ /* 0x000fc6000f8e00ff */
[----:B------:R-:W-:Y:S02]  /*0940*/  USHF.R.S32.HI UR4, URZ, 0x1f, UR5 ;  /* 0x0000001f3f047899 */ /* 0x000fe40008011405 */
[----:B------:R-:W-:Y:S02]  /*0950*/  VIADDMNMX R0, R0, UR10, R3, PT ;  /* 0x0000000a00007c46 */ /* 0x000fe4000b800103 */
[----:B------:R-:W-:Y:S02]  /*0960*/  ULEA.HI UR4, UR4, UR5, URZ, 0x6 ;  /* 0x0000000504047291 */ /* 0x000fe4000f8f303f */
[----:B------:R-:W-:Y:S02]  /*0970*/  R2UR UR15, R0 ;  /* 0x00000000000f72ca */ /* 0x000fe400000e0000 */
[----:B------:R-:W-:-:S11]  /*0980*/  USHF.R.S32.HI UR4, URZ, 0x6, UR4 ;  /* 0x000000063f047899 */ /* 0x000fd60008011404 */
[----:B------:R-:W-:-:S04]  /*0990*/  UISETP.LT.AND UP0, UPT, UR15, UR4, UPT ;  /* 0x000000040f00728c */ /* 0x000fc8000bf01270 */
[----:B------:R-:W-:-:S04]  /*09a0*/  USEL UR15, UR15, UR4, UP0 ;  /* 0x000000040f0f7287 */ /* 0x000fc80008000000 */
[----:B------:R-:W-:-:S06]  /*09b0*/  UISETP.GE.AND UP0, UPT, UR10, UR15, UPT ;  /* 0x0000000f0a00728c */ /* 0x000fcc000bf06270 */
[----:B------:R-:W-:-:S13]  /*09c0*/  PLOP3.LUT P0, PT, PT, PT, UP0, 0x80, 0x0 ;  /* 0x000000000000781c */ /* 0x000fda0003f0f008 */
[----:B--2---:R-:W-:Y:S05]  /*09d0*/  @!P0 BRA `(.L_x_1518) ;  /* 0x0000000800a08947 */ /* 0x004fea0003800000 */
[----:B------:R-:W-:Y:S01]  /*09e0*/  SHF.R.S32.HI R0, RZ, 0x1f, R81 ;  /* 0x0000001fff007819 */ /* 0x000fe20000011451 */
[----:B------:R-:W-:Y:S01]  /*09f0*/  ULDC.64 UR4, c[0x0][0x2c0] ;  /* 0x0000b00000047ab9 */ /* 0x000fe20000000a00 */
[----:B------:R-:W-:Y:S01]  /*0a00*/  BSSY B0, `(.L_x_1519) ;  /* 0x000002e000007945 */ /* 0x000fe20003800000 */
[----:B------:R-:W-:Y:S01]  /*0a10*/  UIMAD UR4, UR7, UR4, UR13 ;  /* 0x00000004070472a4 */ /* 0x000fe2000f8e020d */
[----:B------:R-:W-:-:S03]  /*0a20*/  LEA.HI R11, R0, R81, RZ, 0x4 ;  /* 0x00000051000b7211 */ /* 0x000fc600078f20ff */
[----:B------:R-:W-:Y:S01]  /*0a30*/  UIMAD UR6, UR4, UR6, UR14 ;  /* 0x00000006040672a4 */ /* 0x000fe2000f8e020e */
[----:B------:R-:W-:Y:S02]  /*0a40*/  LOP3.LUT R0, R11, 0xfffffff0, RZ, 0xc0, !PT ;  /* 0xfffffff00b007812 */ /* 0x000fe400078ec0ff */
[----:B------:R-:W-:Y:S01]  /*0a50*/  SHF.R.S32.HI R11, RZ, 0x4, R11 ;  /* 0x00000004ff0b7819 */ /* 0x000fe2000001140b */
[----:B------:R-:W-:Y:S02]  /*0a60*/  UIMAD UR6, UR6, UR5, UR17 ;  /* 0x00000005060672a4 */ /* 0x000fe4000f8e0211 */
[----:B------:R-:W-:Y:S01]  /*0a70*/  IMAD.IADD R81, R81, 0x1, -R0 ;  /* 0x0000000151517824 */ /* 0x000fe200078e0a00 */
[----:B------:R-:W-:Y:S01]  /*0a80*/  ULDC UR4, c[0x0][0x2dc] ;  /* 0x0000b70000047ab9 */ /* 0x000fe20000000800 */
[----:B------:R-:W-:Y:S01]  /*0a90*/  UIADD3 UR17, -UR17, UR21, URZ ;  /* 0x0000001511117290 */ /* 0x000fe2000fffe13f */
[----:B------:R-:W-:Y:S01]  /*0aa0*/  VIADD R7, R11, 0x8 ;  /* 0x000000080b077836 */ /* 0x000fe20000000000 */
[----:B------:R-:W-:Y:S01]  /*0ab0*/  UIMAD UR4, UR6, UR4, URZ ;  /* 0x00000004060472a4 */ /* 0x000fe2000f8e023f */
[C---:B------:R-:W-:Y:S01]  /*0ac0*/  IMAD.SHL.U32 R14, R81.reuse, 0x4, RZ ;  /* 0x00000004510e7824 */ /* 0x040fe200078e00ff */
[----:B------:R-:W-:Y:S01]  /*0ad0*/  ISETP.NE.AND P6, PT, R81, RZ, PT ;  /* 0x000000ff5100720c */ /* 0x000fe20003fc5270 */
[C---:B------:R-:W-:Y:S01]  /*0ae0*/  VIADD R6, R11.reuse, 0x10 ;  /* 0x000000100b067836 */ /* 0x040fe20000000000 */
[C---:B------:R-:W-:Y:S01]  /*0af0*/  ISETP.GE.AND P3, PT, R11.reuse, UR17, PT ;  /* 0x000000110b007c0c */ /* 0x040fe2000bf66270 */
[----:B------:R-:W-:Y:S01]  /*0b00*/  VIADD R2, R11, 0x30 ;  /* 0x000000300b027836 */ /* 0x000fe20000000000 */
[--C-:B------:R-:W-:Y:S01]  /*0b10*/  SHF.R.S32.HI R15, RZ, 0x1f, R14.reuse ;  /* 0x0000001fff0f7819 */ /* 0x100fe2000001140e */
[----:B------:R-:W-:Y:S01]  /*0b20*/  IMAD.U32 R0, RZ, RZ, UR4 ;  /* 0x00000004ff007e24 */ /* 0x000fe2000f8e00ff */
[----:B------:R-:W-:Y:S01]  /*0b30*/  ISETP.GE.AND P4, PT, R7, UR17, PT ;  /* 0x0000001107007c0c */ /* 0x000fe2000bf86270 */
[----:B------:R-:W-:Y:S01]  /*0b40*/  VIADD R10, R14, 0x40 ;  /* 0x000000400e0a7836 */ /* 0x000fe20000000000 */
[----:B------:R-:W-:Y:S01]  /*0b50*/  ISETP.GE.AND P5, PT, R6, UR17, PT ;  /* 0x0000001106007c0c */ /* 0x000fe2000bfa6270 */
[----:B------:R-:W-:-:S04]  /*0b60*/  IMAD.WIDE R4, R11, 0x100, R14 ;  /* 0x000001000b047825 */ /* 0x000fc800078e020e */
[----:B------:R-:W-:Y:S01]  /*0b70*/  VIADD R9, R14, 0x80 ;  /* 0x000000800e097836 */ /* 0x000fe20000000000 */
[----:B------:R-:W-:Y:S01]  /*0b80*/  IADD3 R3, P0, R4, UR4, RZ ;  /* 0x0000000404037c10 */ /* 0x000fe2000ff1e0ff */
[----:B------:R-:W-:Y:S01]  /*0b90*/  ULDC.64 UR4, c[0x0][0x288] ;  /* 0x0000a20000047ab9 */ /* 0x000fe20000000a00 */
[C---:B------:R-:W-:Y:S02]  /*0ba0*/  VIADD R4, R11.reuse, 0x20 ;  /* 0x000000200b047836 */ /* 0x040fe40000000000 */
[----:B------:R-:W-:Y:S01]  /*0bb0*/  LEA.HI.X.SX32 R0, R0, R5, 0x1, P0 ;  /* 0x0000000500007211 */ /* 0x000fe200000f0eff */
[----:B------:R-:W-:Y:S01]  /*0bc0*/  VIADD R5, R11, 0x18 ;  /* 0x000000180b057836 */ /* 0x000fe20000000000 */
[C---:B------:R-:W-:Y:S01]  /*0bd0*/  LEA R12, P0, R3.reuse, UR4, 0x2 ;  /* 0x00000004030c7c11 */ /* 0x040fe2000f8010ff */
[----:B------:R-:W-:Y:S01]  /*0be0*/  VIADD R8, R14, 0xc0 ;  /* 0x000000c00e087836 */ /* 0x000fe20000000000 */
[----:B------:R-:W-:Y:S02]  /*0bf0*/  ISETP.GE.AND P1, PT, R4, UR17, PT ;  /* 0x0000001104007c0c */ /* 0x000fe4000bf26270 */
[----:B------:R-:W-:Y:S01]  /*0c00*/  LEA.HI.X R13, R3, UR5, R0, 0x2, P0 ;  /* 0x00000005030d7c11 */ /* 0x000fe200080f1400 */
[----:B------:R-:W-:Y:S01]  /*0c10*/  VIADD R3, R11, 0x28 ;  /* 0x000000280b037836 */ /* 0x000fe20000000000 */
[----:B------:R-:W-:-:S04]  /*0c20*/  ISETP.GE.AND P0, PT, R5, UR17, PT ;  /* 0x0000001105007c0c */ /* 0x000fc8000bf06270 */
[----:B------:R-:W-:Y:S01]  /*0c30*/  ISETP.GE.AND P2, PT, R3, UR17, PT ;  /* 0x0000001103007c0c */ /* 0x000fe2000bf46270 */
[----:B------:R-:W-:-:S12]  /*0c40*/  @P3 BRA `(.L_x_1520) ;  /* 0x0000000000243947 */ /* 0x000fd80003800000 */
[----:B------:R-:W-:Y:S02]  /*0c50*/  ULDC UR4, c[0x0][0x2d0] ;  /* 0x0000b40000047ab9 */ /* 0x000fe40000000800 */
[----:B------:R-:W-:-:S13]  /*0c60*/  ISETP.GE.AND P3, PT, R14, UR4, PT ;  /* 0x000000040e007c0c */ /* 0x000fda000bf66270 */
[----:B------:R1:W-:Y:S01]  /*0c70*/  @!P3 STG.E.128 desc[UR22][R12.64], RZ ;  /* 0x000000ff0c00b986 */ /* 0x0003e2000c101d16 */
[----:B------:R-:W-:-:S13]  /*0c80*/  ISETP.GE.AND P3, PT, R10, UR4, PT ;  /* 0x000000040a007c0c */ /* 0x000fda000bf66270 */
[----:B------:R1:W-:Y:S01]  /*0c90*/  @!P3 STG.E.128 desc[UR22][R12.64+0x100], RZ ;  /* 0x000100ff0c00b986 */ /* 0x0003e2000c101d16 */
[----:B------:R-:W-:-:S13]  /*0ca0*/  ISETP.GE.AND P3, PT, R9, UR4, PT ;  /* 0x0000000409007c0c */ /* 0x000fda000bf66270 */
[----:B------:R1:W-:Y:S01]  /*0cb0*/  @!P3 STG.E.128 desc[UR22][R12.64+0x200], RZ ;  /* 0x000200ff0c00b986 */ /* 0x0003e2000c101d16 */
[----:B------:R-:W-:-:S13]  /*0cc0*/  ISETP.GE.AND P3, PT, R8, UR4, PT ;  /* 0x0000000408007c0c */ /* 0x000fda000bf66270 */
[----:B------:R1:W-:Y:S02]  /*0cd0*/  @!P3 STG.E.128 desc[UR22][R12.64+0x300], RZ ;  /* 0x000300ff0c00b986 */ /* 0x0003e4000c101d16 */
.L_x_1520:
[----:B------:R-:W-:Y:S05]  /*0ce0*/  BSYNC B0 ;  /* 0x0000000000007941 */ /* 0x000fea0003800000 */
.L_x_1519:
[----:B------:R-:W-:Y:S01]  /*0cf0*/  BSSY B0, `(.L_x_1521) ;  /* 0x000000d000007945 */ /* 0x000fe20003800000 */
[----:B------:R-:W-:Y:S02]  /*0d00*/  ISETP.GE.AND P3, PT, R2, UR17, PT ;  /* 0x0000001102007c0c */ /* 0x000fe4000bf66270 */
[----:B------:R-:W-:Y:S01]  /*0d10*/  IADD3 R0, R11, 0x38, RZ ;  /* 0x000000380b007810 */ /* 0x000fe20007ffe0ff */
[----:B------:R-:W-:Y:S05]  /*0d20*/  @P4 BRA `(.L_x_1522) ;  /* 0x0000000000244947 */ /* 0x000fea0003800000 */
        /* <DEDUP_REMOVED lines=9> */
.L_x_1522:
[----:B------:R-:W-:Y:S05]  /*0dc0*/  BSYNC B0 ;  /* 0x0000000000007941 */ /* 0x000fea0003800000 */
.L_x_1521:
[----:B------:R-:W-:Y:S01]  /*0dd0*/  BSSY B0, `(.L_x_1523) ;  /* 0x000000c000007945 */ /* 0x000fe20003800000 */
[----:B------:R-:W-:-:S03]  /*0de0*/  ISETP.GE.AND P4, PT, R0, UR17, PT ;  /* 0x0000001100007c0c */ /* 0x000fc6000bf86270 */
[----:B------:R-:W-:Y:S10]  /*0df0*/  @P5 BRA `(.L_x_1524) ;  /* 0x0000000000245947 */ /* 0x000ff40003800000 */
        /* <DEDUP_REMOVED lines=9> */
.L_x_1524:
[----:B------:R-:W-:Y:S05]  /*0e90*/  BSYNC B0 ;  /* 0x0000000000007941 */ /* 0x000fea0003800000 */
.L_x_1523:
[----:B------:R-:W-:Y:S01]  /*0ea0*/  BSSY B0, `(.L_x_1525) ;  /* 0x000000c000007945 */ /* 0x000fe20003800000 */
[----:B------:R-:W-:-:S03]  /*0eb0*/  ISETP.GE.OR P5, PT, R11, UR17, P6 ;  /* 0x000000110b007c0c */ /* 0x000fc6000b7a6670 */
        /* <DEDUP_REMOVED lines=10> */
.L_x_1526:
[----:B------:R-:W-:Y:S05]  /*0f60*/  BSYNC B0 ;  /* 0x0000000000007941 */ /* 0x000fea0003800000 */
.L_x_1525:
[----:B------:R-:W-:Y:S04]  /*0f70*/  BSSY B0, `(.L_x_1527) ;  /* 0x000000b000007945 */ /* 0x000fe80003800000 */
[----:B------:R-:W-:Y:S05]  /*0f80*/  @P1 BRA `(.L_x_1528) ;  /* 0x0000000000241947 */ /* 0x000fea0003800000 */
[----:B------:R-:W-:Y:S02]  /*0f90*/  ULDC UR4, c[0x0][0x2d0] ;  /* 0x0000b40000047ab9 */ /* 0x000fe40000000800 */
[----:B------:R-:W-:Y:S02]  /*0fa0*/  ISETP.GE.AND P1, PT, R14, UR4, PT ;  /* 0x000000040e007c0c */ /* 0x000fe4000bf26270 */
[----:B------:R-:W-:-:S11]  /*0fb0*/  ISETP.GE.AND P0, PT, R10, UR4, PT ;  /* 0x000000040a007c0c */ /* 0x000fd6000bf06270 */
[----:B------:R1:W-:Y:S01]  /*0fc0*/  @!P1 STG.E.128 desc[UR22][R12.64+0x8000], RZ ;  /* 0x008000ff0c009986 */ /* 0x0003e2000c101d16 */
[----:B------:R-:W-:-:S03]  /*0fd0*/  ISETP.GE.AND P1, PT, R9, UR4, PT ;  /* 0x0000000409007c0c */ /* 0x000fc6000bf26270 */
[----:B------:R1:W-:Y:S01]  /*0fe0*/  @!P0 STG.E.128 desc[UR22][R12.64+0x8100], RZ ;  /* 0x008100ff0c008986 */ /* 0x0003e2000c101d16 */
[----:B------:R-:W-:-:S09]  /*0ff0*/  ISETP.GE.AND P0, PT, R8, UR4, PT ;  /* 0x0000000408007c0c */ /* 0x000fd2000bf06270 */
[----:B------:R1:W-:Y:S04]  /*1000*/  @!P1 STG.E.128 desc[UR22][R12.64+0x8200], RZ ;  /* 0x008200ff0c009986 */ /* 0x0003e8000c101d16 */
[----:B------:R1:W-:Y:S02]  /*1010*/  @!P0 STG.E.128 desc[UR22][R12.64+0x8300], RZ ;  /* 0x008300ff0c008986 */ /* 0x0003e4000c101d16 */
.L_x_1528:
[----:B------:R-:W-:Y:S05]  /*1020*/  BSYNC B0 ;  /* 0x0000000000007941 */ /* 0x000fea0003800000 */
.L_x_1527:
[----:B------:R-:W-:Y:S04]  /*1030*/  BSSY B0, `(.L_x_1529) ;  /* 0x000000b000007945 */ /* 0x000fe80003800000 */
[----:B------:R-:W-:Y:S05]  /*1040*/  @P2 BRA `(.L_x_1530) ;  /* 0x0000000000242947 */ /* 0x000fea0003800000 */
[----:B------:R-:W-:Y:S02]  /*1050*/  ULDC UR4, c[0x0][0x2d0] ;  /* 0x0000b40000047ab9 */ /* 0x000fe40000000800 */
[----:B------:R-:W-:Y:S02]  /*1060*/  ISETP.GE.AND P0, PT, R14, UR4, PT ;  /* 0x000000040e007c0c */ /* 0x000fe4000bf06270 */
[----:B------:R-:W-:Y:S02]  /*1070*/  ISETP.GE.AND P2, PT, R10, UR4, PT ;  /* 0x000000040a007c0c */ /* 0x000fe4000bf46270 */
[----:B------:R-:W-:-:S09]  /*1080*/  ISETP.GE.AND P1, PT, R9, UR4, PT ;  /* 0x0000000409007c0c */ /* 0x000fd2000bf26270 */
[----:B------:R1:W-:Y:S01]  /*1090*/  @!P0 STG.E.128 desc[UR22][R12.64+0xa000], RZ ;  /* 0x00a000ff0c008986 */ /* 0x0003e2000c101d16 */
[----:B------:R-:W-:-:S03]  /*10a0*/  ISETP.GE.AND P0, PT, R8, UR4, PT ;  /* 0x0000000408007c0c */ /* 0x000fc6000bf06270 */
[----:B------:R1:W-:Y:S04]  /*10b0*/  @!P2 STG.E.128 desc[UR22][R12.64+0xa100], RZ ;  /* 0x00a100ff0c00a986 */ /* 0x0003e8000c101d16 */
[----:B------:R1:W-:Y:S06]  /*10c0*/  @!P1 STG.E.128 desc[UR22][R12.64+0xa200], RZ ;  /* 0x00a200ff0c009986 */ /* 0x0003ec000c101d16 */
[----:B------:R1:W-:Y:S02]  /*10d0*/  @!P0 STG.E.128 desc[UR22][R12.64+0xa300], RZ ;  /* 0x00a300ff0c008986 */ /* 0x0003e4000c101d16 */
.L_x_1530:
[----:B------:R-:W-:Y:S05]  /*10e0*/  BSYNC B0 ;  /* 0x0000000000007941 */ /* 0x000fea0003800000 */
.L_x_1529:
[----:B------:R-:W-:Y:S04]  /*10f0*/  BSSY B0, `(.L_x_1531) ;  /* 0x000000b000007945 */ /* 0x000fe80003800000 */
[----:B------:R-:W-:Y:S05]  /*1100*/  @P3 BRA `(.L_x_1532) ;  /* 0x0000000000243947 */ /* 0x000fea0003800000 */
[----:B------:R-:W-:Y:S02]  /*1110*/  ULDC UR4, c[0x0][0x2d0] ;  /* 0x0000b40000047ab9 */ /* 0x000fe40000000800 */
[----:B------:R-:W-:Y:S02]  /*1120*/  ISETP.GE.AND P3, PT, R14, UR4, PT ;  /* 0x000000040e007c0c */ /* 0x000fe4000bf66270 */
[----:B------:R-:W-:Y:S02]  /*1130*/  ISETP.GE.AND P2, PT, R10, UR4, PT ;  /* 0x000000040a007c0c */ /* 0x000fe4000bf46270 */
[----:B------:R-:W-:Y:S02]  /*1140*/  ISETP.GE.AND P1, PT, R9, UR4, PT ;  /* 0x0000000409007c0c */ /* 0x000fe4000bf26270 */
[----:B------:R-:W-:-:S07]  /*1150*/  ISETP.GE.AND P0, PT, R8, UR4, PT ;  /* 0x0000000408007c0c */ /* 0x000fce000bf06270 */
[----:B------:R1:W-:Y:S04]  /*1160*/  @!P3 STG.E.128 desc[UR22][R12.64+0xc000], RZ ;  /* 0x00c000ff0c00b986 */ /* 0x0003e8000c101d16 */
[----:B------:R1:W-:Y:S04]  /*1170*/  @!P2 STG.E.128 desc[UR22][R12.64+0xc100], RZ ;  /* 0x00c100ff0c00a986 */ /* 0x0003e8000c101d16 */
[----:B------:R1:W-:Y:S04]  /*1180*/  @!P1 STG.E.128 desc[UR22][R12.64+0xc200], RZ ;  /* 0x00c200ff0c009986 */ /* 0x0003e8000c101d16 */
[----:B------:R1:W-:Y:S02]  /*1190*/  @!P0 STG.E.128 desc[UR22][R12.64+0xc300], RZ ;  /* 0x00c300ff0c008986 */ /* 0x0003e4000c101d16 */
.L_x_1532:
[----:B------:R-:W-:Y:S05]  /*11a0*/  BSYNC B0 ;  /* 0x0000000000007941 */ /* 0x000fea0003800000 */
.L_x_1531:
        /* <DEDUP_REMOVED lines=11> */
.L_x_1534:
[----:B------:R-:W-:Y:S05]  /*1260*/  BSYNC B0 ;  /* 0x0000000000007941 */ /* 0x000fea0003800000 */
.L_x_1533:
[----:B------:R-:W-:Y:S01]  /*1270*/  USHF.R.S32.HI UR7, URZ, 0x1f, UR6 ;  /* 0x0000001f3f077899 */ /* 0x000fe20008011406 */
[----:B------:R-:W-:Y:S01]  /*1280*/  IADD3 R8, P0, R11, UR6, RZ ;  /* 0x000000060b087c10 */ /* 0x000fe2000ff1e0ff */
[----:B------:R-:W-:Y:S01]  /*1290*/  ULDC.64 UR4, c[0x0][0x2b8] ;  /* 0x0000ae0000047ab9 */ /* 0x000fe20000000a00 */
[----:B------:R-:W-:Y:S01]  /*12a0*/  ISETP.GE.OR P4, PT, R7, UR17, P6 ;  /* 0x0000001107007c0c */ /* 0x000fe2000b786670 */
[----:B------:R-:W-:Y:S01]  /*12b0*/  @!P5 IMAD.MOV.U32 R7, RZ, RZ, -0x800000 ;  /* 0xff800000ff07d424 */ /* 0x000fe200078e00ff */
[----:B------:R-:W-:Y:S02]  /*12c0*/  ISETP.GE.OR P3, PT, R6, UR17, P6 ;  /* 0x0000001106007c0c */ /* 0x000fe4000b766670 */
[----:B------:R-:W-:Y:S02]  /*12d0*/  LEA.HI.X.SX32 R11, R11, UR7, 0x1, P0 ;  /* 0x000000070b0b7c11 */ /* 0x000fe400080f0eff */
[----:B------:R-:W-:Y:S02]  /*12e0*/  LEA R10, P0, R8, UR4, 0x2 ;  /* 0x00000004080a7c11 */ /* 0x000fe4000f8010ff */
[----:B------:R-:W-:-:S02]  /*12f0*/  ISETP.GE.OR P2, PT, R5, UR17, P6 ;  /* 0x0000001105007c0c */ /* 0x000fc4000b746670 */
[----:B------:R-:W-:Y:S02]  /*1300*/  LEA.HI.X R11, R8, UR5, R11, 0x2, P0 ;  /* 0x00000005080b7c11 */ /* 0x000fe400080f140b */
[----:B------:R-:W-:Y:S01]  /*1310*/  ISETP.GE.OR P1, PT, R4, UR17, P6 ;  /* 0x0000001104007c0c */ /* 0x000fe2000b726670 */
[----:B------:R-:W-:Y:S01]  /*1320*/  @!P4 IMAD.MOV.U32 R17, RZ, RZ, -0x800000 ;  /* 0xff800000ff11c424 */ /* 0x000fe200078e00ff */
[----:B------:R-:W-:Y:S01]  /*1330*/  ISETP.GE.OR P0, PT, R3, UR17, P6 ;  /* 0x0000001103007c0c */ /* 0x000fe2000b706670 */
[----:B------:R1:W-:Y:S01]  /*1340*/  @!P5 STG.E desc[UR22][R10.64], R7 ;  /* 0x000000070a00d986 */ /* 0x0003e2000c101916 */
[----:B------:R-:W-:Y:S01]  /*1350*/  ISETP.GE.OR P5, PT, R2, UR17, P6 ;  /* 0x0000001102007c0c */ /* 0x000fe2000b7a6670 */
[----:B------:R-:W-:Y:S01]  /*1360*/  @!P3 IMAD.MOV.U32 R15, RZ, RZ, -0x800000 ;  /* 0xff800000ff0fb424 */ /* 0x000fe200078e00ff */
[----:B------:R-:W-:Y:S01]  /*1370*/  ISETP.GE.OR P6, PT, R0, UR17, P6 ;  /* 0x0000001100007c0c */ /* 0x000fe2000b7c6670 */
[----:B------:R1:W-:Y:S02]  /*1380*/  @!P4 STG.E desc[UR22][R10.64+0x20], R17 ;  /* 0x000020110a00c986 */ /* 0x0003e4000c101916 */
[----:B-1234-:R-:W-:-:S02]  /*1390*/  @!P2 IMAD.MOV.U32 R13, RZ, RZ, -0x800000 ;  /* 0xff800000ff0da424 */ /* 0x01efc400078e00ff */
[----:B------:R1:W-:Y:S02]  /*13a0*/  @!P3 STG.E desc[UR22][R10.64+0x40], R15 ;  /* 0x0000400f0a00b986 */ /* 0x0003e4000c101916 */
[----:B------:R-:W-:Y:S02]  /*13b0*/  @!P1 IMAD.MOV.U32 R9, RZ, RZ, -0x800000 ;  /* 0xff800000ff099424 */ /* 0x000fe400078e00ff */
[----:B------:R-:W-:Y:S01]  /*13c0*/  @!P0 IMAD.MOV.U32 R5, RZ, RZ, -0x800000 ;  /* 0xff800000ff058424 */ /* 0x000fe200078e00ff */
[----:B------:R1:W-:Y:S01]  /*13d0*/  @!P2 STG.E desc[UR22][R10.64+0x60], R13 ;  /* 0x0000600d0a00a986 */ /* 0x0003e2000c101916 */
[----:B------:R-:W-:-:S03]  /*13e0*/  @!P5 IMAD.MOV.U32 R3, RZ, RZ, -0x800000 ;  /* 0xff800000ff03d424 */ /* 0x000fc600078e00ff */
[----:B------:R1:W-:Y:S04]  /*13f0*/  @!P1 STG.E desc[UR22][R10.64+0x80], R9 ;  /* 0x000080090a009986 */ /* 0x0003e8000c101916 */
[----:B------:R1:W-:Y:S04]  /*1400*/  @!P0 STG.E desc[UR22][R10.64+0xa0], R5 ;  /* 0x0000a0050a008986 */ /* 0x0003e8000c101916 */
[----:B------:R1:W-:Y:S01]  /*1410*/  @!P5 STG.E desc[UR22][R10.64+0xc0], R3 ;  /* 0x0000c0030a00d986 */ /* 0x0003e2000c101916 */
[----:B------:R-:W-:Y:S05]  /*1420*/  @P6 EXIT ;  /* 0x000000000000694d */ /* 0x000fea0003800000 */
[----:B-1----:R-:W-:-:S05]  /*1430*/  MOV R3, 0xff800000 ;  /* 0xff80000000037802 */ /* 0x002fca0000000f00 */
[----:B------:R-:W-:Y:S01]  /*1440*/  STG.E desc[UR22][R10.64+0xe0], R3 ;  /* 0x0000e0030a007986 */ /* 0x000fe2000c101916 */
[----:B------:R-:W-:Y:S05]  /*1450*/  EXIT ;  /* 0x000000000000794d */ /* 0x000fea0003800000 */
.L_x_1518:
        /* <DEDUP_REMOVED lines=14> */
[----:B------:R-:W-:Y:S01]  /*1540*/  ISETP.NE.AND.EX P1, PT, RZ, UR7, PT, P1 ;  /* 0x00000007ff007c0c */ /* 0x000fe2000bf25310 */
[----:B------:R-:W-:Y:S01]  /*1550*/  UPLOP3.LUT UP6, UPT, UPT, UPT, UPT, 0x40, 0x0 ;  /* 0x000000000000789c */ /* 0x000fe20003fce870 */
[----:B--2---:R-:W-:-:S11]  /*1560*/  @P0 R2UR UR25, R2 ;  /* 0x00000000021902ca */ /* 0x004fd600000e0000 */
[----:B------:R-:W-:Y:S05]  /*1570*/  @!P1 BRA `(.L_x_1535) ;  /* 0x00000000002c9947 */ /* 0x000fea0003800000 */
[----:B------:R-:W-:Y:S01]  /*1580*/  USHF.R.S32.HI UR8, URZ, 0x1f, UR13 ;  /* 0x0000001f3f087899 */ /* 0x000fe2000801140d */
[----:B------:R-:W-:-:S03]  /*1590*/  ULDC.64 UR4, c[0x0][0x378] ;  /* 0x0000de0000047ab9 */ /* 0x000fc60000000a00 */
[----:B------:R-:W-:Y:S02]  /*15a0*/  UIMAD UR8, UR8, UR4, URZ ;  /* 0x00000004080872a4 */ /* 0x000fe4000f8e023f */
[----:B------:R-:W-:Y:S02]  /*15b0*/  UIMAD.WIDE.U32 UR18, UR13, UR4, URZ ;  /* 0x000000040d1272a5 */ /* 0x000fe4000f8e003f */
[----:B------:R-:W-:Y:S02]  /*15c0*/  UIMAD UR5, UR13, UR5, UR8 ;  /* 0x000000050d0572a4 */ /* 0x000fe4000f8e0208 */
[----:B------:R-:W-:Y:S02]  /*15d0*/  ULEA UR4, UP0, UR18, UR6, 0x2 ;  /* 0x0000000612047291 */ /* 0x000fe4000f80103f */
[----:B------:R-:W-:Y:S02]  /*15e0*/  UIADD3 UR5, UR19, UR5, URZ ;  /* 0x0000000513057290 */ /* 0x000fe4000fffe03f */
[----:B------:R-:W-:-:S02]  /*15f0*/  UISETP.NE.U32.AND UP6, UPT, UR4, URZ, UPT ;  /* 0x0000003f0400728c */ /* 0x000fc4000bfc5070 */
[----:B------:R-:W-:-:S04]  /*1600*/  USHF.L.U64.HI UR5, UR18, 0x2, UR5 ;  /* 0x0000000212057899 */ /* 0x000fc80008010205 */
[----:B------:R-:W-:-:S04]  /*1610*/  UIADD3.X UR19, UR5, UR7, URZ, UP0, !UPT ;  /* 0x0000000705137290 */ /* 0x000fc800087fe43f */
[----:B------:R-:W-:-:S11]  /*1620*/  UISETP.NE.AND.EX UP6, UPT, UR19, URZ, UPT, UP6 ;  /* 0x0000003f1300728c */ /* 0x000fd6000bfc5360 */
.L_x_1535:
[----:B------:R-:W-:Y:S01]  /*1630*/  PLOP3.LUT P0, PT, PT, PT, UP6, 0x40, 0x0 ;  /* 0x000000000000781c */ /* 0x000fe20003f0e868 */
[----:B------:R-:W-:-:S12]  /*1640*/  UMOV UR18, UR4 ;  /* 0x0000000400127c82 */ /* 0x000fd80008000000 */
[----:B------:R-:W-:Y:S05]  /*1650*/  @P0 BRA `(.L_x_1536) ;  /* 0x0000000400740947 */ /* 0x000fea0003800000 */
        /* <DEDUP_REMOVED lines=11> */
[----:B--2---:R-:W-:Y:S02]  /*1710*/  R2UR UR25, R0 ;  /* 0x00000000001972ca */ /* 0x004fe400000e0000 */
[----:B------:R-:W-:-:S04]  /*1720*/  MOV R0, UR12 ;  /* 0x0000000c00007c02 */ /* 0x000fc80008000f00 */
        /* <DEDUP_REMOVED lines=21> */
[----:B------:R-:W-:Y:S02]  /*1880*/  IMAD.U32 R2, RZ, RZ, UR4 ;  /* 0x00000004ff027e24 */ /* 0x000fe4000f8e00ff */
[----:B------:R-:W-:Y:S01]  /*1890*/  IMAD.U32 R3, RZ, RZ, UR5 ;  /* 0x00000005ff037e24 */ /* 0x000fe2000f8e00ff */
[----:B-1----:R-:W-:Y:S01]  /*18a0*/  IABS R5, R4 ;  /* 0x0000000400057213 */ /* 0x002fe20000000000 */
[----:B------:R-:W-:Y:S01]  /*18b0*/  IMAD.U32 R0, RZ, RZ, UR14 ;  /* 0x0000000eff007e24 */ /* 0x000fe2000f8e00ff */
[----:B------:R-:W-:Y:S02]  /*18c0*/  UIADD3 UR8, -UR8, URZ, URZ ;  /* 0x0000003f08087290 */ /* 0x000fe4000fffe13f */
[----:B------:R1:W2:Y:S01]  /*18d0*/  LDG.E R2, desc[UR22][R2.64] ;  /* 0x0000001602027981 */ /* 0x0002a2000c1e1900 */
[----:B------:R-:W3:Y:S01]  /*18e0*/  I2F.RP R8, R5 ;  /* 0x0000000500087306 */ /* 0x000ee20000209400 */
[----:B------:R-:W-:Y:S01]  /*18f0*/  IABS R0, R0 ;  /* 0x0000000000007213 */ /* 0x000fe20000000000 */
[----:B------:R-:W-:Y:S01]  /*1900*/  ULDC.64 UR4, c[0x0][0x230] ;  /* 0x00008c0000047ab9 */ /* 0x000fe20000000a00 */
[----:B------:R-:W-:-:S03]  /*1910*/  UIMAD UR12, UR9, UR8, UR12 ;  /* 0x00000008090c72a4 */ /* 0x000fc6000f8e020c */
[----:B------:R-:W-:Y:S02]  /*1920*/  ULDC.64 UR8, c[0x0][0x248] ;  /* 0x0000920000087ab9 */ /* 0x000fe40000000a00 */
[----:B---3--:R-:W3:Y:S02]  /*1930*/  MUFU.RCP R7, R8 ;  /* 0x0000000800077308 */ /* 0x008ee40000001000 */
[----:B---3--:R-:W-:-:S06]  /*1940*/  IADD3 R7, R7, 0xffffffe, RZ ;  /* 0x0ffffffe07077810 */ /* 0x008fcc0007ffe0ff */
[----:B------:R-:W3:Y:S02]  /*1950*/  F2I.FTZ.U32.TRUNC.NTZ R7, R7 ;  /* 0x0000000700077305 */ /* 0x000ee4000021f000 */
[----:B---3--:R-:W-:-:S04]  /*1960*/  IMAD.MOV R6, RZ, RZ, -R7 ;  /* 0x000000ffff067224 */ /* 0x008fc800078e0a07 */
[----:B-1----:R-:W-:Y:S01]  /*1970*/  IMAD R3, R6, R5, RZ ;  /* 0x0000000506037224 */ /* 0x002fe200078e02ff */
[----:B------:R-:W-:-:S05]  /*1980*/  MOV R6, RZ ;  /* 0x000000ff00067202 */ /* 0x000fca0000000f00 */
[----:B------:R-:W-:-:S04]  /*1990*/  IMAD.HI.U32 R6, R7, R3, R6 ;  /* 0x0000000307067227 */ /* 0x000fc800078e0006 */
[----:B------:R-:W-:-:S04]  /*19a0*/  IMAD.MOV.U32 R3, RZ, RZ, R0 ;  /* 0x000000ffff037224 */ /* 0x000fc800078e0000 */
[----:B------:R-:W-:-:S04]  /*19b0*/  IMAD.HI.U32 R6, R6, R3, RZ ;  /* 0x0000000306067227 */ /* 0x000fc800078e00ff */
[----:B------:R-:W-:-:S04]  /*19c0*/  IMAD.MOV R0, RZ, RZ, -R6 ;  /* 0x000000ffff007224 */ /* 0x000fc800078e0a06 */
[----:B------:R-:W-:-:S05]  /*19d0*/  IMAD R0, R5, R0, R3 ;  /* 0x0000000005007224 */ /* 0x000fca00078e0203 */
[----:B------:R-:W-:-:S13]  /*19e0*/  ISETP.GT.U32.AND P1, PT, R5, R0, PT ;  /* 0x000000000500720c */ /* 0x000fda0003f24070 */
[-C--:B------:R-:W-:Y:S01]  /*19f0*/  @!P1 IADD3 R0, R0, -R5.reuse, RZ ;  /* 0x8000000500009210 */ /* 0x080fe20007ffe0ff */
[----:B------:R-:W-:Y:S01]  /*1a00*/  @!P1 VIADD R6, R6, 0x1 ;  /* 0x0000000106069836 */ /* 0x000fe20000000000 */
[----:B------:R-:W-:Y:S02]  /*1a10*/  ISETP.NE.AND P1, PT, R4, RZ, PT ;  /* 0x000000ff0400720c */ /* 0x000fe40003f25270 */
[----:B------:R-:W-:Y:S02]  /*1a20*/  ISETP.GE.U32.AND P2, PT, R0, R5, PT ;  /* 0x000000050000720c */ /* 0x000fe40003f46070 */
[----:B------:R-:W-:-:S04]  /*1a30*/  LOP3.LUT R0, R4, UR14, RZ, 0x3c, !PT ;  /* 0x0000000e04007c12 */ /* 0x000fc8000f8e3cff */
[----:B------:R-:W-:-:S07]  /*1a40*/  ISETP.GE.AND P0, PT, R0, RZ, PT ;  /* 0x000000ff0000720c */ /* 0x000fce0003f06270 */
[----:B------:R-:W-:-:S06]  /*1a50*/  @P2 VIADD R6, R6, 0x1 ;  /* 0x0000000106062836 */ /* 0x000fcc0000000000 */
        /* <DEDUP_REMOVED lines=8> */
[----:B------:R-:W-:Y:S02]  /*1ae0*/  UIMAD UR5, UR26, UR5, UR24 ;  /* 0x000000051a0572a4 */ /* 0x000fe4000f8e0218 */
[----:B------:R-:W-:Y:S02]  /*1af0*/  USHF.R.S32.HI UR24, URZ, 0x1f, UR12 ;  /* 0x0000001f3f187899 */ /* 0x000fe4000801140c */
[----:B------:R-:W-:Y:S02]  /*1b00*/  UIADD3 UR7, UR7, UR5, URZ ;  /* 0x0000000507077290 */ /* 0x000fe4000fffe03f */
[----:B------:R-:W-:Y:S02]  /*1b10*/  UIMAD UR27, UR24, UR8, URZ ;  /* 0x00000008181b72a4 */ /* 0x000fe4000f8e023f */
[----:B------:R-:W-:Y:S02]  /*1b20*/  UIMAD.WIDE.U32 UR28, UR12, UR8, UR6 ;  /* 0x000000080c1c72a5 */ /* 0x000fe4000f8e0006 */
[----:B------:R-:W-:Y:S01]  /*1b30*/  UIMAD UR27, UR12, UR9, UR27 ;  /* 0x000000090c1b72a4 */ /* 0x000fe2000f8e021b */
[----:B------:R-:W-:Y:S01]  /*1b40*/  ULDC.64 UR6, c[0x0][0x260] ;  /* 0x0000980000067ab9 */ /* 0x000fe20000000a00 */
[----:B------:R-:W-:-:S02]  /*1b50*/  ULDC.64 UR4, c[0x0][0x238] ;  /* 0x00008e0000047ab9 */ /* 0x000fc40000000a00 */
[----:B------:R-:W-:Y:S01]  /*1b60*/  UIADD3 UR27, UR29, UR27, URZ ;  /* 0x0000001b1d1b7290 */ /* 0x000fe2000fffe03f */
[----:B------:R-:W-:Y:S01]  /*1b70*/  IMAD.U32 R3, RZ, RZ, UR29 ;  /* 0x0000001dff037e24 */ /* 0x000fe2000f8e00ff */
[----:B------:R-:W-:Y:S01]  /*1b80*/  UIMAD UR25, UR25, UR4, URZ ;  /* 0x00000004191972a4 */ /* 0x000fe2000f8e023f */
[----:B------:R-:W-:Y:S01]  /*1b90*/  IMAD.U32 R2, RZ, RZ, UR28 ;  /* 0x0000001cff027e24 */ /* 0x000fe2000f8e00ff */
[----:B------:R-:W-:Y:S01]  /*1ba0*/  UIMAD.WIDE.U32 UR28, UR26, UR4, URZ ;  /* 0x000000041a1c72a5 */ /* 0x000fe2000f8e003f */
[----:B------:R-:W-:Y:S01]  /*1bb0*/  IMAD R25, R17, UR6, RZ ;  /* 0x0000000611197c24 */ /* 0x000fe2000f8e02ff */
[----:B------:R-:W-:Y:S01]  /*1bc0*/  MOV R3, UR27 ;  /* 0x0000001b00037c02 */ /* 0x000fe20008000f00 */
[----:B------:R-:W-:Y:S02]  /*1bd0*/  UIMAD UR5, UR26, UR5, UR25 ;  /* 0x000000051a0572a4 */ /* 0x000fe4000f8e0219 */
[C---:B------:R-:W-:Y:S02]  /*1be0*/  IMAD R25, R6.reuse, UR7, R25 ;  /* 0x0000000706197c24 */ /* 0x040fe4000f8e0219 */
[----:B------:R-:W-:Y:S01]  /*1bf0*/  IMAD.WIDE.U32 R36, R6, UR6, R2 ;  /* 0x0000000606247c25 */ /* 0x000fe2000f8e0002 */
[----:B------:R-:W-:-:S03]  /*1c00*/  UIADD3 UR27, UR29, UR5, URZ ;  /* 0x000000051d1b7290 */ /* 0x000fc6000fffe03f */
[----:B------:R-:W-:Y:S01]  /*1c10*/  IMAD.IADD R25, R37, 0x1, R25 ;  /* 0x0000000125197824 */ /* 0x000fe200078e0219 */
[----:B------:R-:W-:Y:S08]  /*1c20*/  BRA `(.L_x_1537) ;  /* 0x0000000400407947 */ /* 0x000ff00003800000 */
.L_x_1536:
[----:B------:R-:W1:Y:S01]  /*1c30*/  LDC R6, c[0x0][0x278] ;  /* 0x00009e00ff067b82 */ /* 0x000e620000000800 */
[----:B------:R-:W-:Y:S01]  /*1c40*/  IMAD.MOV.U32 R4, RZ, RZ, RZ ;  /* 0x000000ffff047224 */ /* 0x000fe200078e00ff */
[----:B------:R-:W-:Y:S01]  /*1c50*/  MOV R0, UR14 ;  /* 0x0000000e00007c02 */ /* 0x000fe20008000f00 */
[----:B------:R-:W-:Y:S02]  /*1c60*/  UISETP.NE.AND UP0, UPT, UR27, -0x1, UPT ;  /* 0xffffffff1b00788c */ /* 0x000fe4000bf05270 */
[----:B------:R-:W-:Y:S01]  /*1c70*/  ULEA UR12, UR15, 0xffffffc0, 0x6 ;  /* 0xffffffc00f0c7891 */ /* 0x000fe2000f8e303f */
[----:B------:R-:W-:-:S03]  /*1c80*/  IABS R0, R0 ;  /* 0x0000000000007213 */ /* 0x000fc60000000000 */
[----:B------:R-:W-:Y:S01]  /*1c90*/  PLOP3.LUT P0, PT, PT, PT, UP0, 0x80, 0x0 ;  /* 0x000000000000781c */ /* 0x000fe20003f0f008 */
[----:B------:R-:W-:-:S04]  /*1ca0*/  USHF.R.S32.HI UR24, URZ, 0x1f, UR12 ;  /* 0x0000001f3f187899 */ /* 0x000fc8000801140c */
[----:B------:R-:W-:Y:S01]  /*1cb0*/  @UP0 UIADD3 UR5, UR26, UR27, URZ ;  /* 0x0000001b1a050290 */ /* 0x000fe2000fffe03f */
[----:B------:R-:W-:-:S03]  /*1cc0*/  @UP0 ULDC.64 UR8, c[0x0][0x248] ;  /* 0x0000920000080ab9 */ /* 0x000fc60000000a00 */
[----:B------:R-:W-:Y:S02]  /*1cd0*/  @UP0 UIMAD.WIDE.U32 UR6, UR5, UR8, URZ ;  /* 0x00000008050602a5 */ /* 0x000fe4000f8e003f */
[----:B------:R-:W-:Y:S01]  /*1ce0*/  @UP0 UIMAD UR5, UR5, UR9, URZ ;  /* 0x00000009050502a4 */ /* 0x000fe2000f8e023f */
[----:B-1----:R-:W-:-:S03]  /*1cf0*/  IABS R7, R6 ;  /* 0x0000000600077213 */ /* 0x002fc60000000000 */
[----:B------:R-:W-:Y:S01]  /*1d00*/  @UP0 UIADD3 UR5, UR7, UR5, URZ ;  /* 0x0000000507050290 */ /* 0x000fe2000fffe03f */
[----:B------:R-:W-:Y:S01]  /*1d10*/  ISETP.NE.AND P1, PT, R6, RZ, PT ;  /* 0x000000ff0600720c */ /* 0x000fe20003f25270 */
[----:B------:R-:W1:Y:S08]  /*1d20*/  I2F.RP R8, R7 ;  /* 0x0000000700087306 */ /* 0x000e700000209400 */
[----:B-1----:R-:W1:Y:S02]  /*1d30*/  MUFU.RCP R3, R8 ;  /* 0x0000000800037308 */ /* 0x002e640000001000 */
[----:B-1----:R-:W-:-:S06]  /*1d40*/  VIADD R3, R3, 0xffffffe ;  /* 0x0ffffffe03037836 */ /* 0x002fcc0000000000 */
[----:B------:R-:W1:Y:S02]  /*1d50*/  F2I.FTZ.U32.TRUNC.NTZ R5, R3 ;  /* 0x0000000300057305 */ /* 0x000e64000021f000 */
[----:B-1----:R-:W-:-:S04]  /*1d60*/  IMAD.MOV R2, RZ, RZ, -R5 ;  /* 0x000000ffff027224 */ /* 0x002fc800078e0a05 */
[----:B------:R-:W-:-:S04]  /*1d70*/  IMAD R2, R2, R7, RZ ;  /* 0x0000000702027224 */ /* 0x000fc800078e02ff */
[----:B------:R-:W-:Y:S02]  /*1d80*/  IMAD.HI.U32 R5, R5, R2, R4 ;  /* 0x0000000205057227 */ /* 0x000fe400078e0004 */
[----:B------:R-:W1:Y:S04]  /*1d90*/  LDC.64 R2, c[0x0][0x260] ;  /* 0x00009800ff027b82 */ /* 0x000e680000000a00 */
[----:B------:R-:W-:-:S04]  /*1da0*/  IMAD.HI.U32 R5, R5, R0, RZ ;  /* 0x0000000005057227 */ /* 0x000fc800078e00ff */
        /* <DEDUP_REMOVED lines=9> */
[----:B-1----:R-:W-:Y:S06]  /*1e40*/  @P0 BRA `(.L_x_1538) ;  /* 0x0000000000300947 */ /* 0x002fec0003800000 */
        /* <DEDUP_REMOVED lines=12> */
.L_x_1538:
        /* <DEDUP_REMOVED lines=11> */
[----:B------:R-:W-:Y:S01]  /*1fc0*/  IMAD R0, R17, R2, RZ ;  /* 0x0000000211007224 */ /* 0x000fe200078e02ff */
        /* <DEDUP_REMOVED lines=17> */
[----:B------:R-:W-:Y:S01]  /*20e0*/  UIMAD UR6, UR6, UR4, URZ ;  /* 0x00000004060672a4 */ /* 0x000fe2000f8e023f */
[----:B------:R-:W-:-:S03]  /*20f0*/  UMOV UR26, UR28 ;  /* 0x0000001c001a7c82 */ /* 0x000fc60008000000 */
[----:B------:R-:W-:Y:S02]  /*2100*/  UIMAD UR5, UR25, UR5, UR6 ;  /* 0x00000005190572a4 */ /* 0x000fe4000f8e0206 */
[----:B------:R-:W-:-:S04]  /*2110*/  UIMAD.WIDE.U32 UR28, UR25, UR4, UR26 ;  /* 0x00000004191c72a5 */ /* 0x000fc8000f8e001a */
[----:B------:R-:W-:-:S12]  /*2120*/  UIADD3 UR27, UR29, UR5, URZ ;  /* 0x000000051d1b7290 */ /* 0x000fd8000fffe03f */
.L_x_1537:
[----:B------:R-:W-:Y:S01]  /*2130*/  SHF.R.S32.HI R24, RZ, 0x1f, R81 ;  /* 0x0000001fff187819 */ /* 0x000fe20000011451 */
[----:B------:R-:W-:Y:S01]  /*2140*/  UISETP.NE.AND UP0, UPT, UR11, -0x1, UPT ;  /* 0xffffffff0b00788c */ /* 0x000fe2000bf05270 */
[----:B------:R-:W1:Y:S01]  /*2150*/  S2R R31, SR_CTAID.X ;  /* 0x00000000001f7919 */ /* 0x000e620000002500 */
[----:B------:R-:W-:Y:S01]  /*2160*/  USHF.R.S32.HI UR29, URZ, 0x1f, UR14 ;  /* 0x0000001f3f1d7899 */ /* 0x000fe2000801140e */
[CC--:B------:R-:W-:Y:S01]  /*2170*/  LEA.HI R8, R24.reuse, R81.reuse, RZ, 0x3 ;  /* 0x0000005118087211 */ /* 0x0c0fe200078f18ff */
[----:B------:R-:W2:Y:S01]  /*2180*/  S2UR UR25, SR_CgaCtaId ;  /* 0x00000000001979c3 */ /* 0x000ea20000008800 */
[----:B------:R-:W-:Y:S01]  /*2190*/  LEA.HI R16, R24, R81, RZ, 0x4 ;  /* 0x0000005118107211 */ /* 0x000fe200078f20ff */
[----:B------:R-:W-:Y:S01]  /*21a0*/  ULDC.64 UR6, c[0x0][0x268] ;  /* 0x00009a0000067ab9 */ /* 0x000fe20000000a00 */
[----:B------:R-:W-:Y:S01]  /*21b0*/  SHF.R.S32.HI R22, RZ, 0x3, R8 ;  /* 0x00000003ff167819 */ /* 0x000fe20000011408 */
[----:B------:R-:W-:Y:S01]  /*21c0*/  IMAD R17, R17, UR6, RZ ;  /* 0x0000000611117c24 */ /* 0x000fe2000f8e02ff */
[----:B------:R-:W-:Y:S01]  /*21d0*/  LOP3.LUT R8, R8, 0xfffffff8, RZ, 0xc0, !PT ;  /* 0xfffffff808087812 */ /* 0x000fe200078ec0ff */
[----:B------:R-:W-:Y:S01]  /*21e0*/  IMAD.MOV.U32 R7, RZ, RZ, 0x10 ;  /* 0x00000010ff077424 */ /* 0x000fe200078e00ff */
[----:B------:R-:W-:Y:S01]  /*21f0*/  @UP0 ULDC.64 UR4, c[0x0][0x240] ;  /* 0x0000900000040ab9 */ /* 0x000fe20000000a00 */
[----:B------:R-:W-:Y:S01]  /*2200*/  IMAD.SHL.U32 R235, R22, 0x40, RZ ;  /* 0x0000004016eb7824 */ /* 0x000fe200078e00ff */
[----:B------:R-:W-:Y:S01]  /*2210*/  @UP0 UIMAD.WIDE.U32 UR30, UR11, UR4, URZ ;  /* 0x000000040b1e02a5 */ /* 0x000fe2000f8e003f */
[----:B------:R-:W-:Y:S01]  /*2220*/  IMAD.IADD R8, R81, 0x1, -R8 ;  /* 0x0000000151087824 */ /* 0x000fe200078e0a08 */
[----:B------:R-:W-:Y:S01]  /*2230*/  @!UP0 USHF.R.S32.HI UR26, URZ, 0x1f, UR13 ;  /* 0x0000001f3f1a8899 */ /* 0x000fe2000801140d */
[----:B------:R-:W-:Y:S01]  /*2240*/  LOP3.LUT R0, R16, 0xfffffff0, RZ, 0xc0, !PT ;  /* 0xfffffff010007812 */ /* 0x000fe200078ec0ff */
[----:B------:R-:W-:Y:S01]  /*2250*/  @UP0 UIMAD UR11, UR11, UR5, UR31 ;  /* 0x000000050b0b02a4 */ /* 0x000fe2000f8e021f */
[----:B------:R-:W-:Y:S01]  /*2260*/  IMAD.SHL.U32 R236, R8, 0x8, RZ ;  /* 0x0000000808ec7824 */ /* 0x000fe200078e00ff */
[----:B------:R-:W-:Y:S01]  /*2270*/  LOP3.LUT R235, R235, 0x1c0, RZ, 0xc0, !PT ;  /* 0x000001c0ebeb7812 */ /* 0x000fe200078ec0ff */
[----:B------:R-:W-:Y:S01]  /*2280*/  @!UP0 ULDC.64 UR4, c[0x0][0x228] ;  /* 0x00008a0000048ab9 */ /* 0x000fe20000000a00 */
[----:B------:R-:W-:Y:S01]  /*2290*/  IMAD.IADD R21, R81, 0x1, -R0 ;  /* 0x0000000151157824 */ /* 0x000fe200078e0a00 */
[----:B------:R-:W-:Y:S01]  /*22a0*/  @!UP0 UIMAD UR26, UR26, UR4, URZ ;  /* 0x000000041a1a82a4 */ /* 0x000fe2000f8e023f */
[--C-:B------:R-:W-:Y:S01]  /*22b0*/  LOP3.LUT R2, R235, 0x38, R236.reuse, 0xf8, !PT ;  /* 0x00000038eb027812 */ /* 0x100fe200078ef8ec */
[----:B------:R-:W-:Y:S01]  /*22c0*/  @!UP0 UIMAD.WIDE.U32 UR32, UR13, UR4, URZ ;  /* 0x000000040d2082a5 */ /* 0x000fe2000f8e003f */
[----:B------:R-:W-:Y:S01]  /*22d0*/  SHF.R.U32.HI R235, RZ, 0x3, R235 ;  /* 0x00000003ffeb7819 */ /* 0x000fe200000116eb */
[----:B------:R-:W-:Y:S01]  /*22e0*/  @!UP0 UIMAD UR26, UR13, UR5, UR26 ;  /* 0x000000050d1a82a4 */ /* 0x000fe2000f8e021a */
[----:B------:R-:W-:Y:S01]  /*22f0*/  SHF.R.S32.HI R0, RZ, 0x1f, R21 ;  /* 0x0000001fff007819 */ /* 0x000fe20000011415 */
[----:B------:R-:W-:Y:S01]  /*2300*/  VIADD R33, R22, 0x10 ;  /* 0x0000001016217836 */ /* 0x000fe20000000000 */
[----:B------:R-:W-:Y:S01]  /*2310*/  LOP3.LUT R235, R2, R235, RZ, 0x3c, !PT ;  /* 0x000000eb02eb7212 */ /* 0x000fe200078e3cff */
[----:B------:R-:W-:Y:S01]  /*2320*/  ULDC.64 UR4, c[0x0][0x258] ;  /* 0x0000960000047ab9 */ /* 0x000fe20000000a00 */
[----:B------:R-:W-:Y:S01]  /*2330*/  LEA.HI R2, R24, R81, RZ, 0x6 ;  /* 0x0000005118027211 */ /* 0x000fe200078f30ff */
[----:B------:R-:W-:Y:S01]  /*2340*/  @!UP0 UIADD3 UR11, UR33, UR26, URZ ;  /* 0x0000001a210b8290 */ /* 0x000fe2000fffe03f */
[----:B------:R-:W-:Y:S01]  /*2350*/  LEA.HI R0, R0, R21, RZ, 0x3 ;  /* 0x0000001500007211 */ /* 0x000fe200078f18ff */
[----:B------:R-:W-:Y:S01]  /*2360*/  UIMAD UR26, UR29, UR4, URZ ;  /* 0x000000041d1a72a4 */ /* 0x000fe2000f8e023f */
[----:B------:R-:W-:Y:S01]  /*2370*/  SHF.R.S32.HI R32, RZ, 0x1f, R236 ;  /* 0x0000001fff207819 */ /* 0x000fe200000114ec */
[----:B------:R-:W-:Y:S01]  /*2380*/  IMAD.SHL.U32 R2, R2, 0x8, RZ ;  /* 0x0000000802027824 */ /* 0x000fe200078e00ff */
[----:B------:R-:W-:Y:S01]  /*2390*/  @!UP0 UMOV UR30, UR32 ;  /* 0x00000020001e8c82 */ /* 0x000fe20008000000 */
[----:B------:R-:W-:Y:S01]  /*23a0*/  UIMAD UR26, UR14, UR5, UR26 ;  /* 0x000000050e1a72a4 */ /* 0x000fe2000f8e021a */
[----:B------:R-:W-:Y:S01]  /*23b0*/  LOP3.LUT R4, R0, 0xfffffff8, RZ, 0xc0, !PT ;  /* 0xfffffff800047812 */ /* 0x000fe200078ec0ff */
[----:B------:R-:W-:Y:S01]  /*23c0*/  UIADD3 UR5, -UR17, UR21, URZ ;  /* 0x0000001511057290 */ /* 0x000fe2000fffe13f */
[----:B------:R-:W-:Y:S01]  /*23d0*/  LOP3.LUT R235, R235, 0xfffffe00, R2, 0xf8, !PT ;  /* 0xfffffe00ebeb7812 */ /* 0x000fe200078ef802 */
[----:B------:R-:W-:Y:S01]  /*23e0*/  IMAD.U32 R26, RZ, RZ, UR4 ;  /* 0x00000004ff1a7e24 */ /* 0x000fe2000f8e00ff */
[C---:B------:R-:W-:Y:S01]  /*23f0*/  IADD3 R2, P0, R236.reuse, UR30, RZ ;  /* 0x0000001eec027c10 */ /* 0x040fe2000ff1e0ff */
[----:B------:R-:W-:Y:S01]  /*2400*/  IMAD.IADD R21, R21, 0x1, -R4 ;  /* 0x0000000115157824 */ /* 0x000fe200078e0a04 */
[----:B------:R-:W-:Y:S01]  /*2410*/  IADD3 R4, P1, R236, UR28, RZ ;  /* 0x0000001cec047c10 */ /* 0x000fe2000ff3e0ff */
[----:B------:R-:W-:Y:S01]  /*2420*/  UMOV UR4, 0x400 ;  /* 0x0000040000047882 */ /* 0x000fe20000000000 */
[----:B------:R-:W-:Y:S01]  /*2430*/  IADD3.X R3, R32, UR11, RZ, P0, !PT ;  /* 0x0000000b20037c10 */ /* 0x000fe200087fe4ff */
[----:B------:R-:W-:Y:S01]  /*2440*/  UIADD3 UR11, UR15, -0x1, URZ ;  /* 0xffffffff0f0b7890 */ /* 0x000fe2000fffe03f */
[----:B------:R-:W-:Y:S01]  /*2450*/  ISETP.GE.AND P0, PT, R22, UR5, PT ;  /* 0x0000000516007c0c */ /* 0x000fe2000bf06270 */
[----:B--2---:R-:W-:Y:S01]  /*2460*/  ULEA UR4, UR25, UR4, 0x18 ;  /* 0x0000000419047291 */ /* 0x004fe2000f8ec03f */
[----:B------:R-:W-:Y:S01]  /*2470*/  IADD3.X R5, R32, UR27, RZ, P1, !PT ;  /* 0x0000001b20057c10 */ /* 0x000fe20008ffe4ff */
[----:B------:R-:W-:Y:S01]  /*2480*/  IMAD.WIDE.U32 R26, R26, UR14, R2 ;  /* 0x0000000e1a1a7c25 */ /* 0x000fe2000f8e0002 */
[----:B------:R-:W-:Y:S01]  /*2490*/  SHF.R.S32.HI R23, RZ, 0x1f, R22 ;  /* 0x0000001fff177819 */ /* 0x000fe20000011416 */
[----:B------:R-:W-:Y:S01]  /*24a0*/  USHF.L.U32 UR14, UR11, 0x6, URZ ;  /* 0x000000060b0e7899 */ /* 0x000fe2000800063f */
[----:B------:R-:W-:Y:S01]  /*24b0*/  IADD3 R174, P1, R22, UR12, RZ ;  /* 0x0000000c16ae7c10 */ /* 0x000fe2000ff3e0ff */
[----:B------:R-:W-:Y:S01]  /*24c0*/  IMAD.MOV.U32 R2, RZ, RZ, 0x20 ;  /* 0x00000020ff027424 */ /* 0x000fe200078e00ff */
[----:B------:R-:W-:Y:S01]  /*24d0*/  ISETP.GE.AND P3, PT, R33, UR5, PT ;  /* 0x0000000521007c0c */ /* 0x000fe2000bf66270 */
[----:B------:R-:W-:Y:S01]  /*24e0*/  IMAD R17, R18, UR7, R17 ;  /* 0x0000000712117c24 */ /* 0x000fe2000f8e0211 */
[----:B------:R-:W-:Y:S01]  /*24f0*/  IADD3 R36, P5, R236, R36, RZ ;  /* 0x00000024ec247210 */ /* 0x000fe20007fbe0ff */
[----:B------:R-:W-:Y:S01]  /*2500*/  IMAD.WIDE.U32 R18, R18, UR6, R4 ;  /* 0x0000000612127c25 */ /* 0x000fe2000f8e0004 */
[----:B------:R-:W-:Y:S01]  /*2510*/  IADD3.X R9, R23, UR24, RZ, P1, !PT ;  /* 0x0000001817097c10 */ /* 0x000fe20008ffe4ff */
[----:B------:R-:W-:Y:S01]  /*2520*/  UIADD3 UR12, -UR14, UR20, URZ ;  /* 0x000000140e0c7290 */ /* 0x000fe2000fffe13f */
[----:B------:R-:W-:Y:S01]  /*2530*/  R2P PR, R21, 0x6 ;  /* 0x0000000615007804 */ /* 0x000fe20000000000 */
[----:B------:R-:W-:Y:S01]  /*2540*/  VIADD R29, R27, UR26 ;  /* 0x0000001a1b1d7c36 */ /* 0x000fe20008000000 */
[----:B------:R-:W-:Y:S01]  /*2550*/  BSSY B0, `(.L_x_1539) ;  /* 0x0000035000007945 */ /* 0x000fe20003800000 */
[----:B-1----:R-:W-:Y:S01]  /*2560*/  IMAD.WIDE R30, R31, 0x40, R22 ;  /* 0x000000401f1e7825 */ /* 0x002fe200078e0216 */
[----:B------:R-:W-:-:S02]  /*2570*/  LEA R235, R235, UR4, 0x1 ;  /* 0x00000004ebeb7c11 */ /* 0x000fc4000f8e08ff */
[----:B------:R-:W-:Y:S01]  /*2580*/  SEL R7, R7, 0xfffffff0, !P1 ;  /* 0xfffffff007077807 */ /* 0x000fe20004800000 */
[----:B------:R-:W-:Y:S01]  /*2590*/  VIADD R6, R236, 0x40 ;  /* 0x00000040ec067836 */ /* 0x000fe20000000000 */
[----:B------:R-:W-:Y:S01]  /*25a0*/  SEL R5, R2, 0xffffffe0, !P2 ;  /* 0xffffffe002057807 */ /* 0x000fe20005000000 */
        /* <DEDUP_REMOVED lines=47> */
.L_x_1540:
[----:B------:R-:W-:Y:S05]  /*28a0*/  BSYNC B0 ;  /* 0x0000000000007941 */ /* 0x000fea0003800000 */
.L_x_1539:
[----:B------:R-:W-:Y:S01]  /*28b0*/  IMAD.X R37, R32, 0x1, R25, P5 ;  /* 0x0000000120257824 */ /* 0x000fe200028e0619 */
[C---:B------:R-:W-:Y:S01]  /*28c0*/  IADD3 R25, R22.reuse, 0x20, RZ ;  /* 0x0000002016197810 */ /* 0x040fe20007ffe0ff */
[----:B-12---:R-:W-:Y:S01]  /*28d0*/  IMAD R11, R23, UR8, RZ ;  /* 0x00000008170b7c24 */ /* 0x006fe2000f8e02ff */
[----:B------:R-:W-:Y:S01]  /*28e0*/  BSSY B0, `(.L_x_1541) ;  /* 0x000003b000007945 */ /* 0x000fe20003800000 */
[C---:B------:R-:W-:Y:S01]  /*28f0*/  VIADD R20, R22.reuse, 0x30 ;  /* 0x0000003016147836 */ /* 0x040fe20000000000 */
[C---:B------:R-:W-:Y:S01]  /*2900*/  ISETP.GE.AND P0, PT, R33.reuse, UR12, PT ;  /* 0x0000000c21007c0c */ /* 0x040fe2000bf06270 */
[C---:B------:R-:W-:Y:S01]  /*2910*/  IMAD R166, R22.reuse, UR9, R11 ;  /* 0x0000000916a67c24 */ /* 0x040fe2000f8e020b */
[----:B------:R-:W-:Y:S01]  /*2920*/  ISETP.GE.AND P4, PT, R33, UR12, PT ;  /* 0x0000000c21007c0c */ /* 0x000fe2000bf86270 */
[C---:B------:R-:W-:Y:S01]  /*2930*/  IMAD.WIDE.U32 R36, R22.reuse, UR8, R36 ;  /* 0x0000000816247c25 */ /* 0x040fe2000f8e0024 */
[----:B------:R-:W-:Y:S02]  /*2940*/  ISETP.GE.AND P6, PT, R22, UR12, PT ;  /* 0x0000000c16007c0c */ /* 0x000fe4000bfc6270 */
[----:B------:R-:W-:Y:S01]  /*2950*/  ISETP.GE.AND P1, PT, R25, UR5, PT ;  /* 0x0000000519007c0c */ /* 0x000fe2000bf26270 */
[----:B------:R-:W-:Y:S01]  /*2960*/  IMAD.MOV.U32 R165, RZ, RZ, R36 ;  /* 0x000000ffffa57224 */ /* 0x000fe200078e0024 */
[----:B------:R-:W-:-:S02]  /*2970*/  ISETP.GE.AND P5, PT, R20, UR5, PT ;  /* 0x0000000514007c0c */ /* 0x000fc4000bfa6270 */
[----:B------:R-:W-:Y:S01]  /*2980*/  IADD3 R166, R37, R166, RZ ;  /* 0x000000a625a67210 */ /* 0x000fe20007ffe0ff */
[----:B------:R-:W-:Y:S10]  /*2990*/  @P3 BRA `(.L_x_1542) ;  /* 0x0000000000bc3947 */ /* 0x000ff40003800000 */
[----:B------:R-:W-:Y:S01]  /*29a0*/  ULDC UR24, c[0x0][0x2d0] ;  /* 0x0000b40000187ab9 */ /* 0x000fe20000000800 */
[----:B------:R-:W-:Y:S01]  /*29b0*/  IADD3 R13, P2, R30, 0x10, RZ ;  /* 0x000000101e0d7810 */ /* 0x000fe20007f5e0ff */
[----:B------:R-:W-:Y:S01]  /*29c0*/  ULDC.64 UR6, c[0x0][0x240] ;  /* 0x0000900000067ab9 */ /* 0x000fe20000000a00 */
[----:B------:R-:W-:Y:S01]  /*29d0*/  ISETP.GE.AND P3, PT, R236, UR24, PT ;  /* 0x00000018ec007c0c */ /* 0x000fe2000bf66270 */
[----:B------:R-:W-:Y:S02]  /*29e0*/  IMAD.MOV.U32 R14, RZ, RZ, R26 ;  /* 0x000000ffff0e7224 */ /* 0x000fe400078e001a */
[----:B------:R-:W-:Y:S02]  /*29f0*/  IMAD.X R12, RZ, RZ, R31, P2 ;  /* 0x000000ffff0c7224 */ /* 0x000fe400010e061f */
[----:B------:R-:W-:Y:S02]  /*2a00*/  IMAD.MOV.U32 R15, RZ, RZ, R29 ;  /* 0x000000ffff0f7224 */ /* 0x000fe400078e001d */
[----:B------:R-:W-:-:S02]  /*2a10*/  IMAD R12, R12, UR6, RZ ;  /* 0x000000060c0c7c24 */ /* 0x000fc4000f8e02ff */
[----:B------:R-:W-:-:S04]  /*2a20*/  IMAD.WIDE.U32 R14, R13, UR6, R14 ;  /* 0x000000060d0e7c25 */ /* 0x000fc8000f8e000e */
[----:B------:R-:W1:Y:S01]  /*2a30*/  @!P3 LDC.64 R10, c[0x0][0x210] ;  /* 0x00008400ff0abb82 */ /* 0x000e620000000a00 */
        /* <DEDUP_REMOVED lines=37> */
.L_x_1542:
[----:B------:R-:W-:Y:S05]  /*2c90*/  BSYNC B0 ;  /* 0x0000000000007941 */ /* 0x000fea0003800000 */
.L_x_1541:
[----:B------:R-:W-:Y:S04]  /*2ca0*/  BSSY B0, `(.L_x_1543) ;  /* 0x0000031000007945 */ /* 0x000fe80003800000 */
[----:B------:R-:W-:Y:S05]  /*2cb0*/  @P1 BRA `(.L_x_1544) ;  /* 0x0000000000bc1947 */ /* 0x000fea0003800000 */
[----:B------:R-:W-:Y:S01]  /*2cc0*/  ULDC UR24, c[0x0][0x2d0] ;  /* 0x0000b40000187ab9 */ /* 0x000fe20000000800 */
[----:B------:R-:W-:Y:S01]  /*2cd0*/  IADD3 R13, P2, R30, 0x20, RZ ;  /* 0x000000201e0d7810 */ /* 0x000fe20007f5e0ff */
[----:B------:R-:W-:Y:S01]  /*2ce0*/  ULDC.64 UR6, c[0x0][0x240] ;  /* 0x0000900000067ab9 */ /* 0x000fe20000000a00 */
[----:B------:R-:W-:Y:S01]  /*2cf0*/  ISETP.GE.AND P1, PT, R236, UR24, PT ;  /* 0x00000018ec007c0c */ /* 0x000fe2000bf26270 */
[----:B--2---:R-:W-:Y:S01]  /*2d00*/  IMAD.MOV.U32 R32, RZ, RZ, R26 ;  /* 0x000000ffff207224 */ /* 0x004fe200078e001a */
[----:B------:R-:W-:Y:S01]  /*2d10*/  ISETP.GE.AND P3, PT, R6, UR24, PT ;  /* 0x0000001806007c0c */ /* 0x000fe2000bf66270 */
[----:B------:R-:W-:Y:S02]  /*2d20*/  IMAD.X R12, RZ, RZ, R31, P2 ;  /* 0x000000ffff0c7224 */ /* 0x000fe400010e061f */
[----:B------:R-:W-:Y:S02]  /*2d30*/  IMAD.MOV.U32 R33, RZ, RZ, R29 ;  /* 0x000000ffff217224 */ /* 0x000fe400078e001d */
[----:B------:R-:W-:-:S02]  /*2d40*/  IMAD R12, R12, UR6, RZ ;  /* 0x000000060c0c7c24 */ /* 0x000fc4000f8e02ff */
[----:B------:R-:W-:-:S04]  /*2d50*/  IMAD.WIDE.U32 R32, R13, UR6, R32 ;  /* 0x000000060d207c25 */ /* 0x000fc8000f8e0020 */
[----:B-1----:R-:W1:Y:S01]  /*2d60*/  @!P1 LDC.64 R10, c[0x0][0x210] ;  /* 0x00008400ff0a9b82 */ /* 0x002e620000000a00 */
[----:B------:R-:W-:Y:S01]  /*2d70*/  IMAD R13, R13, UR7, R12 ;  /* 0x000000070d0d7c24 */ /* 0x000fe2000f8e020c */
[----:B------:R3:W-:Y:S03]  /*2d80*/  @P1 STS.128 [R235+0x1000], RZ ;  /* 0x001000ffeb001388 */ /* 0x0007e60000000c00 */
[----:B------:R-:W-:-:S03]  /*2d90*/  IMAD.IADD R14, R33, 0x1, R13 ;  /* 0x00000001210e7824 */ /* 0x000fc600078e020d */
[----:B------:R-:W2:Y:S01]  /*2da0*/  @!P3 LDC.64 R12, c[0x0][0x210] ;  /* 0x00008400ff0cbb82 */ /* 0x000ea20000000a00 */
[----:B-1----:R-:W-:-:S04]  /*2db0*/  @!P1 LEA R34, P2, R32, R10, 0x1 ;  /* 0x0000000a20229211 */ /* 0x002fc800078408ff */
[----:B------:R-:W-:Y:S02]  /*2dc0*/  @!P1 LEA.HI.X R35, R32, R11, R14, 0x1, P2 ;  /* 0x0000000b20239211 */ /* 0x000fe400010f0c0e */
[----:B------:R-:W-:-:S03]  /*2dd0*/  ISETP.GE.AND P2, PT, R4, UR24, PT ;  /* 0x0000001804007c0c */ /* 0x000fc6000bf46270 */
[----:B------:R-:W-:Y:S01]  /*2de0*/  @!PT LDS RZ, [RZ] ;  /* 0x00000000fffff984 */ /* 0x000fe20000000800 */
[----:B------:R-:W-:Y:S01]  /*2df0*/  @!PT LDS RZ, [RZ] ;  /* 0x00000000fffff984 */ /* 0x000fe20000000800 */
[----:B------:R-:W-:Y:S01]  /*2e00*/  @!PT LDS RZ, [RZ] ;  /* 0x00000000fffff984 */ /* 0x000fe20000000800 */
[----:B------:R3:W-:Y:S01]  /*2e10*/  @!P1 LDGSTS.E.BYPASS.LTC128B.128 [R235+0x1000], desc[UR22][R34.64] ;  /* 0x0100000022eb9fae */ /* 0x0007e2000b901d56 */
[----:B--2---:R-:W-:-:S03]  /*2e20*/  @!P3 LEA R12, P1, R32, R12, 0x1 ;  /* 0x0000000c200cb211 */ /* 0x004fc600078208ff */
        /* <DEDUP_REMOVED lines=24> */
.L_x_1544:
[----:B------:R-:W-:Y:S05]  /*2fb0*/  BSYNC B0 ;  /* 0x0000000000007941 */ /* 0x000fea0003800000 */
.L_x_1543:
        /* <DEDUP_REMOVED lines=13> */
[----:B------:R-:W5:Y:S01]  /*3090*/  @!P2 LDC.64 R14, c[0x0][0x210] ;  /* 0x00008400ff0eab82 */ /* 0x000f620000000a00 */
[----:B------:R-:W-:Y:S01]  /*30a0*/  IMAD R28, R27, UR7, R28 ;  /* 0x000000071b1c7c24 */ /* 0x000fe2000f8e021c */
[----:B------:R5:W-:Y:S03]  /*30b0*/  @P2 STS.128 [R235+0x1800], RZ ;  /* 0x001800ffeb002388 */ /* 0x000be60000000c00 */
[----:B------:R-:W-:-:S03]  /*30c0*/  IMAD.IADD R27, R31, 0x1, R28 ;  /* 0x000000011f1b7824 */ /* 0x000fc600078e021c */
[----:B---3--:R-:W3:Y:S08]  /*30d0*/  @!P5 LDC.64 R12, c[0x0][0x210] ;  /* 0x00008400ff0cdb82 */ /* 0x008ef00000000a00 */
[----:B-12-4-:R-:W1:Y:S01]  /*30e0*/  @!P3 LDC.64 R10, c[0x0][0x210] ;  /* 0x00008400ff0abb82 */ /* 0x016e620000000a00 */
        /* <DEDUP_REMOVED lines=30> */
.L_x_1546:
[----:B------:R-:W-:Y:S05]  /*32d0*/  BSYNC B0 ;  /* 0x0000000000007941 */ /* 0x000fea0003800000 */
.L_x_1545:
[----:B------:R-:W-:Y:S04]  /*32e0*/  BSSY B0, `(.L_x_1547) ;  /* 0x0000028000007945 */ /* 0x000fe80003800000 */
[----:B------:R-:W-:Y:S05]  /*32f0*/  @P6 BRA `(.L_x_1548) ;  /* 0x0000000000986947 */ /* 0x000fea0003800000 */
[----:B------:R-:W-:Y:S02]  /*3300*/  ULDC UR6, c[0x0][0x2d0] ;  /* 0x0000b40000067ab9 */ /* 0x000fe40000000800 */
[----:B------:R-:W-:Y:S02]  /*3310*/  ISETP.GE.AND P5, PT, R6, UR6, PT ;  /* 0x0000000606007c0c */ /* 0x000fe4000bfa6270 */
[----:B------:R-:W-:Y:S02]  /*3320*/  ISETP.GE.AND P6, PT, R236, UR6, PT ;  /* 0x00000006ec007c0c */ /* 0x000fe4000bfc6270 */
[----:B------:R-:W-:-:S09]  /*3330*/  ISETP.GE.AND P3, PT, R4, UR6, PT ;  /* 0x0000000604007c0c */ /* 0x000fd2000bf66270 */
[----:B--23--:R-:W2:Y:S02]  /*3340*/  @!P5 LDC.64 R12, c[0x0][0x218] ;  /* 0x00008600ff0cdb82 */ /* 0x00cea40000000a00 */
[----:B------:R3:W-:Y:S06]  /*3350*/  @P6 STS.128 [R235+0x8000], RZ ;  /* 0x008000ffeb006388 */ /* 0x0007ec0000000c00 */
[----:B------:R-:W5:Y:S08]  /*3360*/  @!P6 LDC.64 R14, c[0x0][0x218] ;  /* 0x00008600ff0eeb82 */ /* 0x000f700000000a00 */
[----:B-1--4-:R-:W1:Y:S01]  /*3370*/  @!P3 LDC.64 R10, c[0x0][0x218] ;  /* 0x00008600ff0abb82 */ /* 0x012e620000000a00 */
        /* <DEDUP_REMOVED lines=30> */
.L_x_1548:
[----:B------:R-:W-:Y:S05]  /*3560*/  BSYNC B0 ;  /* 0x0000000000007941 */ /* 0x000fea0003800000 */
.L_x_1547:
[----:B------:R-:W-:Y:S01]  /*3570*/  LEA.HI R26, R24, R81, RZ, 0x5 ;  /* 0x00000051181a7211 */ /* 0x000fe200078f28ff */
[----:B------:R-:W-:Y:S01]  /*3580*/  USHF.L.U64.HI UR26, UR8, 0x4, UR9 ;  /* 0x00000004081a7899 */ /* 0x000fe20008010209 */
[----:B------:R-:W-:Y:S01]  /*3590*/  BSSY B0, `(.L_x_1549) ;  /* 0x0000030000007945 */ /* 0x000fe20003800000 */
[----:B------:R-:W-:Y:S01]  /*35a0*/  USHF.L.U32 UR27, UR8, 0x4, URZ ;  /* 0x00000004081b7899 */ /* 0x000fe2000800063f */
[C---:B------:R-:W-:Y:S02]  /*35b0*/  ISETP.GE.AND P3, PT, R25.reuse, UR12, PT ;  /* 0x0000000c19007c0c */ /* 0x040fe4000bf66270 */
[----:B------:R-:W-:Y:S02]  /*35c0*/  ISETP.GE.AND P5, PT, R25, UR12, PT ;  /* 0x0000000c19007c0c */ /* 0x000fe4000bfa6270 */
[----:B------:R-:W-:Y:S02]  /*35d0*/  ISETP.GE.AND P6, PT, R20, UR12, PT ;  /* 0x0000000c14007c0c */ /* 0x000fe4000bfc6270 */
[----:B------:R-:W-:-:S02]  /*35e0*/  SHF.R.S32.HI R25, RZ, 0x4, R16 ;  /* 0x00000004ff197819 */ /* 0x000fc40000011410 */
[----:B------:R-:W-:Y:S01]  /*35f0*/  LOP3.LUT R24, R26, 0xffffffe0, RZ, 0xc0, !PT ;  /* 0xffffffe01a187812 */ /* 0x000fe200078ec0ff */
[----:B------:R-:W-:Y:S08]  /*3600*/  @P0 BRA `(.L_x_1550) ;  /* 0x0000000000a00947 */ /* 0x000ff00003800000 */
[----:B------:R-:W-:Y:S01]  /*3610*/  ULDC UR6, c[0x0][0x2d0] ;  /* 0x0000b40000067ab9 */ /* 0x000fe20000000800 */
[----:B--23--:R-:W-:Y:S02]  /*3620*/  IADD3 R15, P1, R165, UR27, RZ ;  /* 0x0000001ba50f7c10 */ /* 0x00cfe4000ff3e0ff */
[----:B------:R-:W-:Y:S02]  /*3630*/  ISETP.GE.AND P0, PT, R236, UR6, PT ;  /* 0x00000006ec007c0c */ /* 0x000fe4000bf06270 */
[----:B------:R-:W-:Y:S02]  /*3640*/  IADD3.X R14, R166, UR26, RZ, P1, !PT ;  /* 0x0000001aa60e7c10 */ /* 0x000fe40008ffe4ff */
[----:B------:R-:W-:-:S09]  /*3650*/  ISETP.GE.AND P2, PT, R6, UR6, PT ;  /* 0x0000000606007c0c */ /* 0x000fd2000bf46270 */
[----:B-1--4-:R-:W1:Y:S01]  /*3660*/  @!P0 LDC.64 R10, c[0x0][0x218] ;  /* 0x00008600ff0a8b82 */ /* 0x012e620000000a00 */
        /* <DEDUP_REMOVED lines=34> */
.L_x_1550:
[----:B------:R-:W-:Y:S05]  /*3890*/  BSYNC B0 ;  /* 0x0000000000007941 */ /* 0x000fea0003800000 */
.L_x_1549:
        /* <DEDUP_REMOVED lines=11> */
[----:B---3--:R-:W2:Y:S01]  /*3950*/  @!P1 LDC.64 R14, c[0x0][0x218] ;  /* 0x00008600ff0e9b82 */ /* 0x008ea20000000a00 */
[----:B------:R3:W-:Y:S07]  /*3960*/  @P1 STS.128 [R235+0x9000], RZ ;  /* 0x009000ffeb001388 */ /* 0x0007ee0000000c00 */
[----:B------:R-:W5:Y:S08]  /*3970*/  @!P3 LDC.64 R12, c[0x0][0x218] ;  /* 0x00008600ff0cbb82 */ /* 0x000f700000000a00 */
[----:B-1--4-:R-:W1:Y:S01]  /*3980*/  @!P2 LDC.64 R10, c[0x0][0x218] ;  /* 0x00008600ff0aab82 */ /* 0x012e620000000a00 */
        /* <DEDUP_REMOVED lines=30> */
.L_x_1552:
[----:B------:R-:W-:Y:S05]  /*3b70*/  BSYNC B0 ;  /* 0x0000000000007941 */ /* 0x000fea0003800000 */
.L_x_1551:
[----:B------:R-:W-:Y:S04]  /*3b80*/  BSSY B0, `(.L_x_1553) ;  /* 0x000002e000007945 */ /* 0x000fe80003800000 */
[----:B------:R-:W-:Y:S05]  /*3b90*/  @P6 BRA `(.L_x_1554) ;  /* 0x0000000000b06947 */ /* 0x000fea0003800000 */
[----:B------:R-:W-:Y:S01]  /*3ba0*/  ULDC UR6, c[0x0][0x2d0] ;  /* 0x0000b40000067ab9 */ /* 0x000fe20000000800 */
[----:B------:R-:W-:Y:S01]  /*3bb0*/  IMAD.U32 R27, RZ, RZ, UR8 ;  /* 0x00000008ff1b7e24 */ /* 0x000fe2000f8e00ff */
[----:B------:R-:W-:Y:S01]  /*3bc0*/  ISETP.GE.AND P3, PT, R6, UR6, PT ;  /* 0x0000000606007c0c */ /* 0x000fe2000bf66270 */
[----:B--2---:R-:W-:Y:S01]  /*3bd0*/  IMAD.MOV.U32 R28, RZ, RZ, R165 ;  /* 0x000000ffff1c7224 */ /* 0x004fe200078e00a5 */
[----:B------:R-:W-:Y:S01]  /*3be0*/  ISETP.GE.AND P6, PT, R236, UR6, PT ;  /* 0x00000006ec007c0c */ /* 0x000fe2000bfc6270 */
[----:B------:R-:W-:Y:S01]  /*3bf0*/  IMAD.MOV.U32 R29, RZ, RZ, R166 ;  /* 0x000000ffff1d7224 */ /* 0x000fe200078e00a6 */
[----:B------:R-:W-:Y:S01]  /*3c00*/  ISETP.GE.AND P2, PT, R4, UR6, PT ;  /* 0x0000000604007c0c */ /* 0x000fe2000bf46270 */
[----:B------:R-:W-:Y:S01]  /*3c10*/  UIMAD UR7, UR9, 0x30, URZ ;  /* 0x00000030090778a4 */ /* 0x000fe2000f8e023f */
[----:B------:R-:W-:-:S05]  /*3c20*/  IMAD.WIDE.U32 R30, R27, 0x30, R28 ;  /* 0x000000301b1e7825 */ /* 0x000fca00078e001c */
[----:B------:R-:W-:Y:S02]  /*3c30*/  VIADD R28, R31, UR7 ;  /* 0x000000071f1c7c36 */ /* 0x000fe40008000000 */
[----:B---3--:R-:W2:Y:S02]  /*3c40*/  @!P3 LDC.64 R12, c[0x0][0x218] ;  /* 0x00008600ff0cbb82 */ /* 0x008ea40000000a00 */
[----:B------:R3:W-:Y:S06]  /*3c50*/  @P6 STS.128 [R235+0x9800], RZ ;  /* 0x009800ffeb006388 */ /* 0x0007ec0000000c00 */
[----:B------:R-:W5:Y:S08]  /*3c60*/  @!P6 LDC.64 R14, c[0x0][0x218] ;  /* 0x00008600ff0eeb82 */ /* 0x000f700000000a00 */
[----:B-1--4-:R-:W1:Y:S01]  /*3c70*/  @!P2 LDC.64 R10, c[0x0][0x218] ;  /* 0x00008600ff0aab82 */ /* 0x012e620000000a00 */
[----:B--2---:R-:W-:-:S04]  /*3c80*/  @!P3 LEA R12, P0, R30, R12, 0x1 ;  /* 0x0000000c1e0cb211 */ /* 0x004fc800078008ff */
[C---:B------:R-:W-:Y:S02]  /*3c90*/  @!P3 LEA.HI.X R13, R30.reuse, R13, R28, 0x1, P0 ;  /* 0x0000000d1e0db211 */ /* 0x040fe400000f0c1c */
        /* <DEDUP_REMOVED lines=28> */
.L_x_1554:
[----:B------:R-:W-:Y:S05]  /*3e60*/  BSYNC B0 ;  /* 0x0000000000007941 */ /* 0x000fea0003800000 */
.L_x_1553:
[----:B------:R-:W0:Y:S01]  /*3e70*/  LDGDEPBAR ;  /* 0x00000000000079af */ /* 0x000e220000000000 */
[----:B--23--:R-:W-:Y:S01]  /*3e80*/  LEA.HI R12, R16, R25, RZ, 0x1 ;  /* 0x00000019100c7211 */ /* 0x00cfe200078f08ff */
[----:B-1--4-:R-:W-:Y:S01]  /*3e90*/  IMAD.SHL.U32 R10, R8, 0x40, RZ ;  /* 0x00000040080a7824 */ /* 0x012fe200078e00ff */
[C---:B------:R-:W-:Y:S01]  /*3ea0*/  ISETP.GE.AND P1, PT, R22.reuse, UR12, PT ;  /* 0x0000000c16007c0c */ /* 0x040fe2000bf26270 */
[----:B------:R-:W-:Y:S01]  /*3eb0*/  IMAD.SHL.U32 R22, R22, 0x8, RZ ;  /* 0x0000000816167824 */ /* 0x000fe200078e00ff */
[----:B------:R-:W-:Y:S01]  /*3ec0*/  LOP3.LUT R12, R12, 0xfffffffe, RZ, 0xc0, !PT ;  /* 0xfffffffe0c0c7812 */ /* 0x000fe200078ec0ff */
[----:B------:R-:W-:Y:S01]  /*3ed0*/  IMAD.IADD R24, R81, 0x1, -R24 ;  /* 0x0000000151187824 */ /* 0x000fe200078e0a18 */
[----:B------:R-:W-:Y:S01]  /*3ee0*/  LOP3.LUT R15, R10, 0x1c0, RZ, 0xc0, !PT ;  /* 0x000001c00a0f7812 */ /* 0x000fe200078ec0ff */
[----:B------:R-:W-:Y:S01]  /*3ef0*/  IMAD.SHL.U32 R21, R21, 0x40, RZ ;  /* 0x0000004015157824 */ /* 0x000fe200078e00ff */
[----:B------:R-:W-:Y:S01]  /*3f00*/  SHF.R.S32.HI R11, RZ, 0x5, R26 ;  /* 0x00000005ff0b7819 */ /* 0x000fe2000001141a */
[----:B------:R-:W-:Y:S01]  /*3f10*/  IMAD.IADD R12, R25, 0x1, -R12 ;  /* 0x00000001190c7824 */ /* 0x000fe200078e0a0c */
[----:B------:R-:W-:Y:S01]  /*3f20*/  LOP3.LUT R22, R15, 0x8, R22, 0xf8, !PT ;  /* 0x000000080f167812 */ /* 0x000fe200078ef816 */
[----:B------:R-:W-:Y:S01]  /*3f30*/  ULDC.64 UR6, c[0x0][0x250] ;  /* 0x0000940000067ab9 */ /* 0x000fe20000000a00 */
[----:B------:R-:W-:Y:S01]  /*3f40*/  SHF.R.U32.HI R15, RZ, 0x3, R15 ;  /* 0x00000003ff0f7819 */ /* 0x000fe2000001160f */
[----:B------:R-:W-:Y:S01]  /*3f50*/  IMAD.SHL.U32 R14, R12, 0x8, RZ ;  /* 0x000000080c0e7824 */ /* 0x000fe200078e00ff */
[----:B------:R-:W-:Y:S01]  /*3f60*/  SHF.R.S32.HI R13, RZ, 0x1f, R24 ;  /* 0x0000001fff0d7819 */ /* 0x000fe20000011418 */
[----:B------:R-:W-:Y:S01]  /*3f70*/  IMAD R9, R9, UR6, RZ ;  /* 0x0000000609097c24 */ /* 0x000fe2000f8e02ff */
[----:B------:R-:W-:Y:S01]  /*3f80*/  LOP3.LUT R21, R21, 0x1c0, RZ, 0xc0, !PT ;  /* 0x000001c015157812 */ /* 0x000fe200078ec0ff */
[----:B------:R-:W-:Y:S01]  /*3f90*/  IMAD.IADD R19, R19, 0x1, R17 ;  /* 0x0000000113137824 */ /* 0x000fe200078e0211 */
[----:B------:R-:W-:Y:S01]  /*3fa0*/  LOP3.LUT R15, R22, R15, RZ, 0x3c, !PT ;  /* 0x0000000f160f7212 */ /* 0x000fe200078e3cff */
[C---:B------:R-:W-:Y:S01]  /*3fb0*/  IMAD R9, R174.reuse, UR7, R9 ;  /* 0x00000007ae097c24 */ /* 0x040fe2000f8e0209 */
[----:B------:R-:W-:Y:S01]  /*3fc0*/  LEA.HI R13, R13, R24, RZ, 0x2 ;  /* 0x000000180d0d7211 */ /* 0x000fe200078f10ff */
[----:B------:R-:W-:Y:S01]  /*3fd0*/  IMAD.WIDE.U32 R174, R174, UR6, R18 ;  /* 0x00000006aeae7c25 */ /* 0x000fe2000f8e0012 */
[----:B------:R-:W-:Y:S01]  /*3fe0*/  LOP3.LUT R14, R21, 0x8, R14, 0xf8, !PT ;  /* 0x00000008150e7812 */ /* 0x000fe200078ef80e */
[----:B------:R-:W-:-:S04]  /*3ff0*/  DEPBAR.LE SB0, 0x0 ;  /* 0x000080000000791a */ /* 0x000fc80000000000 */
[----:B------:R-:W-:Y:S01]  /*4000*/  BAR.SYNC.DEFER_BLOCKING 0x0 ;  /* 0x0000000000007b1d */ /* 0x000fe20000010000 */
[----:B------:R-:W-:Y:S01]  /*4010*/  SHF.R.U32.HI R21, RZ, 0x3, R21 ;  /* 0x00000003ff157819 */ /* 0x000fe20000011615 */
[----:B------:R-:W-:Y:S01]  /*4020*/  IMAD R233, R12, 0x200, R15 ;  /* 0x000002000ce97824 */ /* 0x000fe200078e020f */
[----:B------:R-:W-:Y:S01]  /*4030*/  LEA R10, R11, UR17, 0x4 ;  /* 0x000000110b0a7c11 */ /* 0x000fe2000f8e20ff */
[----:B------:R-:W-:Y:S01]  /*4040*/  IMAD.SHL.U32 R15, R0, 0x40, RZ ;  /* 0x00000040000f7824 */ /* 0x000fe200078e00ff */
[----:B------:R-:W-:Y:S01]  /*4050*/  SHF.R.S32.HI R13, RZ, 0x2, R13 ;  /* 0x00000002ff0d7819 */ /* 0x000fe2000001140d */
[----:B------:R-:W-:Y:S01]  /*4060*/  ULDC.64 UR24, c[0x0][0x220] ;  /* 0x0000880000187ab9 */ /* 0x000fe20000000a00 */
[----:B------:R-:W-:Y:S01]  /*4070*/  LOP3.LUT R14, R14, R21, RZ, 0x3c, !PT ;  /* 0x000000150e0e7212 */ /* 0x000fe200078e3cff */
[----:B------:R-:W-:Y:S01]  /*4080*/  IMAD.IADD R172, R175, 0x1, R9 ;  /* 0x00000001afac7824 */ /* 0x000fe200078e0209 */
[----:B------:R-:W-:Y:S01]  /*4090*/  IADD3 R10, R10, 0x1, R13 ;  /* 0x000000010a0a7810 */ /* 0x000fe20007ffe00d */
[----:B------:R-:W-:Y:S01]  /*40a0*/  IMAD.U32 R13, RZ, RZ, UR21 ;  /* 0x00000015ff0d7e24 */ /* 0x000fe2000f8e00ff */
[----:B------:R-:W-:Y:S01]  /*40b0*/  LOP3.LUT R0, R14, 0xfffffe00, R15, 0xf8, !PT ;  /* 0xfffffe000e007812 */ /* 0x000fe200078ef80f */
[----:B------:R-:W-:Y:S01]  /*40c0*/  USHF.L.U64.HI UR21, UR6, 0x4, UR7 ;  /* 0x0000000406157899 */ /* 0x000fe20008010207 */
[----:B------:R-:W-:Y:S01]  /*40d0*/  LEA R242, P0, R174, UR24, 0x1 ;  /* 0x00000018aef27c11 */ /* 0x000fe2000f8008ff */
[----:B------:R-:W-:Y:S01]  /*40e0*/  USHF.L.U32 UR28, UR6, 0x4, URZ ;  /* 0x00000004061c7899 */ /* 0x000fe2000800063f */
[----:B------:R-:W-:Y:S01]  /*40f0*/  IADD3 R10, R10, UR20, -R13 ;  /* 0x000000140a0a7c10 */ /* 0x000fe2000fffe80d */
[----:B------:R-:W-:Y:S01]  /*4100*/  IMAD R234, R11, 0x400, R0 ;  /* 0x000004000bea7824 */ /* 0x000fe200078e0200 */
[----:B------:R-:W-:Y:S01]  /*4110*/  BSSY B0, `(.L_x_1555) ;  /* 0x0000029000007945 */ /* 0x000fe20003800000 */
[----:B------:R-:W-:-:S02]  /*4120*/  ISETP.GE.AND P6, PT, R20, UR12, PT ;  /* 0x0000000c14007c0c */ /* 0x000fc4000bfc6270 */
[----:B------:R-:W-:Y:S01]  /*4130*/  VIADD R80, R10, UR16 ;  /* 0x000000100a507c36 */ /* 0x000fe20008000000 */
[----:B------:R-:W-:Y:S02]  /*4140*/  LEA R233, R233, UR4, 0x1 ;  /* 0x00000004e9e97c11 */ /* 0x000fe4000f8e08ff */
[----:B------:R-:W-:Y:S01]  /*4150*/  LEA.HI.X R245, R174, UR25, R172, 0x1, P0 ;  /* 0x00000019aef57c11 */ /* 0x000fe200080f0cac */
[----:B------:R1:W-:Y:S01]  /*4160*/  @P1 STS.128 [R235+0x10000], RZ ;  /* 0x010000ffeb001388 */ /* 0x0003e20000000c00 */
[----:B------:R-:W-:-:S03]  /*4170*/  LEA R234, R234, UR4, 0x1 ;  /* 0x00000004eaea7c11 */ /* 0x000fc6000f8e08ff */
        /* <DEDUP_REMOVED lines=9> */
[----:B------:R-:W-:Y:S01]  /*4210*/  @!P3 IMAD.MOV.U32 R243, RZ, RZ, R245 ;  /* 0x000000fffff3b224 */ /* 0x000fe200078e00f5 */
[----:B------:R2:W-:Y:S01]  /*4220*/  @P3 STS.128 [R235+0x10000], RZ ;  /* 0x010000ffeb003388 */ /* 0x0005e20000000c00 */
[----:B------:R-:W-:-:S03]  /*4230*/  @!P2 IMAD.MOV.U32 R244, RZ, RZ, R242 ;  /* 0x000000fffff4a224 */ /* 0x000fc600078e00f2 */
        /* <DEDUP_REMOVED lines=10> */
[----:B---3--:R-:W-:-:S05]  /*42e0*/  @!P1 IMAD.MOV.U32 R243, RZ, RZ, R245 ;  /* 0x000000fffff39224 */ /* 0x008fca00078e00f5 */
[----:B------:R-:W-:Y:S01]  /*42f0*/  @!PT LDS RZ, [RZ] ;  /* 0x00000000fffff984 */ /* 0x000fe20000000800 */
[----:B------:R-:W-:Y:S01]  /*4300*/  @!PT LDS RZ, [RZ] ;  /* 0x00000000fffff984 */ /* 0x000fe20000000800 */
[----:B------:R-:W-:Y:S01]  /*4310*/  @!PT LDS RZ, [RZ] ;  /* 0x00000000fffff984 */ /* 0x000fe20000000800 */
[----:B------:R2:W-:Y:S04]  /*4320*/  @!P1 LDGSTS.E.BYPASS.LTC128B.128 [R235+0x14000], desc[UR22][R242.64+0x100] ;  /* 0x14000100f2eb9fae */ /* 0x0005e8000b901d56 */
[----:B------:R2:W-:Y:S01]  /*4330*/  @P0 STS.128 [R235+0x16000], RZ ;  /* 0x016000ffeb000388 */ /* 0x0005e20000000c00 */
[----:B------:R-:W-:Y:S05]  /*4340*/  @P0 BRA `(.L_x_1556) ;  /* 0x0000000000140947 */ /* 0x000fea0003800000 */
[----:B--2---:R-:W-:-:S05]  /*4350*/  MOV R243, R245 ;  /* 0x000000f500f37202 */ /* 0x004fca0000000f00 */
[----:B------:R-:W-:Y:S01]  /*4360*/  @!PT LDS RZ, [RZ] ;  /* 0x00000000fffff984 */ /* 0x000fe20000000800 */
[----:B------:R-:W-:Y:S01]  /*4370*/  @!PT LDS RZ, [RZ] ;  /* 0x00000000fffff984 */ /* 0x000fe20000000800 */
[----:B------:R-:W-:Y:S01]  /*4380*/  @!PT LDS RZ, [RZ] ;  /* 0x00000000fffff984 */ /* 0x000fe20000000800 */
[----:B------:R3:W-:Y:S02]  /*4390*/  LDGSTS.E.BYPASS.LTC128B.128 [R235+0x16000], desc[UR22][R242.64+0x180] ;  /* 0x16000180f2eb7fae */ /* 0x0007e4000b901d56 */
.L_x_1556:
[----:B------:R-:W-:Y:S05]  /*43a0*/  BSYNC B0 ;  /* 0x0000000000007941 */ /* 0x000fea0003800000 */
.L_x_1555:
        /* <DEDUP_REMOVED lines=11> */
[----:B------:R-:W-:Y:S01]  /*4460*/  IMAD.U32 R9, RZ, RZ, UR28 ;  /* 0x0000001cff097e24 */ /* 0x000fe2000f8e00ff */
        /* <DEDUP_REMOVED lines=28> */
[----:B------:R-:W-:Y:S01]  /*4630*/  IMAD.U32 R11, RZ, RZ, UR28 ;  /* 0x0000001cff0b7e24 */ /* 0x000fe2000f8e00ff */
[----:B------:R-:W-:Y:S01]  /*4640*/  MOV R9, UR28 ;  /* 0x0000001c00097c02 */ /* 0x000fe20008000f00 */
[----:B------:R-:W-:-:S03]  /*4650*/  IMAD.U32 R10, RZ, RZ, UR21 ;  /* 0x00000015ff0a7e24 */ /* 0x000fc6000f8e00ff */
[----:B-1----:R-:W-:-:S04]  /*4660*/  LEA R12, P0, R11, R242, 0x1 ;  /* 0x000000f20b0c7211 */ /* 0x002fc800078008ff */
[----:B------:R-:W-:-:S05]  /*4670*/  LEA.HI.X R13, R9, R245, R10, 0x1, P0 ;  /* 0x000000f5090d7211 */ /* 0x000fca00000f0c0a */
[----:B------:R-:W-:Y:S01]  /*4680*/  @!PT LDS RZ, [RZ] ;  /* 0x00000000fffff984 */ /* 0x000fe20000000800 */
[----:B------:R-:W-:Y:S01]  /*4690*/  @!PT LDS RZ, [RZ] ;  /* 0x00000000fffff984 */ /* 0x000fe20000000800 */
[----:B------:R-:W-:Y:S01]  /*46a0*/  @!PT LDS RZ, [RZ] ;  /* 0x00000000fffff984 */ /* 0x000fe20000000800 */
[----:B------:R1:W-:Y:S04]  /*46b0*/  LDGSTS.E.BYPASS.LTC128B.128 [R235+0x16800], desc[UR22][R12.64+0x180] ;  /* 0x168001800ceb7fae */ /* 0x0003e8000b901d56 */
.L_x_1558:
[----:B------:R-:W-:Y:S05]  /*46c0*/  BSYNC B0 ;  /* 0x0000000000007941 */ /* 0x000fea0003800000 */
.L_x_1557:
        /* <DEDUP_REMOVED lines=13> */
[----:B------:R-:W-:-:S03]  /*47a0*/  IMAD.SHL.U32 R9, R9, 0x20, RZ ;  /* 0x0000002009097824 */ /* 0x000fc600078e00ff */
[----:B------:R-:W-:-:S05]  /*47b0*/  SHF.L.U64.HI R10, R11, 0x5, R10 ;  /* 0x000000050b0a7819 */ /* 0x000fca000001020a */
[CC--:B-1----:R-:W-:Y:S01]  /*47c0*/  @!P5 LEA R16, P0, R9.reuse, R242.reuse, 0x1 ;  /* 0x000000f20910d211 */ /* 0x0c2fe200078008ff */
[----:B------:R1:W-:Y:S01]  /*47d0*/  @P5 STS.128 [R235+0x11000], RZ ;  /* 0x011000ffeb005388 */ /* 0x0003e20000000c00 */
[CC--:B------:R-:W-:Y:S02]  /*47e0*/  @!P4 LEA R14, P3, R9.reuse, R242.reuse, 0x1 ;  /* 0x000000f2090ec211 */ /* 0x0c0fe400078608ff */
[-CC-:B------:R-:W-:Y:S02]  /*47f0*/  @!P5 LEA.HI.X R17, R9, R245.reuse, R10.reuse, 0x1, P0 ;  /* 0x000000f50911d211 */ /* 0x180fe400000f0c0a */
[----:B------:R-:W-:Y:S02]  /*4800*/  ISETP.GE.AND P0, PT, R3, UR16, PT ;  /* 0x0000001003007c0c */ /* 0x000fe4000bf06270 */
[C---:B------:R-:W-:Y:S01]  /*4810*/  @!P2 LEA R12, P1, R9.reuse, R242, 0x1 ;  /* 0x000000f2090ca211 */ /* 0x040fe200078208ff */
[----:B------:R-:W-:Y:S01]  /*4820*/  @!PT LDS RZ, [RZ] ;  /* 0x00000000fffff984 */ /* 0x000fe20000000800 */
[----:B------:R-:W-:Y:S01]  /*4830*/  @!PT LDS RZ, [RZ] ;  /* 0x00000000fffff984 */ /* 0x000fe20000000800 */
[----:B------:R-:W-:Y:S01]  /*4840*/  @!PT LDS RZ, [RZ] ;  /* 0x00000000fffff984 */ /* 0x000fe20000000800 */
[----:B------:R1:W-:Y:S01]  /*4850*/  @!P5 LDGSTS.E.BYPASS.LTC128B.128 [R235+0x11000], desc[UR22][R16.64] ;  /* 0x1100000010ebdfae */ /* 0x0003e2000b901d56 */
[----:B------:R-:W-:-:S02]  /*4860*/  @!P4 LEA.HI.X R15, R9, R245, R10, 0x1, P3 ;  /* 0x000000f5090fc211 */ /* 0x000fc400018f0c0a */
[----:B------:R-:W-:Y:S01]  /*4870*/  @!P2 LEA.HI.X R13, R9, R245, R10, 0x1, P1 ;  /* 0x000000f5090da211 */ /* 0x000fe200008f0c0a */
        /* <DEDUP_REMOVED lines=18> */
.L_x_1560:
[----:B------:R-:W-:Y:S05]  /*49a0*/  BSYNC B0 ;  /* 0x0000000000007941 */ /* 0x000fea0003800000 */
.L_x_1559:
[----:B------:R1:W-:Y:S01]  /*49b0*/  @P6 STS.128 [R235+0x11800], RZ ;  /* 0x011800ffeb006388 */ /* 0x0003e20000000c00 */
[----:B------:R-:W-:Y:S03]  /*49c0*/  BSSY B0, `(.L_x_1561) ;  /* 0x0000036000007945 */ /* 0x000fe60003800000 */
[----:B------:R1:W-:Y:S04]  /*49d0*/  @P6 STS.128 [R235+0x13800], RZ ;  /* 0x013800ffeb006388 */ /* 0x0003e80000000c00 */
[----:B------:R1:W-:Y:S04]  /*49e0*/  @P6 STS.128 [R235+0x15800], RZ ;  /* 0x015800ffeb006388 */ /* 0x0003e80000000c00 */
[----:B------:R1:W-:Y:S01]  /*49f0*/  @P6 STS.128 [R235+0x17800], RZ ;  /* 0x017800ffeb006388 */ /* 0x0003e20000000c00 */
[----:B------:R-:W-:Y:S05]  /*4a00*/  @P6 BRA `(.L_x_1562) ;  /* 0x0000000000c46947 */ /* 0x000fea0003800000 */
[----:B------:R-:W-:Y:S01]  /*4a10*/  ULDC UR17, c[0x0][0x2d0] ;  /* 0x0000b40000117ab9 */ /* 0x000fe20000000800 */
[----:B-1----:R-:W-:Y:S01]  /*4a20*/  IMAD.U32 R12, RZ, RZ, UR6 ;  /* 0x00000006ff0c7e24 */ /* 0x002fe2000f8e00ff */
[----:B------:R-:W-:Y:S01]  /*4a30*/  ISETP.GE.AND P3, PT, R236, UR17, PT ;  /* 0x00000011ec007c0c */ /* 0x000fe2000bf66270 */
[----:B------:R-:W-:Y:S01]  /*4a40*/  IMAD.U32 R10, RZ, RZ, UR6 ;  /* 0x00000006ff0a7e24 */ /* 0x000fe2000f8e00ff */
[----:B------:R-:W-:Y:S02]  /*4a50*/  ISETP.GE.AND P2, PT, R6, UR17, PT ;  /* 0x0000001106007c0c */ /* 0x000fe4000bf46270 */
[----:B------:R-:W-:Y:S02]  /*4a60*/  ISETP.GE.AND P1, PT, R4, UR17, PT ;  /* 0x0000001104007c0c */ /* 0x000fe4000bf26270 */
[----:B------:R-:W-:Y:S02]  /*4a70*/  MOV R9, UR6 ;  /* 0x0000000600097c02 */ /* 0x000fe40008000f00 */
[----:B------:R-:W-:-:S05]  /*4a80*/  ISETP.GE.AND P0, PT, R3, UR17, PT ;  /* 0x0000001103007c0c */ /* 0x000fca000bf06270 */
[----:B--23--:R-:W-:Y:S01]  /*4a90*/  @!P3 MOV R243, R245 ;  /* 0x000000f500f3b202 */ /* 0x00cfe20000000f00 */
[----:B------:R-:W-:Y:S01]  /*4aa0*/  VOTEU.ALL UP2, P3 ;  /* 0x00000000003f7886 */ /* 0x000fe20001840000 */
[----:B------:R-:W-:Y:S01]  /*4ab0*/  VOTEU.ALL UP1, P2 ;  /* 0x00000000003f7886 */ /* 0x000fe20001020000 */
[----:B------:R1:W-:Y:S01]  /*4ac0*/  @P3 STS.128 [R235+0x11800], RZ ;  /* 0x011800ffeb003388 */ /* 0x0003e20000000c00 */
[----:B------:R-:W-:Y:S01]  /*4ad0*/  VOTEU.ALL UP0, P1 ;  /* 0x00000000003f7886 */ /* 0x000fe20000800000 */
[----:B------:R-:W-:Y:S01]  /*4ae0*/  @!P3 IMAD.WIDE.U32 R12, R12, 0x60, R242 ;  /* 0x000000600c0cb825 */ /* 0x000fe200078e00f2 */
[----:B------:R-:W-:Y:S02]  /*4af0*/  @!UP2 UIMAD UR29, UR7, 0x60, URZ ;  /* 0x00000060071da8a4 */ /* 0x000fe4000f8e023f */
[----:B------:R-:W-:Y:S01]  /*4b00*/  @!UP1 UIMAD UR16, UR7, 0x60, URZ ;  /* 0x00000060071098a4 */ /* 0x000fe2000f8e023f */
[----:B------:R-:W-:Y:S01]  /*4b10*/  @!P2 IMAD.MOV.U32 R243, RZ, RZ, R245 ;  /* 0x000000fffff3a224 */ /* 0x000fe200078e00f5 */
[----:B------:R-:W-:-:S02]  /*4b20*/  @!UP0 UIMAD UR12, UR7, 0x60, URZ ;  /* 0x00000060070c88a4 */ /* 0x000fc4000f8e023f */
[----:B------:R-:W-:Y:S02]  /*4b30*/  @!P3 VIADD R13, R13, UR29 ;  /* 0x0000001d0d0dbc36 */ /* 0x000fe40008000000 */
[----:B------:R-:W-:Y:S01]  /*4b40*/  @!P2 IMAD.WIDE.U32 R10, R10, 0x60, R242 ;  /* 0x000000600a0aa825 */ /* 0x000fe200078e00f2 */
[----:B------:R-:W-:Y:S02]  /*4b50*/  @!P1 MOV R243, R245 ;  /* 0x000000f500f39202 */ /* 0x000fe40000000f00 */
[----:B------:R-:W-:Y:S01]  /*4b60*/  @!PT LDS RZ, [RZ] ;  /* 0x00000000fffff984 */ /* 0x000fe20000000800 */
[----:B------:R-:W-:Y:S01]  /*4b70*/  @!PT LDS RZ, [RZ] ;  /* 0x00000000fffff984 */ /* 0x000fe20000000800 */
[----:B------:R-:W-:Y:S01]  /*4b80*/  @!PT LDS RZ, [RZ] ;  /* 0x00000000fffff984 */ /* 0x000fe20000000800 */
[----:B------:R1:W-:Y:S02]  /*4b90*/  @!P3 LDGSTS.E.BYPASS.LTC128B.128 [R235+0x11800], desc[UR22][R12.64] ;  /* 0x118000000cebbfae */ /* 0x0003e4000b901d56 */
[----:B------:R-:W-:Y:S01]  /*4ba0*/  @!P2 IADD3 R11, R11, UR16, RZ ;  /* 0x000000100b0bac10 */ /* 0x000fe2000fffe0ff */
[----:B------:R-:W-:Y:S01]  /*4bb0*/  @!P1 IMAD.WIDE.U32 R14, R9, 0x60, R242 ;  /* 0x00000060090e9825 */ /* 0x000fe200078e00f2 */
[----:B------:R1:W-:Y:S03]  /*4bc0*/  @P2 STS.128 [R235+0x13800], RZ ;  /* 0x013800ffeb002388 */ /* 0x0003e60000000c00 */
[----:B------:R-:W-:Y:S01]  /*4bd0*/  @!P1 VIADD R15, R15, UR12 ;  /* 0x0000000c0f0f9c36 */ /* 0x000fe20008000000 */
        /* <DEDUP_REMOVED lines=12> */
[----:B------:R-:W-:Y:S01]  /*4ca0*/  UIMAD UR12, UR7, 0x60, URZ ;  /* 0x00000060070c78a4 */ /* 0x000fe2000f8e023f */
[----:B------:R-:W-:-:S03]  /*4cb0*/  MOV R243, R245 ;  /* 0x000000f500f37202 */ /* 0x000fc60000000f00 */
[----:B-1----:R-:W-:-:S05]  /*4cc0*/  IMAD.WIDE.U32 R10, R9, 0x60, R242 ;  /* 0x00000060090a7825 */ /* 0x002fca00078e00f2 */
[----:B------:R-:W-:-:S05]  /*4cd0*/  IADD3 R11, R11, UR12, RZ ;  /* 0x0000000c0b0b7c10 */ /* 0x000fca000fffe0ff */
[----:B------:R-:W-:Y:S01]  /*4ce0*/  @!PT LDS RZ, [RZ] ;  /* 0x00000000fffff984 */ /* 0x000fe20000000800 */
[----:B------:R-:W-:Y:S01]  /*4cf0*/  @!PT LDS RZ, [RZ] ;  /* 0x00000000fffff984 */ /* 0x000fe20000000800 */
[----:B------:R-:W-:Y:S01]  /*4d00*/  @!PT LDS RZ, [RZ] ;  /* 0x00000000fffff984 */ /* 0x000fe20000000800 */
[----:B------:R1:W-:Y:S02]  /*4d10*/  LDGSTS.E.BYPASS.LTC128B.128 [R235+0x17800], desc[UR22][R10.64+0x180] ;  /* 0x178001800aeb7fae */ /* 0x0003e4000b901d56 */
.L_x_1562:
[----:B------:R-:W-:Y:S05]  /*4d20*/  BSYNC B0 ;  /* 0x0000000000007941 */ /* 0x000fea0003800000 */
.L_x_1561:
[----:B------:R-:W-:Y:S01]  /*4d30*/  LDSM.16.M88.4 R76, [R234] ;  /* 0x00000000ea4c783b */ /* 0x000fe20000000200 */
[----:B------:R-:W-:Y:S01]  /*4d40*/  LOP3.LUT P0, RZ, R8, 0x2, RZ, 0xc0, !PT ;  /* 0x0000000208ff7812 */ /* 0x000fe2000780c0ff */
[----:B------:R-:W-:Y:S01]  /*4d50*/  VIADD R9, R233, 0x8000 ;  /* 0x00008000e9097836 */ /* 0x000fe20000000000 */
[----:B------:R-:W-:Y:S01]  /*4d60*/  LEA R232, R7, R234, 0x1 ;  /* 0x000000ea07e87211 */ /* 0x000fe200078e08ff */
[----:B------:R-:W5:Y:S01]  /*4d70*/  LDSM.16.M88.4 R28, [R233+0x8000] ;  /* 0x00800000e91c783b */ /* 0x000f620000000200 */
[----:B------:R-:W-:Y:S01]  /*4d80*/  VIADD R231, R233, 0x8020 ;  /* 0x00008020e9e77836 */ /* 0x000fe20000000000 */
[----:B------:R-:W-:Y:S01]  /*4d90*/  UISETP.GT.AND UP0, UPT, UR11, UR10, UPT ;  /* 0x0000000a0b00728c */ /* 0x000fe2000bf04270 */
[C---:B------:R-:W-:Y:S01]  /*4da0*/  IMAD R230, R5.reuse, 0x2, R234 ;  /* 0x0000000205e67824 */ /* 0x040fe200078e02ea */
[----:B------:R-:W2:Y:S01]  /*4db0*/  LDSM.16.M88.4 R20, [R233+0x8800] ;  /* 0x00880000e914783b */ /* 0x000ea20000000200 */
[----:B------:R-:W-:Y:S01]  /*4dc0*/  IMAD R229, R5, 0x2, R232 ;  /* 0x0000000205e57824 */ /* 0x000fe200078e02e8 */
[----:B------:R-:W-:-:S02]  /*4dd0*/  VIMNMX R167, R80, UR20, PT ;  /* 0x0000001450a77c48 */ /* 0x000fc4000bfe0100 */
[----:B-1----:R-:W1:Y:S01]  /*4de0*/  LDSM.16.M88.4 R12, [R233+0x9000] ;  /* 0x00900000e90c783b */ /* 0x002e620000000200 */
[----:B------:R-:W-:Y:S01]  /*4df0*/  PLOP3.LUT P6, PT, PT, PT, UP0, 0x80, 0x0 ;  /* 0x000000000000781c */ /* 0x000fe20003fcf008 */
[----:B------:R-:W-:Y:S01]  /*4e00*/  @P0 VIADD R231, R9, 0xffffffe0 ;  /* 0xffffffe009e70836 */ /* 0x000fe20000000000 */
[----:B------:R-:W-:Y:S01]  /*4e10*/  LOP3.LUT P0, RZ, R8, 0x4, RZ, 0xc0, !PT ;  /* 0x0000000408ff7812 */ /* 0x000fe2000780c0ff */
[----:B------:R-:W3:Y:S02]  /*4e20*/  LDSM.16.M88.4 R36, [R233+0x9800] ;  /* 0x00980000e924783b */ /* 0x000ee40000000200 */
[C---:B------:R-:W-:Y:S01]  /*4e30*/  VIADD R223, R231.reuse, 0x800 ;  /* 0x00000800e7df7836 */ /* 0x040fe20000000000 */
[----:B------:R-:W-:Y:S01]  /*4e40*/  SEL R2, R2, 0xffffffe0, !P0 ;  /* 0xffffffe002027807 */ /* 0x000fe20004000000 */
[----:B------:R-:W-:Y:S01]  /*4e50*/  LDSM.16.M88.4 R56, [R232] ;  /* 0x00000000e838783b */ /* 0x000fe20000000200 */
[C---:B------:R-:W-:Y:S01]  /*4e60*/  IADD3 R222, R231.reuse, 0x1000, RZ ;  /* 0x00001000e7de7810 */ /* 0x040fe20007ffe0ff */
[C---:B------:R-:W-:Y:S01]  /*4e70*/  VIADD R221, R231.reuse, 0x1800 ;  /* 0x00001800e7dd7836 */ /* 0x040fe20000000000 */
[C---:B------:R-:W-:Y:S01]  /*4e80*/  LEA R227, R2.reuse, R233, 0x1 ;  /* 0x000000e902e37211 */ /* 0x040fe200078e08ff */
[----:B------:R-:W4:Y:S01]  /*4e90*/  LDSM.16.M88.4 R68, [R231+0x800] ;  /* 0x00080000e744783b */ /* 0x000f220000000200 */
[----:B------:R-:W-:Y:S01]  /*4ea0*/  IMAD R220, R2, 0x2, R231 ;  /* 0x0000000202dc7824 */ /* 0x000fe200078e02e7 */
[C---:B------:R-:W-:Y:S01]  /*4eb0*/  IADD3 R218, R231.reuse, 0x2800, RZ ;  /* 0x00002800e7da7810 */ /* 0x040fe20007ffe0ff */
[C---:B------:R-:W-:Y:S01]  /*4ec0*/  VIADD R219, R231.reuse, 0x2000 ;  /* 0x00002000e7db7836 */ /* 0x040fe20000000000 */
[----:B------:R-:W4:Y:S01]  /*4ed0*/  LDSM.16.M88.4 R64, [R231+0x1000] ;  /* 0x00100000e740783b */ /* 0x000f220000000200 */
[C---:B------:R-:W-:Y:S01]  /*4ee0*/  VIADD R217, R231.reuse, 0x3000 ;  /* 0x00003000e7d97836 */ /* 0x040fe20000000000 */
[C---:B------:R-:W-:Y:S01]  /*4ef0*/  IADD3 R216, R231.reuse, 0x3800, RZ ;  /* 0x00003800e7d87810 */ /* 0x040fe20007ffe0ff */
[C---:B------:R-:W-:Y:S01]  /*4f00*/  VIADD R215, R231.reuse, 0x4000 ;  /* 0x00004000e7d77836 */ /* 0x040fe20000000000 */
[----:B------:R-:W4:Y:S01]  /*4f10*/  LDSM.16.M88.4 R72, [R231] ;  /* 0x00000000e748783b */ /* 0x000f220000000200 */
[C---:B------:R-:W-:Y:S01]  /*4f20*/  IADD3 R214, R231.reuse, 0x4800, RZ ;  /* 0x00004800e7d67810 */ /* 0x040fe20007ffe0ff */
[C---:B------:R-:W-:Y:S01]  /*4f30*/  VIADD R213, R231.reuse, 0x5000 ;  /* 0x00005000e7d57836 */ /* 0x040fe20000000000 */
[C---:B------:R-:W-:Y:S01]  /*4f40*/  IADD3 R212, R231.reuse, 0x5800, RZ ;  /* 0x00005800e7d47810 */ /* 0x040fe20007ffe0ff */
[----:B------:R-:W4:Y:S01]  /*4f50*/  LDSM.16.M88.4 R60, [R231+0x1800] ;  /* 0x00180000e73c783b */ /* 0x000f220000000200 */
[C---:B------:R-:W-:Y:S01]  /*4f60*/  VIADD R211, R231.reuse, 0x6000 ;  /* 0x00006000e7d37836 */ /* 0x040fe20000000000 */
[C---:B------:R-:W-:Y:S01]  /*4f70*/  IADD3 R210, R231.reuse, 0x6800, RZ ;  /* 0x00006800e7d27810 */ /* 0x040fe20007ffe0ff */
[C---:B------:R-:W-:Y:S01]  /*4f80*/  VIADD R209, R231.reuse, 0x7000 ;  /* 0x00007000e7d17836 */ /* 0x040fe20000000000 */
[----:B------:R-:W-:Y:S01]  /*4f90*/  LDSM.16.M88.4 R52, [R230] ;  /* 0x00000000e634783b */ /* 0x000fe20000000200 */
[----:B------:R-:W-:Y:S01]  /*4fa0*/  IADD3 R208, R231, 0x7800, RZ ;  /* 0x00007800e7d07810 */ /* 0x000fe20007ffe0ff */
[C---:B-----5:R-:W-:Y:S02]  /*4fb0*/  HMMA.16816.F32.BF16 R32, R76.reuse, R28, RZ ;  /* 0x0000001c4c20723c */ /* 0x060fe400000418ff */
[----:B------:R-:W5:Y:S04]  /*4fc0*/  LDSM.16.M88.4 R44, [R227+0x8800] ;  /* 0x00880000e32c783b */ /* 0x000f680000000200 */
[----:B------:R-:W5:Y:S01]  /*4fd0*/  LDSM.16.M88.4 R40, [R227+0x9000] ;  /* 0x00900000e328783b */ /* 0x000f620000000200 */
[C---:B--2---:R-:W-:Y:S03]  /*4fe0*/  HMMA.16816.F32.BF16 R24, R76.reuse, R20, RZ ;  /* 0x000000144c18723c */ /* 0x044fe600000418ff */
[----:B------:R-:W2:Y:S03]  /*4ff0*/  LDSM.16.M88.4 R48, [R227+0x8000] ;  /* 0x00800000e330783b */ /* 0x000ea60000000200 */
[C---:B-1----:R-:W-:Y:S01]  /*5000*/  HMMA.16816.F32.BF16 R16, R76.reuse, R12, RZ ;  /* 0x0000000c4c10723c */ /* 0x042fe200000418ff */
[----:B------:R-:W0:Y:S05]  /*5010*/  LDGDEPBAR ;  /* 0x00000000000079af */ /* 0x000e2a0000000000 */
[C---:B------:R-:W-:Y:S06]  /*5020*/  HMMA.16816.F32.BF16 R28, R76.reuse, R30, RZ ;  /* 0x0000001e4c1c723c */ /* 0x040fec00000418ff */
[C---:B------:R-:W-:Y:S06]  /*5030*/  HMMA.16816.F32.BF16 R20, R76.reuse, R22, RZ ;  /* 0x000000164c14723c */ /* 0x040fec00000418ff */
[C---:B------:R-:W-:Y:S06]  /*5040*/  HMMA.16816.F32.BF16 R12, R76.reuse, R14, RZ ;  /* 0x0000000e4c0c723c */ /* 0x040fec00000418ff */
[C---:B---3--:R-:W-:Y:S06]  /*5050*/  HMMA.16816.F32.BF16 R8, R76.reuse, R36, RZ ;  /* 0x000000244c08723c */ /* 0x048fec00000418ff */
[----:B------:R-:W-:Y:S01]  /*5060*/  HMMA.16816.F32.BF16 R76, R76, R38, RZ ;  /* 0x000000264c4c723c */ /* 0x000fe200000418ff */
[----:B------:R-:W1:Y:S05]  /*5070*/  LDSM.16.M88.4 R36, [R227+0x9800] ;  /* 0x00980000e324783b */ /* 0x000e6a0000000200 */
[C---:B----4-:R-:W-:Y:S06]  /*5080*/  HMMA.16816.F32.BF16 R24, R56.reuse, R68, R24 ;  /* 0x000000443818723c */ /* 0x050fec0000041818 */
[C---:B------:R-:W-:Y:S01]  /*5090*/  HMMA.16816.F32.BF16 R20, R56.reuse, R70, R20 ;  /* 0x000000463814723c */ /* 0x040fe20000041814 */
[----:B------:R-:W-:Y:S05]  /*50a0*/  LDSM.16.M88.4 R68, [R220] ;  /* 0x00000000dc44783b */ /* 0x000fea0000000200 */
        /* <DEDUP_REMOVED lines=11> */
[C---:B------:R-:W-:Y:S06]  /*5160*/  HMMA.16816.F32.BF16 R20, R52.reuse, R46, R20 ;  /* 0x0000002e3414723c */ /* 0x040fec0000041814 */
[C---:B------:R-:W-:Y:S06]  /*5170*/  HMMA.16816.F32.BF16 R16, R52.reuse, R40, R16 ;  /* 0x000000283410723c */ /* 0x040fec0000041810 */
[C---:B------:R-:W-:Y:S01]  /*5180*/  HMMA.16816.F32.BF16 R12, R52.reuse, R42, R12 ;  /* 0x0000002a340c723c */ /* 0x040fe2000004180c */
[----:B------:R-:W-:Y:S05]  /*5190*/  LDSM.16.M88.4 R40, [R234+0x2000] ;  /* 0x00200000ea28783b */ /* 0x000fea0000000200 */
[C---:B--2---:R-:W-:Y:S06]  /*51a0*/  HMMA.16816.F32.BF16 R32, R52.reuse, R48, R32 ;  /* 0x000000303420723c */ /* 0x044fec0000041820 */
[C---:B------:R-:W-:Y:S01]  /*51b0*/  HMMA.16816.F32.BF16 R28, R52.reuse, R50, R28 ;  /* 0x00000032341c723c */ /* 0x040fe2000004181c */
[----:B------:R-:W2:Y:S05]  /*51c0*/  LDSM.16.M88.4 R48, [R233+0xb000] ;  /* 0x00b00000e930783b */ /* 0x000eaa0000000200 */
[C---:B-1----:R-:W-:Y:S01]  /*51d0*/  HMMA.16816.F32.BF16 R44, R52.reuse, R36, R8 ;  /* 0x00000024342c723c */ /* 0x042fe20000041808 */
[----:B------:R-:W1:Y:S05]  /*51e0*/  LDSM.16.M88.4 R8, [R233+0xa000] ;  /* 0x00a00000e908783b */ /* 0x000e6a0000000200 */
[----:B------:R-:W-:Y:S01]  /*51f0*/  HMMA.16816.F32.BF16 R76, R52, R38, R76 ;  /* 0x00000026344c723c */ /* 0x000fe2000004184c */
[----:B------:R-:W5:Y:S04]  /*5200*/  LDSM.16.M88.4 R52, [R233+0xa800] ;  /* 0x00a80000e934783b */ /* 0x000f680000000200 */
[----:B------:R-:W5:Y:S01]  /*5210*/  LDSM.16.M88.4 R36, [R233+0xb800] ;  /* 0x00b80000e924783b */ /* 0x000f620000000200 */
[C---:B---3--:R-:W-:Y:S06]  /*5220*/  HMMA.16816.F32.BF16 R24, R72.reuse, R64, R24 ;  /* 0x000000404818723c */ /* 0x048fec0000041818 */
[C---:B------:R-:W-:Y:S06]  /*5230*/  HMMA.16816.F32.BF16 R20, R72.reuse, R66, R20 ;  /* 0x000000424814723c */ /* 0x040fec0000041814 */
[C---:B----4-:R-:W-:Y:S06]  /*5240*/  HMMA.16816.F32.BF16 R16, R72.reuse, R60, R16 ;  /* 0x0000003c4810723c */ /* 0x050fec0000041810 */
[C---:B------:R-:W-:Y:S01]  /*5250*/  HMMA.16816.F32.BF16 R12, R72.reuse, R62, R12 ;  /* 0x0000003e480c723c */ /* 0x040fe2000004180c */
[----:B------:R-:W-:Y:S05]  /*5260*/  LDSM.16.M88.4 R60, [R232+0x2000] ;  /* 0x00200000e83c783b */ /* 0x000fea0000000200 */
[C---:B------:R-:W-:Y:S06]  /*5270*/  HMMA.16816.F32.BF16 R32, R72.reuse, R68, R32 ;  /* 0x000000444820723c */ /* 0x040fec0000041820 */
[C---:B------:R-:W-:Y:S01]  /*5280*/  HMMA.16816.F32.BF16 R28, R72.reuse, R70, R28 ;  /* 0x00000046481c723c */ /* 0x040fe2000004181c */
[----:B------:R-:W3:Y:S05]  /*5290*/  LDSM.16.M88.4 R68, [R231+0x3000] ;  /* 0x00300000e744783b */ /* 0x000eea0000000200 */
[C---:B------:R-:W-:Y:S01]  /*52a0*/  HMMA.16816.F32.BF16 R64, R72.reuse, R56, R44 ;  /* 0x000000384840723c */ /* 0x040fe2000004182c */
[----:B------:R-:W4:Y:S05]  /*52b0*/  LDSM.16.M88.4 R44, [R231+0x2000] ;  /* 0x00200000e72c783b */ /* 0x000f2a0000000200 */
[----:B------:R-:W-:Y:S01]  /*52c0*/  HMMA.16816.F32.BF16 R76, R72, R58, R76 ;  /* 0x0000003a484c723c */ /* 0x000fe2000004184c */
[----:B------:R-:W4:Y:S04]  /*52d0*/  LDSM.16.M88.4 R72, [R231+0x2800] ;  /* 0x00280000e748783b */ /* 0x000f280000000200 */
[----:B------:R-:W4:Y:S01]  /*52e0*/  LDSM.16.M88.4 R56, [R231+0x3800] ;  /* 0x00380000e738783b */ /* 0x000f220000000200 */
[C---:B--2---:R-:W-:Y:S06]  /*52f0*/  HMMA.16816.F32.BF16 R16, R40.reuse, R48, R16 ;  /* 0x000000302810723c */ /* 0x044fec0000041810 */
[C---:B------:R-:W-:Y:S01]  /*5300*/  HMMA.16816.F32.BF16 R12, R40.reuse, R50, R12 ;  /* 0x00000032280c723c */ /* 0x040fe2000004180c */
[----:B------:R-:W-:Y:S05]  /*5310*/  LDSM.16.M88.4 R48, [R230+0x2000] ;  /* 0x00200000e630783b */ /* 0x000fea0000000200 */
[C---:B-1----:R-:W-:Y:S06]  /*5320*/  HMMA.16816.F32.BF16 R32, R40.reuse, R8, R32 ;  /* 0x000000082820723c */ /* 0x042fec0000041820 */
        /* <DEDUP_REMOVED lines=16> */
[----:B------:R-:W-:Y:S05]  /*5430*/  LDSM.16.M88.4 R72, [R220+0x2800] ;  /* 0x00280000dc48783b */ /* 0x000fea0000000200 */
[C---:B------:R-:W-:Y:S01]  /*5440*/  HMMA.16816.F32.BF16 R68, R60.reuse, R56, R64 ;  /* 0x000000383c44723c */ /* 0x040fe20000041840 */
[----:B------:R-:W3:Y:S05]  /*5450*/  LDSM.16.M88.4 R64, [R229+0x2000] ;  /* 0x00200000e540783b */ /* 0x000eea0000000200 */
        /* <DEDUP_REMOVED lines=8> */
[----:B------:R-:W-:Y:S05]  /*54e0*/  LDSM.16.M88.4 R52, [R233+0xc800] ;  /* 0x00c80000e934783b */ /* 0x000fea0000000200 */
[C---:B-----5:R-:W-:Y:S06]  /*54f0*/  HMMA.16816.F32.BF16 R16, R48.reuse, R40, R16 ;  /* 0x000000283010723c */ /* 0x060fec0000041810 */
[C---:B------:R-:W-:Y:S01]  /*5500*/  HMMA.16816.F32.BF16 R12, R48.reuse, R42, R12 ;  /* 0x0000002a300c723c */ /* 0x040fe2000004180c */
[----:B------:R-:W1:Y:S05]  /*5510*/  LDSM.16.M88.4 R40, [R234+0x4000] ;  /* 0x00400000ea28783b */ /* 0x000e6a0000000200 */
[C---:B------:R-:W-:Y:S06]  /*5520*/  HMMA.16816.F32.BF16 R68, R48.reuse, R36, R68 ;  /* 0x000000243044723c */ /* 0x040fec0000041844 */
[----:B------:R-:W-:Y:S01]  /*5530*/  HMMA.16816.F32.BF16 R76, R48, R38, R76 ;  /* 0x00000026304c723c */ /* 0x000fe2000004184c */
[----:B------:R-:W2:Y:S04]  /*5540*/  LDSM.16.M88.4 R48, [R233+0xd000] ;  /* 0x00d00000e930783b */ /* 0x000ea80000000200 */
[----:B------:R-:W5:Y:S01]  /*5550*/  LDSM.16.M88.4 R36, [R233+0xd800] ;  /* 0x00d80000e924783b */ /* 0x000f620000000200 */
[C---:B---3--:R-:W-:Y:S06]  /*5560*/  HMMA.16816.F32.BF16 R32, R64.reuse, R44, R32 ;  /* 0x0000002c4020723c */ /* 0x048fec0000041820 */
[C---:B------:R-:W-:Y:S01]  /*5570*/  HMMA.16816.F32.BF16 R28, R64.reuse, R46, R28 ;  /* 0x0000002e401c723c */ /* 0x040fe2000004181c */
[----:B------:R-:W-:Y:S05]  /*5580*/  LDSM.16.M88.4 R44, [R231+0x4000] ;  /* 0x00400000e72c783b */ /* 0x000fea0000000200 */
[C---:B------:R-:W-:Y:S06]  /*5590*/  HMMA.16816.F32.BF16 R24, R64.reuse, R72, R24 ;  /* 0x000000484018723c */ /* 0x040fec0000041818 */
[C---:B------:R-:W-:Y:S01]  /*55a0*/  HMMA.16816.F32.BF16 R20, R64.reuse, R74, R20 ;  /* 0x0000004a4014723c */ /* 0x040fe20000041814 */
[----:B------:R-:W-:Y:S05]  /*55b0*/  LDSM.16.M88.4 R72, [R231+0x4800] ;  /* 0x00480000e748783b */ /* 0x000fea0000000200 */
[C---:B----4-:R-:W-:Y:S06]  /*55c0*/  HMMA.16816.F32.BF16 R16, R64.reuse, R60, R16 ;  /* 0x0000003c4010723c */ /* 0x050fec0000041810 */
[C---:B------:R-:W-:Y:S01]  /*55d0*/  HMMA.16816.F32.BF16 R12, R64.reuse, R62, R12 ;  /* 0x0000003e400c723c */ /* 0x040fe2000004180c */
[----:B------:R-:W3:Y:S05]  /*55e0*/  LDSM.16.M88.4 R60, [R232+0x4000] ;  /* 0x00400000e83c783b */ /* 0x000eea0000000200 */
[C---:B------:R-:W-:Y:S06]  /*55f0*/  HMMA.16816.F32.BF16 R68, R64.reuse, R56, R68 ;  /* 0x000000384044723c */ /* 0x040fec0000041844 */
[----:B------:R-:W-:Y:S01]  /*5600*/  HMMA.16816.F32.BF16 R76, R64, R58, R76 ;  /* 0x0000003a404c723c */ /* 0x000fe2000004184c */
[----:B------:R-:W4:Y:S04]  /*5610*/  LDSM.16.M88.4 R64, [R231+0x5000] ;  /* 0x00500000e740783b */ /* 0x000f280000000200 */
[----:B------:R-:W4:Y:S01]  /*5620*/  LDSM.16.M88.4 R56, [R231+0x5800] ;  /* 0x00580000e738783b */ /* 0x000f220000000200 */
        /* <DEDUP_REMOVED lines=9> */
[C---:B-----5:R-:W-:Y:S06]  /*56c0*/  HMMA.16816.F32.BF16 R68, R40.reuse, R36, R68 ;  /* 0x000000242844723c */ /* 0x060fec0000041844 */
        /* <DEDUP_REMOVED lines=68> */
[----:B-1----:R-:W-:Y:S01]  /*5b10*/  HMMA.16816.F32.BF16 R32, R48, R8, R32 ;  /* 0x000000083020723c */ /* 0x002fe20000041820 */
[----:B------:R-:W-:-:S05]  /*5b20*/  DEPBAR.LE SB0, 0x0 ;  /* 0x000080000000791a */ /* 0x000fca0000000000 */
[----:B------:R-:W-:Y:S01]  /*5b30*/  HMMA.16816.F32.BF16 R28, R48, R10, R28 ;  /* 0x0000000a301c723c */ /* 0x000fe2000004181c */
[----:B------:R-:W-:-:S05]  /*5b40*/  IMAD.U32 R9, RZ, RZ, UR20 ;  /* 0x00000014ff097e24 */ /* 0x000fca000f8e00ff */
[----:B------:R-:W-:Y:S01]  /*5b50*/  HMMA.16816.F32.BF16 R24, R48, R52, R24 ;  /* 0x000000343018723c */ /* 0x000fe20000041818 */
[----:B------:R-:W-:-:S05]  /*5b60*/  VIADDMNMX R2, R80, 0x8, R9, PT ;  /* 0x0000000850027846 */ /* 0x000fca0003800109 */
[C---:B------:R-:W-:Y:S06]  /*5b70*/  HMMA.16816.F32.BF16 R20, R48.reuse, R54, R20 ;  /* 0x000000363014723c */ /* 0x040fec0000041814 */
[C---:B--2---:R-:W-:Y:S06]  /*5b80*/  HMMA.16816.F32.BF16 R16, R48.reuse, R40, R16 ;  /* 0x000000283010723c */ /* 0x044fec0000041810 */
[----:B------:R-:W-:Y:S01]  /*5b90*/  HMMA.16816.F32.BF16 R12, R48, R42, R12 ;  /* 0x0000002a300c723c */ /* 0x000fe2000004180c */
[----:B------:R-:W-:-:S04]  /*5ba0*/  SHF.L.U32 R40, R81, 0x1, RZ ;  /* 0x0000000151287819 */ /* 0x000fc800000006ff */
[----:B------:R-:W-:Y:S01]  /*5bb0*/  LOP3.LUT R40, R40, 0x6, RZ, 0xc0, !PT ;  /* 0x0000000628287812 */ /* 0x000fe200078ec0ff */
[C---:B-----5:R-:W-:Y:S06]  /*5bc0*/  HMMA.16816.F32.BF16 R68, R48.reuse, R36, R68 ;  /* 0x000000243044723c */ /* 0x060fec0000041844 */
[----:B------:R-:W-:Y:S06]  /*5bd0*/  HMMA.16816.F32.BF16 R76, R48, R38, R76 ;  /* 0x00000026304c723c */ /* 0x000fec000004184c */
[C---:B---3--:R-:W-:Y:S06]  /*5be0*/  HMMA.16816.F32.BF16 R32, R64.reuse, R44, R32 ;  /* 0x0000002c4020723c */ /* 0x048fec0000041820 */
[C---:B------:R-:W-:Y:S06]  /*5bf0*/  HMMA.16816.F32.BF16 R28, R64.reuse, R46, R28 ;  /* 0x0000002e401c723c */ /* 0x040fec000004181c */
[C---:B------:R-:W-:Y:S06]  /*5c00*/  HMMA.16816.F32.BF16 R24, R64.reuse, R72, R24 ;  /* 0x000000484018723c */ /* 0x040fec0000041818 */
[C---:B------:R-:W-:Y:S06]  /*5c10*/  HMMA.16816.F32.BF16 R20, R64.reuse, R74, R20 ;  /* 0x0000004a4014723c */ /* 0x040fec0000041814 */
[C---:B----4-:R-:W-:Y:S06]  /*5c20*/  HMMA.16816.F32.BF16 R16, R64.reuse, R60, R16 ;  /* 0x0000003c4010723c */ /* 0x050fec0000041810 */
[C---:B------:R-:W-:Y:S06]  /*5c30*/  HMMA.16816.F32.BF16 R12, R64.reuse, R62, R12 ;  /* 0x0000003e400c723c */ /* 0x040fec000004180c */
[C---:B------:R-:W-:Y:S06]  /*5c40*/  HMMA.16816.F32.BF16 R68, R64.reuse, R56, R68 ;  /* 0x000000384044723c */ /* 0x040fec0000041844 */
[----:B------:R-:W-:Y:S01]  /*5c50*/  HMMA.16816.F32.BF16 R76, R64, R58, R76 ;  /* 0x0000003a404c723c */ /* 0x000fe2000004184c */
[----:B------:R-:W-:Y:S06]  /*5c60*/  BAR.SYNC.DEFER_BLOCKING 0x0 ;  /* 0x0000000000007b1d */ /* 0x000fec0000010000 */
[----:B------:R-:W-:-:S02]  /*5c70*/  NOP ;  /* 0x0000000000007918 */ /* 0x000fc40000000000 */
[----:B------:R-:W-:-:S15]  /*5c80*/  @!P6 BRA `(.L_x_1563) ;  /* 0x000000100004e947 */ /* 0x000fde0003800000 */
[----:B------:R-:W-:-:S13]  /*5c90*/  PLOP3.LUT P0, PT, PT, PT, UP6, 0x40, 0x0 ;  /* 0x000000000000781c */ /* 0x000fda0003f0e868 */
[----:B------:R-:W-:Y:S05]  /*5ca0*/  @P0 BRA `(.L_x_1564) ;  /* 0x0000000400280947 */ /* 0x000fea0003800000 */
        /* <DEDUP_REMOVED lines=52> */
[----:B------:R-:W-:Y:S02]  /*5ff0*/  IMAD.U32 R10, RZ, RZ, UR34 ;  /* 0x00000022ff0a7e24 */ /* 0x000fe4000f8e00ff */
[----:B------:R-:W-:Y:S02]  /*6000*/  IMAD.U32 R11, RZ, RZ, UR35 ;  /* 0x00000023ff0b7e24 */ /* 0x000fe4000f8e00ff */
[----:B------:R-:W2:Y:S04]  /*6010*/  LDG.E R9, desc[UR22][R36.64] ;  /* 0x0000001624097981 */ /* 0x000ea8000c1e1900 */
[----:B------:R1:W2:Y:S01]  /*6020*/  LDG.E R8, desc[UR22][R10.64] ;  /* 0x000000160a087981 */ /* 0x0002a2000c1e1900 */
        /* <DEDUP_REMOVED lines=9> */
[----:B------:R-:W-:-:S04]  /*60c0*/  IMAD.U32 R10, RZ, RZ, UR30 ;  /* 0x0000001eff0a7e24 */ /* 0x000fc8000f8e00ff */
[----:B------:R-:W-:Y:S01]  /*60d0*/  IMAD.U32 R11, RZ, RZ, UR12 ;  /* 0x0000000cff0b7e24 */ /* 0x000fe2000f8e00ff */
[----:B--2---:R-:W-:-:S04]  /*60e0*/  IADD3 R8, -R9, R8, RZ ;  /* 0x0000000809087210 */ /* 0x004fc80007ffe1ff */
[----:B------:R-:W-:Y:S01]  /*60f0*/  SHF.R.S32.HI R41, RZ, 0x1f, R8 ;  /* 0x0000001fff297819 */ /* 0x000fe20000011408 */
[----:B------:R-:W-:-:S04]  /*6100*/  IMAD.WIDE.U32 R42, R8, UR16, R10 ;  /* 0x00000010082a7c25 */ /* 0x000fc8000f8e000a */
[----:B------:R-:W-:-:S04]  /*6110*/  IMAD R41, R41, UR16, RZ ;  /* 0x0000001029297c24 */ /* 0x000fc8000f8e02ff */
[----:B------:R-:W-:-:S05]  /*6120*/  IMAD R41, R8, UR17, R41 ;  /* 0x0000001108297c24 */ /* 0x000fca000f8e0229 */
[----:B------:R-:W-:Y:S01]  /*6130*/  IADD3 R41, R43, R41, RZ ;  /* 0x000000292b297210 */ /* 0x000fe20007ffe0ff */
[----:B------:R-:W-:Y:S06]  /*6140*/  BRA `(.L_x_1565) ;  /* 0x0000000000107947 */ /* 0x000fec0003800000 */
.L_x_1564:
[----:B------:R-:W-:-:S04]  /*6150*/  ULEA UR12, -UR8, URZ, 0x6 ;  /* 0x0000003f080c7291 */ /* 0x000fc8000f8e313f */
[----:B------:R-:W-:Y:S02]  /*6160*/  USHF.R.S32.HI UR16, URZ, 0x1f, UR12 ;  /* 0x0000001f3f107899 */ /* 0x000fe4000801140c */
[----:B------:R-:W-:-:S04]  /*6170*/  MOV R42, UR12 ;  /* 0x0000000c002a7c02 */ /* 0x000fc80008000f00 */
[----:B------:R-:W-:-:S07]  /*6180*/  MOV R41, UR16 ;  /* 0x0000001000297c02 */ /* 0x000fce0008000f00 */
.L_x_1565:
[----:B------:R-:W-:Y:S01]  /*6190*/  ULDC UR12, c[0x0][0x2d0] ;  /* 0x0000b400000c7ab9 */ /* 0x000fe20000000800 */
[----:B------:R-:W-:Y:S01]  /*61a0*/  BSSY B0, `(.L_x_1566) ;  /* 0x00000ac000007945 */ /* 0x000fe20003800000 */
[----:B------:R-:W-:Y:S02]  /*61b0*/  ISETP.GE.AND P4, PT, R6, UR12, PT ;  /* 0x0000000c06007c0c */ /* 0x000fe4000bf86270 */
[----:B------:R-:W-:Y:S02]  /*61c0*/  ISETP.GE.AND P5, PT, R236, UR12, PT ;  /* 0x0000000cec007c0c */ /* 0x000fe4000bfa6270 */
[----:B------:R-:W-:Y:S02]  /*61d0*/  ISETP.GE.AND P3, PT, R4, UR12, PT ;  /* 0x0000000c04007c0c */ /* 0x000fe4000bf66270 */
[----:B------:R-:W-:-:S07]  /*61e0*/  ISETP.GE.AND P2, PT, R3, UR12, PT ;  /* 0x0000000c03007c0c */ /* 0x000fce000bf46270 */
[----:B------:R-:W1:Y:S01]  /*61f0*/  @!P4 LDC.64 R8, c[0x0][0x218] ;  /* 0x00008600ff08cb82 */ /* 0x000e620000000a00 */
[CC--:B------:R-:W-:Y:S01]  /*6200*/  @!P4 IADD3 R43, P0, R42.reuse, R165.reuse, RZ ;  /* 0x000000a52a2bc210 */ /* 0x0c0fe20007f1e0ff */
[----:B------:R2:W-:Y:S01]  /*6210*/  @P5 STS.128 [R235+0x8000], RZ ;  /* 0x008000ffeb005388 */ /* 0x0005e20000000c00 */
[----:B------:R-:W-:-:S03]  /*6220*/  @!P5 IADD3 R3, P1, R42, R165, RZ ;  /* 0x000000a52a03d210 */ /* 0x000fc60007f3e0ff */
[C-C-:B------:R-:W-:Y:S02]  /*6230*/  @!P4 IMAD.X R4, R41.reuse, 0x1, R166.reuse, P0 ;  /* 0x000000012904c824 */ /* 0x140fe400000e06a6 */
[----:B------:R-:W3:Y:S01]  /*6240*/  @!P5 LDC.64 R10, c[0x0][0x218] ;  /* 0x00008600ff0adb82 */ /* 0x000ee20000000a00 */
[----:B------:R-:W-:-:S07]  /*6250*/  @!P5 IMAD.X R6, R41, 0x1, R166, P1 ;  /* 0x000000012906d824 */ /* 0x000fce00008e06a6 */
[----:B------:R-:W4:Y:S08]  /*6260*/  @!P3 LDC.64 R38, c[0x0][0x218] ;  /* 0x00008600ff26bb82 */ /* 0x000f300000000a00 */
[----:B------:R-:W5:Y:S01]  /*6270*/  @!P2 LDC.64 R36, c[0x0][0x218] ;  /* 0x00008600ff24ab82 */ /* 0x000f620000000a00 */
[----:B-1----:R-:W-:-:S04]  /*6280*/  @!P4 LEA R44, P0, R43, R8, 0x1 ;  /* 0x000000082b2cc211 */ /* 0x002fc800078008ff */
[----:B------:R-:W-:Y:S02]  /*6290*/  @!P4 LEA.HI.X R45, R43, R9, R4, 0x1, P0 ;  /* 0x000000092b2dc211 */ /* 0x000fe400000f0c04 */
[----:B------:R-:W-:Y:S01]  /*62a0*/  @!P3 IADD3 R4, P0, R42, R165, RZ ;  /* 0x000000a52a04b210 */ /* 0x000fe20007f1e0ff */
[----:B------:R-:W1:Y:S01]  /*62b0*/  @!P5 LDC.64 R8, c[0x0][0x218] ;  /* 0x00008600ff08db82 */ /* 0x000e620000000a00 */
[----:B---3--:R-:W-:-:S04]  /*62c0*/  @!P5 LEA R58, P1, R3, R10, 0x1 ;  /* 0x0000000a033ad211 */ /* 0x008fc800078208ff */
[----:B------:R-:W-:Y:S01]  /*62d0*/  @!P5 LEA.HI.X R59, R3, R11, R6, 0x1, P1 ;  /* 0x0000000b033bd211 */ /* 0x000fe200008f0c06 */
[C---:B------:R-:W-:Y:S01]  /*62e0*/  @!P3 IMAD.X R6, R41.reuse, 0x1, R166, P0 ;  /* 0x000000012906b824 */ /* 0x040fe200000e06a6 */
[----:B------:R-:W-:Y:S01]  /*62f0*/  @!P2 IADD3 R3, P0, R42, R165, RZ ;  /* 0x000000a52a03a210 */ /* 0x000fe20007f1e0ff */
[----:B------:R-:W3:Y:S01]  /*6300*/  @!P4 LDC.64 R10, c[0x0][0x218] ;  /* 0x00008600ff0acb82 */ /* 0x000ee20000000a00 */
[C---:B----4-:R-:W-:Y:S01]  /*6310*/  @!P3 LEA R50, P1, R4.reuse, R38, 0x1 ;  /* 0x000000260432b211 */ /* 0x050fe200078208ff */
[----:B------:R-:W-:Y:S01]  /*6320*/  @!PT LDS RZ, [RZ] ;  /* 0x00000000fffff984 */ /* 0x000fe20000000800 */
[----:B------:R-:W-:Y:S01]  /*6330*/  @!PT LDS RZ, [RZ] ;  /* 0x00000000fffff984 */ /* 0x000fe20000000800 */
[----:B------:R-:W-:Y:S01]  /*6340*/  @!PT LDS RZ, [RZ] ;  /* 0x00000000fffff984 */ /* 0x000fe20000000800 */
[----:B------:R4:W-:Y:S03]  /*6350*/  @!P5 LDGSTS.E.BYPASS.LTC128B.128 [R235+0x8000], desc[UR22][R58.64] ;  /* 0x080000003aebdfae */ /* 0x0009e6000b901d56 */
[----:B------:R-:W-:Y:S01]  /*6360*/  @!P3 LEA.HI.X R51, R4, R39, R6, 0x1, P1 ;  /* 0x000000270433b211 */ /* 0x000fe200008f0c06 */
[----:B------:R-:W-:Y:S01]  /*6370*/  @!P2 IMAD.X R6, R41, 0x1, R166, P0 ;  /* 0x000000012906a824 */ /* 0x000fe200000e06a6 */
[----:B------:R-:W-:Y:S01]  /*6380*/  IADD3 R4, P1, R42, UR27, RZ ;  /* 0x0000001b2a047c10 */ /* 0x000fe2000ff3e0ff */
[----:B------:R-:W2:Y:S01]  /*6390*/  @!P3 LDC.64 R38, c[0x0][0x218] ;  /* 0x00008600ff26bb82 */ /* 0x000ea20000000a00 */
[C---:B-----5:R-:W-:Y:S01]  /*63a0*/  @!P2 LEA R48, P0, R3.reuse, R36, 0x1 ;  /* 0x000000240330a211 */ /* 0x060fe200078008ff */
[----:B------:R1:W-:Y:S03]  /*63b0*/  @P4 STS.128 [R235+0xa000], RZ ;  /* 0x00a000ffeb004388 */ /* 0x0003e60000000c00 */
[----:B------:R-:W-:Y:S01]  /*63c0*/  @!P2 LEA.HI.X R49, R3, R37, R6, 0x1, P0 ;  /* 0x000000250331a211 */ /* 0x000fe200000f0c06 */
[----:B------:R-:W-:Y:S01]  /*63d0*/  @!PT LDS RZ, [RZ] ;  /* 0x00000000fffff984 */ /* 0x000fe20000000800 */
[----:B------:R-:W-:Y:S01]  /*63e0*/  @!PT LDS RZ, [RZ] ;  /* 0x00000000fffff984 */ /* 0x000fe20000000800 */
[----:B------:R-:W-:Y:S01]  /*63f0*/  @!PT LDS RZ, [RZ] ;  /* 0x00000000fffff984 */ /* 0x000fe20000000800 */
[----:B------:R5:W-:Y:S01]  /*6400*/  @!P4 LDGSTS.E.BYPASS.LTC128B.128 [R235+0xa000], desc[UR22][R44.64+0x80] ;  /* 0x0a0000802cebcfae */ /* 0x000be2000b901d56 */
[----:B------:R-:W-:Y:S01]  /*6410*/  IADD3.X R3, R41, UR26, RZ, P1, !PT ;  /* 0x0000001a29037c10 */ /* 0x000fe20008ffe4ff */
[----:B------:R-:W4:Y:S01]  /*6420*/  @!P2 LDC.64 R36, c[0x0][0x218] ;  /* 0x00008600ff24ab82 */ /* 0x000f220000000a00 */
[CC--:B------:R-:W-:Y:S01]  /*6430*/  @!P5 IADD3 R43, P0, R4.reuse, R165.reuse, RZ ;  /* 0x000000a5042bd210 */ /* 0x0c0fe20007f1e0ff */
[----:B------:R2:W-:Y:S03]  /*6440*/  @P3 STS.128 [R235+0xc000], RZ ;  /* 0x00c000ffeb003388 */ /* 0x0005e60000000c00 */
[----:B-1----:R-:W-:Y:S01]  /*6450*/  @!P5 LEA R54, P1, R43, R8, 0x1 ;  /* 0x000000082b36d211 */ /* 0x002fe200078208ff */
[----:B------:R-:W-:Y:S01]  /*6460*/  @!P5 IMAD.X R46, R3, 0x1, R166, P0 ;  /* 0x00000001032ed824 */ /* 0x000fe200000e06a6 */
[----:B------:R-:W-:Y:S01]  /*6470*/  @!P4 IADD3 R6, P0, R4, R165, RZ ;  /* 0x000000a50406c210 */ /* 0x000fe20007f1e0ff */
[----:B------:R-:W-:Y:S01]  /*6480*/  @!PT LDS RZ, [RZ] ;  /* 0x00000000fffff984 */ /* 0x000fe20000000800 */
[----:B------:R-:W-:Y:S01]  /*6490*/  @!PT LDS RZ, [RZ] ;  /* 0x00000000fffff984 */ /* 0x000fe20000000800 */
[----:B------:R-:W-:Y:S01]  /*64a0*/  @!PT LDS RZ, [RZ] ;  /* 0x00000000fffff984 */ /* 0x000fe20000000800 */
[----:B------:R1:W-:Y:S03]  /*64b0*/  @!P3 LDGSTS.E.BYPASS.LTC128B.128 [R235+0xc000], desc[UR22][R50.64+0x100] ;  /* 0x0c00010032ebbfae */ /* 0x0003e6000b901d56 */
[----:B------:R-:W-:Y:S01]  /*64c0*/  @!P5 LEA.HI.X R55, R43, R9, R46, 0x1, P1 ;  /* 0x000000092b37d211 */ /* 0x000fe200008f0c2e */
[----:B------:R-:W-:Y:S01]  /*64d0*/  @!P4 IMAD.X R8, R3, 0x1, R166, P0 ;  /* 0x000000010308c824 */ /* 0x000fe200000e06a6 */
[----:B---3--:R-:W-:Y:S01]  /*64e0*/  @!P4 LEA R52, P1, R6, R10, 0x1 ;  /* 0x0000000a0634c211 */ /* 0x008fe200078208ff */
[----:B------:R3:W-:Y:S01]  /*64f0*/  @P2 STS.128 [R235+0xe000], RZ ;  /* 0x00e000ffeb002388 */ /* 0x0007e20000000c00 */
[----:B------:R-:W-:-:S02]  /*6500*/  @!P3 IADD3 R10, P0, R4, R165, RZ ;  /* 0x000000a5040ab210 */ /* 0x000fc40007f1e0ff */
[----:B------:R-:W-:Y:S01]  /*6510*/  @!P4 LEA.HI.X R53, R6, R11, R8, 0x1, P1 ;  /* 0x0000000b0635c211 */ /* 0x000fe200008f0c08 */
[----:B------:R-:W-:Y:S01]  /*6520*/  @!PT LDS RZ, [RZ] ;  /* 0x00000000fffff984 */ /* 0x000fe20000000800 */
[----:B------:R-:W-:Y:S01]  /*6530*/  @!PT LDS RZ, [RZ] ;  /* 0x00000000fffff984 */ /* 0x000fe20000000800 */
[----:B------:R-:W-:Y:S01]  /*6540*/  @!PT LDS RZ, [RZ] ;  /* 0x00000000fffff984 */ /* 0x000fe20000000800 */
[----:B------:R3:W-:Y:S01]  /*6550*/  @!P2 LDGSTS.E.BYPASS.LTC128B.128 [R235+0xe000], desc[UR22][R48.64+0x180] ;  /* 0x0e00018030ebafae */ /* 0x0007e2000b901d56 */
[----:B--2---:R-:W-:Y:S01]  /*6560*/  @!P3 LEA R46, P1, R10, R38, 0x1 ;  /* 0x000000260a2eb211 */ /* 0x004fe200078208ff */
[C-C-:B------:R-:W-:Y:S01]  /*6570*/  @!P3 IMAD.X R11, R3.reuse, 0x1, R166.reuse, P0 ;  /* 0x00000001030bb824 */ /* 0x140fe200000e06a6 */
[----:B------:R-:W2:Y:S01]  /*6580*/  @!P5 LDC.64 R8, c[0x0][0x218] ;  /* 0x00008600ff08db82 */ /* 0x000ea20000000a00 */
[----:B------:R-:W-:Y:S01]  /*6590*/  @!P2 IADD3 R6, P0, R4, R165, RZ ;  /* 0x000000a50406a210 */ /* 0x000fe20007f1e0ff */
[----:B------:R1:W-:Y:S02]  /*65a0*/  @P5 STS.128 [R235+0x8800], RZ ;  /* 0x008800ffeb005388 */ /* 0x0003e40000000c00 */
[----:B------:R-:W-:Y:S02]  /*65b0*/  @!P3 LEA.HI.X R47, R10, R39, R11, 0x1, P1 ;  /* 0x000000270a2fb211 */ /* 0x000fe400008f0c0b */
[----:B------:R-:W-:Y:S01]  /*65c0*/  @!P2 IMAD.X R43, R3, 0x1, R166, P0 ;  /* 0x00000001032ba824 */ /* 0x000fe200000e06a6 */
[----:B----4-:R-:W-:Y:S01]  /*65d0*/  @!P2 LEA R56, P0, R6, R36, 0x1 ;  /* 0x000000240638a211 */ /* 0x010fe200078008ff */
[----:B------:R-:W5:Y:S01]  /*65e0*/  @!P4 LDC.64 R10, c[0x0][0x218] ;  /* 0x00008600ff0acb82 */ /* 0x000f620000000a00 */
[----:B------:R-:W-:Y:S01]  /*65f0*/  IADD3 R4, P1, R4, UR27, RZ ;  /* 0x0000001b04047c10 */ /* 0x000fe2000ff3e0ff */
[----:B------:R-:W-:Y:S01]  /*6600*/  @!PT LDS RZ, [RZ] ;  /* 0x00000000fffff984 */ /* 0x000fe20000000800 */
[----:B------:R-:W-:Y:S01]  /*6610*/  @!PT LDS RZ, [RZ] ;  /* 0x00000000fffff984 */ /* 0x000fe20000000800 */
[----:B------:R-:W-:Y:S01]  /*6620*/  @!PT LDS RZ, [RZ] ;  /* 0x00000000fffff984 */ /* 0x000fe20000000800 */
[----:B------:R-:W-:Y:S01]  /*6630*/  @!P5 LDGSTS.E.BYPASS.LTC128B.128 [R235+0x8800], desc[UR22][R54.64] ;  /* 0x0880000036ebdfae */ /* 0x000fe2000b901d56 */
[----:B------:R-:W-:-:S02]  /*6640*/  @!P2 LEA.HI.X R57, R6, R37, R43, 0x1, P0 ;  /* 0x000000250639a211 */ /* 0x000fc400000f0c2b */
[----:B------:R-:W-:Y:S01]  /*6650*/  IADD3.X R3, R3, UR26, RZ, P1, !PT ;  /* 0x0000001a03037c10 */ /* 0x000fe20008ffe4ff */
[----:B------:R4:W-:Y:S01]  /*6660*/  @P4 STS.128 [R235+0xa800], RZ ;  /* 0x00a800ffeb004388 */ /* 0x0009e20000000c00 */
[CC--:B------:R-:W-:Y:S01]  /*6670*/  @!P5 IADD3 R6, P0, R4.reuse, R165.reuse, RZ ;  /* 0x000000a50406d210 */ /* 0x0c0fe20007f1e0ff */
[----:B------:R-:W1:Y:S01]  /*6680*/  @!P3 LDC.64 R38, c[0x0][0x218] ;  /* 0x00008600ff26bb82 */ /* 0x000e620000000a00 */
[----:B------:R-:W-:Y:S01]  /*6690*/  @!P4 IADD3 R43, P1, R4, R165, RZ ;  /* 0x000000a5042bc210 */ /* 0x000fe20007f3e0ff */
[----:B------:R-:W-:Y:S01]  /*66a0*/  @!PT LDS RZ, [RZ] ;  /* 0x00000000fffff984 */ /* 0x000fe20000000800 */
[----:B------:R-:W-:Y:S01]  /*66b0*/  @!PT LDS RZ, [RZ] ;  /* 0x00000000fffff984 */ /* 0x000fe20000000800 */
[----:B------:R-:W-:Y:S01]  /*66c0*/  @!PT LDS RZ, [RZ] ;  /* 0x00000000fffff984 */ /* 0x000fe20000000800 */
[----:B------:R4:W-:Y:S02]  /*66d0*/  @!P4 LDGSTS.E.BYPASS.LTC128B.128 [R235+0xa800], desc[UR22][R52.64+0x80] ;  /* 0x0a80008034ebcfae */ /* 0x0009e4000b901d56 */
[C-C-:B------:R-:W-:Y:S02]  /*66e0*/  @!P5 IMAD.X R58, R3.reuse, 0x1, R166.reuse, P0 ;  /* 0x00000001033ad824 */ /* 0x140fe400000e06a6 */
[----:B------:R1:W-:Y:S02]  /*66f0*/  @P3 STS.128 [R235+0xc800], RZ ;  /* 0x00c800ffeb003388 */ /* 0x0003e40000000c00 */
[----:B------:R-:W4:Y:S01]  /*6700*/  @!P2 LDC.64 R36, c[0x0][0x218] ;  /* 0x00008600ff24ab82 */ /* 0x000f220000000a00 */
[C---:B--2---:R-:W-:Y:S01]  /*6710*/  @!P5 LEA R60, P0, R6.reuse, R8, 0x1 ;  /* 0x00000008063cd211 */ /* 0x044fe200078008ff */
[----:B------:R-:W-:Y:S01]  /*6720*/  @!P4 IMAD.X R8, R3, 0x1, R166, P1 ;  /* 0x000000010308c824 */ /* 0x000fe200008e06a6 */
[----:B------:R-:W-:Y:S01]  /*6730*/  @!PT LDS RZ, [RZ] ;  /* 0x00000000fffff984 */ /* 0x000fe20000000800 */
[----:B------:R-:W-:Y:S01]  /*6740*/  @!PT LDS RZ, [RZ] ;  /* 0x00000000fffff984 */ /* 0x000fe20000000800 */
[----:B------:R-:W-:Y:S01]  /*6750*/  @!PT LDS RZ, [RZ] ;  /* 0x00000000fffff984 */ /* 0x000fe20000000800 */
[----:B------:R2:W-:Y:S02]  /*6760*/  @!P3 LDGSTS.E.BYPASS.LTC128B.128 [R235+0xc800], desc[UR22][R46.64+0x100] ;  /* 0x0c8001002eebbfae */ /* 0x0005e4000b901d56 */
[----:B------:R-:W-:-:S02]  /*6770*/  @!P5 LEA.HI.X R61, R6, R9, R58, 0x1, P0 ;  /* 0x00000009063dd211 */ /* 0x000fc400000f0c3a */
[----:B------:R-:W-:Y:S01]  /*6780*/  @!P3 IADD3 R6, P0, R4, R165, RZ ;  /* 0x000000a50406b210 */ /* 0x000fe20007f1e0ff */
[----:B------:R2:W-:Y:S01]  /*6790*/  @P2 STS.128 [R235+0xe800], RZ ;  /* 0x00e800ffeb002388 */ /* 0x0005e20000000c00 */
[----:B-----5:R-:W-:-:S03]  /*67a0*/  @!P4 LEA R44, P1, R43, R10, 0x1 ;  /* 0x0000000a2b2cc211 */ /* 0x020fc600078208ff */
[----:B------:R-:W-:Y:S01]  /*67b0*/  @!PT LDS RZ, [RZ] ;  /* 0x00000000fffff984 */ /* 0x000fe20000000800 */
[----:B------:R-:W-:Y:S01]  /*67c0*/  @!PT LDS RZ, [RZ] ;  /* 0x00000000fffff984 */ /* 0x000fe20000000800 */
[----:B------:R-:W-:Y:S01]  /*67d0*/  @!PT LDS RZ, [RZ] ;  /* 0x00000000fffff984 */ /* 0x000fe20000000800 */
[----:B------:R2:W-:Y:S01]  /*67e0*/  @!P2 LDGSTS.E.BYPASS.LTC128B.128 [R235+0xe800], desc[UR22][R56.64+0x180] ;  /* 0x0e80018038ebafae */ /* 0x0005e2000b901d56 */
[----:B------:R-:W-:Y:S01]  /*67f0*/  @!P4 LEA.HI.X R45, R43, R11, R8, 0x1, P1 ;  /* 0x0000000b2b2dc211 */ /* 0x000fe200008f0c08 */
[C-C-:B------:R-:W-:Y:S01]  /*6800*/  @!P3 IMAD.X R43, R3.reuse, 0x1, R166.reuse, P0 ;  /* 0x00000001032bb824 */ /* 0x140fe200000e06a6 */
[----:B------:R-:W5:Y:S01]  /*6810*/  @!P5 LDC.64 R8, c[0x0][0x218] ;  /* 0x00008600ff08db82 */ /* 0x000f620000000a00 */
[----:B-1----:R-:W-:Y:S01]  /*6820*/  @!P3 LEA R50, P1, R6, R38, 0x1 ;  /* 0x000000260632b211 */ /* 0x002fe200078208ff */
[----:B------:R2:W-:Y:S01]  /*6830*/  @P5 STS.128 [R235+0x9000], RZ ;  /* 0x009000ffeb005388 */ /* 0x0005e20000000c00 */
[----:B---3--:R-:W-:Y:S02]  /*6840*/  @!P2 IADD3 R48, P0, R4, R165, RZ ;  /* 0x000000a50430a210 */ /* 0x008fe40007f1e0ff */
[----:B------:R-:W-:Y:S01]  /*6850*/  @!P3 LEA.HI.X R51, R6, R39, R43, 0x1, P1 ;  /* 0x000000270633b211 */ /* 0x000fe200008f0c2b */
[----:B------:R-:W-:Y:S01]  /*6860*/  @!PT LDS RZ, [RZ] ;  /* 0x00000000fffff984 */ /* 0x000fe20000000800 */
[----:B------:R-:W-:Y:S01]  /*6870*/  @!PT LDS RZ, [RZ] ;  /* 0x00000000fffff984 */ /* 0x000fe20000000800 */
[----:B------:R-:W-:Y:S01]  /*6880*/  @!PT LDS RZ, [RZ] ;  /* 0x00000000fffff984 */ /* 0x000fe20000000800 */
[----:B------:R2:W-:Y:S01]  /*6890*/  @!P5 LDGSTS.E.BYPASS.LTC128B.128 [R235+0x9000], desc[UR22][R60.64] ;  /* 0x090000003cebdfae */ /* 0x0005e2000b901d56 */
[----:B------:R-:W-:Y:S01]  /*68a0*/  IADD3 R6, P1, R4, UR27, RZ ;  /* 0x0000001b04067c10 */ /* 0x000fe2000ff3e0ff */
[----:B------:R-:W1:Y:S01]  /*68b0*/  @!P4 LDC.64 R10, c[0x0][0x218] ;  /* 0x00008600ff0acb82 */ /* 0x000e620000000a00 */
[C---:B------:R-:W-:Y:S01]  /*68c0*/  @!P2 IMAD.X R4, R3.reuse, 0x1, R166, P0 ;  /* 0x000000010304a824 */ /* 0x040fe200000e06a6 */
[----:B----4-:R-:W-:Y:S01]  /*68d0*/  @!P2 LEA R36, P0, R48, R36, 0x1 ;  /* 0x000000243024a211 */ /* 0x010fe200078008ff */
[----:B------:R2:W-:Y:S01]  /*68e0*/  @P4 STS.128 [R235+0xb000], RZ ;  /* 0x00b000ffeb004388 */ /* 0x0005e20000000c00 */
[----:B------:R-:W-:-:S02]  /*68f0*/  IADD3.X R3, R3, UR26, RZ, P1, !PT ;  /* 0x0000001a03037c10 */ /* 0x000fc40008ffe4ff */
[----:B------:R-:W-:Y:S01]  /*6900*/  @!P2 LEA.HI.X R37, R48, R37, R4, 0x1, P0 ;  /* 0x000000253025a211 */ /* 0x000fe200000f0c04 */
[----:B------:R-:W-:Y:S01]  /*6910*/  @!PT LDS RZ, [RZ] ;  /* 0x00000000fffff984 */ /* 0x000fe20000000800 */
[----:B------:R-:W-:Y:S01]  /*6920*/  @!PT LDS RZ, [RZ] ;  /* 0x00000000fffff984 */ /* 0x000fe20000000800 */
[----:B------:R-:W-:Y:S01]  /*6930*/  @!PT LDS RZ, [RZ] ;  /* 0x00000000fffff984 */ /* 0x000fe20000000800 */
[----:B------:R2:W-:Y:S01]  /*6940*/  @!P4 LDGSTS.E.BYPASS.LTC128B.128 [R235+0xb000], desc[UR22][R44.64+0x80] ;  /* 0x0b0000802cebcfae */ /* 0x0005e2000b901d56 */
[----:B------:R-:W3:Y:S01]  /*6950*/  @!P3 LDC.64 R38, c[0x0][0x218] ;  /* 0x00008600ff26bb82 */ /* 0x000ee20000000a00 */
[CC--:B------:R-:W-:Y:S02]  /*6960*/  @!P5 IADD3 R4, P0, R6.reuse, R165.reuse, RZ ;  /* 0x000000a50604d210 */ /* 0x0c0fe40007f1e0ff */
[----:B------:R-:W-:Y:S01]  /*6970*/  @!P4 IADD3 R43, P1, R6, R165, RZ ;  /* 0x000000a5062bc210 */ /* 0x000fe20007f3e0ff */
[----:B------:R2:W-:Y:S02]  /*6980*/  @P3 STS.128 [R235+0xd000], RZ ;  /* 0x00d000ffeb003388 */ /* 0x0005e40000000c00 */
[C-C-:B------:R-:W-:Y:S01]  /*6990*/  @!P5 IMAD.X R48, R3.reuse, 0x1, R166.reuse, P0 ;  /* 0x000000010330d824 */ /* 0x140fe200000e06a6 */
[C---:B-----5:R-:W-:Y:S01]  /*69a0*/  @!P5 LEA R52, P0, R4.reuse, R8, 0x1 ;  /* 0x000000080434d211 */ /* 0x060fe200078008ff */
        /* <DEDUP_REMOVED lines=8> */
[----:B-1----:R-:W-:-:S03]  /*6a30*/  @!P4 LEA R10, P1, R43, R10, 0x1 ;  /* 0x0000000a2b0ac211 */ /* 0x002fc600078208ff */
[----:B------:R-:W-:Y:S01]  /*6a40*/  @!PT LDS RZ, [RZ] ;  /* 0x00000000fffff984 */ /* 0x000fe20000000800 */
[----:B------:R-:W-:Y:S01]  /*6a50*/  @!PT LDS RZ, [RZ] ;  /* 0x00000000fffff984 */ /* 0x000fe20000000800 */
[----:B------:R-:W-:Y:S01]  /*6a60*/  @!PT LDS RZ, [RZ] ;  /* 0x00000000fffff984 */ /* 0x000fe20000000800 */
[----:B------:R2:W-:Y:S01]  /*6a70*/  @!P2 LDGSTS.E.BYPASS.LTC128B.128 [R235+0xf000], desc[UR22][R36.64+0x180] ;  /* 0x0f00018024ebafae */ /* 0x0005e2000b901d56 */
[----:B------:R-:W-:Y:S01]  /*6a80*/  @!P4 LEA.HI.X R11, R43, R11, R8, 0x1, P1 ;  /* 0x0000000b2b0bc211 */ /* 0x000fe200008f0c08 */
[----:B------:R-:W-:Y:S02]  /*6a90*/  @!P3 IMAD.X R8, R3, 0x1, R166, P0 ;  /* 0x000000010308b824 */ /* 0x000fe400000e06a6 */
[----:B------:R2:W-:Y:S01]  /*6aa0*/  @P5 STS.128 [R235+0x9800], RZ ;  /* 0x009800ffeb005388 */ /* 0x0005e20000000c00 */
        /* <DEDUP_REMOVED lines=21> */
[----:B------:R-:W-:-:S04]  /*6c00*/  LEA R8, P0, R6, UR16, 0x1 ;  /* 0x0000001006087c11 */ /* 0x000fc8000f8008ff */
[----:B------:R-:W-:-:S05]  /*6c10*/  LEA.HI.X R9, R6, UR17, R3, 0x1, P0 ;  /* 0x0000001106097c11 */ /* 0x000fca00080f0c03 */
[----:B------:R-:W-:Y:S01]  /*6c20*/  @!PT LDS RZ, [RZ] ;  /* 0x00000000fffff984 */ /* 0x000fe20000000800 */
[----:B------:R-:W-:Y:S01]  /*6c30*/  @!PT LDS RZ, [RZ] ;  /* 0x00000000fffff984 */ /* 0x000fe20000000800 */
[----:B------:R-:W-:Y:S01]  /*6c40*/  @!PT LDS RZ, [RZ] ;  /* 0x00000000fffff984 */ /* 0x000fe20000000800 */
[----:B------:R1:W-:Y:S04]  /*6c50*/  LDGSTS.E.BYPASS.LTC128B.128 [R235+0xf800], desc[UR22][R8.64+0x180] ;  /* 0x0f80018008eb7fae */ /* 0x0003e8000b901d56 */
.L_x_1567:
[----:B------:R-:W-:Y:S05]  /*6c60*/  BSYNC B0 ;  /* 0x0000000000007941 */ /* 0x000fea0003800000 */
.L_x_1566:
[----:B------:R-:W0:Y:S01]  /*6c70*/  LDGDEPBAR ;  /* 0x00000000000079af */ /* 0x000e220000000000 */
[----:B------:R-:W-:-:S04]  /*6c80*/  IADD3 R165, P0, R42, R165, RZ ;  /* 0x000000a52aa57210 */ /* 0x000fc80007f1e0ff */
[----:B------:R-:W-:-:S09]  /*6c90*/  IADD3.X R166, R41, R166, RZ, P0, !PT ;  /* 0x000000a629a67210 */ /* 0x000fd200007fe4ff */
.L_x_1563:
[----:B------:R-:W-:Y:S01]  /*6ca0*/  VIADD R40, R40, UR14 ;  /* 0x0000000e28287c36 */ /* 0x000fe20008000000 */
[----:B------:R-:W-:Y:S01]  /*6cb0*/  ULDC UR12, c[0x0][0x2ec] ;  /* 0x0000bb00000c7ab9 */ /* 0x000fe20000000800 */
[----:B------:R-:W-:Y:S01]  /*6cc0*/  LEA R228, R0, UR4, 0x1 ;  /* 0x0000000400e47c11 */ /* 0x000fe2000f8e08ff */
[----:B------:R-:W-:Y:S01]  /*6cd0*/  ULDC.64 UR16, c[0x0][0x218] ;  /* 0x0000860000107ab9 */ /* 0x000fe20000000a00 */
[C---:B------:R-:W-:Y:S02]  /*6ce0*/  VIADD R4, R40.reuse, 0x1 ;  /* 0x0000000128047836 */ /* 0x040fe40000000000 */
[C---:B------:R-:W-:Y:S01]  /*6cf0*/  VIADD R3, R40.reuse, 0x8 ;  /* 0x0000000828037836 */ /* 0x040fe20000000000 */
[----:B------:R-:W-:Y:S01]  /*6d00*/  LDSM.16.MT88.4 R100, [R228+0x14000] ;  /* 0x01400000e464783b */ /* 0x000fe20000004200 */
[----:B------:R-:W-:Y:S01]  /*6d10*/  VIADD R6, R40, 0x20 ;  /* 0x0000002028067836 */ /* 0x000fe20000000000 */
[-C--:B------:R-:W-:Y:S01]  /*6d20*/  ISETP.GE.AND P1, PT, R4, R167.reuse, PT ;  /* 0x000000a70400720c */ /* 0x080fe20003f26270 */
[----:B-1----:R-:W-:Y:S01]  /*6d30*/  VIADD R8, R40, 0x30 ;  /* 0x0000003028087836 */ /* 0x002fe20000000000 */
[-C--:B------:R-:W-:Y:S01]  /*6d40*/  ISETP.GE.AND P4, PT, R4, R2.reuse, PT ;  /* 0x000000020400720c */ /* 0x080fe20003f86270 */
[C---:B------:R-:W-:Y:S01]  /*6d50*/  VIADD R4, R40.reuse, 0x9 ;  /* 0x0000000928047836 */ /* 0x040fe20000000000 */
[-C--:B------:R-:W-:Y:S01]  /*6d60*/  ISETP.GE.AND P0, PT, R3, R167.reuse, PT ;  /* 0x000000a70300720c */ /* 0x080fe20003f06270 */
[--C-:B------:R-:W-:Y:S01]  /*6d70*/  IMAD R226, R7, 0x2, R228.reuse ;  /* 0x0000000207e27824 */ /* 0x100fe200078e02e4 */
[-C--:B------:R-:W-:Y:S01]  /*6d80*/  ISETP.GE.AND P2, PT, R3, R2.reuse, PT ;  /* 0x000000020300720c */ /* 0x080fe20003f46270 */
[----:B------:R-:W-:Y:S01]  /*6d90*/  VIADD R3, R40, 0x10 ;  /* 0x0000001028037836 */ /* 0x000fe20000000000 */
[CC--:B------:R-:W-:Y:S01]  /*6da0*/  ISETP.GE.AND P5, PT, R4.reuse, R167.reuse, PT ;  /* 0x000000a70400720c */ /* 0x0c0fe20003fa6270 */
[C---:B------:R-:W-:Y:S01]  /*6db0*/  IMAD R225, R5.reuse, 0x2, R228 ;  /* 0x0000000205e17824 */ /* 0x040fe200078e02e4 */
[----:B------:R-:W-:Y:S01]  /*6dc0*/  ISETP.GE.AND P3, PT, R4, R2, PT ;  /* 0x000000020400720c */ /* 0x000fe20003f66270 */
[----:B------:R-:W-:Y:S01]  /*6dd0*/  VIADD R4, R40, 0x11 ;  /* 0x0000001128047836 */ /* 0x000fe20000000000 */
[----:B--2---:R-:W-:Y:S01]  /*6de0*/  FSEL R39, R28, -INF , !P0 ;  /* 0xff8000001c277808 */ /* 0x004fe20004000000 */
[----:B------:R-:W-:Y:S01]  /*6df0*/  IMAD R224, R5, 0x2, R226 ;  /* 0x0000000205e07824 */ /* 0x000fe200078e02e2 */
[----:B------:R-:W-:Y:S01]  /*6e00*/  FSEL R43, R30, -INF , !P2 ;  /* 0xff8000001e2b7808 */ /* 0x000fe20005000000 */
[----:B------:R-:W-:Y:S01]  /*6e10*/  LDSM.16.MT88.4 R52, [R225+0x10000] ;  /* 0x01000000e134783b */ /* 0x000fe20000004200 */
[----:B------:R-:W-:-:S02]  /*6e20*/  ISETP.GE.AND P0, PT, R3, R167, PT ;  /* 0x000000a70300720c */ /* 0x000fc40003f06270 */
[----:B------:R-:W-:Y:S01]  /*6e30*/  ISETP.GE.AND P2, PT, R3, R2, PT ;  /* 0x000000020300720c */ /* 0x000fe20003f46270 */
[----:B------:R-:W-:Y:S01]  /*6e40*/  VIADD R3, R40, 0x18 ;  /* 0x0000001828037836 */ /* 0x000fe20000000000 */
[----:B------:R-:W-:Y:S01]  /*6e50*/  FSEL R37, R29, -INF , !P5 ;  /* 0xff8000001d257808 */ /* 0x000fe20006800000 */
[----:B------:R-:W-:Y:S01]  /*6e60*/  LDSM.16.MT88.4 R60, [R224+0x10000] ;  /* 0x01000000e03c783b */ /* 0x000fe20000004200 */
[----:B------:R-:W-:Y:S02]  /*6e70*/  FSEL R41, R31, -INF , !P3 ;  /* 0xff8000001f297808 */ /* 0x000fe40005800000 */
[-C--:B------:R-:W-:Y:S01]  /*6e80*/  ISETP.GE.AND P5, PT, R4, R167.reuse, PT ;  /* 0x000000a70400720c */ /* 0x080fe20003fa6270 */
[----:B------:R-:W-:Y:S01]  /*6e90*/  LDSM.16.MT88.4 R84, [R225+0x12000] ;  /* 0x01200000e154783b */ /* 0x000fe20000004200 */
[----:B------:R-:W-:Y:S02]  /*6ea0*/  FSEL R31, R24, -INF , !P0 ;  /* 0xff800000181f7808 */ /* 0x000fe40004000000 */
[----:B------:R-:W-:Y:S01]  /*6eb0*/  FSEL R11, R26, -INF , !P2 ;  /* 0xff8000001a0b7808 */ /* 0x000fe20005000000 */
[----:B------:R-:W-:Y:S01]  /*6ec0*/  LDSM.16.MT88.4 R92, [R224+0x12000] ;  /* 0x01200000e05c783b */ /* 0x000fe20000004200 */
[----:B------:R-:W-:-:S02]  /*6ed0*/  ISETP.GE.AND P0, PT, R3, R167, PT ;  /* 0x000000a70300720c */ /* 0x000fc40003f06270 */
[-C--:B------:R-:W-:Y:S01]  /*6ee0*/  ISETP.GE.AND P2, PT, R3, R2.reuse, PT ;  /* 0x000000020300720c */ /* 0x080fe20003f46270 */
[----:B------:R-:W-:Y:S01]  /*6ef0*/  VIADD R3, R40, 0x19 ;  /* 0x0000001928037836 */ /* 0x000fe20000000000 */
[----:B------:R-:W-:Y:S01]  /*6f00*/  ISETP.GE.AND P3, PT, R4, R2, PT ;  /* 0x000000020400720c */ /* 0x000fe20003f66270 */
[C---:B------:R-:W-:Y:S01]  /*6f10*/  VIADD R4, R40.reuse, 0x21 ;  /* 0x0000002128047836 */ /* 0x040fe20000000000 */
[----:B------:R-:W-:Y:S01]  /*6f20*/  FSEL R29, R25, -INF , !P5 ;  /* 0xff800000191d7808 */ /* 0x000fe20006800000 */
[----:B------:R-:W-:Y:S01]  /*6f30*/  LDSM.16.MT88.4 R108, [R226+0x14000] ;  /* 0x01400000e26c783b */ /* 0x000fe20000004200 */
[----:B------:R-:W-:Y:S02]  /*6f40*/  ISETP.GE.AND P5, PT, R40, R167, PT ;  /* 0x000000a72800720c */ /* 0x000fe40003fa6270 */
        /* <DEDUP_REMOVED lines=12> */
[----:B------:R-:W-:Y:S01]  /*7010*/  ISETP.GE.AND P2, PT, R6, R2, PT ;  /* 0x000000020600720c */ /* 0x000fe20003f46270 */
[----:B------:R-:W-:Y:S01]  /*7020*/  LDSM.16.MT88.4 R144, [R225+0x16000] ;  /* 0x01600000e190783b */ /* 0x000fe20000004200 */
[----:B------:R-:W-:Y:S02]  /*7030*/  FMNMX.FTZ R6, R3, R33, !PT ;  /* 0x0000002103067209 */ /* 0x000fe40007810000 */
[----:B------:R-:W-:Y:S02]  /*7040*/  FSEL R23, R23, -INF , !P3 ;  /* 0xff80000017177808 */ /* 0x000fe40005800000 */
[----:B------:R-:W-:Y:S02]  /*7050*/  FMNMX.FTZ R6, R39, R6, !PT ;  /* 0x0000000627067209 */ /* 0x000fe40007810000 */
[----:B------:R-:W-:Y:S02]  /*7060*/  ISETP.GE.AND P3, PT, R40, R2, PT ;  /* 0x000000022800720c */ /* 0x000fe40003f66270 */
[----:B------:R-:W-:-:S02]  /*7070*/  FMNMX.FTZ R6, R37, R6, !PT ;  /* 0x0000000625067209 */ /* 0x000fc40007810000 */
[----:B------:R-:W-:Y:S02]  /*7080*/  FSEL R247, R16, -INF , !P0 ;  /* 0xff80000010f77808 */ /* 0x000fe40004000000 */
[----:B------:R-:W-:Y:S02]  /*7090*/  FSEL R35, R35, -INF , !P4 ;  /* 0xff80000023237808 */ /* 0x000fe40006000000 */
[----:B------:R-:W-:Y:S01]  /*70a0*/  FMNMX.FTZ R16, R31, R6, !PT ;  /* 0x000000061f107209 */ /* 0x000fe20007810000 */
[----:B------:R-:W-:Y:S01]  /*70b0*/  VIADD R6, R40, 0x31 ;  /* 0x0000003128067836 */ /* 0x000fe20000000000 */
[----:B------:R-:W-:Y:S02]  /*70c0*/  FSEL R45, R34, -INF , !P3 ;  /* 0xff800000222d7808 */ /* 0x000fe40005800000 */
[----:B------:R-:W-:Y:S02]  /*70d0*/  FMNMX.FTZ R16, R29, R16, !PT ;  /* 0x000000101d107209 */ /* 0x000fe40007810000 */
[----:B------:R-:W-:-:S02]  /*70e0*/  FMNMX.FTZ R10, R45, R35, !PT ;  /* 0x000000232d0a7209 */ /* 0x000fc40007810000 */
[----:B------:R-:W-:Y:S02]  /*70f0*/  FSEL R21, R21, -INF , !P1 ;  /* 0xff80000015157808 */ /* 0x000fe40004800000 */
[C---:B------:R-:W-:Y:S02]  /*7100*/  ISETP.GE.AND P5, PT, R4.reuse, R167, PT ;  /* 0x000000a70400720c */ /* 0x040fe40003fa6270 */
[----:B------:R-:W-:Y:S01]  /*7110*/  ISETP.GE.AND P1, PT, R4, R2, PT ;  /* 0x000000020400720c */ /* 0x000fe20003f26270 */
[----:B------:R-:W-:Y:S01]  /*7120*/  VIADD R4, R40, 0x28 ;  /* 0x0000002828047836 */ /* 0x000fe20000000000 */
[----:B------:R-:W-:Y:S02]  /*7130*/  FMNMX.FTZ R16, R25, R16, !PT ;  /* 0x0000001019107209 */ /* 0x000fe40007810000 */
[----:B------:R-:W-:Y:S02]  /*7140*/  FMNMX.FTZ R10, R43, R10, !PT ;  /* 0x0000000a2b0a7209 */ /* 0x000fe40007810000 */
[----:B------:R-:W-:-:S02]  /*7150*/  FMNMX.FTZ R16, R21, R16, !PT ;  /* 0x0000001015107209 */ /* 0x000fc40007810000 */
[----:B------:R-:W-:Y:S02]  /*7160*/  FMNMX.FTZ R10, R41, R10, !PT ;  /* 0x0000000a290a7209 */ /* 0x000fe40007810000 */
[C---:B------:R-:W-:Y:S02]  /*7170*/  ISETP.GE.AND P4, PT, R4.reuse, R167, PT ;  /* 0x000000a70400720c */ /* 0x040fe40003f86270 */
[----:B------:R-:W-:Y:S01]  /*7180*/  ISETP.GE.AND P0, PT, R4, R2, PT ;  /* 0x000000020400720c */ /* 0x000fe20003f06270 */
[----:B------:R-:W-:Y:S01]  /*7190*/  VIADD R4, R40, 0x29 ;  /* 0x0000002928047836 */ /* 0x000fe20000000000 */
[----:B------:R-:W-:Y:S02]  /*71a0*/  FSEL R191, R17, -INF , !P5 ;  /* 0xff80000011bf7808 */ /* 0x000fe40006800000 */
[----:B------:R-:W-:Y:S02]  /*71b0*/  FMNMX.FTZ R16, R247, R16, !PT ;  /* 0x00000010f7107209 */ /* 0x000fe40007810000 */
[----:B------:R-:W-:-:S02]  /*71c0*/  FMNMX.FTZ R10, R11, R10, !PT ;  /* 0x0000000a0b0a7209 */ /* 0x000fc40007810000 */
[----:B------:R-:W-:Y:S02]  /*71d0*/  FSEL R241, R18, -INF , !P2 ;  /* 0xff80000012f17808 */ /* 0x000fe40005000000 */
[----:B------:R-:W-:Y:S02]  /*71e0*/  FSEL R243, R12, -INF , !P4 ;  /* 0xff8000000cf37808 */ /* 0x000fe40006000000 */
[----:B------:R-:W-:Y:S02]  /*71f0*/  ISETP.GE.AND P2, PT, R4, R167, PT ;  /* 0x000000a70400720c */ /* 0x000fe40003f46270 */
[----:B------:R-:W-:Y:S02]  /*7200*/  FMNMX.FTZ R12, R191, R16, !PT ;  /* 0x00000010bf0c7209 */ /* 0x000fe40007810000 */
[----:B------:R-:W-:Y:S02]  /*7210*/  FMNMX.FTZ R10, R27, R10, !PT ;  /* 0x0000000a1b0a7209 */ /* 0x000fe40007810000 */
[----:B------:R-:W-:-:S02]  /*7220*/  FSEL R195, R19, -INF , !P1 ;  /* 0xff80000013c37808 */ /* 0x000fc40004800000 */
[-C--:B------:R-:W-:Y:S02]  /*7230*/  ISETP.GE.AND P1, PT, R8, R167.reuse, PT ;  /* 0x000000a70800720c */ /* 0x080fe40003f26270 */
[----:B------:R-:W-:Y:S02]  /*7240*/  FSEL R193, R13, -INF , !P2 ;  /* 0xff8000000dc17808 */ /* 0x000fe40005000000 */
[----:B------:R-:W-:Y:S02]  /*7250*/  FMNMX.FTZ R12, R243, R12, !PT ;  /* 0x0000000cf30c7209 */ /* 0x000fe40007810000 */
[----:B------:R-:W-:Y:S02]  /*7260*/  FMNMX.FTZ R10, R9, R10, !PT ;  /* 0x0000000a090a7209 */ /* 0x000fe40007810000 */
[----:B------:R-:W-:Y:S01]  /*7270*/  ISETP.GE.AND P3, PT, R4, R2, PT ;  /* 0x000000020400720c */ /* 0x000fe20003f66270 */
[----:B------:R-:W-:Y:S01]  /*7280*/  VIADD R4, R40, 0x38 ;  /* 0x0000003828047836 */ /* 0x000fe20000000000 */
[----:B------:R-:W-:Y:S01]  /*7290*/  ISETP.GE.AND P2, PT, R6, R167, PT ;  /* 0x000000a70600720c */ /* 0x000fe20003f46270 */
[----:B------:R-:W-:Y:S01]  /*72a0*/  VIADD R40, R40, 0x39 ;  /* 0x0000003928287836 */ /* 0x000fe20000000000 */
[----:B------:R-:W-:-:S02]  /*72b0*/  FSEL R237, R68, -INF , !P1 ;  /* 0xff80000044ed7808 */ /* 0x000fc40004800000 */
[----:B------:R-:W-:Y:S02]  /*72c0*/  FMNMX.FTZ R12, R193, R12, !PT ;  /* 0x0000000cc10c7209 */ /* 0x000fe40007810000 */
[----:B------:R-:W-:Y:S02]  /*72d0*/  FMNMX.FTZ R10, R23, R10, !PT ;  /* 0x0000000a170a7209 */ /* 0x000fe40007810000 */
[----:B------:R-:W-:Y:S02]  /*72e0*/  ISETP.GE.AND P1, PT, R4, R167, PT ;  /* 0x000000a70400720c */ /* 0x000fe40003f26270 */
[----:B------:R-:W-:Y:S02]  /*72f0*/  FSEL R207, R69, -INF , !P2 ;  /* 0xff80000045cf7808 */ /* 0x000fe40005000000 */
[----:B------:R-:W-:Y:S02]  /*7300*/  FMNMX.FTZ R12, R237, R12, !PT ;  /* 0x0000000ced0c7209 */ /* 0x000fe40007810000 */
[----:B------:R-:W-:-:S02]  /*7310*/  FMNMX.FTZ R10, R241, R10, !PT ;  /* 0x0000000af10a7209 */ /* 0x000fc40007810000 */
[----:B------:R-:W-:Y:S02]  /*7320*/  ISETP.GE.AND P2, PT, R40, R167, PT ;  /* 0x000000a72800720c */ /* 0x000fe40003f46270 */
[----:B------:R-:W-:Y:S02]  /*7330*/  FSEL R205, R76, -INF , !P1 ;  /* 0xff8000004ccd7808 */ /* 0x000fe40004800000 */
[----:B------:R-:W-:Y:S02]  /*7340*/  FMNMX.FTZ R12, R207, R12, !PT ;  /* 0x0000000ccf0c7209 */ /* 0x000fe40007810000 */
[----:B------:R-:W-:Y:S02]  /*7350*/  FSEL R239, R14, -INF , !P0 ;  /* 0xff8000000eef7808 */ /* 0x000fe40004000000 */
[----:B------:R-:W-:Y:S02]  /*7360*/  FMNMX.FTZ R10, R195, R10, !PT ;  /* 0x0000000ac30a7209 */ /* 0x000fe40007810000 */
[----:B------:R-:W-:-:S02]  /*7370*/  FSEL R203, R77, -INF , !P2 ;  /* 0xff8000004dcb7808 */ /* 0x000fc40005000000 */
[----:B------:R-:W-:Y:S02]  /*7380*/  FMNMX.FTZ R12, R205, R12, !PT ;  /* 0x0000000ccd0c7209 */ /* 0x000fe40007810000 */
[----:B------:R-:W-:Y:S02]  /*7390*/  ISETP.GE.AND P0, PT, R8, R2, PT ;  /* 0x000000020800720c */ /* 0x000fe40003f06270 */
[----:B------:R-:W-:Y:S02]  /*73a0*/  FSEL R197, R15, -INF , !P3 ;  /* 0xff8000000fc57808 */ /* 0x000fe40005800000 */
[----:B------:R-:W-:Y:S02]  /*73b0*/  FMNMX.FTZ R10, R239, R10, !PT ;  /* 0x0000000aef0a7209 */ /* 0x000fe40007810000 */
[----:B------:R-:W-:Y:S02]  /*73c0*/  FMNMX.FTZ R8, R203, R12, !PT ;  /* 0x0000000ccb087209 */ /* 0x000fe40007810000 */
[----:B------:R-:W-:-:S02]  /*73d0*/  ISETP.GE.AND P1, PT, R6, R2, PT ;  /* 0x000000020600720c */ /* 0x000fc40003f26270 */
[----:B------:R-:W-:Y:S01]  /*73e0*/  FSEL R201, R70, -INF , !P0 ;  /* 0xff80000046c97808 */ /* 0x000fe20004000000 */
[----:B------:R-:W1:Y:S01]  /*73f0*/  SHFL.BFLY PT, R13, R8, 0x2, 0x1f ;  /* 0x0c401f00080d7f89 */ /* 0x000e6200000e0000 */
[----:B------:R-:W-:Y:S02]  /*7400*/  FMNMX.FTZ R10, R197, R10, !PT ;  /* 0x0000000ac50a7209 */ /* 0x000fe40007810000 */
[----:B------:R-:W-:Y:S02]  /*7410*/  ISETP.GE.AND P0, PT, R4, R2, PT ;  /* 0x000000020400720c */ /* 0x000fe40003f06270 */
[----:B------:R-:W-:Y:S02]  /*7420*/  FSEL R199, R71, -INF , !P1 ;  /* 0xff80000047c77808 */ /* 0x000fe40004800000 */
[----:B------:R-:W-:Y:S01]  /*7430*/  FMNMX.FTZ R10, R201, R10, !PT ;  /* 0x0000000ac90a7209 */ /* 0x000fe20007810000 */
[----:B------:R-:W-:Y:S01]  /*7440*/  LDSM.16.MT88.4 R68, [R228+0x12000] ;  /* 0x01200000e444783b */ /* 0x000fe20000004200 */
[----:B------:R-:W-:-:S02]  /*7450*/  ISETP.GE.AND P1, PT, R40, R2, PT ;  /* 0x000000022800720c */ /* 0x000fc40003f26270 */
[----:B------:R-:W-:Y:S02]  /*7460*/  FSEL R171, R78, -INF , !P0 ;  /* 0xff8000004eab7808 */ /* 0x000fe40004000000 */
[----:B------:R-:W-:Y:S02]  /*7470*/  FMNMX.FTZ R10, R199, R10, !PT ;  /* 0x0000000ac70a7209 */ /* 0x000fe40007810000 */
[----:B------:R-:W-:Y:S02]  /*7480*/  FSEL R169, R79, -INF , !P1 ;  /* 0xff8000004fa97808 */ /* 0x000fe40004800000 */
[----:B------:R-:W-:Y:S01]  /*7490*/  FMNMX.FTZ R10, R171, R10, !PT ;  /* 0x0000000aab0a7209 */ /* 0x000fe20007810000 */
[----:B------:R-:W-:Y:S03]  /*74a0*/  LDSM.16.MT88.4 R76, [R226+0x12000] ;  /* 0x01200000e24c783b */ /* 0x000fe60000004200 */
[----:B------:R-:W-:-:S02]  /*74b0*/  FMNMX.FTZ R17, R169, R10, !PT ;  /* 0x0000000aa9117209 */ /* 0x000fc40007810000 */
[----:B-1----:R-:W-:-:S03]  /*74c0*/  FMNMX.FTZ R15, R8, R13, !PT ;  /* 0x0000000d080f7209 */ /* 0x002fc60007810000 */
[----:B------:R-:W1:Y:S04]  /*74d0*/  SHFL.BFLY PT, R4, R17, 0x2, 0x1f ;  /* 0x0c401f0011047f89 */ /* 0x000e6800000e0000 */
[----:B------:R-:W2:Y:S01]  /*74e0*/  SHFL.BFLY PT, R164, R15, 0x1, 0x1f ;  /* 0x0c201f000fa47f89 */ /* 0x000ea200000e0000 */
[----:B-1----:R-:W-:-:S03]  /*74f0*/  FMNMX.FTZ R13, R17, R4, !PT ;  /* 0x00000004110d7209 */ /* 0x002fc60007810000 */
[----:B------:R-:W-:Y:S01]  /*7500*/  LDSM.16.MT88.4 R16, [R224+0x16000] ;  /* 0x01600000e010783b */ /* 0x000fe20000004200 */
[----:B--2---:R-:W-:-:S03]  /*7510*/  FMNMX.FTZ R164, R15, R164, !PT ;  /* 0x000000a40fa47209 */ /* 0x004fc60007810000 */
[----:B------:R-:W1:Y:S01]  /*7520*/  SHFL.BFLY PT, R4, R13, 0x1, 0x1f ;  /* 0x0c201f000d047f89 */ /* 0x000e6200000e0000 */
[C---:B------:R-:W-:Y:S01]  /*7530*/  FSETP.NEU.FTZ.AND P0, PT, R164.reuse, -INF , PT ;  /* 0xff800000a400780b */ /* 0x040fe20003f1d000 */
[----:B------:R-:W-:-:S05]  /*7540*/  FMUL.FTZ R170, R164, UR12 ;  /* 0x0000000ca4aa7c20 */ /* 0x000fca0008410000 */
[----:B------:R-:W-:-:S05]  /*7550*/  FSEL R170, R170, RZ, P0 ;  /* 0x000000ffaaaa7208 */ /* 0x000fca0000000000 */
[--C-:B------:R-:W-:Y:S01]  /*7560*/  FFMA.FTZ R187, R3, UR12, -R170.reuse ;  /* 0x0000000c03bb7c23 */ /* 0x100fe200080108aa */
[--C-:B------:R-:W-:Y:S01]  /*7570*/  FFMA.FTZ R185, R39, UR12, -R170.reuse ;  /* 0x0000000c27b97c23 */ /* 0x100fe200080108aa */
[--C-:B------:R-:W-:Y:S01]  /*7580*/  FFMA.FTZ R182, R37, UR12, -R170.reuse ;  /* 0x0000000c25b67c23 */ /* 0x100fe200080108aa */
[--C-:B------:R-:W-:Y:S01]  /*7590*/  FFMA.FTZ R186, R33, UR12, -R170.reuse ;  /* 0x0000000c21ba7c23 */ /* 0x100fe200080108aa */
[----:B------:R-:W2:Y:S01]  /*75a0*/  LDSM.16.MT88.4 R36, [R228+0x10000] ;  /* 0x01000000e424783b */ /* 0x000ea20000004200 */
[--C-:B------:R-:W-:Y:S01]  /*75b0*/  FFMA.FTZ R181, R31, UR12, -R170.reuse ;  /* 0x0000000c1fb57c23 */ /* 0x100fe200080108aa */
[----:B------:R-:W-:Y:S01]  /*75c0*/  MUFU.EX2 R187, R187 ;  /* 0x000000bb00bb7308 */ /* 0x000fe20000000800 */
[--C-:B------:R-:W-:Y:S01]  /*75d0*/  FFMA.FTZ R180, R29, UR12, -R170.reuse ;  /* 0x0000000c1db47c23 */ /* 0x100fe200080108aa */
[--C-:B------:R-:W-:Y:S01]  /*75e0*/  FFMA.FTZ R178, R25, UR12, -R170.reuse ;  /* 0x0000000c19b27c23 */ /* 0x100fe200080108aa */
[--C-:B------:R-:W-:Y:S01]  /*75f0*/  FFMA.FTZ R173, R21, UR12, -R170.reuse ;  /* 0x0000000c15ad7c23 */ /* 0x100fe200080108aa */
[--C-:B------:R-:W-:Y:S01]  /*7600*/  FFMA.FTZ R190, R247, UR12, -R170.reuse ;  /* 0x0000000cf7be7c23 */ /* 0x100fe200080108aa */
[----:B-1----:R-:W-:Y:S01]  /*7610*/  FMNMX.FTZ R3, R13, R4, !PT ;  /* 0x000000040d037209 */ /* 0x002fe20007810000 */
[--C-:B------:R-:W-:Y:S01]  /*7620*/  FFMA.FTZ R191, R191, UR12, -R170.reuse ;  /* 0x0000000cbfbf7c23 */ /* 0x100fe200080108aa */
[----:B------:R-:W-:Y:S01]  /*7630*/  LDSM.16.MT88.4 R12, [R228+0x10800] ;  /* 0x01080000e40c783b */ /* 0x000fe20000004200 */
[----:B------:R-:W1:Y:S01]  /*7640*/  MUFU.EX2 R186, R186 ;  /* 0x000000ba00ba7308 */ /* 0x000e620000000800 */
[C---:B------:R-:W-:Y:S01]  /*7650*/  FSETP.NEU.FTZ.AND P0, PT, R3.reuse, -INF , PT ;  /* 0xff8000000300780b */ /* 0x040fe20003f1d000 */
[----:B------:R-:W-:Y:S01]  /*7660*/  FMUL.FTZ R168, R3, UR12 ;  /* 0x0000000c03a87c20 */ /* 0x000fe20008410000 */
[----:B------:R-:W-:Y:S01]  /*7670*/  LDSM.16.MT88.4 R4, [R225+0x10800] ;  /* 0x01080000e104783b */ /* 0x000fe20000004200 */
[--C-:B------:R-:W-:Y:S01]  /*7680*/  FFMA.FTZ R192, R243, UR12, -R170.reuse ;  /* 0x0000000cf3c07c23 */ /* 0x100fe200080108aa */
[--C-:B------:R-:W-:Y:S01]  /*7690*/  FFMA.FTZ R193, R193, UR12, -R170.reuse ;  /* 0x0000000cc1c17c23 */ /* 0x100fe200080108aa */
[--C-:B------:R-:W-:Y:S01]  /*76a0*/  FFMA.FTZ R198, R237, UR12, -R170.reuse ;  /* 0x0000000cedc67c23 */ /* 0x100fe200080108aa */
[----:B------:R-:W-:Y:S01]  /*76b0*/  FSEL R168, R168, RZ, P0 ;  /* 0x000000ffa8a87208 */ /* 0x000fe20000000000 */
[----:B------:R-:W-:Y:S01]  /*76c0*/  MUFU.EX2 R185, R185 ;  /* 0x000000b900b97308 */ /* 0x000fe20000000800 */
[--C-:B------:R-:W-:Y:S01]  /*76d0*/  FFMA.FTZ R207, R207, UR12, -R170.reuse ;  /* 0x0000000ccfcf7c23 */ /* 0x100fe200080108aa */
[--C-:B------:R-:W-:Y:S01]  /*76e0*/  FFMA.FTZ R200, R205, UR12, -R170.reuse ;  /* 0x0000000ccdc87c23 */ /* 0x100fe200080108aa */
[----:B------:R-:W-:Y:S01]  /*76f0*/  FFMA.FTZ R243, R203, UR12, -R170 ;  /* 0x0000000ccbf37c23 */ /* 0x000fe200080108aa */
[--C-:B------:R-:W-:Y:S01]  /*7700*/  FFMA.FTZ R188, R45, UR12, -R168.reuse ;  /* 0x0000000c2dbc7c23 */ /* 0x100fe200080108a8 */
[--C-:B------:R-:W-:Y:S01]  /*7710*/  FFMA.FTZ R189, R35, UR12, -R168.reuse ;  /* 0x0000000c23bd7c23 */ /* 0x100fe200080108a8 */
[----:B------:R-:W3:Y:S01]  /*7720*/  LDSM.16.MT88.4 R44, [R226+0x10000] ;  /* 0x01000000e22c783b */ /* 0x000ee20000004200 */
[--C-:B------:R-:W-:Y:S01]  /*7730*/  FFMA.FTZ R184, R43, UR12, -R168.reuse ;  /* 0x0000000c2bb87c23 */ /* 0x100fe200080108a8 */
[--C-:B------:R-:W-:Y:S01]  /*7740*/  FFMA.FTZ R183, R41, UR12, -R168.reuse ;  /* 0x0000000c29b77c23 */ /* 0x100fe200080108a8 */
[----:B------:R-:W4:Y:S01]  /*7750*/  MUFU.EX2 R182, R182 ;  /* 0x000000b600b67308 */ /* 0x000f220000000800 */
[--C-:B------:R-:W-:Y:S01]  /*7760*/  FFMA.FTZ R179, R11, UR12, -R168.reuse ;  /* 0x0000000c0bb37c23 */ /* 0x100fe200080108a8 */
[--C-:B------:R-:W-:Y:S01]  /*7770*/  FFMA.FTZ R177, R9, UR12, -R168.reuse ;  /* 0x0000000c09b17c23 */ /* 0x100fe200080108a8 */
[----:B-1----:R-:W-:Y:S01]  /*7780*/  F2FP.BF16.F32.PACK_AB R152, R186, R187 ;  /* 0x000000bbba98723e */ /* 0x002fe200000010ff */
[----:B------:R-:W1:Y:S01]  /*7790*/  LDSM.16.MT88.4 R8, [R226+0x10800] ;  /* 0x01080000e208783b */ /* 0x000e620000004200 */
[--C-:B------:R-:W-:Y:S01]  /*77a0*/  FFMA.FTZ R176, R27, UR12, -R168.reuse ;  /* 0x0000000c1bb07c23 */ /* 0x100fe200080108a8 */
[--C-:B------:R-:W-:Y:S01]  /*77b0*/  FFMA.FTZ R0, R23, UR12, -R168.reuse ;  /* 0x0000000c17007c23 */ /* 0x100fe200080108a8 */
[--C-:B------:R-:W-:Y:S01]  /*77c0*/  FFMA.FTZ R194, R241, UR12, -R168.reuse ;  /* 0x0000000cf1c27c23 */ /* 0x100fe200080108a8 */
[----:B------:R-:W-:Y:S01]  /*77d0*/  MUFU.EX2 R188, R188 ;  /* 0x000000bc00bc7308 */ /* 0x000fe20000000800 */
[----:B------:R-:W5:Y:S01]  /*77e0*/  LDSM.16.MT88.4 R20, [R224+0x10800] ;  /* 0x01080000e014783b */ /* 0x000f620000004200 */
[--C-:B------:R-:W-:Y:S01]  /*77f0*/  FFMA.FTZ R195, R195, UR12, -R168.reuse ;  /* 0x0000000cc3c37c23 */ /* 0x100fe200080108a8 */
[--C-:B------:R-:W-:Y:S01]  /*7800*/  FFMA.FTZ R196, R239, UR12, -R168.reuse ;  /* 0x0000000cefc47c23 */ /* 0x100fe200080108a8 */
[--C-:B------:R-:W-:Y:S01]  /*7810*/  FFMA.FTZ R197, R197, UR12, -R168.reuse ;  /* 0x0000000cc5c57c23 */ /* 0x100fe200080108a8 */
[----:B------:R-:W-:Y:S01]  /*7820*/  LDSM.16.MT88.4 R32, [R228+0x12800] ;  /* 0x01280000e420783b */ /* 0x000fe20000004200 */
[--C-:B------:R-:W-:Y:S01]  /*7830*/  FFMA.FTZ R202, R199, UR12, -R168.reuse ;  /* 0x0000000cc7ca7c23 */ /* 0x100fe200080108a8 */
[--C-:B------:R-:W-:Y:S01]  /*7840*/  FFMA.FTZ R201, R201, UR12, -R168.reuse ;  /* 0x0000000cc9c97c23 */ /* 0x100fe200080108a8 */
[----:B------:R-:W2:Y:S01]  /*7850*/  MUFU.EX2 R189, R189 ;  /* 0x000000bd00bd7308 */ /* 0x000ea20000000800 */
[----:B----4-:R-:W-:Y:S01]  /*7860*/  F2FP.BF16.F32.PACK_AB R154, R182, R185 ;  /* 0x000000b9b69a723e */ /* 0x010fe200000010ff */
[----:B------:R-:W-:Y:S01]  /*7870*/  LDSM.16.MT88.4 R24, [R226+0x12800] ;  /* 0x01280000e218783b */ /* 0x000fe20000004200 */
[--C-:B------:R-:W-:Y:S01]  /*7880*/  FFMA.FTZ R199, R171, UR12, -R168.reuse ;  /* 0x0000000cabc77c23 */ /* 0x100fe200080108a8 */
[----:B------:R-:W-:Y:S01]  /*7890*/  FFMA.FTZ R204, R169, UR12, -R168 ;  /* 0x0000000ca9cc7c23 */ /* 0x000fe200080108a8 */
[----:B------:R-:W-:Y:S01]  /*78a0*/  FADD.FTZ R186, R187, R186 ;  /* 0x000000babbba7221 */ /* 0x000fe20000010000 */
[----:B------:R-:W-:Y:S01]  /*78b0*/  LDSM.16.MT88.4 R168, [R225+0x13800] ;  /* 0x01380000e1a8783b */ /* 0x000fe20000004200 */
[----:B------:R-:W-:Y:S01]  /*78c0*/  LEA R240, P0, R165, UR16, 0x1 ;  /* 0x00000010a5f07c11 */ /* 0x000fe2000f8008ff */
[----:B------:R-:W-:Y:S01]  /*78d0*/  MUFU.EX2 R184, R184 ;  /* 0x000000b800b87308 */ /* 0x000fe20000000800 */
[----:B------:R-:W-:-:S02]  /*78e0*/  FADD.FTZ R185, R185, R186 ;  /* 0x000000bab9b97221 */ /* 0x000fc40000010000 */
[----:B------:R-:W-:Y:S02]  /*78f0*/  LEA.HI.X R239, R165, UR17, R166, 0x1, P0 ;  /* 0x00000011a5ef7c11 */ /* 0x000fe400080f0ca6 */
[----:B------:R-:W-:-:S03]  /*7900*/  FADD.FTZ R182, R182, R185 ;  /* 0x000000b9b6b67221 */ /* 0x000fc60000010000 */
[----:B------:R-:W4:Y:S01]  /*7910*/  MUFU.EX2 R183, R183 ;  /* 0x000000b700b77308 */ /* 0x000f220000000800 */
[----:B--2---:R-:W-:Y:S01]  /*7920*/  F2FP.BF16.F32.PACK_AB R153, R189, R188 ;  /* 0x000000bcbd99723e */ /* 0x004fe200000010ff */
[----:B------:R-:W-:-:S06]  /*7930*/  FADD.FTZ R189, R188, R189 ;  /* 0x000000bdbcbd7221 */ /* 0x000fcc0000010000 */
[----:B------:R-:W-:Y:S08]  /*7940*/  MUFU.EX2 R181, R181 ;  /* 0x000000b500b57308 */ /* 0x000ff00000000800 */
[----:B------:R-:W2:Y:S01]  /*7950*/  MUFU.EX2 R180, R180 ;  /* 0x000000b400b47308 */ /* 0x000ea20000000800 */
[----:B----4-:R-:W-:-:S07]  /*7960*/  F2FP.BF16.F32.PACK_AB R155, R183, R184 ;  /* 0x000000b8b79b723e */ /* 0x010fce00000010ff */
[C---:B------:R-:W-:Y:S01]  /*7970*/  HMMA.16816.F32.BF16 R160, R152.reuse, R36, RZ ;  /* 0x0000002498a0723c */ /* 0x040fe200000418ff */
[----:B------:R-:W-:Y:S05]  /*7980*/  MUFU.EX2 R178, R178 ;  /* 0x000000b200b27308 */ /* 0x000fea0000000800 */
[----:B---3--:R-:W-:Y:S03]  /*7990*/  HMMA.16816.F32.BF16 R40, R152, R44, RZ ;  /* 0x0000002c9828723c */ /* 0x008fe600000418ff */
[----:B------:R-:W3:Y:S01]  /*79a0*/  MUFU.EX2 R173, R173 ;  /* 0x000000ad00ad7308 */ /* 0x000ee20000000800 */
[----:B--2---:R-:W-:-:S02]  /*79b0*/  F2FP.BF16.F32.PACK_AB R28, R180, R181 ;  /* 0x000000b5b41c723e */ /* 0x004fc400000010ff */
[C---:B------:R-:W-:Y:S05]  /*79c0*/  HMMA.16816.F32.BF16 R36, R152.reuse, R38, RZ ;  /* 0x000000269824723c */ /* 0x040fea00000418ff */
[----:B------:R-:W-:Y:S01]  /*79d0*/  MUFU.EX2 R179, R179 ;  /* 0x000000b300b37308 */ /* 0x000fe20000000800 */
[C---:B------:R-:W-:Y:S06]  /*79e0*/  HMMA.16816.F32.BF16 R44, R152.reuse, R46, RZ ;  /* 0x0000002e982c723c */ /* 0x040fec00000418ff */
[----:B------:R-:W-:Y:S01]  /*79f0*/  HMMA.16816.F32.BF16 R48, R152, R52, RZ ;  /* 0x000000349830723c */ /* 0x000fe200000418ff */
[----:B------:R-:W2:Y:S01]  /*7a00*/  MUFU.EX2 R176, R176 ;  /* 0x000000b000b07308 */ /* 0x000ea20000000800 */
[----:B---3--:R-:W-:-:S04]  /*7a10*/  F2FP.BF16.F32.PACK_AB R30, R173, R178 ;  /* 0x000000b2ad1e723e */ /* 0x008fc800000010ff */
[C---:B------:R-:W-:Y:S03]  /*7a20*/  HMMA.16816.F32.BF16 R56, R152.reuse, R60, RZ ;  /* 0x0000003c9838723c */ /* 0x040fe600000418ff */
[----:B------:R-:W-:Y:S03]  /*7a30*/  MUFU.EX2 R177, R177 ;  /* 0x000000b100b17308 */ /* 0x000fe60000000800 */
[C---:B------:R-:W-:Y:S05]  /*7a40*/  HMMA.16816.F32.BF16 R64, R152.reuse, R68, RZ ;  /* 0x000000449840723c */ /* 0x040fea00000418ff */
[----:B------:R-:W3:Y:S01]  /*7a50*/  MUFU.EX2 R0, R0 ;  /* 0x0000000000007308 */ /* 0x000ee20000000800 */
[----:B--2---:R-:W-:Y:S01]  /*7a60*/  F2FP.BF16.F32.PACK_AB R29, R176, R179 ;  /* 0x000000b3b01d723e */ /* 0x004fe200000010ff */
[C---:B------:R-:W-:Y:S06]  /*7a70*/  HMMA.16816.F32.BF16 R72, R152.reuse, R76, RZ ;  /* 0x0000004c9848723c */ /* 0x040fec00000418ff */
[C---:B------:R-:W-:Y:S01]  /*7a80*/  HMMA.16816.F32.BF16 R80, R152.reuse, R84, RZ ;  /* 0x000000549850723c */ /* 0x040fe200000418ff */
[----:B------:R-:W-:Y:S05]  /*7a90*/  MUFU.EX2 R190, R190 ;  /* 0x000000be00be7308 */ /* 0x000fea0000000800 */
[----:B------:R-:W-:Y:S01]  /*7aa0*/  HMMA.16816.F32.BF16 R88, R152, R92, RZ ;  /* 0x0000005c9858723c */ /* 0x000fe200000418ff */
[----:B---3--:R-:W-:-:S02]  /*7ab0*/  F2FP.BF16.F32.PACK_AB R31, R0, R177 ;  /* 0x000000b1001f723e */ /* 0x008fc400000010ff */
[----:B------:R-:W2:Y:S03]  /*7ac0*/  MUFU.EX2 R191, R191 ;  /* 0x000000bf00bf7308 */ /* 0x000ea60000000800 */
        /* <DEDUP_REMOVED lines=9> */
[----:B------:R-:W3:Y:S05]  /*7b60*/  MUFU.EX2 R195, R195 ;  /* 0x000000c300c37308 */ /* 0x000eea0000000800 */
        /* <DEDUP_REMOVED lines=23> */
[C---:B------:R-:W-:Y:S06]  /*7ce0*/  HMMA.16816.F32.BF16 R144, R152.reuse, R146, RZ ;  /* 0x000000929890723c */ /* 0x040fec00000418ff */
[C---:B------:R-:W-:Y:S06]  /*7cf0*/  HMMA.16816.F32.BF16 R148, R152.reuse, R16, RZ ;  /* 0x000000109894723c */ /* 0x040fec00000418ff */
[----:B------:R-:W-:Y:S01]  /*7d00*/  HMMA.16816.F32.BF16 R152, R152, R18, RZ ;  /* 0x000000129898723c */ /* 0x000fe200000418ff */
[----:B------:R-:W2:Y:S05]  /*7d10*/  LDSM.16.MT88.4 R16, [R224+0x12800] ;  /* 0x01280000e010783b */ /* 0x000eaa0000004200 */
        /* <DEDUP_REMOVED lines=9> */
[C---:B-----5:R-:W-:Y:S06]  /*7db0*/  HMMA.16816.F32.BF16 R56, R28.reuse, R20, R56 ;  /* 0x000000141c38723c */ /* 0x060fec0000041838 */
[C---:B------:R-:W-:Y:S01]  /*7dc0*/  HMMA.16816.F32.BF16 R60, R28.reuse, R22, R60 ;  /* 0x000000161c3c723c */ /* 0x040fe2000004183c */
[----:B------:R-:W5:Y:S05]  /*7dd0*/  LDSM.16.MT88.4 R20, [R225+0x14800] ;  /* 0x01480000e114783b */ /* 0x000f6a0000004200 */
        /* <DEDUP_REMOVED lines=26> */
[----:B------:R-:W-:Y:S05]  /*7f80*/  LDSM.16.MT88.4 R32, [R224+0x16800] ;  /* 0x01680000e020783b */ /* 0x000fea0000004200 */
[C---:B----4-:R-:W-:Y:S06]  /*7f90*/  HMMA.16816.F32.BF16 R140, R28.reuse, R4, R140 ;  /* 0x000000041c8c723c */ /* 0x050fec000004188c */
[----:B------:R-:W-:Y:S01]  /*7fa0*/  HMMA.16816.F32.BF16 R144, R28, R6, R144 ;  /* 0x000000061c90723c */ /* 0x000fe20000041890 */
[----:B------:R-:W-:-:S02]  /*7fb0*/  F2FP.BF16.F32.PACK_AB R4, R191, R190 ;  /* 0x000000bebf04723e */ /* 0x000fc400000010ff */
[----:B------:R-:W-:-:S03]  /*7fc0*/  F2FP.BF16.F32.PACK_AB R5, R195, R194 ;  /* 0x000000c2c305723e */ /* 0x000fc600000010ff */
[----:B------:R-:W-:Y:S01]  /*7fd0*/  HMMA.16816.F32.BF16 R72, R28, R24, R72 ;  /* 0x000000181c48723c */ /* 0x000fe20000041848 */
[----:B------:R-:W-:Y:S02]  /*7fe0*/  F2FP.BF16.F32.PACK_AB R6, R193, R192 ;  /* 0x000000c0c106723e */ /* 0x000fe400000010ff */
[----:B------:R-:W-:-:S03]  /*7ff0*/  F2FP.BF16.F32.PACK_AB R7, R197, R196 ;  /* 0x000000c4c507723e */ /* 0x000fc600000010ff */
[----:B------:R-:W-:Y:S01]  /*8000*/  HMMA.16816.F32.BF16 R76, R28, R26, R76 ;  /* 0x0000001a1c4c723c */ /* 0x000fe2000004184c */
[----:B------:R-:W-:Y:S05]  /*8010*/  LDSM.16.MT88.4 R24, [R226+0x11000] ;  /* 0x01100000e218783b */ /* 0x000fea0000004200 */
[C---:B-----5:R-:W-:Y:S06]  /*8020*/  HMMA.16816.F32.BF16 R160, R4.reuse, R20, R160 ;  /* 0x0000001404a0723c */ /* 0x060fec00000418a0 */
        /* <DEDUP_REMOVED lines=21> */
[----:B------:R-:W-:Y:S01]  /*8180*/  HMMA.16816.F32.BF16 R116, R4, R10, R116 ;  /* 0x0000000a0474723c */ /* 0x000fe20000041874 */
[----:B------:R-:W1:Y:S05]  /*8190*/  LDSM.16.MT88.4 R8, [R225+0x17000] ;  /* 0x01700000e108783b */ /* 0x000e6a0000004200 */
[C---:B------:R-:W-:Y:S06]  /*81a0*/  HMMA.16816.F32.BF16 R148, R28.reuse, R32, R148 ;  /* 0x000000201c94723c */ /* 0x040fec0000041894 */
[----:B------:R-:W-:Y:S01]  /*81b0*/  HMMA.16816.F32.BF16 R152, R28, R34, R152 ;  /* 0x000000221c98723c */ /* 0x000fe20000041898 */
[----:B------:R-:W5:Y:S04]  /*81c0*/  LDSM.16.MT88.4 R32, [R225+0x13000] ;  /* 0x01300000e120783b */ /* 0x000f680000004200 */
[----:B------:R-:W5:Y:S01]  /*81d0*/  LDSM.16.MT88.4 R28, [R224+0x13000] ;  /* 0x01300000e01c783b */ /* 0x000f620000004200 */
        /* <DEDUP_REMOVED lines=15> */
[C---:B-----5:R-:W-:Y:S06]  /*82d0*/  HMMA.16816.F32.BF16 R80, R4.reuse, R32, R80 ;  /* 0x000000200450723c */ /* 0x060fec0000041850 */
[C---:B------:R-:W-:Y:S01]  /*82e0*/  HMMA.16816.F32.BF16 R84, R4.reuse, R34, R84 ;  /* 0x000000220454723c */ /* 0x040fe20000041854 */
[----:B------:R-:W-:Y:S05]  /*82f0*/  LDSM.16.MT88.4 R32, [R224+0x13800] ;  /* 0x01380000e020783b */ /* 0x000fea0000004200 */
[C---:B------:R-:W-:Y:S06]  /*8300*/  HMMA.16816.F32.BF16 R88, R4.reuse, R28, R88 ;  /* 0x0000001c0458723c */ /* 0x040fec0000041858 */
[C---:B------:R-:W-:Y:S01]  /*8310*/  HMMA.16816.F32.BF16 R92, R4.reuse, R30, R92 ;  /* 0x0000001e045c723c */ /* 0x040fe2000004185c */
[----:B------:R-:W-:Y:S05]  /*8320*/  LDSM.16.MT88.4 R28, [R228+0x11800] ;  /* 0x01180000e41c783b */ /* 0x000fea0000004200 */
[C---:B------:R-:W-:Y:S06]  /*8330*/  HMMA.16816.F32.BF16 R96, R4.reuse, R24, R96 ;  /* 0x000000180460723c */ /* 0x040fec0000041860 */
[----:B------:R-:W-:Y:S01]  /*8340*/  HMMA.16816.F32.BF16 R100, R4, R26, R100 ;  /* 0x0000001a0464723c */ /* 0x000fe20000041864 */
[----:B------:R-:W-:Y:S06]  /*8350*/  LDSM.16.MT88.4 R24, [R226+0x11800] ;  /* 0x01180000e218783b */ /* 0x000fec0000004200 */
[----:B------:R-:W-:-:S02]  /*8360*/  F2FP.BF16.F32.PACK_AB R4, R207, R198 ;  /* 0x000000c6cf04723e */ /* 0x000fc400000010ff */
[----:B------:R-:W-:Y:S02]  /*8370*/  F2FP.BF16.F32.PACK_AB R6, R243, R200 ;  /* 0x000000c8f306723e */ /* 0x000fe400000010ff */
[----:B------:R-:W-:Y:S02]  /*8380*/  F2FP.BF16.F32.PACK_AB R5, R202, R201 ;  /* 0x000000c9ca05723e */ /* 0x000fe400000010ff */
[----:B------:R-:W-:-:S07]  /*8390*/  F2FP.BF16.F32.PACK_AB R7, R204, R199 ;  /* 0x000000c7cc07723e */ /* 0x000fce00000010ff */
        /* <DEDUP_REMOVED lines=13> */
[----:B------:R-:W-:Y:S01]  /*8470*/  HMMA.16816.F32.BF16 R160, R4, R28, R160 ;  /* 0x0000001c04a0723c */ /* 0x000fe200000418a0 */
[----:B------:R-:W-:-:S04]  /*8480*/  FADD.FTZ R20, R184, R189 ;  /* 0x000000bdb8147221 */ /* 0x000fc80000010000 */
[----:B------:R-:W-:Y:S01]  /*8490*/  FADD.FTZ R20, R183, R20 ;  /* 0x00000014b7147221 */ /* 0x000fe20000010000 */
[----:B--2---:R-:W-:Y:S03]  /*84a0*/  HMMA.16816.F32.BF16 R132, R4, R16, R132 ;  /* 0x000000100484723c */ /* 0x004fe60000041884 */
[----:B------:R-:W-:-:S03]  /*84b0*/  FADD.FTZ R179, R179, R20 ;  /* 0x00000014b3b37221 */ /* 0x000fc60000010000 */
[C---:B------:R-:W-:Y:S01]  /*84c0*/  HMMA.16816.F32.BF16 R36, R4.reuse, R30, R36 ;  /* 0x0000001e0424723c */ /* 0x040fe20000041824 */
[----:B------:R-:W-:Y:S01]  /*84d0*/  FADD.FTZ R17, R181, R182 ;  /* 0x000000b6b5117221 */ /* 0x000fe20000010000 */
[----:B------:R-:W2:Y:S01]  /*84e0*/  LDSM.16.MT88.4 R28, [R226+0x15800] ;  /* 0x01580000e21c783b */ /* 0x000ea20000004200 */
[----:B------:R-:W-:Y:S02]  /*84f0*/  FADD.FTZ R176, R176, R179 ;  /* 0x000000b3b0b07221 */ /* 0x000fe40000010000 */
[----:B------:R-:W-:Y:S01]  /*8500*/  FADD.FTZ R17, R180, R17 ;  /* 0x00000011b4117221 */ /* 0x000fe20000010000 */
[C---:B------:R-:W-:Y:S01]  /*8510*/  HMMA.16816.F32.BF16 R40, R4.reuse, R24, R40 ;  /* 0x000000180428723c */ /* 0x040fe20000041828 */
[----:B------:R-:W-:Y:S02]  /*8520*/  FADD.FTZ R177, R177, R176 ;  /* 0x000000b0b1b17221 */ /* 0x000fe40000010000 */
[----:B------:R-:W-:Y:S02]  /*8530*/  FADD.FTZ R178, R178, R17 ;  /* 0x00000011b2b27221 */ /* 0x000fe40000010000 */
[----:B------:R-:W-:Y:S01]  /*8540*/  FADD.FTZ R177, R0, R177 ;  /* 0x000000b100b17221 */ /* 0x000fe20000010000 */
[----:B------:R-:W-:Y:S01]  /*8550*/  HMMA.16816.F32.BF16 R44, R4, R26, R44 ;  /* 0x0000001a042c723c */ /* 0x000fe2000004182c */
[----:B------:R-:W4:Y:S01]  /*8560*/  LDSM.16.MT88.4 R24, [R225+0x15800] ;  /* 0x01580000e118783b */ /* 0x000f220000004200 */
[----:B------:R-:W-:Y:S01]  /*8570*/  FADD.FTZ R173, R173, R178 ;  /* 0x000000b2adad7221 */ /* 0x000fe20000010000 */
[----:B------:R-:W-:-:S03]  /*8580*/  FADD.FTZ R194, R194, R177 ;  /* 0x000000b1c2c27221 */ /* 0x000fc60000010000 */
        /* <DEDUP_REMOVED lines=8> */
[----:B-1----:R-:W-:Y:S01]  /*8610*/  HMMA.16816.F32.BF16 R156, R4, R8, R156 ;  /* 0x00000008049c723c */ /* 0x002fe2000004189c */
[----:B------:R-:W-:Y:S01]  /*8620*/  FADD.FTZ R193, R193, R192 ;  /* 0x000000c0c1c17221 */ /* 0x000fe20000010000 */
[----:B------:R-:W-:-:S03]  /*8630*/  FADD.FTZ R196, R197, R196 ;  /* 0x000000c4c5c47221 */ /* 0x000fc60000010000 */
[----:B------:R-:W-:Y:S01]  /*8640*/  FADD.FTZ R198, R198, R193 ;  /* 0x000000c1c6c67221 */ /* 0x000fe20000010000 */
[----:B------:R-:W-:Y:S01]  /*8650*/  HMMA.16816.F32.BF16 R120, R4, R10, R120 ;  /* 0x0000000a0478723c */ /* 0x000fe20000041878 */
[----:B------:R-:W1:Y:S01]  /*8660*/  LDSM.16.MT88.4 R8, [R224+0x17800] ;  /* 0x01780000e008783b */ /* 0x000e620000004200 */
[----:B------:R-:W-:Y:S01]  /*8670*/  FADD.FTZ R201, R201, R196 ;  /* 0x000000c4c9c97221 */ /* 0x000fe20000010000 */
[----:B------:R-:W-:-:S03]  /*8680*/  FADD.FTZ R207, R207, R198 ;  /* 0x000000c6cfcf7221 */ /* 0x000fc60000010000 */
[----:B------:R-:W-:Y:S01]  /*8690*/  FADD.FTZ R202, R202, R201 ;  /* 0x000000c9caca7221 */ /* 0x000fe20000010000 */
[----:B------:R-:W-:Y:S01]  /*86a0*/  FADD.FTZ R200, R200, R207 ;  /* 0x000000cfc8c87221 */ /* 0x000fe20000010000 */
[----:B------:R-:W-:Y:S02]  /*86b0*/  HMMA.16816.F32.BF16 R80, R4, R168, R80 ;  /* 0x000000a80450723c */ /* 0x000fe40000041850 */
[----:B------:R-:W-:Y:S01]  /*86c0*/  FADD.FTZ R199, R199, R202 ;  /* 0x000000cac7c77221 */ /* 0x000fe20000010000 */
[----:B------:R-:W-:-:S03]  /*86d0*/  FADD.FTZ R243, R243, R200 ;  /* 0x000000c8f3f37221 */ /* 0x000fc60000010000 */
[----:B------:R-:W-:Y:S01]  /*86e0*/  HMMA.16816.F32.BF16 R84, R4, R170, R84 ;  /* 0x000000aa0454723c */ /* 0x000fe20000041854 */
[----:B------:R-:W-:-:S05]  /*86f0*/  FADD.FTZ R241, R204, R199 ;  /* 0x000000c7ccf17221 */ /* 0x000fca0000010000 */
[C---:B------:R-:W-:Y:S06]  /*8700*/  HMMA.16816.F32.BF16 R88, R4.reuse, R32, R88 ;  /* 0x000000200458723c */ /* 0x040fec0000041858 */
[C---:B------:R-:W-:Y:S06]  /*8710*/  HMMA.16816.F32.BF16 R92, R4.reuse, R34, R92 ;  /* 0x00000022045c723c */ /* 0x040fec000004185c */
[C---:B--2---:R-:W-:Y:S06]  /*8720*/  HMMA.16816.F32.BF16 R104, R4.reuse, R28, R104 ;  /* 0x0000001c0468723c */ /* 0x044fec0000041868 */
[C---:B------:R-:W-:Y:S06]  /*8730*/  HMMA.16816.F32.BF16 R108, R4.reuse, R30, R108 ;  /* 0x0000001e046c723c */ /* 0x040fec000004186c */
[C---:B----4-:R-:W-:Y:S06]  /*8740*/  HMMA.16816.F32.BF16 R112, R4.reuse, R24, R112 ;  /* 0x000000180470723c */ /* 0x050fec0000041870 */
[C---:B------:R-:W-:Y:S06]  /*8750*/  HMMA.16816.F32.BF16 R116, R4.reuse, R26, R116 ;  /* 0x0000001a0474723c */ /* 0x040fec0000041874 */
[C---:B------:R-:W-:Y:S06]  /*8760*/  HMMA.16816.F32.BF16 R128, R4.reuse, R22, R128 ;  /* 0x000000160480723c */ /* 0x040fec0000041880 */
[C---:B------:R-:W-:Y:S06]  /*8770*/  HMMA.16816.F32.BF16 R136, R4.reuse, R18, R136 ;  /* 0x000000120488723c */ /* 0x040fec0000041888 */
[C---:B---3--:R-:W-:Y:S06]  /*8780*/  HMMA.16816.F32.BF16 R140, R4.reuse, R12, R140 ;  /* 0x0000000c048c723c */ /* 0x048fec000004188c */
[C---:B------:R-:W-:Y:S06]  /*8790*/  HMMA.16816.F32.BF16 R144, R4.reuse, R14, R144 ;  /* 0x0000000e0490723c */ /* 0x040fec0000041890 */
[C---:B-1----:R-:W-:Y:S06]  /*87a0*/  HMMA.16816.F32.BF16 R148, R4.reuse, R8, R148 ;  /* 0x000000080494723c */ /* 0x042fec0000041894 */
[----:B------:R-:W-:Y:S01]  /*87b0*/  HMMA.16816.F32.BF16 R152, R4, R10, R152 ;  /* 0x0000000a0498723c */ /* 0x000fe20000041898 */
[----:B------:R-:W-:-:S08]  /*87c0*/  NOP ;  /* 0x0000000000007918 */ /* 0x000fd00000000000 */
[----:B------:R-:W-:-:S15]  /*87d0*/  @!P6 BRA `(.L_x_1568) ;  /* 0x0000004c00b8e947 */ /* 0x000fde0003800000 */
[----:B------:R-:W-:Y:S01]  /*87e0*/  PLOP3.LUT P0, PT, PT, PT, UP6, 0x40, 0x0 ;  /* 0x000000000000781c */ /* 0x000fe20003f0e868 */
[----:B------:R-:W-:-:S04]  /*87f0*/  DEPBAR.LE SB0, 0x0 ;  /* 0x000080000000791a */ /* 0x000fc80000000000 */
[----:B------:R-:W-:Y:S01]  /*8800*/  UIADD3 UR11, UR15, -0x2, URZ ;  /* 0xfffffffe0f0b7890 */ /* 0x000fe2000fffe03f */
[----:B------:R-:W-:Y:S07]  /*8810*/  BAR.SYNC.DEFER_BLOCKING 0x0 ;  /* 0x0000000000007b1d */ /* 0x000fee0000010000 */
[----:B------:R-:W-:Y:S05]  /*8820*/  @P0 BRA `(.L_x_1569) ;  /* 0x00000004002c0947 */ /* 0x000fea0003800000 */
        /* <DEDUP_REMOVED lines=75> */
.L_x_1569:
[----:B------:R-:W-:-:S04]  /*8ce0*/  ULEA UR4, -UR6, URZ, 0x6 ;  /* 0x0000003f06047291 */ /* 0x000fc8000f8e313f */
[----:B------:R-:W-:Y:S02]  /*8cf0*/  USHF.R.S32.HI UR7, URZ, 0x1f, UR4 ;  /* 0x0000001f3f077899 */ /* 0x000fe40008011404 */
[----:B------:R-:W-:-:S04]  /*8d00*/  MOV R7, UR4 ;  /* 0x0000000400077c02 */ /* 0x000fc80008000f00 */
[----:B------:R-:W-:-:S07]  /*8d10*/  MOV R11, UR7 ;  /* 0x00000007000b7c02 */ /* 0x000fce0008000f00 */
.L_x_1570:
[C---:B------:R-:W-:Y:S01]  /*8d20*/  VIADD R0, R236.reuse, 0x40 ;  /* 0x00000040ec007836 */ /* 0x040fe20000000000 */
[----:B------:R-:W-:Y:S01]  /*8d30*/  ULDC UR4, c[0x0][0x2d0] ;  /* 0x0000b40000047ab9 */ /* 0x000fe20000000800 */
[----:B------:R-:W-:Y:S01]  /*8d40*/  VIADD R4, R236, 0x80 ;  /* 0x00000080ec047836 */ /* 0x000fe20000000000 */
[C---:B------:R-:W-:Y:S01]  /*8d50*/  LEA R204, P5, R7.reuse, R242, 0x1 ;  /* 0x000000f207cc7211 */ /* 0x040fe200078a08ff */
[----:B------:R-:W-:Y:S01]  /*8d60*/  UISETP.GT.AND UP0, UPT, UR11, UR10, UPT ;  /* 0x0000000a0b00728c */ /* 0x000fe2000bf04270 */
[----:B------:R-:W-:Y:S01]  /*8d70*/  ISETP.GE.AND P4, PT, R0, UR4, PT ;  /* 0x0000000400007c0c */ /* 0x000fe2000bf86270 */
[----:B------:R-:W-:Y:S01]  /*8d80*/  VIADD R0, R236, 0xc0 ;  /* 0x000000c0ec007836 */ /* 0x000fe20000000000 */
[----:B------:R-:W-:Y:S02]  /*8d90*/  ISETP.GE.AND P3, PT, R4, UR4, PT ;  /* 0x0000000404007c0c */ /* 0x000fe4000bf66270 */
[----:B------:R-:W-:Y:S02]  /*8da0*/  LEA.HI.X R205, R7, R245, R11, 0x1, P5 ;  /* 0x000000f507cd7211 */ /* 0x000fe400028f0c0b */
[----:B------:R-:W-:-:S02]  /*8db0*/  ISETP.GE.AND P2, PT, R0, UR4, PT ;  /* 0x0000000400007c0c */ /* 0x000fc4000bf46270 */
[----:B------:R-:W-:-:S05]  /*8dc0*/  ISETP.GE.AND P5, PT, R236, UR4, PT ;  /* 0x00000004ec007c0c */ /* 0x000fca000bfa6270 */
[CC--:B------:R-:W-:Y:S02]  /*8dd0*/  @!P4 IADD3 R5, P0, R7.reuse, R174.reuse, RZ ;  /* 0x000000ae0705c210 */ /* 0x0c0fe40007f1e0ff */
[----:B------:R-:W-:-:S03]  /*8de0*/  @!P3 IADD3 R9, P1, R7, R174, RZ ;  /* 0x000000ae0709b210 */ /* 0x000fc60007f3e0ff */
[--C-:B------:R-:W-:Y:S01]  /*8df0*/  @!P4 IMAD.X R4, R11, 0x1, R172.reuse, P0 ;  /* 0x000000010b04c824 */ /* 0x100fe200000e06ac */
[----:B------:R-:W-:Y:S01]  /*8e00*/  @!P4 LEA R30, P0, R5, UR24, 0x1 ;  /* 0x00000018051ecc11 */ /* 0x000fe2000f8008ff */
[----:B------:R-:W-:Y:S01]  /*8e10*/  @!P3 IMAD.X R0, R11, 0x1, R172, P1 ;  /* 0x000000010b00b824 */ /* 0x000fe200008e06ac */
[----:B------:R-:W-:Y:S01]  /*8e20*/  @!P3 LEA R18, P1, R9, UR24, 0x1 ;  /* 0x000000180912bc11 */ /* 0x000fe2000f8208ff */
[----:B------:R-:W-:Y:S01]  /*8e30*/  @P5 STS.128 [R235+0x10000], RZ ;  /* 0x010000ffeb005388 */ /* 0x000fe20000000c00 */
[----:B------:R-:W-:Y:S02]  /*8e40*/  @!P4 LEA.HI.X R31, R5, UR25, R4, 0x1, P0 ;  /* 0x00000019051fcc11 */ /* 0x000fe400080f0c04 */
[----:B------:R-:W-:Y:S01]  /*8e50*/  @!P2 IADD3 R5, P0, R7, R174, RZ ;  /* 0x000000ae0705a210 */ /* 0x000fe20007f1e0ff */
[----:B------:R-:W-:Y:S01]  /*8e60*/  @!PT LDS RZ, [RZ] ;  /* 0x00000000fffff984 */ /* 0x000fe20000000800 */
[----:B------:R-:W-:Y:S01]  /*8e70*/  @!PT LDS RZ, [RZ] ;  /* 0x00000000fffff984 */ /* 0x000fe20000000800 */
[----:B------:R-:W-:Y:S01]  /*8e80*/  @!PT LDS RZ, [RZ] ;  /* 0x00000000fffff984 */ /* 0x000fe20000000800 */
[----:B------:R-:W-:Y:S01]  /*8e90*/  @!P5 LDGSTS.E.BYPASS.LTC128B.128 [R235+0x10000], desc[UR22][R204.64] ;  /* 0x10000000ccebdfae */ /* 0x000fe2000b901d56 */
[----:B------:R-:W-:Y:S02]  /*8ea0*/  @!P3 LEA.HI.X R19, R9, UR25, R0, 0x1, P1 ;  /* 0x000000190913bc11 */ /* 0x000fe400088f0c00 */
[----:B------:R-:W-:Y:S01]  /*8eb0*/  IADD3 R13, P1, R7, UR28, RZ ;  /* 0x0000001c070d7c10 */ /* 0x000fe2000ff3e0ff */
[----:B------:R-:W-:Y:S01]  /*8ec0*/  @!P2 IMAD.X R0, R11, 0x1, R172, P0 ;  /* 0x000000010b00a824 */ /* 0x000fe200000e06ac */
[----:B------:R-:W-:Y:S01]  /*8ed0*/  @!P2 LEA R16, P0, R5, UR24, 0x1 ;  /* 0x000000180510ac11 */ /* 0x000fe2000f8008ff */
[----:B------:R-:W-:Y:S01]  /*8ee0*/  @P4 STS.128 [R235+0x12000], RZ ;  /* 0x012000ffeb004388 */ /* 0x000fe20000000c00 */
[----:B------:R-:W-:-:S02]  /*8ef0*/  IADD3.X R11, R11, UR21, RZ, P1, !PT ;  /* 0x000000150b0b7c10 */ /* 0x000fc40008ffe4ff */
[----:B------:R-:W-:Y:S01]  /*8f00*/  @!P2 LEA.HI.X R17, R5, UR25, R0, 0x1, P0 ;  /* 0x000000190511ac11 */ /* 0x000fe200080f0c00 */
[----:B------:R-:W-:Y:S01]  /*8f10*/  @!PT LDS RZ, [RZ] ;  /* 0x00000000fffff984 */ /* 0x000fe20000000800 */
[----:B------:R-:W-:Y:S01]  /*8f20*/  @!PT LDS RZ, [RZ] ;  /* 0x00000000fffff984 */ /* 0x000fe20000000800 */
[----:B------:R-:W-:Y:S01]  /*8f30*/  @!PT LDS RZ, [RZ] ;  /* 0x00000000fffff984 */ /* 0x000fe20000000800 */
[----:B------:R-:W-:Y:S01]  /*8f40*/  @!P4 LDGSTS.E.BYPASS.LTC128B.128 [R235+0x12000], desc[UR22][R30.64+0x80] ;  /* 0x120000801eebcfae */ /* 0x000fe2000b901d56 */
[CC--:B------:R-:W-:Y:S02]  /*8f50*/  @!P3 IADD3 R5, P0, R13.reuse, R174.reuse, RZ ;  /* 0x000000ae0d05b210 */ /* 0x0c0fe40007f1e0ff */
[C---:B------:R-:W-:Y:S01]  /*8f60*/  @!P4 IADD3 R7, P1, R13.reuse, R174, RZ ;  /* 0x000000ae0d07c210 */ /* 0x040fe20007f3e0ff */
[----:B------:R-:W-:Y:S01]  /*8f70*/  @P3 STS.128 [R235+0x14000], RZ ;  /* 0x014000ffeb003388 */ /* 0x000fe20000000c00 */
[----:B------:R-:W-:Y:S01]  /*8f80*/  @!P5 LEA R26, P6, R13, R242, 0x1 ;  /* 0x000000f20d1ad211 */ /* 0x000fe200078c08ff */
[--C-:B------:R-:W-:Y:S01]  /*8f90*/  @!P3 IMAD.X R0, R11, 0x1, R172.reuse, P0 ;  /* 0x000000010b00b824 */ /* 0x100fe200000e06ac */
[----:B------:R-:W-:Y:S01]  /*8fa0*/  @!P3 LEA R14, P0, R5, UR24, 0x1 ;  /* 0x00000018050ebc11 */ /* 0x000fe2000f8008ff */
[----:B------:R-:W-:Y:S01]  /*8fb0*/  @!P4 IMAD.X R4, R11, 0x1, R172, P1 ;  /* 0x000000010b04c824 */ /* 0x000fe200008e06ac */
[----:B------:R-:W-:Y:S01]  /*8fc0*/  @!P4 LEA R24, P1, R7, UR24, 0x1 ;  /* 0x000000180718cc11 */ /* 0x000fe2000f8208ff */
[----:B------:R-:W-:Y:S01]  /*8fd0*/  @!PT LDS RZ, [RZ] ;  /* 0x00000000fffff984 */ /* 0x000fe20000000800 */
[----:B------:R-:W-:Y:S01]  /*8fe0*/  @!PT LDS RZ, [RZ] ;  /* 0x00000000fffff984 */ /* 0x000fe20000000800 */
[----:B------:R-:W-:Y:S01]  /*8ff0*/  @!PT LDS RZ, [RZ] ;  /* 0x00000000fffff984 */ /* 0x000fe20000000800 */
[----:B------:R-:W-:Y:S01]  /*9000*/  @!P3 LDGSTS.E.BYPASS.LTC128B.128 [R235+0x14000], desc[UR22][R18.64+0x100] ;  /* 0x1400010012ebbfae */ /* 0x000fe2000b901d56 */
[----:B------:R-:W-:-:S02]  /*9010*/  @!P3 LEA.HI.X R15, R5, UR25, R0, 0x1, P0 ;  /* 0x00000019050fbc11 */ /* 0x000fc400080f0c00 */
[-C--:B------:R-:W-:Y:S01]  /*9020*/  @!P2 IADD3 R5, P0, R13, R174.reuse, RZ ;  /* 0x000000ae0d05a210 */ /* 0x080fe20007f1e0ff */
[----:B------:R-:W-:Y:S01]  /*9030*/  @P2 STS.128 [R235+0x16000], RZ ;  /* 0x016000ffeb002388 */ /* 0x000fe20000000c00 */
[----:B------:R-:W-:Y:S02]  /*9040*/  @!P4 LEA.HI.X R25, R7, UR25, R4, 0x1, P1 ;  /* 0x000000190719cc11 */ /* 0x000fe400088f0c04 */
        /* <DEDUP_REMOVED lines=8> */
[----:B------:R-:W-:Y:S01]  /*90d0*/  @!P5 LEA.HI.X R27, R13, R245, R11, 0x1, P6 ;  /* 0x000000f50d1bd211 */ /* 0x000fe200030f0c0b */
[----:B------:R-:W-:Y:S01]  /*90e0*/  @P5 STS.128 [R235+0x10800], RZ ;  /* 0x010800ffeb005388 */ /* 0x000fe20000000c00 */
[----:B------:R-:W-:-:S02]  /*90f0*/  @!P4 IADD3 R11, P1, R9, R174, RZ ;  /* 0x000000ae090bc210 */ /* 0x000fc40007f3e0ff */
[----:B------:R-:W-:Y:S01]  /*9100*/  @!P2 LEA.HI.X R13, R5, UR25, R0, 0x1, P0 ;  /* 0x00000019050dac11 */ /* 0x000fe200080f0c00 */
[----:B------:R-:W-:Y:S01]  /*9110*/  @!PT LDS RZ, [RZ] ;  /* 0x00000000fffff984 */ /* 0x000fe20000000800 */
[----:B------:R-:W-:Y:S01]  /*9120*/  @!PT LDS RZ, [RZ] ;  /* 0x00000000fffff984 */ /* 0x000fe20000000800 */
[----:B------:R-:W-:Y:S01]  /*9130*/  @!PT LDS RZ, [RZ] ;  /* 0x00000000fffff984 */ /* 0x000fe20000000800 */
[----:B------:R-:W-:Y:S01]  /*9140*/  @!P5 LDGSTS.E.BYPASS.LTC128B.128 [R235+0x10800], desc[UR22][R26.64] ;  /* 0x108000001aebdfae */ /* 0x000fe2000b901d56 */
[----:B------:R-:W-:Y:S01]  /*9150*/  @!P3 IADD3 R5, P0, R9, R174, RZ ;  /* 0x000000ae0905b210 */ /* 0x000fe20007f1e0ff */
[--C-:B------:R-:W-:Y:S01]  /*9160*/  @!P4 IMAD.X R0, R7, 0x1, R172.reuse, P1 ;  /* 0x000000010700c824 */ /* 0x100fe200008e06ac */
[----:B------:R-:W-:Y:S01]  /*9170*/  @!P4 LEA R20, P1, R11, UR24, 0x1 ;  /* 0x000000180b14cc11 */ /* 0x000fe2000f8208ff */
[----:B------:R-:W-:Y:S01]  /*9180*/  @P4 STS.128 [R235+0x12800], RZ ;  /* 0x012800ffeb004388 */ /* 0x000fe20000000c00 */
[----:B------:R-:W-:Y:S01]  /*9190*/  @!P5 LEA R22, P6, R9, R242, 0x1 ;  /* 0x000000f20916d211 */ /* 0x000fe200078c08ff */
[----:B------:R-:W-:Y:S01]  /*91a0*/  @!P3 IMAD.X R4, R7, 0x1, R172, P0 ;  /* 0x000000010704b824 */ /* 0x000fe200000e06ac */
[----:B------:R-:W-:Y:S01]  /*91b0*/  @!P3 LEA R10, P0, R5, UR24, 0x1 ;  /* 0x00000018050abc11 */ /* 0x000fe2000f8008ff */
[----:B------:R-:W-:Y:S01]  /*91c0*/  @!PT LDS RZ, [RZ] ;  /* 0x00000000fffff984 */ /* 0x000fe20000000800 */
[----:B------:R-:W-:Y:S01]  /*91d0*/  @!PT LDS RZ, [RZ] ;  /* 0x00000000fffff984 */ /* 0x000fe20000000800 */
[----:B------:R-:W-:Y:S01]  /*91e0*/  @!PT LDS RZ, [RZ] ;  /* 0x00000000fffff984 */ /* 0x000fe20000000800 */
[----:B------:R-:W-:Y:S01]  /*91f0*/  @!P4 LDGSTS.E.BYPASS.LTC128B.128 [R235+0x12800], desc[UR22][R24.64+0x80] ;  /* 0x1280008018ebcfae */ /* 0x000fe2000b901d56 */
[----:B------:R-:W-:-:S02]  /*9200*/  @!P4 LEA.HI.X R21, R11, UR25, R0, 0x1, P1 ;  /* 0x000000190b15cc11 */ /* 0x000fc400088f0c00 */
[----:B------:R-:W-:Y:S01]  /*9210*/  @!P2 IADD3 R0, P1, R9, R174, RZ ;  /* 0x000000ae0900a210 */ /* 0x000fe20007f3e0ff */
[----:B------:R-:W-:Y:S01]  /*9220*/  @P3 STS.128 [R235+0x14800], RZ ;  /* 0x014800ffeb003388 */ /* 0x000fe20000000c00 */
[----:B------:R-:W-:Y:S02]  /*9230*/  @!P3 LEA.HI.X R11, R5, UR25, R4, 0x1, P0 ;  /* 0x00000019050bbc11 */ /* 0x000fe400080f0c04 */
[----:B------:R-:W-:Y:S01]  /*9240*/  @!P5 LEA.HI.X R23, R9, R245, R7, 0x1, P6 ;  /* 0x000000f50917d211 */ /* 0x000fe200030f0c07 */
[----:B------:R-:W-:Y:S01]  /*9250*/  @!P2 IMAD.X R5, R7, 0x1, R172, P1 ;  /* 0x000000010705a824 */ /* 0x000fe200008e06ac */
[----:B------:R-:W-:Y:S01]  /*9260*/  IADD3 R9, P0, R9, UR28, RZ ;  /* 0x0000001c09097c10 */ /* 0x000fe2000ff1e0ff */
[----:B------:R-:W-:Y:S01]  /*9270*/  @!PT LDS RZ, [RZ] ;  /* 0x00000000fffff984 */ /* 0x000fe20000000800 */
[----:B------:R-:W-:Y:S01]  /*9280*/  @!PT LDS RZ, [RZ] ;  /* 0x00000000fffff984 */ /* 0x000fe20000000800 */
[----:B------:R-:W-:Y:S01]  /*9290*/  @!PT LDS RZ, [RZ] ;  /* 0x00000000fffff984 */ /* 0x000fe20000000800 */
[----:B------:R-:W-:Y:S01]  /*92a0*/  @!P3 LDGSTS.E.BYPASS.LTC128B.128 [R235+0x14800], desc[UR22][R14.64+0x100] ;  /* 0x148001000eebbfae */ /* 0x000fe2000b901d56 */
[C---:B------:R-:W-:Y:S02]  /*92b0*/  @!P2 LEA R32, P1, R0.reuse, UR24, 0x1 ;  /* 0x000000180020ac11 */ /* 0x040fe4000f8208ff */
[----:B------:R-:W-:Y:S01]  /*92c0*/  IADD3.X R7, R7, UR21, RZ, P0, !PT ;  /* 0x0000001507077c10 */ /* 0x000fe200087fe4ff */
[----:B------:R-:W-:Y:S01]  /*92d0*/  @P2 STS.128 [R235+0x16800], RZ ;  /* 0x016800ffeb002388 */ /* 0x000fe20000000c00 */
[C---:B------:R-:W-:Y:S01]  /*92e0*/  @!P5 LEA R168, P0, R9.reuse, R242, 0x1 ;  /* 0x000000f209a8d211 */ /* 0x040fe200078008ff */
[----:B------:R-:W-:Y:S01]  /*92f0*/  IMAD.MOV.U32 R242, RZ, RZ, R204 ;  /* 0x000000fffff27224 */ /* 0x000fe200078e00cc */
[----:B------:R-:W-:Y:S01]  /*9300*/  @!P4 IADD3 R4, P6, R9, R174, RZ ;  /* 0x000000ae0904c210 */ /* 0x000fe20007fde0ff */
[----:B------:R-:W-:Y:S01]  /*9310*/  @!PT LDS RZ, [RZ] ;  /* 0x00000000fffff984 */ /* 0x000fe20000000800 */
[----:B------:R-:W-:Y:S01]  /*9320*/  @!PT LDS RZ, [RZ] ;  /* 0x00000000fffff984 */ /* 0x000fe20000000800 */
[----:B------:R-:W-:Y:S01]  /*9330*/  @!PT LDS RZ, [RZ] ;  /* 0x00000000fffff984 */ /* 0x000fe20000000800 */
[----:B------:R-:W-:Y:S01]  /*9340*/  @!P2 LDGSTS.E.BYPASS.LTC128B.128 [R235+0x16800], desc[UR22][R12.64+0x180] ;  /* 0x168001800cebafae */ /* 0x000fe2000b901d56 */
[----:B------:R-:W-:-:S02]  /*9350*/  @!P2 LEA.HI.X R33, R0, UR25, R5, 0x1, P1 ;  /* 0x000000190021ac11 */ /* 0x000fc400088f0c05 */
[CC--:B------:R-:W-:Y:S01]  /*9360*/  @!P3 IADD3 R0, P1, R9.reuse, R174.reuse, RZ ;  /* 0x000000ae0900b210 */ /* 0x0c0fe20007f3e0ff */
[----:B------:R-:W-:Y:S01]  /*9370*/  @P5 STS.128 [R235+0x11000], RZ ;  /* 0x011000ffeb005388 */ /* 0x000fe20000000c00 */
[----:B------:R-:W-:Y:S01]  /*9380*/  @!P5 LEA.HI.X R169, R9, R245, R7, 0x1, P0 ;  /* 0x000000f509a9d211 */ /* 0x000fe200000f0c07 */
[--C-:B------:R-:W-:Y:S01]  /*9390*/  @!P4 IMAD.X R29, R7, 0x1, R172.reuse, P6 ;  /* 0x00000001071dc824 */ /* 0x100fe200030e06ac */
[----:B------:R-:W-:Y:S01]  /*93a0*/  @!P2 IADD3 R9, P0, R9, R174, RZ ;  /* 0x000000ae0909a210 */ /* 0x000fe20007f1e0ff */
[----:B------:R-:W-:Y:S01]  /*93b0*/  @!PT LDS RZ, [RZ] ;  /* 0x00000000fffff984 */ /* 0x000fe20000000800 */
[----:B------:R-:W-:Y:S01]  /*93c0*/  @!PT LDS RZ, [RZ] ;  /* 0x00000000fffff984 */ /* 0x000fe20000000800 */
[----:B------:R-:W-:Y:S01]  /*93d0*/  @!PT LDS RZ, [RZ] ;  /* 0x00000000fffff984 */ /* 0x000fe20000000800 */
[----:B------:R-:W-:Y:S01]  /*93e0*/  @!P5 LDGSTS.E.BYPASS.LTC128B.128 [R235+0x11000], desc[UR22][R22.64] ;  /* 0x1100000016ebdfae */ /* 0x000fe2000b901d56 */
[----:B------:R-:W-:Y:S01]  /*93f0*/  @!P4 LEA R28, P6, R4, UR24, 0x1 ;  /* 0x00000018041ccc11 */ /* 0x000fe2000f8c08ff */
[C-C-:B------:R-:W-:Y:S01]  /*9400*/  @!P3 IMAD.X R5, R7.reuse, 0x1, R172.reuse, P1 ;  /* 0x000000010705b824 */ /* 0x140fe200008e06ac */
[----:B------:R-:W-:Y:S01]  /*9410*/  @!P3 LEA R176, P1, R0, UR24, 0x1 ;  /* 0x0000001800b0bc11 */ /* 0x000fe2000f8208ff */
[----:B------:R-:W-:Y:S01]  /*9420*/  @P4 STS.128 [R235+0x13000], RZ ;  /* 0x013000ffeb004388 */ /* 0x000fe20000000c00 */
[----:B------:R-:W-:Y:S01]  /*9430*/  @!P2 IMAD.X R172, R7, 0x1, R172, P0 ;  /* 0x0000000107aca824 */ /* 0x000fe200000e06ac */
[----:B------:R-:W-:Y:S01]  /*9440*/  @!P4 LEA.HI.X R29, R4, UR25, R29, 0x1, P6 ;  /* 0x00000019041dcc11 */ /* 0x000fe2000b0f0c1d */
[----:B------:R-:W-:Y:S01]  /*9450*/  IMAD.MOV.U32 R245, RZ, RZ, R205 ;  /* 0x000000fffff57224 */ /* 0x000fe200078e00cd */
[----:B------:R-:W-:Y:S01]  /*9460*/  @!PT LDS RZ, [RZ] ;  /* 0x00000000fffff984 */ /* 0x000fe20000000800 */
[----:B------:R-:W-:Y:S01]  /*9470*/  @!PT LDS RZ, [RZ] ;  /* 0x00000000fffff984 */ /* 0x000fe20000000800 */
[----:B------:R-:W-:Y:S01]  /*9480*/  @!PT LDS RZ, [RZ] ;  /* 0x00000000fffff984 */ /* 0x000fe20000000800 */
[----:B------:R-:W-:Y:S01]  /*9490*/  @!P4 LDGSTS.E.BYPASS.LTC128B.128 [R235+0x13000], desc[UR22][R20.64+0x80] ;  /* 0x1300008014ebcfae */ /* 0x000fe2000b901d56 */
[----:B------:R-:W-:-:S02]  /*94a0*/  @!P2 LEA R170, P0, R9, UR24, 0x1 ;  /* 0x0000001809aaac11 */ /* 0x000fc4000f8008ff */
        /* <DEDUP_REMOVED lines=34> */
[----:B-1----:R-:W3:Y:S04]  /*96d0*/  LDSM.16.M88.4 R32, [R233+0x8800] ;  /* 0x00880000e920783b */ /* 0x002ee80000000200 */
[----:B------:R-:W1:Y:S04]  /*96e0*/  LDSM.16.M88.4 R24, [R233+0x9000] ;  /* 0x00900000e918783b */ /* 0x000e680000000200 */
[----:B------:R-:W5:Y:S04]  /*96f0*/  LDSM.16.M88.4 R172, [R233+0x9800] ;  /* 0x00980000e9ac783b */ /* 0x000f680000000200 */
[----:B------:R-:W-:Y:S04]  /*9700*/  LDSM.16.M88.4 R12, [R232] ;  /* 0x00000000e80c783b */ /* 0x000fe80000000200 */
[----:B------:R-:W5:Y:S04]  /*9710*/  LDSM.16.M88.4 R20, [R231] ;  /* 0x00000000e714783b */ /* 0x000f680000000200 */
[----:B------:R-:W5:Y:S04]  /*9720*/  LDSM.16.M88.4 R200, [R223] ;  /* 0x00000000dfc8783b */ /* 0x000f680000000200 */
[----:B------:R-:W5:Y:S04]  /*9730*/  LDSM.16.M88.4 R180, [R222] ;  /* 0x00000000deb4783b */ /* 0x000f680000000200 */
[----:B--2---:R-:W2:Y:S04]  /*9740*/  LDSM.16.M88.4 R176, [R221] ;  /* 0x00000000ddb0783b */ /* 0x004ea80000000200 */
[----:B------:R-:W-:Y:S01]  /*9750*/  LDSM.16.M88.4 R16, [R230] ;  /* 0x00000000e610783b */ /* 0x000fe20000000200 */
[C---:B----4-:R-:W-:Y:S03]  /*9760*/  HMMA.16816.F32.BF16 R8, R184.reuse, R4, RZ ;  /* 0x00000004b808723c */ /* 0x050fe600000418ff */
[----:B------:R-:W4:Y:S04]  /*9770*/  LDSM.16.M88.4 R192, [R227+0x8000] ;  /* 0x00800000e3c0783b */ /* 0x000f280000000200 */
[----:B------:R-:W-:Y:S01]  /*9780*/  LDSM.16.M88.4 R196, [R227+0x9000] ;  /* 0x00900000e3c4783b */ /* 0x000fe20000000200 */
[C---:B---3--:R-:W-:Y:S01]  /*9790*/  HMMA.16816.F32.BF16 R168, R184.reuse, R32, RZ ;  /* 0x00000020b8a8723c */ /* 0x048fe200000418ff */
[----:B------:R-:W3:Y:S05]  /*97a0*/  S2R R0, SR_TID.X ;  /* 0x0000000000007919 */ /* 0x000eea0000002100 */
[C---:B------:R-:W-:Y:S01]  /*97b0*/  HMMA.16816.F32.BF16 R4, R184.reuse, R6, RZ ;  /* 0x00000006b804723c */ /* 0x040fe200000418ff */
[----:B------:R-:W0:Y:S05]  /*97c0*/  LDGDEPBAR ;  /* 0x00000000000079af */ /* 0x000e2a0000000000 */
[C---:B------:R-:W-:Y:S06]  /*97d0*/  HMMA.16816.F32.BF16 R32, R184.reuse, R34, RZ ;  /* 0x00000022b820723c */ /* 0x040fec00000418ff */
[C---:B-1----:R-:W-:Y:S06]  /*97e0*/  HMMA.16816.F32.BF16 R28, R184.reuse, R24, RZ ;  /* 0x00000018b81c723c */ /* 0x042fec00000418ff */
[C---:B------:R-:W-:Y:S06]  /*97f0*/  HMMA.16816.F32.BF16 R24, R184.reuse, R26, RZ ;  /* 0x0000001ab818723c */ /* 0x040fec00000418ff */
[----:B-----5:R-:W-:Y:S01]  /*9800*/  HMMA.16816.F32.BF16 R188, R184, R172, RZ ;  /* 0x000000acb8bc723c */ /* 0x020fe200000418ff */
[----:B---3--:R-:W-:-:S05]  /*9810*/  IMAD.SHL.U32 R0, R0, 0x2, RZ ;  /* 0x0000000200007824 */ /* 0x008fca00078e00ff */
[----:B------:R-:W-:Y:S01]  /*9820*/  HMMA.16816.F32.BF16 R184, R184, R174, RZ ;  /* 0x000000aeb8b8723c */ /* 0x000fe200000418ff */
[----:B------:R-:W1:Y:S05]  /*9830*/  LDSM.16.M88.4 R172, [R227+0x8800] ;  /* 0x00880000e3ac783b */ /* 0x000e6a0000000200 */
[C---:B------:R-:W-:Y:S06]  /*9840*/  HMMA.16816.F32.BF16 R8, R12.reuse, R20, R8 ;  /* 0x000000140c08723c */ /* 0x040fec0000041808 */
[C---:B------:R-:W-:Y:S01]  /*9850*/  HMMA.16816.F32.BF16 R4, R12.reuse, R22, R4 ;  /* 0x000000160c04723c */ /* 0x040fe20000041804 */
[----:B------:R-:W3:Y:S05]  /*9860*/  LDSM.16.M88.4 R20, [R227+0x9800] ;  /* 0x00980000e314783b */ /* 0x000eea0000000200 */
[C---:B------:R-:W-:Y:S06]  /*9870*/  HMMA.16816.F32.BF16 R168, R12.reuse, R200, R168 ;  /* 0x000000c80ca8723c */ /* 0x040fec00000418a8 */
[C---:B------:R-:W-:Y:S01]  /*9880*/  HMMA.16816.F32.BF16 R32, R12.reuse, R202, R32 ;  /* 0x000000ca0c20723c */ /* 0x040fe20000041820 */
[----:B------:R-:W-:Y:S05]  /*9890*/  LDSM.16.M88.4 R200, [R233+0xa800] ;  /* 0x00a80000e9c8783b */ /* 0x000fea0000000200 */
[C---:B------:R-:W-:Y:S06]  /*98a0*/  HMMA.16816.F32.BF16 R28, R12.reuse, R180, R28 ;  /* 0x000000b40c1c723c */ /* 0x040fec000004181c */
[C---:B------:R-:W-:Y:S01]  /*98b0*/  HMMA.16816.F32.BF16 R24, R12.reuse, R182, R24 ;  /* 0x000000b60c18723c */ /* 0x040fe20000041818 */
[----:B------:R-:W-:Y:S05]  /*98c0*/  LDSM.16.M88.4 R180, [R220] ;  /* 0x00000000dcb4783b */ /* 0x000fea0000000200 */
[C---:B--2---:R-:W-:Y:S06]  /*98d0*/  HMMA.16816.F32.BF16 R188, R12.reuse, R176, R188 ;  /* 0x000000b00cbc723c */ /* 0x044fec00000418bc */
[----:B------:R-:W-:Y:S01]  /*98e0*/  HMMA.16816.F32.BF16 R184, R12, R178, R184 ;  /* 0x000000b20cb8723c */ /* 0x000fe200000418b8 */
[----:B------:R-:W2:Y:S04]  /*98f0*/  LDSM.16.M88.4 R12, [R229] ;  /* 0x00000000e50c783b */ /* 0x000ea80000000200 */
[----:B------:R-:W5:Y:S01]  /*9900*/  LDSM.16.M88.4 R176, [R220+0x800] ;  /* 0x00080000dcb0783b */ /* 0x000f620000000200 */
        /* <DEDUP_REMOVED lines=9> */
[C---:B---3--:R-:W-:Y:S06]  /*99a0*/  HMMA.16816.F32.BF16 R188, R16.reuse, R20, R188 ;  /* 0x0000001410bc723c */ /* 0x048fec00000418bc */
[----:B------:R-:W-:Y:S01]  /*99b0*/  HMMA.16816.F32.BF16 R184, R16, R22, R184 ;  /* 0x0000001610b8723c */ /* 0x000fe200000418b8 */
[----:B------:R-:W-:Y:S04]  /*99c0*/  LDSM.16.M88.4 R20, [R234+0x2000] ;  /* 0x00200000ea14783b */ /* 0x000fe80000000200 */
[----:B------:R-:W3:Y:S01]  /*99d0*/  LDSM.16.M88.4 R16, [R233+0xa000] ;  /* 0x00a00000e910783b */ /* 0x000ee20000000200 */
[C---:B--2---:R-:W-:Y:S06]  /*99e0*/  HMMA.16816.F32.BF16 R8, R12.reuse, R180, R8 ;  /* 0x000000b40c08723c */ /* 0x044fec0000041808 */
[C---:B------:R-:W-:Y:S01]  /*99f0*/  HMMA.16816.F32.BF16 R4, R12.reuse, R182, R4 ;  /* 0x000000b60c04723c */ /* 0x040fe20000041804 */
[----:B------:R-:W2:Y:S05]  /*9a00*/  LDSM.16.M88.4 R180, [R233+0xb000] ;  /* 0x00b00000e9b4783b */ /* 0x000eaa0000000200 */
[C---:B-----5:R-:W-:Y:S06]  /*9a10*/  HMMA.16816.F32.BF16 R168, R12.reuse, R176, R168 ;  /* 0x000000b00ca8723c */ /* 0x060fec00000418a8 */
[C---:B------:R-:W-:Y:S01]  /*9a20*/  HMMA.16816.F32.BF16 R32, R12.reuse, R178, R32 ;  /* 0x000000b20c20723c */ /* 0x040fe20000041820 */
[----:B------:R-:W5:Y:S05]  /*9a30*/  LDSM.16.M88.4 R176, [R233+0xb800] ;  /* 0x00b80000e9b0783b */ /* 0x000f6a0000000200 */
[C---:B----4-:R-:W-:Y:S06]  /*9a40*/  HMMA.16816.F32.BF16 R28, R12.reuse, R192, R28 ;  /* 0x000000c00c1c723c */ /* 0x050fec000004181c */
[C---:B------:R-:W-:Y:S01]  /*9a50*/  HMMA.16816.F32.BF16 R24, R12.reuse, R194, R24 ;  /* 0x000000c20c18723c */ /* 0x040fe20000041818 */
[----:B------:R-:W-:Y:S05]  /*9a60*/  LDSM.16.M88.4 R192, [R217] ;  /* 0x00000000d9c0783b */ /* 0x000fea0000000200 */
[C---:B-1----:R-:W-:Y:S06]  /*9a70*/  HMMA.16816.F32.BF16 R188, R12.reuse, R172, R188 ;  /* 0x000000ac0cbc723c */ /* 0x042fec00000418bc */
[----:B------:R-:W-:Y:S01]  /*9a80*/  HMMA.16816.F32.BF16 R184, R12, R174, R184 ;  /* 0x000000ae0cb8723c */ /* 0x000fe200000418b8 */
[----:B------:R-:W1:Y:S04]  /*9a90*/  LDSM.16.M88.4 R12, [R232+0x2000] ;  /* 0x00200000e80c783b */ /* 0x000e680000000200 */
[----:B------:R-:W4:Y:S01]  /*9aa0*/  LDSM.16.M88.4 R172, [R218] ;  /* 0x00000000daac783b */ /* 0x000f220000000200 */
[C---:B---3--:R-:W-:Y:S06]  /*9ab0*/  HMMA.16816.F32.BF16 R8, R20.reuse, R16, R8 ;  /* 0x000000101408723c */ /* 0x048fec0000041808 */
[C---:B------:R-:W-:Y:S01]  /*9ac0*/  HMMA.16816.F32.BF16 R4, R20.reuse, R18, R4 ;  /* 0x000000121404723c */ /* 0x040fe20000041804 */
[----:B------:R-:W3:Y:S05]  /*9ad0*/  LDSM.16.M88.4 R16, [R216] ;  /* 0x00000000d810783b */ /* 0x000eea0000000200 */
[C---:B------:R-:W-:Y:S06]  /*9ae0*/  HMMA.16816.F32.BF16 R168, R20.reuse, R200, R168 ;  /* 0x000000c814a8723c */ /* 0x040fec00000418a8 */
[C---:B------:R-:W-:Y:S01]  /*9af0*/  HMMA.16816.F32.BF16 R32, R20.reuse, R202, R32 ;  /* 0x000000ca1420723c */ /* 0x040fe20000041820 */
[----:B------:R-:W-:Y:S05]  /*9b00*/  LDSM.16.M88.4 R200, [R233+0xd800] ;  /* 0x00d80000e9c8783b */ /* 0x000fea0000000200 */
[C---:B--2---:R-:W-:Y:S06]  /*9b10*/  HMMA.16816.F32.BF16 R28, R20.reuse, R180, R28 ;  /* 0x000000b4141c723c */ /* 0x044fec000004181c */
[C---:B------:R-:W-:Y:S01]  /*9b20*/  HMMA.16816.F32.BF16 R24, R20.reuse, R182, R24 ;  /* 0x000000b61418723c */ /* 0x040fe20000041818 */
[----:B------:R-:W-:Y:S05]  /*9b30*/  LDSM.16.M88.4 R180, [R227+0xa000] ;  /* 0x00a00000e3b4783b */ /* 0x000fea0000000200 */
[C---:B-----5:R-:W-:Y:S06]  /*9b40*/  HMMA.16816.F32.BF16 R188, R20.reuse, R176, R188 ;  /* 0x000000b014bc723c */ /* 0x060fec00000418bc */
[----:B------:R-:W-:Y:S01]  /*9b50*/  HMMA.16816.F32.BF16 R184, R20, R178, R184 ;  /* 0x000000b214b8723c */ /* 0x000fe200000418b8 */
[----:B------:R-:W2:Y:S04]  /*9b60*/  LDSM.16.M88.4 R20, [R230+0x2000] ;  /* 0x00200000e614783b */ /* 0x000ea80000000200 */
[----:B------:R-:W5:Y:S01]  /*9b70*/  LDSM.16.M88.4 R176, [R227+0xa800] ;  /* 0x00a80000e3b0783b */ /* 0x000f620000000200 */
[C---:B-1----:R-:W-:Y:S06]  /*9b80*/  HMMA.16816.F32.BF16 R8, R12.reuse, R196, R8 ;  /* 0x000000c40c08723c */ /* 0x042fec0000041808 */
[C---:B------:R-:W-:Y:S01]  /*9b90*/  HMMA.16816.F32.BF16 R4, R12.reuse, R198, R4 ;  /* 0x000000c60c04723c */ /* 0x040fe20000041804 */
[----:B------:R-:W1:Y:S05]  /*9ba0*/  LDSM.16.M88.4 R196, [R227+0xb000] ;  /* 0x00b00000e3c4783b */ /* 0x000e6a0000000200 */
[C---:B----4-:R-:W-:Y:S06]  /*9bb0*/  HMMA.16816.F32.BF16 R168, R12.reuse, R172, R168 ;  /* 0x000000ac0ca8723c */ /* 0x050fec00000418a8 */
[C---:B------:R-:W-:Y:S01]  /*9bc0*/  HMMA.16816.F32.BF16 R32, R12.reuse, R174, R32 ;  /* 0x000000ae0c20723c */ /* 0x040fe20000041820 */
[----:B------:R-:W4:Y:S05]  /*9bd0*/  LDSM.16.M88.4 R172, [R227+0xb800] ;  /* 0x00b80000e3ac783b */ /* 0x000f2a0000000200 */
[C---:B------:R-:W-:Y:S06]  /*9be0*/  HMMA.16816.F32.BF16 R28, R12.reuse, R192, R28 ;  /* 0x000000c00c1c723c */ /* 0x040fec000004181c */
[C---:B------:R-:W-:Y:S01]  /*9bf0*/  HMMA.16816.F32.BF16 R24, R12.reuse, R194, R24 ;  /* 0x000000c20c18723c */ /* 0x040fe20000041818 */
[----:B------:R-:W-:Y:S05]  /*9c00*/  LDSM.16.M88.4 R192, [R220+0x2800] ;  /* 0x00280000dcc0783b */ /* 0x000fea0000000200 */
        /* <DEDUP_REMOVED lines=10> */
[C---:B-1----:R-:W-:Y:S06]  /*9cb0*/  HMMA.16816.F32.BF16 R28, R20.reuse, R196, R28 ;  /* 0x000000c4141c723c */ /* 0x042fec000004181c */
[C---:B------:R-:W-:Y:S01]  /*9cc0*/  HMMA.16816.F32.BF16 R24, R20.reuse, R198, R24 ;  /* 0x000000c61418723c */ /* 0x040fe20000041818 */
[----:B------:R-:W-:Y:S05]  /*9cd0*/  LDSM.16.M88.4 R196, [R234+0x4000] ;  /* 0x00400000eac4783b */ /* 0x000fea0000000200 */
[C---:B----4-:R-:W-:Y:S06]  /*9ce0*/  HMMA.16816.F32.BF16 R188, R20.reuse, R172, R188 ;  /* 0x000000ac14bc723c */ /* 0x050fec00000418bc */
[----:B------:R-:W-:Y:S01]  /*9cf0*/  HMMA.16816.F32.BF16 R184, R20, R174, R184 ;  /* 0x000000ae14b8723c */ /* 0x000fe200000418b8 */
[----:B------:R-:W1:Y:S04]  /*9d00*/  LDSM.16.M88.4 R172, [R233+0xc000] ;  /* 0x00c00000e9ac783b */ /* 0x000e680000000200 */
[----:B------:R-:W4:Y:S01]  /*9d10*/  LDSM.16.M88.4 R20, [R233+0xc800] ;  /* 0x00c80000e914783b */ /* 0x000f220000000200 */
[C---:B---3--:R-:W-:Y:S06]  /*9d20*/  HMMA.16816.F32.BF16 R8, R12.reuse, R16, R8 ;  /* 0x000000100c08723c */ /* 0x048fec0000041808 */
[C---:B------:R-:W-:Y:S01]  /*9d30*/  HMMA.16816.F32.BF16 R4, R12.reuse, R18, R4 ;  /* 0x000000120c04723c */ /* 0x040fe20000041804 */
[----:B------:R-:W3:Y:S05]  /*9d40*/  LDSM.16.M88.4 R16, [R233+0xd000] ;  /* 0x00d00000e910783b */ /* 0x000eea0000000200 */
[C---:B------:R-:W-:Y:S06]  /*9d50*/  HMMA.16816.F32.BF16 R168, R12.reuse, R192, R168 ;  /* 0x000000c00ca8723c */ /* 0x040fec00000418a8 */
[C---:B------:R-:W-:Y:S01]  /*9d60*/  HMMA.16816.F32.BF16 R32, R12.reuse, R194, R32 ;  /* 0x000000c20c20723c */ /* 0x040fe20000041820 */
[----:B------:R-:W-:Y:S05]  /*9d70*/  LDSM.16.M88.4 R192, [R215] ;  /* 0x00000000d7c0783b */ /* 0x000fea0000000200 */
[C---:B--2---:R-:W-:Y:S06]  /*9d80*/  HMMA.16816.F32.BF16 R28, R12.reuse, R180, R28 ;  /* 0x000000b40c1c723c */ /* 0x044fec000004181c */
[C---:B------:R-:W-:Y:S01]  /*9d90*/  HMMA.16816.F32.BF16 R24, R12.reuse, R182, R24 ;  /* 0x000000b60c18723c */ /* 0x040fe20000041818 */
[----:B------:R-:W-:Y:S05]  /*9da0*/  LDSM.16.M88.4 R180, [R214] ;  /* 0x00000000d6b4783b */ /* 0x000fea0000000200 */
[C---:B-----5:R-:W-:Y:S06]  /*9db0*/  HMMA.16816.F32.BF16 R188, R12.reuse, R176, R188 ;  /* 0x000000b00cbc723c */ /* 0x060fec00000418bc */
[----:B------:R-:W-:Y:S01]  /*9dc0*/  HMMA.16816.F32.BF16 R184, R12, R178, R184 ;  /* 0x000000b20cb8723c */ /* 0x000fe200000418b8 */
[----:B------:R-:W2:Y:S04]  /*9dd0*/  LDSM.16.M88.4 R12, [R232+0x4000] ;  /* 0x00400000e80c783b */ /* 0x000ea80000000200 */
[----:B------:R-:W5:Y:S01]  /*9de0*/  LDSM.16.M88.4 R176, [R213] ;  /* 0x00000000d5b0783b */ /* 0x000f620000000200 */
[C---:B-1----:R-:W-:Y:S06]  /*9df0*/  HMMA.16816.F32.BF16 R8, R196.reuse, R172, R8 ;  /* 0x000000acc408723c */ /* 0x042fec0000041808 */
[C---:B------:R-:W-:Y:S01]  /*9e00*/  HMMA.16816.F32.BF16 R4, R196.reuse, R174, R4 ;  /* 0x000000aec404723c */ /* 0x040fe20000041804 */
[----:B------:R-:W1:Y:S05]  /*9e10*/  LDSM.16.M88.4 R172, [R212] ;  /* 0x00000000d4ac783b */ /* 0x000e6a0000000200 */
[C---:B----4-:R-:W-:Y:S06]  /*9e20*/  HMMA.16816.F32.BF16 R168, R196.reuse, R20, R168 ;  /* 0x00000014c4a8723c */ /* 0x050fec00000418a8 */
[C---:B------:R-:W-:Y:S01]  /*9e30*/  HMMA.16816.F32.BF16 R32, R196.reuse, R22, R32 ;  /* 0x00000016c420723c */ /* 0x040fe20000041820 */
[----:B------:R-:W-:Y:S05]  /*9e40*/  LDSM.16.M88.4 R20, [R227+0xc000] ;  /* 0x00c00000e314783b */ /* 0x000fea0000000200 */
[C---:B---3--:R-:W-:Y:S06]  /*9e50*/  HMMA.16816.F32.BF16 R28, R196.reuse, R16, R28 ;  /* 0x00000010c41c723c */ /* 0x048fec000004181c */
[C---:B------:R-:W-:Y:S01]  /*9e60*/  HMMA.16816.F32.BF16 R24, R196.reuse, R18, R24 ;  /* 0x00000012c418723c */ /* 0x040fe20000041818 */
[----:B------:R-:W3:Y:S05]  /*9e70*/  LDSM.16.M88.4 R16, [R230+0x4000] ;  /* 0x00400000e610783b */ /* 0x000eea0000000200 */
[C---:B------:R-:W-:Y:S06]  /*9e80*/  HMMA.16816.F32.BF16 R188, R196.reuse, R200, R188 ;  /* 0x000000c8c4bc723c */ /* 0x040fec00000418bc */
[----:B------:R-:W-:Y:S01]  /*9e90*/  HMMA.16816.F32.BF16 R184, R196, R202, R184 ;  /* 0x000000cac4b8723c */ /* 0x000fe200000418b8 */
[----:B------:R-:W4:Y:S04]  /*9ea0*/  LDSM.16.M88.4 R196, [R227+0xc800] ;  /* 0x00c80000e3c4783b */ /* 0x000f280000000200 */
[----:B------:R-:W-:Y:S01]  /*9eb0*/  LDSM.16.M88.4 R200, [R220+0x5800] ;  /* 0x00580000dcc8783b */ /* 0x000fe20000000200 */
[C---:B--2---:R-:W-:Y:S06]  /*9ec0*/  HMMA.16816.F32.BF16 R8, R12.reuse, R192, R8 ;  /* 0x000000c00c08723c */ /* 0x044fec0000041808 */
[C---:B------:R-:W-:Y:S01]  /*9ed0*/  HMMA.16816.F32.BF16 R4, R12.reuse, R194, R4 ;  /* 0x000000c20c04723c */ /* 0x040fe20000041804 */
[----:B------:R-:W2:Y:S05]  /*9ee0*/  LDSM.16.M88.4 R192, [R227+0xd000] ;  /* 0x00d00000e3c0783b */ /* 0x000eaa0000000200 */
[C---:B------:R-:W-:Y:S06]  /*9ef0*/  HMMA.16816.F32.BF16 R168, R12.reuse, R180, R168 ;  /* 0x000000b40ca8723c */ /* 0x040fec00000418a8 */
[C---:B------:R-:W-:Y:S01]  /*9f00*/  HMMA.16816.F32.BF16 R32, R12.reuse, R182, R32 ;  /* 0x000000b60c20723c */ /* 0x040fe20000041820 */
[----:B------:R-:W2:Y:S05]  /*9f10*/  LDSM.16.M88.4 R180, [R227+0xd800] ;  /* 0x00d80000e3b4783b */ /* 0x000eaa0000000200 */
[C---:B-----5:R-:W-:Y:S06]  /*9f20*/  HMMA.16816.F32.BF16 R28, R12.reuse, R176, R28 ;  /* 0x000000b00c1c723c */ /* 0x060fec000004181c */
[C---:B------:R-:W-:Y:S01]  /*9f30*/  HMMA.16816.F32.BF16 R24, R12.reuse, R178, R24 ;  /* 0x000000b20c18723c */ /* 0x040fe20000041818 */
[----:B------:R-:W-:Y:S05]  /*9f40*/  LDSM.16.M88.4 R176, [R220+0x4800] ;  /* 0x00480000dcb0783b */ /* 0x000fea0000000200 */
[C---:B-1----:R-:W-:Y:S06]  /*9f50*/  HMMA.16816.F32.BF16 R188, R12.reuse, R172, R188 ;  /* 0x000000ac0cbc723c */ /* 0x042fec00000418bc */
[----:B------:R-:W-:Y:S01]  /*9f60*/  HMMA.16816.F32.BF16 R184, R12, R174, R184 ;  /* 0x000000ae0cb8723c */ /* 0x000fe200000418b8 */
[----:B------:R-:W-:Y:S04]  /*9f70*/  LDSM.16.M88.4 R172, [R229+0x4000] ;  /* 0x00400000e5ac783b */ /* 0x000fe80000000200 */
[----:B------:R-:W1:Y:S01]  /*9f80*/  LDSM.16.M88.4 R12, [R220+0x4000] ;  /* 0x00400000dc0c783b */ /* 0x000e620000000200 */
[C---:B---3--:R-:W-:Y:S06]  /*9f90*/  HMMA.16816.F32.BF16 R8, R16.reuse, R20, R8 ;  /* 0x000000141008723c */ /* 0x048fec0000041808 */
[C---:B------:R-:W-:Y:S01]  /*9fa0*/  HMMA.16816.F32.BF16 R4, R16.reuse, R22, R4 ;  /* 0x000000161004723c */ /* 0x040fe20000041804 */
[----:B------:R-:W3:Y:S05]  /*9fb0*/  LDSM.16.M88.4 R20, [R220+0x5000] ;  /* 0x00500000dc14783b */ /* 0x000eea0000000200 */
[C---:B----4-:R-:W-:Y:S06]  /*9fc0*/  HMMA.16816.F32.BF16 R168, R16.reuse, R196, R168 ;  /* 0x000000c410a8723c */ /* 0x050fec00000418a8 */
[C---:B------:R-:W-:Y:S01]  /*9fd0*/  HMMA.16816.F32.BF16 R32, R16.reuse, R198, R32 ;  /* 0x000000c61020723c */ /* 0x040fe20000041820 */
[----:B------:R-:W-:Y:S05]  /*9fe0*/  LDSM.16.M88.4 R196, [R232+0x6000] ;  /* 0x00600000e8c4783b */ /* 0x000fea0000000200 */
[C---:B--2---:R-:W-:Y:S06]  /*9ff0*/  HMMA.16816.F32.BF16 R28, R16.reuse, R192, R28 ;  /* 0x000000c0101c723c */ /* 0x044fec000004181c */
[C---:B------:R-:W-:Y:S01]  /*a000*/  HMMA.16816.F32.BF16 R24, R16.reuse, R194, R24 ;  /* 0x000000c21018723c */ /* 0x040fe20000041818 */
[----:B------:R-:W-:Y:S05]  /*a010*/  LDSM.16.M88.4 R192, [R233+0xf000] ;  /* 0x00f00000e9c0783b */ /* 0x000fea0000000200 */
[C---:B------:R-:W-:Y:S06]  /*a020*/  HMMA.16816.F32.BF16 R188, R16.reuse, R180, R188 ;  /* 0x000000b410bc723c */ /* 0x040fec00000418bc */
[----:B------:R-:W-:Y:S01]  /*a030*/  HMMA.16816.F32.BF16 R184, R16, R182, R184 ;  /* 0x000000b610b8723c */ /* 0x000fe200000418b8 */
[----:B------:R-:W-:Y:S04]  /*a040*/  LDSM.16.M88.4 R16, [R234+0x6000] ;  /* 0x00600000ea10783b */ /* 0x000fe80000000200 */
[----:B------:R-:W2:Y:S01]  /*a050*/  LDSM.16.M88.4 R180, [R233+0xe000] ;  /* 0x00e00000e9b4783b */ /* 0x000ea20000000200 */
[C---:B-1----:R-:W-:Y:S06]  /*a060*/  HMMA.16816.F32.BF16 R8, R172.reuse, R12, R8 ;  /* 0x0000000cac08723c */ /* 0x042fec0000041808 */
[C---:B------:R-:W-:Y:S01]  /*a070*/  HMMA.16816.F32.BF16 R4, R172.reuse, R14, R4 ;  /* 0x0000000eac04723c */ /* 0x040fe20000041804 */
[----:B------:R-:W1:Y:S05]  /*a080*/  LDSM.16.M88.4 R12, [R233+0xe800] ;  /* 0x00e80000e90c783b */ /* 0x000e6a0000000200 */
[C---:B------:R-:W-:Y:S06]  /*a090*/  HMMA.16816.F32.BF16 R168, R172.reuse, R176, R168 ;  /* 0x000000b0aca8723c */ /* 0x040fec00000418a8 */
[C---:B------:R-:W-:Y:S01]  /*a0a0*/  HMMA.16816.F32.BF16 R32, R172.reuse, R178, R32 ;  /* 0x000000b2ac20723c */ /* 0x040fe20000041820 */
[----:B------:R-:W4:Y:S05]  /*a0b0*/  LDSM.16.M88.4 R176, [R211] ;  /* 0x00000000d3b0783b */ /* 0x000f2a0000000200 */
[C---:B---3--:R-:W-:Y:S06]  /*a0c0*/  HMMA.16816.F32.BF16 R28, R172.reuse, R20, R28 ;  /* 0x00000014ac1c723c */ /* 0x048fec000004181c */
[C---:B------:R-:W-:Y:S01]  /*a0d0*/  HMMA.16816.F32.BF16 R24, R172.reuse, R22, R24 ;  /* 0x00000016ac18723c */ /* 0x040fe20000041818 */
[----:B------:R-:W-:Y:S05]  /*a0e0*/  LDSM.16.M88.4 R20, [R233+0xf800] ;  /* 0x00f80000e914783b */ /* 0x000fea0000000200 */
[C---:B------:R-:W-:Y:S06]  /*a0f0*/  HMMA.16816.F32.BF16 R188, R172.reuse, R200, R188 ;  /* 0x000000c8acbc723c */ /* 0x040fec00000418bc */
[----:B------:R-:W-:Y:S01]  /*a100*/  HMMA.16816.F32.BF16 R184, R172, R202, R184 ;  /* 0x000000caacb8723c */ /* 0x000fe200000418b8 */
[----:B------:R-:W3:Y:S04]  /*a110*/  LDSM.16.M88.4 R172, [R210] ;  /* 0x00000000d2ac783b */ /* 0x000ee80000000200 */
[----:B------:R-:W-:Y:S01]  /*a120*/  LDSM.16.M88.4 R200, [R209] ;  /* 0x00000000d1c8783b */ /* 0x000fe20000000200 */
[C---:B--2---:R-:W-:Y:S06]  /*a130*/  HMMA.16816.F32.BF16 R8, R16.reuse, R180, R8 ;  /* 0x000000b41008723c */ /* 0x044fec0000041808 */
[C---:B------:R-:W-:Y:S01]  /*a140*/  HMMA.16816.F32.BF16 R4, R16.reuse, R182, R4 ;  /* 0x000000b61004723c */ /* 0x040fe20000041804 */
[----:B------:R-:W-:Y:S05]  /*a150*/  LDSM.16.M88.4 R180, [R230+0x6000] ;  /* 0x00600000e6b4783b */ /* 0x000fea0000000200 */
[C---:B-1----:R-:W-:Y:S06]  /*a160*/  HMMA.16816.F32.BF16 R168, R16.reuse, R12, R168 ;  /* 0x0000000c10a8723c */ /* 0x042fec00000418a8 */
[----:B------:R-:W-:Y:S01]  /*a170*/  HMMA.16816.F32.BF16 R32, R16, R14, R32 ;  /* 0x0000000e1020723c */ /* 0x000fe20000041820 */
[----:B------:R-:W1:Y:S05]  /*a180*/  LDSM.16.M88.4 R12, [R227+0xe000] ;  /* 0x00e00000e30c783b */ /* 0x000e6a0000000200 */
[C---:B----4-:R-:W-:Y:S06]  /*a190*/  HMMA.16816.F32.BF16 R8, R196.reuse, R176, R8 ;  /* 0x000000b0c408723c */ /* 0x050fec0000041808 */
[----:B------:R-:W-:Y:S01]  /*a1a0*/  HMMA.16816.F32.BF16 R4, R196, R178, R4 ;  /* 0x000000b2c404723c */ /* 0x000fe20000041804 */
[----:B------:R-:W2:Y:S05]  /*a1b0*/  LDSM.16.M88.4 R176, [R227+0xe800] ;  /* 0x00e80000e3b0783b */ /* 0x000eaa0000000200 */
[C---:B------:R-:W-:Y:S06]  /*a1c0*/  HMMA.16816.F32.BF16 R28, R16.reuse, R192, R28 ;  /* 0x000000c0101c723c */ /* 0x040fec000004181c */
[----:B------:R-:W-:Y:S01]  /*a1d0*/  HMMA.16816.F32.BF16 R24, R16, R194, R24 ;  /* 0x000000c21018723c */ /* 0x000fe20000041818 */
[----:B------:R-:W4:Y:S05]  /*a1e0*/  LDSM.16.M88.4 R192, [R208] ;  /* 0x00000000d0c0783b */ /* 0x000f2a0000000200 */
[C---:B---3--:R-:W-:Y:S06]  /*a1f0*/  HMMA.16816.F32.BF16 R168, R196.reuse, R172, R168 ;  /* 0x000000acc4a8723c */ /* 0x048fec00000418a8 */
[----:B------:R-:W-:Y:S01]  /*a200*/  HMMA.16816.F32.BF16 R32, R196, R174, R32 ;  /* 0x000000aec420723c */ /* 0x000fe20000041820 */
[----:B------:R-:W-:Y:S05]  /*a210*/  LDSM.16.M88.4 R172, [R227+0xf000] ;  /* 0x00f00000e3ac783b */ /* 0x000fea0000000200 */
[C---:B------:R-:W-:Y:S06]  /*a220*/  HMMA.16816.F32.BF16 R188, R16.reuse, R20, R188 ;  /* 0x0000001410bc723c */ /* 0x040fec00000418bc */
[----:B------:R-:W-:Y:S01]  /*a230*/  HMMA.16816.F32.BF16 R184, R16, R22, R184 ;  /* 0x0000001610b8723c */ /* 0x000fe200000418b8 */
[----:B------:R-:W-:Y:S04]  /*a240*/  LDSM.16.M88.4 R20, [R229+0x6000] ;  /* 0x00600000e514783b */ /* 0x000fe80000000200 */
[----:B------:R-:W3:Y:S01]  /*a250*/  LDSM.16.M88.4 R16, [R220+0x6000] ;  /* 0x00600000dc10783b */ /* 0x000ee20000000200 */
[C---:B-1----:R-:W-:Y:S06]  /*a260*/  HMMA.16816.F32.BF16 R8, R180.reuse, R12, R8 ;  /* 0x0000000cb408723c */ /* 0x042fec0000041808 */
[C---:B------:R-:W-:Y:S01]  /*a270*/  HMMA.16816.F32.BF16 R4, R180.reuse, R14, R4 ;  /* 0x0000000eb404723c */ /* 0x040fe20000041804 */
[----:B------:R-:W1:Y:S05]  /*a280*/  LDSM.16.M88.4 R12, [R220+0x6800] ;  /* 0x00680000dc0c783b */ /* 0x000e6a0000000200 */
[C---:B--2---:R-:W-:Y:S06]  /*a290*/  HMMA.16816.F32.BF16 R168, R180.reuse, R176, R168 ;  /* 0x000000b0b4a8723c */ /* 0x044fec00000418a8 */
[----:B------:R-:W-:Y:S01]  /*a2a0*/  HMMA.16816.F32.BF16 R32, R180, R178, R32 ;  /* 0x000000b2b420723c */ /* 0x000fe20000041820 */
[----:B------:R-:W2:Y:S05]  /*a2b0*/  LDSM.16.M88.4 R176, [R227+0xf800] ;  /* 0x00f80000e3b0783b */ /* 0x000eaa0000000200 */
[C---:B------:R-:W-:Y:S06]  /*a2c0*/  HMMA.16816.F32.BF16 R28, R196.reuse, R200, R28 ;  /* 0x000000c8c41c723c */ /* 0x040fec000004181c */
[C---:B----4-:R-:W-:Y:S06]  /*a2d0*/  HMMA.16816.F32.BF16 R188, R196.reuse, R192, R188 ;  /* 0x000000c0c4bc723c */ /* 0x050fec00000418bc */
[C---:B------:R-:W-:Y:S01]  /*a2e0*/  HMMA.16816.F32.BF16 R184, R196.reuse, R194, R184 ;  /* 0x000000c2c4b8723c */ /* 0x040fe200000418b8 */
[----:B------:R-:W4:Y:S05]  /*a2f0*/  LDSM.16.M88.4 R192, [R220+0x7000] ;  /* 0x00700000dcc0783b */ /* 0x000f2a0000000200 */
[----:B------:R-:W-:Y:S06]  /*a300*/  HMMA.16816.F32.BF16 R24, R196, R202, R24 ;  /* 0x000000cac418723c */ /* 0x000fec0000041818 */
[C---:B---3--:R-:W-:Y:S06]  /*a310*/  HMMA.16816.F32.BF16 R8, R20.reuse, R16, R8 ;  /* 0x000000101408723c */ /* 0x048fec0000041808 */
[----:B------:R-:W-:Y:S01]  /*a320*/  HMMA.16816.F32.BF16 R4, R20, R18, R4 ;  /* 0x000000121404723c */ /* 0x000fe20000041804 */
[----:B------:R-:W-:Y:S01]  /*a330*/  IMAD.U32 R16, RZ, RZ, UR11 ;  /* 0x0000000bff107e24 */ /* 0x000fe2000f8e00ff */
[----:B------:R-:W-:-:S04]  /*a340*/  LOP3.LUT R17, R0, 0x6, RZ, 0xc0, !PT ;  /* 0x0000000600117812 */ /* 0x000fc800078ec0ff */
[----:B------:R-:W-:Y:S01]  /*a350*/  HMMA.16816.F32.BF16 R28, R180, R172, R28 ;  /* 0x000000acb41c723c */ /* 0x000fe2000004181c */
[----:B------:R-:W-:Y:S02]  /*a360*/  IMAD R0, R16, 0x40, R17 ;  /* 0x0000004010007824 */ /* 0x000fe400078e0211 */
[----:B------:R-:W3:Y:S01]  /*a370*/  LDSM.16.M88.4 R16, [R220+0x7800] ;  /* 0x00780000dc10783b */ /* 0x000ee20000000200 */
[----:B------:R-:W-:-:S04]  /*a380*/  DEPBAR.LE SB0, 0x0 ;  /* 0x000080000000791a */ /* 0x000fc80000000000 */
[----:B-1----:R-:W-:Y:S06]  /*a390*/  HMMA.16816.F32.BF16 R168, R20, R12, R168 ;  /* 0x0000000c14a8723c */ /* 0x002fec00000418a8 */
[----:B------:R-:W-:Y:S01]  /*a3a0*/  HMMA.16816.F32.BF16 R24, R180, R174, R24 ;  /* 0x000000aeb418723c */ /* 0x000fe20000041818 */
[C---:B------:R-:W-:Y:S02]  /*a3b0*/  VIADD R12, R0.reuse, 0x1 ;  /* 0x00000001000c7836 */ /* 0x040fe40000000000 */
[----:B------:R-:W-:-:S03]  /*a3c0*/  VIADD R13, R0, 0x8 ;  /* 0x00000008000d7836 */ /* 0x000fc60000000000 */
[CC--:B------:R-:W-:Y:S01]  /*a3d0*/  ISETP.GE.AND P1, PT, R12.reuse, R167.reuse, PT ;  /* 0x000000a70c00720c */ /* 0x0c0fe20003f26270 */
[----:B--2---:R-:W-:Y:S01]  /*a3e0*/  HMMA.16816.F32.BF16 R188, R180, R176, R188 ;  /* 0x000000b0b4bc723c */ /* 0x004fe200000418bc */
[----:B------:R-:W-:Y:S01]  /*a3f0*/  BAR.SYNC.DEFER_BLOCKING 0x0 ;  /* 0x0000000000007b1d */ /* 0x000fe20000010000 */
[-C--:B------:R-:W-:Y:S02]  /*a400*/  ISETP.GE.AND P0, PT, R12, R2.reuse, PT ;  /* 0x000000020c00720c */ /* 0x080fe40003f06270 */
[----:B------:R-:W-:Y:S01]  /*a410*/  FSEL R12, R9, -INF , !P1 ;  /* 0xff800000090c7808 */ /* 0x000fe20004800000 */
[C---:B------:R-:W-:Y:S01]  /*a420*/  VIADD R9, R0.reuse, 0x9 ;  /* 0x0000000900097836 */ /* 0x040fe20000000000 */
[----:B------:R-:W-:Y:S01]  /*a430*/  HMMA.16816.F32.BF16 R32, R20, R14, R32 ;  /* 0x0000000e1420723c */ /* 0x000fe20000041820 */
[CC--:B------:R-:W-:Y:S02]  /*a440*/  ISETP.GE.AND P6, PT, R13.reuse, R167.reuse, PT ;  /* 0x000000a70d00720c */ /* 0x0c0fe40003fc6270 */
[----:B------:R-:W-:Y:S01]  /*a450*/  ISETP.GE.AND P1, PT, R13, R2, PT ;  /* 0x000000020d00720c */ /* 0x000fe20003f26270 */
[----:B------:R-:W-:Y:S01]  /*a460*/  VIADD R13, R0, 0x10 ;  /* 0x00000010000d7836 */ /* 0x000fe20000000000 */
[----:B------:R-:W-:Y:S01]  /*a470*/  FSEL R11, R11, -INF , !P0 ;  /* 0xff8000000b0b7808 */ /* 0x000fe20004000000 */
[----:B------:R-:W-:Y:S01]  /*a480*/  HMMA.16816.F32.BF16 R184, R180, R178, R184 ;  /* 0x000000b2b4b8723c */ /* 0x000fe200000418b8 */
[----:B------:R-:W-:-:S02]  /*a490*/  ISETP.GE.AND P0, PT, R9, R167, PT ;  /* 0x000000a70900720c */ /* 0x000fc40003f06270 */
[----:B------:R-:W-:Y:S02]  /*a4a0*/  FSEL R4, R4, -INF , !P6 ;  /* 0xff80000004047808 */ /* 0x000fe40007000000 */
[-C--:B------:R-:W-:Y:S01]  /*a4b0*/  ISETP.GE.AND P6, PT, R9, R2.reuse, PT ;  /* 0x000000020900720c */ /* 0x080fe20003fc6270 */
[C---:B----4-:R-:W-:Y:S01]  /*a4c0*/  HMMA.16816.F32.BF16 R28, R20.reuse, R192, R28 ;  /* 0x000000c0141c723c */ /* 0x050fe2000004181c */
[----:B------:R-:W-:Y:S02]  /*a4d0*/  FSEL R9, R6, -INF , !P1 ;  /* 0xff80000006097808 */ /* 0x000fe40004800000 */
[----:B------:R-:W-:Y:S01]  /*a4e0*/  FSEL R6, R5, -INF , !P0 ;  /* 0xff80000005067808 */ /* 0x000fe20004000000 */
[C---:B------:R-:W-:Y:S01]  /*a4f0*/  VIADD R5, R0.reuse, 0x11 ;  /* 0x0000001100057836 */ /* 0x040fe20000000000 */
[C---:B------:R-:W-:Y:S01]  /*a500*/  ISETP.GE.AND P1, PT, R13.reuse, R167, PT ;  /* 0x000000a70d00720c */ /* 0x040fe20003f26270 */
[----:B------:R-:W-:Y:S01]  /*a510*/  HMMA.16816.F32.BF16 R24, R20, R194, R24 ;  /* 0x000000c21418723c */ /* 0x000fe20000041818 */
[----:B------:R-:W-:Y:S01]  /*a520*/  ISETP.GE.AND P0, PT, R13, R2, PT ;  /* 0x000000020d00720c */ /* 0x000fe20003f06270 */
[----:B------:R-:W-:Y:S01]  /*a530*/  VIADD R13, R0, 0x18 ;  /* 0x00000018000d7836 */ /* 0x000fe20000000000 */
[----:B------:R-:W-:-:S02]  /*a540*/  FSEL R7, R7, -INF , !P6 ;  /* 0xff80000007077808 */ /* 0x000fc40007000000 */
[CC--:B------:R-:W-:Y:S01]  /*a550*/  ISETP.GE.AND P6, PT, R5.reuse, R167.reuse, PT ;  /* 0x000000a70500720c */ /* 0x0c0fe20003fc6270 */
[C---:B---3--:R-:W-:Y:S01]  /*a560*/  HMMA.16816.F32.BF16 R188, R20.reuse, R16, R188 ;  /* 0x0000001014bc723c */ /* 0x048fe200000418bc */
[----:B------:R-:W-:Y:S02]  /*a570*/  FSEL R196, R168, -INF , !P1 ;  /* 0xff800000a8c47808 */ /* 0x000fe40004800000 */
[----:B------:R-:W-:Y:S01]  /*a580*/  ISETP.GE.AND P1, PT, R5, R2, PT ;  /* 0x000000020500720c */ /* 0x000fe20003f26270 */
[----:B------:R-:W-:Y:S01]  /*a590*/  VIADD R5, R0, 0x19 ;  /* 0x0000001900057836 */ /* 0x000fe20000000000 */
[----:B------:R-:W-:Y:S01]  /*a5a0*/  FSEL R237, R170, -INF , !P0 ;  /* 0xff800000aaed7808 */ /* 0x000fe20004000000 */
[----:B------:R-:W-:Y:S01]  /*a5b0*/  HMMA.16816.F32.BF16 R16, R20, R18, R184 ;  /* 0x000000121410723c */ /* 0x000fe200000418b8 */
[----:B------:R-:W-:Y:S02]  /*a5c0*/  FSEL R192, R169, -INF , !P6 ;  /* 0xff800000a9c07808 */ /* 0x000fe40007000000 */
[----:B------:R-:W-:-:S02]  /*a5d0*/  ISETP.GE.AND P0, PT, R13, R167, PT ;  /* 0x000000a70d00720c */ /* 0x000fc40003f06270 */
[-C--:B------:R-:W-:Y:S01]  /*a5e0*/  ISETP.GE.AND P6, PT, R13, R2.reuse, PT ;  /* 0x000000020d00720c */ /* 0x080fe20003fc6270 */
[----:B------:R-:W-:Y:S01]  /*a5f0*/  VIADD R13, R0, 0x20 ;  /* 0x00000020000d7836 */ /* 0x000fe20000000000 */
[----:B------:R-:W-:Y:S02]  /*a600*/  FSEL R207, R171, -INF , !P1 ;  /* 0xff800000abcf7808 */ /* 0x000fe40004800000 */
[----:B------:R-:W-:Y:S02]  /*a610*/  FSEL R32, R32, -INF , !P0 ;  /* 0xff80000020207808 */ /* 0x000fe40004000000 */
[C---:B------:R-:W-:Y:S02]  /*a620*/  ISETP.GE.AND P1, PT, R5.reuse, R167, PT ;  /* 0x000000a70500720c */ /* 0x040fe40003f26270 */
[----:B------:R-:W-:Y:S01]  /*a630*/  ISETP.GE.AND P0, PT, R5, R2, PT ;  /* 0x000000020500720c */ /* 0x000fe20003f06270 */
[----:B------:R-:W-:Y:S01]  /*a640*/  VIADD R5, R0, 0x21 ;  /* 0x0000002100057836 */ /* 0x000fe20000000000 */
[----:B------:R-:W-:-:S02]  /*a650*/  FSEL R201, R34, -INF , !P6 ;  /* 0xff80000022c97808 */ /* 0x000fc40007000000 */
[-C--:B------:R-:W-:Y:S02]  /*a660*/  ISETP.GE.AND P6, PT, R13, R167.reuse, PT ;  /* 0x000000a70d00720c */ /* 0x080fe40003fc6270 */
[----:B------:R-:W-:Y:S02]  /*a670*/  FSEL R34, R33, -INF , !P1 ;  /* 0xff80000021227808 */ /* 0x000fe40004800000 */
[----:B------:R-:W-:Y:S01]  /*a680*/  ISETP.GE.AND P1, PT, R13, R2, PT ;  /* 0x000000020d00720c */ /* 0x000fe20003f26270 */
[----:B------:R-:W-:Y:S01]  /*a690*/  VIADD R13, R0, 0x28 ;  /* 0x00000028000d7836 */ /* 0x000fe20000000000 */
[----:B------:R-:W-:Y:S02]  /*a6a0*/  FSEL R203, R35, -INF , !P0 ;  /* 0xff80000023cb7808 */ /* 0x000fe40004000000 */
        /* <DEDUP_REMOVED lines=10> */
[CC--:B------:R-:W-:Y:S02]  /*a750*/  ISETP.GE.AND P6, PT, R5.reuse, R167.reuse, PT ;  /* 0x000000a70500720c */ /* 0x0c0fe40003fc6270 */
        /* <DEDUP_REMOVED lines=16> */
[----:B------:R-:W-:Y:S02]  /*a860*/  FSEL R184, R16, -INF , !P6 ;  /* 0xff80000010b87808 */ /* 0x000fe40007000000 */
[----:B------:R-:W-:Y:S02]  /*a870*/  ISETP.GE.AND P6, PT, R5, R167, PT ;  /* 0x000000a70500720c */ /* 0x000fe40003fc6270 */
[----:B------:R-:W-:Y:S02]  /*a880*/  FSEL R171, R191, -INF , !P0 ;  /* 0xff800000bfab7808 */ /* 0x000fe40004000000 */
[----:B------:R-:W-:-:S02]  /*a890*/  FSEL R182, R17, -INF , !P6 ;  /* 0xff80000011b67808 */ /* 0x000fc40007000000 */
[----:B------:R-:W-:Y:S02]  /*a8a0*/  PLOP3.LUT P6, PT, PT, PT, UP0, 0x80, 0x0 ;  /* 0x000000000000781c */ /* 0x000fe40003fcf008 */
[-C--:B------:R-:W-:Y:S02]  /*a8b0*/  ISETP.GE.AND P1, PT, R13, R2.reuse, PT ;  /* 0x000000020d00720c */ /* 0x080fe40003f26270 */
[----:B------:R-:W-:Y:S02]  /*a8c0*/  ISETP.GE.AND P0, PT, R0, R167, PT ;  /* 0x000000a70000720c */ /* 0x000fe40003f06270 */
[----:B------:R-:W-:Y:S02]  /*a8d0*/  FSEL R169, R18, -INF , !P1 ;  /* 0xff80000012a97808 */ /* 0x000fe40004800000 */
[----:B------:R-:W-:Y:S02]  /*a8e0*/  FSEL R8, R8, -INF , !P0 ;  /* 0xff80000008087808 */ /* 0x000fe40004000000 */
[----:B------:R-:W-:-:S02]  /*a8f0*/  ISETP.GE.AND P1, PT, R0, R2, PT ;  /* 0x000000020000720c */ /* 0x000fc40003f26270 */
[----:B------:R-:W-:Y:S02]  /*a900*/  ISETP.GE.AND P0, PT, R5, R2, PT ;  /* 0x000000020500720c */ /* 0x000fe40003f06270 */
[----:B------:R-:W-:Y:S02]  /*a910*/  FSEL R5, R10, -INF , !P1 ;  /* 0xff8000000a057808 */ /* 0x000fe40004800000 */
[----:B------:R-:W-:Y:S01]  /*a920*/  FSEL R168, R19, -INF , !P0 ;  /* 0xff80000013a87808 */ /* 0x000fe20004000000 */
[----:B------:R-:W-:Y:S08]  /*a930*/  @!P6 BRA `(.L_x_1571) ;  /* 0x0000000c00bce947 */ /* 0x000ff00003800000 */
[----:B------:R-:W-:-:S13]  /*a940*/  PLOP3.LUT P0, PT, PT, PT, UP6, 0x40, 0x0 ;  /* 0x000000000000781c */ /* 0x000fda0003f0e868 */
[----:B------:R-:W-:Y:S05]  /*a950*/  @P0 BRA `(.L_x_1572) ;  /* 0x00000004002c0947 */ /* 0x000fea0003800000 */
        /* <DEDUP_REMOVED lines=71> */
[----:B------:R-:W-:Y:S01]  /*add0*/  UIMAD UR4, UR7, UR15, UR4 ;  /* 0x0000000f070472a4 */ /* 0x000fe2000f8e0204 */
[----:B------:R-:W-:-:S03]  /*ade0*/  UMOV UR20, UR24 ;  /* 0x0000001800147c82 */ /* 0x000fc60008000000 */
[----:B------:R-:W-:Y:S01]  /*adf0*/  UIADD3 UR14, UR25, UR4, URZ ;  /* 0x00000004190e7290 */ /* 0x000fe2000fffe03f */
[----:B------:R-:W-:Y:S11]  /*ae00*/  BRA `(.L_x_1573) ;  /* 0x0000000000087947 */ /* 0x000ff60003800000 */
.L_x_1572:
[----:B------:R-:W-:-:S04]  /*ae10*/  ULEA UR20, -UR8, URZ, 0x6 ;  /* 0x0000003f08147291 */ /* 0x000fc8000f8e313f */
[----:B------:R-:W-:-:S12]  /*ae20*/  USHF.R.S32.HI UR14, URZ, 0x1f, UR20 ;  /* 0x0000001f3f0e7899 */ /* 0x000fd80008011414 */
.L_x_1573:
        /* <DEDUP_REMOVED lines=154> */
.L_x_1575:
[----:B------:R-:W-:Y:S05]  /*b7d0*/  BSYNC B0 ;  /* 0x0000000000007941 */ /* 0x000fea0003800000 */
.L_x_1574:
[----:B------:R-:W0:Y:S01]  /*b7e0*/  LDGDEPBAR ;  /* 0x00000000000079af */ /* 0x000e220000000000 */
[----:B------:R-:W-:Y:S02]  /*b7f0*/  IMAD.U32 R13, RZ, RZ, UR20 ;  /* 0x00000014ff0d7e24 */ /* 0x000fe4000f8e00ff */
[----:B------:R-:W-:-:S03]  /*b800*/  IMAD.U32 R0, RZ, RZ, UR14 ;  /* 0x0000000eff007e24 */ /* 0x000fc6000f8e00ff */
[----:B------:R-:W-:-:S04]  /*b810*/  LEA R240, P0, R13, R240, 0x1 ;  /* 0x000000f00df07211 */ /* 0x000fc800078008ff */
[----:B------:R-:W-:-:S09]  /*b820*/  LEA.HI.X R239, R13, R239, R0, 0x1, P0 ;  /* 0x000000ef0def7211 */ /* 0x000fd200000f0c00 */
.L_x_1571:
[----:B------:R-:W-:Y:S01]  /*b830*/  FMNMX.FTZ R13, R164, R8, !PT ;  /* 0x00000008a40d7209 */ /* 0x000fe20007810000 */
[----:B-1----:R-:W-:Y:S01]  /*b840*/  LDSM.16.MT88.4 R16, [R225+0x10000] ;  /* 0x01000000e110783b */ /* 0x002fe20000004200 */
[----:B------:R-:W-:Y:S02]  /*b850*/  FMNMX.FTZ R0, R3, R5, !PT ;  /* 0x0000000503007209 */ /* 0x000fe40007810000 */
[----:B------:R-:W-:Y:S01]  /*b860*/  FMNMX.FTZ R13, R12, R13, !PT ;  /* 0x0000000d0c0d7209 */ /* 0x000fe20007810000 */
[----:B------:R-:W-:Y:S01]  /*b870*/  LDSM.16.MT88.4 R20, [R226+0x10000] ;  /* 0x01000000e214783b */ /* 0x000fe20000004200 */
[----:B------:R-:W-:Y:S02]  /*b880*/  FMNMX.FTZ R0, R11, R0, !PT ;  /* 0x000000000b007209 */ /* 0x000fe40007810000 */
[----:B------:R-:W-:Y:S01]  /*b890*/  FMNMX.FTZ R13, R4, R13, !PT ;  /* 0x0000000d040d7209 */ /* 0x000fe20007810000 */
[----:B------:R-:W-:Y:S01]  /*b8a0*/  LDSM.16.MT88.4 R24, [R226+0x10800] ;  /* 0x01080000e218783b */ /* 0x000fe20000004200 */
[----:B------:R-:W-:-:S02]  /*b8b0*/  FMNMX.FTZ R0, R9, R0, !PT ;  /* 0x0000000009007209 */ /* 0x000fc40007810000 */
[----:B------:R-:W-:Y:S01]  /*b8c0*/  FMNMX.FTZ R13, R6, R13, !PT ;  /* 0x0000000d060d7209 */ /* 0x000fe20007810000 */
[----:B------:R-:W-:Y:S01]  /*b8d0*/  LDSM.16.MT88.4 R28, [R228+0x10800] ;  /* 0x01080000e41c783b */ /* 0x000fe20000004200 */
        /* <DEDUP_REMOVED lines=22> */
[----:B--2---:R-:W-:-:S02]  /*ba40*/  FMNMX.FTZ R15, R169, R0, !PT ;  /* 0x00000000a90f7209 */ /* 0x004fc40007810000 */
        /* <DEDUP_REMOVED lines=14> */
[----:B------:R-:W-:-:S04]  /*bb30*/  FSEL R183, R183, RZ, P1 ;  /* 0x000000ffb7b77208 */ /* 0x000fc80000800000 */
[----:B------:R-:W-:Y:S01]  /*bb40*/  FSEL R170, R170, RZ, P0 ;  /* 0x000000ffaaaa7208 */ /* 0x000fe20000000000 */
[--C-:B------:R-:W-:Y:S01]  /*bb50*/  FFMA.FTZ R173, R6, UR12, -R183.reuse ;  /* 0x0000000c06ad7c23 */ /* 0x100fe200080108b7 */
[----:B------:R-:W-:Y:S01]  /*bb60*/  FSEL R6, R177, RZ, P0 ;  /* 0x000000ffb1067208 */ /* 0x000fe20000000000 */
[--C-:B------:R-:W-:Y:S01]  /*bb70*/  FFMA.FTZ R174, R4, UR12, -R183.reuse ;  /* 0x0000000c04ae7c23 */ /* 0x100fe200080108b7 */
[--C-:B------:R-:W-:Y:S01]  /*bb80*/  FFMA.FTZ R176, R8, UR12, -R183.reuse ;  /* 0x0000000c08b07c23 */ /* 0x100fe200080108b7 */
[----:B------:R-:W-:Y:S01]  /*bb90*/  FFMA.FTZ R172, R5, UR12, -R170 ;  /* 0x0000000c05ac7c23 */ /* 0x000fe200080108aa */
[----:B------:R-:W-:Y:S01]  /*bba0*/  FSEL R5, R178, RZ, P1 ;  /* 0x000000ffb2057208 */ /* 0x000fe20000800000 */
[----:B------:R-:W-:Y:S01]  /*bbb0*/  FADD.FTZ R6, R3, -R6 ;  /* 0x8000000603067221 */ /* 0x000fe20000010000 */
[--C-:B------:R-:W-:Y:S01]  /*bbc0*/  FFMA.FTZ R2, R11, UR12, -R170.reuse ;  /* 0x0000000c0b027c23 */ /* 0x100fe200080108aa */
[--C-:B------:R-:W-:Y:S01]  /*bbd0*/  FFMA.FTZ R0, R9, UR12, -R170.reuse ;  /* 0x0000000c09007c23 */ /* 0x100fe200080108aa */
[----:B------:R-:W-:Y:S01]  /*bbe0*/  FFMA.FTZ R175, R12, UR12, -R183 ;  /* 0x0000000c0caf7c23 */ /* 0x000fe200080108b7 */
[----:B------:R-:W-:Y:S01]  /*bbf0*/  FADD.FTZ R4, R164, -R5 ;  /* 0x80000005a4047221 */ /* 0x000fe20000010000 */
[----:B------:R-:W1:Y:S01]  /*bc00*/  LDSM.16.MT88.4 R8, [R228+0x10000] ;  /* 0x01000000e408783b */ /* 0x000e620000004200 */
        /* <DEDUP_REMOVED lines=14> */
[----:B------:R-:W-:Y:S01]  /*bcf0*/  LDSM.16.MT88.4 R32, [R224+0x16000] ;  /* 0x01600000e020783b */ /* 0x000fe20000004200 */
[--C-:B------:R-:W-:Y:S01]  /*bd00*/  FFMA.FTZ R203, R200, UR12, -R183.reuse ;  /* 0x0000000cc8cb7c23 */ /* 0x100fe200080108b7 */
[--C-:B------:R-:W-:Y:S01]  /*bd10*/  FFMA.FTZ R201, R206, UR12, -R183.reuse ;  /* 0x0000000ccec97c23 */ /* 0x100fe200080108b7 */
[--C-:B------:R-:W-:Y:S01]  /*bd20*/  FFMA.FTZ R198, R198, UR12, -R183.reuse ;  /* 0x0000000cc6c67c23 */ /* 0x100fe200080108b7 */
[----:B------:R-:W-:Y:S01]  /*bd30*/  LDSM.16.MT88.4 R164, [R226+0x12800] ;  /* 0x01280000e2a4783b */ /* 0x000fe20000004200 */
[----:B------:R-:W-:Y:S01]  /*bd40*/  MUFU.EX2 R174, R174 ;  /* 0x000000ae00ae7308 */ /* 0x000fe20000000800 */
[--C-:B------:R-:W-:Y:S01]  /*bd50*/  FFMA.FTZ R202, R202, UR12, -R183.reuse ;  /* 0x0000000ccaca7c23 */ /* 0x100fe200080108b7 */
        /* <DEDUP_REMOVED lines=9> */
[----:B------:R-:W-:Y:S01]  /*bdf0*/  FFMA.FTZ R183, R182, UR12, -R183 ;  /* 0x0000000cb6b77c23 */ /* 0x000fe200080108b7 */
[--C-:B------:R-:W-:Y:S01]  /*be00*/  FFMA.FTZ R181, R181, UR12, -R170.reuse ;  /* 0x0000000cb5b57c23 */ /* 0x100fe200080108aa */
[--C-:B------:R-:W-:Y:S01]  /*be10*/  FFMA.FTZ R182, R171, UR12, -R170.reuse ;  /* 0x0000000cabb67c23 */ /* 0x100fe200080108aa */
[--C-:B------:R-:W-:Y:S01]  /*be20*/  FFMA.FTZ R186, R169, UR12, -R170.reuse ;  /* 0x0000000ca9ba7c23 */ /* 0x100fe200080108aa */
[----:B------:R-:W-:Y:S01]  /*be30*/  FFMA.FTZ R199, R168, UR12, -R170 ;  /* 0x0000000ca8c77c23 */ /* 0x000fe200080108aa */
[----:B------:R-:W-:Y:S01]  /*be40*/  MUFU.EX2 R172, R172 ;  /* 0x000000ac00ac7308 */ /* 0x000fe20000000800 */
[----:B------:R-:W-:Y:S07]  /*be50*/  LDSM.16.MT88.4 R168, [R228+0x15800] ;  /* 0x01580000e4a8783b */ /* 0x000fee0000004200 */
        /* <DEDUP_REMOVED lines=122> */
[----:B------:R-:W3:Y:S01]  /*c600*/  MUFU.EX2 R190, R190 ;  /* 0x000000be00be7308 */ /* 0x000ee20000000800 */
[-C--:B------:R-:W-:Y:S01]  /*c610*/  FMUL.FTZ R156, R156, R180.reuse ;  /* 0x000000b49c9c7220 */ /* 0x080fe20000410000 */
[-C--:B------:R-:W-:Y:S01]  /*c620*/  FMUL.FTZ R157, R157, R180.reuse ;  /* 0x000000b49d9d7220 */ /* 0x080fe20000410000 */
[-C--:B------:R-:W-:Y:S01]  /*c630*/  FMUL.FTZ R158, R158, R3.reuse ;  /* 0x000000039e9e7220 */ /* 0x080fe20000410000 */
[-C--:B------:R-:W-:Y:S01]  /*c640*/  FMUL.FTZ R159, R159, R3.reuse ;  /* 0x000000039f9f7220 */ /* 0x080fe20000410000 */
[C---:B------:R-:W-:Y:S01]  /*c650*/  HMMA.16816.F32.BF16 R116, R4.reuse, R18, R116 ;  /* 0x000000120474723c */ /* 0x040fe20000041874 */
[----:B------:R-:W5:Y:S01]  /*c660*/  LDSM.16.MT88.4 R16, [R226+0x16000] ;  /* 0x01600000e210783b */ /* 0x000f620000004200 */
[-C--:B------:R-:W-:Y:S01]  /*c670*/  FMUL.FTZ R120, R120, R180.reuse ;  /* 0x000000b478787220 */ /* 0x080fe20000410000 */
[----:B------:R-:W-:Y:S01]  /*c680*/  MUFU.EX2 R187, R187 ;  /* 0x000000bb00bb7308 */ /* 0x000fe20000000800 */
[-C--:B------:R-:W-:Y:S01]  /*c690*/  FMUL.FTZ R121, R121, R180.reuse ;  /* 0x000000b479797220 */ /* 0x080fe20000410000 */
[-C--:B------:R-:W-:Y:S01]  /*c6a0*/  FMUL.FTZ R122, R122, R3.reuse ;  /* 0x000000037a7a7220 */ /* 0x080fe20000410000 */
[C---:B-1----:R-:W-:Y:S01]  /*c6b0*/  HMMA.16816.F32.BF16 R96, R4.reuse, R8, R96 ;  /* 0x000000080460723c */ /* 0x042fe20000041860 */
[-C--:B------:R-:W-:Y:S01]  /*c6c0*/  FMUL.FTZ R123, R123, R3.reuse ;  /* 0x000000037b7b7220 */ /* 0x080fe20000410000 */
[-C--:B------:R-:W-:Y:S01]  /*c6d0*/  FMUL.FTZ R132, R132, R180.reuse ;  /* 0x000000b484847220 */ /* 0x080fe20000410000 */
[-C--:B------:R-:W-:Y:S01]  /*c6e0*/  FMUL.FTZ R133, R133, R180.reuse ;  /* 0x000000b485857220 */ /* 0x080fe20000410000 */
[-C--:B------:R-:W-:Y:S01]  /*c6f0*/  FMUL.FTZ R134, R134, R3.reuse ;  /* 0x0000000386867220 */ /* 0x080fe20000410000 */
[----:B------:R-:W-:Y:S01]  /*c700*/  MUFU.EX2 R192, R192 ;  /* 0x000000c000c07308 */ /* 0x000fe20000000800 */
[C---:B------:R-:W-:Y:S01]  /*c710*/  HMMA.16816.F32.BF16 R100, R4.reuse, R10, R100 ;  /* 0x0000000a0464723c */ /* 0x040fe20000041864 */
[----:B------:R-:W1:Y:S01]  /*c720*/  LDSM.16.MT88.4 R8, [R228+0x16000] ;  /* 0x01600000e408783b */ /* 0x000e620000004200 */
[-C--:B------:R-:W-:Y:S01]  /*c730*/  FMUL.FTZ R135, R135, R3.reuse ;  /* 0x0000000387877220 */ /* 0x080fe20000410000 */
[-C--:B------:R-:W-:Y:S01]  /*c740*/  FMUL.FTZ R136, R136, R180.reuse ;  /* 0x000000b488887220 */ /* 0x080fe20000410000 */
[-C--:B------:R-:W-:Y:S01]  /*c750*/  FMUL.FTZ R137, R137, R180.reuse ;  /* 0x000000b489897220 */ /* 0x080fe20000410000 */
[-C--:B------:R-:W-:Y:S01]  /*c760*/  FMUL.FTZ R138, R138, R3.reuse ;  /* 0x000000038a8a7220 */ /* 0x080fe20000410000 */
[C---:B----4-:R-:W-:Y:S01]  /*c770*/  HMMA.16816.F32.BF16 R104, R4.reuse, R20, R104 ;  /* 0x000000140468723c */ /* 0x050fe20000041868 */
[----:B------:R-:W-:Y:S01]  /*c780*/  MUFU.EX2 R189, R189 ;  /* 0x000000bd00bd7308 */ /* 0x000fe20000000800 */
[-C--:B------:R-:W-:Y:S01]  /*c790*/  FMUL.FTZ R139, R139, R3.reuse ;  /* 0x000000038b8b7220 */ /* 0x080fe20000410000 */
[-C--:B------:R-:W-:Y:S01]  /*c7a0*/  FMUL.FTZ R124, R124, R180.reuse ;  /* 0x000000b47c7c7220 */ /* 0x080fe20000410000 */
[-C--:B------:R-:W-:Y:S01]  /*c7b0*/  FMUL.FTZ R125, R125, R180.reuse ;  /* 0x000000b47d7d7220 */ /* 0x080fe20000410000 */
[-C--:B------:R-:W-:Y:S01]  /*c7c0*/  FMUL.FTZ R126, R126, R3.reuse ;  /* 0x000000037e7e7220 */ /* 0x080fe20000410000 */
[C---:B------:R-:W-:Y:S01]  /*c7d0*/  HMMA.16816.F32.BF16 R108, R4.reuse, R22, R108 ;  /* 0x00000016046c723c */ /* 0x040fe2000004186c */
[----:B------:R-:W4:Y:S01]  /*c7e0*/  LDSM.16.MT88.4 R20, [R225+0x10800] ;  /* 0x01080000e114783b */ /* 0x000f220000004200 */
[-C--:B------:R-:W-:Y:S01]  /*c7f0*/  FMUL.FTZ R127, R127, R3.reuse ;  /* 0x000000037f7f7220 */ /* 0x080fe20000410000 */
[----:B------:R-:W3:Y:S01]  /*c800*/  MUFU.EX2 R194, R194 ;  /* 0x000000c200c27308 */ /* 0x000ee20000000800 */
[-C--:B------:R-:W-:Y:S01]  /*c810*/  FMUL.FTZ R128, R128, R180.reuse ;  /* 0x000000b480807220 */ /* 0x080fe20000410000 */
[-C--:B------:R-:W-:Y:S01]  /*c820*/  FMUL.FTZ R129, R129, R180.reuse ;  /* 0x000000b481817220 */ /* 0x080fe20000410000 */
[C---:B--2---:R-:W-:Y:S01]  /*c830*/  HMMA.16816.F32.BF16 R156, R4.reuse, R12, R156 ;  /* 0x0000000c049c723c */ /* 0x044fe2000004189c */
[-C--:B------:R-:W-:Y:S01]  /*c840*/  FMUL.FTZ R130, R130, R3.reuse ;  /* 0x0000000382827220 */ /* 0x080fe20000410000 */
[-C--:B------:R-:W-:Y:S01]  /*c850*/  FMUL.FTZ R131, R131, R3.reuse ;  /* 0x0000000383837220 */ /* 0x080fe20000410000 */
[-C--:B------:R-:W-:Y:S01]  /*c860*/  FMUL.FTZ R140, R140, R180.reuse ;  /* 0x000000b48c8c7220 */ /* 0x080fe20000410000 */
[-C--:B------:R-:W-:Y:S01]  /*c870*/  FMUL.FTZ R141, R141, R180.reuse ;  /* 0x000000b48d8d7220 */ /* 0x080fe20000410000 */
[----:B------:R-:W-:Y:S01]  /*c880*/  MUFU.EX2 R191, R191 ;  /* 0x000000bf00bf7308 */ /* 0x000fe20000000800 */
[C---:B------:R-:W-:Y:S01]  /*c890*/  HMMA.16816.F32.BF16 R120, R4.reuse, R14, R120 ;  /* 0x0000000e0478723c */ /* 0x040fe20000041878 */
[----:B------:R-:W2:Y:S01]  /*c8a0*/  LDSM.16.MT88.4 R12, [R225+0x16000] ;  /* 0x01600000e10c783b */ /* 0x000ea20000004200 */
[-C--:B------:R-:W-:Y:S01]  /*c8b0*/  FMUL.FTZ R142, R142, R3.reuse ;  /* 0x000000038e8e7220 */ /* 0x080fe20000410000 */
[-C--:B------:R-:W-:Y:S01]  /*c8c0*/  FMUL.FTZ R143, R143, R3.reuse ;  /* 0x000000038f8f7220 */ /* 0x080fe20000410000 */
[-C--:B------:R-:W-:Y:S01]  /*c8d0*/  FMUL.FTZ R144, R144, R180.reuse ;  /* 0x000000b490907220 */ /* 0x080fe20000410000 */
[-C--:B------:R-:W-:Y:S01]  /*c8e0*/  FMUL.FTZ R145, R145, R180.reuse ;  /* 0x000000b491917220 */ /* 0x080fe20000410000 */
[C---:B-----5:R-:W-:Y:S01]  /*c8f0*/  HMMA.16816.F32.BF16 R132, R4.reuse, R16, R132 ;  /* 0x000000100484723c */ /* 0x060fe20000041884 */
[----:B------:R-:W5:Y:S01]  /*c900*/  MUFU.EX2 R196, R196 ;  /* 0x000000c400c47308 */ /* 0x000f620000000800 */
        /* <DEDUP_REMOVED lines=10> */
[C---:B-1----:R-:W-:Y:S01]  /*c9b0*/  HMMA.16816.F32.BF16 R124, R4.reuse, R8, R124 ;  /* 0x00000008047c723c */ /* 0x042fe2000004187c */
[-C--:B------:R-:W-:Y:S01]  /*c9c0*/  FMUL.FTZ R154, R154, R3.reuse ;  /* 0x000000039a9a7220 */ /* 0x080fe20000410000 */
[-C--:B------:R-:W-:Y:S01]  /*c9d0*/  FMUL.FTZ R155, R155, R3.reuse ;  /* 0x000000039b9b7220 */ /* 0x080fe20000410000 */
[----:B------:R-:W1:Y:S01]  /*c9e0*/  MUFU.EX2 R201, R201 ;  /* 0x000000c900c97308 */ /* 0x000e620000000800 */
[----:B------:R-:W-:Y:S01]  /*c9f0*/  FFMA.FTZ R176, R243, R180, R176 ;  /* 0x000000b4f3b07223 */ /* 0x000fe200000100b0 */
[----:B------:R-:W-:Y:S01]  /*ca00*/  FFMA.FTZ R3, R241, R3, R172 ;  /* 0x00000003f1037223 */ /* 0x000fe200000100ac */
[C---:B------:R-:W-:Y:S01]  /*ca10*/  HMMA.16816.F32.BF16 R128, R4.reuse, R10, R128 ;  /* 0x0000000a0480723c */ /* 0x040fe20000041880 */
[----:B---3--:R-:W-:Y:S01]  /*ca20*/  F2FP.BF16.F32.PACK_AB R8, R190, R185 ;  /* 0x000000b9be08723e */ /* 0x008fe200000010ff */
[----:B------:R-:W-:Y:S01]  /*ca30*/  FADD.FTZ R175, R175, R176 ;  /* 0x000000b0afaf7221 */ /* 0x000fe20000010000 */
[----:B------:R-:W-:Y:S01]  /*ca40*/  F2FP.BF16.F32.PACK_AB R9, R194, R189 ;  /* 0x000000bdc209723e */ /* 0x000fe200000010ff */
[----:B------:R-:W-:Y:S01]  /*ca50*/  FADD.FTZ R3, R2, R3 ;  /* 0x0000000302037221 */ /* 0x000fe20000010000 */
[----:B------:R-:W3:Y:S01]  /*ca60*/  MUFU.EX2 R198, R198 ;  /* 0x000000c600c67308 */ /* 0x000ee20000000800 */
[----:B------:R-:W-:Y:S01]  /*ca70*/  HMMA.16816.F32.BF16 R148, R4, R32, R148 ;  /* 0x000000200494723c */ /* 0x000fe20000041894 */
[----:B------:R-:W-:Y:S01]  /*ca80*/  F2FP.BF16.F32.PACK_AB R10, R192, R187 ;  /* 0x000000bbc00a723e */ /* 0x000fe200000010ff */
[----:B------:R-:W-:Y:S01]  /*ca90*/  FADD.FTZ R174, R174, R175 ;  /* 0x000000afaeae7221 */ /* 0x000fe20000010000 */
[----:B-----5:R-:W-:Y:S01]  /*caa0*/  F2FP.BF16.F32.PACK_AB R11, R196, R191 ;  /* 0x000000bfc40b723e */ /* 0x020fe200000010ff */
[----:B------:R-:W-:-:S02]  /*cab0*/  FADD.FTZ R0, R0, R3 ;  /* 0x0000000300007221 */ /* 0x000fc40000010000 */
[----:B------:R-:W-:Y:S01]  /*cac0*/  HMMA.16816.F32.BF16 R152, R4, R34, R152 ;  /* 0x000000220498723c */ /* 0x000fe20000041898 */
[----:B------:R-:W-:Y:S01]  /*cad0*/  LDSM.16.MT88.4 R32, [R225+0x12800] ;  /* 0x01280000e120783b */ /* 0x000fe20000004200 */
[----:B------:R-:W-:Y:S01]  /*cae0*/  MUFU.EX2 R202, R202 ;  /* 0x000000ca00ca7308 */ /* 0x000fe20000000800 */
[----:B------:R-:W-:Y:S01]  /*caf0*/  FADD.FTZ R174, R173, R174 ;  /* 0x000000aeadae7221 */ /* 0x000fe20000010000 */
[----:B------:R-:W-:Y:S02]  /*cb00*/  FADD.FTZ R0, R179, R0 ;  /* 0x00000000b3007221 */ /* 0x000fe40000010000 */
[C---:B----4-:R-:W-:Y:S01]  /*cb10*/  HMMA.16816.F32.BF16 R48, R8.reuse, R20, R48 ;  /* 0x000000140830723c */ /* 0x050fe20000041830 */
[----:B------:R-:W-:Y:S01]  /*cb20*/  FADD.FTZ R185, R185, R174 ;  /* 0x000000aeb9b97221 */ /* 0x000fe20000010000 */
[----:B------:R-:W-:Y:S02]  /*cb30*/  FADD.FTZ R189, R189, R0 ;  /* 0x00000000bdbd7221 */ /* 0x000fe40000010000 */
[----:B------:R-:W-:Y:S01]  /*cb40*/  MUFU.EX2 R203, R203 ;  /* 0x000000cb00cb7308 */ /* 0x000fe20000000800 */
[----:B------:R-:W-:Y:S01]  /*cb50*/  FADD.FTZ R190, R190, R185 ;  /* 0x000000b9bebe7221 */ /* 0x000fe20000010000 */
[----:B------:R-:W-:Y:S01]  /*cb60*/  HMMA.16816.F32.BF16 R52, R8, R22, R52 ;  /* 0x000000160834723c */ /* 0x000fe20000041834 */
[----:B------:R-:W4:Y:S01]  /*cb70*/  LDSM.16.MT88.4 R20, [R226+0x14800] ;  /* 0x01480000e214783b */ /* 0x000f220000004200 */
[----:B------:R-:W-:Y:S01]  /*cb80*/  FADD.FTZ R194, R194, R189 ;  /* 0x000000bdc2c27221 */ /* 0x000fe20000010000 */
[----:B------:R-:W-:-:S03]  /*cb90*/  FADD.FTZ R187, R187, R190 ;  /* 0x000000bebbbb7221 */ /* 0x000fc60000010000 */
[----:B--2---:R-:W-:Y:S01]  /*cba0*/  HMMA.16816.F32.BF16 R140, R4, R12, R140 ;  /* 0x0000000c048c723c */ /* 0x004fe2000004188c */
[----:B------:R-:W-:Y:S01]  /*cbb0*/  MUFU.EX2 R195, R195 ;  /* 0x000000c300c37308 */ /* 0x000fe20000000800 */
[----:B------:R-:W-:Y:S01]  /*cbc0*/  FADD.FTZ R191, R191, R194 ;  /* 0x000000c2bfbf7221 */ /* 0x000fe20000010000 */
[----:B------:R-:W-:-:S03]  /*cbd0*/  FADD.FTZ R192, R192, R187 ;  /* 0x000000bbc0c07221 */ /* 0x000fc60000010000 */
[----:B------:R-:W-:Y:S01]  /*cbe0*/  HMMA.16816.F32.BF16 R144, R4, R14, R144 ;  /* 0x0000000e0490723c */ /* 0x000fe20000041890 */
[----:B------:R-:W2:Y:S01]  /*cbf0*/  LDSM.16.MT88.4 R12, [R228+0x12800] ;  /* 0x01280000e40c783b */ /* 0x000ea20000004200 */
[----:B------:R-:W-:Y:S01]  /*cc00*/  FADD.FTZ R196, R196, R191 ;  /* 0x000000bfc4c47221 */ /* 0x000fe20000010000 */
[----:B------:R-:W5:Y:S01]  /*cc10*/  MUFU.EX2 R200, R200 ;  /* 0x000000c800c87308 */ /* 0x000f620000000800 */
[----:B-1----:R-:W-:Y:S01]  /*cc20*/  FADD.FTZ R3, R201, R192 ;  /* 0x000000c0c9037221 */ /* 0x002fe20000010000 */
[----:B------:R-:W-:Y:S01]  /*cc30*/  LDSM.16.MT88.4 R4, [R224+0x14800] ;  /* 0x01480000e004783b */ /* 0x000fe20000004200 */
[----:B------:R-:W-:Y:S02]  /*cc40*/  HMMA.16816.F32.BF16 R40, R8, R24, R40 ;  /* 0x000000180828723c */ /* 0x000fe40000041828 */
[----:B---3--:R-:W-:-:S03]  /*cc50*/  FADD.FTZ R3, R198, R3 ;  /* 0x00000003c6037221 */ /* 0x008fc60000010000 */
[----:B------:R-:W-:Y:S01]  /*cc60*/  MUFU.EX2 R197, R197 ;  /* 0x000000c500c57308 */ /* 0x000fe20000000800 */
[C---:B------:R-:W-:Y:S01]  /*cc70*/  HMMA.16816.F32.BF16 R44, R8.reuse, R26, R44 ;  /* 0x0000001a082c723c */ /* 0x040fe2000004182c */
[----:B------:R-:W1:Y:S05]  /*cc80*/  LDSM.16.MT88.4 R24, [R228+0x14800] ;  /* 0x01480000e418783b */ /* 0x000e6a0000004200 */
[C---:B------:R-:W-:Y:S01]  /*cc90*/  HMMA.16816.F32.BF16 R56, R8.reuse, R16, R56 ;  /* 0x000000100838723c */ /* 0x040fe20000041838 */
[----:B------:R-:W3:Y:S05]  /*cca0*/  MUFU.EX2 R204, R204 ;  /* 0x000000cc00cc7308 */ /* 0x000eea0000000800 */
[C---:B------:R-:W-:Y:S01]  /*ccb0*/  HMMA.16816.F32.BF16 R60, R8.reuse, R18, R60 ;  /* 0x00000012083c723c */ /* 0x040fe2000004183c */
[----:B------:R-:W5:Y:S02]  /*ccc0*/  LDSM.16.MT88.4 R16, [R225+0x14800] ;  /* 0x01480000e110783b */ /* 0x000f640000004200 */
[----:B------:R-:W-:Y:S03]  /*ccd0*/  MUFU.EX2 R188, R188 ;  /* 0x000000bc00bc7308 */ /* 0x000fe60000000800 */
[C---:B----4-:R-:W-:Y:S05]  /*cce0*/  HMMA.16816.F32.BF16 R104, R8.reuse, R20, R104 ;  /* 0x000000140868723c */ /* 0x050fea0000041868 */
[----:B------:R-:W4:Y:S01]  /*ccf0*/  MUFU.EX2 R193, R193 ;  /* 0x000000c100c17308 */ /* 0x000f220000000800 */
[C---:B------:R-:W-:Y:S01]  /*cd00*/  HMMA.16816.F32.BF16 R108, R8.reuse, R22, R108 ;  /* 0x00000016086c723c */ /* 0x040fe2000004186c */
[----:B------:R-:W3:Y:S05]  /*cd10*/  LDSM.16.MT88.4 R20, [R224+0x16800] ;  /* 0x01680000e014783b */ /* 0x000eea0000004200 */
[C---:B------:R-:W-:Y:S01]  /*cd20*/  HMMA.16816.F32.BF16 R160, R8.reuse, R28, R160 ;  /* 0x0000001c08a0723c */ /* 0x040fe200000418a0 */
[----:B------:R-:W-:Y:S05]  /*cd30*/  MUFU.EX2 R184, R184 ;  /* 0x000000b800b87308 */ /* 0x000fea0000000800 */
[C---:B------:R-:W-:Y:S01]  /*cd40*/  HMMA.16816.F32.BF16 R36, R8.reuse, R30, R36 ;  /* 0x0000001e0824723c */ /* 0x040fe20000041824 */
[----:B------:R-:W4:Y:S02]  /*cd50*/  LDSM.16.MT88.4 R28, [R224+0x12800] ;  /* 0x01280000e01c783b */ /* 0x000f240000004200 */
[----:B------:R-:W-:Y:S03]  /*cd60*/  MUFU.EX2 R183, R183 ;  /* 0x000000b700b77308 */ /* 0x000fe60000000800 */
[C---:B--2---:R-:W-:Y:S05]  /*cd70*/  HMMA.16816.F32.BF16 R64, R8.reuse, R12, R64 ;  /* 0x0000000c0840723c */ /* 0x044fea0000041840 */
[----:B------:R-:W-:Y:S01]  /*cd80*/  MUFU.EX2 R181, R181 ;  /* 0x000000b500b57308 */ /* 0x000fe20000000800 */
[C---:B------:R-:W-:Y:S01]  /*cd90*/  HMMA.16816.F32.BF16 R68, R8.reuse, R14, R68 ;  /* 0x0000000e0844723c */ /* 0x040fe20000041844 */
[----:B------:R-:W2:Y:S05]  /*cda0*/  LDSM.16.MT88.4 R12, [R228+0x16800] ;  /* 0x01680000e40c783b */ /* 0x000eaa0000004200 */
[C---:B-1----:R-:W-:Y:S01]  /*cdb0*/  HMMA.16816.F32.BF16 R96, R8.reuse, R24, R96 ;  /* 0x000000180860723c */ /* 0x042fe20000041860 */
[----:B------:R-:W1:Y:S05]  /*cdc0*/  MUFU.EX2 R182, R182 ;  /* 0x000000b600b67308 */ /* 0x000e6a0000000800 */
[C---:B------:R-:W-:Y:S01]  /*cdd0*/  HMMA.16816.F32.BF16 R100, R8.reuse, R26, R100 ;  /* 0x0000001a0864723c */ /* 0x040fe20000041864 */
[----:B------:R-:W1:Y:S02]  /*cde0*/  LDSM.16.MT88.4 R24, [R226+0x16800] ;  /* 0x01680000e218783b */ /* 0x000e640000004200 */
[----:B------:R-:W-:Y:S03]  /*cdf0*/  MUFU.EX2 R186, R186 ;  /* 0x000000ba00ba7308 */ /* 0x000fe60000000800 */
[C---:B-----5:R-:W-:Y:S05]  /*ce00*/  HMMA.16816.F32.BF16 R112, R8.reuse, R16, R112 ;  /* 0x000000100870723c */ /* 0x060fea0000041870 */
[----:B------:R-:W5:Y:S01]  /*ce10*/  MUFU.EX2 R199, R199 ;  /* 0x000000c700c77308 */ /* 0x000f620000000800 */
[C---:B------:R-:W-:Y:S01]  /*ce20*/  HMMA.16816.F32.BF16 R116, R8.reuse, R18, R116 ;  /* 0x000000120874723c */ /* 0x040fe20000041874 */
[----:B------:R-:W5:Y:S05]  /*ce30*/  LDSM.16.MT88.4 R16, [R225+0x16800] ;  /* 0x01680000e110783b */ /* 0x000f6a0000004200 */
[C---:B------:R-:W-:Y:S06]  /*ce40*/  HMMA.16816.F32.BF16 R156, R8.reuse, R4, R156 ;  /* 0x00000004089c723c */ /* 0x040fec000004189c */
[C---:B------:R-:W-:Y:S01]  /*ce50*/  HMMA.16816.F32.BF16 R120, R8.reuse, R6, R120 ;  /* 0x000000060878723c */ /* 0x040fe20000041878 */
[----:B------:R-:W5:Y:S05]  /*ce60*/  LDSM.16.MT88.4 R4, [R228+0x11000] ;  /* 0x01100000e404783b */ /* 0x000f6a0000004200 */
[C---:B---3--:R-:W-:Y:S06]  /*ce70*/  HMMA.16816.F32.BF16 R148, R8.reuse, R20, R148 ;  /* 0x000000140894723c */ /* 0x048fec0000041894 */
[C---:B------:R-:W-:Y:S01]  /*ce80*/  HMMA.16816.F32.BF16 R152, R8.reuse, R22, R152 ;  /* 0x000000160898723c */ /* 0x040fe20000041898 */
[----:B------:R-:W3:Y:S05]  /*ce90*/  LDSM.16.MT88.4 R20, [R225+0x13000] ;  /* 0x01300000e114783b */ /* 0x000eea0000004200 */
        /* <DEDUP_REMOVED lines=8> */
[----:B------:R-:W-:Y:S05]  /*cf20*/  LDSM.16.MT88.4 R28, [R226+0x13000] ;  /* 0x01300000e21c783b */ /* 0x000fea0000004200 */
[C---:B--2---:R-:W-:Y:S06]  /*cf30*/  HMMA.16816.F32.BF16 R124, R8.reuse, R12, R124 ;  /* 0x0000000c087c723c */ /* 0x044fec000004187c */
[C---:B------:R-:W-:Y:S01]  /*cf40*/  HMMA.16816.F32.BF16 R128, R8.reuse, R14, R128 ;  /* 0x0000000e0880723c */ /* 0x040fe20000041880 */
[----:B------:R-:W-:Y:S05]  /*cf50*/  LDSM.16.MT88.4 R12, [R224+0x13000] ;  /* 0x01300000e00c783b */ /* 0x000fea0000004200 */
[C---:B-1----:R-:W-:Y:S06]  /*cf60*/  HMMA.16816.F32.BF16 R132, R8.reuse, R24, R132 ;  /* 0x000000180884723c */ /* 0x042fec0000041884 */
[C---:B------:R-:W-:Y:S01]  /*cf70*/  HMMA.16816.F32.BF16 R136, R8.reuse, R26, R136 ;  /* 0x0000001a0888723c */ /* 0x040fe20000041888 */
[----:B------:R-:W-:Y:S05]  /*cf80*/  LDSM.16.MT88.4 R24, [R228+0x13000] ;  /* 0x01300000e418783b */ /* 0x000fea0000004200 */
[C---:B-----5:R-:W-:Y:S06]  /*cf90*/  HMMA.16816.F32.BF16 R140, R8.reuse, R16, R140 ;  /* 0x00000010088c723c */ /* 0x060fec000004188c */
[----:B------:R-:W-:Y:S01]  /*cfa0*/  HMMA.16816.F32.BF16 R144, R8, R18, R144 ;  /* 0x000000120890723c */ /* 0x000fe20000041890 */
[----:B------:R-:W1:Y:S06]  /*cfb0*/  LDSM.16.MT88.4 R16, [R225+0x11000] ;  /* 0x01100000e110783b */ /* 0x000e6c0000004200 */
[----:B------:R-:W-:-:S02]  /*cfc0*/  F2FP.BF16.F32.PACK_AB R8, R198, R201 ;  /* 0x000000c9c608723e */ /* 0x000fc400000010ff */
[----:B------:R-:W-:Y:S01]  /*cfd0*/  F2FP.BF16.F32.PACK_AB R9, R200, R195 ;  /* 0x000000c3c809723e */ /* 0x000fe200000010ff */
[----:B------:R-:W-:Y:S01]  /*cfe0*/  FADD.FTZ R195, R195, R196 ;  /* 0x000000c4c3c37221 */ /* 0x000fe20000010000 */
[C---:B------:R-:W-:Y:S01]  /*cff0*/  F2FP.BF16.F32.PACK_AB R10, R203.reuse, R202 ;  /* 0x000000cacb0a723e */ /* 0x040fe200000010ff */
[----:B------:R-:W-:Y:S01]  /*d000*/  FADD.FTZ R202, R202, R3 ;  /* 0x00000003caca7221 */ /* 0x000fe20000010000 */
[----:B------:R-:W-:Y:S01]  /*d010*/  F2FP.BF16.F32.PACK_AB R11, R204, R197 ;  /* 0x000000c5cc0b723e */ /* 0x000fe200000010ff */
[----:B------:R-:W-:Y:S01]  /*d020*/  FADD.FTZ R200, R200, R195 ;  /* 0x000000c3c8c87221 */ /* 0x000fe20000010000 */
[----:B------:R-:W-:Y:S01]  /*d030*/  MOV R3, R177 ;  /* 0x000000b100037202 */ /* 0x000fe20000000f00 */
[----:B------:R-:W-:Y:S02]  /*d040*/  FADD.FTZ R203, R203, R202 ;  /* 0x000000cacbcb7221 */ /* 0x000fe40000010000 */
[----:B------:R-:W-:Y:S02]  /*d050*/  FADD.FTZ R197, R197, R200 ;  /* 0x000000c8c5c57221 */ /* 0x000fe40000010000 */
[----:B------:R-:W-:Y:S02]  /*d060*/  HMMA.16816.F32.BF16 R160, R8, R4, R160 ;  /* 0x0000000408a0723c */ /* 0x000fe400000418a0 */
        /* <DEDUP_REMOVED lines=8> */
[----:B------:R-:W-:Y:S05]  /*d0f0*/  LDSM.16.MT88.4 R16, [R226+0x15000] ;  /* 0x01500000e210783b */ /* 0x000fea0000004200 */
[C---:B------:R-:W-:Y:S06]  /*d100*/  HMMA.16816.F32.BF16 R64, R8.reuse, R24, R64 ;  /* 0x000000180840723c */ /* 0x040fec0000041840 */
        /* <DEDUP_REMOVED lines=8> */
[C---:B------:R-:W-:Y:S06]  /*d190*/  HMMA.16816.F32.BF16 R88, R8.reuse, R12, R88 ;  /* 0x0000000c0858723c */ /* 0x040fec0000041858 */
[C---:B------:R-:W-:Y:S01]  /*d1a0*/  HMMA.16816.F32.BF16 R92, R8.reuse, R14, R92 ;  /* 0x0000000e085c723c */ /* 0x040fe2000004185c */
[----:B------:R-:W4:Y:S05]  /*d1b0*/  LDSM.16.MT88.4 R12, [R226+0x17000] ;  /* 0x01700000e20c783b */ /* 0x000f2a0000004200 */
[C---:B---3--:R-:W-:Y:S06]  /*d1c0*/  HMMA.16816.F32.BF16 R124, R8.reuse, R20, R124 ;  /* 0x00000014087c723c */ /* 0x048fec000004187c */
[C---:B------:R-:W-:Y:S01]  /*d1d0*/  HMMA.16816.F32.BF16 R128, R8.reuse, R22, R128 ;  /* 0x000000160880723c */ /* 0x040fe20000041880 */
[----:B------:R-:W3:Y:S05]  /*d1e0*/  LDSM.16.MT88.4 R20, [R224+0x11800] ;  /* 0x01180000e014783b */ /* 0x000eea0000004200 */
[C---:B------:R-:W-:Y:S06]  /*d1f0*/  HMMA.16816.F32.BF16 R56, R8.reuse, R32, R56 ;  /* 0x000000200838723c */ /* 0x040fec0000041838 */
[C---:B------:R-:W-:Y:S01]  /*d200*/  HMMA.16816.F32.BF16 R60, R8.reuse, R34, R60 ;  /* 0x00000022083c723c */ /* 0x040fe2000004183c */
[----:B------:R-:W-:Y:S05]  /*d210*/  LDSM.16.MT88.4 R32, [R228+0x11800] ;  /* 0x01180000e420783b */ /* 0x000fea0000004200 */
[C---:B-1----:R-:W-:Y:S06]  /*d220*/  HMMA.16816.F32.BF16 R140, R8.reuse, R4, R140 ;  /* 0x00000004088c723c */ /* 0x042fec000004188c */
[----:B------:R-:W-:Y:S01]  /*d230*/  HMMA.16816.F32.BF16 R144, R8, R6, R144 ;  /* 0x000000060890723c */ /* 0x000fe20000041890 */
[----:B------:R-:W-:Y:S01]  /*d240*/  F2FP.BF16.F32.PACK_AB R4, R193, R188 ;  /* 0x000000bcc104723e */ /* 0x000fe200000010ff */
[----:B------:R-:W-:Y:S01]  /*d250*/  FADD.FTZ R188, R188, R203 ;  /* 0x000000cbbcbc7221 */ /* 0x000fe20000010000 */
[----:B------:R-:W-:Y:S01]  /*d260*/  F2FP.BF16.F32.PACK_AB R5, R182, R181 ;  /* 0x000000b5b605723e */ /* 0x000fe200000010ff */
[----:B------:R-:W-:-:S02]  /*d270*/  FADD.FTZ R181, R181, R204 ;  /* 0x000000ccb5b57221 */ /* 0x000fc40000010000 */
[C---:B------:R-:W-:Y:S01]  /*d280*/  HMMA.16816.F32.BF16 R40, R8.reuse, R164, R40 ;  /* 0x000000a40828723c */ /* 0x040fe20000041828 */
[----:B------:R-:W-:Y:S01]  /*d290*/  F2FP.BF16.F32.PACK_AB R6, R183, R184 ;  /* 0x000000b8b706723e */ /* 0x000fe200000010ff */
[----:B------:R-:W-:Y:S01]  /*d2a0*/  FADD.FTZ R193, R193, R188 ;  /* 0x000000bcc1c17221 */ /* 0x000fe20000010000 */
[----:B------:R-:W-:Y:S01]  /*d2b0*/  F2FP.BF16.F32.PACK_AB R7, R199, R186 ;  /* 0x000000bac707723e */ /* 0x000fe200000010ff */
[----:B------:R-:W-:Y:S02]  /*d2c0*/  FADD.FTZ R181, R182, R181 ;  /* 0x000000b5b6b57221 */ /* 0x000fe40000010000 */
[----:B------:R-:W-:Y:S01]  /*d2d0*/  HMMA.16816.F32.BF16 R44, R8, R166, R44 ;  /* 0x000000a6082c723c */ /* 0x000fe2000004182c */
[----:B------:R-:W1:Y:S01]  /*d2e0*/  LDSM.16.MT88.4 R164, [R224+0x17000] ;  /* 0x01700000e0a4783b */ /* 0x000e620000004200 */
[----:B------:R-:W-:Y:S01]  /*d2f0*/  FADD.FTZ R184, R184, R193 ;  /* 0x000000c1b8b87221 */ /* 0x000fe20000010000 */
[----:B------:R-:W-:-:S03]  /*d300*/  FADD.FTZ R186, R186, R181 ;  /* 0x000000b5baba7221 */ /* 0x000fc60000010000 */
[----:B------:R-:W-:Y:S01]  /*d310*/  HMMA.16816.F32.BF16 R104, R8, R16, R104 ;  /* 0x000000100868723c */ /* 0x000fe20000041868 */
[----:B------:R-:W-:Y:S01]  /*d320*/  FADD.FTZ R243, R183, R184 ;  /* 0x000000b8b7f37221 */ /* 0x000fe20000010000 */
[----:B------:R-:W-:-:S04]  /*d330*/  FADD.FTZ R241, R199, R186 ;  /* 0x000000bac7f17221 */ /* 0x000fc80000010000 */
        /* <DEDUP_REMOVED lines=8> */
[C---:B----4-:R-:W-:Y:S06]  /*d3c0*/  HMMA.16816.F32.BF16 R132, R8.reuse, R12, R132 ;  /* 0x0000000c0884723c */ /* 0x050fec0000041884 */
[----:B------:R-:W-:Y:S01]  /*d3d0*/  HMMA.16816.F32.BF16 R136, R8, R14, R136 ;  /* 0x0000000e0888723c */ /* 0x000fe20000041888 */
[----:B------:R-:W4:Y:S05]  /*d3e0*/  LDSM.16.MT88.4 R12, [R226+0x13800] ;  /* 0x01380000e20c783b */ /* 0x000f2a0000004200 */
[C---:B---3--:R-:W-:Y:S06]  /*d3f0*/  HMMA.16816.F32.BF16 R56, R4.reuse, R20, R56 ;  /* 0x000000140438723c */ /* 0x048fec0000041838 */
[----:B------:R-:W-:Y:S01]  /*d400*/  HMMA.16816.F32.BF16 R60, R4, R22, R60 ;  /* 0x00000016043c723c */ /* 0x000fe2000004183c */
[----:B------:R-:W3:Y:S05]  /*d410*/  LDSM.16.MT88.4 R20, [R224+0x15800] ;  /* 0x01580000e014783b */ /* 0x000eea0000004200 */
[C---:B-1----:R-:W-:Y:S06]  /*d420*/  HMMA.16816.F32.BF16 R148, R8.reuse, R164, R148 ;  /* 0x000000a40894723c */ /* 0x042fec0000041894 */
[----:B------:R-:W-:Y:S01]  /*d430*/  HMMA.16816.F32.BF16 R152, R8, R166, R152 ;  /* 0x000000a60898723c */ /* 0x000fe20000041898 */
[----:B------:R-:W1:Y:S04]  /*d440*/  LDSM.16.MT88.4 R164, [R225+0x13800] ;  /* 0x01380000e1a4783b */ /* 0x000e680000004200 */
[----:B------:R-:W-:Y:S01]  /*d450*/  LDSM.16.MT88.4 R8, [R226+0x17800] ;  /* 0x01780000e208783b */ /* 0x000fe20000004200 */
[C---:B------:R-:W-:Y:S06]  /*d460*/  HMMA.16816.F32.BF16 R160, R4.reuse, R32, R160 ;  /* 0x0000002004a0723c */ /* 0x040fec00000418a0 */
[C---:B------:R-:W-:Y:S01]  /*d470*/  HMMA.16816.F32.BF16 R36, R4.reuse, R34, R36 ;  /* 0x000000220424723c */ /* 0x040fe20000041824 */
[----:B------:R-:W5:Y:S05]  /*d480*/  LDSM.16.MT88.4 R32, [R224+0x13800] ;  /* 0x01380000e020783b */ /* 0x000f6a0000004200 */
[C---:B--2---:R-:W-:Y:S06]  /*d490*/  HMMA.16816.F32.BF16 R40, R4.reuse, R28, R40 ;  /* 0x0000001c0428723c */ /* 0x044fec0000041828 */
[C---:B------:R-:W-:Y:S01]  /*d4a0*/  HMMA.16816.F32.BF16 R44, R4.reuse, R30, R44 ;  /* 0x0000001e042c723c */ /* 0x040fe2000004182c */
[----:B------:R-:W2:Y:S05]  /*d4b0*/  LDSM.16.MT88.4 R28, [R226+0x15800] ;  /* 0x01580000e21c783b */ /* 0x000eaa0000004200 */
[C---:B------:R-:W-:Y:S06]  /*d4c0*/  HMMA.16816.F32.BF16 R48, R4.reuse, R24, R48 ;  /* 0x000000180430723c */ /* 0x040fec0000041830 */
        /* <DEDUP_REMOVED lines=12> */
[C---:B-----5:R-:W-:Y:S06]  /*d590*/  HMMA.16816.F32.BF16 R88, R4.reuse, R32, R88 ;  /* 0x000000200458723c */ /* 0x060fec0000041858 */
[C---:B------:R-:W-:Y:S06]  /*d5a0*/  HMMA.16816.F32.BF16 R92, R4.reuse, R34, R92 ;  /* 0x00000022045c723c */ /* 0x040fec000004185c */
[C---:B------:R-:W-:Y:S06]  /*d5b0*/  HMMA.16816.F32.BF16 R96, R4.reuse, R168, R96 ;  /* 0x000000a80460723c */ /* 0x040fec0000041860 */
[C---:B------:R-:W-:Y:S06]  /*d5c0*/  HMMA.16816.F32.BF16 R100, R4.reuse, R170, R100 ;  /* 0x000000aa0464723c */ /* 0x040fec0000041864 */
[C---:B--2---:R-:W-:Y:S06]  /*d5d0*/  HMMA.16816.F32.BF16 R104, R4.reuse, R28, R104 ;  /* 0x0000001c0468723c */ /* 0x044fec0000041868 */
[C---:B------:R-:W-:Y:S06]  /*d5e0*/  HMMA.16816.F32.BF16 R108, R4.reuse, R30, R108 ;  /* 0x0000001e046c723c */ /* 0x040fec000004186c */
[C---:B------:R-:W-:Y:S06]  /*d5f0*/  HMMA.16816.F32.BF16 R112, R4.reuse, R24, R112 ;  /* 0x000000180470723c */ /* 0x040fec0000041870 */
[C---:B------:R-:W-:Y:S06]  /*d600*/  HMMA.16816.F32.BF16 R116, R4.reuse, R26, R116 ;  /* 0x0000001a0474723c */ /* 0x040fec0000041874 */
[C---:B------:R-:W-:Y:S06]  /*d610*/  HMMA.16816.F32.BF16 R124, R4.reuse, R16, R124 ;  /* 0x00000010047c723c */ /* 0x040fec000004187c */
[C---:B------:R-:W-:Y:S06]  /*d620*/  HMMA.16816.F32.BF16 R128, R4.reuse, R18, R128 ;  /* 0x000000120480723c */ /* 0x040fec0000041880 */
[C---:B------:R-:W-:Y:S06]  /*d630*/  HMMA.16816.F32.BF16 R132, R4.reuse, R8, R132 ;  /* 0x000000080484723c */ /* 0x040fec0000041884 */
[C---:B------:R-:W-:Y:S06]  /*d640*/  HMMA.16816.F32.BF16 R136, R4.reuse, R10, R136 ;  /* 0x0000000a0488723c */ /* 0x040fec0000041888 */
[C---:B----4-:R-:W-:Y:S06]  /*d650*/  HMMA.16816.F32.BF16 R140, R4.reuse, R12, R140 ;  /* 0x0000000c048c723c */ /* 0x050fec000004188c */
[C---:B------:R-:W-:Y:S06]  /*d660*/  HMMA.16816.F32.BF16 R144, R4.reuse, R14, R144 ;  /* 0x0000000e0490723c */ /* 0x040fec0000041890 */
[C---:B---3--:R-:W-:Y:S06]  /*d670*/  HMMA.16816.F32.BF16 R148, R4.reuse, R20, R148 ;  /* 0x000000140494723c */ /* 0x048fec0000041894 */
[C---:B------:R-:W-:Y:S06]  /*d680*/  HMMA.16816.F32.BF16 R152, R4.reuse, R22, R152 ;  /* 0x000000160498723c */ /* 0x040fec0000041898 */
[----:B------:R-:W-:Y:S07]  /*d690*/  HMMA.16816.F32.BF16 R80, R4, R164, R80 ;  /* 0x000000a40450723c */ /* 0x000fee0000041850 */
[----:B------:R-:W-:-:S15]  /*d6a0*/  MOV R164, R178 ;  /* 0x000000b200a47202 */ /* 0x000fde0000000f00 */
[----:B------:R-:W-:-:S02]  /*d6b0*/  NOP ;  /* 0x0000000000007918 */ /* 0x000fc40000000000 */
.L_x_1568:
[----:B------:R-:W-:Y:S05]  /*d6c0*/  @!P6 BRA `(.L_x_1576) ;  /* 0x0000004400ece947 */ /* 0x000fea0003800000 */
[----:B------:R-:W-:Y:S01]  /*d6d0*/  ULDC UR17, c[0x0][0x380] ;  /* 0x0000e00000117ab9 */ /* 0x000fe20000000800 */
[----:B------:R-:W-:Y:S01]  /*d6e0*/  ULEA UR15, -UR6, URZ, 0x6 ;  /* 0x0000003f060f7291 */ /* 0x000fe2000f8e313f */
[----:B------:R-:W-:Y:S01]  /*d6f0*/  IMAD.U32 R2, RZ, RZ, UR17 ;  /* 0x00000011ff027e24 */ /* 0x000fe2000f8e00ff */
[----:B------:R-:W-:Y:S01]  /*d700*/  ULEA UR20, -UR8, URZ, 0x6 ;  /* 0x0000003f08147291 */ /* 0x000fe2000f8e313f */
[----:B------:R-:W-:Y:S01]  /*d710*/  IMAD.U32 R0, RZ, RZ, UR17 ;  /* 0x00000011ff007e24 */ /* 0x000fe2000f8e00ff */
[----:B------:R-:W-:Y:S01]  /*d720*/  UMOV UR6, URZ ;  /* 0x0000003f00067c82 */ /* 0x000fe20008000000 */
[----:B------:R-:W-:Y:S01]  /*d730*/  UMOV UR8, URZ ;  /* 0x0000003f00087c82 */ /* 0x000fe20008000000 */
        /* <DEDUP_REMOVED lines=38> */
.L_x_1580:
[----:B------:R-:W-:Y:S01]  /*d9a0*/  PLOP3.LUT P0, PT, PT, PT, UP6, 0x40, 0x0 ;  /* 0x000000000000781c */ /* 0x000fe20003f0e868 */
[C---:B------:R-:W-:Y:S01]  /*d9b0*/  VIADD R3, R236.reuse, 0xc0 ;  /* 0x000000c0ec037836 */ /* 0x040fe20000000000 */
[----:B------:R-:W-:Y:S04]  /*d9c0*/  DEPBAR.LE SB0, 0x0 ;  /* 0x000080000000791a */ /* 0x000fe80000000000 */
[----:B------:R-:W-:Y:S01]  /*d9d0*/  BAR.SYNC.DEFER_BLOCKING 0x0 ;  /* 0x0000000000007b1d */ /* 0x000fe20000010000 */
[----:B------:R-:W-:Y:S01]  /*d9e0*/  ISETP.GE.AND P3, PT, R3, UR29, PT ;  /* 0x0000001d03007c0c */ /* 0x000fe2000bf66270 */
[C---:B------:R-:W-:Y:S01]  /*d9f0*/  VIADD R4, R236.reuse, 0x40 ;  /* 0x00000040ec047836 */ /* 0x040fe20000000000 */
[C---:B------:R-:W-:Y:S01]  /*da00*/  ISETP.GE.AND P6, PT, R236.reuse, UR29, PT ;  /* 0x0000001dec007c0c */ /* 0x040fe2000bfc6270 */
[----:B------:R-:W-:Y:S01]  /*da10*/  VIADD R2, R236, 0x80 ;  /* 0x00000080ec027836 */ /* 0x000fe20000000000 */
[----:B------:R-:W-:Y:S01]  /*da20*/  UIADD3 UR11, UR11, -0x1, URZ ;  /* 0xffffffff0b0b7890 */ /* 0x000fe2000fffe03f */
[----:B------:R-:W-:Y:S01]  /*da30*/  IMAD.MOV.U32 R3, RZ, RZ, R238 ;  /* 0x000000ffff037224 */ /* 0x000fe200078e00ee */
[----:B------:R-:W-:Y:S01]  /*da40*/  ISETP.GE.AND P5, PT, R4, UR29, PT ;  /* 0x0000001d04007c0c */ /* 0x000fe2000bfa6270 */
[----:B------:R-:W-:Y:S01]  /*da50*/  IMAD.MOV.U32 R164, RZ, RZ, R237 ;  /* 0x000000ffffa47224 */ /* 0x000fe200078e00ed */
[----:B------:R-:W-:Y:S01]  /*da60*/  ISETP.GE.AND P4, PT, R2, UR29, PT ;  /* 0x0000001d02007c0c */ /* 0x000fe2000bf86270 */
[----:B------:R-:W-:Y:S01]  /*da70*/  UMOV UR34, UR6 ;  /* 0x0000000600227c82 */ /* 0x000fe20008000000 */
[----:B------:R-:W-:Y:S01]  /*da80*/  UMOV UR33, UR7 ;  /* 0x0000000700217c82 */ /* 0x000fe20008000000 */
[----:B------:R-:W-:Y:S10]  /*da90*/  @P0 BRA `(.L_x_1577) ;  /* 0x00000004001c0947 */ /* 0x000ff40003800000 */
[----:B------:R-:W-:Y:S04]  /*daa0*/  USHF.L.U32 UR33, UR11, 0x6, URZ ;  /* 0x000000060b217899 */ /* 0x000fe8000800063f */
[----:B------:R-:W-:Y:S02]  /*dab0*/  UIADD3 UR38, UR33, 0x40, URZ ;  /* 0x0000004021267890 */ /* 0x000fe4000fffe03f */
[----:B------:R-:W-:Y:S01]  /*dac0*/  IMAD.U32 R2, RZ, RZ, UR33 ;  /* 0x00000021ff027e24 */ /* 0x000fe2000f8e00ff */
[----:B------:R-:W-:Y:S03]  /*dad0*/  ULOP3.LUT UR33, UR33, UR17, URZ, 0x3c, !UPT ;  /* 0x0000001121217292 */ /* 0x000fe6000f8e3c3f */
[----:B------:R-:W-:Y:S01]  /*dae0*/  IMAD.U32 R3, RZ, RZ, UR38 ;  /* 0x00000026ff037e24 */ /* 0x000fe2000f8e00ff */
[----:B------:R-:W-:Y:S01]  /*daf0*/  ULOP3.LUT UR38, UR38, UR17, URZ, 0x3c, !UPT ;  /* 0x0000001126267292 */ /* 0x000fe2000f8e3c3f */
[----:B------:R-:W-:Y:S03]  /*db00*/  IABS R2, R2 ;  /* 0x0000000200027213 */ /* 0x000fe60000000000 */
[----:B------:R-:W-:Y:S02]  /*db10*/  IABS R3, R3 ;  /* 0x0000000300037213 */ /* 0x000fe40000000000 */
[----:B------:R-:W-:Y:S02]  /*db20*/  R2UR UR35, R2 ;  /* 0x00000000022372ca */ /* 0x000fe400000e0000 */
[----:B------:R-:W-:Y:S11]  /*db30*/  R2UR UR37, R3 ;  /* 0x00000000032572ca */ /* 0x000ff600000e0000 */
[----:B------:R-:W-:Y:S02]  /*db40*/  UIMAD.WIDE.U32 UR42, UR31, UR35, URZ ;  /* 0x000000231f2a72a5 */ /* 0x000fe4000f8e003f */
[----:B------:R-:W-:Y:S04]  /*db50*/  UIMAD.WIDE.U32 UR40, UR31, UR37, URZ ;  /* 0x000000251f2872a5 */ /* 0x000fe8000f8e003f */
        /* <DEDUP_REMOVED lines=12> */
[----:B------:R-:W-:Y:S02]  /*dc20*/  @!UP3 UIADD3 UR41, UR41, 0x1, URZ ;  /* 0x000000012929b890 */ /* 0x000fe4000fffe03f */
[----:B------:R-:W-:Y:S02]  /*dc30*/  UISETP.GE.AND UP2, UPT, UR33, URZ, UPT ;  /* 0x0000003f2100728c */ /* 0x000fe4000bf46270 */
[----:B------:R-:W-:Y:S02]  /*dc40*/  UISETP.GE.AND UP3, UPT, UR38, URZ, UPT ;  /* 0x0000003f2600728c */ /* 0x000fe4000bf66270 */
[----:B------:R-:W-:Y:S02]  /*dc50*/  @UP5 UIADD3 UR41, UR41, 0x1, URZ ;  /* 0x0000000129295890 */ /* 0x000fe4000fffe03f */
[----:B------:R-:W-:Y:S05]  /*dc60*/  @UP4 UIADD3 UR39, UR39, 0x1, URZ ;  /* 0x0000000127274890 */ /* 0x000fea000fffe03f */
        /* <DEDUP_REMOVED lines=17> */
[----:B------:R-:W-:Y:S01]  /*dd80*/  IMAD.U32 R12, RZ, RZ, UR36 ;  /* 0x00000024ff0c7e24 */ /* 0x000fe2000f8e00ff */
[----:B------:R-:W-:Y:S01]  /*dd90*/  UIADD3 UR36, UR41, -UR39, URZ ;  /* 0x8000002729247290 */ /* 0x000fe2000fffe03f */
[----:B------:R-:W-:Y:S02]  /*dda0*/  IMAD.U32 R13, RZ, RZ, UR37 ;  /* 0x00000025ff0d7e24 */ /* 0x000fe4000f8e00ff */
[----:B------:R-:W-:Y:S01]  /*ddb0*/  MOV R10, UR34 ;  /* 0x00000022000a7c02 */ /* 0x000fe20008000f00 */
[----:B------:R-:W-:Y:S01]  /*ddc0*/  UIMAD UR36, UR36, UR17, -0x40 ;  /* 0xffffffc0242474a4 */ /* 0x000fe2000f8e0211 */
[----:B------:R-:W-:Y:S01]  /*ddd0*/  IMAD.U32 R11, RZ, RZ, UR35 ;  /* 0x00000023ff0b7e24 */ /* 0x000fe2000f8e00ff */
[----:B------:R-:W2:Y:S02]  /*dde0*/  LDG.E R5, desc[UR22][R12.64] ;  /* 0x000000160c057981 */ /* 0x000ea4000c1e1900 */
[----:B------:R-:W-:Y:S02]  /*ddf0*/  USHF.R.S32.HI UR34, URZ, 0x1f, UR36 ;  /* 0x0000001f3f227899 */ /* 0x000fe40008011424 */
[----:B------:R-:W2:Y:S01]  /*de00*/  LDG.E R4, desc[UR22][R10.64] ;  /* 0x000000160a047981 */ /* 0x000ea2000c1e1900 */
[----:B------:R-:W-:Y:S02]  /*de10*/  UIMAD UR33, UR14, UR36, URZ ;  /* 0x000000240e2172a4 */ /* 0x000fe4000f8e023f */
[----:B------:R-:W-:Y:S02]  /*de20*/  UIMAD.WIDE.U32 UR36, UR15, UR36, URZ ;  /* 0x000000240f2472a5 */ /* 0x000fe4000f8e003f */
[----:B------:R-:W-:Y:S03]  /*de30*/  UIMAD UR33, UR34, UR15, UR33 ;  /* 0x0000000f222172a4 */ /* 0x000fe6000f8e0221 */
[----:B------:R-:W-:Y:S01]  /*de40*/  UMOV UR34, UR15 ;  /* 0x0000000f00227c82 */ /* 0x000fe20008000000 */
[----:B------:R-:W-:Y:S01]  /*de50*/  IMAD.U32 R7, RZ, RZ, UR37 ;  /* 0x00000025ff077e24 */ /* 0x000fe2000f8e00ff */
[----:B------:R-:W-:Y:S01]  /*de60*/  UIADD3 UR33, UR37, UR33, URZ ;  /* 0x0000002125217290 */ /* 0x000fe2000fffe03f */
[----:B------:R-:W-:Y:S05]  /*de70*/  MOV R6, UR36 ;  /* 0x0000002400067c02 */ /* 0x000fea0008000f00 */
        /* <DEDUP_REMOVED lines=9> */
.L_x_1577:
[CC--:B------:R-:W-:Y:S01]  /*df10*/  LEA R2, P0, R3.reuse, R242.reuse, 0x1 ;  /* 0x000000f203027211 */ /* 0x0c0fe200078008ff */
[----:B------:R-:W-:Y:S01]  /*df20*/  @P6 STS.128 [R235+0x10000], RZ ;  /* 0x010000ffeb006388 */ /* 0x000fe20000000c00 */
[C---:B------:R-:W-:Y:S01]  /*df30*/  IADD3 R247, P1, R3.reuse, UR28, RZ ;  /* 0x0000001c03f77c10 */ /* 0x040fe2000ff3e0ff */
[----:B------:R-:W-:Y:S01]  /*df40*/  UISETP.GT.AND UP2, UPT, UR11, UR10, UPT ;  /* 0x0000000a0b00728c */ /* 0x000fe2000bf44270 */
[-C--:B------:R-:W-:Y:S02]  /*df50*/  LEA.HI.X R3, R3, R245.reuse, R164, 0x1, P0 ;  /* 0x000000f503037211 */ /* 0x080fe400000f0ca4 */
[----:B------:R-:W-:Y:S02]  /*df60*/  IADD3.X R166, R164, UR21, RZ, P1, !PT ;  /* 0x00000015a4a67c10 */ /* 0x000fe40008ffe4ff */
[CC--:B------:R-:W-:Y:S01]  /*df70*/  @!P6 LEA R18, P1, R247.reuse, R242.reuse, 0x1 ;  /* 0x000000f2f712e211 */ /* 0x0c0fe200078208ff */
[----:B------:R-:W-:Y:S01]  /*df80*/  @!PT LDS RZ, [RZ] ;  /* 0x00000000fffff984 */ /* 0x000fe20000000800 */
[----:B------:R-:W-:Y:S01]  /*df90*/  @!PT LDS RZ, [RZ] ;  /* 0x00000000fffff984 */ /* 0x000fe20000000800 */
[----:B------:R-:W-:Y:S01]  /*dfa0*/  @!PT LDS RZ, [RZ] ;  /* 0x00000000fffff984 */ /* 0x000fe20000000800 */
[----:B------:R-:W-:Y:S01]  /*dfb0*/  @!P6 LDGSTS.E.BYPASS.LTC128B.128 [R235+0x10000], desc[UR22][R2.64] ;  /* 0x1000000002ebefae */ /* 0x000fe2000b901d56 */
[CC--:B------:R-:W-:Y:S02]  /*dfc0*/  @!P5 LEA R250, P0, R247.reuse, R242.reuse, 0x1 ;  /* 0x000000f2f7fad211 */ /* 0x0c0fe400078008ff */
[CCC-:B------:R-:W-:Y:S01]  /*dfd0*/  @!P6 LEA.HI.X R19, R247.reuse, R245.reuse, R166.reuse, 0x1, P1 ;  /* 0x000000f5f713e211 */ /* 0x1c0fe200008f0ca6 */
[----:B------:R-:W-:Y:S01]  /*dfe0*/  @P5 STS.128 [R235+0x12000], RZ ;  /* 0x012000ffeb005388 */ /* 0x000fe20000000c00 */
[C---:B------:R-:W-:Y:S02]  /*dff0*/  IADD3 R167, P2, R247.reuse, UR28, RZ ;  /* 0x0000001cf7a77c10 */ /* 0x040fe4000ff5e0ff */
[CCC-:B------:R-:W-:Y:S01]  /*e000*/  @!P5 LEA.HI.X R251, R247.reuse, R245.reuse, R166.reuse, 0x1, P0 ;  /* 0x000000f5f7fbd211 */ /* 0x1c0fe200000f0ca6 */
[----:B------:R-:W-:Y:S01]  /*e010*/  @!PT LDS RZ, [RZ] ;  /* 0x00000000fffff984 */ /* 0x000fe20000000800 */
[----:B------:R-:W-:Y:S01]  /*e020*/  @!PT LDS RZ, [RZ] ;  /* 0x00000000fffff984 */ /* 0x000fe20000000800 */
[----:B------:R-:W-:Y:S01]  /*e030*/  @!PT LDS RZ, [RZ] ;  /* 0x00000000fffff984 */ /* 0x000fe20000000800 */
[----:B------:R-:W-:Y:S01]  /*e040*/  @!P5 LDGSTS.E.BYPASS.LTC128B.128 [R235+0x12000], desc[UR22][R2.64+0x80] ;  /* 0x1200008002ebdfae */ /* 0x000fe2000b901d56 */
[----:B------:R-:W-:Y:S02]  /*e050*/  IADD3.X R164, R166, UR21, RZ, P2, !PT ;  /* 0x00000015a6a47c10 */ /* 0x000fe400097fe4ff */
[CC--:B------:R-:W-:Y:S01]  /*e060*/  @!P4 LEA R248, P2, R247.reuse, R242.reuse, 0x1 ;  /* 0x000000f2f7f8c211 */ /* 0x0c0fe200078408ff */
[----:B------:R-:W-:Y:S01]  /*e070*/  @P4 STS.128 [R235+0x14000], RZ ;  /* 0x014000ffeb004388 */ /* 0x000fe20000000c00 */
[CC--:B------:R-:W-:Y:S02]  /*e080*/  @!P3 LEA R246, P1, R247.reuse, R242.reuse, 0x1 ;  /* 0x000000f2f7f6b211 */ /* 0x0c0fe400078208ff */
[CCC-:B------:R-:W-:Y:S01]  /*e090*/  @!P4 LEA.HI.X R249, R247.reuse, R245.reuse, R166.reuse, 0x1, P2 ;  /* 0x000000f5f7f9c211 */ /* 0x1c0fe200010f0ca6 */
[----:B------:R-:W-:Y:S01]  /*e0a0*/  @!PT LDS RZ, [RZ] ;  /* 0x00000000fffff984 */ /* 0x000fe20000000800 */
[----:B------:R-:W-:Y:S01]  /*e0b0*/  @!PT LDS RZ, [RZ] ;  /* 0x00000000fffff984 */ /* 0x000fe20000000800 */
[----:B------:R-:W-:Y:S01]  /*e0c0*/  @!PT LDS RZ, [RZ] ;  /* 0x00000000fffff984 */ /* 0x000fe20000000800 */
[----:B------:R-:W-:Y:S01]  /*e0d0*/  @!P4 LDGSTS.E.BYPASS.LTC128B.128 [R235+0x14000], desc[UR22][R2.64+0x100] ;  /* 0x1400010002ebcfae */ /* 0x000fe2000b901d56 */
[-C--:B------:R-:W-:Y:S02]  /*e0e0*/  @!P3 LEA.HI.X R247, R247, R245.reuse, R166, 0x1, P1 ;  /* 0x000000f5f7f7b211 */ /* 0x080fe400008f0ca6 */
        /* <DEDUP_REMOVED lines=8> */
[CCC-:B------:R-:W-:Y:S02]  /*e170*/  @!P5 LEA.HI.X R31, R167.reuse, R245.reuse, R164.reuse, 0x1, P2 ;  /* 0x000000f5a71fd211 */ /* 0x1c0fe400010f0ca4 */
        /* <DEDUP_REMOVED lines=8> */
[CC--:B------:R-:W-:Y:S02]  /*e200*/  @!P3 LEA.HI.X R23, R167.reuse, R245.reuse, R164, 0x1, P0 ;  /* 0x000000f5a717b211 */ /* 0x0c0fe400000f0ca4 */
[----:B------:R-:W-:Y:S01]  /*e210*/  IADD3 R166, P2, R167, UR28, RZ ;  /* 0x0000001ca7a67c10 */ /* 0x000fe2000ff5e0ff */
[----:B------:R-:W-:Y:S03]  /*e220*/  @P5 STS.128 [R235+0x12800], RZ ;  /* 0x012800ffeb005388 */ /* 0x000fe60000000c00 */
[-C--:B------:R-:W-:Y:S01]  /*e230*/  @!P6 LEA R202, P0, R166, R242.reuse, 0x1 ;  /* 0x000000f2a6cae211 */ /* 0x080fe200078008ff */
[----:B------:R-:W-:Y:S01]  /*e240*/  @!PT LDS RZ, [RZ] ;  /* 0x00000000fffff984 */ /* 0x000fe20000000800 */
[----:B------:R-:W-:Y:S01]  /*e250*/  @!PT LDS RZ, [RZ] ;  /* 0x00000000fffff984 */ /* 0x000fe20000000800 */
[----:B------:R-:W-:Y:S01]  /*e260*/  @!PT LDS RZ, [RZ] ;  /* 0x00000000fffff984 */ /* 0x000fe20000000800 */
[----:B------:R-:W-:Y:S01]  /*e270*/  @!P5 LDGSTS.E.BYPASS.LTC128B.128 [R235+0x12800], desc[UR22][R250.64+0x80] ;  /* 0x12800080faebdfae */ /* 0x000fe2000b901d56 */
[----:B------:R-:W-:Y:S02]  /*e280*/  IADD3.X R164, R164, UR21, RZ, P2, !PT ;  /* 0x00000015a4a47c10 */ /* 0x000fe400097fe4ff */
        /* <DEDUP_REMOVED lines=8> */
[CC--:B------:R-:W-:Y:S02]  /*e310*/  @!P4 LEA R34, P1, R166.reuse, R242.reuse, 0x1 ;  /* 0x000000f2a622c211 */ /* 0x0c0fe400078208ff */
[C---:B------:R-:W-:Y:S01]  /*e320*/  @!P3 LEA R244, P0, R166.reuse, R242, 0x1 ;  /* 0x000000f2a6f4b211 */ /* 0x040fe200078008ff */
[----:B------:R-:W-:Y:S01]  /*e330*/  @P3 STS.128 [R235+0x16800], RZ ;  /* 0x016800ffeb003388 */ /* 0x000fe20000000c00 */
[CC--:B------:R-:W-:Y:S01]  /*e340*/  @!P4 LEA.HI.X R35, R166.reuse, R245.reuse, R164, 0x1, P1 ;  /* 0x000000f5a623c211 */ /* 0x0c0fe200008f0ca4 */
[----:B------:R-:W-:Y:S01]  /*e350*/  IMAD.MOV.U32 R242, RZ, RZ, R2 ;  /* 0x000000fffff27224 */ /* 0x000fe200078e0002 */
[----:B------:R-:W-:Y:S01]  /*e360*/  @!P3 LEA.HI.X R245, R166, R245, R164, 0x1, P0 ;  /* 0x000000f5a6f5b211 */ /* 0x000fe200000f0ca4 */
[----:B------:R-:W-:Y:S01]  /*e370*/  @!PT LDS RZ, [RZ] ;  /* 0x00000000fffff984 */ /* 0x000fe20000000800 */
[----:B------:R-:W-:Y:S01]  /*e380*/  @!PT LDS RZ, [RZ] ;  /* 0x00000000fffff984 */ /* 0x000fe20000000800 */
[----:B------:R-:W-:Y:S01]  /*e390*/  @!PT LDS RZ, [RZ] ;  /* 0x00000000fffff984 */ /* 0x000fe20000000800 */
[----:B------:R-:W-:Y:S01]  /*e3a0*/  @!P3 LDGSTS.E.BYPASS.LTC128B.128 [R235+0x16800], desc[UR22][R246.64+0x180] ;  /* 0x16800180f6ebbfae */ /* 0x000fe2000b901d56 */
[----:B------:R-:W-:Y:S03]  /*e3b0*/  PLOP3.LUT P0, PT, PT, PT, UP2, 0x80, 0x0 ;  /* 0x000000000000781c */ /* 0x000fe60003f0f028 */
        /* <DEDUP_REMOVED lines=47> */
[----:B------:R-:W-:Y:S04]  /*e6b0*/  LDSM.16.M88.4 R188, [R232] ;  /* 0x00000000e8bc783b */ /* 0x000fe80000000200 */
        /* <DEDUP_REMOVED lines=208> */
[----:B------:R-:W-:Y:S01]  /*f3c0*/  PLOP3.LUT P0, PT, PT, PT, UP6, 0x40, 0x0 ;  /* 0x000000000000781c */ /* 0x000fe20003f0e868 */
[----:B------:R-:W-:Y:S01]  /*f3d0*/  IMAD.U32 R166, RZ, RZ, UR20 ;  /* 0x00000014ffa67e24 */ /* 0x000fe2000f8e00ff */
[----:B------:R-:W-:Y:S11]  /*f3e0*/  MOV R2, UR32 ;  /* 0x0000002000027c02 */ /* 0x000ff60008000f00 */
[----:B------:R-:W-:Y:S05]  /*f3f0*/  @P0 BRA `(.L_x_1579) ;  /* 0x0000000400180947 */ /* 0x000fea0003800000 */
[----:B------:R-:W-:Y:S04]  /*f400*/  USHF.L.U32 UR14, UR11, 0x6, URZ ;  /* 0x000000060b0e7899 */ /* 0x000fe8000800063f */
[----:B------:R-:W-:Y:S02]  /*f410*/  UIADD3 UR38, UR14, -0x40, URZ ;  /* 0xffffffc00e267890 */ /* 0x000fe4000fffe03f */
        /* <DEDUP_REMOVED lines=21> */
[----:B------:R-:W-:Y:S02]  /*f570*/  UISETP.GE.AND UP3, UPT, UR14, URZ, UPT ;  /* 0x0000003f0e00728c */ /* 0x000fe4000bf66270 */
[----:B------:R-:W-:Y:S02]  /*f580*/  UISETP.GE.U32.AND UP4, UPT, UR35, UR12, UPT ;  /* 0x0000000c2300728c */ /* 0x000fe4000bf86070 */
[----:B------:R-:W-:Y:S02]  /*f590*/  @!UP2 UIADD3 UR39, UR39, 0x1, URZ ;  /* 0x000000012727a890 */ /* 0x000fe4000fffe03f */
[----:B------:R-:W-:Y:S02]  /*f5a0*/  UISETP.GE.AND UP2, UPT, UR38, URZ, UPT ;  /* 0x0000003f2600728c */ /* 0x000fe4000bf46270 */
[----:B------:R-:W-:Y:S04]  /*f5b0*/  @UP5 UIADD3 UR41, UR41, 0x1, URZ ;  /* 0x0000000129295890 */ /* 0x000fe8000fffe03f */
[----:B------:R-:W-:Y:S02]  /*f5c0*/  @!UP3 UIADD3 UR41, -UR41, URZ, URZ ;  /* 0x0000003f2929b290 */ /* 0x000fe4000fffe13f */
[----:B------:R-:W-:Y:S02]  /*f5d0*/  @UP4 UIADD3 UR39, UR39, 0x1, URZ ;  /* 0x0000000127274890 */ /* 0x000fe4000fffe03f */
[----:B------:R-:W-:Y:S02]  /*f5e0*/  USEL UR41, UR24, UR41, !UP0 ;  /* 0x0000002918297287 */ /* 0x000fe4000c000000 */
[----:B------:R-:W-:Y:S04]  /*f5f0*/  @!UP2 UIADD3 UR39, -UR39, URZ, URZ ;  /* 0x0000003f2727a290 */ /* 0x000fe8000fffe13f */
[----:B------:R-:W-:Y:S01]  /*f600*/  USEL UR39, UR24, UR39, !UP0 ;  /* 0x0000002718277287 */ /* 0x000fe2000c000000 */
[----:B------:R-:W-:Y:S02]  /*f610*/  IMAD.U32 R166, RZ, RZ, UR41 ;  /* 0x00000029ffa67e24 */ /* 0x000fe4000f8e00ff */
[----:B------:R-:W-:Y:S03]  /*f620*/  IMAD.U32 R2, RZ, RZ, UR41 ;  /* 0x00000029ff027e24 */ /* 0x000fe6000f8e00ff */
[----:B------:R-:W-:Y:S01]  /*f630*/  MOV R164, UR39 ;  /* 0x0000002700a47c02 */ /* 0x000fe20008000f00 */
        /* <DEDUP_REMOVED lines=10> */
[----:B------:R-:W-:Y:S02]  /*f6e0*/  IMAD.U32 R170, RZ, RZ, UR14 ;  /* 0x0000000effaa7e24 */ /* 0x000fe4000f8e00ff */
[----:B------:R-:W-:Y:S02]  /*f6f0*/  IMAD.U32 R173, RZ, RZ, UR37 ;  /* 0x00000025ffad7e24 */ /* 0x000fe4000f8e00ff */
[----:B------:R-:W-:Y:S02]  /*f700*/  MOV R171, UR15 ;  /* 0x0000000f00ab7c02 */ /* 0x000fe40008000f00 */
[----:B------:R-:W-:Y:S01]  /*f710*/  IMAD.U32 R172, RZ, RZ, UR36 ;  /* 0x00000024ffac7e24 */ /* 0x000fe2000f8e00ff */
[----:B------:R-:W-:Y:S02]  /*f720*/  UIADD3 UR36, UR41, -UR39, URZ ;  /* 0x8000002729247290 */ /* 0x000fe4000fffe03f */
        /* <DEDUP_REMOVED lines=9> */
[----:B------:R-:W-:Y:S01]  /*f7c0*/  UIADD3 UR14, UR37, UR14, URZ ;  /* 0x0000000e250e7290 */ /* 0x000fe2000fffe03f */
[----:B------:R-:W-:Y:S05]  /*f7d0*/  IMAD.U32 R166, RZ, RZ, UR36 ;  /* 0x00000024ffa67e24 */ /* 0x000fea000f8e00ff */
[----:B------:R-:W-:Y:S01]  /*f7e0*/  MOV R167, UR14 ;  /* 0x0000000e00a77c02 */ /* 0x000fe20008000f00 */
[----:B------:R-:W-:Y:S01]  /*f7f0*/  UMOV UR14, UR8 ;  /* 0x00000008000e7c82 */ /* 0x000fe20008000000 */
[----:B--2---:R-:W-:Y:S04]  /*f800*/  IADD3 R169, -R164, R169, RZ ;  /* 0x000000a9a4a97210 */ /* 0x004fe80007ffe1ff */
[----:B------:R-:W-:Y:S01]  /*f810*/  SHF.R.S32.HI R171, RZ, 0x1f, R169 ;  /* 0x0000001fffab7819 */ /* 0x000fe200000114a9 */
[-C--:B-1----:R-:W-:Y:S04]  /*f820*/  IMAD.WIDE.U32 R166, R169, R2.reuse, R166 ;  /* 0x00000002a9a67225 */ /* 0x082fe800078e00a6 */
[----:B------:R-:W-:Y:S04]  /*f830*/  IMAD R164, R171, R2, RZ ;  /* 0x00000002aba47224 */ /* 0x000fe800078e02ff */
[----:B------:R-:W-:Y:S04]  /*f840*/  IMAD R164, R169, R3, R164 ;  /* 0x00000003a9a47224 */ /* 0x000fe800078e02a4 */
[----:B------:R-:W-:Y:S07]  /*f850*/  IMAD.IADD R2, R167, 0x1, R164 ;  /* 0x00000001a7027824 */ /* 0x000fee00078e02a4 */
.L_x_1579:
        /* <DEDUP_REMOVED lines=15> */
[CC--:B------:R-:W-:Y:S02]  /*f950*/  @!P6 LEA.HI.X R175, R167.reuse, R239.reuse, R164, 0x1, P1 ;  /* 0x000000efa7afe211 */ /* 0x0c0fe400008f0ca4 */
[CC--:B------:R-:W-:Y:S01]  /*f960*/  @!P3 LEA R166, P1, R167.reuse, R240.reuse, 0x1 ;  /* 0x000000f0a7a6b211 */ /* 0x0c0fe200078208ff */
[----:B------:R-:W-:Y:S01]  /*f970*/  @!PT LDS RZ, [RZ] ;  /* 0x00000000fffff984 */ /* 0x000fe20000000800 */
[----:B------:R-:W-:Y:S01]  /*f980*/  @!PT LDS RZ, [RZ] ;  /* 0x00000000fffff984 */ /* 0x000fe20000000800 */
[----:B------:R-:W-:Y:S01]  /*f990*/  @!PT LDS RZ, [RZ] ;  /* 0x00000000fffff984 */ /* 0x000fe20000000800 */
[----:B------:R1:W-:Y:S01]  /*f9a0*/  @!P5 LDGSTS.E.BYPASS.LTC128B.128 [R235+0xa000], desc[UR22][R176.64+0x80] ;  /* 0x0a000080b0ebdfae */ /* 0x0003e2000b901d56 */
[----:B------:R-:W-:Y:S03]  /*f9b0*/  IADD3 R3, P2, R167, UR27, RZ ;  /* 0x0000001ba7037c10 */ /* 0x000fe6000ff5e0ff */
[----:B------:R1:W-:Y:S01]  /*f9c0*/  @P4 STS.128 [R235+0xc000], RZ ;  /* 0x00c000ffeb004388 */ /* 0x0003e20000000c00 */
[-C--:B------:R-:W-:Y:S02]  /*f9d0*/  @!P6 LEA R172, P0, R3, R240.reuse, 0x1 ;  /* 0x000000f003ace211 */ /* 0x080fe400078008ff */
[----:B------:R-:W-:Y:S01]  /*f9e0*/  IADD3.X R2, R164, UR26, RZ, P2, !PT ;  /* 0x0000001aa4027c10 */ /* 0x000fe200097fe4ff */
[----:B------:R-:W-:Y:S01]  /*f9f0*/  @!PT LDS RZ, [RZ] ;  /* 0x00000000fffff984 */ /* 0x000fe20000000800 */
[----:B------:R-:W-:Y:S01]  /*fa00*/  @!PT LDS RZ, [RZ] ;  /* 0x00000000fffff984 */ /* 0x000fe20000000800 */
[----:B------:R-:W-:Y:S01]  /*fa10*/  @!PT LDS RZ, [RZ] ;  /* 0x00000000fffff984 */ /* 0x000fe20000000800 */
[----:B------:R1:W-:Y:S01]  /*fa20*/  @!P4 LDGSTS.E.BYPASS.LTC128B.128 [R235+0xc000], desc[UR22][R176.64+0x100] ;  /* 0x0c000100b0ebcfae */ /* 0x0003e2000b901d56 */
[-C--:B------:R-:W-:Y:S02]  /*fa30*/  @!P4 LEA R168, P2, R167, R240.reuse, 0x1 ;  /* 0x000000f0a7a8c211 */ /* 0x080fe400078408ff */
[-C--:B------:R-:W-:Y:S01]  /*fa40*/  @!P6 LEA.HI.X R173, R3, R239.reuse, R2, 0x1, P0 ;  /* 0x000000ef03ade211 */ /* 0x080fe200000f0c02 */
[----:B------:R1:W-:Y:S01]  /*fa50*/  @P3 STS.128 [R235+0xe000], RZ ;  /* 0x00e000ffeb003388 */ /* 0x0003e20000000c00 */
[CCC-:B------:R-:W-:Y:S02]  /*fa60*/  @!P4 LEA.HI.X R169, R167.reuse, R239.reuse, R164.reuse, 0x1, P2 ;  /* 0x000000efa7a9c211 */ /* 0x1c0fe400010f0ca4 */
[-C--:B------:R-:W-:Y:S01]  /*fa70*/  @!P3 LEA.HI.X R167, R167, R239.reuse, R164, 0x1, P1 ;  /* 0x000000efa7a7b211 */ /* 0x080fe200008f0ca4 */
[----:B------:R-:W-:Y:S01]  /*fa80*/  @!PT LDS RZ, [RZ] ;  /* 0x00000000fffff984 */ /* 0x000fe20000000800 */
[----:B------:R-:W-:Y:S01]  /*fa90*/  @!PT LDS RZ, [RZ] ;  /* 0x00000000fffff984 */ /* 0x000fe20000000800 */
[----:B------:R-:W-:Y:S01]  /*faa0*/  @!PT LDS RZ, [RZ] ;  /* 0x00000000fffff984 */ /* 0x000fe20000000800 */
[----:B------:R1:W-:Y:S01]  /*fab0*/  @!P3 LDGSTS.E.BYPASS.LTC128B.128 [R235+0xe000], desc[UR22][R176.64+0x180] ;  /* 0x0e000180b0ebbfae */ /* 0x0003e2000b901d56 */
[CC--:B------:R-:W-:Y:S02]  /*fac0*/  @!P5 LEA R182, P2, R3.reuse, R240.reuse, 0x1 ;  /* 0x000000f003b6d211 */ /* 0x0c0fe400078408ff */
[CC--:B------:R-:W-:Y:S01]  /*fad0*/  @!P4 LEA R180, P1, R3.reuse, R240.reuse, 0x1 ;  /* 0x000000f003b4c211 */ /* 0x0c0fe200078208ff */
[----:B------:R1:W-:Y:S01]  /*fae0*/  @P6 STS.128 [R235+0x8800], RZ ;  /* 0x008800ffeb006388 */ /* 0x0003e20000000c00 */
[CCC-:B------:R-:W-:Y:S02]  /*faf0*/  @!P5 LEA.HI.X R183, R3.reuse, R239.reuse, R2.reuse, 0x1, P2 ;  /* 0x000000ef03b7d211 */ /* 0x1c0fe400010f0c02 */
[CCC-:B------:R-:W-:Y:S01]  /*fb00*/  @!P4 LEA.HI.X R181, R3.reuse, R239.reuse, R2.reuse, 0x1, P1 ;  /* 0x000000ef03b5c211 */ /* 0x1c0fe200008f0c02 */
[----:B------:R-:W-:Y:S01]  /*fb10*/  @!PT LDS RZ, [RZ] ;  /* 0x00000000fffff984 */ /* 0x000fe20000000800 */
[----:B------:R-:W-:Y:S01]  /*fb20*/  @!PT LDS RZ, [RZ] ;  /* 0x00000000fffff984 */ /* 0x000fe20000000800 */
[----:B------:R-:W-:Y:S01]  /*fb30*/  @!PT LDS RZ, [RZ] ;  /* 0x00000000fffff984 */ /* 0x000fe20000000800 */
[----:B------:R1:W-:Y:S01]  /*fb40*/  @!P6 LDGSTS.E.BYPASS.LTC128B.128 [R235+0x8800], desc[UR22][R174.64] ;  /* 0x08800000aeebefae */ /* 0x0003e2000b901d56 */
[CC--:B------:R-:W-:Y:S02]  /*fb50*/  @!P3 LEA R178, P0, R3.reuse, R240.reuse, 0x1 ;  /* 0x000000f003b2b211 */ /* 0x0c0fe400078008ff */
[C---:B------:R-:W-:Y:S01]  /*fb60*/  IADD3 R164, P2, R3.reuse, UR27, RZ ;  /* 0x0000001b03a47c10 */ /* 0x040fe2000ff5e0ff */
[----:B------:R1:W-:Y:S01]  /*fb70*/  @P5 STS.128 [R235+0xa800], RZ ;  /* 0x00a800ffeb005388 */ /* 0x0003e20000000c00 */
[-C--:B------:R-:W-:Y:S02]  /*fb80*/  @!P3 LEA.HI.X R179, R3, R239.reuse, R2, 0x1, P0 ;  /* 0x000000ef03b3b211 */ /* 0x080fe400000f0c02 */
[CC--:B------:R-:W-:Y:S01]  /*fb90*/  @!P6 LEA R188, P0, R164.reuse, R240.reuse, 0x1 ;  /* 0x000000f0a4bce211 */ /* 0x0c0fe200078008ff */
[----:B------:R-:W-:Y:S01]  /*fba0*/  @!PT LDS RZ, [RZ] ;  /* 0x00000000fffff984 */ /* 0x000fe20000000800 */
[----:B------:R-:W-:Y:S01]  /*fbb0*/  @!PT LDS RZ, [RZ] ;  /* 0x00000000fffff984 */ /* 0x000fe20000000800 */
[----:B------:R-:W-:Y:S01]  /*fbc0*/  @!PT LDS RZ, [RZ] ;  /* 0x00000000fffff984 */ /* 0x000fe20000000800 */
[----:B------:R1:W-:Y:S01]  /*fbd0*/  @!P5 LDGSTS.E.BYPASS.LTC128B.128 [R235+0xa800], desc[UR22][R170.64+0x80] ;  /* 0x0a800080aaebdfae */ /* 0x0003e2000b901d56 */
[-C--:B------:R-:W-:Y:S02]  /*fbe0*/  @!P4 LEA R184, P1, R164, R240.reuse, 0x1 ;  /* 0x000000f0a4b8c211 */ /* 0x080fe400078208ff */
[----:B------:R-:W-:Y:S01]  /*fbf0*/  IADD3.X R2, R2, UR26, RZ, P2, !PT ;  /* 0x0000001a02027c10 */ /* 0x000fe200097fe4ff */
        /* <DEDUP_REMOVED lines=8> */
[CC--:B------:R-:W-:Y:S01]  /*fc80*/  @!P4 LEA.HI.X R185, R164.reuse, R239.reuse, R2, 0x1, P1 ;  /* 0x000000efa4b9c211 */ /* 0x0c0fe200008f0c02 */
[----:B------:R1:W-:Y:S01]  /*fc90*/  @P3 STS.128 [R235+0xe800], RZ ;  /* 0x00e800ffeb003388 */ /* 0x0003e20000000c00 */
[C---:B------:R-:W-:Y:S01]  /*fca0*/  @!P3 LEA R190, P0, R164.reuse, R240, 0x1 ;  /* 0x000000f0a4beb211 */ /* 0x040fe200078008ff */
[----:B------:R-:W-:Y:S02]  /*fcb0*/  IMAD.MOV.U32 R240, RZ, RZ, R176 ;  /* 0x000000fffff07224 */ /* 0x000fe400078e00b0 */
[----:B------:R-:W-:Y:S01]  /*fcc0*/  @!PT LDS RZ, [RZ] ;  /* 0x00000000fffff984 */ /* 0x000fe20000000800 */
[----:B------:R-:W-:Y:S01]  /*fcd0*/  @!PT LDS RZ, [RZ] ;  /* 0x00000000fffff984 */ /* 0x000fe20000000800 */
[----:B------:R-:W-:Y:S01]  /*fce0*/  @!PT LDS RZ, [RZ] ;  /* 0x00000000fffff984 */ /* 0x000fe20000000800 */
[----:B------:R1:W-:Y:S01]  /*fcf0*/  @!P3 LDGSTS.E.BYPASS.LTC128B.128 [R235+0xe800], desc[UR22][R166.64+0x180] ;  /* 0x0e800180a6ebbfae */ /* 0x0003e2000b901d56 */
[----:B------:R-:W-:Y:S01]  /*fd00*/  @!P3 LEA.HI.X R191, R164, R239, R2, 0x1, P0 ;  /* 0x000000efa4bfb211 */ /* 0x000fe200000f0c02 */
[----:B------:R-:W-:Y:S02]  /*fd10*/  IMAD.MOV.U32 R239, RZ, RZ, R177 ;  /* 0x000000ffffef7224 */ /* 0x000fe400078e00b1 */
        /* <DEDUP_REMOVED lines=41> */
.L_x_1578:
[----:B------:R-:W-:Y:S01]  /*ffb0*/  FMNMX.FTZ R2, R4, R165, !PT ;  /* 0x000000a504027209 */ /* 0x000fe20007810000 */
[----:B-1----:R-:W-:Y:S01]  /*ffc0*/  LDSM.16.MT88.4 R172, [R226+0x10000] ;  /* 0x01000000e2ac783b */ /* 0x002fe20000004200 */
[----:B------:R-:W-:Y:S01]  /*ffd0*/  FMNMX.FTZ R164, R6, R0, !PT ;  /* 0x0000000006a47209 */ /* 0x000fe20007810000 */
[----:B------:R-:W-:Y:S01]  /*ffe0*/  UISETP.GT.AND UP2, UPT, UR11, UR10, UPT ;  /* 0x0000000a0b00728c */ /* 0x000fe2000bf44270 */
[----:B------:R-:W-:Y:S01]  /*fff0*/  FMNMX.FTZ R3, R5, R2, !PT ;  /* 0x0000000205037209 */ /* 0x000fe20007810000 */
[----:B------:R-:W-:Y:S01]  /*10000*/  UMOV UR15, UR34 ;  /* 0x00000022000f7c82 */ /* 0x000fe20008000000 */
[----:B------:R-:W-:Y:S01]  /*10010*/  FMNMX.FTZ R167, R7, R164, !PT ;  /* 0x000000a407a77209 */ /* 0x000fe20007810000 */
[----:B------:R-:W-:Y:S01]  /*10020*/  UMOV UR14, UR33 ;  /* 0x00000021000e7c82 */ /* 0x000fe20008000000 */
        /* <DEDUP_REMOVED lines=56> */
[--C-:B------:R-:W-:Y:S01]  /*103b0*/  FFMA.FTZ R166, R9, UR4, -R244.reuse ;  /* 0x0000000409a67c23 */ /* 0x100fe200080108f4 */
[----:B------:R-:W4:Y:S01]  /*103c0*/  MUFU.EX2 R2, R165 ;  /* 0x000000a500027308 */ /* 0x000f220000000800 */
[----:B------:R-:W-:Y:S01]  /*103d0*/  FFMA.FTZ R246, R12, UR4, -R244 ;  /* 0x000000040cf67c23 */ /* 0x000fe200080108f4 */
[--C-:B------:R-:W-:Y:S01]  /*103e0*/  FFMA.FTZ R207, R6, UR4, -R206.reuse ;  /* 0x0000000406cf7c23 */ /* 0x100fe200080108ce */
[----:B------:R-:W-:Y:S01]  /*103f0*/  FFMA.FTZ R6, R7, UR4, -R206 ;  /* 0x0000000407067c23 */ /* 0x000fe200080108ce */
[----:B------:R-:W-:Y:S01]  /*10400*/  FFMA.FTZ R7, R8, UR4, -R244 ;  /* 0x0000000408077c23 */ /* 0x000fe200080108f4 */
[--C-:B------:R-:W-:Y:S01]  /*10410*/  FFMA.FTZ R204, R11, UR4, -R206.reuse ;  /* 0x000000040bcc7c23 */ /* 0x100fe200080108ce */
[--C-:B--2---:R-:W-:Y:S01]  /*10420*/  FFMA.FTZ R167, R10, UR4, -R206.reuse ;  /* 0x000000040aa77c23 */ /* 0x104fe200080108ce */
[C---:B---3--:R-:W-:Y:S03]  /*10430*/  FMUL.FTZ R10, R0.reuse, R162 ;  /* 0x000000a2000a7220 */ /* 0x048fe60000410000 */
        /* <DEDUP_REMOVED lines=17> */
[C---:B------:R-:W-:Y:S01]  /*10550*/  FMUL.FTZ R45, R2.reuse, R45 ;  /* 0x0000002d022d7220 */ /* 0x040fe20000410000 */
        /* <DEDUP_REMOVED lines=20> */
[----:B------:R-:W-:Y:S01]  /*106a0*/  FFMA.FTZ R196, R19, UR4, -R206 ;  /* 0x0000000413c47c23 */ /* 0x000fe200080108ce */
[----:B------:R-:W-:Y:S03]  /*106b0*/  FMUL.FTZ R64, R2, R64 ;  /* 0x0000004002407220 */ /* 0x000fe60000410000 */
[----:B------:R-:W2:Y:S01]  /*106c0*/  MUFU.EX2 R166, R166 ;  /* 0x000000a600a67308 */ /* 0x000ea20000000800 */
[----:B---3--:R-:W-:Y:S01]  /*106d0*/  F2FP.BF16.F32.PACK_AB R161, R6, R207 ;  /* 0x000000cf06a1723e */ /* 0x008fe200000010ff */
        /* <DEDUP_REMOVED lines=22> */
[----:B------:R2:W-:Y:S01]  /*10840*/  MUFU.EX2 R4, R196 ;  /* 0x000000c400047308 */ /* 0x0005e20000000800 */
        /* <DEDUP_REMOVED lines=8> */
[----:B---3--:R-:W-:Y:S01]  /*108d0*/  F2FP.BF16.F32.PACK_AB R163, R204, R167 ;  /* 0x000000a7cca3723e */ /* 0x008fe200000010ff */
[C---:B------:R-:W-:Y:S01]  /*108e0*/  FMUL.FTZ R92, R2.reuse, R92 ;  /* 0x0000005c025c7220 */ /* 0x040fe20000410000 */
[----:B------:R-:W-:Y:S01]  /*108f0*/  FMUL.FTZ R93, R2, R93 ;  /* 0x0000005d025d7220 */ /* 0x000fe20000410000 */
[C---:B------:R-:W-:Y:S01]  /*10900*/  FMUL.FTZ R94, R0.reuse, R94 ;  /* 0x0000005e005e7220 */ /* 0x040fe20000410000 */
[----:B------:R-:W-:Y:S01]  /*10910*/  FMUL.FTZ R95, R0, R95 ;  /* 0x0000005f005f7220 */ /* 0x000fe20000410000 */
[C---:B------:R-:W-:Y:S01]  /*10920*/  FMUL.FTZ R96, R2.reuse, R96 ;  /* 0x0000006002607220 */ /* 0x040fe20000410000 */
[----:B------:R-:W-:Y:S01]  /*10930*/  FMUL.FTZ R97, R2, R97 ;  /* 0x0000006102617220 */ /* 0x000fe20000410000 */
[C---:B-1----:R-:W-:Y:S01]  /*10940*/  HMMA.16816.F32.BF16 R8, R160.reuse, R168, R8 ;  /* 0x000000a8a008723c */ /* 0x042fe20000041808 */
[----:B--2---:R-:W-:Y:S01]  /*10950*/  LDSM.16.MT88.4 R196, [R226+0x14800] ;  /* 0x01480000e2c4783b */ /* 0x004fe20000004200 */
[----:B------:R-:W-:Y:S01]  /*10960*/  MUFU.EX2 R246, R246 ;  /* 0x000000f600f67308 */ /* 0x000fe20000000800 */
[----:B------:R-:W-:Y:S02]  /*10970*/  PLOP3.LUT P0, PT, PT, PT, UP2, 0x80, 0x0 ;  /* 0x000000000000781c */ /* 0x000fe40003f0f028 */
[C---:B------:R-:W-:Y:S01]  /*10980*/  FMUL.FTZ R98, R0.reuse, R98 ;  /* 0x0000006200627220 */ /* 0x040fe20000410000 */
[C---:B------:R-:W-:Y:S03]  /*10990*/  HMMA.16816.F32.BF16 R36, R160.reuse, R170, R36 ;  /* 0x000000aaa024723c */ /* 0x040fe60000041824 */
[----:B------:R-:W1:Y:S02]  /*109a0*/  LDSM.16.MT88.4 R168, [R224+0x10000] ;  /* 0x01000000e0a8783b */ /* 0x000e640000004200 */
[----:B------:R-:W-:Y:S01]  /*109b0*/  FMUL.FTZ R99, R0, R99 ;  /* 0x0000006300637220 */ /* 0x000fe20000410000 */
[C---:B------:R-:W-:Y:S05]  /*109c0*/  HMMA.16816.F32.BF16 R40, R160.reuse, R172, R40 ;  /* 0x000000aca028723c */ /* 0x040fea0000041828 */
        /* <DEDUP_REMOVED lines=31> */
[----:B------:R-:W-:Y:S01]  /*10bc0*/  FFMA.FTZ R247, R13, UR4, -R244 ;  /* 0x000000040df77c23 */ /* 0x000fe200080108f4 */
[C---:B---3--:R-:W-:Y:S05]  /*10bd0*/  HMMA.16816.F32.BF16 R72, R160.reuse, R176, R72 ;  /* 0x000000b0a048723c */ /* 0x048fea0000041848 */
[----:B------:R-:W-:Y:S01]  /*10be0*/  FMUL.FTZ R13, R2, R157 ;  /* 0x0000009d020d7220 */ /* 0x000fe20000410000 */
[C---:B------:R-:W-:Y:S01]  /*10bf0*/  HMMA.16816.F32.BF16 R76, R160.reuse, R178, R76 ;  /* 0x000000b2a04c723c */ /* 0x040fe2000004184c */
[----:B------:R-:W-:Y:S01]  /*10c00*/  LDSM.16.MT88.4 R176, [R228+0x16000] ;  /* 0x01600000e4b0783b */ /* 0x000fe20000004200 */
[----:B------:R-:W3:Y:S03]  /*10c10*/  MUFU.EX2 R247, R247 ;  /* 0x000000f700f77308 */ /* 0x000ee60000000800 */
[--C-:B------:R-:W-:Y:S01]  /*10c20*/  FFMA.FTZ R248, R14, UR4, -R206.reuse ;  /* 0x000000040ef87c23 */ /* 0x100fe200080108ce */
[C---:B------:R-:W-:Y:S01]  /*10c30*/  FMUL.FTZ R14, R0.reuse, R158 ;  /* 0x0000009e000e7220 */ /* 0x040fe20000410000 */
[----:B------:R-:W-:Y:S01]  /*10c40*/  FFMA.FTZ R249, R15, UR4, -R206 ;  /* 0x000000040ff97c23 */ /* 0x000fe200080108ce */
[----:B------:R-:W-:Y:S02]  /*10c50*/  FMUL.FTZ R15, R0, R159 ;  /* 0x0000009f000f7220 */ /* 0x000fe40000410000 */
[----:B------:R-:W-:Y:S01]  /*10c60*/  LDSM.16.MT88.4 R156, [R225+0x16000] ;  /* 0x01600000e19c783b */ /* 0x000fe20000004200 */
[C---:B------:R-:W-:Y:S01]  /*10c70*/  FMUL.FTZ R120, R2.reuse, R120 ;  /* 0x0000007802787220 */ /* 0x040fe20000410000 */
[----:B------:R-:W-:Y:S01]  /*10c80*/  FMUL.FTZ R121, R2, R121 ;  /* 0x0000007902797220 */ /* 0x000fe20000410000 */
[C---:B------:R-:W-:Y:S01]  /*10c90*/  FMUL.FTZ R122, R0.reuse, R122 ;  /* 0x0000007a007a7220 */ /* 0x040fe20000410000 */
[----:B------:R-:W-:Y:S01]  /*10ca0*/  FMUL.FTZ R123, R0, R123 ;  /* 0x0000007b007b7220 */ /* 0x000fe20000410000 */
[C---:B------:R-:W-:Y:S01]  /*10cb0*/  FMUL.FTZ R124, R2.reuse, R124 ;  /* 0x0000007c027c7220 */ /* 0x040fe20000410000 */
[----:B------:R-:W-:Y:S01]  /*10cc0*/  FMUL.FTZ R125, R2, R125 ;  /* 0x0000007d027d7220 */ /* 0x000fe20000410000 */
[C---:B-1----:R-:W-:Y:S01]  /*10cd0*/  HMMA.16816.F32.BF16 R80, R160.reuse, R168, R80 ;  /* 0x000000a8a050723c */ /* 0x042fe20000041850 */
[----:B------:R-:W-:Y:S02]  /*10ce0*/  MUFU.EX2 R248, R248 ;  /* 0x000000f800f87308 */ /* 0x000fe40000000800 */
[C---:B------:R-:W-:Y:S01]  /*10cf0*/  FMUL.FTZ R126, R0.reuse, R126 ;  /* 0x0000007e007e7220 */ /* 0x040fe20000410000 */
[----:B------:R-:W-:Y:S01]  /*10d00*/  FMUL.FTZ R127, R0, R127 ;  /* 0x0000007f007f7220 */ /* 0x000fe20000410000 */
[C---:B------:R-:W-:Y:S01]  /*10d10*/  FMUL.FTZ R128, R2.reuse, R128 ;  /* 0x0000008002807220 */ /* 0x040fe20000410000 */
[C---:B------:R-:W-:Y:S01]  /*10d20*/  HMMA.16816.F32.BF16 R84, R160.reuse, R170, R84 ;  /* 0x000000aaa054723c */ /* 0x040fe20000041854 */
[----:B------:R-:W1:Y:S04]  /*10d30*/  LDSM.16.MT88.4 R168, [R225+0x14000] ;  /* 0x01400000e1a8783b */ /* 0x000e680000004200 */
[----:B------:R-:W4:Y:S01]  /*10d40*/  MUFU.EX2 R249, R249 ;  /* 0x000000f900f97308 */ /* 0x000f220000000800 */
[----:B------:R-:W-:Y:S01]  /*10d50*/  FMUL.FTZ R129, R2, R129 ;  /* 0x0000008102817220 */ /* 0x000fe20000410000 */
[C---:B------:R-:W-:Y:S04]  /*10d60*/  HMMA.16816.F32.BF16 R88, R160.reuse, R180, R88 ;  /* 0x000000b4a058723c */ /* 0x040fe80000041858 */
[C---:B------:R-:W-:Y:S02]  /*10d70*/  FMUL.FTZ R130, R0.reuse, R130 ;  /* 0x0000008200827220 */ /* 0x040fe40000410000 */
[C---:B------:R-:W-:Y:S01]  /*10d80*/  HMMA.16816.F32.BF16 R92, R160.reuse, R182, R92 ;  /* 0x000000b6a05c723c */ /* 0x040fe2000004185c */
[----:B------:R-:W-:Y:S04]  /*10d90*/  LDSM.16.MT88.4 R180, [R226+0x16000] ;  /* 0x01600000e2b4783b */ /* 0x000fe80000004200 */
        /* <DEDUP_REMOVED lines=9> */
[----:B------:R-:W-:Y:S04]  /*10e30*/  LDSM.16.MT88.4 R184, [R228+0x12800] ;  /* 0x01280000e4b8783b */ /* 0x000fe80000004200 */
        /* <DEDUP_REMOVED lines=12> */
[--C-:B------:R-:W-:Y:S01]  /*10f00*/  FFMA.FTZ R250, R16, UR4, -R244.reuse ;  /* 0x0000000410fa7c23 */ /* 0x100fe200080108f4 */
[----:B------:R-:W-:Y:S01]  /*10f10*/  FFMA.FTZ R251, R17, UR4, -R244 ;  /* 0x0000000411fb7c23 */ /* 0x000fe200080108f4 */
[----:B------:R-:W-:Y:S01]  /*10f20*/  FFMA.FTZ R252, R18, UR4, -R206 ;  /* 0x0000000412fc7c23 */ /* 0x000fe200080108ce */
[C---:B--2---:R-:W-:Y:S03]  /*10f30*/  HMMA.16816.F32.BF16 R12, R160.reuse, R172, R12 ;  /* 0x000000aca00c723c */ /* 0x044fe6000004180c */
[C---:B------:R-:W-:Y:S01]  /*10f40*/  FMUL.FTZ R144, R2.reuse, R144 ;  /* 0x0000009002907220 */ /* 0x040fe20000410000 */
[----:B------:R-:W-:Y:S01]  /*10f50*/  FMUL.FTZ R145, R2, R145 ;  /* 0x0000009102917220 */ /* 0x000fe20000410000 */
[C---:B------:R-:W-:Y:S01]  /*10f60*/  FMUL.FTZ R146, R0.reuse, R146 ;  /* 0x0000009200927220 */ /* 0x040fe20000410000 */
[C---:B------:R-:W-:Y:S01]  /*10f70*/  HMMA.16816.F32.BF16 R120, R160.reuse, R174, R120 ;  /* 0x000000aea078723c */ /* 0x040fe20000041878 */
[----:B------:R-:W2:Y:S01]  /*10f80*/  LDSM.16.MT88.4 R172, [R228+0x10800] ;  /* 0x01080000e4ac783b */ /* 0x000ea20000004200 */
[----:B------:R-:W-:Y:S03]  /*10f90*/  MUFU.EX2 R250, R250 ;  /* 0x000000fa00fa7308 */ /* 0x000fe60000000800 */
[----:B------:R-:W-:Y:S01]  /*10fa0*/  FMUL.FTZ R147, R0, R147 ;  /* 0x0000009300937220 */ /* 0x000fe20000410000 */
[C---:B------:R-:W-:Y:S06]  /*10fb0*/  HMMA.16816.F32.BF16 R124, R160.reuse, R176, R124 ;  /* 0x000000b0a07c723c */ /* 0x040fec000004187c */
[----:B------:R-:W5:Y:S01]  /*10fc0*/  MUFU.EX2 R251, R251 ;  /* 0x000000fb00fb7308 */ /* 0x000f620000000800 */
[C---:B------:R-:W-:Y:S01]  /*10fd0*/  FMUL.FTZ R148, R2.reuse, R148 ;  /* 0x0000009402947220 */ /* 0x040fe20000410000 */
[C---:B------:R-:W-:Y:S01]  /*10fe0*/  HMMA.16816.F32.BF16 R128, R160.reuse, R178, R128 ;  /* 0x000000b2a080723c */ /* 0x040fe20000041880 */
[----:B------:R-:W2:Y:S02]  /*10ff0*/  LDSM.16.MT88.4 R176, [R226+0x10800] ;  /* 0x01080000e2b0783b */ /* 0x000ea40000004200 */
[----:B------:R-:W-:Y:S03]  /*11000*/  FMUL.FTZ R149, R2, R149 ;  /* 0x0000009502957220 */ /* 0x000fe60000410000 */
[C---:B------:R-:W-:Y:S02]  /*11010*/  HMMA.16816.F32.BF16 R132, R160.reuse, R180, R132 ;  /* 0x000000b4a084723c */ /* 0x040fe40000041884 */
[----:B------:R-:W5:Y:S03]  /*11020*/  MUFU.EX2 R252, R252 ;  /* 0x000000fc00fc7308 */ /* 0x000f660000000800 */
[C---:B------:R-:W-:Y:S01]  /*11030*/  FMUL.FTZ R150, R0.reuse, R150 ;  /* 0x0000009600967220 */ /* 0x040fe20000410000 */
[C---:B------:R-:W-:Y:S01]  /*11040*/  HMMA.16816.F32.BF16 R136, R160.reuse, R182, R136 ;  /* 0x000000b6a088723c */ /* 0x040fe20000041888 */
[----:B------:R-:W-:Y:S04]  /*11050*/  LDSM.16.MT88.4 R180, [R224+0x10800] ;  /* 0x01080000e0b4783b */ /* 0x000fe80000004200 */
[----:B------:R-:W-:Y:S01]  /*11060*/  FMUL.FTZ R151, R0, R151 ;  /* 0x0000009700977220 */ /* 0x000fe20000410000 */
[C---:B------:R-:W-:Y:S05]  /*11070*/  HMMA.16816.F32.BF16 R140, R160.reuse, R156, R140 ;  /* 0x0000009ca08c723c */ /* 0x040fea000004188c */
[C---:B------:R-:W-:Y:S01]  /*11080*/  FMUL.FTZ R16, R2.reuse, R152 ;  /* 0x0000009802107220 */ /* 0x040fe20000410000 */
[C---:B------:R-:W-:Y:S01]  /*11090*/  HMMA.16816.F32.BF16 R144, R160.reuse, R158, R144 ;  /* 0x0000009ea090723c */ /* 0x040fe20000041890 */
[----:B------:R-:W2:Y:S04]  /*110a0*/  LDSM.16.MT88.4 R156, [R225+0x10800] ;  /* 0x01080000e19c783b */ /* 0x000ea80000004200 */
[----:B------:R-:W-:Y:S01]  /*110b0*/  FMUL.FTZ R17, R2, R153 ;  /* 0x0000009902117220 */ /* 0x000fe20000410000 */
[C---:B-1----:R-:W-:Y:S05]  /*110c0*/  HMMA.16816.F32.BF16 R148, R160.reuse, R168, R148 ;  /* 0x000000a8a094723c */ /* 0x042fea0000041894 */
[C---:B------:R-:W-:Y:S01]  /*110d0*/  FMUL.FTZ R18, R0.reuse, R154 ;  /* 0x0000009a00127220 */ /* 0x040fe20000410000 */
[----:B------:R-:W-:Y:S01]  /*110e0*/  FMUL.FTZ R19, R0, R155 ;  /* 0x0000009b00137220 */ /* 0x000fe20000410000 */
[----:B---3--:R-:W-:Y:S01]  /*110f0*/  F2FP.BF16.F32.PACK_AB R152, R247, R246 ;  /* 0x000000f6f798723e */ /* 0x008fe200000010ff */
[----:B------:R-:W-:Y:S03]  /*11100*/  FFMA.FTZ R205, R2, R243, R205 ;  /* 0x000000f302cd7223 */ /* 0x000fe600000100cd */
[----:B----4-:R-:W-:Y:S01]  /*11110*/  F2FP.BF16.F32.PACK_AB R153, R249, R248 ;  /* 0x000000f8f999723e */ /* 0x010fe200000010ff */
[----:B------:R-:W-:Y:S01]  /*11120*/  FFMA.FTZ R207, R0, R241, R207 ;  /* 0x000000f100cf7223 */ /* 0x000fe200000100cf */
[----:B------:R-:W-:Y:S01]  /*11130*/  HMMA.16816.F32.BF16 R16, R160, R170, R16 ;  /* 0x000000aaa010723c */ /* 0x000fe20000041810 */
[----:B------:R-:W1:Y:S02]  /*11140*/  LDSM.16.MT88.4 R160, [R224+0x12800] ;  /* 0x01280000e0a0783b */ /* 0x000e640000004200 */
[----:B-----5:R-:W-:Y:S01]  /*11150*/  F2FP.BF16.F32.PACK_AB R154, R251, R250 ;  /* 0x000000fafb9a723e */ /* 0x020fe200000010ff */
[----:B------:R-:W-:Y:S01]  /*11160*/  FADD.FTZ R0, R5, R205 ;  /* 0x000000cd05007221 */ /* 0x000fe20000010000 */
[----:B------:R-:W-:Y:S01]  /*11170*/  F2FP.BF16.F32.PACK_AB R155, R4, R252 ;  /* 0x000000fc049b723e */ /* 0x000fe200000010ff */
[----:B------:R-:W-:Y:S01]  /*11180*/  FADD.FTZ R6, R6, R207 ;  /* 0x000000cf06067221 */ /* 0x000fe20000010000 */
[----:B------:R-:W-:Y:S01]  /*11190*/  MOV R165, R164 ;  /* 0x000000a400a57202 */ /* 0x000fe20000000f00 */
[----:B------:R-:W-:Y:S01]  /*111a0*/  FADD.FTZ R5, R7, R0 ;  /* 0x0000000007057221 */ /* 0x000fe20000010000 */
[----:B------:R-:W3:Y:S02]  /*111b0*/  LDSM.16.MT88.4 R168, [R228+0x14800] ;  /* 0x01480000e4a8783b */ /* 0x000ee40000004200 */
[----:B------:R-:W-:Y:S01]  /*111c0*/  FADD.FTZ R167, R167, R6 ;  /* 0x00000006a7a77221 */ /* 0x000fe20000010000 */
[C---:B--2---:R-:W-:Y:S05]  /*111d0*/  HMMA.16816.F32.BF16 R8, R152.reuse, R172, R8 ;  /* 0x000000ac9808723c */ /* 0x044fea0000041808 */
[----:B------:R-:W-:Y:S01]  /*111e0*/  FADD.FTZ R5, R166, R5 ;  /* 0x00000005a6057221 */ /* 0x000fe20000010000 */
[C---:B------:R-:W-:Y:S01]  /*111f0*/  HMMA.16816.F32.BF16 R36, R152.reuse, R174, R36 ;  /* 0x000000ae9824723c */ /* 0x040fe20000041824 */
[----:B------:R-:W-:Y:S04]  /*11200*/  LDSM.16.MT88.4 R172, [R228+0x16800] ;  /* 0x01680000e4ac783b */ /* 0x000fe80000004200 */
        /* <DEDUP_REMOVED lines=8> */
[C---:B------:R-:W-:Y:S01]  /*11290*/  HMMA.16816.F32.BF16 R52, R152.reuse, R158, R52 ;  /* 0x0000009e9834723c */ /* 0x040fe20000041834 */
[----:B------:R-:W2:Y:S04]  /*112a0*/  LDSM.16.MT88.4 R156, [R224+0x14800] ;  /* 0x01480000e09c783b */ /* 0x000ea80000004200 */
        /* <DEDUP_REMOVED lines=12> */
[----:B------:R-:W-:Y:S01]  /*11370*/  MOV R0, R3 ;  /* 0x0000000300007202 */ /* 0x000fe20000000f00 */
[C---:B------:R-:W-:Y:S05]  /*11380*/  HMMA.16816.F32.BF16 R76, R152.reuse, R190, R76 ;  /* 0x000000be984c723c */ /* 0x040fea000004184c */
[--C-:B------:R-:W-:Y:S01]  /*11390*/  FFMA.FTZ R188, R20, UR4, -R244.reuse ;  /* 0x0000000414bc7c23 */ /* 0x100fe200080108f4 */
[C---:B------:R-:W-:Y:S05]  /*113a0*/  HMMA.16816.F32.BF16 R80, R152.reuse, R192, R80 ;  /* 0x000000c09850723c */ /* 0x040fea0000041850 */
[--C-:B------:R-:W-:Y:S01]  /*113b0*/  FFMA.FTZ R189, R21, UR4, -R244.reuse ;  /* 0x0000000415bd7c23 */ /* 0x100fe200080108f4 */
[C---:B------:R-:W-:Y:S01]  /*113c0*/  HMMA.16816.F32.BF16 R84, R152.reuse, R194, R84 ;  /* 0x000000c29854723c */ /* 0x040fe20000041854 */
[----:B------:R-:W-:Y:S04]  /*113d0*/  MUFU.EX2 R188, R188 ;  /* 0x000000bc00bc7308 */ /* 0x000fe80000000800 */
[--C-:B------:R-:W-:Y:S01]  /*113e0*/  FFMA.FTZ R192, R24, UR4, -R244.reuse ;  /* 0x0000000418c07c23 */ /* 0x100fe200080108f4 */
[C---:B-1----:R-:W-:Y:S05]  /*113f0*/  HMMA.16816.F32.BF16 R88, R152.reuse, R160, R88 ;  /* 0x000000a09858723c */ /* 0x042fea0000041858 */
[----:B------:R-:W1:Y:S01]  /*11400*/  MUFU.EX2 R189, R189 ;  /* 0x000000bd00bd7308 */ /* 0x000e620000000800 */
[----:B------:R-:W-:Y:S01]  /*11410*/  FFMA.FTZ R193, R25, UR4, -R244 ;  /* 0x0000000419c17c23 */ /* 0x000fe200080108f4 */
[C---:B------:R-:W-:Y:S01]  /*11420*/  HMMA.16816.F32.BF16 R92, R152.reuse, R162, R92 ;  /* 0x000000a2985c723c */ /* 0x040fe2000004185c */
[----:B------:R-:W4:Y:S03]  /*11430*/  LDSM.16.MT88.4 R160, [R226+0x16800] ;  /* 0x01680000e2a0783b */ /* 0x000f260000004200 */
[--C-:B------:R-:W-:Y:S02]  /*11440*/  FFMA.FTZ R194, R26, UR4, -R206.reuse ;  /* 0x000000041ac27c23 */ /* 0x100fe400080108ce */
[C---:B---3--:R-:W-:Y:S02]  /*11450*/  HMMA.16816.F32.BF16 R96, R152.reuse, R168, R96 ;  /* 0x000000a89860723c */ /* 0x048fe40000041860 */
[----:B------:R-:W-:Y:S03]  /*11460*/  MUFU.EX2 R192, R192 ;  /* 0x000000c000c07308 */ /* 0x000fe60000000800 */
[--C-:B------:R-:W-:Y:S01]  /*11470*/  FFMA.FTZ R195, R27, UR4, -R206.reuse ;  /* 0x000000041bc37c23 */ /* 0x100fe200080108ce */
[C---:B------:R-:W-:Y:S01]  /*11480*/  HMMA.16816.F32.BF16 R100, R152.reuse, R170, R100 ;  /* 0x000000aa9864723c */ /* 0x040fe20000041864 */
[----:B------:R-:W3:Y:S05]  /*11490*/  LDSM.16.MT88.4 R168, [R225+0x16800] ;  /* 0x01680000e1a8783b */ /* 0x000eea0000004200 */
[----:B------:R-:W5:Y:S01]  /*114a0*/  MUFU.EX2 R193, R193 ;  /* 0x000000c100c17308 */ /* 0x000f620000000800 */
[----:B-1----:R-:W-:Y:S01]  /*114b0*/  F2FP.BF16.F32.PACK_AB R20, R189, R188 ;  /* 0x000000bcbd14723e */ /* 0x002fe200000010ff */
[C---:B------:R-:W-:Y:S01]  /*114c0*/  HMMA.16816.F32.BF16 R104, R152.reuse, R196, R104 ;  /* 0x000000c49868723c */ /* 0x040fe20000041868 */
[----:B------:R-:W-:Y:S02]  /*114d0*/  LDSM.16.MT88.4 R24, [R225+0x11000] ;  /* 0x01100000e118783b */ /* 0x000fe40000004200 */
[----:B------:R-:W-:Y:S03]  /*114e0*/  FFMA.FTZ R190, R22, UR4, -R206 ;  /* 0x0000000416be7c23 */ /* 0x000fe600080108ce */
[C---:B------:R-:W-:Y:S02]  /*114f0*/  HMMA.16816.F32.BF16 R108, R152.reuse, R198, R108 ;  /* 0x000000c6986c723c */ /* 0x040fe4000004186c */
[----:B------:R-:W-:Y:S03]  /*11500*/  MUFU.EX2 R194, R194 ;  /* 0x000000c200c27308 */ /* 0x000fe60000000800 */
[----:B------:R-:W-:Y:S01]  /*11510*/  FFMA.FTZ R196, R32, UR4, -R244 ;  /* 0x0000000420c47c23 */ /* 0x000fe200080108f4 */
[C---:B------:R-:W-:Y:S06]  /*11520*/  HMMA.16816.F32.BF16 R112, R152.reuse, R200, R112 ;  /* 0x000000c89870723c */ /* 0x040fec0000041870 */
[----:B------:R-:W-:Y:S01]  /*11530*/  MUFU.EX2 R190, R190 ;  /* 0x000000be00be7308 */ /* 0x000fe20000000800 */
[----:B-----5:R-:W-:Y:S01]  /*11540*/  F2FP.BF16.F32.PACK_AB R22, R193, R192 ;  /* 0x000000c0c116723e */ /* 0x020fe200000010ff */
[C---:B------:R-:W-:Y:S03]  /*11550*/  HMMA.16816.F32.BF16 R116, R152.reuse, R202, R116 ;  /* 0x000000ca9874723c */ /* 0x040fe60000041874 */
[--C-:B------:R-:W-:Y:S03]  /*11560*/  FFMA.FTZ R198, R34, UR4, -R206.reuse ;  /* 0x0000000422c67c23 */ /* 0x100fe600080108ce */
[C---:B--2---:R-:W-:Y:S02]  /*11570*/  HMMA.16816.F32.BF16 R12, R152.reuse, R156, R12 ;  /* 0x0000009c980c723c */ /* 0x044fe4000004180c */
[----:B------:R-:W1:Y:S03]  /*11580*/  MUFU.EX2 R195, R195 ;  /* 0x000000c300c37308 */ /* 0x000e660000000800 */
[----:B------:R-:W-:Y:S01]  /*11590*/  FFMA.FTZ R191, R23, UR4, -R206 ;  /* 0x0000000417bf7c23 */ /* 0x000fe200080108ce */
[C---:B------:R-:W-:Y:S01]  /*115a0*/  HMMA.16816.F32.BF16 R120, R152.reuse, R158, R120 ;  /* 0x0000009e9878723c */ /* 0x040fe20000041878 */
[----:B------:R-:W2:Y:S05]  /*115b0*/  LDSM.16.MT88.4 R156, [R228+0x11000] ;  /* 0x01100000e49c783b */ /* 0x000eaa0000004200 */
[----:B------:R-:W-:Y:S01]  /*115c0*/  MUFU.EX2 R196, R196 ;  /* 0x000000c400c47308 */ /* 0x000fe20000000800 */
[----:B------:R-:W-:Y:S01]  /*115d0*/  FADD.FTZ R188, R188, R251 ;  /* 0x000000fbbcbc7221 */ /* 0x000fe20000010000 */
[C---:B------:R-:W-:Y:S08]  /*115e0*/  HMMA.16816.F32.BF16 R124, R152.reuse, R172, R124 ;  /* 0x000000ac987c723c */ /* 0x040ff0000004187c */
[----:B------:R-:W5:Y:S01]  /*115f0*/  MUFU.EX2 R191, R191 ;  /* 0x000000bf00bf7308 */ /* 0x000f620000000800 */
[C---:B------:R-:W-:Y:S01]  /*11600*/  HMMA.16816.F32.BF16 R128, R152.reuse, R174, R128 ;  /* 0x000000ae9880723c */ /* 0x040fe20000041880 */
[----:B------:R-:W-:Y:S02]  /*11610*/  LDSM.16.MT88.4 R172, [R228+0x13000] ;  /* 0x01300000e4ac783b */ /* 0x000fe40000004200 */
[----:B-1----:R-:W-:Y:S03]  /*11620*/  F2FP.BF16.F32.PACK_AB R23, R195, R194 ;  /* 0x000000c2c317723e */ /* 0x002fe600000010ff */
[C---:B----4-:R-:W-:Y:S03]  /*11630*/  HMMA.16816.F32.BF16 R132, R152.reuse, R160, R132 ;  /* 0x000000a09884723c */ /* 0x050fe60000041884 */
[----:B------:R-:W-:Y:S02]  /*11640*/  MUFU.EX2 R198, R198 ;  /* 0x000000c600c67308 */ /* 0x000fe40000000800 */
[----:B------:R-:W-:Y:S01]  /*11650*/  FADD.FTZ R189, R189, R188 ;  /* 0x000000bcbdbd7221 */ /* 0x000fe20000010000 */
[C---:B------:R-:W-:Y:S01]  /*11660*/  HMMA.16816.F32.BF16 R136, R152.reuse, R162, R136 ;  /* 0x000000a29888723c */ /* 0x040fe20000041888 */
[----:B------:R-:W1:Y:S04]  /*11670*/  LDSM.16.MT88.4 R160, [R226+0x11000] ;  /* 0x01100000e2a0783b */ /* 0x000e680000004200 */
[C---:B-----5:R-:W-:Y:S01]  /*11680*/  F2FP.BF16.F32.PACK_AB R21, R191.reuse, R190 ;  /* 0x000000bebf15723e */ /* 0x060fe200000010ff */
[C---:B---3--:R-:W-:Y:S05]  /*11690*/  HMMA.16816.F32.BF16 R140, R152.reuse, R168, R140 ;  /* 0x000000a8988c723c */ /* 0x048fea000004188c */
[----:B------:R-:W-:Y:S01]  /*116a0*/  FADD.FTZ R190, R190, R5 ;  /* 0x00000005bebe7221 */ /* 0x000fe20000010000 */
[C---:B------:R-:W-:Y:S01]  /*116b0*/  HMMA.16816.F32.BF16 R144, R152.reuse, R170, R144 ;  /* 0x000000aa9890723c */ /* 0x040fe20000041890 */
[----:B------:R-:W3:Y:S04]  /*116c0*/  LDSM.16.MT88.4 R168, [R224+0x11000] ;  /* 0x01100000e0a8783b */ /* 0x000ee80000004200 */
[----:B------:R-:W-:Y:S01]  /*116d0*/  FADD.FTZ R191, R191, R190 ;  /* 0x000000bebfbf7221 */ /* 0x000fe20000010000 */
[C---:B------:R-:W-:Y:S05]  /*116e0*/  HMMA.16816.F32.BF16 R148, R152.reuse, R176, R148 ;  /* 0x000000b09894723c */ /* 0x040fea0000041894 */
[----:B------:R-:W-:Y:S01]  /*116f0*/  FADD.FTZ R192, R192, R189 ;  /* 0x000000bdc0c07221 */ /* 0x000fe20000010000 */
[----:B------:R-:W-:Y:S01]  /*11700*/  HMMA.16816.F32.BF16 R16, R152, R178, R16 ;  /* 0x000000b29810723c */ /* 0x000fe20000041810 */
[----:B------:R-:W4:Y:S04]  /*11710*/  LDSM.16.MT88.4 R152, [R224+0x13000] ;  /* 0x01300000e098783b */ /* 0x000f280000004200 */
[----:B------:R-:W-:Y:S01]  /*11720*/  FADD.FTZ R194, R194, R191 ;  /* 0x000000bfc2c27221 */ /* 0x000fe20000010000 */
[C---:B--2---:R-:W-:Y:S03]  /*11730*/  HMMA.16816.F32.BF16 R8, R20.reuse, R156, R8 ;  /* 0x0000009c1408723c */ /* 0x044fe60000041808 */
[----:B------:R-:W2:Y:S02]  /*11740*/  LDSM.16.MT88.4 R176, [R228+0x15000] ;  /* 0x01500000e4b0783b */ /* 0x000ea40000004200 */
[----:B------:R-:W-:Y:S01]  /*11750*/  FADD.FTZ R193, R193, R192 ;  /* 0x000000c0c1c17221 */ /* 0x000fe20000010000 */
[C---:B------:R-:W-:Y:S05]  /*11760*/  HMMA.16816.F32.BF16 R36, R20.reuse, R158, R36 ;  /* 0x0000009e1424723c */ /* 0x040fea0000041824 */
[----:B------:R-:W5:Y:S01]  /*11770*/  LDSM.16.MT88.4 R156, [R226+0x15000] ;  /* 0x01500000e29c783b */ /* 0x000f620000004200 */
[C---:B-1----:R-:W-:Y:S05]  /*11780*/  HMMA.16816.F32.BF16 R40, R20.reuse, R160, R40 ;  /* 0x000000a01428723c */ /* 0x042fea0000041828 */
[----:B------:R-:W-:Y:S01]  /*11790*/  FADD.FTZ R195, R195, R194 ;  /* 0x000000c2c3c37221 */ /* 0x000fe20000010000 */
[C---:B------:R-:W-:Y:S01]  /*117a0*/  HMMA.16816.F32.BF16 R44, R20.reuse, R162, R44 ;  /* 0x000000a2142c723c */ /* 0x040fe2000004182c */
[----:B------:R-:W1:Y:S05]  /*117b0*/  LDSM.16.MT88.4 R160, [R225+0x15000] ;  /* 0x01500000e1a0783b */ /* 0x000e6a0000004200 */
[C---:B------:R-:W-:Y:S06]  /*117c0*/  HMMA.16816.F32.BF16 R48, R20.reuse, R24, R48 ;  /* 0x000000181430723c */ /* 0x040fec0000041830 */
        /* <DEDUP_REMOVED lines=14> */
[C---:B----4-:R-:W-:Y:S05]  /*118b0*/  HMMA.16816.F32.BF16 R88, R20.reuse, R152, R88 ;  /* 0x000000981458723c */ /* 0x050fea0000041858 */
[----:B------:R-:W-:Y:S01]  /*118c0*/  FFMA.FTZ R185, R29, UR4, -R244 ;  /* 0x000000041db97c23 */ /* 0x000fe200080108f4 */
[C---:B------:R-:W-:Y:S01]  /*118d0*/  HMMA.16816.F32.BF16 R92, R20.reuse, R154, R92 ;  /* 0x0000009a145c723c */ /* 0x040fe2000004185c */
[----:B------:R-:W4:Y:S01]  /*118e0*/  LDSM.16.MT88.4 R152, [R226+0x17000] ;  /* 0x01700000e298783b */ /* 0x000f220000004200 */
[----:B------:R-:W-:Y:S03]  /*118f0*/  MUFU.EX2 R184, R184 ;  /* 0x000000b800b87308 */ /* 0x000fe60000000800 */
[--C-:B------:R-:W-:Y:S01]  /*11900*/  FFMA.FTZ R186, R30, UR4, -R206.reuse ;  /* 0x000000041eba7c23 */ /* 0x100fe200080108ce */
[C---:B--2---:R-:W-:Y:S06]  /*11910*/  HMMA.16816.F32.BF16 R96, R20.reuse, R176, R96 ;  /* 0x000000b01460723c */ /* 0x044fec0000041860 */
[----:B------:R-:W2:Y:S01]  /*11920*/  MUFU.EX2 R185, R185 ;  /* 0x000000b900b97308 */ /* 0x000ea20000000800 */
[----:B------:R-:W-:Y:S01]  /*11930*/  FFMA.FTZ R187, R31, UR4, -R206 ;  /* 0x000000041fbb7c23 */ /* 0x000fe200080108ce */
[C---:B------:R-:W-:Y:S01]  /*11940*/  HMMA.16816.F32.BF16 R100, R20.reuse, R178, R100 ;  /* 0x000000b21464723c */ /* 0x040fe20000041864 */
[----:B------:R-:W-:Y:S02]  /*11950*/  LDSM.16.MT88.4 R28, [R228+0x11800] ;  /* 0x01180000e41c783b */ /* 0x000fe40000004200 */
[----:B------:R-:W-:Y:S03]  /*11960*/  FFMA.FTZ R244, R33, UR4, -R244 ;  /* 0x0000000421f47c23 */ /* 0x000fe600080108f4 */
[C---:B-----5:R-:W-:Y:S02]  /*11970*/  HMMA.16816.F32.BF16 R104, R20.reuse, R156, R104 ;  /* 0x0000009c1468723c */ /* 0x060fe40000041868 */
[----:B------:R-:W-:Y:S01]  /*11980*/  MUFU.EX2 R186, R186 ;  /* 0x000000ba00ba7308 */ /* 0x000fe20000000800 */
[----:B------:R-:W-:Y:S02]  /*11990*/  LDSM.16.MT88.4 R176, [R226+0x15800] ;  /* 0x01580000e2b0783b */ /* 0x000fe40000004200 */
[----:B------:R-:W-:Y:S01]  /*119a0*/  FFMA.FTZ R206, R35, UR4, -R206 ;  /* 0x0000000423ce7c23 */ /* 0x000fe200080108ce */
[C---:B------:R-:W-:Y:S06]  /*119b0*/  HMMA.16816.F32.BF16 R108, R20.reuse, R158, R108 ;  /* 0x0000009e146c723c */ /* 0x040fec000004186c */
[----:B------:R-:W5:Y:S01]  /*119c0*/  MUFU.EX2 R187, R187 ;  /* 0x000000bb00bb7308 */ /* 0x000f620000000800 */
[----:B------:R-:W5:Y:S01]  /*119d0*/  LDSM.16.MT88.4 R156, [R225+0x17000] ;  /* 0x01700000e19c783b */ /* 0x000f620000004200 */
[C---:B-1----:R-:W-:Y:S08]  /*119e0*/  HMMA.16816.F32.BF16 R112, R20.reuse, R160, R112 ;  /* 0x000000a01470723c */ /* 0x042ff00000041870 */
[----:B------:R-:W1:Y:S01]  /*119f0*/  MUFU.EX2 R197, R244 ;  /* 0x000000f400c57308 */ /* 0x000e620000000800 */
[C---:B------:R-:W-:Y:S01]  /*11a00*/  HMMA.16816.F32.BF16 R116, R20.reuse, R162, R116 ;  /* 0x000000a21474723c */ /* 0x040fe20000041874 */
[----:B------:R-:W-:Y:S05]  /*11a10*/  LDSM.16.MT88.4 R32, [R225+0x11800] ;  /* 0x01180000e120783b */ /* 0x000fea0000004200 */
[C---:B------:R-:W-:Y:S03]  /*11a20*/  HMMA.16816.F32.BF16 R12, R20.reuse, R24, R12 ;  /* 0x00000018140c723c */ /* 0x040fe6000004180c */
[----:B------:R-:W1:Y:S03]  /*11a30*/  MUFU.EX2 R199, R206 ;  /* 0x000000ce00c77308 */ /* 0x000e660000000800 */
[C---:B------:R-:W-:Y:S01]  /*11a40*/  HMMA.16816.F32.BF16 R120, R20.reuse, R26, R120 ;  /* 0x0000001a1478723c */ /* 0x040fe20000041878 */
[----:B------:R-:W1:Y:S05]  /*11a50*/  LDSM.16.MT88.4 R24, [R224+0x17000] ;  /* 0x01700000e018783b */ /* 0x000e6a0000004200 */
[C---:B---3--:R-:W-:Y:S06]  /*11a60*/  HMMA.16816.F32.BF16 R124, R20.reuse, R168, R124 ;  /* 0x000000a8147c723c */ /* 0x048fec000004187c */
[C---:B------:R-:W-:Y:S01]  /*11a70*/  HMMA.16816.F32.BF16 R128, R20.reuse, R170, R128 ;  /* 0x000000aa1480723c */ /* 0x040fe20000041880 */
[----:B------:R-:W3:Y:S05]  /*11a80*/  LDSM.16.MT88.4 R168, [R226+0x11800] ;  /* 0x01180000e2a8783b */ /* 0x000eea0000004200 */
[C---:B----4-:R-:W-:Y:S06]  /*11a90*/  HMMA.16816.F32.BF16 R132, R20.reuse, R152, R132 ;  /* 0x000000981484723c */ /* 0x050fec0000041884 */
[C---:B------:R-:W-:Y:S05]  /*11aa0*/  HMMA.16816.F32.BF16 R136, R20.reuse, R154, R136 ;  /* 0x0000009a1488723c */ /* 0x040fea0000041888 */
[----:B--2---:R-:W-:Y:S01]  /*11ab0*/  F2FP.BF16.F32.PACK_AB R152, R185, R184 ;  /* 0x000000b8b998723e */ /* 0x004fe200000010ff */
[C---:B-----5:R-:W-:Y:S05]  /*11ac0*/  HMMA.16816.F32.BF16 R140, R20.reuse, R156, R140 ;  /* 0x0000009c148c723c */ /* 0x060fea000004188c */
[----:B------:R-:W-:Y:S01]  /*11ad0*/  F2FP.BF16.F32.PACK_AB R153, R187, R186 ;  /* 0x000000babb99723e */ /* 0x000fe200000010ff */
[C---:B------:R-:W-:Y:S01]  /*11ae0*/  HMMA.16816.F32.BF16 R144, R20.reuse, R158, R144 ;  /* 0x0000009e1490723c */ /* 0x040fe20000041890 */
[----:B------:R-:W2:Y:S04]  /*11af0*/  LDSM.16.MT88.4 R156, [R224+0x11800] ;  /* 0x01180000e09c783b */ /* 0x000ea80000004200 */
[----:B-1----:R-:W-:Y:S01]  /*11b00*/  F2FP.BF16.F32.PACK_AB R154, R197, R196 ;  /* 0x000000c4c59a723e */ /* 0x002fe200000010ff */
[C---:B------:R-:W-:Y:S05]  /*11b10*/  HMMA.16816.F32.BF16 R148, R20.reuse, R24, R148 ;  /* 0x000000181494723c */ /* 0x040fea0000041894 */
[----:B------:R-:W-:Y:S01]  /*11b20*/  F2FP.BF16.F32.PACK_AB R155, R199, R198 ;  /* 0x000000c6c79b723e */ /* 0x000fe200000010ff */
[----:B------:R-:W-:Y:S01]  /*11b30*/  HMMA.16816.F32.BF16 R16, R20, R26, R16 ;  /* 0x0000001a1410723c */ /* 0x000fe20000041810 */
[----:B------:R-:W1:Y:S04]  /*11b40*/  LDSM.16.MT88.4 R20, [R228+0x13800] ;  /* 0x01380000e414783b */ /* 0x000e680000004200 */
[----:B------:R-:W-:Y:S01]  /*11b50*/  FADD.FTZ R184, R184, R193 ;  /* 0x000000c1b8b87221 */ /* 0x000fe20000010000 */
[C---:B------:R-:W-:Y:S03]  /*11b60*/  HMMA.16816.F32.BF16 R160, R152.reuse, R28, R8 ;  /* 0x0000001c98a0723c */ /* 0x040fe60000041808 */
[----:B------:R-:W4:Y:S02]  /*11b70*/  LDSM.16.MT88.4 R24, [R226+0x13800] ;  /* 0x01380000e218783b */ /* 0x000f240000004200 */
[----:B------:R-:W-:Y:S01]  /*11b80*/  FADD.FTZ R186, R186, R195 ;  /* 0x000000c3baba7221 */ /* 0x000fe20000010000 */
[C---:B------:R-:W-:Y:S05]  /*11b90*/  HMMA.16816.F32.BF16 R36, R152.reuse, R30, R36 ;  /* 0x0000001e9824723c */ /* 0x040fea0000041824 */
[----:B------:R-:W5:Y:S01]  /*11ba0*/  LDSM.16.MT88.4 R8, [R224+0x13800] ;  /* 0x01380000e008783b */ /* 0x000f620000004200 */
[C---:B---3--:R-:W-:Y:S05]  /*11bb0*/  HMMA.16816.F32.BF16 R40, R152.reuse, R168, R40 ;  /* 0x000000a89828723c */ /* 0x048fea0000041828 */
[----:B------:R-:W-:Y:S01]  /*11bc0*/  FADD.FTZ R185, R185, R184 ;  /* 0x000000b8b9b97221 */ /* 0x000fe20000010000 */
[C---:B------:R-:W-:Y:S01]  /*11bd0*/  HMMA.16816.F32.BF16 R44, R152.reuse, R170, R44 ;  /* 0x000000aa982c723c */ /* 0x040fe2000004182c */
[----:B------:R-:W3:Y:S04]  /*11be0*/  LDSM.16.MT88.4 R28, [R228+0x15800] ;  /* 0x01580000e41c783b */ /* 0x000ee80000004200 */
[----:B------:R-:W-:Y:S01]  /*11bf0*/  FADD.FTZ R187, R187, R186 ;  /* 0x000000babbbb7221 */ /* 0x000fe20000010000 */
[C---:B------:R-:W-:Y:S03]  /*11c00*/  HMMA.16816.F32.BF16 R48, R152.reuse, R32, R48 ;  /* 0x000000209830723c */ /* 0x040fe60000041830 */
[----:B------:R-:W3:Y:S02]  /*11c10*/  LDSM.16.MT88.4 R168, [R225+0x15800] ;  /* 0x01580000e1a8783b */ /* 0x000ee40000004200 */
[----:B------:R-:W-:Y:S01]  /*11c20*/  FADD.FTZ R196, R196, R185 ;  /* 0x000000b9c4c47221 */ /* 0x000fe20000010000 */
[C---:B------:R-:W-:Y:S05]  /*11c30*/  HMMA.16816.F32.BF16 R52, R152.reuse, R34, R52 ;  /* 0x000000229834723c */ /* 0x040fea0000041834 */
[----:B------:R-:W3:Y:S01]  /*11c40*/  LDSM.16.MT88.4 R32, [R224+0x15800] ;  /* 0x01580000e020783b */ /* 0x000ee20000004200 */
[C---:B--2---:R-:W-:Y:S05]  /*11c50*/  HMMA.16816.F32.BF16 R56, R152.reuse, R156, R56 ;  /* 0x0000009c9838723c */ /* 0x044fea0000041838 */
[----:B------:R-:W-:Y:S01]  /*11c60*/  FADD.FTZ R198, R198, R187 ;  /* 0x000000bbc6c67221 */ /* 0x000fe20000010000 */
[C---:B------:R-:W-:Y:S05]  /*11c70*/  HMMA.16816.F32.BF16 R60, R152.reuse, R158, R60 ;  /* 0x0000009e983c723c */ /* 0x040fea000004183c */
[----:B------:R-:W-:Y:S01]  /*11c80*/  FADD.FTZ R243, R197, R196 ;  /* 0x000000c4c5f37221 */ /* 0x000fe20000010000 */
[C---:B-1----:R-:W-:Y:S05]  /*11c90*/  HMMA.16816.F32.BF16 R64, R152.reuse, R20, R64 ;  /* 0x000000149840723c */ /* 0x042fea0000041840 */
[----:B------:R-:W-:Y:S01]  /*11ca0*/  FADD.FTZ R241, R199, R198 ;  /* 0x000000c6c7f17221 */ /* 0x000fe20000010000 */
[C---:B------:R-:W-:Y:S01]  /*11cb0*/  HMMA.16816.F32.BF16 R68, R152.reuse, R22, R68 ;  /* 0x000000169844723c */ /* 0x040fe20000041844 */
[----:B------:R-:W1:Y:S05]  /*11cc0*/  LDSM.16.MT88.4 R20, [R226+0x17800] ;  /* 0x01780000e214783b */ /* 0x000e6a0000004200 */
[C---:B----4-:R-:W-:Y:S06]  /*11cd0*/  HMMA.16816.F32.BF16 R72, R152.reuse, R24, R72 ;  /* 0x000000189848723c */ /* 0x050fec0000041848 */
[C---:B------:R-:W-:Y:S06]  /*11ce0*/  HMMA.16816.F32.BF16 R76, R152.reuse, R26, R76 ;  /* 0x0000001a984c723c */ /* 0x040fec000004184c */
[C---:B------:R-:W-:Y:S06]  /*11cf0*/  HMMA.16816.F32.BF16 R80, R152.reuse, R172, R80 ;  /* 0x000000ac9850723c */ /* 0x040fec0000041850 */
[C---:B------:R-:W-:Y:S06]  /*11d00*/  HMMA.16816.F32.BF16 R84, R152.reuse, R174, R84 ;  /* 0x000000ae9854723c */ /* 0x040fec0000041854 */
[C---:B-----5:R-:W-:Y:S06]  /*11d10*/  HMMA.16816.F32.BF16 R88, R152.reuse, R8, R88 ;  /* 0x000000089858723c */ /* 0x060fec0000041858 */
[C---:B------:R-:W-:Y:S01]  /*11d20*/  HMMA.16816.F32.BF16 R92, R152.reuse, R10, R92 ;  /* 0x0000000a985c723c */ /* 0x040fe2000004185c */
[----:B------:R-:W2:Y:S05]  /*11d30*/  LDSM.16.MT88.4 R8, [R225+0x17800] ;  /* 0x01780000e108783b */ /* 0x000eaa0000004200 */
[C---:B---3--:R-:W-:Y:S06]  /*11d40*/  HMMA.16816.F32.BF16 R96, R152.reuse, R28, R96 ;  /* 0x0000001c9860723c */ /* 0x048fec0000041860 */
[C---:B------:R-:W-:Y:S06]  /*11d50*/  HMMA.16816.F32.BF16 R100, R152.reuse, R30, R100 ;  /* 0x0000001e9864723c */ /* 0x040fec0000041864 */
[C---:B------:R-:W-:Y:S06]  /*11d60*/  HMMA.16816.F32.BF16 R104, R152.reuse, R176, R104 ;  /* 0x000000b09868723c */ /* 0x040fec0000041868 */
[C---:B------:R-:W-:Y:S06]  /*11d70*/  HMMA.16816.F32.BF16 R108, R152.reuse, R178, R108 ;  /* 0x000000b2986c723c */ /* 0x040fec000004186c */
[C---:B------:R-:W-:Y:S06]  /*11d80*/  HMMA.16816.F32.BF16 R112, R152.reuse, R168, R112 ;  /* 0x000000a89870723c */ /* 0x040fec0000041870 */
[C---:B------:R-:W-:Y:S06]  /*11d90*/  HMMA.16816.F32.BF16 R116, R152.reuse, R170, R116 ;  /* 0x000000aa9874723c */ /* 0x040fec0000041874 */
[C---:B------:R-:W-:Y:S01]  /*11da0*/  HMMA.16816.F32.BF16 R156, R152.reuse, R32, R12 ;  /* 0x00000020989c723c */ /* 0x040fe2000004180c */
[----:B------:R-:W3:Y:S05]  /*11db0*/  LDSM.16.MT88.4 R12, [R224+0x17800] ;  /* 0x01780000e00c783b */ /* 0x000eea0000004200 */
[C---:B------:R-:W-:Y:S06]  /*11dc0*/  HMMA.16816.F32.BF16 R120, R152.reuse, R34, R120 ;  /* 0x000000229878723c */ /* 0x040fec0000041878 */
[C---:B------:R-:W-:Y:S06]  /*11dd0*/  HMMA.16816.F32.BF16 R124, R152.reuse, R180, R124 ;  /* 0x000000b4987c723c */ /* 0x040fec000004187c */
[C---:B------:R-:W-:Y:S06]  /*11de0*/  HMMA.16816.F32.BF16 R128, R152.reuse, R182, R128 ;  /* 0x000000b69880723c */ /* 0x040fec0000041880 */
[C---:B-1----:R-:W-:Y:S06]  /*11df0*/  HMMA.16816.F32.BF16 R132, R152.reuse, R20, R132 ;  /* 0x000000149884723c */ /* 0x042fec0000041884 */
[C---:B------:R-:W-:Y:S06]  /*11e00*/  HMMA.16816.F32.BF16 R136, R152.reuse, R22, R136 ;  /* 0x000000169888723c */ /* 0x040fec0000041888 */
[C---:B--2---:R-:W-:Y:S06]  /*11e10*/  HMMA.16816.F32.BF16 R140, R152.reuse, R8, R140 ;  /* 0x00000008988c723c */ /* 0x044fec000004188c */
[C---:B------:R-:W-:Y:S06]  /*11e20*/  HMMA.16816.F32.BF16 R144, R152.reuse, R10, R144 ;  /* 0x0000000a9890723c */ /* 0x040fec0000041890 */
[C---:B---3--:R-:W-:Y:S06]  /*11e30*/  HMMA.16816.F32.BF16 R148, R152.reuse, R12, R148 ;  /* 0x0000000c9894723c */ /* 0x048fec0000041894 */
[----:B------:R-:W-:Y:S01]  /*11e40*/  HMMA.16816.F32.BF16 R152, R152, R14, R16 ;  /* 0x0000000e9898723c */ /* 0x000fe20000041810 */
[----:B------:R-:W-:Y:S11]  /*11e50*/  @!UPT UIADD3 URZ, URZ, URZ, URZ ;  /* 0x0000003f3f3ff290 */ /* 0x000ff6000fffe03f */
[----:B------:R-:W-:Y:S01]  /*11e60*/  @!UPT UIADD3 URZ, URZ, URZ, URZ ;  /* 0x0000003f3f3ff290 */ /* 0x000fe2000fffe03f */
[----:B------:R-:W-:Y:S11]  /*11e70*/  @P0 BRA `(.L_x_1580) ;  /* 0xffffffb800c80947 */ /* 0x000ff6000383ffff */
.L_x_1576:
[----:B------:R-:W1:Y:S01]  /*11e80*/  SHFL.BFLY PT, R0, R241, 0x2, 0x1f ;  /* 0x0c401f00f1007f89 */ /* 0x000e6200000e0000 */
[----:B------:R-:W2:Y:S01]  /*11e90*/  S2UR UR6, SR_CgaCtaId ;  /* 0x00000000000679c3 */ /* 0x000ea20000008800 */
[----:B------:R-:W-:Y:S01]  /*11ea0*/  MOV R7, 0x3f800000 ;  /* 0x3f80000000077802 */ /* 0x000fe20000000f00 */
[----:B------:R-:W-:Y:S01]  /*11eb0*/  UMOV UR4, 0x400 ;  /* 0x0000040000047882 */ /* 0x000fe20000000000 */
[----:B------:R-:W3:Y:S01]  /*11ec0*/  SHFL.BFLY PT, R2, R243, 0x2, 0x1f ;  /* 0x0c401f00f3027f89 */ /* 0x000ee200000e0000 */
[----:B------:R-:W-:Y:S01]  /*11ed0*/  MOV R6, 0x3f800000 ;  /* 0x3f80000000067802 */ /* 0x000fe20000000f00 */
[----:B------:R-:W-:Y:S03]  /*11ee0*/  BSSY B0, `(.L_x_1581) ;  /* 0x0000136000007945 */ /* 0x000fe60003800000 */
[----:B------:R-:W-:Y:S06]  /*11ef0*/  BAR.SYNC.DEFER_BLOCKING 0x0 ;  /* 0x0000000000007b1d */ /* 0x000fec0000010000 */
[----:B------:R-:W4:Y:S01]  /*11f00*/  S2R R33, SR_CTAID.Y ;  /* 0x0000000000217919 */ /* 0x000f220000002600 */
[----:B-1----:R-:W-:Y:S01]  /*11f10*/  FADD.FTZ R5, R0, R241 ;  /* 0x000000f100057221 */ /* 0x002fe20000010000 */
[----:B--2---:R-:W-:Y:S01]  /*11f20*/  ULEA UR6, UR6, UR4, 0x18 ;  /* 0x0000000406067291 */ /* 0x004fe2000f8ec03f */
[----:B------:R-:W1:Y:S01]  /*11f30*/  S2R R0, SR_TID.X ;  /* 0x0000000000007919 */ /* 0x000e620000002100 */
[----:B------:R-:W2:Y:S01]  /*11f40*/  S2UR UR4, SR_CTAID.Z ;  /* 0x00000000000479c3 */ /* 0x000ea20000002700 */
[----:B---3--:R-:W-:-:S02]  /*11f50*/  FADD.FTZ R11, R2, R243 ;  /* 0x000000f3020b7221 */ /* 0x008fc40000010000 */
[----:B------:R-:W3:Y:S04]  /*11f60*/  SHFL.BFLY PT, R2, R5, 0x1, 0x1f ;  /* 0x0c201f0005027f89 */ /* 0x000ee800000e0000 */
[----:B------:R-:W5:Y:S01]  /*11f70*/  SHFL.BFLY PT, R4, R11, 0x1, 0x1f ;  /* 0x0c201f000b047f89 */ /* 0x000f6200000e0000 */
[----:B---3--:R-:W-:Y:S01]  /*11f80*/  FADD.FTZ R2, R5, R2 ;  /* 0x0000000205027221 */ /* 0x008fe20000010000 */
[----:B-1----:R-:W-:Y:S01]  /*11f90*/  SHF.R.S32.HI R9, RZ, 0x1f, R0 ;  /* 0x0000001fff097819 */ /* 0x002fe20000011400 */
[----:B-----5:R-:W-:-:S03]  /*11fa0*/  FADD.FTZ R4, R11, R4 ;  /* 0x000000040b047221 */ /* 0x020fc60000010000 */
[----:B------:R-:W-:Y:S02]  /*11fb0*/  FSETP.NE.FTZ.AND P3, PT, R2, RZ, PT ;  /* 0x000000ff0200720b */ /* 0x000fe40003f75000 */
[CC--:B------:R-:W-:Y:S02]  /*11fc0*/  LEA.HI R8, R9.reuse, R0.reuse, RZ, 0x2 ;  /* 0x0000000009087211 */ /* 0x0c0fe400078f10ff */
[----:B------:R-:W-:Y:S02]  /*11fd0*/  FSETP.NE.FTZ.AND P4, PT, R4, RZ, PT ;  /* 0x000000ff0400720b */ /* 0x000fe40003f95000 */
[--C-:B------:R-:W-:Y:S02]  /*11fe0*/  SHF.R.S32.HI R10, RZ, 0x2, R8.reuse ;  /* 0x00000002ff0a7819 */ /* 0x100fe40000011408 */
[----:B------:R-:W-:Y:S02]  /*11ff0*/  SHF.R.S32.HI R5, RZ, 0x1f, R8 ;  /* 0x0000001fff057819 */ /* 0x000fe40000011408 */
[----:B------:R-:W-:-:S02]  /*12000*/  LEA.HI R12, R9, R0, RZ, 0x4 ;  /* 0x00000000090c7211 */ /* 0x000fc400078f20ff */
[----:B------:R-:W-:Y:S01]  /*12010*/  LEA.HI R5, R5, R10, RZ, 0x3 ;  /* 0x0000000a05057211 */ /* 0x000fe200078f18ff */
[----:B------:R-:W1:Y:S01]  /*12020*/  @P3 MUFU.RCP R6, R2 ;  /* 0x0000000200063308 */ /* 0x000e620000001000 */
[----:B------:R-:W-:Y:S02]  /*12030*/  LEA.HI R9, R9, R0, RZ, 0x5 ;  /* 0x0000000009097211 */ /* 0x000fe400078f28ff */
[----:B------:R-:W-:Y:S02]  /*12040*/  LOP3.LUT R5, R5, 0xfffffff8, RZ, 0xc0, !PT ;  /* 0xfffffff805057812 */ /* 0x000fe400078ec0ff */
[----:B------:R-:W-:Y:S02]  /*12050*/  LOP3.LUT R17, R8, 0x1ffffffc, RZ, 0xc0, !PT ;  /* 0x1ffffffc08117812 */ /* 0x000fe400078ec0ff */
[----:B------:R-:W-:Y:S01]  /*12060*/  IADD3 R5, R10, -R5, RZ ;  /* 0x800000050a057210 */ /* 0x000fe20007ffe0ff */
[----:B------:R-:W3:Y:S01]  /*12070*/  @P4 MUFU.RCP R7, R4 ;  /* 0x0000000400074308 */ /* 0x000ee20000001000 */
[----:B------:R-:W5:Y:S01]  /*12080*/  S2R R10, SR_TID.X ;  /* 0x00000000000a7919 */ /* 0x000f620000002100 */
[----:B------:R-:W-:-:S02]  /*12090*/  LOP3.LUT R13, R12, 0xfffffff0, RZ, 0xc0, !PT ;  /* 0xfffffff00c0d7812 */ /* 0x000fc400078ec0ff */
[----:B------:R-:W-:Y:S02]  /*120a0*/  SHF.L.U32 R19, R5, 0x6, RZ ;  /* 0x0000000605137819 */ /* 0x000fe400000006ff */
[----:B------:R-:W-:Y:S02]  /*120b0*/  SHF.R.S32.HI R12, RZ, 0x5, R9 ;  /* 0x00000005ff0c7819 */ /* 0x000fe40000011409 */
[----:B------:R-:W-:Y:S01]  /*120c0*/  IADD3 R17, -R17, R0, RZ ;  /* 0x0000000011117210 */ /* 0x000fe20007ffe1ff */
[C---:B-1----:R-:W-:Y:S01]  /*120d0*/  FMUL.FTZ R163, R6.reuse, R163 ;  /* 0x000000a306a37220 */ /* 0x042fe20000410000 */
[----:B------:R-:W-:Y:S01]  /*120e0*/  LOP3.LUT R15, R5, 0x1, RZ, 0xc0, !PT ;  /* 0x00000001050f7812 */ /* 0x000fe200078ec0ff */
[C---:B------:R-:W-:Y:S01]  /*120f0*/  FMUL.FTZ R162, R6.reuse, R162 ;  /* 0x000000a206a27220 */ /* 0x040fe20000410000 */
[----:B------:R-:W-:Y:S01]  /*12100*/  IADD3 R13, -R13, R0, RZ ;  /* 0x000000000d0d7210 */ /* 0x000fe20007ffe1ff */
[C---:B------:R-:W-:Y:S01]  /*12110*/  FMUL.FTZ R39, R6.reuse, R39 ;  /* 0x0000002706277220 */ /* 0x040fe20000410000 */
[----:B------:R-:W-:Y:S01]  /*12120*/  LOP3.LUT R19, R19, 0x1c0, RZ, 0xc0, !PT ;  /* 0x000001c013137812 */ /* 0x000fe200078ec0ff */
[----:B------:R-:W-:Y:S01]  /*12130*/  FMUL.FTZ R38, R6, R38 ;  /* 0x0000002606267220 */ /* 0x000fe20000410000 */
[----:B------:R-:W-:Y:S01]  /*12140*/  ISETP.NE.U32.AND P0, PT, R15, 0x1, PT ;  /* 0x000000010f00780c */ /* 0x000fe20003f05070 */
[----:B---3--:R-:W-:Y:S01]  /*12150*/  FMUL.FTZ R160, R7, R160 ;  /* 0x000000a007a07220 */ /* 0x008fe20000410000 */
[----:B------:R-:W-:Y:S01]  /*12160*/  LEA.HI R19, R19, R19, RZ, 0x1d ;  /* 0x0000001313137211 */ /* 0x000fe200078fe8ff */
[----:B------:R-:W-:Y:S01]  /*12170*/  FMUL.FTZ R161, R7, R161 ;  /* 0x000000a107a17220 */ /* 0x000fe20000410000 */
[----:B------:R-:W-:Y:S01]  /*12180*/  R2P PR, R5, 0x6 ;  /* 0x0000000605007804 */ /* 0x000fe20000000000 */
[C---:B------:R-:W-:Y:S01]  /*12190*/  FMUL.FTZ R36, R7.reuse, R36 ;  /* 0x0000002407247220 */ /* 0x040fe20000410000 */
[----:B------:R-:W-:Y:S01]  /*121a0*/  MOV R5, 0x40 ;  /* 0x0000004000057802 */ /* 0x000fe20000000f00 */
        /* <DEDUP_REMOVED lines=10> */
[----:B-----5:R-:W-:Y:S01]  /*12250*/  SHF.R.S32.HI R11, RZ, 0x1f, R10 ;  /* 0x0000001fff0b7819 */ /* 0x020fe2000001140a */
[C---:B------:R-:W-:Y:S01]  /*12260*/  FMUL.FTZ R57, R7.reuse, R57 ;  /* 0x0000003907397220 */ /* 0x040fe20000410000 */
[C---:B------:R-:W-:Y:S01]  /*12270*/  FMUL.FTZ R60, R7.reuse, R60 ;  /* 0x0000003c073c7220 */ /* 0x040fe20000410000 */
[----:B------:R-:W-:Y:S01]  /*12280*/  FMUL.FTZ R61, R7, R61 ;  /* 0x0000003d073d7220 */ /* 0x000fe20000410000 */
[----:B------:R-:W-:Y:S01]  /*12290*/  LEA.HI R14, R11, R10, RZ, 0x4 ;  /* 0x0000000a0b0e7211 */ /* 0x000fe200078f20ff */
[C---:B------:R-:W-:Y:S01]  /*122a0*/  FMUL.FTZ R64, R7.reuse, R64 ;  /* 0x0000004007407220 */ /* 0x040fe20000410000 */
[C---:B------:R-:W-:Y:S01]  /*122b0*/  FMUL.FTZ R65, R7.reuse, R65 ;  /* 0x0000004107417220 */ /* 0x040fe20000410000 */
[C---:B------:R-:W-:Y:S01]  /*122c0*/  FMUL.FTZ R68, R7.reuse, R68 ;  /* 0x0000004407447220 */ /* 0x040fe20000410000 */
[----:B------:R-:W-:Y:S01]  /*122d0*/  SHF.R.S32.HI R8, RZ, 0x4, R14 ;  /* 0x00000004ff087819 */ /* 0x000fe2000001140e */
[C---:B------:R-:W-:Y:S01]  /*122e0*/  FMUL.FTZ R69, R7.reuse, R69 ;  /* 0x0000004507457220 */ /* 0x040fe20000410000 */
[----:B------:R-:W-:Y:S01]  /*122f0*/  LEA R14, R12, R17, 0x9 ;  /* 0x000000110c0e7211 */ /* 0x000fe200078e48ff */
[C---:B------:R-:W-:Y:S01]  /*12300*/  FMUL.FTZ R72, R7.reuse, R72 ;  /* 0x0000004807487220 */ /* 0x040fe20000410000 */
[----:B------:R-:W-:Y:S01]  /*12310*/  SHF.L.U32 R15, R8, 0x6, RZ ;  /* 0x00000006080f7819 */ /* 0x000fe200000006ff */
[----:B------:R-:W-:Y:S01]  /*12320*/  FMUL.FTZ R73, R7, R73 ;  /* 0x0000004907497220 */ /* 0x000fe20000410000 */
[----:B------:R-:W-:Y:S01]  /*12330*/  LEA.HI R17, R13, R13, RZ, 0x1 ;  /* 0x0000000d0d117211 */ /* 0x000fe200078f08ff */
[----:B------:R-:W-:Y:S01]  /*12340*/  FMUL.FTZ R76, R7, R76 ;  /* 0x0000004c074c7220 */ /* 0x000fe20000410000 */
[----:B------:R-:W-:Y:S01]  /*12350*/  LOP3.LUT R15, R15, 0x1c0, RZ, 0xc0, !PT ;  /* 0x000001c00f0f7812 */ /* 0x000fe200078ec0ff */
[----:B------:R-:W-:Y:S01]  /*12360*/  FMUL.FTZ R77, R7, R77 ;  /* 0x0000004d074d7220 */ /* 0x000fe20000410000 */
[----:B------:R-:W-:Y:S01]  /*12370*/  SHF.L.U32 R16, R17, 0x2, RZ ;  /* 0x0000000211107819 */ /* 0x000fe200000006ff */
[C---:B------:R-:W-:Y:S01]  /*12380*/  FMUL.FTZ R80, R7.reuse, R80 ;  /* 0x0000005007507220 */ /* 0x040fe20000410000 */
[----:B------:R-:W-:Y:S01]  /*12390*/  LEA R14, R14, R19, 0x1 ;  /* 0x000000130e0e7211 */ /* 0x000fe200078e08ff */
[----:B------:R-:W-:Y:S01]  /*123a0*/  FMUL.FTZ R81, R7, R81 ;  /* 0x0000005107517220 */ /* 0x000fe20000410000 */
[----:B------:R-:W-:Y:S01]  /*123b0*/  LOP3.LUT R16, R15, 0x38, R16, 0xf8, !PT ;  /* 0x000000380f107812 */ /* 0x000fe200078ef810 */
[C---:B------:R-:W-:Y:S01]  /*123c0*/  FMUL.FTZ R84, R7.reuse, R84 ;  /* 0x0000005407547220 */ /* 0x040fe20000410000 */
[----:B------:R-:W-:Y:S01]  /*123d0*/  SHF.R.U32.HI R15, RZ, 0x3, R15 ;  /* 0x00000003ff0f7819 */ /* 0x000fe2000001160f */
[----:B------:R-:W-:Y:S01]  /*123e0*/  FMUL.FTZ R85, R7, R85 ;  /* 0x0000005507557220 */ /* 0x000fe20000410000 */
[----:B------:R-:W-:Y:S01]  /*123f0*/  LOP3.LUT R18, R17, 0xffffffe, RZ, 0xc0, !PT ;  /* 0x0ffffffe11127812 */ /* 0x000fe200078ec0ff */
[C---:B------:R-:W-:Y:S01]  /*12400*/  FMUL.FTZ R88, R7.reuse, R88 ;  /* 0x0000005807587220 */ /* 0x040fe20000410000 */
[----:B------:R-:W-:Y:S01]  /*12410*/  LEA R14, R14, UR6, 0x2 ;  /* 0x000000060e0e7c11 */ /* 0x000fe2000f8e10ff */
        /* <DEDUP_REMOVED lines=96> */
[----:B------:R-:W-:Y:S01]  /*12a20*/  LOP3.LUT R15, R16, R15, RZ, 0x3c, !PT ;  /* 0x0000000f100f7212 */ /* 0x000fe200078e3cff */
[----:B------:R-:W-:Y:S01]  /*12a30*/  STS.64 [R14], R160 ;  /* 0x000000a00e007388 */ /* 0x000fe20000000a00 */
[----:B------:R-:W-:Y:S01]  /*12a40*/  IADD3 R18, R13, -R18, RZ ;  /* 0x800000120d127210 */ /* 0x000fe20007ffe0ff */
[----:B------:R-:W-:Y:S01]  /*12a50*/  @P4 MUFU.LG2 R4, R4 ;  /* 0x0000000400044308 */ /* 0x000fe20000000c00 */
[----:B------:R-:W-:Y:S01]  /*12a60*/  IADD3 R6, R14, -0x20, RZ ;  /* 0xffffffe00e067810 */ /* 0x000fe20007ffe0ff */
[----:B------:R-:W-:Y:S01]  /*12a70*/  STS.64 [R14+0x800], R162 ;  /* 0x000800a20e007388 */ /* 0x000fe20000000a00 */
[----:B------:R-:W-:-:S02]  /*12a80*/  SEL R5, R5, 0xffffffc0, !P1 ;  /* 0xffffffc005057807 */ /* 0x000fc40004800000 */
[----:B------:R-:W-:Y:S02]  /*12a90*/  @P0 IADD3 R6, R14, 0x20, RZ ;  /* 0x000000200e060810 */ /* 0x000fe40007ffe0ff */
[----:B------:R-:W-:Y:S01]  /*12aa0*/  SEL R7, R7, 0xffffff80, !P2 ;  /* 0xffffff8007077807 */ /* 0x000fe20005000000 */
[----:B------:R-:W1:Y:S01]  /*12ab0*/  @P3 MUFU.LG2 R2, R2 ;  /* 0x0000000200023308 */ /* 0x000e620000000c00 */
[----:B------:R-:W-:Y:S01]  /*12ac0*/  LEA R15, R18, R15, 0x2 ;  /* 0x0000000f120f7211 */ /* 0x000fe200078e10ff */
[----:B------:R-:W-:Y:S01]  /*12ad0*/  STS.64 [R6], R36 ;  /* 0x0000002406007388 */ /* 0x000fe20000000a00 */
[C---:B------:R-:W-:Y:S02]  /*12ae0*/  IADD3 R16, R14.reuse, R5, RZ ;  /* 0x000000050e107210 */ /* 0x040fe40007ffe0ff */
[----:B------:R-:W-:Y:S01]  /*12af0*/  IADD3 R18, R5, R6, RZ ;  /* 0x0000000605127210 */ /* 0x000fe20007ffe0ff */
[----:B------:R-:W-:Y:S01]  /*12b00*/  STS.64 [R6+0x800], R38 ;  /* 0x0008002606007388 */ /* 0x000fe20000000a00 */
[----:B------:R-:W-:-:S02]  /*12b10*/  IADD3 R5, R14, R7, RZ ;  /* 0x000000070e057210 */ /* 0x000fc40007ffe0ff */
[----:B------:R-:W-:Y:S01]  /*12b20*/  IADD3 R17, R7, R6, RZ ;  /* 0x0000000607117210 */ /* 0x000fe20007ffe0ff */
[----:B------:R-:W-:Y:S01]  /*12b30*/  STS.64 [R16], R40 ;  /* 0x0000002810007388 */ /* 0x000fe20000000a00 */
[-C--:B------:R-:W-:Y:S02]  /*12b40*/  IADD3 R19, R16, R7.reuse, RZ ;  /* 0x0000000710137210 */ /* 0x080fe40007ffe0ff */
[----:B------:R-:W-:Y:S01]  /*12b50*/  IADD3 R7, R18, R7, RZ ;  /* 0x0000000712077210 */ /* 0x000fe20007ffe0ff */
[----:B------:R-:W-:Y:S01]  /*12b60*/  STS.64 [R16+0x800], R42 ;  /* 0x0008002a10007388 */ /* 0x000fe20000000a00 */
[----:B------:R-:W-:Y:S02]  /*12b70*/  LEA.HI R35, R11, R10, RZ, 0x5 ;  /* 0x0000000a0b237211 */ /* 0x000fe400078f28ff */
[----:B------:R-:W-:Y:S01]  /*12b80*/  LOP3.LUT R9, R9, 0xffffffe0, RZ, 0xc0, !PT ;  /* 0xffffffe009097812 */ /* 0x000fe200078ec0ff */
[----:B------:R-:W-:Y:S01]  /*12b90*/  STS.64 [R18], R44 ;  /* 0x0000002c12007388 */ /* 0x000fe20000000a00 */
[----:B------:R-:W-:Y:S01]  /*12ba0*/  LOP3.LUT R35, R35, 0xffffffe0, RZ, 0xc0, !PT ;  /* 0xffffffe023237812 */ /* 0x000fe200078ec0ff */
[----:B-1----:R-:W-:Y:S01]  /*12bb0*/  @P3 FMUL.FTZ R2, R2, 0.69314718246459960938 ;  /* 0x3f31721802023820 */ /* 0x002fe20000410000 */
[----:B------:R-:W-:Y:S01]  /*12bc0*/  IADD3 R9, -R9, R0, RZ ;  /* 0x0000000009097210 */ /* 0x000fe20007ffe1ff */
[----:B------:R-:W-:Y:S01]  /*12bd0*/  STS.64 [R18+0x800], R46 ;  /* 0x0008002e12007388 */ /* 0x000fe20000000a00 */
[----:B------:R-:W-:-:S02]  /*12be0*/  IADD3 R35, -R35, R10, RZ ;  /* 0x0000000a23237210 */ /* 0x000fc40007ffe1ff */
[----:B------:R-:W1:Y:S01]  /*12bf0*/  @P3 LDC R10, c[0x0][0x2e8] ;  /* 0x0000ba00ff0a3b82 */ /* 0x000e620000000800 */
[----:B------:R-:W-:Y:S01]  /*12c00*/  STS.64 [R5], R48 ;  /* 0x0000003005007388 */ /* 0x000fe20000000a00 */
[----:B------:R-:W-:Y:S02]  /*12c10*/  LOP3.LUT P0, RZ, R9, 0x3, RZ, 0xc0, !PT ;  /* 0x0000000309ff7812 */ /* 0x000fe4000780c0ff */
[----:B------:R-:W-:Y:S01]  /*12c20*/  SHF.R.S32.HI R32, RZ, 0x1f, R35 ;  /* 0x0000001fff207819 */ /* 0x000fe20000011423 */
[----:B------:R-:W-:Y:S01]  /*12c30*/  STS.64 [R5+0x800], R50 ;  /* 0x0008003205007388 */ /* 0x000fe20000000a00 */
[----:B------:R-:W-:Y:S02]  /*12c40*/  MOV R9, 0xff800000 ;  /* 0xff80000000097802 */ /* 0x000fe40000000f00 */
[----:B------:R-:W-:Y:S01]  /*12c50*/  LEA.HI R32, R32, R35, RZ, 0x2 ;  /* 0x0000002320207211 */ /* 0x000fe200078f10ff */
[----:B------:R-:W-:Y:S03]  /*12c60*/  STS.64 [R17], R52 ;  /* 0x0000003411007388 */ /* 0x000fe60000000a00 */
[----:B------:R-:W-:Y:S01]  /*12c70*/  SHF.R.S32.HI R35, RZ, 0x2, R32 ;  /* 0x00000002ff237819 */ /* 0x000fe20000011420 */
[----:B------:R-:W-:Y:S01]  /*12c80*/  STS.64 [R17+0x800], R54 ;  /* 0x0008003611007388 */ /* 0x000fe20000000a00 */
[----:B------:R-:W-:-:S03]  /*12c90*/  MOV R32, 0xff800000 ;  /* 0xff80000000207802 */ /* 0x000fc60000000f00 */
[----:B------:R-:W-:Y:S04]  /*12ca0*/  STS.64 [R19], R56 ;  /* 0x0000003813007388 */ /* 0x000fe80000000a00 */
[----:B------:R-:W-:Y:S01]  /*12cb0*/  STS.64 [R19+0x800], R58 ;  /* 0x0008003a13007388 */ /* 0x000fe20000000a00 */
[----:B-1----:R-:W-:-:S03]  /*12cc0*/  @P3 FFMA.FTZ R32, R3, R10, R2 ;  /* 0x0000000a03203223 */ /* 0x002fc60000010002 */
[----:B------:R-:W-:Y:S04]  /*12cd0*/  STS.64 [R7], R60 ;  /* 0x0000003c07007388 */ /* 0x000fe80000000a00 */
[----:B------:R-:W-:Y:S04]  /*12ce0*/  STS.64 [R7+0x800], R62 ;  /* 0x0008003e07007388 */ /* 0x000fe80000000a00 */
        /* <DEDUP_REMOVED lines=35> */
[----:B------:R1:W-:Y:S04]  /*12f20*/  STS.64 [R6+0xc800], R130 ;  /* 0x00c8008206007388 */ /* 0x0003e80000000a00 */
[----:B------:R-:W-:Y:S04]  /*12f30*/  STS.64 [R16+0xc000], R132 ;  /* 0x00c0008410007388 */ /* 0x000fe80000000a00 */
[----:B------:R-:W-:Y:S04]  /*12f40*/  STS.64 [R16+0xc800], R134 ;  /* 0x00c8008610007388 */ /* 0x000fe80000000a00 */
[----:B------:R-:W-:Y:S04]  /*12f50*/  STS.64 [R18+0xc000], R136 ;  /* 0x00c0008812007388 */ /* 0x000fe80000000a00 */
[----:B------:R-:W-:Y:S04]  /*12f60*/  STS.64 [R18+0xc800], R138 ;  /* 0x00c8008a12007388 */ /* 0x000fe80000000a00 */
[----:B------:R-:W-:Y:S04]  /*12f70*/  STS.64 [R5+0xc000], R140 ;  /* 0x00c0008c05007388 */ /* 0x000fe80000000a00 */
[----:B------:R3:W-:Y:S01]  /*12f80*/  STS.64 [R5+0xc800], R142 ;  /* 0x00c8008e05007388 */ /* 0x0007e20000000a00 */
[----:B-1----:R-:W-:-:S03]  /*12f90*/  LEA R6, R15, UR6, 0x2 ;  /* 0x000000060f067c11 */ /* 0x002fc6000f8e10ff */
[----:B------:R-:W-:Y:S01]  /*12fa0*/  STS.64 [R17+0xc000], R144 ;  /* 0x00c0009011007388 */ /* 0x000fe20000000a00 */
[----:B------:R-:W4:Y:S03]  /*12fb0*/  LDC.64 R14, c[0x0][0x2c0] ;  /* 0x0000b000ff0e7b82 */ /* 0x000f260000000a00 */
[----:B------:R-:W-:Y:S04]  /*12fc0*/  STS.64 [R17+0xc800], R146 ;  /* 0x00c8009211007388 */ /* 0x000fe80000000a00 */
[----:B------:R-:W-:Y:S04]  /*12fd0*/  STS.64 [R19+0xc000], R148 ;  /* 0x00c0009413007388 */ /* 0x000fe80000000a00 */
[----:B------:R-:W-:Y:S04]  /*12fe0*/  STS.64 [R19+0xc800], R150 ;  /* 0x00c8009613007388 */ /* 0x000fe80000000a00 */
[----:B------:R-:W-:Y:S04]  /*12ff0*/  STS.64 [R7+0xc000], R152 ;  /* 0x00c0009807007388 */ /* 0x000fe80000000a00 */
[----:B------:R1:W-:Y:S01]  /*13000*/  STS.64 [R7+0xc800], R154 ;  /* 0x00c8009a07007388 */ /* 0x0003e20000000a00 */
[----:B---3--:R-:W2:Y:S08]  /*13010*/  LDC R5, c[0x0][0x270] ;  /* 0x00009c00ff057b82 */ /* 0x008eb00000000800 */
[----:B------:R-:W-:Y:S01]  /*13020*/  BAR.SYNC.DEFER_BLOCKING 0x0 ;  /* 0x0000000000007b1d */ /* 0x000fe20000010000 */
[----:B----4-:R-:W-:-:S05]  /*13030*/  IMAD R14, R33, R14, UR13 ;  /* 0x0000000d210e7e24 */ /* 0x010fca000f8e020e */
[----:B------:R-:W3:Y:S01]  /*13040*/  S2R R11, SR_CTAID.X ;  /* 0x00000000000b7919 */ /* 0x000ee20000002500 */
[----:B-1----:R-:W-:Y:S01]  /*13050*/  SHF.R.S32.HI R7, RZ, 0x1f, R12 ;  /* 0x0000001fff077819 */ /* 0x002fe2000001140c */
[----:B------:R1:W4:Y:S03]  /*13060*/  LDS.128 R28, [R6+0x3800] ;  /* 0x00380000061c7984 */ /* 0x0003260000000c00 */
[----:B------:R-:W-:Y:S01]  /*13070*/  LEA.HI R34, R7, R12, RZ, 0x2 ;  /* 0x0000000c07227211 */ /* 0x000fe200078f10ff */
[----:B------:R1:W1:Y:S01]  /*13080*/  LDS.128 R24, [R6+0x7800] ;  /* 0x0078000006187984 */ /* 0x0002620000000c00 */
[----:B------:R-:W5:Y:S02]  /*13090*/  @P4 LDC R7, c[0x0][0x2e8] ;  /* 0x0000ba00ff074b82 */ /* 0x000f640000000800 */
[----:B------:R-:W-:Y:S01]  /*130a0*/  LOP3.LUT R37, R34, 0xffffffc, RZ, 0xc0, !PT ;  /* 0x0ffffffc22257812 */ /* 0x000fe200078ec0ff */
[----:B------:R1:W1:Y:S03]  /*130b0*/  LDS.128 R20, [R6+0xb800] ;  /* 0x00b8000006147984 */ /* 0x0002660000000c00 */
[----:B------:R-:W-:Y:S01]  /*130c0*/  IADD3 R0, R12, -R37, RZ ;  /* 0x800000250c007210 */ /* 0x000fe20007ffe0ff */
[----:B------:R1:W1:Y:S01]  /*130d0*/  LDS.128 R16, [R6+0xf800] ;  /* 0x00f8000006107984 */ /* 0x0002620000000c00 */
[----:B------:R-:W-:-:S02]  /*130e0*/  IADD3 R12, RZ, -UR13, RZ ;  /* 0x8000000dff0c7c10 */ /* 0x000fc4000fffe0ff */
[----:B------:R-:W-:Y:S02]  /*130f0*/  LEA R0, R0, R35, 0x4 ;  /* 0x0000002300007211 */ /* 0x000fe400078e20ff */
[----:B---3--:R-:W-:Y:S01]  /*13100*/  SHF.L.U32 R34, R11, 0x6, RZ ;  /* 0x000000060b227819 */ /* 0x008fe200000006ff */
[----:B--2---:R-:W-:Y:S02]  /*13110*/  IMAD R12, R5, R12, UR4 ;  /* 0x00000004050c7e24 */ /* 0x004fe4000f8e020c */
[----:B------:R-:W-:Y:S01]  /*13120*/  @P4 FMUL.FTZ R11, R4, 0.69314718246459960938 ;  /* 0x3f317218040b4820 */ /* 0x000fe20000410000 */
[----:B------:R-:W-:Y:S01]  /*13130*/  SHF.L.U32 R4, R13, 0x2, RZ ;  /* 0x000000020d047819 */ /* 0x000fe200000006ff */
[----:B------:R-:W-:-:S03]  /*13140*/  IMAD R12, R14, R5, R12 ;  /* 0x000000050e0c7224 */ /* 0x000fc600078e020c */
[----:B------:R-:W-:Y:S01]  /*13150*/  SHF.R.S32.HI R5, RZ, 0x1f, R4 ;  /* 0x0000001fff057819 */ /* 0x000fe20000011404 */
[----:B------:R-:W-:Y:S02]  /*13160*/  IMAD R15, R12, R15, R34 ;  /* 0x0000000f0c0f7224 */ /* 0x000fe400078e0222 */
[----:B-----5:R-:W-:Y:S01]  /*13170*/  @P4 FFMA.FTZ R9, R164, R7, R11 ;  /* 0x00000007a4094223 */ /* 0x020fe2000001000b */
[----:B-1--4-:R-:W-:Y:S06]  /*13180*/  @P0 BRA `(.L_x_1582) ;  /* 0x00000000002c0947 */ /* 0x012fec0003800000 */
[C---:B------:R-:W-:Y:S01]  /*13190*/  VIADD R3, R0.reuse, 0x8 ;  /* 0x0000000800037836 */ /* 0x040fe20000000000 */
[----:B------:R-:W-:Y:S01]  /*131a0*/  SHF.R.S32.HI R10, RZ, 0x1f, R0 ;  /* 0x0000001fff0a7819 */ /* 0x000fe20000011400 */
[----:B------:R-:W-:Y:S01]  /*131b0*/  ULDC.64 UR6, c[0x0][0x2b8] ;  /* 0x0000ae0000067ab9 */ /* 0x000fe20000000a00 */
[----:B------:R-:W-:Y:S02]  /*131c0*/  IADD3 R2, P0, R15, R0, RZ ;  /* 0x000000000f027210 */ /* 0x000fe40007f1e0ff */
[----:B------:R-:W-:Y:S02]  /*131d0*/  ISETP.GE.AND P2, PT, R0, UR5, PT ;  /* 0x0000000500007c0c */ /* 0x000fe4000bf46270 */
[----:B------:R-:W-:Y:S02]  /*131e0*/  ISETP.GE.AND P1, PT, R3, UR5, PT ;  /* 0x0000000503007c0c */ /* 0x000fe4000bf26270 */
[----:B------:R-:W-:Y:S02]  /*131f0*/  LEA.HI.X.SX32 R3, R15, R10, 0x1, P0 ;  /* 0x0000000a0f037211 */ /* 0x000fe400000f0eff */
[----:B------:R-:W-:-:S04]  /*13200*/  LEA R10, P0, R2, UR6, 0x2 ;  /* 0x00000006020a7c11 */ /* 0x000fc8000f8010ff */
[----:B------:R-:W-:-:S05]  /*13210*/  LEA.HI.X R11, R2, UR7, R3, 0x2, P0 ;  /* 0x00000007020b7c11 */ /* 0x000fca00080f1403 */
[----:B------:R1:W-:Y:S04]  /*13220*/  @!P2 STG.E desc[UR22][R10.64], R9 ;  /* 0x000000090a00a986 */ /* 0x0003e8000c101916 */
[----:B------:R1:W-:Y:S02]  /*13230*/  @!P1 STG.E desc[UR22][R10.64+0x20], R32 ;  /* 0x000020200a009986 */ /* 0x0003e4000c101916 */
.L_x_1582:
[----:B------:R-:W-:Y:S05]  /*13240*/  BSYNC B0 ;  /* 0x0000000000007941 */ /* 0x000fea0003800000 */
.L_x_1581:
[----:B------:R-:W-:Y:S01]  /*13250*/  ULDC UR4, c[0x0][0x2dc] ;  /* 0x0000b70000047ab9 */ /* 0x000fe20000000800 */
[C---:B------:R-:W-:Y:S01]  /*13260*/  VIADD R0, R8.reuse, 0x18 ;  /* 0x0000001808007836 */ /* 0x040fe20000000000 */
[----:B------:R-:W-:Y:S01]  /*13270*/  ULDC.64 UR6, c[0x0][0x288] ;  /* 0x0000a20000067ab9 */ /* 0x000fe20000000a00 */
[----:B-1----:R-:W-:Y:S01]  /*13280*/  IMAD.WIDE R10, R8, 0x100, R4 ;  /* 0x00000100080a7825 */ /* 0x002fe200078e0204 */
[----:B------:R1:W2:Y:S01]  /*13290*/  LDS.128 R36, [R6] ;  /* 0x0000000006247984 */ /* 0x0002a20000000c00 */
[----:B------:R-:W-:Y:S01]  /*132a0*/  BSSY B0, `(.L_x_1583) ;  /* 0x0000024000007945 */ /* 0x000fe20003800000 */
[----:B------:R-:W-:Y:S01]  /*132b0*/  ISETP.GE.AND P2, PT, R0, UR5, PT ;  /* 0x0000000500007c0c */ /* 0x000fe2000bf46270 */
[----:B------:R-:W-:Y:S01]  /*132c0*/  IMAD R15, R15, UR4, RZ ;  /* 0x000000040f0f7c24 */ /* 0x000fe2000f8e02ff */
[----:B------:R1:W3:Y:S01]  /*132d0*/  LDS.128 R32, [R6+0x4000] ;  /* 0x0040000006207984 */ /* 0x0002e20000000c00 */
[C---:B------:R-:W-:Y:S02]  /*132e0*/  VIADD R3, R8.reuse, 0x8 ;  /* 0x0000000808037836 */ /* 0x040fe40000000000 */
[C---:B------:R-:W-:Y:S01]  /*132f0*/  VIADD R0, R8.reuse, 0x20 ;  /* 0x0000002008007836 */ /* 0x040fe20000000000 */
[----:B------:R-:W-:Y:S01]  /*13300*/  IADD3 R10, P3, R15, R10, RZ ;  /* 0x0000000a0f0a7210 */ /* 0x000fe20007f7e0ff */
[----:B------:R-:W-:Y:S01]  /*13310*/  VIADD R2, R8, 0x10 ;  /* 0x0000001008027836 */ /* 0x000fe20000000000 */
[----:B------:R-:W-:-:S02]  /*13320*/  ISETP.GE.AND P0, PT, R3, UR5, PT ;  /* 0x0000000503007c0c */ /* 0x000fc4000bf06270 */
[----:B------:R-:W-:Y:S02]  /*13330*/  LEA.HI.X.SX32 R3, R15, R11, 0x1, P3 ;  /* 0x0000000b0f037211 */ /* 0x000fe400018f0eff */
[----:B------:R-:W-:Y:S01]  /*13340*/  ISETP.GE.AND P3, PT, R0, UR5, PT ;  /* 0x0000000500007c0c */ /* 0x000fe2000bf66270 */
[----:B------:R-:W-:Y:S01]  /*13350*/  VIADD R0, R8, 0x30 ;  /* 0x0000003008007836 */ /* 0x000fe20000000000 */
[----:B------:R-:W-:Y:S01]  /*13360*/  LEA R40, P4, R10, UR6, 0x2 ;  /* 0x000000060a287c11 */ /* 0x000fe2000f8810ff */
[----:B------:R1:W4:Y:S01]  /*13370*/  LDS.128 R12, [R6+0x8000] ;  /* 0x00800000060c7984 */ /* 0x0003220000000c00 */
[----:B------:R-:W-:Y:S01]  /*13380*/  ISETP.GE.AND P1, PT, R2, UR5, PT ;  /* 0x0000000502007c0c */ /* 0x000fe2000bf26270 */
[----:B------:R-:W-:Y:S01]  /*13390*/  VIADD R2, R8, 0x28 ;  /* 0x0000002808027836 */ /* 0x000fe20000000000 */
[----:B------:R-:W-:Y:S01]  /*133a0*/  LEA.HI.X R41, R10, UR7, R3, 0x2, P4 ;  /* 0x000000070a297c11 */ /* 0x000fe2000a0f1403 */
[----:B------:R-:W-:Y:S01]  /*133b0*/  VIADD R3, R4, 0x40 ;  /* 0x0000004004037836 */ /* 0x000fe20000000000 */
[----:B------:R-:W-:Y:S01]  /*133c0*/  ISETP.GE.AND P5, PT, R0, UR5, PT ;  /* 0x0000000500007c0c */ /* 0x000fe2000bfa6270 */
[C---:B------:R-:W-:Y:S01]  /*133d0*/  VIADD R0, R8.reuse, 0x38 ;  /* 0x0000003808007836 */ /* 0x040fe20000000000 */
[----:B------:R-:W-:-:S02]  /*133e0*/  ISETP.GE.AND P4, PT, R8, UR5, PT ;  /* 0x0000000508007c0c */ /* 0x000fc4000bf86270 */
[----:B------:R1:W1:Y:S01]  /*133f0*/  LDS.128 R8, [R6+0xc000] ;  /* 0x00c0000006087984 */ /* 0x0002620000000c00 */
[----:B------:R-:W-:-:S10]  /*13400*/  ISETP.GE.AND P6, PT, R2, UR5, PT ;  /* 0x0000000502007c0c */ /* 0x000fd4000bfc6270 */
[----:B------:R-:W-:Y:S05]  /*13410*/  @P4 BRA `(.L_x_1584) ;  /* 0x0000000000304947 */ /* 0x000fea0003800000 */
[----:B------:R-:W-:Y:S01]  /*13420*/  ULDC UR4, c[0x0][0x2d0] ;  /* 0x0000b40000047ab9 */ /* 0x000fe20000000800 */
[----:B------:R-:W-:Y:S01]  /*13430*/  VIADD R2, R3, 0x40 ;  /* 0x0000004003027836 */ /* 0x000fe20000000000 */
[----:B------:R-:W-:-:S13]  /*13440*/  ISETP.GE.AND P4, PT, R4, UR4, PT ;  /* 0x0000000404007c0c */ /* 0x000fda000bf86270 */
[----:B--2---:R2:W-:Y:S04]  /*13450*/  @!P4 STG.E.64 desc[UR22][R40.64], R36 ;  /* 0x000000242800c986 */ /* 0x0045e8000c101b16 */
[----:B------:R2:W-:Y:S01]  /*13460*/  @!P4 STG.E.64 desc[UR22][R40.64+0x8], R38 ;  /* 0x000008262800c986 */ /* 0x0005e2000c101b16 */
[----:B------:R-:W-:-:S13]  /*13470*/  ISETP.GE.AND P4, PT, R3, UR4, PT ;  /* 0x0000000403007c0c */ /* 0x000fda000bf86270 */
[----:B---3--:R2:W-:Y:S01]  /*13480*/  @!P4 STG.E.128 desc[UR22][R40.64+0x100], R32 ;  /* 0x000100202800c986 */ /* 0x0085e2000c101d16 */
[----:B------:R-:W-:Y:S01]  /*13490*/  ISETP.GE.AND P4, PT, R2, UR4, PT ;  /* 0x0000000402007c0c */ /* 0x000fe2000bf86270 */
[----:B------:R-:W-:-:S12]  /*134a0*/  VIADD R2, R3, 0x80 ;  /* 0x0000008003027836 */ /* 0x000fd80000000000 */
[----:B----4-:R2:W-:Y:S01]  /*134b0*/  @!P4 STG.E.128 desc[UR22][R40.64+0x200], R12 ;  /* 0x0002000c2800c986 */ /* 0x0105e2000c101d16 */
[----:B------:R-:W-:-:S13]  /*134c0*/  ISETP.GE.AND P4, PT, R2, UR4, PT ;  /* 0x0000000402007c0c */ /* 0x000fda000bf86270 */
[----:B-1----:R2:W-:Y:S02]  /*134d0*/  @!P4 STG.E.128 desc[UR22][R40.64+0x300], R8 ;  /* 0x000300082800c986 */ /* 0x0025e4000c101d16 */
.L_x_1584:
[----:B------:R-:W-:Y:S05]  /*134e0*/  BSYNC B0 ;  /* 0x0000000000007941 */ /* 0x000fea0003800000 */
.L_x_1583:
[----:B--2---:R2:W2:Y:S01]  /*134f0*/  LDS.128 R36, [R6+0x800] ;  /* 0x0008000006247984 */ /* 0x0044a20000000c00 */
[----:B------:R-:W-:Y:S01]  /*13500*/  BSSY B0, `(.L_x_1585) ;  /* 0x0000011000007945 */ /* 0x000fe20003800000 */
[----:B------:R-:W-:Y:S02]  /*13510*/  ISETP.GE.AND P4, PT, R0, UR5, PT ;  /* 0x0000000500007c0c */ /* 0x000fe4000bf86270 */
[----:B---3--:R3:W2:Y:S04]  /*13520*/  LDS.128 R32, [R6+0x4800] ;  /* 0x0048000006207984 */ /* 0x0086a80000000c00 */
[----:B----4-:R3:W4:Y:S04]  /*13530*/  LDS.128 R12, [R6+0x8800] ;  /* 0x00880000060c7984 */ /* 0x0107280000000c00 */
[----:B-1----:R3:W1:Y:S01]  /*13540*/  LDS.128 R8, [R6+0xc800] ;  /* 0x00c8000006087984 */ /* 0x0026620000000c00 */
[----:B------:R-:W-:Y:S05]  /*13550*/  @P0 BRA `(.L_x_1586) ;  /* 0x00000000002c0947 */ /* 0x000fea0003800000 */
[----:B------:R-:W-:Y:S01]  /*13560*/  ULDC UR4, c[0x0][0x2d0] ;  /* 0x0000b40000047ab9 */ /* 0x000fe20000000800 */
[----:B------:R-:W-:Y:S01]  /*13570*/  VIADD R0, R3, 0x40 ;  /* 0x0000004003007836 */ /* 0x000fe20000000000 */
[----:B------:R-:W-:-:S13]  /*13580*/  ISETP.GE.AND P0, PT, R4, UR4, PT ;  /* 0x0000000404007c0c */ /* 0x000fda000bf06270 */
[----:B--2---:R2:W-:Y:S01]  /*13590*/  @!P0 STG.E.128 desc[UR22][R40.64+0x2000], R36 ;  /* 0x0020002428008986 */ /* 0x0045e2000c101d16 */
[----:B------:R-:W-:-:S13]  /*135a0*/  ISETP.GE.AND P0, PT, R3, UR4, PT ;  /* 0x0000000403007c0c */ /* 0x000fda000bf06270 */
[----:B------:R2:W-:Y:S01]  /*135b0*/  @!P0 STG.E.128 desc[UR22][R40.64+0x2100], R32 ;  /* 0x0021002028008986 */ /* 0x0005e2000c101d16 */
[----:B------:R-:W-:Y:S01]  /*135c0*/  ISETP.GE.AND P0, PT, R0, UR4, PT ;  /* 0x0000000400007c0c */ /* 0x000fe2000bf06270 */
[----:B------:R-:W-:-:S12]  /*135d0*/  VIADD R0, R3, 0x80 ;  /* 0x0000008003007836 */ /* 0x000fd80000000000 */
[----:B----4-:R2:W-:Y:S01]  /*135e0*/  @!P0 STG.E.128 desc[UR22][R40.64+0x2200], R12 ;  /* 0x0022000c28008986 */ /* 0x0105e2000c101d16 */
[----:B------:R-:W-:-:S13]  /*135f0*/  ISETP.GE.AND P0, PT, R0, UR4, PT ;  /* 0x0000000400007c0c */ /* 0x000fda000bf06270 */
[----:B-1----:R2:W-:Y:S02]  /*13600*/  @!P0 STG.E.128 desc[UR22][R40.64+0x2300], R8 ;  /* 0x0023000828008986 */ /* 0x0025e4000c101d16 */
.L_x_1586:
[----:B------:R-:W-:Y:S05]  /*13610*/  BSYNC B0 ;  /* 0x0000000000007941 */ /* 0x000fea0003800000 */
.L_x_1585:
[----:B--2---:R2:W2:Y:S01]  /*13620*/  LDS.128 R36, [R6+0x1000] ;  /* 0x0010000006247984 */ /* 0x0044a20000000c00 */
[----:B------:R-:W-:Y:S03]  /*13630*/  BSSY B0, `(.L_x_1587) ;  /* 0x0000010000007945 */ /* 0x000fe60003800000 */
[----:B------:R2:W2:Y:S04]  /*13640*/  LDS.128 R32, [R6+0x5000] ;  /* 0x0050000006207984 */ /* 0x0004a80000000c00 */
[----:B----4-:R4:W2:Y:S04]  /*13650*/  LDS.128 R12, [R6+0x9000] ;  /* 0x00900000060c7984 */ /* 0x0108a80000000c00 */
[----:B-1----:R4:W1:Y:S01]  /*13660*/  LDS.128 R8, [R6+0xd000] ;  /* 0x00d0000006087984 */ /* 0x0028620000000c00 */
[----:B------:R-:W-:Y:S05]  /*13670*/  @P1 BRA `(.L_x_1588) ;  /* 0x00000000002c1947 */ /* 0x000fea0003800000 */
[----:B------:R-:W-:Y:S01]  /*13680*/  ULDC UR4, c[0x0][0x2d0] ;  /* 0x0000b40000047ab9 */ /* 0x000fe20000000800 */
[C---:B------:R-:W-:Y:S01]  /*13690*/  VIADD R2, R3.reuse, 0x40 ;  /* 0x0000004003027836 */ /* 0x040fe20000000000 */
[----:B------:R-:W-:Y:S01]  /*136a0*/  ISETP.GE.AND P1, PT, R4, UR4, PT ;  /* 0x0000000404007c0c */ /* 0x000fe2000bf26270 */
[C---:B------:R-:W-:Y:S01]  /*136b0*/  VIADD R0, R3.reuse, 0x80 ;  /* 0x0000008003007836 */ /* 0x040fe20000000000 */
[----:B------:R-:W-:-:S11]  /*136c0*/  ISETP.GE.AND P0, PT, R3, UR4, PT ;  /* 0x0000000403007c0c */ /* 0x000fd6000bf06270 */
[----:B--2---:R2:W-:Y:S01]  /*136d0*/  @!P1 STG.E.128 desc[UR22][R40.64+0x4000], R36 ;  /* 0x0040002428009986 */ /* 0x0045e2000c101d16 */
[----:B------:R-:W-:-:S03]  /*136e0*/  ISETP.GE.AND P1, PT, R2, UR4, PT ;  /* 0x0000000402007c0c */ /* 0x000fc6000bf26270 */
[----:B------:R2:W-:Y:S01]  /*136f0*/  @!P0 STG.E.128 desc[UR22][R40.64+0x4100], R32 ;  /* 0x0041002028008986 */ /* 0x0005e2000c101d16 */
[----:B------:R-:W-:-:S09]  /*13700*/  ISETP.GE.AND P0, PT, R0, UR4, PT ;  /* 0x0000000400007c0c */ /* 0x000fd2000bf06270 */
[----:B------:R2:W-:Y:S04]  /*13710*/  @!P1 STG.E.128 desc[UR22][R40.64+0x4200], R12 ;  /* 0x0042000c28009986 */ /* 0x0005e8000c101d16 */
[----:B-1----:R2:W-:Y:S02]  /*13720*/  @!P0 STG.E.128 desc[UR22][R40.64+0x4300], R8 ;  /* 0x0043000828008986 */ /* 0x0025e4000c101d16 */
.L_x_1588:
[----:B------:R-:W-:Y:S05]  /*13730*/  BSYNC B0 ;  /* 0x0000000000007941 */ /* 0x000fea0003800000 */
.L_x_1587:
[----:B--2---:R2:W2:Y:S01]  /*13740*/  LDS.128 R36, [R6+0x1800] ;  /* 0x0018000006247984 */ /* 0x0044a20000000c00 */
[----:B------:R-:W-:Y:S03]  /*13750*/  BSSY B0, `(.L_x_1589) ;  /* 0x0000010000007945 */ /* 0x000fe60003800000 */
[----:B------:R2:W2:Y:S04]  /*13760*/  LDS.128 R32, [R6+0x5800] ;  /* 0x0058000006207984 */ /* 0x0004a80000000c00 */
[----:B------:R2:W2:Y:S04]  /*13770*/  LDS.128 R12, [R6+0x9800] ;  /* 0x00980000060c7984 */ /* 0x0004a80000000c00 */
[----:B-1----:R1:W1:Y:S01]  /*13780*/  LDS.128 R8, [R6+0xd800] ;  /* 0x00d8000006087984 */ /* 0x0022620000000c00 */
[----:B------:R-:W-:Y:S05]  /*13790*/  @P2 BRA `(.L_x_1590) ;  /* 0x00000000002c2947 */ /* 0x000fea0003800000 */
[----:B------:R-:W-:Y:S01]  /*137a0*/  ULDC UR4, c[0x0][0x2d0] ;  /* 0x0000b40000047ab9 */ /* 0x000fe20000000800 */
[C---:B------:R-:W-:Y:S01]  /*137b0*/  VIADD R2, R3.reuse, 0x40 ;  /* 0x0000004003027836 */ /* 0x040fe20000000000 */
[----:B------:R-:W-:Y:S01]  /*137c0*/  ISETP.GE.AND P0, PT, R4, UR4, PT ;  /* 0x0000000404007c0c */ /* 0x000fe2000bf06270 */
[C---:B------:R-:W-:Y:S01]  /*137d0*/  VIADD R0, R3.reuse, 0x80 ;  /* 0x0000008003007836 */ /* 0x040fe20000000000 */
[----:B------:R-:W-:Y:S02]  /*137e0*/  ISETP.GE.AND P2, PT, R3, UR4, PT ;  /* 0x0000000403007c0c */ /* 0x000fe4000bf46270 */
[----:B------:R-:W-:-:S09]  /*137f0*/  ISETP.GE.AND P1, PT, R2, UR4, PT ;  /* 0x0000000402007c0c */ /* 0x000fd2000bf26270 */
[----:B--2---:R2:W-:Y:S01]  /*13800*/  @!P0 STG.E.128 desc[UR22][R40.64+0x6000], R36 ;  /* 0x0060002428008986 */ /* 0x0045e2000c101d16 */
[----:B------:R-:W-:-:S03]  /*13810*/  ISETP.GE.AND P0, PT, R0, UR4, PT ;  /* 0x0000000400007c0c */ /* 0x000fc6000bf06270 */
[----:B------:R2:W-:Y:S04]  /*13820*/  @!P2 STG.E.128 desc[UR22][R40.64+0x6100], R32 ;  /* 0x006100202800a986 */ /* 0x0005e8000c101d16 */
[----:B------:R2:W-:Y:S06]  /*13830*/  @!P1 STG.E.128 desc[UR22][R40.64+0x6200], R12 ;  /* 0x0062000c28009986 */ /* 0x0005ec000c101d16 */
[----:B-1----:R2:W-:Y:S02]  /*13840*/  @!P0 STG.E.128 desc[UR22][R40.64+0x6300], R8 ;  /* 0x0063000828008986 */ /* 0x0025e4000c101d16 */
.L_x_1590:
[----:B------:R-:W-:Y:S05]  /*13850*/  BSYNC B0 ;  /* 0x0000000000007941 */ /* 0x000fea0003800000 */
.L_x_1589:
[----:B--2---:R2:W2:Y:S01]  /*13860*/  LDS.128 R36, [R6+0x2000] ;  /* 0x0020000006247984 */ /* 0x0044a20000000c00 */
[----:B------:R-:W-:Y:S03]  /*13870*/  BSSY B0, `(.L_x_1591) ;  /* 0x0000010000007945 */ /* 0x000fe60003800000 */
[----:B------:R2:W2:Y:S04]  /*13880*/  LDS.128 R32, [R6+0x6000] ;  /* 0x0060000006207984 */ /* 0x0004a80000000c00 */
[----:B------:R2:W2:Y:S04]  /*13890*/  LDS.128 R12, [R6+0xa000] ;  /* 0x00a00000060c7984 */ /* 0x0004a80000000c00 */
[----:B-1----:R1:W1:Y:S01]  /*138a0*/  LDS.128 R8, [R6+0xe000] ;  /* 0x00e0000006087984 */ /* 0x0022620000000c00 */
[----:B------:R-:W-:Y:S05]  /*138b0*/  @P3 BRA `(.L_x_1592) ;  /* 0x00000000002c3947 */ /* 0x000fea0003800000 */
[C---:B------:R-:W-:Y:S01]  /*138c0*/  VIADD R2, R3.reuse, 0x40 ;  /* 0x0000004003027836 */ /* 0x040fe20000000000 */
[----:B------:R-:W-:Y:S01]  /*138d0*/  ULDC UR4, c[0x0][0x2d0] ;  /* 0x0000b40000047ab9 */ /* 0x000fe20000000800 */
[C---:B------:R-:W-:Y:S01]  /*138e0*/  VIADD R0, R3.reuse, 0x80 ;  /* 0x0000008003007836 */ /* 0x040fe20000000000 */
[----:B------:R-:W-:Y:S02]  /*138f0*/  ISETP.GE.AND P3, PT, R4, UR4, PT ;  /* 0x0000000404007c0c */ /* 0x000fe4000bf66270 */
[----:B------:R-:W-:Y:S02]  /*13900*/  ISETP.GE.AND P2, PT, R3, UR4, PT ;  /* 0x0000000403007c0c */ /* 0x000fe4000bf46270 */
[----:B------:R-:W-:Y:S02]  /*13910*/  ISETP.GE.AND P1, PT, R2, UR4, PT ;  /* 0x0000000402007c0c */ /* 0x000fe4000bf26270 */
[----:B------:R-:W-:-:S07]  /*13920*/  ISETP.GE.AND P0, PT, R0, UR4, PT ;  /* 0x0000000400007c0c */ /* 0x000fce000bf06270 */
[----:B--2---:R2:W-:Y:S04]  /*13930*/  @!P3 STG.E.128 desc[UR22][R40.64+0x8000], R36 ;  /* 0x008000242800b986 */ /* 0x0045e8000c101d16 */
[----:B------:R2:W-:Y:S04]  /*13940*/  @!P2 STG.E.128 desc[UR22][R40.64+0x8100], R32 ;  /* 0x008100202800a986 */ /* 0x0005e8000c101d16 */
[----:B------:R2:W-:Y:S04]  /*13950*/  @!P1 STG.E.128 desc[UR22][R40.64+0x8200], R12 ;  /* 0x0082000c28009986 */ /* 0x0005e8000c101d16 */
[----:B-1----:R2:W-:Y:S02]  /*13960*/  @!P0 STG.E.128 desc[UR22][R40.64+0x8300], R8 ;  /* 0x0083000828008986 */ /* 0x0025e4000c101d16 */
.L_x_1592:
[----:B------:R-:W-:Y:S05]  /*13970*/  BSYNC B0 ;  /* 0x0000000000007941 */ /* 0x000fea0003800000 */
.L_x_1591:
        /* <DEDUP_REMOVED lines=17> */
.L_x_1594:
[----:B------:R-:W-:Y:S05]  /*13a90*/  BSYNC B0 ;  /* 0x0000000000007941 */ /* 0x000fea0003800000 */
.L_x_1593:
[----:B--2---:R2:W2:Y:S01]  /*13aa0*/  LDS.128 R32, [R6+0x3000] ;  /* 0x0030000006207984 */ /* 0x0044a20000000c00 */
[----:B------:R-:W-:Y:S03]  /*13ab0*/  BSSY B0, `(.L_x_1595) ;  /* 0x0000010000007945 */ /* 0x000fe60003800000 */
[----:B------:R2:W2:Y:S04]  /*13ac0*/  LDS.128 R12, [R6+0x7000] ;  /* 0x00700000060c7984 */ /* 0x0004a80000000c00 */
[----:B-1----:R1:W1:Y:S04]  /*13ad0*/  LDS.128 R8, [R6+0xb000] ;  /* 0x00b0000006087984 */ /* 0x0022680000000c00 */
[----:B------:R1:W1:Y:S01]  /*13ae0*/  LDS.128 R36, [R6+0xf000] ;  /* 0x00f0000006247984 */ /* 0x0002620000000c00 */
        /* <DEDUP_REMOVED lines=10> */
[----:B-1----:R2:W-:Y:S04]  /*13b90*/  @!P1 STG.E.128 desc[UR22][R40.64+0xc200], R8 ;  /* 0x00c2000828009986 */ /* 0x0025e8000c101d16 */
[----:B------:R2:W-:Y:S02]  /*13ba0*/  @!P0 STG.E.128 desc[UR22][R40.64+0xc300], R36 ;  /* 0x00c3002428008986 */ /* 0x0005e4000c101d16 */
.L_x_1596:
[----:B------:R-:W-:Y:S05]  /*13bb0*/  BSYNC B0 ;  /* 0x0000000000007941 */ /* 0x000fea0003800000 */
.L_x_1595:
[----:B------:R-:W-:Y:S05]  /*13bc0*/  @P4 EXIT ;  /* 0x000000000000494d */ /* 0x000fea0003800000 */
[----:B------:R-:W-:Y:S01]  /*13bd0*/  ULDC UR4, c[0x0][0x2d0] ;  /* 0x0000b40000047ab9 */ /* 0x000fe20000000800 */
[C---:B------:R-:W-:Y:S01]  /*13be0*/  VIADD R0, R3.reuse, 0x40 ;  /* 0x0000004003007836 */ /* 0x040fe20000000000 */
[C---:B------:R-:W-:Y:S01]  /*13bf0*/  ISETP.GE.AND P2, PT, R3.reuse, UR4, PT ;  /* 0x0000000403007c0c */ /* 0x040fe2000bf46270 */
[----:B------:R-:W-:Y:S01]  /*13c00*/  VIADD R3, R3, 0x80 ;  /* 0x0000008003037836 */ /* 0x000fe20000000000 */
[----:B------:R-:W-:Y:S02]  /*13c10*/  ISETP.GE.AND P3, PT, R4, UR4, PT ;  /* 0x0000000404007c0c */ /* 0x000fe4000bf66270 */
[----:B------:R-:W-:Y:S02]  /*13c20*/  ISETP.GE.AND P1, PT, R0, UR4, PT ;  /* 0x0000000400007c0c */ /* 0x000fe4000bf26270 */
[----:B------:R-:W-:-:S07]  /*13c30*/  ISETP.GE.AND P0, PT, R3, UR4, PT ;  /* 0x0000000403007c0c */ /* 0x000fce000bf06270 */
[----:B------:R1:W-:Y:S04]  /*13c40*/  @!P2 STG.E.128 desc[UR22][R40.64+0xe100], R24 ;  /* 0x00e100182800a986 */ /* 0x0003e8000c101d16 */
[----:B------:R1:W-:Y:S04]  /*13c50*/  @!P3 STG.E.128 desc[UR22][R40.64+0xe000], R28 ;  /* 0x00e0001c2800b986 */ /* 0x0003e8000c101d16 */
[----:B------:R1:W-:Y:S01]  /*13c60*/  @!P1 STG.E.128 desc[UR22][R40.64+0xe200], R20 ;  /* 0x00e2001428009986 */ /* 0x0003e2000c101d16 */
[----:B------:R-:W-:Y:S05]  /*13c70*/  @P0 EXIT ;  /* 0x000000000000094d */ /* 0x000fea0003800000 */
[----:B------:R-:W-:Y:S01]  /*13c80*/  STG.E.128 desc[UR22][R40.64+0xe300], R16 ;  /* 0x00e3001028007986 */ /* 0x000fe2000c101d16 */
[----:B------:R-:W-:Y:S05]  /*13c90*/  EXIT ;  /* 0x000000000000794d */ /* 0x000fea0003800000 */
.L_x_1597:
        /* <DEDUP_REMOVED lines=14> */
.L_x_4984:


//--------------------- .text._ZN5flash24flash_fwd_splitkv_kernelI23Flash_fwd_kernel_traitsILi256ELi64ELi64ELi4ELb0ELb0EN7cutlass10bfloat16_tE19Flash_kernel_traitsILi256ELi64ELi64ELi4ES3_EELb1ELb0ELb0ELb0ELb0ELb1ELb1ELb0EEEvNS_16Flash_fwd_paramsE --------------------------
	.section	.text._ZN5flash24flash_fwd_splitkv_kernelI23Flash_fwd_kernel_traitsILi256ELi64ELi64ELi4ELb0ELb0EN7cutlass10bfloat16_tE19Flash_kernel_traitsILi256ELi64ELi64ELi4ES3_EELb1ELb0ELb0ELb0ELb0ELb1ELb1ELb0EEEvNS_16Flash_fwd_paramsE,"ax",@progbits
	.align	128
        .global         _ZN5flash24flash_fwd_splitkv_kernelI23Flash_fwd_kernel_traitsILi256ELi64ELi64ELi4ELb0ELb0EN7cutlass10bfloat16_tE19Flash_kernel_traitsILi256ELi64ELi64ELi4ES3_EELb1ELb0ELb0ELb0ELb0ELb1ELb1ELb0EEEvNS_16Flash_fwd_paramsE
        .type           _ZN5flash24flash_fwd_splitkv_kernelI23Flash_fwd_kernel_traitsILi256ELi64ELi64ELi4ELb0ELb0EN7cutlass10bfloat16_tE19Flash_kernel_traitsILi256ELi64ELi64ELi4ES3_EELb1ELb0ELb0ELb0ELb0ELb1ELb1ELb0EEEvNS_16Flash_fwd_paramsE,@function
        .size           _ZN5flash24flash_fwd_splitkv_kernelI23Flash_fwd_kernel_traitsILi256ELi64ELi64ELi4ELb0ELb0EN7cutlass10bfloat16_tE19Flash_kernel_traitsILi256ELi64ELi64ELi4ES3_EELb1ELb0ELb0ELb0ELb0ELb1ELb1ELb0EEEvNS_16Flash_fwd_paramsE,(.L_x_4985 - _ZN5flash24flash_fwd_splitkv_kernelI23Flash_fwd_kernel_traitsILi256ELi64ELi64ELi4ELb0ELb0EN7cutlass10bfloat16_tE19Flash_kernel_traitsILi256ELi64ELi64ELi4ES3_EELb1ELb0ELb0ELb0ELb0ELb1ELb1ELb0EEEvNS_16Flash_fwd_paramsE)
        .other          _ZN5flash24flash_fwd_splitkv_kernelI23Flash_fwd_kernel_traitsILi256ELi64ELi64ELi4ELb0ELb0EN7cutlass10bfloat16_tE19Flash_kernel_traitsILi256ELi64ELi64ELi4ES3_EELb1ELb0ELb0ELb0ELb0ELb1ELb1ELb0EEEvNS_16Flash_fwd_paramsE,@"STO_CUDA_ENTRY STV_DEFAULT"
_ZN5flash24flash_fwd_splitkv_kernelI23Flash_fwd_kernel_traitsILi256ELi64ELi64ELi4ELb0ELb0EN7cutlass10bfloat16_tE19Flash_kernel_traitsILi256ELi64ELi64ELi4ES3_EELb1ELb0ELb0ELb0ELb0ELb1ELb1ELb0EEEvNS_16Flash_fwd_paramsE:
.text._ZN5flash24flash_fwd_splitkv_kernelI23Flash_fwd_kernel_traitsILi256ELi64ELi64ELi4ELb0ELb0EN7cutlass10bfloat16_tE19Flash_kernel_traitsILi256ELi64ELi64ELi4ES3_EELb1ELb0ELb0ELb0ELb0ELb1ELb1ELb0EEEvNS_16Flash_fwd_paramsE:
        /* <DEDUP_REMOVED lines=76> */
.L_x_1598:
[----:B------:R-:W-:-:S04]  /*04c0*/  ULDC UR8, c[0x0][0x2c8] ;  /* 0x0000b20000087ab9 */ /* 0x000fc80000000800 */
.L_x_1599:
        /* <DEDUP_REMOVED lines=129> */
.L_x_1602:
[----:B------:R-:W-:Y:S05]  /*0ce0*/  BSYNC B0 ;  /* 0x0000000000007941 */ /* 0x000fea0003800000 */
.L_x_1601:
        /* <DEDUP_REMOVED lines=13> */
.L_x_1604:
[----:B------:R-:W-:Y:S05]  /*0dc0*/  BSYNC B0 ;  /* 0x0000000000007941 */ /* 0x000fea0003800000 */
.L_x_1603:
        /* <DEDUP_REMOVED lines=12> */
.L_x_1606:
[----:B------:R-:W-:Y:S05]  /*0e90*/  BSYNC B0 ;  /* 0x0000000000007941 */ /* 0x000fea0003800000 */
.L_x_1605:
        /* <DEDUP_REMOVED lines=12> */
.L_x_1608:
[----:B------:R-:W-:Y:S05]  /*0f60*/  BSYNC B0 ;  /* 0x0000000000007941 */ /* 0x000fea0003800000 */
.L_x_1607:
        /* <DEDUP_REMOVED lines=11> */
.L_x_1610:
[----:B------:R-:W-:Y:S05]  /*1020*/  BSYNC B0 ;  /* 0x0000000000007941 */ /* 0x000fea0003800000 */
.L_x_1609:
        /* <DEDUP_REMOVED lines=11> */
.L_x_1612:
[----:B------:R-:W-:Y:S05]  /*10e0*/  BSYNC B0 ;  /* 0x0000000000007941 */ /* 0x000fea0003800000 */
.L_x_1611:
        /* <DEDUP_REMOVED lines=11> */
.L_x_1614:
[----:B------:R-:W-:Y:S05]  /*11a0*/  BSYNC B0 ;  /* 0x0000000000007941 */ /* 0x000fea0003800000 */
.L_x_1613:
        /* <DEDUP_REMOVED lines=11> */
.L_x_1616:
[----:B------:R-:W-:Y:S05]  /*1260*/  BSYNC B0 ;  /* 0x0000000000007941 */ /* 0x000fea0003800000 */
.L_x_1615:
        /* <DEDUP_REMOVED lines=31> */
.L_x_1600:
        /* <DEDUP_REMOVED lines=29> */
.L_x_1617:
        /* <DEDUP_REMOVED lines=96> */
.L_x_1618:
        /* <DEDUP_REMOVED lines=46> */
.L_x_1620:
        /* <DEDUP_REMOVED lines=34> */
.L_x_1619:
        /* <DEDUP_REMOVED lines=119> */
.L_x_1622:
[----:B------:R-:W-:Y:S05]  /*28a0*/  BSYNC B0 ;  /* 0x0000000000007941 */ /* 0x000fea0003800000 */
.L_x_1621:
        /* <DEDUP_REMOVED lines=62> */
.L_x_1624:
[----:B------:R-:W-:Y:S05]  /*2c90*/  BSYNC B0 ;  /* 0x0000000000007941 */ /* 0x000fea0003800000 */
.L_x_1623:
        /* <DEDUP_REMOVED lines=49> */
.L_x_1626:
[----:B------:R-:W-:Y:S05]  /*2fb0*/  BSYNC B0 ;  /* 0x0000000000007941 */ /* 0x000fea0003800000 */
.L_x_1625:
        /* <DEDUP_REMOVED lines=49> */
.L_x_1628:
[----:B------:R-:W-:Y:S05]  /*32d0*/  BSYNC B0 ;  /* 0x0000000000007941 */ /* 0x000fea0003800000 */
.L_x_1627:
        /* <DEDUP_REMOVED lines=40> */
.L_x_1630:
[----:B------:R-:W-:Y:S05]  /*3560*/  BSYNC B0 ;  /* 0x0000000000007941 */ /* 0x000fea0003800000 */
.L_x_1629:
        /* <DEDUP_REMOVED lines=50> */
.L_x_1632:
[----:B------:R-:W-:Y:S05]  /*3890*/  BSYNC B0 ;  /* 0x0000000000007941 */ /* 0x000fea0003800000 */
.L_x_1631:
        /* <DEDUP_REMOVED lines=45> */
.L_x_1634:
[----:B------:R-:W-:Y:S05]  /*3b70*/  BSYNC B0 ;  /* 0x0000000000007941 */ /* 0x000fea0003800000 */
.L_x_1633:
        /* <DEDUP_REMOVED lines=46> */
.L_x_1636:
[----:B------:R-:W-:Y:S05]  /*3e60*/  BSYNC B0 ;  /* 0x0000000000007941 */ /* 0x000fea0003800000 */
.L_x_1635:
        /* <DEDUP_REMOVED lines=60> */
[----:B------:R-:W-:Y:S02]  /*4230*/  @!P2 IMAD.MOV.U32 R10, RZ, RZ, R250 ;  /* 0x000000ffff0aa224 */ /* 0x000fe400078e00fa */
[--C-:B------:R-:W-:Y:S01]  /*4240*/  @!P2 IMAD.MOV.U32 R11, RZ, RZ, R252.reuse ;  /* 0x000000ffff0ba224 */ /* 0x100fe200078e00fc */
        /* <DEDUP_REMOVED lines=22> */
.L_x_1638:
[----:B------:R-:W-:Y:S05]  /*43b0*/  BSYNC B0 ;  /* 0x0000000000007941 */ /* 0x000fea0003800000 */
.L_x_1637:
        /* <DEDUP_REMOVED lines=13> */
[----:B--2---:R-:W-:Y:S02]  /*4490*/  IMAD.U32 R11, RZ, RZ, UR21 ;  /* 0x00000015ff0b7e24 */ /* 0x004fe4000f8e00ff */
[----:B------:R-:W-:Y:S02]  /*44a0*/  IMAD.U32 R10, RZ, RZ, UR28 ;  /* 0x0000001cff0a7e24 */ /* 0x000fe4000f8e00ff */
[----:B------:R-:W-:-:S04]  /*44b0*/  IMAD.U32 R9, RZ, RZ, UR21 ;  /* 0x00000015ff097e24 */ /* 0x000fc8000f8e00ff */
[-C--:B------:R-:W-:Y:S01]  /*44c0*/  @!P4 LEA R16, P1, R17, R250.reuse, 0x1 ;  /* 0x000000fa1110c211 */ /* 0x080fe200078208ff */
[----:B------:R2:W-:Y:S01]  /*44d0*/  @P4 STS.128 [R243+0x10800], RZ ;  /* 0x010800fff3004388 */ /* 0x0005e20000000c00 */
[----:B------:R-:W-:Y:S02]  /*44e0*/  @!P3 LEA R14, P0, R15, R250, 0x1 ;  /* 0x000000fa0f0eb211 */ /* 0x000fe400078008ff */
[-C--:B------:R-:W-:Y:S01]  /*44f0*/  @!P4 LEA.HI.X R17, R12, R252.reuse, R11, 0x1, P1 ;  /* 0x000000fc0c11c211 */ /* 0x080fe200008f0c0b */
[----:B------:R-:W-:Y:S01]  /*4500*/  IMAD.U32 R11, RZ, RZ, UR28 ;  /* 0x0000001cff0b7e24 */ /* 0x000fe2000f8e00ff */
[----:B------:R-:W-:Y:S02]  /*4510*/  @!P3 LEA.HI.X R15, R10, R252, R9, 0x1, P0 ;  /* 0x000000fc0a0fb211 */ /* 0x000fe400000f0c09 */
[----:B------:R-:W-:Y:S01]  /*4520*/  ISETP.GE.AND P0, PT, R3, UR16, PT ;  /* 0x0000001003007c0c */ /* 0x000fe2000bf06270 */
[----:B------:R-:W-:Y:S01]  /*4530*/  @!PT LDS RZ, [RZ] ;  /* 0x00000000fffff984 */ /* 0x000fe20000000800 */
[----:B------:R-:W-:Y:S01]  /*4540*/  @!PT LDS RZ, [RZ] ;  /* 0x00000000fffff984 */ /* 0x000fe20000000800 */
[----:B------:R-:W-:Y:S01]  /*4550*/  @!PT LDS RZ, [RZ] ;  /* 0x00000000fffff984 */ /* 0x000fe20000000800 */
[----:B------:R2:W-:Y:S01]  /*4560*/  @!P4 LDGSTS.E.BYPASS.LTC128B.128 [R243+0x10800], desc[UR22][R16.64] ;  /* 0x1080000010f3cfae */ /* 0x0005e2000b901d56 */
[----:B------:R-:W-:-:S03]  /*4570*/  @!P2 LEA R12, P1, R11, R250, 0x1 ;  /* 0x000000fa0b0ca211 */ /* 0x000fc600078208ff */
[----:B------:R2:W-:Y:S01]  /*4580*/  @P3 STS.128 [R243+0x12800], RZ ;  /* 0x012800fff3003388 */ /* 0x0005e20000000c00 */
        /* <DEDUP_REMOVED lines=15> */
[----:B--2---:R-:W-:-:S04]  /*4680*/  LEA R12, P0, R11, R250, 0x1 ;  /* 0x000000fa0b0c7211 */ /* 0x004fc800078008ff */
[----:B------:R-:W-:-:S05]  /*4690*/  LEA.HI.X R13, R10, R252, R9, 0x1, P0 ;  /* 0x000000fc0a0d7211 */ /* 0x000fca00000f0c09 */
[----:B------:R-:W-:Y:S01]  /*46a0*/  @!PT LDS RZ, [RZ] ;  /* 0x00000000fffff984 */ /* 0x000fe20000000800 */
[----:B------:R-:W-:Y:S01]  /*46b0*/  @!PT LDS RZ, [RZ] ;  /* 0x00000000fffff984 */ /* 0x000fe20000000800 */
[----:B------:R-:W-:Y:S01]  /*46c0*/  @!PT LDS RZ, [RZ] ;  /* 0x00000000fffff984 */ /* 0x000fe20000000800 */
[----:B------:R2:W-:Y:S04]  /*46d0*/  LDGSTS.E.BYPASS.LTC128B.128 [R243+0x16800], desc[UR22][R12.64+0x180] ;  /* 0x168001800cf37fae */ /* 0x0005e8000b901d56 */
.L_x_1640:
[----:B------:R-:W-:Y:S05]  /*46e0*/  BSYNC B0 ;  /* 0x0000000000007941 */ /* 0x000fea0003800000 */
.L_x_1639:
        /* <DEDUP_REMOVED lines=10> */
[----:B------:R-:W-:Y:S01]  /*4790*/  ISETP.GE.AND P4, PT, R6, UR16, PT ;  /* 0x0000001006007c0c */ /* 0x000fe2000bf86270 */
[----:B------:R-:W-:Y:S01]  /*47a0*/  IMAD.U32 R9, RZ, RZ, UR7 ;  /* 0x00000007ff097e24 */ /* 0x000fe2000f8e00ff */
[----:B------:R-:W-:Y:S01]  /*47b0*/  ISETP.GE.AND P2, PT, R4, UR16, PT ;  /* 0x0000001004007c0c */ /* 0x000fe2000bf46270 */
[----:B------:R-:W-:-:S03]  /*47c0*/  IMAD.SHL.U32 R11, R11, 0x20, RZ ;  /* 0x000000200b0b7824 */ /* 0x000fc600078e00ff */
[----:B------:R-:W-:-:S05]  /*47d0*/  SHF.L.U64.HI R9, R10, 0x5, R9 ;  /* 0x000000050a097819 */ /* 0x000fca0000010209 */
[CC--:B------:R-:W-:Y:S01]  /*47e0*/  @!P5 LEA R16, P0, R11.reuse, R250.reuse, 0x1 ;  /* 0x000000fa0b10d211 */ /* 0x0c0fe200078008ff */
[----:B------:R2:W-:Y:S01]  /*47f0*/  @P5 STS.128 [R243+0x11000], RZ ;  /* 0x011000fff3005388 */ /* 0x0005e20000000c00 */
[C---:B------:R-:W-:Y:S02]  /*4800*/  @!P4 LEA R14, P3, R11.reuse, R250, 0x1 ;  /* 0x000000fa0b0ec211 */ /* 0x040fe400078608ff */
[--C-:B------:R-:W-:Y:S02]  /*4810*/  @!P5 LEA.HI.X R17, R11, R252, R9.reuse, 0x1, P0 ;  /* 0x000000fc0b11d211 */ /* 0x100fe400000f0c09 */
        /* <DEDUP_REMOVED lines=26> */
.L_x_1642:
[----:B------:R-:W-:Y:S05]  /*49c0*/  BSYNC B0 ;  /* 0x0000000000007941 */ /* 0x000fea0003800000 */
.L_x_1641:
        /* <DEDUP_REMOVED lines=9> */
[----:B-1----:R-:W-:Y:S01]  /*4a60*/  IMAD.U32 R10, RZ, RZ, UR6 ;  /* 0x00000006ff0a7e24 */ /* 0x002fe2000f8e00ff */
[----:B------:R-:W-:Y:S02]  /*4a70*/  ISETP.GE.AND P2, PT, R6, UR17, PT ;  /* 0x0000001106007c0c */ /* 0x000fe4000bf46270 */
[----:B------:R-:W-:Y:S02]  /*4a80*/  ISETP.GE.AND P1, PT, R4, UR17, PT ;  /* 0x0000001104007c0c */ /* 0x000fe4000bf26270 */
[----:B------:R-:W-:Y:S02]  /*4a90*/  MOV R9, UR6 ;  /* 0x0000000600097c02 */ /* 0x000fe40008000f00 */
[----:B------:R-:W-:-:S05]  /*4aa0*/  ISETP.GE.AND P0, PT, R3, UR17, PT ;  /* 0x0000001103007c0c */ /* 0x000fca000bf06270 */
[----:B---3--:R-:W-:Y:S01]  /*4ab0*/  @!P3 MOV R251, R252 ;  /* 0x000000fc00fbb202 */ /* 0x008fe20000000f00 */
        /* <DEDUP_REMOVED lines=40> */
.L_x_1644:
[----:B------:R-:W-:Y:S05]  /*4d40*/  BSYNC B0 ;  /* 0x0000000000007941 */ /* 0x000fea0003800000 */
.L_x_1643:
[----:B------:R-:W-:Y:S01]  /*4d50*/  LDSM.16.M88.4 R56, [R242] ;  /* 0x00000000f238783b */ /* 0x000fe20000000200 */
[----:B------:R-:W-:Y:S01]  /*4d60*/  LOP3.LUT P0, RZ, R8, 0x2, RZ, 0xc0, !PT ;  /* 0x0000000208ff7812 */ /* 0x000fe2000780c0ff */
[----:B------:R-:W-:Y:S01]  /*4d70*/  ULDC UR12, c[0x0][0x39c] ;  /* 0x0000e700000c7ab9 */ /* 0x000fe20000000800 */
[C---:B------:R-:W-:Y:S01]  /*4d80*/  IADD3 R9, R241.reuse, 0x8000, RZ ;  /* 0x00008000f1097810 */ /* 0x040fe20007ffe0ff */
[----:B--2---:R-:W2:Y:S01]  /*4d90*/  LDSM.16.M88.4 R16, [R241+0x8000] ;  /* 0x00800000f110783b */ /* 0x004ea20000000200 */
[----:B------:R-:W-:Y:S01]  /*4da0*/  IADD3 R239, R241, 0x8020, RZ ;  /* 0x00008020f1ef7810 */ /* 0x000fe20007ffe0ff */
[----:B------:R-:W-:Y:S01]  /*4db0*/  UISETP.GT.AND UP0, UPT, UR11, UR10, UPT ;  /* 0x0000000a0b00728c */ /* 0x000fe2000bf04270 */
[-C--:B------:R-:W-:Y:S01]  /*4dc0*/  LEA R240, R7, R242.reuse, 0x1 ;  /* 0x000000f207f07211 */ /* 0x080fe200078e08ff */
[----:B------:R-:W5:Y:S01]  /*4dd0*/  LDSM.16.M88.4 R40, [R241+0x8800] ;  /* 0x00880000f128783b */ /* 0x000f620000000200 */
[C---:B------:R-:W-:Y:S02]  /*4de0*/  LEA R238, R5.reuse, R242, 0x1 ;  /* 0x000000f205ee7211 */ /* 0x040fe400078e08ff */
[----:B------:R-:W-:Y:S01]  /*4df0*/  LEA R237, R5, R240, 0x1 ;  /* 0x000000f005ed7211 */ /* 0x000fe200078e08ff */
[----:B------:R-:W-:Y:S01]  /*4e00*/  LDSM.16.M88.4 R24, [R240] ;  /* 0x00000000f018783b */ /* 0x000fe20000000200 */
[----:B------:R-:W-:-:S02]  /*4e10*/  PLOP3.LUT P6, PT, PT, PT, UP0, 0x80, 0x0 ;  /* 0x000000000000781c */ /* 0x000fc40003fcf008 */
[----:B------:R-:W-:Y:S01]  /*4e20*/  @P0 IADD3 R239, R9, -0x20, RZ ;  /* 0xffffffe009ef0810 */ /* 0x000fe20007ffe0ff */
[----:B------:R-:W3:Y:S01]  /*4e30*/  LDSM.16.M88.4 R60, [R241+0x9000] ;  /* 0x00900000f13c783b */ /* 0x000ee20000000200 */
[----:B------:R-:W-:Y:S02]  /*4e40*/  LOP3.LUT P0, RZ, R8, 0x4, RZ, 0xc0, !PT ;  /* 0x0000000408ff7812 */ /* 0x000fe4000780c0ff */
[----:B------:R-:W-:Y:S01]  /*4e50*/  VIMNMX R167, R96, UR20, PT ;  /* 0x0000001460a77c48 */ /* 0x000fe2000bfe0100 */
[----:B------:R-:W4:Y:S01]  /*4e60*/  LDSM.16.M88.4 R52, [R239] ;  /* 0x00000000ef34783b */ /* 0x000f220000000200 */
[----:B------:R-:W-:Y:S02]  /*4e70*/  SEL R2, R2, 0xffffffe0, !P0 ;  /* 0xffffffe002027807 */ /* 0x000fe40004000000 */
[----:B------:R-:W-:Y:S01]  /*4e80*/  IADD3 R231, R239, 0x800, RZ ;  /* 0x00000800efe77810 */ /* 0x000fe20007ffe0ff */
[----:B------:R-:W-:Y:S01]  /*4e90*/  LDSM.16.M88.4 R80, [R238] ;  /* 0x00000000ee50783b */ /* 0x000fe20000000200 */
[----:B------:R-:W-:-:S02]  /*4ea0*/  LEA R235, R2, R241, 0x1 ;  /* 0x000000f102eb7211 */ /* 0x000fc400078e08ff */
[----:B------:R-:W-:Y:S01]  /*4eb0*/  LEA R228, R2, R239, 0x1 ;  /* 0x000000ef02e47211 */ /* 0x000fe200078e08ff */
[----:B-1----:R-:W-:Y:S01]  /*4ec0*/  LDSM.16.M88.4 R12, [R241+0x9800] ;  /* 0x00980000f10c783b */ /* 0x002fe20000000200 */
[C---:B------:R-:W-:Y:S02]  /*4ed0*/  IADD3 R230, R239.reuse, 0x1000, RZ ;  /* 0x00001000efe67810 */ /* 0x040fe40007ffe0ff */
[C---:B------:R-:W-:Y:S01]  /*4ee0*/  IADD3 R229, R239.reuse, 0x1800, RZ ;  /* 0x00001800efe57810 */ /* 0x040fe20007ffe0ff */
[----:B------:R-:W1:Y:S01]  /*4ef0*/  LDSM.16.M88.4 R76, [R235+0x8000] ;  /* 0x00800000eb4c783b */ /* 0x000e620000000200 */
[C---:B------:R-:W-:Y:S02]  /*4f00*/  IADD3 R227, R239.reuse, 0x2000, RZ ;  /* 0x00002000efe37810 */ /* 0x040fe40007ffe0ff */
[C---:B------:R-:W-:Y:S01]  /*4f10*/  IADD3 R226, R239.reuse, 0x2800, RZ ;  /* 0x00002800efe27810 */ /* 0x040fe20007ffe0ff */
[----:B------:R-:W1:Y:S01]  /*4f20*/  LDSM.16.M88.4 R8, [R239+0x800] ;  /* 0x00080000ef08783b */ /* 0x000e620000000200 */
[----:B------:R-:W-:-:S02]  /*4f30*/  IADD3 R225, R239, 0x3000, RZ ;  /* 0x00003000efe17810 */ /* 0x000fc40007ffe0ff */
[C---:B------:R-:W-:Y:S01]  /*4f40*/  IADD3 R224, R239.reuse, 0x3800, RZ ;  /* 0x00003800efe07810 */ /* 0x040fe20007ffe0ff */
[----:B------:R-:W1:Y:S01]  /*4f50*/  LDSM.16.M88.4 R32, [R239+0x1000] ;  /* 0x00100000ef20783b */ /* 0x000e620000000200 */
[C---:B------:R-:W-:Y:S02]  /*4f60*/  IADD3 R223, R239.reuse, 0x4000, RZ ;  /* 0x00004000efdf7810 */ /* 0x040fe40007ffe0ff */
[C---:B------:R-:W-:Y:S01]  /*4f70*/  IADD3 R222, R239.reuse, 0x4800, RZ ;  /* 0x00004800efde7810 */ /* 0x040fe20007ffe0ff */
[C---:B--2---:R-:W-:Y:S01]  /*4f80*/  HMMA.16816.F32.BF16 R20, R56.reuse, R16, RZ ;  /* 0x000000103814723c */ /* 0x044fe200000418ff */
[----:B------:R-:W-:Y:S01]  /*4f90*/  LDSM.16.M88.4 R36, [R237] ;  /* 0x00000000ed24783b */ /* 0x000fe20000000200 */
[C---:B------:R-:W-:Y:S02]  /*4fa0*/  IADD3 R221, R239.reuse, 0x5000, RZ ;  /* 0x00005000efdd7810 */ /* 0x040fe40007ffe0ff */
[C---:B------:R-:W-:Y:S01]  /*4fb0*/  IADD3 R220, R239.reuse, 0x5800, RZ ;  /* 0x00005800efdc7810 */ /* 0x040fe20007ffe0ff */
[----:B------:R-:W2:Y:S01]  /*4fc0*/  LDSM.16.M88.4 R72, [R228] ;  /* 0x00000000e448783b */ /* 0x000ea20000000200 */
[----:B------:R-:W-:Y:S01]  /*4fd0*/  HMMA.16816.F32.BF16 R16, R56, R18, RZ ;  /* 0x000000123810723c */ /* 0x000fe200000418ff */
[----:B------:R-:W-:-:S02]  /*4fe0*/  IADD3 R219, R239, 0x6000, RZ ;  /* 0x00006000efdb7810 */ /* 0x000fc40007ffe0ff */
[----:B------:R-:W2:Y:S01]  /*4ff0*/  LDSM.16.M88.4 R68, [R239+0x1800] ;  /* 0x00180000ef44783b */ /* 0x000ea20000000200 */
[C---:B------:R-:W-:Y:S02]  /*5000*/  IADD3 R218, R239.reuse, 0x6800, RZ ;  /* 0x00006800efda7810 */ /* 0x040fe40007ffe0ff */
[C---:B-----5:R-:W-:Y:S01]  /*5010*/  HMMA.16816.F32.BF16 R44, R56.reuse, R40, RZ ;  /* 0x00000028382c723c */ /* 0x060fe200000418ff */
[----:B------:R-:W5:Y:S01]  /*5020*/  LDSM.16.M88.4 R28, [R235+0x8800] ;  /* 0x00880000eb1c783b */ /* 0x000f620000000200 */
[C---:B------:R-:W-:Y:S02]  /*5030*/  IADD3 R217, R239.reuse, 0x7000, RZ ;  /* 0x00007000efd97810 */ /* 0x040fe40007ffe0ff */
[----:B------:R-:W-:Y:S01]  /*5040*/  IADD3 R216, R239, 0x7800, RZ ;  /* 0x00007800efd87810 */ /* 0x000fe20007ffe0ff */
[----:B------:R-:W5:Y:S01]  /*5050*/  LDSM.16.M88.4 R48, [R235+0x9000] ;  /* 0x00900000eb30783b */ /* 0x000f620000000200 */
[----:B---3--:R-:W-:Y:S03]  /*5060*/  HMMA.16816.F32.BF16 R64, R56, R60, RZ ;  /* 0x0000003c3840723c */ /* 0x008fe600000418ff */
[----:B------:R-:W-:Y:S03]  /*5070*/  LDSM.16.M88.4 R88, [R241+0xa000] ;  /* 0x00a00000f158783b */ /* 0x000fe60000000200 */
[----:B----4-:R-:W-:Y:S01]  /*5080*/  HMMA.16816.F32.BF16 R20, R24, R52, R20 ;  /* 0x000000341814723c */ /* 0x010fe20000041814 */
[----:B------:R-:W-:Y:S04]  /*5090*/  LDSM.16.M88.4 R92, [R238+0x4000] ;  /* 0x00400000ee5c783b */ /* 0x000fe80000000200 */
[----:B------:R-:W0:Y:S01]  /*50a0*/  LDGDEPBAR ;  /* 0x00000000000079af */ /* 0x000e220000000000 */
[C---:B------:R-:W-:Y:S06]  /*50b0*/  HMMA.16816.F32.BF16 R40, R56.reuse, R42, RZ ;  /* 0x0000002a3828723c */ /* 0x040fec00000418ff */
[----:B------:R-:W-:Y:S06]  /*50c0*/  HMMA.16816.F32.BF16 R60, R56, R62, RZ ;  /* 0x0000003e383c723c */ /* 0x000fec00000418ff */
[----:B------:R-:W-:Y:S01]  /*50d0*/  HMMA.16816.F32.BF16 R16, R24, R54, R16 ;  /* 0x000000361810723c */ /* 0x000fe20000041810 */
[----:B------:R-:W-:Y:S05]  /*50e0*/  LDSM.16.M88.4 R52, [R235+0x9800] ;  /* 0x00980000eb34783b */ /* 0x000fea0000000200 */
[----:B-1----:R-:W-:Y:S06]  /*50f0*/  HMMA.16816.F32.BF16 R20, R80, R76, R20 ;  /* 0x0000004c5014723c */ /* 0x002fec0000041814 */
[C---:B------:R-:W-:Y:S06]  /*5100*/  HMMA.16816.F32.BF16 R84, R56.reuse, R12, RZ ;  /* 0x0000000c3854723c */ /* 0x040fec00000418ff */
[----:B------:R-:W-:Y:S01]  /*5110*/  HMMA.16816.F32.BF16 R56, R56, R14, RZ ;  /* 0x0000000e3838723c */ /* 0x000fe200000418ff */
[----:B------:R-:W-:Y:S05]  /*5120*/  LDSM.16.M88.4 R12, [R228+0x1000] ;  /* 0x00100000e40c783b */ /* 0x000fea0000000200 */
[C---:B------:R-:W-:Y:S06]  /*5130*/  HMMA.16816.F32.BF16 R44, R24.reuse, R8, R44 ;  /* 0x00000008182c723c */ /* 0x040fec000004182c */
[C---:B------:R-:W-:Y:S01]  /*5140*/  HMMA.16816.F32.BF16 R40, R24.reuse, R10, R40 ;  /* 0x0000000a1828723c */ /* 0x040fe20000041828 */
[----:B------:R-:W-:Y:S05]  /*5150*/  LDSM.16.M88.4 R8, [R228+0x800] ;  /* 0x00080000e408783b */ /* 0x000fea0000000200 */
[C---:B------:R-:W-:Y:S06]  /*5160*/  HMMA.16816.F32.BF16 R64, R24.reuse, R32, R64 ;  /* 0x000000201840723c */ /* 0x040fec0000041840 */
[----:B------:R-:W-:Y:S01]  /*5170*/  HMMA.16816.F32.BF16 R60, R24, R34, R60 ;  /* 0x00000022183c723c */ /* 0x000fe2000004183c */
[----:B------:R-:W1:Y:S05]  /*5180*/  LDSM.16.M88.4 R32, [R242+0x2000] ;  /* 0x00200000f220783b */ /* 0x000e6a0000000200 */
[----:B------:R-:W-:Y:S01]  /*5190*/  HMMA.16816.F32.BF16 R16, R80, R78, R16 ;  /* 0x0000004e5010723c */ /* 0x000fe20000041810 */
[----:B------:R-:W-:Y:S05]  /*51a0*/  LDSM.16.M88.4 R76, [R239+0x2000] ;  /* 0x00200000ef4c783b */ /* 0x000fea0000000200 */
[----:B--2---:R-:W-:Y:S06]  /*51b0*/  HMMA.16816.F32.BF16 R20, R36, R72, R20 ;  /* 0x000000482414723c */ /* 0x004fec0000041814 */
[C---:B------:R-:W-:Y:S06]  /*51c0*/  HMMA.16816.F32.BF16 R84, R24.reuse, R68, R84 ;  /* 0x000000441854723c */ /* 0x040fec0000041854 */
[----:B------:R-:W-:Y:S01]  /*51d0*/  HMMA.16816.F32.BF16 R24, R24, R70, R56 ;  /* 0x000000461818723c */ /* 0x000fe20000041838 */
[----:B------:R-:W-:Y:S04]  /*51e0*/  LDSM.16.M88.4 R56, [R228+0x1800] ;  /* 0x00180000e438783b */ /* 0x000fe80000000200 */
[----:B------:R-:W-:Y:S01]  /*51f0*/  LDSM.16.M88.4 R68, [R241+0xb000] ;  /* 0x00b00000f144783b */ /* 0x000fe20000000200 */
[C---:B-----5:R-:W-:Y:S06]  /*5200*/  HMMA.16816.F32.BF16 R44, R80.reuse, R28, R44 ;  /* 0x0000001c502c723c */ /* 0x060fec000004182c */
[C---:B------:R-:W-:Y:S01]  /*5210*/  HMMA.16816.F32.BF16 R40, R80.reuse, R30, R40 ;  /* 0x0000001e5028723c */ /* 0x040fe20000041828 */
[----:B------:R-:W-:Y:S05]  /*5220*/  LDSM.16.M88.4 R28, [R241+0xa800] ;  /* 0x00a80000f11c783b */ /* 0x000fea0000000200 */
[C---:B------:R-:W-:Y:S06]  /*5230*/  HMMA.16816.F32.BF16 R64, R80.reuse, R48, R64 ;  /* 0x000000305040723c */ /* 0x040fec0000041840 */
[----:B------:R-:W-:Y:S01]  /*5240*/  HMMA.16816.F32.BF16 R60, R80, R50, R60 ;  /* 0x00000032503c723c */ /* 0x000fe2000004183c */
[----:B------:R-:W2:Y:S05]  /*5250*/  LDSM.16.M88.4 R48, [R240+0x2000] ;  /* 0x00200000f030783b */ /* 0x000eaa0000000200 */
[----:B------:R-:W-:Y:S01]  /*5260*/  HMMA.16816.F32.BF16 R16, R36, R74, R16 ;  /* 0x0000004a2410723c */ /* 0x000fe20000041810 */
[----:B------:R-:W-:Y:S05]  /*5270*/  LDSM.16.M88.4 R72, [R235+0xa000] ;  /* 0x00a00000eb48783b */ /* 0x000fea0000000200 */
[----:B-1----:R-:W-:Y:S06]  /*5280*/  HMMA.16816.F32.BF16 R20, R32, R88, R20 ;  /* 0x000000582014723c */ /* 0x002fec0000041814 */
[C---:B------:R-:W-:Y:S06]  /*5290*/  HMMA.16816.F32.BF16 R84, R80.reuse, R52, R84 ;  /* 0x000000345054723c */ /* 0x040fec0000041854 */
[----:B------:R-:W-:Y:S01]  /*52a0*/  HMMA.16816.F32.BF16 R80, R80, R54, R24 ;  /* 0x000000365050723c */ /* 0x000fe20000041818 */
[----:B------:R-:W-:Y:S04]  /*52b0*/  LDSM.16.M88.4 R52, [R241+0xb800] ;  /* 0x00b80000f134783b */ /* 0x000fe80000000200 */
[----:B------:R-:W-:Y:S01]  /*52c0*/  LDSM.16.M88.4 R24, [R239+0x3000] ;  /* 0x00300000ef18783b */ /* 0x000fe20000000200 */
        /* <DEDUP_REMOVED lines=79> */
[----:B------:R-:W-:Y:S01]  /*57c0*/  HMMA.16816.F32.BF16 R40, R36, R14, R40 ;  /* 0x0000000e2428723c */ /* 0x000fe20000041828 */
[----:B------:R-:W1:Y:S05]  /*57d0*/  LDSM.16.M88.4 R12, [R241+0xe000] ;  /* 0x00e00000f10c783b */ /* 0x000e6a0000000200 */
[----:B------:R-:W-:Y:S01]  /*57e0*/  HMMA.16816.F32.BF16 R16, R92, R34, R16 ;  /* 0x000000225c10723c */ /* 0x000fe20000041810 */
[----:B------:R-:W-:Y:S05]  /*57f0*/  LDSM.16.M88.4 R32, [R228+0x4800] ;  /* 0x00480000e420783b */ /* 0x000fea0000000200 */
[----:B--2---:R-:W-:Y:S06]  /*5800*/  HMMA.16816.F32.BF16 R20, R76, R28, R20 ;  /* 0x0000001c4c14723c */ /* 0x004fec0000041814 */
[C---:B------:R-:W-:Y:S06]  /*5810*/  HMMA.16816.F32.BF16 R64, R36.reuse, R8, R64 ;  /* 0x000000082440723c */ /* 0x040fec0000041840 */
[C---:B------:R-:W-:Y:S01]  /*5820*/  HMMA.16816.F32.BF16 R60, R36.reuse, R10, R60 ;  /* 0x0000000a243c723c */ /* 0x040fe2000004183c */
[----:B------:R-:W2:Y:S05]  /*5830*/  LDSM.16.M88.4 R8, [R235+0xd000] ;  /* 0x00d00000eb08783b */ /* 0x000eaa0000000200 */
[C---:B------:R-:W-:Y:S06]  /*5840*/  HMMA.16816.F32.BF16 R84, R36.reuse, R48, R84 ;  /* 0x000000302454723c */ /* 0x040fec0000041854 */
[----:B------:R-:W-:Y:S01]  /*5850*/  HMMA.16816.F32.BF16 R80, R36, R50, R80 ;  /* 0x000000322450723c */ /* 0x000fe20000041850 */
[----:B------:R-:W-:Y:S04]  /*5860*/  LDSM.16.M88.4 R36, [R240+0x6000] ;  /* 0x00600000f024783b */ /* 0x000fe80000000200 */
[----:B------:R-:W3:Y:S01]  /*5870*/  LDSM.16.M88.4 R48, [R239+0x6000] ;  /* 0x00600000ef30783b */ /* 0x000ee20000000200 */
[----:B------:R-:W-:Y:S03]  /*5880*/  HMMA.16816.F32.BF16 R16, R76, R30, R16 ;  /* 0x0000001e4c10723c */ /* 0x000fe60000041810 */
[----:B------:R-:W-:Y:S03]  /*5890*/  LDSM.16.M88.4 R28, [R238+0x6000] ;  /* 0x00600000ee1c783b */ /* 0x000fe60000000200 */
[----:B-1----:R-:W-:Y:S06]  /*58a0*/  HMMA.16816.F32.BF16 R20, R56, R12, R20 ;  /* 0x0000000c3814723c */ /* 0x002fec0000041814 */
[C---:B------:R-:W-:Y:S06]  /*58b0*/  HMMA.16816.F32.BF16 R44, R92.reuse, R24, R44 ;  /* 0x000000185c2c723c */ /* 0x040fec000004182c */
[----:B------:R-:W-:Y:S01]  /*58c0*/  HMMA.16816.F32.BF16 R40, R92, R26, R40 ;  /* 0x0000001a5c28723c */ /* 0x000fe20000041828 */
[----:B------:R-:W1:Y:S05]  /*58d0*/  LDSM.16.M88.4 R24, [R235+0xe000] ;  /* 0x00e00000eb18783b */ /* 0x000e6a0000000200 */
[----:B------:R-:W-:Y:S01]  /*58e0*/  HMMA.16816.F32.BF16 R16, R56, R14, R16 ;  /* 0x0000000e3810723c */ /* 0x000fe20000041810 */
[----:B------:R-:W-:Y:S05]  /*58f0*/  LDSM.16.M88.4 R12, [R237+0x6000] ;  /* 0x00600000ed0c783b */ /* 0x000fea0000000200 */
[----:B--2---:R-:W-:Y:S06]  /*5900*/  HMMA.16816.F32.BF16 R64, R92, R8, R64 ;  /* 0x000000085c40723c */ /* 0x004fec0000041840 */
[----:B------:R-:W-:Y:S06]  /*5910*/  HMMA.16816.F32.BF16 R44, R76, R32, R44 ;  /* 0x000000204c2c723c */ /* 0x000fec000004182c */
[----:B---3--:R-:W-:Y:S06]  /*5920*/  HMMA.16816.F32.BF16 R20, R36, R48, R20 ;  /* 0x000000302414723c */ /* 0x008fec0000041814 */
[----:B------:R-:W-:Y:S01]  /*5930*/  HMMA.16816.F32.BF16 R40, R76, R34, R40 ;  /* 0x000000224c28723c */ /* 0x000fe20000041828 */
[----:B------:R-:W-:Y:S05]  /*5940*/  LDSM.16.M88.4 R32, [R239+0x6800] ;  /* 0x00680000ef20783b */ /* 0x000fea0000000200 */
[----:B------:R-:W-:Y:S01]  /*5950*/  HMMA.16816.F32.BF16 R60, R92, R10, R60 ;  /* 0x0000000a5c3c723c */ /* 0x000fe2000004183c */
[----:B------:R-:W2:Y:S05]  /*5960*/  LDSM.16.M88.4 R8, [R228+0x6000] ;  /* 0x00600000e408783b */ /* 0x000eaa0000000200 */
[----:B------:R-:W-:Y:S01]  /*5970*/  HMMA.16816.F32.BF16 R16, R36, R50, R16 ;  /* 0x000000322410723c */ /* 0x000fe20000041810 */
[----:B------:R-:W3:Y:S05]  /*5980*/  LDSM.16.M88.4 R48, [R241+0xf000] ;  /* 0x00f00000f130783b */ /* 0x000eea0000000200 */
[----:B-1----:R-:W-:Y:S06]  /*5990*/  HMMA.16816.F32.BF16 R20, R28, R24, R20 ;  /* 0x000000181c14723c */ /* 0x002fec0000041814 */
[----:B------:R-:W-:Y:S06]  /*59a0*/  HMMA.16816.F32.BF16 R64, R76, R72, R64 ;  /* 0x000000484c40723c */ /* 0x000fec0000041840 */
[C---:B------:R-:W-:Y:S06]  /*59b0*/  HMMA.16816.F32.BF16 R44, R56.reuse, R52, R44 ;  /* 0x00000034382c723c */ /* 0x040fec000004182c */
[----:B------:R-:W-:Y:S01]  /*59c0*/  HMMA.16816.F32.BF16 R40, R56, R54, R40 ;  /* 0x000000363828723c */ /* 0x000fe20000041828 */
[----:B------:R-:W-:Y:S05]  /*59d0*/  LDSM.16.M88.4 R52, [R228+0x6800] ;  /* 0x00680000e434783b */ /* 0x000fea0000000200 */
[----:B------:R-:W-:Y:S01]  /*59e0*/  HMMA.16816.F32.BF16 R16, R28, R26, R16 ;  /* 0x0000001a1c10723c */ /* 0x000fe20000041810 */
[----:B------:R-:W1:Y:S05]  /*59f0*/  LDSM.16.M88.4 R24, [R239+0x7000] ;  /* 0x00700000ef18783b */ /* 0x000e6a0000000200 */
[C---:B------:R-:W-:Y:S06]  /*5a00*/  HMMA.16816.F32.BF16 R84, R92.reuse, R88, R84 ;  /* 0x000000585c54723c */ /* 0x040fec0000041854 */
[----:B------:R-:W-:Y:S01]  /*5a10*/  HMMA.16816.F32.BF16 R88, R92, R90, R80 ;  /* 0x0000005a5c58723c */ /* 0x000fe20000041850 */
[----:B------:R-:W4:Y:S05]  /*5a20*/  LDSM.16.M88.4 R80, [R235+0xe800] ;  /* 0x00e80000eb50783b */ /* 0x000f2a0000000200 */
[----:B--2---:R-:W-:Y:S06]  /*5a30*/  HMMA.16816.F32.BF16 R20, R12, R8, R20 ;  /* 0x000000080c14723c */ /* 0x004fec0000041814 */
[----:B------:R-:W-:Y:S06]  /*5a40*/  HMMA.16816.F32.BF16 R60, R76, R74, R60 ;  /* 0x0000004a4c3c723c */ /* 0x000fec000004183c */
[----:B---3--:R-:W-:Y:S06]  /*5a50*/  HMMA.16816.F32.BF16 R64, R56, R48, R64 ;  /* 0x000000303840723c */ /* 0x008fec0000041840 */
[C---:B------:R-:W-:Y:S06]  /*5a60*/  HMMA.16816.F32.BF16 R44, R36.reuse, R32, R44 ;  /* 0x00000020242c723c */ /* 0x040fec000004182c */
[----:B------:R-:W-:Y:S01]  /*5a70*/  HMMA.16816.F32.BF16 R40, R36, R34, R40 ;  /* 0x000000222428723c */ /* 0x000fe20000041828 */
[----:B------:R-:W2:Y:S01]  /*5a80*/  LDSM.16.M88.4 R32, [R241+0xf800] ;  /* 0x00f80000f120783b */ /* 0x000ea20000000200 */
[----:B------:R-:W-:-:S04]  /*5a90*/  FMUL.FTZ R20, R20, UR12 ;  /* 0x0000000c14147c20 */ /* 0x000fc80008410000 */
[C---:B------:R-:W-:Y:S01]  /*5aa0*/  HMMA.16816.F32.BF16 R84, R76.reuse, R68, R84 ;  /* 0x000000444c54723c */ /* 0x040fe20000041854 */
[----:B------:R3:W1:Y:S05]  /*5ab0*/  MUFU.TANH R68, R20 ;  /* 0x0000001400447308 */ /* 0x00066a0000002400 */
[----:B------:R-:W-:Y:S01]  /*5ac0*/  HMMA.16816.F32.BF16 R88, R76, R70, R88 ;  /* 0x000000464c58723c */ /* 0x000fe20000041858 */
[----:B------:R-:W-:-:S05]  /*5ad0*/  FMUL.FTZ R69, R22, UR12 ;  /* 0x0000000c16457c20 */ /* 0x000fca0008410000 */
[----:B------:R-:W-:Y:S01]  /*5ae0*/  HMMA.16816.F32.BF16 R16, R12, R10, R16 ;  /* 0x0000000a0c10723c */ /* 0x000fe20000041810 */
[----:B------:R-:W-:Y:S01]  /*5af0*/  FMUL.FTZ R70, R21, UR12 ;  /* 0x0000000c15467c20 */ /* 0x000fe20008410000 */
[----:B------:R-:W5:Y:S01]  /*5b00*/  LDSM.16.M88.4 R8, [R235+0xf000] ;  /* 0x00f00000eb08783b */ /* 0x000f620000000200 */
[----:B------:R-:W2:Y:S03]  /*5b10*/  MUFU.TANH R69, R69 ;  /* 0x0000004500457308 */ /* 0x000ea60000002400 */
[----:B------:R-:W-:Y:S01]  /*5b20*/  HMMA.16816.F32.BF16 R60, R56, R50, R60 ;  /* 0x00000032383c723c */ /* 0x000fe2000004183c */
[----:B------:R-:W-:Y:S04]  /*5b30*/  LDSM.16.M88.4 R48, [R228+0x7000] ;  /* 0x00700000e430783b */ /* 0x000fe80000000200 */
[----:B------:R-:W5:Y:S01]  /*5b40*/  MUFU.TANH R70, R70 ;  /* 0x0000004600467308 */ /* 0x000f620000002400 */
[----:B-1----:R-:W-:Y:S06]  /*5b50*/  HMMA.16816.F32.BF16 R64, R36, R24, R64 ;  /* 0x000000182440723c */ /* 0x002fec0000041840 */
[----:B----4-:R-:W-:Y:S01]  /*5b60*/  HMMA.16816.F32.BF16 R44, R28, R80, R44 ;  /* 0x000000501c2c723c */ /* 0x010fe2000004182c */
[----:B------:R-:W-:-:S02]  /*5b70*/  FMUL.FTZ R24, R23, UR12 ;  /* 0x0000000c17187c20 */ /* 0x000fc40008410000 */
[----:B---3--:R-:W1:Y:S03]  /*5b80*/  LDSM.16.M88.4 R20, [R239+0x7800] ;  /* 0x00780000ef14783b */ /* 0x008e660000000200 */
[C---:B--2---:R-:W-:Y:S01]  /*5b90*/  HMMA.16816.F32.BF16 R84, R56.reuse, R32, R84 ;  /* 0x000000203854723c */ /* 0x044fe20000041854 */
[----:B------:R-:W-:Y:S01]  /*5ba0*/  FMUL.FTZ R16, R16, UR12 ;  /* 0x0000000c10107c20 */ /* 0x000fe20008410000 */
[----:B------:R-:W-:Y:S01]  /*5bb0*/  FMUL.FTZ R2, R17, UR12 ;  /* 0x0000000c11027c20 */ /* 0x000fe20008410000 */
[----:B------:R-:W2:Y:S03]  /*5bc0*/  MUFU.TANH R24, R24 ;  /* 0x0000001800187308 */ /* 0x000ea60000002400 */
[----:B------:R-:W-:Y:S05]  /*5bd0*/  HMMA.16816.F32.BF16 R88, R56, R34, R88 ;  /* 0x000000223858723c */ /* 0x000fea0000041858 */
[----:B------:R3:W4:Y:S01]  /*5be0*/  MUFU.TANH R25, R16 ;  /* 0x0000001000197308 */ /* 0x0007220000002400 */
[----:B------:R-:W-:Y:S06]  /*5bf0*/  HMMA.16816.F32.BF16 R60, R36, R26, R60 ;  /* 0x0000001a243c723c */ /* 0x000fec000004183c */
[C---:B-----5:R-:W-:Y:S01]  /*5c00*/  HMMA.16816.F32.BF16 R64, R28.reuse, R8, R64 ;  /* 0x000000081c40723c */ /* 0x060fe20000041840 */
[----:B------:R-:W-:Y:S01]  /*5c10*/  FMUL.FTZ R26, R18, UR12 ;  /* 0x0000000c121a7c20 */ /* 0x000fe20008410000 */
[----:B------:R-:W-:Y:S01]  /*5c20*/  FMUL.FTZ R27, R19, UR12 ;  /* 0x0000000c131b7c20 */ /* 0x000fe20008410000 */
[----:B------:R5:W1:Y:S03]  /*5c30*/  MUFU.TANH R32, R2 ;  /* 0x0000000200207308 */ /* 0x000a660000002400 */
[----:B------:R-:W-:Y:S01]  /*5c40*/  HMMA.16816.F32.BF16 R40, R28, R82, R40 ;  /* 0x000000521c28723c */ /* 0x000fe20000041828 */
[----:B---3--:R-:W3:Y:S04]  /*5c50*/  LDSM.16.M88.4 R16, [R235+0xf800] ;  /* 0x00f80000eb10783b */ /* 0x008ee80000000200 */
[----:B------:R-:W2:Y:S01]  /*5c60*/  MUFU.TANH R26, R26 ;  /* 0x0000001a001a7308 */ /* 0x000ea20000002400 */
[----:B------:R-:W-:Y:S06]  /*5c70*/  HMMA.16816.F32.BF16 R44, R12, R52, R44 ;  /* 0x000000340c2c723c */ /* 0x000fec000004182c */
[----:B------:R-:W-:Y:S01]  /*5c80*/  HMMA.16816.F32.BF16 R60, R28, R10, R60 ;  /* 0x0000000a1c3c723c */ /* 0x000fe2000004183c */
[----:B------:R-:W4:Y:S01]  /*5c90*/  LDSM.16.M88.4 R8, [R228+0x7800] ;  /* 0x00780000e408783b */ /* 0x000f220000000200 */
[----:B------:R-:W2:Y:S01]  /*5ca0*/  MUFU.TANH R27, R27 ;  /* 0x0000001b001b7308 */ /* 0x000ea20000002400 */
[----:B------:R-:W-:-:S04]  /*5cb0*/  DEPBAR.LE SB0, 0x0 ;  /* 0x000080000000791a */ /* 0x000fc80000000000 */
[C---:B-1----:R-:W-:Y:S06]  /*5cc0*/  HMMA.16816.F32.BF16 R84, R36.reuse, R20, R84 ;  /* 0x000000142454723c */ /* 0x042fec0000041854 */
[----:B------:R-:W-:Y:S05]  /*5cd0*/  HMMA.16816.F32.BF16 R88, R36, R22, R88 ;  /* 0x000000162458723c */ /* 0x000fea0000041858 */
[----:B------:R-:W-:Y:S01]  /*5ce0*/  FMUL.FTZ R33, R44, UR12 ;  /* 0x0000000c2c217c20 */ /* 0x000fe20008410000 */
[----:B------:R-:W-:Y:S01]  /*5cf0*/  HMMA.16816.F32.BF16 R40, R12, R54, R40 ;  /* 0x000000360c28723c */ /* 0x000fe20000041828 */
[----:B------:R-:W-:Y:S01]  /*5d00*/  FMUL.FTZ R34, R45, UR12 ;  /* 0x0000000c2d227c20 */ /* 0x000fe20008410000 */
[----:B------:R-:W-:Y:S01]  /*5d10*/  FMUL.FTZ R20, R46, UR12 ;  /* 0x0000000c2e147c20 */ /* 0x000fe20008410000 */
[----:B------:R-:W-:-:S02]  /*5d20*/  FMUL.FTZ R21, R47, UR12 ;  /* 0x0000000c2f157c20 */ /* 0x000fc40008410000 */
[----:B------:R-:W1:Y:S01]  /*5d30*/  MUFU.TANH R33, R33 ;  /* 0x0000002100217308 */ /* 0x000e620000002400 */
[C---:B------:R-:W-:Y:S06]  /*5d40*/  HMMA.16816.F32.BF16 R64, R12.reuse, R48, R64 ;  /* 0x000000300c40723c */ /* 0x040fec0000041840 */
[----:B------:R-:W-:Y:S01]  /*5d50*/  HMMA.16816.F32.BF16 R60, R12, R50, R60 ;  /* 0x000000320c3c723c */ /* 0x000fe2000004183c */
[----:B------:R-:W1:Y:S05]  /*5d60*/  MUFU.TANH R34, R34 ;  /* 0x0000002200227308 */ /* 0x000e6a0000002400 */
[C---:B---3--:R-:W-:Y:S03]  /*5d70*/  HMMA.16816.F32.BF16 R84, R28.reuse, R16, R84 ;  /* 0x000000101c54723c */ /* 0x048fe60000041854 */
[----:B------:R-:W3:Y:S03]  /*5d80*/  MUFU.TANH R20, R20 ;  /* 0x0000001400147308 */ /* 0x000ee60000002400 */
[----:B------:R-:W-:Y:S01]  /*5d90*/  HMMA.16816.F32.BF16 R88, R28, R18, R88 ;  /* 0x000000121c58723c */ /* 0x000fe20000041858 */
[----:B------:R-:W-:Y:S01]  /*5da0*/  FMUL.FTZ R40, R40, UR12 ;  /* 0x0000000c28287c20 */ /* 0x000fe20008410000 */
[----:B------:R-:W-:Y:S01]  /*5db0*/  FMUL.FTZ R35, R41, UR12 ;  /* 0x0000000c29237c20 */ /* 0x000fe20008410000 */
[----:B------:R-:W-:Y:S01]  /*5dc0*/  FMUL.FTZ R22, R42, UR12 ;  /* 0x0000000c2a167c20 */ /* 0x000fe20008410000 */
[----:B------:R-:W-:Y:S01]  /*5dd0*/  FMUL.FTZ R16, R43, UR12 ;  /* 0x0000000c2b107c20 */ /* 0x000fe20008410000 */
[----:B------:R-:W1:Y:S01]  /*5de0*/  MUFU.TANH R21, R21 ;  /* 0x0000001500157308 */ /* 0x000e620000002400 */
[----:B------:R-:W-:Y:S01]  /*5df0*/  FMUL.FTZ R64, R64, UR12 ;  /* 0x0000000c40407c20 */ /* 0x000fe20008410000 */
[----:B------:R-:W-:Y:S01]  /*5e00*/  FMUL.FTZ R65, R65, UR12 ;  /* 0x0000000c41417c20 */ /* 0x000fe20008410000 */
[----:B------:R-:W-:Y:S01]  /*5e10*/  FMUL.FTZ R66, R66, UR12 ;  /* 0x0000000c42427c20 */ /* 0x000fe20008410000 */
[----:B------:R-:W-:Y:S01]  /*5e20*/  FMUL.FTZ R67, R67, UR12 ;  /* 0x0000000c43437c20 */ /* 0x000fe20008410000 */
[----:B------:R-:W-:-:S02]  /*5e30*/  SHF.L.U32 R17, R97, 0x1, RZ ;  /* 0x0000000161117819 */ /* 0x000fc400000006ff */
[----:B------:R-:W-:Y:S01]  /*5e40*/  FMUL.FTZ R60, R60, UR12 ;  /* 0x0000000c3c3c7c20 */ /* 0x000fe20008410000 */
[----:B------:R-:W-:Y:S01]  /*5e50*/  FMUL.FTZ R61, R61, UR12 ;  /* 0x0000000c3d3d7c20 */ /* 0x000fe20008410000 */
[----:B------:R-:W-:Y:S01]  /*5e60*/  FMUL.FTZ R62, R62, UR12 ;  /* 0x0000000c3e3e7c20 */ /* 0x000fe20008410000 */
[----:B------:R-:W-:Y:S01]  /*5e70*/  FMUL.FTZ R63, R63, UR12 ;  /* 0x0000000c3f3f7c20 */ /* 0x000fe20008410000 */
[----:B------:R-:W1:Y:S01]  /*5e80*/  MUFU.TANH R40, R40 ;  /* 0x0000002800287308 */ /* 0x000e620000002400 */
[----:B------:R-:W-:Y:S01]  /*5e90*/  LOP3.LUT R17, R17, 0x6, RZ, 0xc0, !PT ;  /* 0x0000000611117812 */ /* 0x000fe200078ec0ff */
[C---:B----4-:R-:W-:Y:S06]  /*5ea0*/  HMMA.16816.F32.BF16 R84, R12.reuse, R8, R84 ;  /* 0x000000080c54723c */ /* 0x050fec0000041854 */
[----:B------:R-:W-:Y:S01]  /*5eb0*/  HMMA.16816.F32.BF16 R88, R12, R10, R88 ;  /* 0x0000000a0c58723c */ /* 0x000fe20000041858 */
[----:B------:R-:W4:Y:S01]  /*5ec0*/  MUFU.TANH R35, R35 ;  /* 0x0000002300237308 */ /* 0x000f220000002400 */
[----:B------:R-:W-:-:S04]  /*5ed0*/  MOV R9, UR20 ;  /* 0x0000001400097c02 */ /* 0x000fc80008000f00 */
[----:B-----5:R-:W-:-:S03]  /*5ee0*/  VIADDMNMX R2, R96, 0x8, R9, PT ;  /* 0x0000000860027846 */ /* 0x020fc60003800109 */
[----:B------:R-:W1:Y:S08]  /*5ef0*/  MUFU.TANH R22, R22 ;  /* 0x0000001600167308 */ /* 0x000e700000002400 */
[----:B------:R-:W1:Y:S01]  /*5f00*/  MUFU.TANH R16, R16 ;  /* 0x0000001000107308 */ /* 0x000e620000002400 */
[----:B------:R-:W-:Y:S01]  /*5f10*/  FMUL.FTZ R84, R84, UR12 ;  /* 0x0000000c54547c20 */ /* 0x000fe20008410000 */
[----:B------:R-:W-:Y:S01]  /*5f20*/  FMUL.FTZ R85, R85, UR12 ;  /* 0x0000000c55557c20 */ /* 0x000fe20008410000 */
[----:B------:R-:W-:Y:S01]  /*5f30*/  FMUL.FTZ R86, R86, UR12 ;  /* 0x0000000c56567c20 */ /* 0x000fe20008410000 */
[----:B------:R-:W-:-:S03]  /*5f40*/  FMUL.FTZ R87, R87, UR12 ;  /* 0x0000000c57577c20 */ /* 0x000fc60008410000 */
[----:B------:R-:W-:Y:S01]  /*5f50*/  FMUL.FTZ R88, R88, UR12 ;  /* 0x0000000c58587c20 */ /* 0x000fe20008410000 */
[----:B------:R-:W-:Y:S01]  /*5f60*/  FMUL.FTZ R89, R89, UR12 ;  /* 0x0000000c59597c20 */ /* 0x000fe20008410000 */
[----:B------:R-:W-:Y:S01]  /*5f70*/  FMUL.FTZ R90, R90, UR12 ;  /* 0x0000000c5a5a7c20 */ /* 0x000fe20008410000 */
[----:B------:R-:W-:Y:S01]  /*5f80*/  FMUL.FTZ R91, R91, UR12 ;  /* 0x0000000c5b5b7c20 */ /* 0x000fe20008410000 */
        /* <DEDUP_REMOVED lines=86> */
[----:B--2---:R-:W-:-:S05]  /*64f0*/  IMAD.IADD R8, R8, 0x1, -R9 ;  /* 0x0000000108087824 */ /* 0x004fca00078e0a09 */
[----:B------:R-:W-:-:S05]  /*6500*/  SHF.R.S32.HI R19, RZ, 0x1f, R8 ;  /* 0x0000001fff137819 */ /* 0x000fca0000011408 */
[----:B------:R-:W-:-:S04]  /*6510*/  IMAD R19, R19, UR16, RZ ;  /* 0x0000001013137c24 */ /* 0x000fc8000f8e02ff */
[C---:B------:R-:W-:Y:S02]  /*6520*/  IMAD R19, R8.reuse, UR17, R19 ;  /* 0x0000001108137c24 */ /* 0x040fe4000f8e0213 */
[----:B------:R-:W-:-:S04]  /*6530*/  IMAD.WIDE.U32 R8, R8, UR16, R10 ;  /* 0x0000001008087c25 */ /* 0x000fc8000f8e000a */
[----:B------:R-:W-:Y:S01]  /*6540*/  IMAD.IADD R19, R9, 0x1, R19 ;  /* 0x0000000109137824 */ /* 0x000fe200078e0213 */
[----:B------:R-:W-:Y:S01]  /*6550*/  MOV R18, R8 ;  /* 0x0000000800127202 */ /* 0x000fe20000000f00 */
[----:B------:R-:W-:Y:S06]  /*6560*/  BRA `(.L_x_1647) ;  /* 0x0000000000107947 */ /* 0x000fec0003800000 */
.L_x_1646:
[----:B------:R-:W-:-:S04]  /*6570*/  ULEA UR16, -UR8, URZ, 0x6 ;  /* 0x0000003f08107291 */ /* 0x000fc8000f8e313f */
[----:B------:R-:W-:Y:S02]  /*6580*/  USHF.R.S32.HI UR17, URZ, 0x1f, UR16 ;  /* 0x0000001f3f117899 */ /* 0x000fe40008011410 */
[----:B------:R-:W-:-:S04]  /*6590*/  MOV R18, UR16 ;  /* 0x0000001000127c02 */ /* 0x000fc80008000f00 */
[----:B------:R-:W-:-:S07]  /*65a0*/  MOV R19, UR17 ;  /* 0x0000001100137c02 */ /* 0x000fce0008000f00 */
.L_x_1647:
[----:B------:R-:W-:Y:S01]  /*65b0*/  ULDC UR16, c[0x0][0x2d0] ;  /* 0x0000b40000107ab9 */ /* 0x000fe20000000800 */
[----:B------:R-:W-:Y:S01]  /*65c0*/  BSSY B0, `(.L_x_1648) ;  /* 0x00000ac000007945 */ /* 0x000fe20003800000 */
[----:B------:R-:W-:Y:S02]  /*65d0*/  ISETP.GE.AND P4, PT, R6, UR16, PT ;  /* 0x0000001006007c0c */ /* 0x000fe4000bf86270 */
[----:B------:R-:W-:Y:S02]  /*65e0*/  ISETP.GE.AND P5, PT, R244, UR16, PT ;  /* 0x00000010f4007c0c */ /* 0x000fe4000bfa6270 */
[----:B------:R-:W-:Y:S02]  /*65f0*/  ISETP.GE.AND P3, PT, R4, UR16, PT ;  /* 0x0000001004007c0c */ /* 0x000fe4000bf66270 */
[----:B------:R-:W-:-:S07]  /*6600*/  ISETP.GE.AND P2, PT, R3, UR16, PT ;  /* 0x0000001003007c0c */ /* 0x000fce000bf46270 */
[----:B------:R-:W2:Y:S01]  /*6610*/  @!P4 LDC.64 R8, c[0x0][0x218] ;  /* 0x00008600ff08cb82 */ /* 0x000ea20000000a00 */
[CC--:B------:R-:W-:Y:S01]  /*6620*/  @!P4 IADD3 R23, P0, R18.reuse, R165.reuse, RZ ;  /* 0x000000a51217c210 */ /* 0x0c0fe20007f1e0ff */
[----:B------:R3:W-:Y:S01]  /*6630*/  @P5 STS.128 [R243+0x8000], RZ ;  /* 0x008000fff3005388 */ /* 0x0007e20000000c00 */
[----:B------:R-:W-:-:S03]  /*6640*/  @!P5 IADD3 R3, P1, R18, R165, RZ ;  /* 0x000000a51203d210 */ /* 0x000fc60007f3e0ff */
[C-C-:B------:R-:W-:Y:S02]  /*6650*/  @!P4 IMAD.X R4, R19.reuse, 0x1, R166.reuse, P0 ;  /* 0x000000011304c824 */ /* 0x140fe400000e06a6 */
[----:B------:R-:W4:Y:S01]  /*6660*/  @!P5 LDC.64 R10, c[0x0][0x218] ;  /* 0x00008600ff0adb82 */ /* 0x000f220000000a00 */
[----:B------:R-:W-:-:S07]  /*6670*/  @!P5 IMAD.X R6, R19, 0x1, R166, P1 ;  /* 0x000000011306d824 */ /* 0x000fce00008e06a6 */
[----:B------:R-:W5:Y:S08]  /*6680*/  @!P3 LDC.64 R14, c[0x0][0x218] ;  /* 0x00008600ff0ebb82 */ /* 0x000f700000000a00 */
[----:B------:R-:W1:Y:S01]  /*6690*/  @!P2 LDC.64 R12, c[0x0][0x218] ;  /* 0x00008600ff0cab82 */ /* 0x000e620000000a00 */
[----:B--2---:R-:W-:-:S04]  /*66a0*/  @!P4 LEA R28, P0, R23, R8, 0x1 ;  /* 0x00000008171cc211 */ /* 0x004fc800078008ff */
[----:B------:R-:W-:Y:S02]  /*66b0*/  @!P4 LEA.HI.X R29, R23, R9, R4, 0x1, P0 ;  /* 0x00000009171dc211 */ /* 0x000fe400000f0c04 */
[----:B------:R-:W-:Y:S01]  /*66c0*/  @!P3 IADD3 R4, P0, R18, R165, RZ ;  /* 0x000000a51204b210 */ /* 0x000fe20007f1e0ff */
[----:B------:R-:W2:Y:S01]  /*66d0*/  @!P5 LDC.64 R8, c[0x0][0x218] ;  /* 0x00008600ff08db82 */ /* 0x000ea20000000a00 */
[----:B----4-:R-:W-:-:S04]  /*66e0*/  @!P5 LEA R48, P1, R3, R10, 0x1 ;  /* 0x0000000a0330d211 */ /* 0x010fc800078208ff */
[----:B------:R-:W-:Y:S01]  /*66f0*/  @!P5 LEA.HI.X R49, R3, R11, R6, 0x1, P1 ;  /* 0x0000000b0331d211 */ /* 0x000fe200008f0c06 */
[C---:B------:R-:W-:Y:S01]  /*6700*/  @!P3 IMAD.X R6, R19.reuse, 0x1, R166, P0 ;  /* 0x000000011306b824 */ /* 0x040fe200000e06a6 */
[----:B------:R-:W-:Y:S01]  /*6710*/  @!P2 IADD3 R3, P0, R18, R165, RZ ;  /* 0x000000a51203a210 */ /* 0x000fe20007f1e0ff */
[----:B------:R-:W4:Y:S01]  /*6720*/  @!P4 LDC.64 R10, c[0x0][0x218] ;  /* 0x00008600ff0acb82 */ /* 0x000f220000000a00 */
[C---:B-----5:R-:W-:Y:S01]  /*6730*/  @!P3 LEA R38, P1, R4.reuse, R14, 0x1 ;  /* 0x0000000e0426b211 */ /* 0x060fe200078208ff */
[----:B------:R-:W-:Y:S01]  /*6740*/  @!PT LDS RZ, [RZ] ;  /* 0x00000000fffff984 */ /* 0x000fe20000000800 */
[----:B------:R-:W-:Y:S01]  /*6750*/  @!PT LDS RZ, [RZ] ;  /* 0x00000000fffff984 */ /* 0x000fe20000000800 */
[----:B------:R-:W-:Y:S01]  /*6760*/  @!PT LDS RZ, [RZ] ;  /* 0x00000000fffff984 */ /* 0x000fe20000000800 */
[----:B------:R5:W-:Y:S03]  /*6770*/  @!P5 LDGSTS.E.BYPASS.LTC128B.128 [R243+0x8000], desc[UR22][R48.64] ;  /* 0x0800000030f3dfae */ /* 0x000be6000b901d56 */
[----:B------:R-:W-:Y:S01]  /*6780*/  @!P3 LEA.HI.X R39, R4, R15, R6, 0x1, P1 ;  /* 0x0000000f0427b211 */ /* 0x000fe200008f0c06 */
[----:B------:R-:W-:Y:S01]  /*6790*/  @!P2 IMAD.X R6, R19, 0x1, R166, P0 ;  /* 0x000000011306a824 */ /* 0x000fe200000e06a6 */
[----:B------:R-:W-:Y:S01]  /*67a0*/  IADD3 R4, P1, R18, UR27, RZ ;  /* 0x0000001b12047c10 */ /* 0x000fe2000ff3e0ff */
[----:B------:R-:W3:Y:S01]  /*67b0*/  @!P3 LDC.64 R14, c[0x0][0x218] ;  /* 0x00008600ff0ebb82 */ /* 0x000ee20000000a00 */
[C---:B-1----:R-:W-:Y:S01]  /*67c0*/  @!P2 LEA R36, P0, R3.reuse, R12, 0x1 ;  /* 0x0000000c0324a211 */ /* 0x042fe200078008ff */
[----:B------:R1:W-:Y:S03]  /*67d0*/  @P4 STS.128 [R243+0xa000], RZ ;  /* 0x00a000fff3004388 */ /* 0x0003e60000000c00 */
[----:B------:R-:W-:Y:S01]  /*67e0*/  @!P2 LEA.HI.X R37, R3, R13, R6, 0x1, P0 ;  /* 0x0000000d0325a211 */ /* 0x000fe200000f0c06 */
[----:B------:R-:W-:Y:S01]  /*67f0*/  @!PT LDS RZ, [RZ] ;  /* 0x00000000fffff984 */ /* 0x000fe20000000800 */
[----:B------:R-:W-:Y:S01]  /*6800*/  @!PT LDS RZ, [RZ] ;  /* 0x00000000fffff984 */ /* 0x000fe20000000800 */
[----:B------:R-:W-:Y:S01]  /*6810*/  @!PT LDS RZ, [RZ] ;  /* 0x00000000fffff984 */ /* 0x000fe20000000800 */
[----:B------:R1:W-:Y:S01]  /*6820*/  @!P4 LDGSTS.E.BYPASS.LTC128B.128 [R243+0xa000], desc[UR22][R28.64+0x80] ;  /* 0x0a0000801cf3cfae */ /* 0x0003e2000b901d56 */
[----:B------:R-:W-:Y:S01]  /*6830*/  IADD3.X R3, R19, UR26, RZ, P1, !PT ;  /* 0x0000001a13037c10 */ /* 0x000fe20008ffe4ff */
[----:B------:R-:W5:Y:S01]  /*6840*/  @!P2 LDC.64 R12, c[0x0][0x218] ;  /* 0x00008600ff0cab82 */ /* 0x000f620000000a00 */
[CC--:B------:R-:W-:Y:S01]  /*6850*/  @!P5 IADD3 R23, P0, R4.reuse, R165.reuse, RZ ;  /* 0x000000a50417d210 */ /* 0x0c0fe20007f1e0ff */
[----:B------:R1:W-:Y:S03]  /*6860*/  @P3 STS.128 [R243+0xc000], RZ ;  /* 0x00c000fff3003388 */ /* 0x0003e60000000c00 */
[----:B--2---:R-:W-:Y:S01]  /*6870*/  @!P5 LEA R44, P1, R23, R8, 0x1 ;  /* 0x00000008172cd211 */ /* 0x004fe200078208ff */
        /* <DEDUP_REMOVED lines=8> */
[----:B----4-:R-:W-:Y:S01]  /*6900*/  @!P4 LEA R42, P1, R6, R10, 0x1 ;  /* 0x0000000a062ac211 */ /* 0x010fe200078208ff */
[----:B------:R4:W-:Y:S01]  /*6910*/  @P2 STS.128 [R243+0xe000], RZ ;  /* 0x00e000fff3002388 */ /* 0x0009e20000000c00 */
[----:B------:R-:W-:-:S02]  /*6920*/  @!P3 IADD3 R10, P0, R4, R165, RZ ;  /* 0x000000a5040ab210 */ /* 0x000fc40007f1e0ff */
[----:B------:R-:W-:Y:S01]  /*6930*/  @!P4 LEA.HI.X R43, R6, R11, R8, 0x1, P1 ;  /* 0x0000000b062bc211 */ /* 0x000fe200008f0c08 */
[----:B------:R-:W-:Y:S01]  /*6940*/  @!PT LDS RZ, [RZ] ;  /* 0x00000000fffff984 */ /* 0x000fe20000000800 */
[----:B------:R-:W-:Y:S01]  /*6950*/  @!PT LDS RZ, [RZ] ;  /* 0x00000000fffff984 */ /* 0x000fe20000000800 */
[----:B------:R-:W-:Y:S01]  /*6960*/  @!PT LDS RZ, [RZ] ;  /* 0x00000000fffff984 */ /* 0x000fe20000000800 */
[----:B------:R4:W-:Y:S01]  /*6970*/  @!P2 LDGSTS.E.BYPASS.LTC128B.128 [R243+0xe000], desc[UR22][R36.64+0x180] ;  /* 0x0e00018024f3afae */ /* 0x0009e2000b901d56 */
[----:B---3--:R-:W-:Y:S01]  /*6980*/  @!P3 LEA R30, P1, R10, R14, 0x1 ;  /* 0x0000000e0a1eb211 */ /* 0x008fe200078208ff */
[C-C-:B------:R-:W-:Y:S01]  /*6990*/  @!P3 IMAD.X R11, R3.reuse, 0x1, R166.reuse, P0 ;  /* 0x00000001030bb824 */ /* 0x140fe200000e06a6 */
[----:B------:R-:W3:Y:S01]  /*69a0*/  @!P5 LDC.64 R8, c[0x0][0x218] ;  /* 0x00008600ff08db82 */ /* 0x000ee20000000a00 */
[----:B------:R-:W-:Y:S01]  /*69b0*/  @!P2 IADD3 R6, P0, R4, R165, RZ ;  /* 0x000000a50406a210 */ /* 0x000fe20007f1e0ff */
[----:B------:R1:W-:Y:S02]  /*69c0*/  @P5 STS.128 [R243+0x8800], RZ ;  /* 0x008800fff3005388 */ /* 0x0003e40000000c00 */
[----:B------:R-:W-:Y:S02]  /*69d0*/  @!P3 LEA.HI.X R31, R10, R15, R11, 0x1, P1 ;  /* 0x0000000f0a1fb211 */ /* 0x000fe400008f0c0b */
[----:B------:R-:W-:Y:S01]  /*69e0*/  @!P2 IMAD.X R23, R3, 0x1, R166, P0 ;  /* 0x000000010317a824 */ /* 0x000fe200000e06a6 */
[----:B-----5:R-:W-:Y:S01]  /*69f0*/  @!P2 LEA R46, P0, R6, R12, 0x1 ;  /* 0x0000000c062ea211 */ /* 0x020fe200078008ff */
[----:B------:R-:W1:Y:S01]  /*6a00*/  @!P4 LDC.64 R10, c[0x0][0x218] ;  /* 0x00008600ff0acb82 */ /* 0x000e620000000a00 */
        /* <DEDUP_REMOVED lines=9> */
[----:B------:R-:W2:Y:S01]  /*6aa0*/  @!P3 LDC.64 R14, c[0x0][0x218] ;  /* 0x00008600ff0ebb82 */ /* 0x000ea20000000a00 */
[----:B------:R-:W-:Y:S01]  /*6ab0*/  @!P4 IADD3 R23, P1, R4, R165, RZ ;  /* 0x000000a50417c210 */ /* 0x000fe20007f3e0ff */
[----:B------:R-:W-:Y:S01]  /*6ac0*/  @!PT LDS RZ, [RZ] ;  /* 0x00000000fffff984 */ /* 0x000fe20000000800 */
[----:B------:R-:W-:Y:S01]  /*6ad0*/  @!PT LDS RZ, [RZ] ;  /* 0x00000000fffff984 */ /* 0x000fe20000000800 */
[----:B------:R-:W-:Y:S01]  /*6ae0*/  @!PT LDS RZ, [RZ] ;  /* 0x00000000fffff984 */ /* 0x000fe20000000800 */
[----:B------:R5:W-:Y:S02]  /*6af0*/  @!P4 LDGSTS.E.BYPASS.LTC128B.128 [R243+0xa800], desc[UR22][R42.64+0x80] ;  /* 0x0a8000802af3cfae */ /* 0x000be4000b901d56 */
[C-C-:B------:R-:W-:Y:S02]  /*6b00*/  @!P5 IMAD.X R41, R3.reuse, 0x1, R166.reuse, P0 ;  /* 0x000000010329d824 */ /* 0x140fe400000e06a6 */
[----:B------:R1:W-:Y:S02]  /*6b10*/  @P3 STS.128 [R243+0xc800], RZ ;  /* 0x00c800fff3003388 */ /* 0x0003e40000000c00 */
[----:B------:R-:W5:Y:S01]  /*6b20*/  @!P2 LDC.64 R12, c[0x0][0x218] ;  /* 0x00008600ff0cab82 */ /* 0x000f620000000a00 */
[C---:B---3--:R-:W-:Y:S01]  /*6b30*/  @!P5 LEA R48, P0, R6.reuse, R8, 0x1 ;  /* 0x000000080630d211 */ /* 0x048fe200078008ff */
        /* <DEDUP_REMOVED lines=14> */
[C-C-:B------:R-:W-:Y:S01]  /*6c20*/  @!P3 IMAD.X R23, R3.reuse, 0x1, R166.reuse, P0 ;  /* 0x000000010317b824 */ /* 0x140fe200000e06a6 */
[----:B------:R-:W1:Y:S01]  /*6c30*/  @!P5 LDC.64 R8, c[0x0][0x218] ;  /* 0x00008600ff08db82 */ /* 0x000e620000000a00 */
[----:B--2---:R-:W-:Y:S01]  /*6c40*/  @!P3 LEA R38, P1, R6, R14, 0x1 ;  /* 0x0000000e0626b211 */ /* 0x004fe200078208ff */
[----:B------:R3:W-:Y:S01]  /*6c50*/  @P5 STS.128 [R243+0x9000], RZ ;  /* 0x009000fff3005388 */ /* 0x0007e20000000c00 */
[----:B----4-:R-:W-:Y:S02]  /*6c60*/  @!P2 IADD3 R36, P0, R4, R165, RZ ;  /* 0x000000a50424a210 */ /* 0x010fe40007f1e0ff */
[----:B------:R-:W-:Y:S01]  /*6c70*/  @!P3 LEA.HI.X R39, R6, R15, R23, 0x1, P1 ;  /* 0x0000000f0627b211 */ /* 0x000fe200008f0c17 */
[----:B------:R-:W-:Y:S01]  /*6c80*/  @!PT LDS RZ, [RZ] ;  /* 0x00000000fffff984 */ /* 0x000fe20000000800 */
[----:B------:R-:W-:Y:S01]  /*6c90*/  @!PT LDS RZ, [RZ] ;  /* 0x00000000fffff984 */ /* 0x000fe20000000800 */
[----:B------:R-:W-:Y:S01]  /*6ca0*/  @!PT LDS RZ, [RZ] ;  /* 0x00000000fffff984 */ /* 0x000fe20000000800 */
[----:B------:R3:W-:Y:S01]  /*6cb0*/  @!P5 LDGSTS.E.BYPASS.LTC128B.128 [R243+0x9000], desc[UR22][R48.64] ;  /* 0x0900000030f3dfae */ /* 0x0007e2000b901d56 */
[----:B------:R-:W-:Y:S01]  /*6cc0*/  IADD3 R6, P1, R4, UR27, RZ ;  /* 0x0000001b04067c10 */ /* 0x000fe2000ff3e0ff */
[----:B------:R-:W2:Y:S01]  /*6cd0*/  @!P4 LDC.64 R10, c[0x0][0x218] ;  /* 0x00008600ff0acb82 */ /* 0x000ea20000000a00 */
[C---:B------:R-:W-:Y:S01]  /*6ce0*/  @!P2 IMAD.X R4, R3.reuse, 0x1, R166, P0 ;  /* 0x000000010304a824 */ /* 0x040fe200000e06a6 */
[----:B-----5:R-:W-:Y:S01]  /*6cf0*/  @!P2 LEA R12, P0, R36, R12, 0x1 ;  /* 0x0000000c240ca211 */ /* 0x020fe200078008ff */
[----:B------:R3:W-:Y:S01]  /*6d00*/  @P4 STS.128 [R243+0xb000], RZ ;  /* 0x00b000fff3004388 */ /* 0x0007e20000000c00 */
[----:B------:R-:W-:-:S02]  /*6d10*/  IADD3.X R3, R3, UR26, RZ, P1, !PT ;  /* 0x0000001a03037c10 */ /* 0x000fc40008ffe4ff */
[----:B------:R-:W-:Y:S01]  /*6d20*/  @!P2 LEA.HI.X R13, R36, R13, R4, 0x1, P0 ;  /* 0x0000000d240da211 */ /* 0x000fe200000f0c04 */
[----:B------:R-:W-:Y:S01]  /*6d30*/  @!PT LDS RZ, [RZ] ;  /* 0x00000000fffff984 */ /* 0x000fe20000000800 */
[----:B------:R-:W-:Y:S01]  /*6d40*/  @!PT LDS RZ, [RZ] ;  /* 0x00000000fffff984 */ /* 0x000fe20000000800 */
[----:B------:R-:W-:Y:S01]  /*6d50*/  @!PT LDS RZ, [RZ] ;  /* 0x00000000fffff984 */ /* 0x000fe20000000800 */
[----:B------:R3:W-:Y:S01]  /*6d60*/  @!P4 LDGSTS.E.BYPASS.LTC128B.128 [R243+0xb000], desc[UR22][R28.64+0x80] ;  /* 0x0b0000801cf3cfae */ /* 0x0007e2000b901d56 */
[----:B------:R-:W4:Y:S01]  /*6d70*/  @!P3 LDC.64 R14, c[0x0][0x218] ;  /* 0x00008600ff0ebb82 */ /* 0x000f220000000a00 */
[CC--:B------:R-:W-:Y:S02]  /*6d80*/  @!P5 IADD3 R4, P0, R6.reuse, R165.reuse, RZ ;  /* 0x000000a50604d210 */ /* 0x0c0fe40007f1e0ff */
[----:B------:R-:W-:Y:S01]  /*6d90*/  @!P4 IADD3 R23, P1, R6, R165, RZ ;  /* 0x000000a50617c210 */ /* 0x000fe20007f3e0ff */
[----:B------:R3:W-:Y:S02]  /*6da0*/  @P3 STS.128 [R243+0xd000], RZ ;  /* 0x00d000fff3003388 */ /* 0x0007e40000000c00 */
[C-C-:B------:R-:W-:Y:S01]  /*6db0*/  @!P5 IMAD.X R36, R3.reuse, 0x1, R166.reuse, P0 ;  /* 0x000000010324d824 */ /* 0x140fe200000e06a6 */
[C---:B-1----:R-:W-:Y:S01]  /*6dc0*/  @!P5 LEA R42, P0, R4.reuse, R8, 0x1 ;  /* 0x00000008042ad211 */ /* 0x042fe200078008ff */
        /* <DEDUP_REMOVED lines=8> */
[----:B--2---:R-:W-:-:S03]  /*6e50*/  @!P4 LEA R10, P1, R23, R10, 0x1 ;  /* 0x0000000a170ac211 */ /* 0x004fc600078208ff */
[----:B------:R-:W-:Y:S01]  /*6e60*/  @!PT LDS RZ, [RZ] ;  /* 0x00000000fffff984 */ /* 0x000fe20000000800 */
[----:B------:R-:W-:Y:S01]  /*6e70*/  @!PT LDS RZ, [RZ] ;  /* 0x00000000fffff984 */ /* 0x000fe20000000800 */
[----:B------:R-:W-:Y:S01]  /*6e80*/  @!PT LDS RZ, [RZ] ;  /* 0x00000000fffff984 */ /* 0x000fe20000000800 */
[----:B------:R3:W-:Y:S01]  /*6e90*/  @!P2 LDGSTS.E.BYPASS.LTC128B.128 [R243+0xf000], desc[UR22][R12.64+0x180] ;  /* 0x0f0001800cf3afae */ /* 0x0007e2000b901d56 */
[----:B------:R-:W-:Y:S01]  /*6ea0*/  @!P4 LEA.HI.X R11, R23, R11, R8, 0x1, P1 ;  /* 0x0000000b170bc211 */ /* 0x000fe200008f0c08 */
[----:B------:R-:W-:Y:S02]  /*6eb0*/  @!P3 IMAD.X R8, R3, 0x1, R166, P0 ;  /* 0x000000010308b824 */ /* 0x000fe400000e06a6 */
[----:B------:R3:W-:Y:S01]  /*6ec0*/  @P5 STS.128 [R243+0x9800], RZ ;  /* 0x009800fff3005388 */ /* 0x0007e20000000c00 */
[----:B----4-:R-:W-:-:S03]  /*6ed0*/  @!P3 LEA R14, P0, R4, R14, 0x1 ;  /* 0x0000000e040eb211 */ /* 0x010fc600078008ff */
        /* <DEDUP_REMOVED lines=26> */
.L_x_1649:
[----:B------:R-:W-:Y:S05]  /*7080*/  BSYNC B0 ;  /* 0x0000000000007941 */ /* 0x000fea0003800000 */
.L_x_1648:
[----:B------:R-:W0:Y:S01]  /*7090*/  LDGDEPBAR ;  /* 0x00000000000079af */ /* 0x000e220000000000 */
[----:B------:R-:W-:-:S04]  /*70a0*/  IADD3 R165, P0, R18, R165, RZ ;  /* 0x000000a512a57210 */ /* 0x000fc80007f1e0ff */
[----:B------:R-:W-:-:S09]  /*70b0*/  IADD3.X R166, R19, R166, RZ, P0, !PT ;  /* 0x000000a613a67210 */ /* 0x000fd200007fe4ff */
.L_x_1645:
[----:B------:R-:W-:Y:S01]  /*70c0*/  VIADD R4, R17, UR14 ;  /* 0x0000000e11047c36 */ /* 0x000fe20008000000 */
[----:B------:R-:W-:Y:S01]  /*70d0*/  ULDC UR20, c[0x0][0x2ec] ;  /* 0x0000bb0000147ab9 */ /* 0x000fe20000000800 */
[----:B------:R-:W-:Y:S01]  /*70e0*/  LEA R236, R0, UR4, 0x1 ;  /* 0x0000000400ec7c11 */ /* 0x000fe2000f8e08ff */
[----:B------:R-:W-:Y:S01]  /*70f0*/  ULDC.64 UR16, c[0x0][0x218] ;  /* 0x0000860000107ab9 */ /* 0x000fe20000000a00 */
[C---:B------:R-:W-:Y:S02]  /*7100*/  VIADD R3, R4.reuse, 0x1 ;  /* 0x0000000104037836 */ /* 0x040fe40000000000 */
[C---:B------:R-:W-:Y:S01]  /*7110*/  VIADD R6, R4.reuse, 0x8 ;  /* 0x0000000804067836 */ /* 0x040fe20000000000 */
[----:B------:R-:W-:Y:S01]  /*7120*/  LDSM.16.MT88.4 R156, [R236+0x10000] ;  /* 0x01000000ec9c783b */ /* 0x000fe20000004200 */
[C---:B-1----:R-:W-:Y:S01]  /*7130*/  VIADD R8, R4.reuse, 0x20 ;  /* 0x0000002004087836 */ /* 0x042fe20000000000 */
[-C--:B------:R-:W-:Y:S01]  /*7140*/  ISETP.GE.AND P4, PT, R3, R167.reuse, PT ;  /* 0x000000a70300720c */ /* 0x080fe20003f86270 */
[--C-:B------:R-:W-:Y:S01]  /*7150*/  IMAD R234, R7, 0x2, R236.reuse ;  /* 0x0000000207ea7824 */ /* 0x100fe200078e02ec */
[-C--:B------:R-:W-:Y:S01]  /*7160*/  ISETP.GE.AND P1, PT, R3, R2.reuse, PT ;  /* 0x000000020300720c */ /* 0x080fe20003f26270 */
[----:B------:R-:W-:Y:S01]  /*7170*/  VIADD R3, R4, 0x9 ;  /* 0x0000000904037836 */ /* 0x000fe20000000000 */
[CC--:B------:R-:W-:Y:S01]  /*7180*/  ISETP.GE.AND P5, PT, R6.reuse, R167.reuse, PT ;  /* 0x000000a70600720c */ /* 0x0c0fe20003fa6270 */
[----:B------:R-:W-:Y:S01]  /*7190*/  IMAD R233, R5, 0x2, R236 ;  /* 0x0000000205e97824 */ /* 0x000fe200078e02ec */
[-C--:B------:R-:W-:Y:S01]  /*71a0*/  ISETP.GE.AND P0, PT, R6, R2.reuse, PT ;  /* 0x000000020600720c */ /* 0x080fe20003f06270 */
[C---:B------:R-:W-:Y:S01]  /*71b0*/  VIADD R6, R4.reuse, 0x10 ;  /* 0x0000001004067836 */ /* 0x040fe20000000000 */
[CC--:B------:R-:W-:Y:S01]  /*71c0*/  ISETP.GE.AND P3, PT, R3.reuse, R167.reuse, PT ;  /* 0x000000a70300720c */ /* 0x0c0fe20003f66270 */
[----:B------:R-:W-:Y:S01]  /*71d0*/  LDSM.16.MT88.4 R148, [R234+0x10000] ;  /* 0x01000000ea94783b */ /* 0x000fe20000004200 */
[----:B------:R-:W-:Y:S01]  /*71e0*/  ISETP.GE.AND P2, PT, R3, R2, PT ;  /* 0x000000020300720c */ /* 0x000fe20003f46270 */
[----:B------:R-:W-:Y:S01]  /*71f0*/  VIADD R3, R4, 0x11 ;  /* 0x0000001104037836 */ /* 0x000fe20000000000 */
[----:B---3--:R-:W-:Y:S01]  /*7200*/  FSEL R39, R25, -INF , !P5 ;  /* 0xff80000019277808 */ /* 0x008fe20006800000 */
[----:B------:R-:W-:Y:S01]  /*7210*/  IMAD R232, R5, 0x2, R234 ;  /* 0x0000000205e87824 */ /* 0x000fe200078e02ea */
[----:B------:R-:W-:Y:S01]  /*7220*/  FSEL R25, R26, -INF , !P0 ;  /* 0xff8000001a197808 */ /* 0x000fe20004000000 */
[----:B------:R-:W-:Y:S01]  /*7230*/  LDSM.16.MT88.4 R140, [R233+0x10000] ;  /* 0x01000000e98c783b */ /* 0x000fe20000004200 */
[----:B------:R-:W-:-:S02]  /*7240*/  ISETP.GE.AND P5, PT, R3, R167, PT ;  /* 0x000000a70300720c */ /* 0x000fc40003fa6270 */
[----:B------:R-:W-:Y:S01]  /*7250*/  FSEL R31, R70, -INF , !P4 ;  /* 0xff800000461f7808 */ /* 0x000fe20006000000 */
[----:B------:R-:W-:Y:S01]  /*7260*/  LDSM.16.MT88.4 R132, [R232+0x10000] ;  /* 0x01000000e884783b */ /* 0x000fe20000004200 */
[----:B------:R-:W-:Y:S02]  /*7270*/  FSEL R29, R24, -INF , !P1 ;  /* 0xff800000181d7808 */ /* 0x000fe40004800000 */
[-C--:B------:R-:W-:Y:S01]  /*7280*/  ISETP.GE.AND P0, PT, R3, R2.reuse, PT ;  /* 0x000000020300720c */ /* 0x080fe20003f06270 */
[----:B------:R-:W-:Y:S01]  /*7290*/  VIADD R3, R4, 0x19 ;  /* 0x0000001904037836 */ /* 0x000fe20000000000 */
        /* <DEDUP_REMOVED lines=12> */
[----:B------:R-:W-:Y:S02]  /*7360*/  ISETP.GE.AND P1, PT, R3, R2, PT ;  /* 0x000000020300720c */ /* 0x000fe40003f26270 */
[----:B------:R-:W-:Y:S01]  /*7370*/  FSEL R3, R68, -INF , !P5 ;  /* 0xff80000044037808 */ /* 0x000fe20006800000 */
[----:B------:R-:W-:Y:S01]  /*7380*/  LDSM.16.MT88.4 R80, [R234+0x14000] ;  /* 0x01400000ea50783b */ /* 0x000fe20000004200 */
[----:B------:R-:W-:-:S02]  /*7390*/  FSEL R11, R21, -INF , !P0 ;  /* 0xff800000150b7808 */ /* 0x000fc40004000000 */
[----:B------:R-:W-:Y:S01]  /*73a0*/  FMNMX.FTZ R10, R3, R31, !PT ;  /* 0x0000001f030a7209 */ /* 0x000fe20007810000 */
[----:B------:R-:W-:Y:S01]  /*73b0*/  LDSM.16.MT88.4 R88, [R233+0x14000] ;  /* 0x01400000e958783b */ /* 0x000fe20000004200 */
[-C--:B------:R-:W-:Y:S02]  /*73c0*/  ISETP.GE.AND P0, PT, R8, R167.reuse, PT ;  /* 0x000000a70800720c */ /* 0x080fe40003f06270 */
[----:B------:R-:W-:Y:S01]  /*73d0*/  FSEL R37, R32, -INF , !P3 ;  /* 0xff80000020257808 */ /* 0x000fe20005800000 */
[----:B------:R-:W-:Y:S01]  /*73e0*/  LDSM.16.MT88.4 R96, [R232+0x14000] ;  /* 0x01400000e860783b */ /* 0x000fe20000004200 */
[----:B------:R-:W-:Y:S02]  /*73f0*/  FMNMX.FTZ R10, R39, R10, !PT ;  /* 0x0000000a270a7209 */ /* 0x000fe40007810000 */
[----:B------:R-:W-:Y:S01]  /*7400*/  FSEL R245, R245, -INF , !P0 ;  /* 0xff800000f5f57808 */ /* 0x000fe20004000000 */
[----:B------:R-:W-:Y:S01]  /*7410*/  LDSM.16.MT88.4 R104, [R236+0x16000] ;  /* 0x01600000ec68783b */ /* 0x000fe20000004200 */
[----:B------:R-:W-:Y:S01]  /*7420*/  FMNMX.FTZ R14, R37, R10, !PT ;  /* 0x0000000a250e7209 */ /* 0x000fe20007810000 */
[C---:B------:R-:W-:Y:S01]  /*7430*/  VIADD R10, R4.reuse, 0x30 ;  /* 0x00000030040a7836 */ /* 0x040fe20000000000 */
[----:B------:R-:W-:Y:S01]  /*7440*/  ISETP.GE.AND P0, PT, R4, R2, PT ;  /* 0x000000020400720c */ /* 0x000fe20003f06270 */
[----:B------:R-:W-:Y:S01]  /*7450*/  LDSM.16.MT88.4 R112, [R234+0x16000] ;  /* 0x01600000ea70783b */ /* 0x000fe20000004200 */
[----:B------:R-:W-:-:S02]  /*7460*/  ISETP.GE.AND P3, PT, R6, R167, PT ;  /* 0x000000a70600720c */ /* 0x000fc40003f66270 */
[----:B------:R-:W-:Y:S01]  /*7470*/  FMNMX.FTZ R14, R23, R14, !PT ;  /* 0x0000000e170e7209 */ /* 0x000fe20007810000 */
[----:B------:R-:W-:Y:S01]  /*7480*/  LDSM.16.MT88.4 R120, [R233+0x16000] ;  /* 0x01600000e978783b */ /* 0x000fe20000004200 */
[----:B------:R-:W-:Y:S02]  /*7490*/  FSEL R69, R69, -INF , !P0 ;  /* 0xff80000045457808 */ /* 0x000fe40004000000 */
[----:B------:R-:W-:Y:S02]  /*74a0*/  FSEL R17, R40, -INF , !P3 ;  /* 0xff80000028117808 */ /* 0x000fe40005800000 */
[----:B------:R-:W-:Y:S02]  /*74b0*/  FMNMX.FTZ R14, R19, R14, !PT ;  /* 0x0000000e130e7209 */ /* 0x000fe40007810000 */
[----:B------:R-:W-:Y:S02]  /*74c0*/  FMNMX.FTZ R12, R69, R29, !PT ;  /* 0x0000001d450c7209 */ /* 0x000fe40007810000 */
[----:B------:R-:W-:-:S02]  /*74d0*/  FSEL R27, R27, -INF , !P2 ;  /* 0xff8000001b1b7808 */ /* 0x000fc40005000000 */
[----:B------:R-:W-:Y:S01]  /*74e0*/  ISETP.GE.AND P2, PT, R6, R2, PT ;  /* 0x000000020600720c */ /* 0x000fe20003f46270 */
[----:B------:R-:W-:Y:S01]  /*74f0*/  VIADD R6, R4, 0x21 ;  /* 0x0000002104067836 */ /* 0x000fe20000000000 */
[----:B------:R-:W-:Y:S02]  /*7500*/  FSEL R15, R35, -INF , !P4 ;  /* 0xff800000230f7808 */ /* 0x000fe40006000000 */
[----:B------:R-:W-:Y:S02]  /*7510*/  FMNMX.FTZ R14, R17, R14, !PT ;  /* 0x0000000e110e7209 */ /* 0x000fe40007810000 */
[----:B------:R-:W-:Y:S02]  /*7520*/  FMNMX.FTZ R12, R25, R12, !PT ;  /* 0x0000000c190c7209 */ /* 0x000fe40007810000 */
[----:B------:R-:W-:Y:S01]  /*7530*/  ISETP.GE.AND P3, PT, R8, R2, PT ;  /* 0x000000020800720c */ /* 0x000fe20003f66270 */
[----:B------:R-:W-:Y:S01]  /*7540*/  VIADD R8, R4, 0x28 ;  /* 0x0000002804087836 */ /* 0x000fe20000000000 */
[----:B------:R-:W-:-:S02]  /*7550*/  ISETP.GE.AND P5, PT, R6, R167, PT ;  /* 0x000000a70600720c */ /* 0x000fc40003fa6270 */
[----:B------:R-:W-:Y:S02]  /*7560*/  FMNMX.FTZ R14, R15, R14, !PT ;  /* 0x0000000e0f0e7209 */ /* 0x000fe40007810000 */
[----:B------:R-:W-:Y:S02]  /*7570*/  FMNMX.FTZ R12, R27, R12, !PT ;  /* 0x0000000c1b0c7209 */ /* 0x000fe40007810000 */
[----:B------:R-:W-:Y:S02]  /*7580*/  FSEL R9, R22, -INF , !P2 ;  /* 0xff80000016097808 */ /* 0x000fe40005000000 */
[----:B------:R-:W-:Y:S01]  /*7590*/  ISETP.GE.AND P2, PT, R6, R2, PT ;  /* 0x000000020600720c */ /* 0x000fe20003f46270 */
[----:B------:R-:W-:Y:S01]  /*75a0*/  VIADD R6, R4, 0x29 ;  /* 0x0000002904067836 */ /* 0x000fe20000000000 */
[----:B------:R-:W-:Y:S02]  /*75b0*/  ISETP.GE.AND P4, PT, R8, R167, PT ;  /* 0x000000a70800720c */ /* 0x000fe40003f86270 */
[----:B------:R-:W-:-:S02]  /*75c0*/  FSEL R191, R191, -INF , !P5 ;  /* 0xff800000bfbf7808 */ /* 0x000fc40006800000 */
[----:B------:R-:W-:Y:S02]  /*75d0*/  FMNMX.FTZ R14, R245, R14, !PT ;  /* 0x0000000ef50e7209 */ /* 0x000fe40007810000 */
[----:B------:R-:W-:Y:S02]  /*75e0*/  FMNMX.FTZ R12, R13, R12, !PT ;  /* 0x0000000c0d0c7209 */ /* 0x000fe40007810000 */
[----:B------:R-:W-:Y:S02]  /*75f0*/  FSEL R213, R213, -INF , !P3 ;  /* 0xff800000d5d57808 */ /* 0x000fe40005800000 */
[----:B------:R-:W-:Y:S02]  /*7600*/  ISETP.GE.AND P3, PT, R6, R167, PT ;  /* 0x000000a70600720c */ /* 0x000fe40003f66270 */
[----:B------:R-:W-:Y:S02]  /*7610*/  FSEL R215, R215, -INF , !P4 ;  /* 0xff800000d7d77808 */ /* 0x000fe40006000000 */
[----:B------:R-:W-:-:S02]  /*7620*/  FMNMX.FTZ R14, R191, R14, !PT ;  /* 0x0000000ebf0e7209 */ /* 0x000fc40007810000 */
[----:B------:R-:W-:Y:S02]  /*7630*/  FMNMX.FTZ R12, R11, R12, !PT ;  /* 0x0000000c0b0c7209 */ /* 0x000fe40007810000 */
[----:B------:R-:W-:Y:S02]  /*7640*/  FSEL R21, R16, -INF , !P1 ;  /* 0xff80000010157808 */ /* 0x000fe40004800000 */
[----:B------:R-:W-:Y:S01]  /*7650*/  ISETP.GE.AND P1, PT, R8, R2, PT ;  /* 0x000000020800720c */ /* 0x000fe20003f26270 */
[----:B------:R-:W-:Y:S01]  /*7660*/  VIADD R8, R4, 0x31 ;  /* 0x0000003104087836 */ /* 0x000fe20000000000 */
[----:B------:R-:W-:Y:S02]  /*7670*/  ISETP.GE.AND P5, PT, R10, R167, PT ;  /* 0x000000a70a00720c */ /* 0x000fe40003fa6270 */
[----:B------:R-:W-:Y:S02]  /*7680*/  FSEL R193, R193, -INF , !P3 ;  /* 0xff800000c1c17808 */ /* 0x000fe40005800000 */
[----:B------:R-:W-:-:S02]  /*7690*/  FMNMX.FTZ R14, R215, R14, !PT ;  /* 0x0000000ed70e7209 */ /* 0x000fc40007810000 */
[----:B------:R-:W-:Y:S02]  /*76a0*/  FMNMX.FTZ R12, R9, R12, !PT ;  /* 0x0000000c090c7209 */ /* 0x000fe40007810000 */
[----:B------:R-:W-:Y:S01]  /*76b0*/  ISETP.GE.AND P0, PT, R6, R2, PT ;  /* 0x000000020600720c */ /* 0x000fe20003f06270 */
[----:B------:R-:W-:Y:S01]  /*76c0*/  VIADD R6, R4, 0x38 ;  /* 0x0000003804067836 */ /* 0x000fe20000000000 */
[----:B------:R-:W-:Y:S01]  /*76d0*/  ISETP.GE.AND P4, PT, R8, R167, PT ;  /* 0x000000a70800720c */ /* 0x000fe20003f86270 */
[----:B------:R-:W-:Y:S01]  /*76e0*/  VIADD R4, R4, 0x39 ;  /* 0x0000003904047836 */ /* 0x000fe20000000000 */
[----:B------:R-:W-:Y:S02]  /*76f0*/  FSEL R209, R209, -INF , !P5 ;  /* 0xff800000d1d17808 */ /* 0x000fe40006800000 */
[----:B------:R-:W-:Y:S02]  /*7700*/  FMNMX.FTZ R14, R193, R14, !PT ;  /* 0x0000000ec10e7209 */ /* 0x000fe40007810000 */
[----:B------:R-:W-:-:S02]  /*7710*/  FMNMX.FTZ R12, R21, R12, !PT ;  /* 0x0000000c150c7209 */ /* 0x000fc40007810000 */
[-C--:B------:R-:W-:Y:S02]  /*7720*/  ISETP.GE.AND P3, PT, R6, R167.reuse, PT ;  /* 0x000000a70600720c */ /* 0x080fe40003f66270 */
[----:B------:R-:W-:Y:S02]  /*7730*/  FSEL R207, R207, -INF , !P4 ;  /* 0xff800000cfcf7808 */ /* 0x000fe40006000000 */
[----:B------:R-:W-:Y:S02]  /*7740*/  FMNMX.FTZ R14, R209, R14, !PT ;  /* 0x0000000ed10e7209 */ /* 0x000fe40007810000 */
[----:B------:R-:W-:Y:S02]  /*7750*/  FSEL R195, R195, -INF , !P2 ;  /* 0xff800000c3c37808 */ /* 0x000fe40005000000 */
[----:B------:R-:W-:Y:S02]  /*7760*/  FMNMX.FTZ R12, R213, R12, !PT ;  /* 0x0000000cd50c7209 */ /* 0x000fe40007810000 */
[----:B------:R-:W-:-:S02]  /*7770*/  ISETP.GE.AND P5, PT, R4, R167, PT ;  /* 0x000000a70400720c */ /* 0x000fc40003fa6270 */
[----:B------:R-:W-:Y:S02]  /*7780*/  FSEL R205, R205, -INF , !P3 ;  /* 0xff800000cdcd7808 */ /* 0x000fe40005800000 */
[----:B------:R-:W-:Y:S02]  /*7790*/  FMNMX.FTZ R14, R207, R14, !PT ;  /* 0x0000000ecf0e7209 */ /* 0x000fe40007810000 */
[----:B------:R-:W-:Y:S02]  /*77a0*/  FSEL R211, R211, -INF , !P1 ;  /* 0xff800000d3d37808 */ /* 0x000fe40004800000 */
[----:B------:R-:W-:Y:S02]  /*77b0*/  FMNMX.FTZ R12, R195, R12, !PT ;  /* 0x0000000cc30c7209 */ /* 0x000fe40007810000 */
[----:B------:R-:W-:Y:S02]  /*77c0*/  FSEL R203, R203, -INF , !P5 ;  /* 0xff800000cbcb7808 */ /* 0x000fe40006800000 */
[----:B------:R-:W-:-:S02]  /*77d0*/  FMNMX.FTZ R14, R205, R14, !PT ;  /* 0x0000000ecd0e7209 */ /* 0x000fc40007810000 */
[----:B------:R-:W-:Y:S02]  /*77e0*/  ISETP.GE.AND P1, PT, R10, R2, PT ;  /* 0x000000020a00720c */ /* 0x000fe40003f26270 */
[----:B------:R-:W-:Y:S02]  /*77f0*/  FSEL R197, R197, -INF , !P0 ;  /* 0xff800000c5c57808 */ /* 0x000fe40004000000 */
[----:B------:R-:W-:Y:S02]  /*7800*/  FMNMX.FTZ R12, R211, R12, !PT ;  /* 0x0000000cd30c7209 */ /* 0x000fe40007810000 */
[----:B------:R-:W-:Y:S02]  /*7810*/  FMNMX.FTZ R10, R203, R14, !PT ;  /* 0x0000000ecb0a7209 */ /* 0x000fe40007810000 */
[----:B------:R-:W-:Y:S02]  /*7820*/  ISETP.GE.AND P0, PT, R8, R2, PT ;  /* 0x000000020800720c */ /* 0x000fe40003f06270 */
[----:B------:R-:W-:Y:S01]  /*7830*/  FSEL R201, R201, -INF , !P1 ;  /* 0xff800000c9c97808 */ /* 0x000fe20004800000 */
[----:B------:R-:W1:Y:S01]  /*7840*/  SHFL.BFLY PT, R33, R10, 0x2, 0x1f ;  /* 0x0c401f000a217f89 */ /* 0x000e6200000e0000 */
[----:B------:R-:W-:-:S02]  /*7850*/  FMNMX.FTZ R12, R197, R12, !PT ;  /* 0x0000000cc50c7209 */ /* 0x000fc40007810000 */
[----:B------:R-:W-:Y:S02]  /*7860*/  ISETP.GE.AND P1, PT, R6, R2, PT ;  /* 0x000000020600720c */ /* 0x000fe40003f26270 */
[----:B------:R-:W-:Y:S02]  /*7870*/  FSEL R199, R199, -INF , !P0 ;  /* 0xff800000c7c77808 */ /* 0x000fe40004000000 */
[----:B------:R-:W-:Y:S02]  /*7880*/  FMNMX.FTZ R12, R201, R12, !PT ;  /* 0x0000000cc90c7209 */ /* 0x000fe40007810000 */
[----:B------:R-:W-:Y:S02]  /*7890*/  ISETP.GE.AND P0, PT, R4, R2, PT ;  /* 0x000000020400720c */ /* 0x000fe40003f06270 */
[----:B------:R-:W-:Y:S02]  /*78a0*/  FSEL R171, R171, -INF , !P1 ;  /* 0xff800000abab7808 */ /* 0x000fe40004800000 */
[----:B------:R-:W-:-:S02]  /*78b0*/  FMNMX.FTZ R12, R199, R12, !PT ;  /* 0x0000000cc70c7209 */ /* 0x000fc40007810000 */
[----:B------:R-:W-:Y:S02]  /*78c0*/  FSEL R169, R169, -INF , !P0 ;  /* 0xff800000a9a97808 */ /* 0x000fe40004000000 */
[----:B------:R-:W-:-:S04]  /*78d0*/  FMNMX.FTZ R12, R171, R12, !PT ;  /* 0x0000000cab0c7209 */ /* 0x000fc80007810000 */
[----:B------:R-:W-:Y:S02]  /*78e0*/  FMNMX.FTZ R41, R169, R12, !PT ;  /* 0x0000000ca9297209 */ /* 0x000fe40007810000 */
        /* <DEDUP_REMOVED lines=14> */
[--C-:B------:R-:W-:Y:S01]  /*79d0*/  FFMA.FTZ R180, R19, UR20, -R170.reuse ;  /* 0x0000001413b47c23 */ /* 0x100fe200080108aa */
[--C-:B------:R-:W-:Y:S01]  /*79e0*/  FFMA.FTZ R178, R17, UR20, -R170.reuse ;  /* 0x0000001411b27c23 */ /* 0x100fe200080108aa */
[----:B------:R-:W-:Y:S01]  /*79f0*/  MUFU.EX2 R187, R187 ;  /* 0x000000bb00bb7308 */ /* 0x000fe20000000800 */
[----:B------:R-:W2:Y:S01]  /*7a00*/  LDSM.16.MT88.4 R16, [R232+0x16000] ;  /* 0x01600000e810783b */ /* 0x000ea20000004200 */
        /* <DEDUP_REMOVED lines=26> */
[----:B------:R-:W4:Y:S01]  /*7bb0*/  LDSM.16.MT88.4 R12, [R236+0x10800] ;  /* 0x01080000ec0c783b */ /* 0x000f220000004200 */
[----:B-1----:R-:W-:Y:S01]  /*7bc0*/  F2FP.BF16.F32.PACK_AB R128, R186, R187 ;  /* 0x000000bbba80723e */ /* 0x002fe200000010ff */
[--C-:B------:R-:W-:Y:S01]  /*7bd0*/  FFMA.FTZ R0, R21, UR20, -R168.reuse ;  /* 0x0000001415007c23 */ /* 0x100fe200080108a8 */
[--C-:B------:R-:W-:Y:S01]  /*7be0*/  FFMA.FTZ R194, R213, UR20, -R168.reuse ;  /* 0x00000014d5c27c23 */ /* 0x100fe200080108a8 */
[----:B------:R-:W-:Y:S01]  /*7bf0*/  MUFU.EX2 R188, R188 ;  /* 0x000000bc00bc7308 */ /* 0x000fe20000000800 */
[----:B------:R-:W1:Y:S01]  /*7c00*/  LDSM.16.MT88.4 R8, [R234+0x10800] ;  /* 0x01080000ea08783b */ /* 0x000e620000004200 */
[--C-:B------:R-:W-:Y:S01]  /*7c10*/  FFMA.FTZ R195, R195, UR20, -R168.reuse ;  /* 0x00000014c3c37c23 */ /* 0x100fe200080108a8 */
[--C-:B------:R-:W-:Y:S01]  /*7c20*/  FFMA.FTZ R196, R211, UR20, -R168.reuse ;  /* 0x00000014d3c47c23 */ /* 0x100fe200080108a8 */
[--C-:B------:R-:W-:Y:S01]  /*7c30*/  FFMA.FTZ R197, R197, UR20, -R168.reuse ;  /* 0x00000014c5c57c23 */ /* 0x100fe200080108a8 */
[----:B------:R-:W5:Y:S01]  /*7c40*/  LDSM.16.MT88.4 R20, [R232+0x10800] ;  /* 0x01080000e814783b */ /* 0x000f620000004200 */
[--C-:B------:R-:W-:Y:S01]  /*7c50*/  FFMA.FTZ R202, R199, UR20, -R168.reuse ;  /* 0x00000014c7ca7c23 */ /* 0x100fe200080108a8 */
[--C-:B------:R-:W-:Y:S01]  /*7c60*/  FFMA.FTZ R201, R201, UR20, -R168.reuse ;  /* 0x00000014c9c97c23 */ /* 0x100fe200080108a8 */
[----:B------:R-:W2:Y:S01]  /*7c70*/  MUFU.EX2 R189, R189 ;  /* 0x000000bd00bd7308 */ /* 0x000ea20000000800 */
[----:B---3--:R-:W-:Y:S01]  /*7c80*/  F2FP.BF16.F32.PACK_AB R130, R182, R185 ;  /* 0x000000b9b682723e */ /* 0x008fe200000010ff */
        /* <DEDUP_REMOVED lines=10> */
[----:B------:R-:W3:Y:S01]  /*7d30*/  MUFU.EX2 R183, R183 ;  /* 0x000000b700b77308 */ /* 0x000ee20000000800 */
[----:B--2---:R-:W-:Y:S01]  /*7d40*/  F2FP.BF16.F32.PACK_AB R129, R189, R188 ;  /* 0x000000bcbd81723e */ /* 0x004fe200000010ff */
[----:B------:R-:W-:-:S06]  /*7d50*/  FADD.FTZ R189, R188, R189 ;  /* 0x000000bdbcbd7221 */ /* 0x000fcc0000010000 */
[----:B------:R-:W-:Y:S08]  /*7d60*/  MUFU.EX2 R181, R181 ;  /* 0x000000b500b57308 */ /* 0x000ff00000000800 */
[----:B------:R-:W2:Y:S01]  /*7d70*/  MUFU.EX2 R180, R180 ;  /* 0x000000b400b47308 */ /* 0x000ea20000000800 */
[----:B---3--:R-:W-:-:S07]  /*7d80*/  F2FP.BF16.F32.PACK_AB R131, R183, R184 ;  /* 0x000000b8b783723e */ /* 0x008fce00000010ff */
[C---:B------:R-:W-:Y:S01]  /*7d90*/  HMMA.16816.F32.BF16 R160, R128.reuse, R156, RZ ;  /* 0x0000009c80a0723c */ /* 0x040fe200000418ff */
[----:B------:R-:W-:Y:S05]  /*7da0*/  MUFU.EX2 R178, R178 ;  /* 0x000000b200b27308 */ /* 0x000fea0000000800 */
[----:B------:R-:W-:Y:S03]  /*7db0*/  HMMA.16816.F32.BF16 R152, R128, R148, RZ ;  /* 0x000000948098723c */ /* 0x000fe600000418ff */
        /* <DEDUP_REMOVED lines=37> */
[----:B------:R-:W3:Y:S03]  /*8010*/  MUFU.EX2 R207, R207 ;  /* 0x000000cf00cf7308 */ /* 0x000ee60000000800 */
        /* <DEDUP_REMOVED lines=14> */
[C---:B------:R-:W-:Y:S06]  /*8100*/  HMMA.16816.F32.BF16 R120, R128.reuse, R122, RZ ;  /* 0x0000007a8078723c */ /* 0x040fec00000418ff */
[C---:B------:R-:W-:Y:S06]  /*8110*/  HMMA.16816.F32.BF16 R124, R128.reuse, R16, RZ ;  /* 0x00000010807c723c */ /* 0x040fec00000418ff */
[----:B------:R-:W-:Y:S01]  /*8120*/  HMMA.16816.F32.BF16 R128, R128, R18, RZ ;  /* 0x000000128080723c */ /* 0x000fe200000418ff */
[----:B------:R-:W2:Y:S05]  /*8130*/  LDSM.16.MT88.4 R16, [R232+0x12800] ;  /* 0x01280000e810783b */ /* 0x000eaa0000004200 */
[C---:B----4-:R-:W-:Y:S06]  /*8140*/  HMMA.16816.F32.BF16 R160, R28.reuse, R12, R160 ;  /* 0x0000000c1ca0723c */ /* 0x050fec00000418a0 */
[C---:B------:R-:W-:Y:S01]  /*8150*/  HMMA.16816.F32.BF16 R156, R28.reuse, R14, R156 ;  /* 0x0000000e1c9c723c */ /* 0x040fe2000004189c */
[----:B------:R-:W4:Y:S05]  /*8160*/  LDSM.16.MT88.4 R12, [R233+0x12800] ;  /* 0x01280000e90c783b */ /* 0x000f2a0000004200 */
[C---:B-1----:R-:W-:Y:S06]  /*8170*/  HMMA.16816.F32.BF16 R152, R28.reuse, R8, R152 ;  /* 0x000000081c98723c */ /* 0x042fec0000041898 */
[C---:B------:R-:W-:Y:S01]  /*8180*/  HMMA.16816.F32.BF16 R148, R28.reuse, R10, R148 ;  /* 0x0000000a1c94723c */ /* 0x040fe20000041894 */
[----:B------:R-:W1:Y:S05]  /*8190*/  LDSM.16.MT88.4 R8, [R236+0x14800] ;  /* 0x01480000ec08783b */ /* 0x000e6a0000004200 */
        /* <DEDUP_REMOVED lines=33> */
[C---:B---3--:R-:W-:Y:S06]  /*83b0*/  HMMA.16816.F32.BF16 R116, R28.reuse, R4, R116 ;  /* 0x000000041c74723c */ /* 0x048fec0000041874 */
        /* <DEDUP_REMOVED lines=92> */
[----:B------:R-:W3:Y:S01]  /*8980*/  LDSM.16.MT88.4 R24, [R233+0x15800] ;  /* 0x01580000e918783b */ /* 0x000ee20000004200 */
[----:B------:R-:W-:Y:S01]  /*8990*/  FADD.FTZ R173, R173, R178 ;  /* 0x000000b2adad7221 */ /* 0x000fe20000010000 */
[----:B------:R-:W-:-:S03]  /*89a0*/  FADD.FTZ R194, R194, R177 ;  /* 0x000000b1c2c27221 */ /* 0x000fc60000010000 */
[----:B----4-:R-:W-:Y:S01]  /*89b0*/  HMMA.16816.F32.BF16 R68, R4, R12, R68 ;  /* 0x0000000c0444723c */ /* 0x010fe20000041844 */
[----:B------:R-:W-:Y:S01]  /*89c0*/  FADD.FTZ R190, R190, R173 ;  /* 0x000000adbebe7221 */ /* 0x000fe20000010000 */
[----:B------:R-:W-:-:S03]  /*89d0*/  FADD.FTZ R195, R195, R194 ;  /* 0x000000c2c3c37221 */ /* 0x000fc60000010000 */
[----:B------:R-:W-:Y:S01]  /*89e0*/  FADD.FTZ R191, R191, R190 ;  /* 0x000000bebfbf7221 */ /* 0x000fe20000010000 */
[----:B------:R-:W-:Y:S01]  /*89f0*/  HMMA.16816.F32.BF16 R72, R4, R14, R72 ;  /* 0x0000000e0448723c */ /* 0x000fe20000041848 */
[----:B------:R-:W4:Y:S01]  /*8a00*/  LDSM.16.MT88.4 R12, [R233+0x17800] ;  /* 0x01780000e90c783b */ /* 0x000f220000004200 */
        /* <DEDUP_REMOVED lines=21> */
[C---:B---3--:R-:W-:Y:S06]  /*8b60*/  HMMA.16816.F32.BF16 R84, R4.reuse, R24, R84 ;  /* 0x000000180454723c */ /* 0x048fec0000041854 */
[C---:B------:R-:W-:Y:S06]  /*8b70*/  HMMA.16816.F32.BF16 R88, R4.reuse, R26, R88 ;  /* 0x0000001a0458723c */ /* 0x040fec0000041858 */
[C---:B------:R-:W-:Y:S06]  /*8b80*/  HMMA.16816.F32.BF16 R104, R4.reuse, R22, R104 ;  /* 0x000000160468723c */ /* 0x040fec0000041868 */
[C---:B------:R-:W-:Y:S06]  /*8b90*/  HMMA.16816.F32.BF16 R112, R4.reuse, R18, R112 ;  /* 0x000000120470723c */ /* 0x040fec0000041870 */
[C---:B----4-:R-:W-:Y:S06]  /*8ba0*/  HMMA.16816.F32.BF16 R116, R4.reuse, R12, R116 ;  /* 0x0000000c0474723c */ /* 0x050fec0000041874 */
        /* <DEDUP_REMOVED lines=86> */
.L_x_1651:
[----:B------:R-:W-:-:S04]  /*9110*/  ULEA UR4, -UR6, URZ, 0x6 ;  /* 0x0000003f06047291 */ /* 0x000fc8000f8e313f */
[----:B------:R-:W-:Y:S02]  /*9120*/  USHF.R.S32.HI UR7, URZ, 0x1f, UR4 ;  /* 0x0000001f3f077899 */ /* 0x000fe40008011404 */
[----:B------:R-:W-:-:S04]  /*9130*/  MOV R7, UR4 ;  /* 0x0000000400077c02 */ /* 0x000fc80008000f00 */
[----:B------:R-:W-:-:S07]  /*9140*/  MOV R11, UR7 ;  /* 0x00000007000b7c02 */ /* 0x000fce0008000f00 */
.L_x_1652:
[C---:B------:R-:W-:Y:S01]  /*9150*/  VIADD R4, R244.reuse, 0x40 ;  /* 0x00000040f4047836 */ /* 0x040fe20000000000 */
[----:B------:R-:W-:Y:S01]  /*9160*/  ULDC UR4, c[0x0][0x2d0] ;  /* 0x0000b40000047ab9 */ /* 0x000fe20000000800 */
[----:B------:R-:W-:Y:S01]  /*9170*/  VIADD R0, R244, 0x80 ;  /* 0x00000080f4007836 */ /* 0x000fe20000000000 */
[C---:B------:R-:W-:Y:S01]  /*9180*/  LEA R208, P5, R7.reuse, R250, 0x1 ;  /* 0x000000fa07d07211 */ /* 0x040fe200078a08ff */
[----:B------:R-:W-:Y:S01]  /*9190*/  UISETP.GT.AND UP0, UPT, UR11, UR10, UPT ;  /* 0x0000000a0b00728c */ /* 0x000fe2000bf04270 */
[----:B------:R-:W-:Y:S02]  /*91a0*/  ISETP.GE.AND P4, PT, R4, UR4, PT ;  /* 0x0000000404007c0c */ /* 0x000fe4000bf86270 */
[----:B------:R-:W-:Y:S01]  /*91b0*/  ISETP.GE.AND P3, PT, R0, UR4, PT ;  /* 0x0000000400007c0c */ /* 0x000fe2000bf66270 */
[C---:B------:R-:W-:Y:S01]  /*91c0*/  VIADD R0, R244.reuse, 0xc0 ;  /* 0x000000c0f4007836 */ /* 0x040fe20000000000 */
        /* <DEDUP_REMOVED lines=90> */
[----:B------:R1:W-:Y:S01]  /*9770*/  @!P2 LDGSTS.E.BYPASS.LTC128B.128 [R243+0x16800], desc[UR22][R12.64+0x180] ;  /* 0x168001800cf3afae */ /* 0x0003e2000b901d56 */
[----:B------:R-:W-:-:S02]  /*9780*/  @!P2 LEA.HI.X R33, R0, UR25, R5, 0x1, P1 ;  /* 0x000000190021ac11 */ /* 0x000fc400088f0c05 */
[----:B------:R-:W-:Y:S01]  /*9790*/  @!P3 IADD3 R0, P1, R9, R174, RZ ;  /* 0x000000ae0900b210 */ /* 0x000fe20007f3e0ff */
[--C-:B------:R-:W-:Y:S01]  /*97a0*/  @!P4 IMAD.X R29, R7, 0x1, R172.reuse, P6 ;  /* 0x00000001071dc824 */ /* 0x100fe200030e06ac */
[C---:B------:R-:W-:Y:S01]  /*97b0*/  @!P5 LEA.HI.X R35, R9.reuse, R252, R7, 0x1, P0 ;  /* 0x000000fc0923d211 */ /* 0x040fe200000f0c07 */
[----:B------:R-:W-:Y:S01]  /*97c0*/  @P5 STS.128 [R243+0x11000], RZ ;  /* 0x011000fff3005388 */ /* 0x000fe20000000c00 */
[----:B------:R-:W-:Y:S01]  /*97d0*/  @!P2 IADD3 R9, P0, R9, R174, RZ ;  /* 0x000000ae0909a210 */ /* 0x000fe20007f1e0ff */
[C-C-:B------:R-:W-:Y:S01]  /*97e0*/  @!P3 IMAD.X R5, R7.reuse, 0x1, R172.reuse, P1 ;  /* 0x000000010705b824 */ /* 0x140fe200008e06ac */
[----:B------:R-:W-:Y:S01]  /*97f0*/  @!P4 LEA R6, P6, R4, UR24, 0x1 ;  /* 0x000000180406cc11 */ /* 0x000fe2000f8c08ff */
[----:B------:R-:W-:Y:S01]  /*9800*/  @!PT LDS RZ, [RZ] ;  /* 0x00000000fffff984 */ /* 0x000fe20000000800 */
[----:B------:R-:W-:Y:S01]  /*9810*/  @!PT LDS RZ, [RZ] ;  /* 0x00000000fffff984 */ /* 0x000fe20000000800 */
[----:B------:R-:W-:Y:S01]  /*9820*/  @!PT LDS RZ, [RZ] ;  /* 0x00000000fffff984 */ /* 0x000fe20000000800 */
[----:B------:R-:W-:Y:S01]  /*9830*/  @!P5 LDGSTS.E.BYPASS.LTC128B.128 [R243+0x11000], desc[UR22][R22.64] ;  /* 0x1100000016f3dfae */ /* 0x000fe2000b901d56 */
[----:B------:R-:W-:Y:S01]  /*9840*/  @!P3 LEA R168, P1, R0, UR24, 0x1 ;  /* 0x0000001800a8bc11 */ /* 0x000fe2000f8208ff */
[----:B------:R-:W-:Y:S01]  /*9850*/  @!P2 IMAD.X R172, R7, 0x1, R172, P0 ;  /* 0x0000000107aca824 */ /* 0x000fe200000e06ac */
[----:B------:R-:W-:Y:S01]  /*9860*/  @!P4 LEA.HI.X R7, R4, UR25, R29, 0x1, P6 ;  /* 0x000000190407cc11 */ /* 0x000fe2000b0f0c1d */
[----:B------:R-:W-:Y:S01]  /*9870*/  @P4 STS.128 [R243+0x13000], RZ ;  /* 0x013000fff3004388 */ /* 0x000fe20000000c00 */
[C---:B------:R-:W-:Y:S01]  /*9880*/  @!P2 LEA R4, P0, R9.reuse, UR24, 0x1 ;  /* 0x000000180904ac11 */ /* 0x040fe2000f8008ff */
[----:B------:R-:W-:Y:S01]  /*9890*/  IMAD.MOV.U32 R252, RZ, RZ, R209 ;  /* 0x000000fffffc7224 */ /* 0x000fe200078e00d1 */
[----:B------:R-:W-:Y:S01]  /*98a0*/  @!P3 LEA.HI.X R169, R0, UR25, R5, 0x1, P1 ;  /* 0x0000001900a9bc11 */ /* 0x000fe200088f0c05 */
[----:B------:R-:W-:Y:S01]  /*98b0*/  @!PT LDS RZ, [RZ] ;  /* 0x00000000fffff984 */ /* 0x000fe20000000800 */
[----:B------:R-:W-:Y:S01]  /*98c0*/  @!PT LDS RZ, [RZ] ;  /* 0x00000000fffff984 */ /* 0x000fe20000000800 */
[----:B------:R-:W-:Y:S01]  /*98d0*/  @!PT LDS RZ, [RZ] ;  /* 0x00000000fffff984 */ /* 0x000fe20000000800 */
[----:B------:R-:W-:Y:S01]  /*98e0*/  @!P4 LDGSTS.E.BYPASS.LTC128B.128 [R243+0x13000], desc[UR22][R20.64+0x80] ;  /* 0x1300008014f3cfae */ /* 0x000fe2000b901d56 */
[----:B------:R-:W-:-:S03]  /*98f0*/  @!P2 LEA.HI.X R5, R9, UR25, R172, 0x1, P0 ;  /* 0x000000190905ac11 */ /* 0x000fc600080f0cac */
        /* <DEDUP_REMOVED lines=32> */
[----:B------:R-:W5:Y:S04]  /*9b00*/  LDSM.16.M88.4 R28, [R241+0x8800] ;  /* 0x00880000f11c783b */ /* 0x000f680000000200 */
[----:B------:R-:W5:Y:S04]  /*9b10*/  LDSM.16.M88.4 R184, [R241+0x9000] ;  /* 0x00900000f1b8783b */ /* 0x000f680000000200 */
[----:B------:R-:W5:Y:S04]  /*9b20*/  LDSM.16.M88.4 R192, [R241+0x9800] ;  /* 0x00980000f1c0783b */ /* 0x000f680000000200 */
[----:B--2---:R-:W-:Y:S04]  /*9b30*/  LDSM.16.M88.4 R8, [R240] ;  /* 0x00000000f008783b */ /* 0x004fe80000000200 */
[----:B------:R-:W2:Y:S04]  /*9b40*/  LDSM.16.M88.4 R172, [R239] ;  /* 0x00000000efac783b */ /* 0x000ea80000000200 */
[----:B------:R-:W2:Y:S04]  /*9b50*/  LDSM.16.M88.4 R24, [R231] ;  /* 0x00000000e718783b */ /* 0x000ea80000000200 */
[----:B------:R-:W2:Y:S04]  /*9b60*/  LDSM.16.M88.4 R196, [R230] ;  /* 0x00000000e6c4783b */ /* 0x000ea80000000200 */
[----:B---3--:R-:W3:Y:S04]  /*9b70*/  LDSM.16.M88.4 R168, [R229] ;  /* 0x00000000e5a8783b */ /* 0x008ee80000000200 */
[----:B------:R-:W-:Y:S01]  /*9b80*/  LDSM.16.M88.4 R20, [R238] ;  /* 0x00000000ee14783b */ /* 0x000fe20000000200 */
[C---:B-1----:R-:W-:Y:S03]  /*9b90*/  HMMA.16816.F32.BF16 R16, R176.reuse, R12, RZ ;  /* 0x0000000cb010723c */ /* 0x042fe600000418ff */
[----:B----4-:R-:W1:Y:S04]  /*9ba0*/  LDSM.16.M88.4 R4, [R235+0x8000] ;  /* 0x00800000eb04783b */ /* 0x010e680000000200 */
[----:B------:R-:W-:Y:S01]  /*9bb0*/  LDSM.16.M88.4 R200, [R228+0x1800] ;  /* 0x00180000e4c8783b */ /* 0x000fe20000000200 */
[C---:B-----5:R-:W-:Y:S03]  /*9bc0*/  HMMA.16816.F32.BF16 R32, R176.reuse, R28, RZ ;  /* 0x0000001cb020723c */ /* 0x060fe600000418ff */
[----:B------:R-:W0:Y:S03]  /*9bd0*/  LDGDEPBAR ;  /* 0x00000000000079af */ /* 0x000e260000000000 */
[C---:B------:R-:W-:Y:S06]  /*9be0*/  HMMA.16816.F32.BF16 R12, R176.reuse, R14, RZ ;  /* 0x0000000eb00c723c */ /* 0x040fec00000418ff */
[C---:B------:R-:W-:Y:S06]  /*9bf0*/  HMMA.16816.F32.BF16 R28, R176.reuse, R30, RZ ;  /* 0x0000001eb01c723c */ /* 0x040fec00000418ff */
[C---:B------:R-:W-:Y:S06]  /*9c00*/  HMMA.16816.F32.BF16 R188, R176.reuse, R184, RZ ;  /* 0x000000b8b0bc723c */ /* 0x040fec00000418ff */
[C---:B------:R-:W-:Y:S06]  /*9c10*/  HMMA.16816.F32.BF16 R184, R176.reuse, R186, RZ ;  /* 0x000000bab0b8723c */ /* 0x040fec00000418ff */
[C---:B------:R-:W-:Y:S06]  /*9c20*/  HMMA.16816.F32.BF16 R180, R176.reuse, R192, RZ ;  /* 0x000000c0b0b4723c */ /* 0x040fec00000418ff */
[----:B------:R-:W-:Y:S01]  /*9c30*/  HMMA.16816.F32.BF16 R176, R176, R194, RZ ;  /* 0x000000c2b0b0723c */ /* 0x000fe200000418ff */
[----:B------:R-:W4:Y:S05]  /*9c40*/  LDSM.16.M88.4 R192, [R235+0x8800] ;  /* 0x00880000ebc0783b */ /* 0x000f2a0000000200 */
[C---:B--2---:R-:W-:Y:S06]  /*9c50*/  HMMA.16816.F32.BF16 R16, R8.reuse, R172, R16 ;  /* 0x000000ac0810723c */ /* 0x044fec0000041810 */
[C---:B------:R-:W-:Y:S01]  /*9c60*/  HMMA.16816.F32.BF16 R12, R8.reuse, R174, R12 ;  /* 0x000000ae080c723c */ /* 0x040fe2000004180c */
[----:B------:R-:W2:Y:S05]  /*9c70*/  LDSM.16.M88.4 R172, [R235+0x9000] ;  /* 0x00900000ebac783b */ /* 0x000eaa0000000200 */
[C---:B------:R-:W-:Y:S06]  /*9c80*/  HMMA.16816.F32.BF16 R32, R8.reuse, R24, R32 ;  /* 0x000000180820723c */ /* 0x040fec0000041820 */
[C---:B------:R-:W-:Y:S01]  /*9c90*/  HMMA.16816.F32.BF16 R28, R8.reuse, R26, R28 ;  /* 0x0000001a081c723c */ /* 0x040fe2000004181c */
[----:B------:R-:W5:Y:S05]  /*9ca0*/  LDSM.16.M88.4 R24, [R235+0x9800] ;  /* 0x00980000eb18783b */ /* 0x000f6a0000000200 */
[C---:B------:R-:W-:Y:S06]  /*9cb0*/  HMMA.16816.F32.BF16 R188, R8.reuse, R196, R188 ;  /* 0x000000c408bc723c */ /* 0x040fec00000418bc */
[C---:B------:R-:W-:Y:S01]  /*9cc0*/  HMMA.16816.F32.BF16 R184, R8.reuse, R198, R184 ;  /* 0x000000c608b8723c */ /* 0x040fe200000418b8 */
[----:B------:R-:W-:Y:S05]  /*9cd0*/  LDSM.16.M88.4 R196, [R237] ;  /* 0x00000000edc4783b */ /* 0x000fea0000000200 */
[C---:B---3--:R-:W-:Y:S06]  /*9ce0*/  HMMA.16816.F32.BF16 R180, R8.reuse, R168, R180 ;  /* 0x000000a808b4723c */ /* 0x048fec00000418b4 */
[----:B------:R-:W-:Y:S01]  /*9cf0*/  HMMA.16816.F32.BF16 R176, R8, R170, R176 ;  /* 0x000000aa08b0723c */ /* 0x000fe200000418b0 */
[----:B------:R-:W3:Y:S04]  /*9d00*/  LDSM.16.M88.4 R168, [R228] ;  /* 0x00000000e4a8783b */ /* 0x000ee80000000200 */
[----:B------:R-:W3:Y:S01]  /*9d10*/  LDSM.16.M88.4 R8, [R228+0x800] ;  /* 0x00080000e408783b */ /* 0x000ee20000000200 */
[C---:B-1----:R-:W-:Y:S06]  /*9d20*/  HMMA.16816.F32.BF16 R16, R20.reuse, R4, R16 ;  /* 0x000000041410723c */ /* 0x042fec0000041810 */
[C---:B------:R-:W-:Y:S01]  /*9d30*/  HMMA.16816.F32.BF16 R12, R20.reuse, R6, R12 ;  /* 0x00000006140c723c */ /* 0x040fe2000004180c */
[----:B------:R-:W1:Y:S05]  /*9d40*/  LDSM.16.M88.4 R4, [R228+0x1000] ;  /* 0x00100000e404783b */ /* 0x000e6a0000000200 */
[C---:B----4-:R-:W-:Y:S06]  /*9d50*/  HMMA.16816.F32.BF16 R32, R20.reuse, R192, R32 ;  /* 0x000000c01420723c */ /* 0x050fec0000041820 */
        /* <DEDUP_REMOVED lines=14> */
[----:B------:R-:W-:Y:S05]  /*9e40*/  LDSM.16.M88.4 R8, [R227] ;  /* 0x00000000e308783b */ /* 0x000fea0000000200 */
[C---:B-1----:R-:W-:Y:S06]  /*9e50*/  HMMA.16816.F32.BF16 R188, R196.reuse, R4, R188 ;  /* 0x00000004c4bc723c */ /* 0x042fec00000418bc */
[C---:B------:R-:W-:Y:S01]  /*9e60*/  HMMA.16816.F32.BF16 R184, R196.reuse, R6, R184 ;  /* 0x00000006c4b8723c */ /* 0x040fe200000418b8 */
[----:B------:R-:W1:Y:S05]  /*9e70*/  LDSM.16.M88.4 R4, [R240+0x2000] ;  /* 0x00200000f004783b */ /* 0x000e6a0000000200 */
[C---:B------:R-:W-:Y:S06]  /*9e80*/  HMMA.16816.F32.BF16 R180, R196.reuse, R200, R180 ;  /* 0x000000c8c4b4723c */ /* 0x040fec00000418b4 */
[----:B------:R-:W-:Y:S01]  /*9e90*/  HMMA.16816.F32.BF16 R176, R196, R202, R176 ;  /* 0x000000cac4b0723c */ /* 0x000fe200000418b0 */
[----:B------:R-:W5:Y:S04]  /*9ea0*/  LDSM.16.M88.4 R196, [R226] ;  /* 0x00000000e2c4783b */ /* 0x000f680000000200 */
[----:B------:R-:W-:Y:S01]  /*9eb0*/  LDSM.16.M88.4 R200, [R235+0xb800] ;  /* 0x00b80000ebc8783b */ /* 0x000fe20000000200 */
[C---:B--2---:R-:W-:Y:S06]  /*9ec0*/  HMMA.16816.F32.BF16 R16, R24.reuse, R192, R16 ;  /* 0x000000c01810723c */ /* 0x044fec0000041810 */
[C---:B------:R-:W-:Y:S01]  /*9ed0*/  HMMA.16816.F32.BF16 R12, R24.reuse, R194, R12 ;  /* 0x000000c2180c723c */ /* 0x040fe2000004180c */
[----:B------:R-:W2:Y:S05]  /*9ee0*/  LDSM.16.M88.4 R192, [R225] ;  /* 0x00000000e1c0783b */ /* 0x000eaa0000000200 */
[C---:B----4-:R-:W-:Y:S06]  /*9ef0*/  HMMA.16816.F32.BF16 R32, R24.reuse, R20, R32 ;  /* 0x000000141820723c */ /* 0x050fec0000041820 */
[C---:B------:R-:W-:Y:S01]  /*9f00*/  HMMA.16816.F32.BF16 R28, R24.reuse, R22, R28 ;  /* 0x00000016181c723c */ /* 0x040fe2000004181c */
[----:B------:R-:W4:Y:S05]  /*9f10*/  LDSM.16.M88.4 R20, [R224] ;  /* 0x00000000e014783b */ /* 0x000f2a0000000200 */
[C---:B------:R-:W-:Y:S06]  /*9f20*/  HMMA.16816.F32.BF16 R188, R24.reuse, R172, R188 ;  /* 0x000000ac18bc723c */ /* 0x040fec00000418bc */
[C---:B------:R-:W-:Y:S01]  /*9f30*/  HMMA.16816.F32.BF16 R184, R24.reuse, R174, R184 ;  /* 0x000000ae18b8723c */ /* 0x040fe200000418b8 */
[----:B------:R-:W-:Y:S05]  /*9f40*/  LDSM.16.M88.4 R172, [R235+0xa000] ;  /* 0x00a00000ebac783b */ /* 0x000fea0000000200 */
[C---:B---3--:R-:W-:Y:S06]  /*9f50*/  HMMA.16816.F32.BF16 R180, R24.reuse, R168, R180 ;  /* 0x000000a818b4723c */ /* 0x048fec00000418b4 */
[----:B------:R-:W-:Y:S01]  /*9f60*/  HMMA.16816.F32.BF16 R176, R24, R170, R176 ;  /* 0x000000aa18b0723c */ /* 0x000fe200000418b0 */
[----:B------:R-:W3:Y:S04]  /*9f70*/  LDSM.16.M88.4 R24, [R238+0x2000] ;  /* 0x00200000ee18783b */ /* 0x000ee80000000200 */
[----:B------:R-:W-:Y:S01]  /*9f80*/  LDSM.16.M88.4 R168, [R235+0xa800] ;  /* 0x00a80000eba8783b */ /* 0x000fe20000000200 */
[C---:B-1----:R-:W-:Y:S06]  /*9f90*/  HMMA.16816.F32.BF16 R16, R4.reuse, R8, R16 ;  /* 0x000000080410723c */ /* 0x042fec0000041810 */
[C---:B------:R-:W-:Y:S01]  /*9fa0*/  HMMA.16816.F32.BF16 R12, R4.reuse, R10, R12 ;  /* 0x0000000a040c723c */ /* 0x040fe2000004180c */
[----:B------:R-:W1:Y:S05]  /*9fb0*/  LDSM.16.M88.4 R8, [R235+0xb000] ;  /* 0x00b00000eb08783b */ /* 0x000e6a0000000200 */
[C---:B-----5:R-:W-:Y:S06]  /*9fc0*/  HMMA.16816.F32.BF16 R32, R4.reuse, R196, R32 ;  /* 0x000000c40420723c */ /* 0x060fec0000041820 */
[C---:B------:R-:W-:Y:S01]  /*9fd0*/  HMMA.16816.F32.BF16 R28, R4.reuse, R198, R28 ;  /* 0x000000c6041c723c */ /* 0x040fe2000004181c */
[----:B------:R-:W-:Y:S05]  /*9fe0*/  LDSM.16.M88.4 R196, [R242+0x4000] ;  /* 0x00400000f2c4783b */ /* 0x000fea0000000200 */
[C---:B--2---:R-:W-:Y:S06]  /*9ff0*/  HMMA.16816.F32.BF16 R188, R4.reuse, R192, R188 ;  /* 0x000000c004bc723c */ /* 0x044fec00000418bc */
[C---:B------:R-:W-:Y:S01]  /*a000*/  HMMA.16816.F32.BF16 R184, R4.reuse, R194, R184 ;  /* 0x000000c204b8723c */ /* 0x040fe200000418b8 */
[----:B------:R-:W-:Y:S05]  /*a010*/  LDSM.16.M88.4 R192, [R228+0x2800] ;  /* 0x00280000e4c0783b */ /* 0x000fea0000000200 */
[C---:B----4-:R-:W-:Y:S06]  /*a020*/  HMMA.16816.F32.BF16 R180, R4.reuse, R20, R180 ;  /* 0x0000001404b4723c */ /* 0x050fec00000418b4 */
[----:B------:R-:W-:Y:S01]  /*a030*/  HMMA.16816.F32.BF16 R176, R4, R22, R176 ;  /* 0x0000001604b0723c */ /* 0x000fe200000418b0 */
[----:B------:R-:W-:Y:S04]  /*a040*/  LDSM.16.M88.4 R20, [R237+0x2000] ;  /* 0x00200000ed14783b */ /* 0x000fe80000000200 */
[----:B------:R-:W2:Y:S01]  /*a050*/  LDSM.16.M88.4 R4, [R228+0x2000] ;  /* 0x00200000e404783b */ /* 0x000ea20000000200 */
[C---:B---3--:R-:W-:Y:S06]  /*a060*/  HMMA.16816.F32.BF16 R16, R24.reuse, R172, R16 ;  /* 0x000000ac1810723c */ /* 0x048fec0000041810 */
[C---:B------:R-:W-:Y:S01]  /*a070*/  HMMA.16816.F32.BF16 R12, R24.reuse, R174, R12 ;  /* 0x000000ae180c723c */ /* 0x040fe2000004180c */
[----:B------:R-:W3:Y:S05]  /*a080*/  LDSM.16.M88.4 R172, [R228+0x3000] ;  /* 0x00300000e4ac783b */ /* 0x000eea0000000200 */
[C---:B-1----:R-:W-:Y:S06]  /*a090*/  HMMA.16816.F32.BF16 R188, R24.reuse, R8, R188 ;  /* 0x0000000818bc723c */ /* 0x042fec00000418bc */
[C---:B------:R-:W-:Y:S01]  /*a0a0*/  HMMA.16816.F32.BF16 R184, R24.reuse, R10, R184 ;  /* 0x0000000a18b8723c */ /* 0x040fe200000418b8 */
[----:B------:R-:W1:Y:S05]  /*a0b0*/  LDSM.16.M88.4 R8, [R241+0xc000] ;  /* 0x00c00000f108783b */ /* 0x000e6a0000000200 */
[C---:B------:R-:W-:Y:S06]  /*a0c0*/  HMMA.16816.F32.BF16 R32, R24.reuse, R168, R32 ;  /* 0x000000a81820723c */ /* 0x040fec0000041820 */
[C---:B------:R-:W-:Y:S01]  /*a0d0*/  HMMA.16816.F32.BF16 R28, R24.reuse, R170, R28 ;  /* 0x000000aa181c723c */ /* 0x040fe2000004181c */
[----:B------:R-:W4:Y:S05]  /*a0e0*/  LDSM.16.M88.4 R168, [R228+0x3800] ;  /* 0x00380000e4a8783b */ /* 0x000f2a0000000200 */
[----:B------:R-:W-:Y:S06]  /*a0f0*/  HMMA.16816.F32.BF16 R180, R24, R200, R180 ;  /* 0x000000c818b4723c */ /* 0x000fec00000418b4 */
[C---:B--2---:R-:W-:Y:S06]  /*a100*/  HMMA.16816.F32.BF16 R16, R20.reuse, R4, R16 ;  /* 0x000000041410723c */ /* 0x044fec0000041810 */
[----:B------:R-:W-:Y:S01]  /*a110*/  HMMA.16816.F32.BF16 R12, R20, R6, R12 ;  /* 0x00000006140c723c */ /* 0x000fe2000004180c */
[----:B------:R-:W-:Y:S05]  /*a120*/  LDSM.16.M88.4 R4, [R241+0xd000] ;  /* 0x00d00000f104783b */ /* 0x000fea0000000200 */
[----:B------:R-:W-:Y:S01]  /*a130*/  HMMA.16816.F32.BF16 R176, R24, R202, R176 ;  /* 0x000000ca18b0723c */ /* 0x000fe200000418b0 */
[----:B------:R-:W2:Y:S04]  /*a140*/  LDSM.16.M88.4 R24, [R241+0xc800] ;  /* 0x00c80000f118783b */ /* 0x000ea80000000200 */
[----:B------:R-:W-:Y:S01]  /*a150*/  LDSM.16.M88.4 R200, [R241+0xd800] ;  /* 0x00d80000f1c8783b */ /* 0x000fe20000000200 */
[C---:B------:R-:W-:Y:S06]  /*a160*/  HMMA.16816.F32.BF16 R32, R20.reuse, R192, R32 ;  /* 0x000000c01420723c */ /* 0x040fec0000041820 */
[C---:B------:R-:W-:Y:S01]  /*a170*/  HMMA.16816.F32.BF16 R28, R20.reuse, R194, R28 ;  /* 0x000000c2141c723c */ /* 0x040fe2000004181c */
[----:B------:R-:W-:Y:S05]  /*a180*/  LDSM.16.M88.4 R192, [R223] ;  /* 0x00000000dfc0783b */ /* 0x000fea0000000200 */
[C---:B---3--:R-:W-:Y:S06]  /*a190*/  HMMA.16816.F32.BF16 R188, R20.reuse, R172, R188 ;  /* 0x000000ac14bc723c */ /* 0x048fec00000418bc */
[----:B------:R-:W-:Y:S01]  /*a1a0*/  HMMA.16816.F32.BF16 R184, R20, R174, R184 ;  /* 0x000000ae14b8723c */ /* 0x000fe200000418b8 */
[----:B------:R-:W-:Y:S05]  /*a1b0*/  LDSM.16.M88.4 R172, [R220] ;  /* 0x00000000dcac783b */ /* 0x000fea0000000200 */
[C---:B-1----:R-:W-:Y:S06]  /*a1c0*/  HMMA.16816.F32.BF16 R16, R196.reuse, R8, R16 ;  /* 0x00000008c410723c */ /* 0x042fec0000041810 */
[----:B------:R-:W-:Y:S01]  /*a1d0*/  HMMA.16816.F32.BF16 R12, R196, R10, R12 ;  /* 0x0000000ac40c723c */ /* 0x000fe2000004180c */
[----:B------:R-:W1:Y:S05]  /*a1e0*/  LDSM.16.M88.4 R8, [R240+0x4000] ;  /* 0x00400000f008783b */ /* 0x000e6a0000000200 */
[C---:B----4-:R-:W-:Y:S06]  /*a1f0*/  HMMA.16816.F32.BF16 R180, R20.reuse, R168, R180 ;  /* 0x000000a814b4723c */ /* 0x050fec00000418b4 */
[----:B------:R-:W-:Y:S01]  /*a200*/  HMMA.16816.F32.BF16 R176, R20, R170, R176 ;  /* 0x000000aa14b0723c */ /* 0x000fe200000418b0 */
[----:B------:R-:W3:Y:S04]  /*a210*/  LDSM.16.M88.4 R20, [R221] ;  /* 0x00000000dd14783b */ /* 0x000ee80000000200 */
[----:B------:R-:W4:Y:S01]  /*a220*/  LDSM.16.M88.4 R168, [R222] ;  /* 0x00000000dea8783b */ /* 0x000f220000000200 */
[C---:B--2---:R-:W-:Y:S06]  /*a230*/  HMMA.16816.F32.BF16 R32, R196.reuse, R24, R32 ;  /* 0x00000018c420723c */ /* 0x044fec0000041820 */
[C---:B------:R-:W-:Y:S01]  /*a240*/  HMMA.16816.F32.BF16 R28, R196.reuse, R26, R28 ;  /* 0x0000001ac41c723c */ /* 0x040fe2000004181c */
[----:B------:R-:W-:Y:S05]  /*a250*/  LDSM.16.M88.4 R24, [R238+0x4000] ;  /* 0x00400000ee18783b */ /* 0x000fea0000000200 */
[C---:B------:R-:W-:Y:S06]  /*a260*/  HMMA.16816.F32.BF16 R188, R196.reuse, R4, R188 ;  /* 0x00000004c4bc723c */ /* 0x040fec00000418bc */
[----:B------:R-:W-:Y:S01]  /*a270*/  HMMA.16816.F32.BF16 R184, R196, R6, R184 ;  /* 0x00000006c4b8723c */ /* 0x000fe200000418b8 */
[----:B------:R-:W2:Y:S05]  /*a280*/  LDSM.16.M88.4 R4, [R235+0xc000] ;  /* 0x00c00000eb04783b */ /* 0x000eaa0000000200 */
[C---:B-1----:R-:W-:Y:S06]  /*a290*/  HMMA.16816.F32.BF16 R16, R8.reuse, R192, R16 ;  /* 0x000000c00810723c */ /* 0x042fec0000041810 */
[----:B------:R-:W-:Y:S01]  /*a2a0*/  HMMA.16816.F32.BF16 R12, R8, R194, R12 ;  /* 0x000000c2080c723c */ /* 0x000fe2000004180c */
[----:B------:R-:W-:Y:S05]  /*a2b0*/  LDSM.16.M88.4 R192, [R235+0xd000] ;  /* 0x00d00000ebc0783b */ /* 0x000fea0000000200 */
[C---:B------:R-:W-:Y:S06]  /*a2c0*/  HMMA.16816.F32.BF16 R180, R196.reuse, R200, R180 ;  /* 0x000000c8c4b4723c */ /* 0x040fec00000418b4 */
[----:B------:R-:W-:Y:S01]  /*a2d0*/  HMMA.16816.F32.BF16 R176, R196, R202, R176 ;  /* 0x000000cac4b0723c */ /* 0x000fe200000418b0 */
[----:B------:R-:W-:Y:S04]  /*a2e0*/  LDSM.16.M88.4 R200, [R237+0x4000] ;  /* 0x00400000edc8783b */ /* 0x000fe80000000200 */
[----:B------:R-:W-:Y:S01]  /*a2f0*/  LDSM.16.M88.4 R196, [R235+0xc800] ;  /* 0x00c80000ebc4783b */ /* 0x000fe20000000200 */
[C---:B---3--:R-:W-:Y:S06]  /*a300*/  HMMA.16816.F32.BF16 R188, R8.reuse, R20, R188 ;  /* 0x0000001408bc723c */ /* 0x048fec00000418bc */
[C---:B------:R-:W-:Y:S01]  /*a310*/  HMMA.16816.F32.BF16 R184, R8.reuse, R22, R184 ;  /* 0x0000001608b8723c */ /* 0x040fe200000418b8 */
[----:B------:R-:W1:Y:S05]  /*a320*/  LDSM.16.M88.4 R20, [R228+0x4000] ;  /* 0x00400000e414783b */ /* 0x000e6a0000000200 */
[C---:B----4-:R-:W-:Y:S06]  /*a330*/  HMMA.16816.F32.BF16 R32, R8.reuse, R168, R32 ;  /* 0x000000a80820723c */ /* 0x050fec0000041820 */
[----:B------:R-:W-:Y:S01]  /*a340*/  HMMA.16816.F32.BF16 R28, R8, R170, R28 ;  /* 0x000000aa081c723c */ /* 0x000fe2000004181c */
[----:B------:R-:W3:Y:S05]  /*a350*/  LDSM.16.M88.4 R168, [R235+0xd800] ;  /* 0x00d80000eba8783b */ /* 0x000eea0000000200 */
[C---:B--2---:R-:W-:Y:S06]  /*a360*/  HMMA.16816.F32.BF16 R16, R24.reuse, R4, R16 ;  /* 0x000000041810723c */ /* 0x044fec0000041810 */
[----:B------:R-:W-:Y:S01]  /*a370*/  HMMA.16816.F32.BF16 R12, R24, R6, R12 ;  /* 0x00000006180c723c */ /* 0x000fe2000004180c */
[----:B------:R-:W-:Y:S05]  /*a380*/  LDSM.16.M88.4 R4, [R241+0xe000] ;  /* 0x00e00000f104783b */ /* 0x000fea0000000200 */
[C---:B------:R-:W-:Y:S06]  /*a390*/  HMMA.16816.F32.BF16 R180, R8.reuse, R172, R180 ;  /* 0x000000ac08b4723c */ /* 0x040fec00000418b4 */
[----:B------:R-:W-:Y:S01]  /*a3a0*/  HMMA.16816.F32.BF16 R176, R8, R174, R176 ;  /* 0x000000ae08b0723c */ /* 0x000fe200000418b0 */
[----:B------:R-:W2:Y:S04]  /*a3b0*/  LDSM.16.M88.4 R172, [R242+0x6000] ;  /* 0x00600000f2ac783b */ /* 0x000ea80000000200 */
[----:B------:R-:W4:Y:S01]  /*a3c0*/  LDSM.16.M88.4 R8, [R228+0x4800] ;  /* 0x00480000e408783b */ /* 0x000f220000000200 */
[C---:B-1----:R-:W-:Y:S06]  /*a3d0*/  HMMA.16816.F32.BF16 R16, R200.reuse, R20, R16 ;  /* 0x00000014c810723c */ /* 0x042fec0000041810 */
[----:B------:R-:W-:Y:S01]  /*a3e0*/  HMMA.16816.F32.BF16 R12, R200, R22, R12 ;  /* 0x00000016c80c723c */ /* 0x000fe2000004180c */
[----:B------:R-:W-:Y:S05]  /*a3f0*/  LDSM.16.M88.4 R20, [R219] ;  /* 0x00000000db14783b */ /* 0x000fea0000000200 */
[C---:B------:R-:W-:Y:S06]  /*a400*/  HMMA.16816.F32.BF16 R32, R24.reuse, R196, R32 ;  /* 0x000000c41820723c */ /* 0x040fec0000041820 */
[C---:B------:R-:W-:Y:S01]  /*a410*/  HMMA.16816.F32.BF16 R28, R24.reuse, R198, R28 ;  /* 0x000000c6181c723c */ /* 0x040fe2000004181c */
[----:B------:R-:W-:Y:S05]  /*a420*/  LDSM.16.M88.4 R196, [R228+0x5000] ;  /* 0x00500000e4c4783b */ /* 0x000fea0000000200 */
[C---:B------:R-:W-:Y:S06]  /*a430*/  HMMA.16816.F32.BF16 R188, R24.reuse, R192, R188 ;  /* 0x000000c018bc723c */ /* 0x040fec00000418bc */
[C---:B------:R-:W-:Y:S01]  /*a440*/  HMMA.16816.F32.BF16 R184, R24.reuse, R194, R184 ;  /* 0x000000c218b8723c */ /* 0x040fe200000418b8 */
[----:B------:R-:W1:Y:S05]  /*a450*/  LDSM.16.M88.4 R192, [R228+0x5800] ;  /* 0x00580000e4c0783b */ /* 0x000e6a0000000200 */
[C---:B---3--:R-:W-:Y:S06]  /*a460*/  HMMA.16816.F32.BF16 R180, R24.reuse, R168, R180 ;  /* 0x000000a818b4723c */ /* 0x048fec00000418b4 */
[----:B------:R-:W-:Y:S01]  /*a470*/  HMMA.16816.F32.BF16 R176, R24, R170, R176 ;  /* 0x000000aa18b0723c */ /* 0x000fe200000418b0 */
[----:B------:R-:W3:Y:S04]  /*a480*/  LDSM.16.M88.4 R24, [R240+0x6000] ;  /* 0x00600000f018783b */ /* 0x000ee80000000200 */
[----:B------:R-:W5:Y:S01]  /*a490*/  LDSM.16.M88.4 R168, [R241+0xe800] ;  /* 0x00e80000f1a8783b */ /* 0x000f620000000200 */
[C---:B--2---:R-:W-:Y:S06]  /*a4a0*/  HMMA.16816.F32.BF16 R16, R172.reuse, R4, R16 ;  /* 0x00000004ac10723c */ /* 0x044fec0000041810 */
[----:B------:R-:W-:Y:S01]  /*a4b0*/  HMMA.16816.F32.BF16 R12, R172, R6, R12 ;  /* 0x00000006ac0c723c */ /* 0x000fe2000004180c */
[----:B------:R-:W-:Y:S05]  /*a4c0*/  LDSM.16.M88.4 R4, [R235+0xe000] ;  /* 0x00e00000eb04783b */ /* 0x000fea0000000200 */
[C---:B----4-:R-:W-:Y:S06]  /*a4d0*/  HMMA.16816.F32.BF16 R32, R200.reuse, R8, R32 ;  /* 0x00000008c820723c */ /* 0x050fec0000041820 */
[C---:B------:R-:W-:Y:S01]  /*a4e0*/  HMMA.16816.F32.BF16 R28, R200.reuse, R10, R28 ;  /* 0x0000000ac81c723c */ /* 0x040fe2000004181c */
[----:B------:R-:W2:Y:S05]  /*a4f0*/  LDSM.16.M88.4 R8, [R238+0x6000] ;  /* 0x00600000ee08783b */ /* 0x000eaa0000000200 */
[C---:B-1----:R-:W-:Y:S06]  /*a500*/  HMMA.16816.F32.BF16 R180, R200.reuse, R192, R180 ;  /* 0x000000c0c8b4723c */ /* 0x042fec00000418b4 */
[----:B------:R-:W-:Y:S01]  /*a510*/  HMMA.16816.F32.BF16 R176, R200, R194, R176 ;  /* 0x000000c2c8b0723c */ /* 0x000fe200000418b0 */
[----:B------:R-:W1:Y:S05]  /*a520*/  LDSM.16.M88.4 R192, [R218] ;  /* 0x00000000dac0783b */ /* 0x000e6a0000000200 */
[C---:B---3--:R-:W-:Y:S06]  /*a530*/  HMMA.16816.F32.BF16 R16, R24.reuse, R20, R16 ;  /* 0x000000141810723c */ /* 0x048fec0000041810 */
[----:B------:R-:W-:Y:S01]  /*a540*/  HMMA.16816.F32.BF16 R12, R24, R22, R12 ;  /* 0x00000016180c723c */ /* 0x000fe2000004180c */
[----:B------:R-:W3:Y:S05]  /*a550*/  LDSM.16.M88.4 R20, [R241+0xf000] ;  /* 0x00f00000f114783b */ /* 0x000eea0000000200 */
[C---:B------:R-:W-:Y:S06]  /*a560*/  HMMA.16816.F32.BF16 R188, R200.reuse, R196, R188 ;  /* 0x000000c4c8bc723c */ /* 0x040fec00000418bc */
[----:B------:R-:W-:Y:S01]  /*a570*/  HMMA.16816.F32.BF16 R184, R200, R198, R184 ;  /* 0x000000c6c8b8723c */ /* 0x000fe200000418b8 */
[----:B------:R-:W-:Y:S05]  /*a580*/  LDSM.16.M88.4 R196, [R237+0x6000] ;  /* 0x00600000edc4783b */ /* 0x000fea0000000200 */
[----:B-----5:R-:W-:Y:S01]  /*a590*/  HMMA.16816.F32.BF16 R200, R172, R168, R32 ;  /* 0x000000a8acc8723c */ /* 0x020fe20000041820 */
[----:B------:R-:W4:Y:S05]  /*a5a0*/  LDSM.16.M88.4 R32, [R228+0x6000] ;  /* 0x00600000e420783b */ /* 0x000f2a0000000200 */
[----:B--2---:R-:W-:Y:S06]  /*a5b0*/  HMMA.16816.F32.BF16 R16, R8, R4, R16 ;  /* 0x000000040810723c */ /* 0x004fec0000041810 */
[----:B------:R-:W-:Y:S01]  /*a5c0*/  HMMA.16816.F32.BF16 R168, R172, R170, R28 ;  /* 0x000000aaaca8723c */ /* 0x000fe2000004181c */
[----:B------:R-:W2:Y:S05]  /*a5d0*/  LDSM.16.M88.4 R28, [R235+0xe800] ;  /* 0x00e80000eb1c783b */ /* 0x000eaa0000000200 */
[----:B------:R-:W-:Y:S01]  /*a5e0*/  HMMA.16816.F32.BF16 R12, R8, R6, R12 ;  /* 0x00000006080c723c */ /* 0x000fe2000004180c */
[----:B------:R-:W5:Y:S05]  /*a5f0*/  LDSM.16.M88.4 R4, [R217] ;  /* 0x00000000d904783b */ /* 0x000f6a0000000200 */
[----:B-1----:R-:W-:Y:S06]  /*a600*/  HMMA.16816.F32.BF16 R200, R24, R192, R200 ;  /* 0x000000c018c8723c */ /* 0x002fec00000418c8 */
[C---:B---3--:R-:W-:Y:S01]  /*a610*/  HMMA.16816.F32.BF16 R204, R172.reuse, R20, R188 ;  /* 0x00000014accc723c */ /* 0x048fe200000418bc */
[----:B------:R-:W-:Y:S05]  /*a620*/  LDSM.16.M88.4 R188, [R228+0x6800] ;  /* 0x00680000e4bc783b */ /* 0x000fea0000000200 */
[----:B------:R-:W-:Y:S01]  /*a630*/  HMMA.16816.F32.BF16 R184, R172, R22, R184 ;  /* 0x00000016acb8723c */ /* 0x000fe200000418b8 */
[----:B------:R-:W1:Y:S05]  /*a640*/  LDSM.16.M88.4 R20, [R241+0xf800] ;  /* 0x00f80000f114783b */ /* 0x000e6a0000000200 */
[C---:B----4-:R-:W-:Y:S06]  /*a650*/  HMMA.16816.F32.BF16 R16, R196.reuse, R32, R16 ;  /* 0x00000020c410723c */ /* 0x050fec0000041810 */
[----:B------:R-:W-:Y:S01]  /*a660*/  HMMA.16816.F32.BF16 R12, R196, R34, R12 ;  /* 0x00000022c40c723c */ /* 0x000fe2000004180c */
[----:B------:R-:W3:Y:S05]  /*a670*/  LDSM.16.M88.4 R32, [R235+0xf000] ;  /* 0x00f00000eb20783b */ /* 0x000eea0000000200 */
[----:B------:R-:W-:Y:S06]  /*a680*/  HMMA.16816.F32.BF16 R168, R24, R194, R168 ;  /* 0x000000c218a8723c */ /* 0x000fec00000418a8 */
[----:B--2---:R-:W-:Y:S06]  /*a690*/  HMMA.16816.F32.BF16 R200, R8, R28, R200 ;  /* 0x0000001c08c8723c */ /* 0x004fec00000418c8 */
[C---:B-----5:R-:W-:Y:S01]  /*a6a0*/  HMMA.16816.F32.BF16 R204, R24.reuse, R4, R204 ;  /* 0x0000000418cc723c */ /* 0x060fe200000418cc */
[----:B------:R-:W-:Y:S01]  /*a6b0*/  FMUL.FTZ R17, R17, UR12 ;  /* 0x0000000c11117c20 */ /* 0x000fe20008410000 */
[----:B------:R-:W-:Y:S01]  /*a6c0*/  FMUL.FTZ R0, R16, UR12 ;  /* 0x0000000c10007c20 */ /* 0x000fe20008410000 */
[----:B------:R-:W-:Y:S01]  /*a6d0*/  FMUL.FTZ R192, R18, UR12 ;  /* 0x0000000c12c07c20 */ /* 0x000fe20008410000 */
[----:B------:R-:W-:Y:S01]  /*a6e0*/  FMUL.FTZ R29, R19, UR12 ;  /* 0x0000000c131d7c20 */ /* 0x000fe20008410000 */
[----:B------:R2:W4:Y:S01]  /*a6f0*/  MUFU.TANH R28, R17 ;  /* 0x00000011001c7308 */ /* 0x0005220000002400 */
[----:B------:R-:W-:Y:S01]  /*a700*/  HMMA.16816.F32.BF16 R184, R24, R6, R184 ;  /* 0x0000000618b8723c */ /* 0x000fe200000418b8 */
[----:B------:R-:W5:Y:S01]  /*a710*/  LDSM.16.M88.4 R4, [R216] ;  /* 0x00000000d804783b */ /* 0x000f620000000200 */
[----:B------:R-:W-:Y:S01]  /*a720*/  FMUL.FTZ R12, R12, UR12 ;  /* 0x0000000c0c0c7c20 */ /* 0x000fe20008410000 */
[----:B------:R-:W-:Y:S01]  /*a730*/  FMUL.FTZ R13, R13, UR12 ;  /* 0x0000000c0d0d7c20 */ /* 0x000fe20008410000 */
[----:B------:R-:W-:Y:S01]  /*a740*/  FMUL.FTZ R14, R14, UR12 ;  /* 0x0000000c0e0e7c20 */ /* 0x000fe20008410000 */
[----:B------:R-:W-:Y:S01]  /*a750*/  FMUL.FTZ R15, R15, UR12 ;  /* 0x0000000c0f0f7c20 */ /* 0x000fe20008410000 */
[----:B-1----:R-:W-:Y:S01]  /*a760*/  HMMA.16816.F32.BF16 R180, R172, R20, R180 ;  /* 0x00000014acb4723c */ /* 0x002fe200000418b4 */
[----:B------:R-:W1:Y:S05]  /*a770*/  MUFU.TANH R29, R29 ;  /* 0x0000001d001d7308 */ /* 0x000e6a0000002400 */
[----:B------:R-:W-:Y:S03]  /*a780*/  HMMA.16816.F32.BF16 R168, R8, R30, R168 ;  /* 0x0000001e08a8723c */ /* 0x000fe600000418a8 */
[----:B------:R-:W-:Y:S01]  /*a790*/  MUFU.TANH R30, R13 ;  /* 0x0000000d001e7308 */ /* 0x000fe20000002400 */
[----:B--2---:R-:W2:Y:S02]  /*a7a0*/  LDSM.16.M88.4 R16, [R228+0x7000] ;  /* 0x00700000e410783b */ /* 0x004ea40000000200 */
[----:B------:R-:W-:Y:S05]  /*a7b0*/  HMMA.16816.F32.BF16 R200, R196, R188, R200 ;  /* 0x000000bcc4c8723c */ /* 0x000fea00000418c8 */
[----:B------:R-:W1:Y:S01]  /*a7c0*/  MUFU.TANH R188, R12 ;  /* 0x0000000c00bc7308 */ /* 0x000e620000002400 */
[----:B---3--:R-:W-:Y:S06]  /*a7d0*/  HMMA.16816.F32.BF16 R204, R8, R32, R204 ;  /* 0x0000002008cc723c */ /* 0x008fec00000418cc */
[----:B------:R-:W-:Y:S01]  /*a7e0*/  HMMA.16816.F32.BF16 R176, R172, R22, R176 ;  /* 0x00000016acb0723c */ /* 0x000fe200000418b0 */
[----:B------:R-:W3:Y:S01]  /*a7f0*/  MUFU.TANH R31, R14 ;  /* 0x0000000e001f7308 */ /* 0x000ee20000002400 */
[----:B------:R-:W-:Y:S04]  /*a800*/  LDSM.16.M88.4 R20, [R228+0x7800] ;  /* 0x00780000e414783b */ /* 0x000fe80000000200 */
[----:B------:R-:W-:Y:S01]  /*a810*/  HMMA.16816.F32.BF16 R184, R8, R34, R184 ;  /* 0x0000002208b8723c */ /* 0x000fe200000418b8 */
[----:B------:R-:W4:Y:S02]  /*a820*/  S2R R35, SR_TID.X ;  /* 0x0000000000237919 */ /* 0x000f240000002100 */
[----:B------:R1:W3:Y:S03]  /*a830*/  MUFU.TANH R32, R15 ;  /* 0x0000000f00207308 */ /* 0x0002e60000002400 */
[----:B-----5:R-:W-:Y:S01]  /*a840*/  HMMA.16816.F32.BF16 R180, R24, R4, R180 ;  /* 0x0000000418b4723c */ /* 0x020fe200000418b4 */
[----:B------:R-:W-:Y:S01]  /*a850*/  FMUL.FTZ R189, R200, UR12 ;  /* 0x0000000cc8bd7c20 */ /* 0x000fe20008410000 */
[----:B------:R-:W-:Y:S01]  /*a860*/  FMUL.FTZ R33, R201, UR12 ;  /* 0x0000000cc9217c20 */ /* 0x000fe20008410000 */
[----:B------:R-:W-:-:S02]  /*a870*/  FMUL.FTZ R34, R203, UR12 ;  /* 0x0000000ccb227c20 */ /* 0x000fc40008410000 */
[----:B------:R-:W-:Y:S01]  /*a880*/  MUFU.TANH R0, R0 ;  /* 0x0000000000007308 */ /* 0x000fe20000002400 */
[----:B------:R-:W-:Y:S06]  /*a890*/  HMMA.16816.F32.BF16 R168, R196, R190, R168 ;  /* 0x000000bec4a8723c */ /* 0x000fec00000418a8 */
[----:B------:R-:W-:Y:S01]  /*a8a0*/  HMMA.16816.F32.BF16 R176, R24, R6, R176 ;  /* 0x0000000618b0723c */ /* 0x000fe200000418b0 */
[----:B------:R-:W-:Y:S01]  /*a8b0*/  FMUL.FTZ R190, R202, UR12 ;  /* 0x0000000ccabe7c20 */ /* 0x000fe20008410000 */
[----:B-1----:R-:W1:Y:S01]  /*a8c0*/  LDSM.16.M88.4 R12, [R235+0xf800] ;  /* 0x00f80000eb0c783b */ /* 0x002e620000000200 */
[----:B------:R-:W5:Y:S01]  /*a8d0*/  MUFU.TANH R189, R189 ;  /* 0x000000bd00bd7308 */ /* 0x000f620000002400 */
[----:B------:R-:W-:-:S04]  /*a8e0*/  DEPBAR.LE SB0, 0x0 ;  /* 0x000080000000791a */ /* 0x000fc80000000000 */
[----:B------:R-:W-:Y:S01]  /*a8f0*/  IMAD.U32 R7, RZ, RZ, UR11 ;  /* 0x0000000bff077e24 */ /* 0x000fe2000f8e00ff */
[----:B--2---:R-:W-:Y:S02]  /*a900*/  HMMA.16816.F32.BF16 R204, R196, R16, R204 ;  /* 0x00000010c4cc723c */ /* 0x004fe400000418cc */
[----:B------:R-:W2:Y:S01]  /*a910*/  MUFU.TANH R190, R190 ;  /* 0x000000be00be7308 */ /* 0x000ea20000002400 */
[----:B----4-:R-:W-:-:S03]  /*a920*/  IMAD.SHL.U32 R6, R35, 0x2, RZ ;  /* 0x0000000223067824 */ /* 0x010fc600078e00ff */
[----:B------:R-:W-:Y:S03]  /*a930*/  HMMA.16816.F32.BF16 R184, R196, R18, R184 ;  /* 0x00000012c4b8723c */ /* 0x000fe600000418b8 */
[----:B------:R-:W-:Y:S01]  /*a940*/  FMUL.FTZ R16, R168, UR12 ;  /* 0x0000000ca8107c20 */ /* 0x000fe20008410000 */
[----:B------:R-:W-:Y:S01]  /*a950*/  FMUL.FTZ R17, R169, UR12 ;  /* 0x0000000ca9117c20 */ /* 0x000fe20008410000 */
[----:B------:R-:W-:Y:S01]  /*a960*/  LOP3.LUT R6, R6, 0x6, RZ, 0xc0, !PT ;  /* 0x0000000606067812 */ /* 0x000fe200078ec0ff */
[----:B------:R-:W4:Y:S01]  /*a970*/  MUFU.TANH R33, R33 ;  /* 0x0000002100217308 */ /* 0x000f220000002400 */
[----:B------:R-:W-:Y:S01]  /*a980*/  FMUL.FTZ R170, R170, UR12 ;  /* 0x0000000caaaa7c20 */ /* 0x000fe20008410000 */
[----:B------:R-:W-:Y:S02]  /*a990*/  FMUL.FTZ R4, R171, UR12 ;  /* 0x0000000cab047c20 */ /* 0x000fe40008410000 */
[----:B------:R-:W-:-:S04]  /*a9a0*/  IMAD R7, R7, 0x40, R6 ;  /* 0x0000004007077824 */ /* 0x000fc800078e0206 */
[C---:B------:R-:W-:Y:S01]  /*a9b0*/  VIADD R6, R7.reuse, 0x1 ;  /* 0x0000000107067836 */ /* 0x040fe20000000000 */
[----:B------:R-:W4:Y:S01]  /*a9c0*/  MUFU.TANH R34, R34 ;  /* 0x0000002200227308 */ /* 0x000f220000002400 */
[----:B------:R-:W-:Y:S02]  /*a9d0*/  VIADD R19, R7, 0x18 ;  /* 0x0000001807137836 */ /* 0x000fe40000000000 */
[----:B------:R-:W-:Y:S01]  /*a9e0*/  FMUL.FTZ R204, R204, UR12 ;  /* 0x0000000ccccc7c20 */ /* 0x000fe20008410000 */
[----:B------:R-:W-:Y:S01]  /*a9f0*/  ISETP.GE.AND P1, PT, R6, R167, PT ;  /* 0x000000a70600720c */ /* 0x000fe20003f26270 */
[----:B------:R-:W-:Y:S01]  /*aa00*/  FMUL.FTZ R18, R206, UR12 ;  /* 0x0000000cce127c20 */ /* 0x000fe20008410000 */
[----:B------:R-:W-:Y:S01]  /*aa10*/  ISETP.GE.AND P0, PT, R6, R2, PT ;  /* 0x000000020600720c */ /* 0x000fe20003f06270 */
[----:B------:R-:W-:Y:S01]  /*aa20*/  FMUL.FTZ R202, R205, UR12 ;  /* 0x0000000ccdca7c20 */ /* 0x000fe20008410000 */
[----:B------:R-:W-:Y:S01]  /*aa30*/  FSEL R6, R28, -INF , !P1 ;  /* 0xff8000001c067808 */ /* 0x000fe20004800000 */
[----:B------:R-:W4:Y:S01]  /*aa40*/  MUFU.TANH R16, R16 ;  /* 0x0000001000107308 */ /* 0x000f220000002400 */
[----:B------:R-:W-:Y:S01]  /*aa50*/  FMUL.FTZ R184, R184, UR12 ;  /* 0x0000000cb8b87c20 */ /* 0x000fe20008410000 */
[----:B------:R-:W-:Y:S01]  /*aa60*/  FMUL.FTZ R186, R186, UR12 ;  /* 0x0000000cbaba7c20 */ /* 0x000fe20008410000 */
[----:B-1----:R-:W-:Y:S01]  /*aa70*/  HMMA.16816.F32.BF16 R180, R8, R12, R180 ;  /* 0x0000000c08b4723c */ /* 0x002fe200000418b4 */
[----:B------:R-:W-:-:S04]  /*aa80*/  FMUL.FTZ R187, R187, UR12 ;  /* 0x0000000cbbbb7c20 */ /* 0x000fc80008410000 */
[----:B------:R-:W-:Y:S01]  /*aa90*/  MUFU.TANH R17, R17 ;  /* 0x0000001100117308 */ /* 0x000fe20000002400 */
[----:B------:R-:W-:Y:S01]  /*aaa0*/  HMMA.16816.F32.BF16 R176, R8, R14, R176 ;  /* 0x0000000e08b0723c */ /* 0x000fe200000418b0 */
[----:B------:R-:W-:Y:S02]  /*aab0*/  VIADD R13, R7, 0x8 ;  /* 0x00000008070d7836 */ /* 0x000fe40000000000 */
[----:B------:R-:W-:-:S03]  /*aac0*/  FMUL.FTZ R12, R207, UR12 ;  /* 0x0000000ccf0c7c20 */ /* 0x000fc60008410000 */
[CC--:B------:R-:W-:Y:S01]  /*aad0*/  ISETP.GE.AND P6, PT, R13.reuse, R167.reuse, PT ;  /* 0x000000a70d00720c */ /* 0x0c0fe20003fc6270 */
[----:B------:R-:W1:Y:S01]  /*aae0*/  MUFU.TANH R5, R170 ;  /* 0x000000aa00057308 */ /* 0x000e620000002400 */
[-C--:B------:R-:W-:Y:S01]  /*aaf0*/  ISETP.GE.AND P1, PT, R13, R2.reuse, PT ;  /* 0x000000020d00720c */ /* 0x080fe20003f26270 */
[----:B------:R-:W-:Y:S01]  /*ab00*/  VIADD R13, R7, 0x9 ;  /* 0x00000009070d7836 */ /* 0x000fe20000000000 */
[----:B------:R-:W-:Y:S01]  /*ab10*/  FSEL R9, R29, -INF , !P0 ;  /* 0xff8000001d097808 */ /* 0x000fe20004000000 */
[----:B------:R-:W-:Y:S01]  /*ab20*/  VIADD R15, R7, 0x11 ;  /* 0x00000011070f7836 */ /* 0x000fe20000000000 */
[----:B------:R-:W-:Y:S01]  /*ab30*/  FSEL R8, R188, -INF , !P6 ;  /* 0xff800000bc087808 */ /* 0x000fe20007000000 */
[----:B------:R-:W-:Y:S01]  /*ab40*/  FMUL.FTZ R14, R185, UR12 ;  /* 0x0000000cb90e7c20 */ /* 0x000fe20008410000 */
[C---:B------:R-:W-:Y:S01]  /*ab50*/  ISETP.GE.AND P0, PT, R13.reuse, R167, PT ;  /* 0x000000a70d00720c */ /* 0x040fe20003f06270 */
[----:B------:R-:W1:Y:S01]  /*ab60*/  MUFU.TANH R4, R4 ;  /* 0x0000000400047308 */ /* 0x000e620000002400 */
[----:B------:R-:W-:Y:S01]  /*ab70*/  ISETP.GE.AND P6, PT, R13, R2, PT ;  /* 0x000000020d00720c */ /* 0x000fe20003fc6270 */
[----:B------:R-:W-:Y:S01]  /*ab80*/  VIADD R13, R7, 0x10 ;  /* 0x00000010070d7836 */ /* 0x000fe20000000000 */
[----:B------:R-:W-:Y:S01]  /*ab90*/  HMMA.16816.F32.BF16 R180, R196, R20, R180 ;  /* 0x00000014c4b4723c */ /* 0x000fe200000418b4 */
[----:B---3--:R-:W-:-:S02]  /*aba0*/  FSEL R11, R31, -INF , !P1 ;  /* 0xff8000001f0b7808 */ /* 0x008fc40004800000 */
[----:B------:R-:W-:Y:S02]  /*abb0*/  FSEL R10, R30, -INF , !P0 ;  /* 0xff8000001e0a7808 */ /* 0x000fe40004000000 */
[CC--:B------:R-:W-:Y:S01]  /*abc0*/  ISETP.GE.AND P1, PT, R13.reuse, R167.reuse, PT ;  /* 0x000000a70d00720c */ /* 0x0c0fe20003f26270 */
[----:B------:R-:W-:Y:S01]  /*abd0*/  HMMA.16816.F32.BF16 R176, R196, R22, R176 ;  /* 0x00000016c4b0723c */ /* 0x000fe200000418b0 */
[----:B------:R-:W-:Y:S01]  /*abe0*/  ISETP.GE.AND P0, PT, R13, R2, PT ;  /* 0x000000020d00720c */ /* 0x000fe20003f06270 */
[----:B------:R-:W3:Y:S01]  /*abf0*/  MUFU.TANH R204, R204 ;  /* 0x000000cc00cc7308 */ /* 0x000ee20000002400 */
[----:B------:R-:W-:Y:S02]  /*ac00*/  FSEL R13, R32, -INF , !P6 ;  /* 0xff800000200d7808 */ /* 0x000fe40007000000 */
[----:B-----5:R-:W-:Y:S02]  /*ac10*/  FSEL R30, R189, -INF , !P1 ;  /* 0xff800000bd1e7808 */ /* 0x020fe40004800000 */
[----:B------:R-:W-:-:S02]  /*ac20*/  ISETP.GE.AND P6, PT, R15, R167, PT ;  /* 0x000000a70f00720c */ /* 0x000fc40003fc6270 */
[-C--:B------:R-:W-:Y:S01]  /*ac30*/  ISETP.GE.AND P1, PT, R15, R2.reuse, PT ;  /* 0x000000020f00720c */ /* 0x080fe20003f26270 */
[----:B------:R-:W5:Y:S01]  /*ac40*/  MUFU.TANH R18, R18 ;  /* 0x0000001200127308 */ /* 0x000f620000002400 */
[----:B--2---:R-:W-:Y:S01]  /*ac50*/  FSEL R31, R190, -INF , !P0 ;  /* 0xff800000be1f7808 */ /* 0x004fe20004000000 */
[----:B------:R-:W-:Y:S01]  /*ac60*/  VIADD R15, R7, 0x19 ;  /* 0x00000019070f7836 */ /* 0x000fe20000000000 */
[-C--:B------:R-:W-:Y:S02]  /*ac70*/  ISETP.GE.AND P0, PT, R19, R167.reuse, PT ;  /* 0x000000a71300720c */ /* 0x080fe40003f06270 */
[----:B----4-:R-:W-:Y:S02]  /*ac80*/  FSEL R28, R33, -INF , !P6 ;  /* 0xff800000211c7808 */ /* 0x010fe40007000000 */
[----:B------:R-:W-:Y:S01]  /*ac90*/  FSEL R29, R34, -INF , !P1 ;  /* 0xff800000221d7808 */ /* 0x000fe20004800000 */
[----:B------:R-:W2:Y:S01]  /*aca0*/  MUFU.TANH R12, R12 ;  /* 0x0000000c000c7308 */ /* 0x000ea20000002400 */
[----:B------:R-:W-:Y:S01]  /*acb0*/  FSEL R24, R16, -INF , !P0 ;  /* 0xff80000010187808 */ /* 0x000fe20004000000 */
[----:B------:R-:W-:Y:S01]  /*acc0*/  VIADD R16, R7, 0x20 ;  /* 0x0000002007107836 */ /* 0x000fe20000000000 */
[-C--:B------:R-:W-:Y:S01]  /*acd0*/  ISETP.GE.AND P6, PT, R19, R2.reuse, PT ;  /* 0x000000021300720c */ /* 0x080fe20003fc6270 */
[----:B------:R-:W-:Y:S01]  /*ace0*/  FMUL.FTZ R180, R180, UR12 ;  /* 0x0000000cb4b47c20 */ /* 0x000fe20008410000 */
[CC--:B------:R-:W-:Y:S01]  /*acf0*/  ISETP.GE.AND P1, PT, R15.reuse, R167.reuse, PT ;  /* 0x000000a70f00720c */ /* 0x0c0fe20003f26270 */
[----:B------:R-:W-:Y:S01]  /*ad00*/  FMUL.FTZ R176, R176, UR12 ;  /* 0x0000000cb0b07c20 */ /* 0x000fe20008410000 */
[-C--:B------:R-:W-:Y:S01]  /*ad10*/  ISETP.GE.AND P0, PT, R15, R2.reuse, PT ;  /* 0x000000020f00720c */ /* 0x080fe20003f06270 */
[----:B------:R-:W4:Y:S01]  /*ad20*/  MUFU.TANH R200, R184 ;  /* 0x000000b800c87308 */ /* 0x000f220000002400 */
[----:B-1----:R-:W-:Y:S01]  /*ad30*/  FSEL R27, R5, -INF , !P6 ;  /* 0xff800000051b7808 */ /* 0x002fe20007000000 */
[----:B------:R-:W-:Y:S01]  /*ad40*/  VIADD R15, R7, 0x21 ;  /* 0x00000021070f7836 */ /* 0x000fe20000000000 */
[----:B------:R-:W-:Y:S01]  /*ad50*/  FSEL R26, R17, -INF , !P1 ;  /* 0xff800000111a7808 */ /* 0x000fe20004800000 */
[----:B------:R-:W-:Y:S01]  /*ad60*/  VIADD R5, R7, 0x28 ;  /* 0x0000002807057836 */ /* 0x000fe20000000000 */
[CC--:B------:R-:W-:Y:S01]  /*ad70*/  ISETP.GE.AND P6, PT, R16.reuse, R167.reuse, PT ;  /* 0x000000a71000720c */ /* 0x0c0fe20003fc6270 */
[----:B------:R-:W-:Y:S01]  /*ad80*/  FMUL.FTZ R177, R177, UR12 ;  /* 0x0000000cb1b17c20 */ /* 0x000fe20008410000 */
[-C--:B------:R-:W-:Y:S01]  /*ad90*/  ISETP.GE.AND P1, PT, R16, R2.reuse, PT ;  /* 0x000000021000720c */ /* 0x080fe20003f26270 */
[----:B------:R-:W1:Y:S01]  /*ada0*/  MUFU.TANH R202, R202 ;  /* 0x000000ca00ca7308 */ /* 0x000e620000002400 */
[----:B------:R-:W-:Y:S01]  /*adb0*/  FSEL R25, R4, -INF , !P0 ;  /* 0xff80000004197808 */ /* 0x000fe20004000000 */
[----:B------:R-:W-:Y:S01]  /*adc0*/  VIADD R4, R7, 0x29 ;  /* 0x0000002907047836 */ /* 0x000fe20000000000 */
[----:B---3--:R-:W-:Y:S01]  /*add0*/  FSEL R204, R204, -INF , !P6 ;  /* 0xff800000cccc7808 */ /* 0x008fe20007000000 */
[----:B------:R-:W-:Y:S01]  /*ade0*/  FMUL.FTZ R171, R183, UR12 ;  /* 0x0000000cb7ab7c20 */ /* 0x000fe20008410000 */
[----:B-----5:R-:W-:Y:S01]  /*adf0*/  FSEL R199, R18, -INF , !P1 ;  /* 0xff80000012c77808 */ /* 0x020fe20004800000 */
[----:B------:R-:W-:Y:S01]  /*ae00*/  FMUL.FTZ R169, R178, UR12 ;  /* 0x0000000cb2a97c20 */ /* 0x000fe20008410000 */
[----:B------:R-:W-:Y:S01]  /*ae10*/  ISETP.GE.AND P6, PT, R15, R2, PT ;  /* 0x000000020f00720c */ /* 0x000fe20003fc6270 */
[----:B------:R3:W5:Y:S01]  /*ae20*/  MUFU.TANH R195, R186 ;  /* 0x000000ba00c37308 */ /* 0x0007620000002400 */
[-C--:B------:R-:W-:Y:S01]  /*ae30*/  ISETP.GE.AND P1, PT, R5, R167.reuse, PT ;  /* 0x000000a70500720c */ /* 0x080fe20003f26270 */
[----:B------:R-:W-:Y:S01]  /*ae40*/  FMUL.FTZ R168, R179, UR12 ;  /* 0x0000000cb3a87c20 */ /* 0x000fe20008410000 */
[----:B------:R-:W-:-:S02]  /*ae50*/  ISETP.GE.AND P0, PT, R15, R167, PT ;  /* 0x000000a70f00720c */ /* 0x000fc40003f06270 */
[----:B--2---:R-:W-:Y:S02]  /*ae60*/  FSEL R197, R12, -INF , !P6 ;  /* 0xff8000000cc57808 */ /* 0x004fe40007000000 */
[----:B----4-:R-:W-:Y:S01]  /*ae70*/  FSEL R200, R200, -INF , !P1 ;  /* 0xff800000c8c87808 */ /* 0x010fe20004800000 */
[----:B------:R-:W2:Y:S01]  /*ae80*/  MUFU.TANH R14, R14 ;  /* 0x0000000e000e7308 */ /* 0x000ea20000002400 */
[----:B-1----:R-:W-:Y:S02]  /*ae90*/  FSEL R202, R202, -INF , !P0 ;  /* 0xff800000caca7808 */ /* 0x002fe40004000000 */
[C---:B------:R-:W-:Y:S02]  /*aea0*/  ISETP.GE.AND P6, PT, R4.reuse, R167, PT ;  /* 0x000000a70400720c */ /* 0x040fe40003fc6270 */
[-C--:B------:R-:W-:Y:S01]  /*aeb0*/  ISETP.GE.AND P1, PT, R4, R2.reuse, PT ;  /* 0x000000020400720c */ /* 0x080fe20003f26270 */
[----:B------:R-:W-:Y:S01]  /*aec0*/  VIADD R4, R7, 0x30 ;  /* 0x0000003007047836 */ /* 0x000fe20000000000 */
[----:B------:R-:W-:Y:S01]  /*aed0*/  ISETP.GE.AND P0, PT, R5, R2, PT ;  /* 0x000000020500720c */ /* 0x000fe20003f06270 */
[----:B------:R-:W1:Y:S01]  /*aee0*/  MUFU.TANH R193, R187 ;  /* 0x000000bb00c17308 */ /* 0x000e620000002400 */
[----:B---3--:R-:W-:Y:S01]  /*aef0*/  FMUL.FTZ R186, R181, UR12 ;  /* 0x0000000cb5ba7c20 */ /* 0x008fe20008410000 */
[----:B------:R-:W-:Y:S01]  /*af00*/  FMUL.FTZ R181, R182, UR12 ;  /* 0x0000000cb6b57c20 */ /* 0x000fe20008410000 */
[----:B------:R-:W-:Y:S01]  /*af10*/  VIADD R5, R7, 0x31 ;  /* 0x0000003107057836 */ /* 0x000fe20000000000 */
[----:B-----5:R-:W-:-:S02]  /*af20*/  FSEL R195, R195, -INF , !P0 ;  /* 0xff800000c3c37808 */ /* 0x020fc40004000000 */
[----:B------:R-:W-:Y:S02]  /*af30*/  ISETP.GE.AND P0, PT, R4, R167, PT ;  /* 0x000000a70400720c */ /* 0x000fe40003f06270 */
[----:B------:R-:W3:Y:S01]  /*af40*/  MUFU.TANH R186, R186 ;  /* 0x000000ba00ba7308 */ /* 0x000ee20000002400 */
[----:B--2---:R-:W-:Y:S02]  /*af50*/  FSEL R198, R14, -INF , !P6 ;  /* 0xff8000000ec67808 */ /* 0x004fe40007000000 */
[----:B------:R-:W-:Y:S01]  /*af60*/  ISETP.GE.AND P6, PT, R4, R2, PT ;  /* 0x000000020400720c */ /* 0x000fe20003fc6270 */
[----:B------:R-:W-:-:S04]  /*af70*/  VIADD R4, R7, 0x38 ;  /* 0x0000003807047836 */ /* 0x000fc80000000000 */
[----:B------:R-:W2:Y:S01]  /*af80*/  MUFU.TANH R181, R181 ;  /* 0x000000b500b57308 */ /* 0x000ea20000002400 */
[----:B-1----:R-:W-:Y:S02]  /*af90*/  FSEL R193, R193, -INF , !P1 ;  /* 0xff800000c1c17808 */ /* 0x002fe40004800000 */
[----:B------:R-:W-:-:S05]  /*afa0*/  ISETP.GE.AND P1, PT, R5, R167, PT ;  /* 0x000000a70500720c */ /* 0x000fca0003f26270 */
[----:B------:R-:W1:Y:S01]  /*afb0*/  MUFU.TANH R184, R176 ;  /* 0x000000b000b87308 */ /* 0x000e620000002400 */
[----:B---3--:R-:W-:Y:S02]  /*afc0*/  FSEL R186, R186, -INF , !P1 ;  /* 0xff800000baba7808 */ /* 0x008fe40004800000 */
[----:B------:R-:W-:-:S05]  /*afd0*/  ISETP.GE.AND P1, PT, R4, R2, PT ;  /* 0x000000020400720c */ /* 0x000fca0003f26270 */
[----:B------:R-:W3:Y:S01]  /*afe0*/  MUFU.TANH R182, R177 ;  /* 0x000000b100b67308 */ /* 0x000ee20000002400 */
[----:B--2---:R-:W-:Y:S01]  /*aff0*/  FSEL R181, R181, -INF , !P6 ;  /* 0xff800000b5b57808 */ /* 0x004fe20007000000 */
[----:B------:R-:W-:Y:S01]  /*b000*/  BAR.SYNC.DEFER_BLOCKING 0x0 ;  /* 0x0000000000007b1d */ /* 0x000fe20000010000 */
[----:B------:R-:W-:Y:S01]  /*b010*/  ISETP.GE.AND P6, PT, R4, R167, PT ;  /* 0x000000a70400720c */ /* 0x000fe20003fc6270 */
[----:B------:R-:W-:-:S04]  /*b020*/  VIADD R4, R7, 0x39 ;  /* 0x0000003907047836 */ /* 0x000fc80000000000 */
[----:B------:R-:W2:Y:S01]  /*b030*/  MUFU.TANH R180, R180 ;  /* 0x000000b400b47308 */ /* 0x000ea20000002400 */
[----:B-1----:R-:W-:Y:S02]  /*b040*/  FSEL R184, R184, -INF , !P6 ;  /* 0xff800000b8b87808 */ /* 0x002fe40007000000 */
[----:B------:R-:W-:-:S05]  /*b050*/  ISETP.GE.AND P6, PT, R4, R167, PT ;  /* 0x000000a70400720c */ /* 0x000fca0003fc6270 */
[----:B------:R-:W1:Y:S01]  /*b060*/  MUFU.TANH R171, R171 ;  /* 0x000000ab00ab7308 */ /* 0x000e620000002400 */
[----:B---3--:R-:W-:Y:S02]  /*b070*/  FSEL R182, R182, -INF , !P6 ;  /* 0xff800000b6b67808 */ /* 0x008fe40007000000 */
[----:B------:R-:W-:-:S05]  /*b080*/  PLOP3.LUT P6, PT, PT, PT, UP0, 0x80, 0x0 ;  /* 0x000000000000781c */ /* 0x000fca0003fcf008 */
[----:B------:R-:W3:Y:S01]  /*b090*/  MUFU.TANH R169, R169 ;  /* 0x000000a900a97308 */ /* 0x000ee20000002400 */
[----:B--2---:R-:W-:Y:S02]  /*b0a0*/  FSEL R188, R180, -INF , !P0 ;  /* 0xff800000b4bc7808 */ /* 0x004fe40004000000 */
[----:B------:R-:W-:-:S05]  /*b0b0*/  ISETP.GE.AND P0, PT, R5, R2, PT ;  /* 0x000000020500720c */ /* 0x000fca0003f06270 */
[----:B------:R-:W2:Y:S01]  /*b0c0*/  MUFU.TANH R192, R192 ;  /* 0x000000c000c07308 */ /* 0x000ea20000002400 */
[----:B-1----:R-:W-:Y:S02]  /*b0d0*/  FSEL R171, R171, -INF , !P0 ;  /* 0xff800000abab7808 */ /* 0x002fe40004000000 */
[----:B------:R-:W-:-:S04]  /*b0e0*/  ISETP.GE.AND P0, PT, R7, R167, PT ;  /* 0x000000a70700720c */ /* 0x000fc80003f06270 */
[----:B------:R-:W-:Y:S01]  /*b0f0*/  FSEL R0, R0, -INF , !P0 ;  /* 0xff80000000007808 */ /* 0x000fe20004000000 */
[----:B------:R-:W1:Y:S01]  /*b100*/  MUFU.TANH R168, R168 ;  /* 0x000000a800a87308 */ /* 0x000e620000002400 */
[----:B---3--:R-:W-:Y:S02]  /*b110*/  FSEL R169, R169, -INF , !P1 ;  /* 0xff800000a9a97808 */ /* 0x008fe40004800000 */
[-C--:B------:R-:W-:Y:S02]  /*b120*/  ISETP.GE.AND P1, PT, R7, R2.reuse, PT ;  /* 0x000000020700720c */ /* 0x080fe40003f26270 */
[----:B------:R-:W-:Y:S02]  /*b130*/  ISETP.GE.AND P0, PT, R4, R2, PT ;  /* 0x000000020400720c */ /* 0x000fe40003f06270 */
[----:B--2---:R-:W-:Y:S02]  /*b140*/  FSEL R5, R192, -INF , !P1 ;  /* 0xff800000c0057808 */ /* 0x004fe40004800000 */
[----:B-1----:R-:W-:Y:S01]  /*b150*/  FSEL R168, R168, -INF , !P0 ;  /* 0xff800000a8a87808 */ /* 0x002fe20004000000 */
        /* <DEDUP_REMOVED lines=78> */
.L_x_1654:
[----:B------:R-:W-:-:S04]  /*b640*/  ULEA UR14, -UR8, URZ, 0x6 ;  /* 0x0000003f080e7291 */ /* 0x000fc8000f8e313f */
[----:B------:R-:W-:-:S12]  /*b650*/  USHF.R.S32.HI UR12, URZ, 0x1f, UR14 ;  /* 0x0000001f3f0c7899 */ /* 0x000fd8000801140e */
.L_x_1655:
        /* <DEDUP_REMOVED lines=154> */
.L_x_1657:
[----:B------:R-:W-:Y:S05]  /*c000*/  BSYNC B0 ;  /* 0x0000000000007941 */ /* 0x000fea0003800000 */
.L_x_1656:
[----:B------:R-:W0:Y:S01]  /*c010*/  LDGDEPBAR ;  /* 0x00000000000079af */ /* 0x000e220000000000 */
[----:B------:R-:W-:Y:S02]  /*c020*/  IMAD.U32 R7, RZ, RZ, UR14 ;  /* 0x0000000eff077e24 */ /* 0x000fe4000f8e00ff */
[----:B------:R-:W-:-:S03]  /*c030*/  IMAD.U32 R2, RZ, RZ, UR12 ;  /* 0x0000000cff027e24 */ /* 0x000fc6000f8e00ff */
[----:B------:R-:W-:-:S04]  /*c040*/  LEA R248, P0, R7, R248, 0x1 ;  /* 0x000000f807f87211 */ /* 0x000fc800078008ff */
[----:B------:R-:W-:-:S09]  /*c050*/  LEA.HI.X R247, R7, R247, R2, 0x1, P0 ;  /* 0x000000f707f77211 */ /* 0x000fd200000f0c02 */
.L_x_1653:
        /* <DEDUP_REMOVED lines=56> */
[----:B------:R-:W-:Y:S01]  /*c3e0*/  FFMA.FTZ R173, R10, UR20, -R183 ;  /* 0x000000140aad7c23 */ /* 0x000fe200080108b7 */
[--C-:B------:R-:W-:Y:S01]  /*c3f0*/  FFMA.FTZ R2, R9, UR20, -R170.reuse ;  /* 0x0000001409027c23 */ /* 0x100fe200080108aa */
[--C-:B------:R-:W-:Y:S01]  /*c400*/  FFMA.FTZ R0, R11, UR20, -R170.reuse ;  /* 0x000000140b007c23 */ /* 0x100fe200080108aa */
        /* <DEDUP_REMOVED lines=24> */
[----:B------:R-:W-:Y:S01]  /*c590*/  LDSM.16.MT88.4 R164, [R234+0x12800] ;  /* 0x01280000eaa4783b */ /* 0x000fe20000004200 */
        /* <DEDUP_REMOVED lines=13> */
[----:B------:R-:W-:-:S02]  /*c670*/  FFMA.FTZ R199, R168, UR20, -R170 ;  /* 0x00000014a8c77c23 */ /* 0x000fc400080108aa */
[----:B------:R-:W-:Y:S05]  /*c680*/  LDSM.16.MT88.4 R168, [R236+0x15800] ;  /* 0x01580000eca8783b */ /* 0x000fea0000004200 */
        /* <DEDUP_REMOVED lines=184> */
[----:B------:R-:W-:Y:S01]  /*d210*/  MUFU.EX2 R201, R201 ;  /* 0x000000c900c97308 */ /* 0x000fe20000000800 */
[----:B------:R-:W-:Y:S01]  /*d220*/  FFMA.FTZ R176, R251, R180, R176 ;  /* 0x000000b4fbb07223 */ /* 0x000fe200000100b0 */
[----:B------:R-:W-:Y:S01]  /*d230*/  FFMA.FTZ R3, R249, R3, R172 ;  /* 0x00000003f9037223 */ /* 0x000fe200000100ac */
[C---:B------:R-:W-:Y:S01]  /*d240*/  HMMA.16816.F32.BF16 R104, R4.reuse, R10, R104 ;  /* 0x0000000a0468723c */ /* 0x040fe20000041868 */
[----:B---3--:R-:W-:Y:S01]  /*d250*/  F2FP.BF16.F32.PACK_AB R8, R190, R185 ;  /* 0x000000b9be08723e */ /* 0x008fe200000010ff */
[----:B------:R-:W-:Y:S01]  /*d260*/  FADD.FTZ R175, R175, R176 ;  /* 0x000000b0afaf7221 */ /* 0x000fe20000010000 */
[----:B------:R-:W-:Y:S01]  /*d270*/  F2FP.BF16.F32.PACK_AB R9, R194, R189 ;  /* 0x000000bdc209723e */ /* 0x000fe200000010ff */
[----:B------:R-:W-:Y:S01]  /*d280*/  FADD.FTZ R3, R2, R3 ;  /* 0x0000000302037221 */ /* 0x000fe20000010000 */
[----:B------:R-:W-:Y:S01]  /*d290*/  MUFU.EX2 R202, R202 ;  /* 0x000000ca00ca7308 */ /* 0x000fe20000000800 */
        /* <DEDUP_REMOVED lines=23> */
[----:B------:R-:W-:Y:S01]  /*d410*/  HMMA.16816.F32.BF16 R120, R4, R14, R120 ;  /* 0x0000000e0478723c */ /* 0x000fe20000041878 */
[----:B------:R-:W3:Y:S01]  /*d420*/  LDSM.16.MT88.4 R12, [R236+0x12800] ;  /* 0x01280000ec0c783b */ /* 0x000ee20000004200 */
[----:B------:R-:W-:Y:S01]  /*d430*/  FADD.FTZ R3, R196, R3 ;  /* 0x00000003c4037221 */ /* 0x000fe20000010000 */
[----:B------:R-:W4:Y:S02]  /*d440*/  MUFU.EX2 R197, R197 ;  /* 0x000000c500c57308 */ /* 0x000f240000000800 */
[----:B------:R-:W-:Y:S01]  /*d450*/  LDSM.16.MT88.4 R4, [R232+0x14800] ;  /* 0x01480000e804783b */ /* 0x000fe20000004200 */
[C---:B------:R-:W-:Y:S05]  /*d460*/  HMMA.16816.F32.BF16 R152, R8.reuse, R24, R152 ;  /* 0x000000180898723c */ /* 0x040fea0000041898 */
[----:B------:R-:W-:Y:S01]  /*d470*/  MUFU.EX2 R195, R195 ;  /* 0x000000c300c37308 */ /* 0x000fe20000000800 */
[----:B------:R-:W-:Y:S01]  /*d480*/  HMMA.16816.F32.BF16 R148, R8, R26, R148 ;  /* 0x0000001a0894723c */ /* 0x000fe20000041894 */
[----:B------:R-:W5:Y:S01]  /*d490*/  LDSM.16.MT88.4 R24, [R236+0x14800] ;  /* 0x01480000ec18783b */ /* 0x000f620000004200 */
[----:B--2---:R-:W-:-:S04]  /*d4a0*/  FADD.FTZ R0, R198, R3 ;  /* 0x00000003c6007221 */ /* 0x004fc80000010000 */
[----:B------:R-:W-:Y:S01]  /*d4b0*/  HMMA.16816.F32.BF16 R136, R8, R16, R136 ;  /* 0x000000100888723c */ /* 0x000fe20000041888 */
[----:B------:R-:W2:Y:S01]  /*d4c0*/  MUFU.EX2 R204, R204 ;  /* 0x000000cc00cc7308 */ /* 0x000ea20000000800 */
[----:B----4-:R-:W-:-:S04]  /*d4d0*/  FADD.FTZ R0, R197, R0 ;  /* 0x00000000c5007221 */ /* 0x010fc80000010000 */
[C---:B------:R-:W-:Y:S01]  /*d4e0*/  HMMA.16816.F32.BF16 R132, R8.reuse, R18, R132 ;  /* 0x000000120884723c */ /* 0x040fe20000041884 */
[----:B------:R-:W4:Y:S02]  /*d4f0*/  LDSM.16.MT88.4 R16, [R233+0x14800] ;  /* 0x01480000e910783b */ /* 0x000f240000004200 */
[----:B------:R-:W-:Y:S03]  /*d500*/  MUFU.EX2 R188, R188 ;  /* 0x000000bc00bc7308 */ /* 0x000fe60000000800 */
[C---:B-1----:R-:W-:Y:S05]  /*d510*/  HMMA.16816.F32.BF16 R76, R8.reuse, R20, R76 ;  /* 0x00000014084c723c */ /* 0x042fea000004184c */
[----:B------:R-:W1:Y:S01]  /*d520*/  MUFU.EX2 R193, R193 ;  /* 0x000000c100c17308 */ /* 0x000e620000000800 */
[C---:B------:R-:W-:Y:S01]  /*d530*/  HMMA.16816.F32.BF16 R80, R8.reuse, R22, R80 ;  /* 0x000000160850723c */ /* 0x040fe20000041850 */
[----:B------:R-:W2:Y:S05]  /*d540*/  LDSM.16.MT88.4 R20, [R232+0x16800] ;  /* 0x01680000e814783b */ /* 0x000eaa0000004200 */
[C---:B------:R-:W-:Y:S01]  /*d550*/  HMMA.16816.F32.BF16 R160, R8.reuse, R28, R160 ;  /* 0x0000001c08a0723c */ /* 0x040fe200000418a0 */
[----:B------:R-:W-:Y:S05]  /*d560*/  MUFU.EX2 R184, R184 ;  /* 0x000000b800b87308 */ /* 0x000fea0000000800 */
[C---:B------:R-:W-:Y:S01]  /*d570*/  HMMA.16816.F32.BF16 R156, R8.reuse, R30, R156 ;  /* 0x0000001e089c723c */ /* 0x040fe2000004189c */
[----:B------:R-:W1:Y:S02]  /*d580*/  LDSM.16.MT88.4 R28, [R232+0x12800] ;  /* 0x01280000e81c783b */ /* 0x000e640000004200 */
[----:B------:R-:W-:Y:S03]  /*d590*/  MUFU.EX2 R183, R183 ;  /* 0x000000b700b77308 */ /* 0x000fe60000000800 */
[C---:B---3--:R-:W-:Y:S05]  /*d5a0*/  HMMA.16816.F32.BF16 R36, R8.reuse, R12, R36 ;  /* 0x0000000c0824723c */ /* 0x048fea0000041824 */
[----:B------:R-:W-:Y:S01]  /*d5b0*/  MUFU.EX2 R181, R181 ;  /* 0x000000b500b57308 */ /* 0x000fe20000000800 */
[C---:B------:R-:W-:Y:S01]  /*d5c0*/  HMMA.16816.F32.BF16 R40, R8.reuse, R14, R40 ;  /* 0x0000000e0828723c */ /* 0x040fe20000041828 */
[----:B------:R-:W3:Y:S05]  /*d5d0*/  LDSM.16.MT88.4 R12, [R236+0x16800] ;  /* 0x01680000ec0c783b */ /* 0x000eea0000004200 */
[C---:B-----5:R-:W-:Y:S01]  /*d5e0*/  HMMA.16816.F32.BF16 R68, R8.reuse, R24, R68 ;  /* 0x000000180844723c */ /* 0x060fe20000041844 */
[----:B------:R-:W5:Y:S05]  /*d5f0*/  MUFU.EX2 R182, R182 ;  /* 0x000000b600b67308 */ /* 0x000f6a0000000800 */
[C---:B------:R-:W-:Y:S01]  /*d600*/  HMMA.16816.F32.BF16 R72, R8.reuse, R26, R72 ;  /* 0x0000001a0848723c */ /* 0x040fe20000041848 */
[----:B------:R-:W5:Y:S02]  /*d610*/  LDSM.16.MT88.4 R24, [R234+0x16800] ;  /* 0x01680000ea18783b */ /* 0x000f640000004200 */
[----:B------:R-:W-:Y:S03]  /*d620*/  MUFU.EX2 R186, R186 ;  /* 0x000000ba00ba7308 */ /* 0x000fe60000000800 */
[C---:B----4-:R-:W-:Y:S05]  /*d630*/  HMMA.16816.F32.BF16 R84, R8.reuse, R16, R84 ;  /* 0x000000100854723c */ /* 0x050fea0000041854 */
[----:B------:R-:W4:Y:S01]  /*d640*/  MUFU.EX2 R199, R199 ;  /* 0x000000c700c77308 */ /* 0x000f220000000800 */
[C---:B------:R-:W-:Y:S01]  /*d650*/  HMMA.16816.F32.BF16 R88, R8.reuse, R18, R88 ;  /* 0x000000120858723c */ /* 0x040fe20000041858 */
[----:B------:R-:W4:Y:S05]  /*d660*/  LDSM.16.MT88.4 R16, [R233+0x16800] ;  /* 0x01680000e910783b */ /* 0x000f2a0000004200 */
[C---:B------:R-:W-:Y:S06]  /*d670*/  HMMA.16816.F32.BF16 R92, R8.reuse, R4, R92 ;  /* 0x00000004085c723c */ /* 0x040fec000004185c */
        /* <DEDUP_REMOVED lines=11> */
[C---:B-1----:R-:W-:Y:S06]  /*d730*/  HMMA.16816.F32.BF16 R60, R8.reuse, R28, R60 ;  /* 0x0000001c083c723c */ /* 0x042fec000004183c */
[C---:B------:R-:W-:Y:S01]  /*d740*/  HMMA.16816.F32.BF16 R64, R8.reuse, R30, R64 ;  /* 0x0000001e0840723c */ /* 0x040fe20000041840 */
[----:B------:R-:W-:Y:S05]  /*d750*/  LDSM.16.MT88.4 R28, [R234+0x13000] ;  /* 0x01300000ea1c783b */ /* 0x000fea0000004200 */
[C---:B---3--:R-:W-:Y:S06]  /*d760*/  HMMA.16816.F32.BF16 R100, R8.reuse, R12, R100 ;  /* 0x0000000c0864723c */ /* 0x048fec0000041864 */
[C---:B------:R-:W-:Y:S01]  /*d770*/  HMMA.16816.F32.BF16 R104, R8.reuse, R14, R104 ;  /* 0x0000000e0868723c */ /* 0x040fe20000041868 */
[----:B------:R-:W-:Y:S05]  /*d780*/  LDSM.16.MT88.4 R12, [R232+0x13000] ;  /* 0x01300000e80c783b */ /* 0x000fea0000004200 */
[C---:B-----5:R-:W-:Y:S06]  /*d790*/  HMMA.16816.F32.BF16 R108, R8.reuse, R24, R108 ;  /* 0x00000018086c723c */ /* 0x060fec000004186c */
[C---:B------:R-:W-:Y:S01]  /*d7a0*/  HMMA.16816.F32.BF16 R112, R8.reuse, R26, R112 ;  /* 0x0000001a0870723c */ /* 0x040fe20000041870 */
[----:B------:R-:W-:Y:S05]  /*d7b0*/  LDSM.16.MT88.4 R24, [R236+0x13000] ;  /* 0x01300000ec18783b */ /* 0x000fea0000004200 */
[C---:B----4-:R-:W-:Y:S06]  /*d7c0*/  HMMA.16816.F32.BF16 R116, R8.reuse, R16, R116 ;  /* 0x000000100874723c */ /* 0x050fec0000041874 */
[----:B------:R-:W-:Y:S01]  /*d7d0*/  HMMA.16816.F32.BF16 R120, R8, R18, R120 ;  /* 0x000000120878723c */ /* 0x000fe20000041878 */
[----:B------:R-:W1:Y:S06]  /*d7e0*/  LDSM.16.MT88.4 R16, [R233+0x11000] ;  /* 0x01100000e910783b */ /* 0x000e6c0000004200 */
[----:B------:R-:W-:Y:S01]  /*d7f0*/  F2FP.BF16.F32.PACK_AB R8, R202, R201 ;  /* 0x000000c9ca08723e */ /* 0x000fe200000010ff */
[----:B------:R-:W-:Y:S01]  /*d800*/  FADD.FTZ R201, R201, R192 ;  /* 0x000000c0c9c97221 */ /* 0x000fe20000010000 */
[----:B------:R-:W-:-:S02]  /*d810*/  F2FP.BF16.F32.PACK_AB R9, R197, R198 ;  /* 0x000000c6c509723e */ /* 0x000fc400000010ff */
[----:B------:R-:W-:Y:S01]  /*d820*/  F2FP.BF16.F32.PACK_AB R10, R203, R200 ;  /* 0x000000c8cb0a723e */ /* 0x000fe200000010ff */
[----:B------:R-:W-:Y:S01]  /*d830*/  FADD.FTZ R3, R202, R201 ;  /* 0x000000c9ca037221 */ /* 0x000fe20000010000 */
[----:B------:R-:W-:Y:S01]  /*d840*/  F2FP.BF16.F32.PACK_AB R11, R204, R195 ;  /* 0x000000c3cc0b723e */ /* 0x000fe200000010ff */
[----:B------:R-:W-:Y:S02]  /*d850*/  FADD.FTZ R195, R195, R0 ;  /* 0x00000000c3c37221 */ /* 0x000fe40000010000 */
[----:B------:R-:W-:Y:S01]  /*d860*/  FADD.FTZ R200, R200, R3 ;  /* 0x00000003c8c87221 */ /* 0x000fe20000010000 */
[----:B------:R-:W-:Y:S01]  /*d870*/  MOV R3, R177 ;  /* 0x000000b100037202 */ /* 0x000fe20000000f00 */
[----:B------:R-:W-:Y:S02]  /*d880*/  FADD.FTZ R204, R204, R195 ;  /* 0x000000c3cccc7221 */ /* 0x000fe40000010000 */
[----:B------:R-:W-:Y:S01]  /*d890*/  HMMA.16816.F32.BF16 R160, R8, R4, R160 ;  /* 0x0000000408a0723c */ /* 0x000fe200000418a0 */
[----:B------:R-:W-:-:S05]  /*d8a0*/  FADD.FTZ R203, R203, R200 ;  /* 0x000000c8cbcb7221 */ /* 0x000fca0000010000 */
[C---:B------:R-:W-:Y:S01]  /*d8b0*/  HMMA.16816.F32.BF16 R156, R8.reuse, R6, R156 ;  /* 0x00000006089c723c */ /* 0x040fe2000004189c */
[----:B------:R-:W3:Y:S05]  /*d8c0*/  LDSM.16.MT88.4 R4, [R236+0x15000] ;  /* 0x01500000ec04783b */ /* 0x000eea0000004200 */
[C---:B--2---:R-:W-:Y:S06]  /*d8d0*/  HMMA.16816.F32.BF16 R52, R8.reuse, R20, R52 ;  /* 0x000000140834723c */ /* 0x044fec0000041834 */
[C---:B------:R-:W-:Y:S01]  /*d8e0*/  HMMA.16816.F32.BF16 R56, R8.reuse, R22, R56 ;  /* 0x000000160838723c */ /* 0x040fe20000041838 */
[----:B------:R-:W2:Y:S05]  /*d8f0*/  LDSM.16.MT88.4 R20, [R236+0x17000] ;  /* 0x01700000ec14783b */ /* 0x000eaa0000004200 */
[C---:B-1----:R-:W-:Y:S06]  /*d900*/  HMMA.16816.F32.BF16 R144, R8.reuse, R16, R144 ;  /* 0x000000100890723c */ /* 0x042fec0000041890 */
[C---:B------:R-:W-:Y:S01]  /*d910*/  HMMA.16816.F32.BF16 R140, R8.reuse, R18, R140 ;  /* 0x00000012088c723c */ /* 0x040fe2000004188c */
[----:B------:R-:W-:Y:S05]  /*d920*/  LDSM.16.MT88.4 R16, [R234+0x15000] ;  /* 0x01500000ea10783b */ /* 0x000fea0000004200 */
[C---:B------:R-:W-:Y:S06]  /*d930*/  HMMA.16816.F32.BF16 R36, R8.reuse, R24, R36 ;  /* 0x000000180824723c */ /* 0x040fec0000041824 */
        /* <DEDUP_REMOVED lines=40> */
[C---:B---3--:R-:W-:Y:S06]  /*dbc0*/  HMMA.16816.F32.BF16 R92, R8.reuse, R28, R92 ;  /* 0x0000001c085c723c */ /* 0x048fec000004185c */
[C---:B------:R-:W-:Y:S01]  /*dbd0*/  HMMA.16816.F32.BF16 R96, R8.reuse, R30, R96 ;  /* 0x0000001e0860723c */ /* 0x040fe20000041860 */
[----:B------:R-:W3:Y:S05]  /*dbe0*/  LDSM.16.MT88.4 R28, [R234+0x11800] ;  /* 0x01180000ea1c783b */ /* 0x000eea0000004200 */
[C---:B----4-:R-:W-:Y:S06]  /*dbf0*/  HMMA.16816.F32.BF16 R108, R8.reuse, R12, R108 ;  /* 0x0000000c086c723c */ /* 0x050fec000004186c */
[----:B------:R-:W-:Y:S01]  /*dc00*/  HMMA.16816.F32.BF16 R112, R8, R14, R112 ;  /* 0x0000000e0870723c */ /* 0x000fe20000041870 */
[----:B------:R-:W4:Y:S05]  /*dc10*/  LDSM.16.MT88.4 R12, [R234+0x13800] ;  /* 0x01380000ea0c783b */ /* 0x000f2a0000004200 */
[C---:B--2---:R-:W-:Y:S06]  /*dc20*/  HMMA.16816.F32.BF16 R136, R4.reuse, R20, R136 ;  /* 0x000000140488723c */ /* 0x044fec0000041888 */
[----:B------:R-:W-:Y:S01]  /*dc30*/  HMMA.16816.F32.BF16 R132, R4, R22, R132 ;  /* 0x000000160484723c */ /* 0x000fe20000041884 */
[----:B------:R-:W2:Y:S05]  /*dc40*/  LDSM.16.MT88.4 R20, [R232+0x15800] ;  /* 0x01580000e814783b */ /* 0x000eaa0000004200 */
[C---:B-1----:R-:W-:Y:S06]  /*dc50*/  HMMA.16816.F32.BF16 R124, R8.reuse, R164, R124 ;  /* 0x000000a4087c723c */ /* 0x042fec000004187c */
[----:B------:R-:W-:Y:S01]  /*dc60*/  HMMA.16816.F32.BF16 R128, R8, R166, R128 ;  /* 0x000000a60880723c */ /* 0x000fe20000041880 */
[----:B------:R-:W1:Y:S04]  /*dc70*/  LDSM.16.MT88.4 R164, [R233+0x13800] ;  /* 0x01380000e9a4783b */ /* 0x000e680000004200 */
[----:B------:R-:W-:Y:S01]  /*dc80*/  LDSM.16.MT88.4 R8, [R234+0x17800] ;  /* 0x01780000ea08783b */ /* 0x000fe20000004200 */
        /* <DEDUP_REMOVED lines=18> */
[C---:B-1----:R-:W-:Y:S06]  /*ddb0*/  HMMA.16816.F32.BF16 R56, R4.reuse, R166, R56 ;  /* 0x000000a60438723c */ /* 0x042fec0000041838 */
[C---:B-----5:R-:W-:Y:S06]  /*ddc0*/  HMMA.16816.F32.BF16 R60, R4.reuse, R32, R60 ;  /* 0x00000020043c723c */ /* 0x060fec000004183c */
[C---:B------:R-:W-:Y:S06]  /*ddd0*/  HMMA.16816.F32.BF16 R64, R4.reuse, R34, R64 ;  /* 0x000000220440723c */ /* 0x040fec0000041840 */
[C---:B------:R-:W-:Y:S06]  /*dde0*/  HMMA.16816.F32.BF16 R68, R4.reuse, R168, R68 ;  /* 0x000000a80444723c */ /* 0x040fec0000041844 */
[C---:B------:R-:W-:Y:S06]  /*ddf0*/  HMMA.16816.F32.BF16 R72, R4.reuse, R170, R72 ;  /* 0x000000aa0448723c */ /* 0x040fec0000041848 */
[C---:B---3--:R-:W-:Y:S06]  /*de00*/  HMMA.16816.F32.BF16 R76, R4.reuse, R28, R76 ;  /* 0x0000001c044c723c */ /* 0x048fec000004184c */
        /* <DEDUP_REMOVED lines=9> */
[C---:B--2---:R-:W-:Y:S06]  /*dea0*/  HMMA.16816.F32.BF16 R124, R4.reuse, R20, R124 ;  /* 0x00000014047c723c */ /* 0x044fec000004187c */
[C---:B------:R-:W-:Y:S06]  /*deb0*/  HMMA.16816.F32.BF16 R128, R4.reuse, R22, R128 ;  /* 0x000000160480723c */ /* 0x040fec0000041880 */
[----:B------:R-:W-:Y:S07]  /*dec0*/  HMMA.16816.F32.BF16 R52, R4, R164, R52 ;  /* 0x000000a40434723c */ /* 0x000fee0000041834 */
[----:B------:R-:W-:-:S15]  /*ded0*/  MOV R164, R178 ;  /* 0x000000b200a47202 */ /* 0x000fde0000000f00 */
[----:B------:R-:W-:-:S02]  /*dee0*/  NOP ;  /* 0x0000000000007918 */ /* 0x000fc40000000000 */
.L_x_1650:
        /* <DEDUP_REMOVED lines=47> */
.L_x_1662:
        /* <DEDUP_REMOVED lines=82> */
[----:B-1----:R-:W-:Y:S01]  /*e700*/  IMAD.WIDE.U32 R6, R5, R2, R6 ;  /* 0x0000000205067225 */ /* 0x002fe200078e0006 */
[----:B------:R-:W-:Y:S02]  /*e710*/  SHF.R.S32.HI R9, RZ, 0x1f, R5 ;  /* 0x0000001fff097819 */ /* 0x000fe40000011405 */
[----:B------:R-:W-:Y:S03]  /*e720*/  MOV R165, R6 ;  /* 0x0000000600a57202 */ /* 0x000fe60000000f00 */
[----:B------:R-:W-:Y:S04]  /*e730*/  IMAD R4, R9, R2, RZ ;  /* 0x0000000209047224 */ /* 0x000fe800078e02ff */
[----:B------:R-:W-:Y:S04]  /*e740*/  IMAD R4, R5, R3, R4 ;  /* 0x0000000305047224 */ /* 0x000fe800078e0204 */
[----:B------:R-:W-:Y:S07]  /*e750*/  IMAD.IADD R3, R7, 0x1, R4 ;  /* 0x0000000107037824 */ /* 0x000fee00078e0204 */
.L_x_1659:
[C---:B------:R-:W-:Y:S01]  /*e760*/  IADD3 R9, P1, R165.reuse, UR28, RZ ;  /* 0x0000001ca5097c10 */ /* 0x040fe2000ff3e0ff */
[----:B------:R-:W-:Y:S01]  /*e770*/  @P6 STS.128 [R243+0x10000], RZ ;  /* 0x010000fff3006388 */ /* 0x000fe20000000c00 */
[----:B------:R-:W-:Y:S01]  /*e780*/  LEA R2, P0, R165, R250, 0x1 ;  /* 0x000000faa5027211 */ /* 0x000fe200078008ff */
[----:B------:R-:W-:Y:S01]  /*e790*/  UISETP.GT.AND UP2, UPT, UR11, UR10, UPT ;  /* 0x0000000a0b00728c */ /* 0x000fe2000bf44270 */
[----:B------:R-:W-:Y:S02]  /*e7a0*/  IADD3.X R166, R3, UR21, RZ, P1, !PT ;  /* 0x0000001503a67c10 */ /* 0x000fe40008ffe4ff */
[----:B------:R-:W-:Y:S02]  /*e7b0*/  LEA.HI.X R3, R165, R252, R3, 0x1, P0 ;  /* 0x000000fca5037211 */ /* 0x000fe400000f0c03 */
[CC--:B------:R-:W-:Y:S02]  /*e7c0*/  @!P6 LEA R26, P1, R9.reuse, R250.reuse, 0x1 ;  /* 0x000000fa091ae211 */ /* 0x0c0fe400078208ff */
[C---:B------:R-:W-:Y:S01]  /*e7d0*/  @!P5 LEA R18, P0, R9.reuse, R250, 0x1 ;  /* 0x000000fa0912d211 */ /* 0x040fe200078008ff */
[----:B------:R-:W-:Y:S01]  /*e7e0*/  @!PT LDS RZ, [RZ] ;  /* 0x00000000fffff984 */ /* 0x000fe20000000800 */
[----:B------:R-:W-:Y:S01]  /*e7f0*/  @!PT LDS RZ, [RZ] ;  /* 0x00000000fffff984 */ /* 0x000fe20000000800 */
[----:B------:R-:W-:Y:S01]  /*e800*/  @!PT LDS RZ, [RZ] ;  /* 0x00000000fffff984 */ /* 0x000fe20000000800 */
[----:B------:R-:W-:Y:S01]  /*e810*/  @!P6 LDGSTS.E.BYPASS.LTC128B.128 [R243+0x10000], desc[UR22][R2.64] ;  /* 0x1000000002f3efae */ /* 0x000fe2000b901d56 */
[CCC-:B------:R-:W-:Y:S02]  /*e820*/  @!P6 LEA.HI.X R27, R9.reuse, R252.reuse, R166.reuse, 0x1, P1 ;  /* 0x000000fc091be211 */ /* 0x1c0fe400008f0ca6 */
[C---:B------:R-:W-:Y:S01]  /*e830*/  IADD3 R164, P2, R9.reuse, UR28, RZ ;  /* 0x0000001c09a47c10 */ /* 0x040fe2000ff5e0ff */
[----:B------:R-:W-:Y:S01]  /*e840*/  @P5 STS.128 [R243+0x12000], RZ ;  /* 0x012000fff3005388 */ /* 0x000fe20000000c00 */
[C-C-:B------:R-:W-:Y:S02]  /*e850*/  @!P5 LEA.HI.X R19, R9.reuse, R252, R166.reuse, 0x1, P0 ;  /* 0x000000fc0913d211 */ /* 0x140fe400000f0ca6 */
[----:B------:R-:W-:Y:S01]  /*e860*/  IADD3.X R165, R166, UR21, RZ, P2, !PT ;  /* 0x00000015a6a57c10 */ /* 0x000fe200097fe4ff */
[----:B------:R-:W-:Y:S01]  /*e870*/  @!PT LDS RZ, [RZ] ;  /* 0x00000000fffff984 */ /* 0x000fe20000000800 */
[----:B------:R-:W-:Y:S01]  /*e880*/  @!PT LDS RZ, [RZ] ;  /* 0x00000000fffff984 */ /* 0x000fe20000000800 */
[----:B------:R-:W-:Y:S01]  /*e890*/  @!PT LDS RZ, [RZ] ;  /* 0x00000000fffff984 */ /* 0x000fe20000000800 */
[----:B------:R-:W-:Y:S01]  /*e8a0*/  @!P5 LDGSTS.E.BYPASS.LTC128B.128 [R243+0x12000], desc[UR22][R2.64+0x80] ;  /* 0x1200008002f3dfae */ /* 0x000fe2000b901d56 */
[CC--:B------:R-:W-:Y:S02]  /*e8b0*/  @!P4 LEA R14, P2, R9.reuse, R250.reuse, 0x1 ;  /* 0x000000fa090ec211 */ /* 0x0c0fe400078408ff */
[C---:B------:R-:W-:Y:S01]  /*e8c0*/  @!P3 LEA R10, P1, R9.reuse, R250, 0x1 ;  /* 0x000000fa090ab211 */ /* 0x040fe200078208ff */
[----:B------:R-:W-:Y:S01]  /*e8d0*/  @P4 STS.128 [R243+0x14000], RZ ;  /* 0x014000fff3004388 */ /* 0x000fe20000000c00 */
[CCC-:B------:R-:W-:Y:S02]  /*e8e0*/  @!P4 LEA.HI.X R15, R9.reuse, R252.reuse, R166.reuse, 0x1, P2 ;  /* 0x000000fc090fc211 */ /* 0x1c0fe400010f0ca6 */
[----:B------:R-:W-:Y:S01]  /*e8f0*/  @!P3 LEA.HI.X R11, R9, R252, R166, 0x1, P1 ;  /* 0x000000fc090bb211 */ /* 0x000fe200008f0ca6 */
        /* <DEDUP_REMOVED lines=8> */
[C-C-:B------:R-:W-:Y:S01]  /*e980*/  @!P5 LEA.HI.X R195, R164.reuse, R252, R165.reuse, 0x1, P2 ;  /* 0x000000fca4c3d211 */ /* 0x140fe200010f0ca5 */
        /* <DEDUP_REMOVED lines=8> */
[C---:B------:R-:W-:Y:S01]  /*ea10*/  @!P3 LEA.HI.X R31, R164.reuse, R252, R165, 0x1, P0 ;  /* 0x000000fca41fb211 */ /* 0x040fe200000f0ca5 */
[----:B------:R-:W-:Y:S01]  /*ea20*/  @!PT LDS RZ, [RZ] ;  /* 0x00000000fffff984 */ /* 0x000fe20000000800 */
[----:B------:R-:W-:Y:S01]  /*ea30*/  @!PT LDS RZ, [RZ] ;  /* 0x00000000fffff984 */ /* 0x000fe20000000800 */
[----:B------:R-:W-:Y:S01]  /*ea40*/  @!PT LDS RZ, [RZ] ;  /* 0x00000000fffff984 */ /* 0x000fe20000000800 */
[----:B------:R-:W-:Y:S01]  /*ea50*/  @!P6 LDGSTS.E.BYPASS.LTC128B.128 [R243+0x10800], desc[UR22][R26.64] ;  /* 0x108000001af3efae */ /* 0x000fe2000b901d56 */
[----:B------:R-:W-:Y:S03]  /*ea60*/  IADD3 R166, P2, R164, UR28, RZ ;  /* 0x0000001ca4a67c10 */ /* 0x000fe6000ff5e0ff */
[----:B------:R-:W-:Y:S01]  /*ea70*/  @P5 STS.128 [R243+0x12800], RZ ;  /* 0x012800fff3005388 */ /* 0x000fe20000000c00 */
[CC--:B------:R-:W-:Y:S02]  /*ea80*/  @!P6 LEA R206, P0, R166.reuse, R250.reuse, 0x1 ;  /* 0x000000faa6cee211 */ /* 0x0c0fe400078008ff */
[----:B------:R-:W-:Y:S01]  /*ea90*/  IADD3.X R165, R165, UR21, RZ, P2, !PT ;  /* 0x00000015a5a57c10 */ /* 0x000fe200097fe4ff */
[----:B------:R-:W-:Y:S01]  /*eaa0*/  @!PT LDS RZ, [RZ] ;  /* 0x00000000fffff984 */ /* 0x000fe20000000800 */
[----:B------:R-:W-:Y:S01]  /*eab0*/  @!PT LDS RZ, [RZ] ;  /* 0x00000000fffff984 */ /* 0x000fe20000000800 */
[----:B------:R-:W-:Y:S01]  /*eac0*/  @!PT LDS RZ, [RZ] ;  /* 0x00000000fffff984 */ /* 0x000fe20000000800 */
[----:B------:R-:W-:Y:S01]  /*ead0*/  @!P5 LDGSTS.E.BYPASS.LTC128B.128 [R243+0x12800], desc[UR22][R18.64+0x80] ;  /* 0x1280008012f3dfae */ /* 0x000fe2000b901d56 */
[C---:B------:R-:W-:Y:S02]  /*eae0*/  @!P5 LEA R202, P2, R166.reuse, R250, 0x1 ;  /* 0x000000faa6cad211 */ /* 0x040fe400078408ff */
[CCC-:B------:R-:W-:Y:S01]  /*eaf0*/  @!P6 LEA.HI.X R207, R166.reuse, R252.reuse, R165.reuse, 0x1, P0 ;  /* 0x000000fca6cfe211 */ /* 0x1c0fe200000f0ca5 */
[----:B------:R-:W-:Y:S01]  /*eb00*/  @P4 STS.128 [R243+0x14800], RZ ;  /* 0x014800fff3004388 */ /* 0x000fe20000000c00 */
[C-C-:B------:R-:W-:Y:S02]  /*eb10*/  @!P5 LEA.HI.X R203, R166.reuse, R252, R165.reuse, 0x1, P2 ;  /* 0x000000fca6cbd211 */ /* 0x140fe400010f0ca5 */
[CC--:B------:R-:W-:Y:S01]  /*eb20*/  @!P4 LEA R198, P1, R166.reuse, R250.reuse, 0x1 ;  /* 0x000000faa6c6c211 */ /* 0x0c0fe200078208ff */
[----:B------:R-:W-:Y:S01]  /*eb30*/  @!PT LDS RZ, [RZ] ;  /* 0x00000000fffff984 */ /* 0x000fe20000000800 */
[----:B------:R-:W-:Y:S01]  /*eb40*/  @!PT LDS RZ, [RZ] ;  /* 0x00000000fffff984 */ /* 0x000fe20000000800 */
[----:B------:R-:W-:Y:S01]  /*eb50*/  @!PT LDS RZ, [RZ] ;  /* 0x00000000fffff984 */ /* 0x000fe20000000800 */
[----:B------:R-:W-:Y:S01]  /*eb60*/  @!P4 LDGSTS.E.BYPASS.LTC128B.128 [R243+0x14800], desc[UR22][R14.64+0x100] ;  /* 0x148001000ef3cfae */ /* 0x000fe2000b901d56 */
[C---:B------:R-:W-:Y:S02]  /*eb70*/  @!P3 LEA R164, P0, R166.reuse, R250, 0x1 ;  /* 0x000000faa6a4b211 */ /* 0x040fe400078008ff */
[CCC-:B------:R-:W-:Y:S01]  /*eb80*/  @!P4 LEA.HI.X R199, R166.reuse, R252.reuse, R165.reuse, 0x1, P1 ;  /* 0x000000fca6c7c211 */ /* 0x1c0fe200008f0ca5 */
[----:B------:R-:W-:Y:S01]  /*eb90*/  @P3 STS.128 [R243+0x16800], RZ ;  /* 0x016800fff3003388 */ /* 0x000fe20000000c00 */
[----:B------:R-:W-:Y:S02]  /*eba0*/  @!P3 LEA.HI.X R165, R166, R252, R165, 0x1, P0 ;  /* 0x000000fca6a5b211 */ /* 0x000fe400000f0ca5 */
[----:B------:R-:W-:Y:S01]  /*ebb0*/  PLOP3.LUT P0, PT, PT, PT, UP2, 0x80, 0x0 ;  /* 0x000000000000781c */ /* 0x000fe20003f0f028 */
        /* <DEDUP_REMOVED lines=47> */
[----:B------:R-:W3:Y:S04]  /*eeb0*/  LDSM.16.M88.4 R180, [R241+0x9000] ;  /* 0x00900000f1b4783b */ /* 0x000ee80000000200 */
[----:B------:R-:W3:Y:S04]  /*eec0*/  LDSM.16.M88.4 R184, [R241+0x9800] ;  /* 0x00980000f1b8783b */ /* 0x000ee80000000200 */
[----:B------:R-:W0:Y:S04]  /*eed0*/  LDGDEPBAR ;  /* 0x00000000000079af */ /* 0x000e280000000000 */
[----:B------:R-:W-:Y:S04]  /*eee0*/  LDSM.16.M88.4 R188, [R240] ;  /* 0x00000000f0bc783b */ /* 0x000fe80000000200 */
[----:B-1----:R-:W1:Y:S04]  /*eef0*/  LDSM.16.M88.4 R192, [R239] ;  /* 0x00000000efc0783b */ /* 0x002e680000000200 */
[----:B--2---:R-:W2:Y:S04]  /*ef00*/  LDSM.16.M88.4 R196, [R231] ;  /* 0x00000000e7c4783b */ /* 0x004ea80000000200 */
[----:B------:R-:W2:Y:S04]  /*ef10*/  LDSM.16.M88.4 R200, [R230] ;  /* 0x00000000e6c8783b */ /* 0x000ea80000000200 */
[----:B------:R-:W2:Y:S01]  /*ef20*/  LDSM.16.M88.4 R204, [R229] ;  /* 0x00000000e5cc783b */ /* 0x000ea20000000200 */
[C---:B----4-:R-:W-:Y:S03]  /*ef30*/  HMMA.16816.F32.BF16 R4, R168.reuse, R172, RZ ;  /* 0x000000aca804723c */ /* 0x050fe600000418ff */
[----:B------:R-:W-:Y:S04]  /*ef40*/  LDSM.16.M88.4 R208, [R238] ;  /* 0x00000000eed0783b */ /* 0x000fe80000000200 */
[----:B------:R-:W4:Y:S01]  /*ef50*/  LDSM.16.M88.4 R212, [R235+0x8000] ;  /* 0x00800000ebd4783b */ /* 0x000f220000000200 */
[C---:B------:R-:W-:Y:S03]  /*ef60*/  HMMA.16816.F32.BF16 R8, R168.reuse, R174, RZ ;  /* 0x000000aea808723c */ /* 0x040fe600000418ff */
[----:B------:R-:W-:Y:S03]  /*ef70*/  LDSM.16.M88.4 R172, [R235+0x9000] ;  /* 0x00900000ebac783b */ /* 0x000fe60000000200 */
[C---:B-----5:R-:W-:Y:S06]  /*ef80*/  HMMA.16816.F32.BF16 R12, R168.reuse, R176, RZ ;  /* 0x000000b0a80c723c */ /* 0x060fec00000418ff */
[C---:B------:R-:W-:Y:S01]  /*ef90*/  HMMA.16816.F32.BF16 R16, R168.reuse, R178, RZ ;  /* 0x000000b2a810723c */ /* 0x040fe200000418ff */
[----:B------:R-:W-:Y:S05]  /*efa0*/  LDSM.16.M88.4 R176, [R235+0x9800] ;  /* 0x00980000ebb0783b */ /* 0x000fea0000000200 */
[C---:B---3--:R-:W-:Y:S06]  /*efb0*/  HMMA.16816.F32.BF16 R20, R168.reuse, R180, RZ ;  /* 0x000000b4a814723c */ /* 0x048fec00000418ff */
[C---:B------:R-:W-:Y:S01]  /*efc0*/  HMMA.16816.F32.BF16 R24, R168.reuse, R182, RZ ;  /* 0x000000b6a818723c */ /* 0x040fe200000418ff */
[----:B------:R-:W-:Y:S05]  /*efd0*/  LDSM.16.M88.4 R180, [R237] ;  /* 0x00000000edb4783b */ /* 0x000fea0000000200 */
[C---:B------:R-:W-:Y:S06]  /*efe0*/  HMMA.16816.F32.BF16 R28, R168.reuse, R184, RZ ;  /* 0x000000b8a81c723c */ /* 0x040fec00000418ff */
[----:B------:R-:W-:Y:S01]  /*eff0*/  HMMA.16816.F32.BF16 R32, R168, R186, RZ ;  /* 0x000000baa820723c */ /* 0x000fe200000418ff */
[----:B------:R-:W3:Y:S04]  /*f000*/  LDSM.16.M88.4 R168, [R235+0x8800] ;  /* 0x00880000eba8783b */ /* 0x000ee80000000200 */
[----:B------:R-:W5:Y:S01]  /*f010*/  LDSM.16.M88.4 R184, [R228] ;  /* 0x00000000e4b8783b */ /* 0x000f620000000200 */
[C---:B-1----:R-:W-:Y:S06]  /*f020*/  HMMA.16816.F32.BF16 R4, R188.reuse, R192, R4 ;  /* 0x000000c0bc04723c */ /* 0x042fec0000041804 */
[C---:B------:R-:W-:Y:S01]  /*f030*/  HMMA.16816.F32.BF16 R8, R188.reuse, R194, R8 ;  /* 0x000000c2bc08723c */ /* 0x040fe20000041808 */
[----:B------:R-:W-:Y:S05]  /*f040*/  LDSM.16.M88.4 R192, [R228+0x1000] ;  /* 0x00100000e4c0783b */ /* 0x000fea0000000200 */
[C---:B--2---:R-:W-:Y:S06]  /*f050*/  HMMA.16816.F32.BF16 R12, R188.reuse, R196, R12 ;  /* 0x000000c4bc0c723c */ /* 0x044fec000004180c */
[C---:B------:R-:W-:Y:S01]  /*f060*/  HMMA.16816.F32.BF16 R16, R188.reuse, R198, R16 ;  /* 0x000000c6bc10723c */ /* 0x040fe20000041810 */
[----:B------:R-:W-:Y:S05]  /*f070*/  LDSM.16.M88.4 R196, [R228+0x1800] ;  /* 0x00180000e4c4783b */ /* 0x000fea0000000200 */
[C---:B------:R-:W-:Y:S06]  /*f080*/  HMMA.16816.F32.BF16 R20, R188.reuse, R200, R20 ;  /* 0x000000c8bc14723c */ /* 0x040fec0000041814 */
[C---:B------:R-:W-:Y:S01]  /*f090*/  HMMA.16816.F32.BF16 R24, R188.reuse, R202, R24 ;  /* 0x000000cabc18723c */ /* 0x040fe20000041818 */
[----:B------:R-:W-:Y:S05]  /*f0a0*/  LDSM.16.M88.4 R200, [R242+0x2000] ;  /* 0x00200000f2c8783b */ /* 0x000fea0000000200 */
[C---:B------:R-:W-:Y:S06]  /*f0b0*/  HMMA.16816.F32.BF16 R28, R188.reuse, R204, R28 ;  /* 0x000000ccbc1c723c */ /* 0x040fec000004181c */
[----:B------:R-:W-:Y:S01]  /*f0c0*/  HMMA.16816.F32.BF16 R32, R188, R206, R32 ;  /* 0x000000cebc20723c */ /* 0x000fe20000041820 */
[----:B------:R-:W1:Y:S04]  /*f0d0*/  LDSM.16.M88.4 R188, [R228+0x800] ;  /* 0x00080000e4bc783b */ /* 0x000e680000000200 */
[----:B------:R-:W2:Y:S01]  /*f0e0*/  LDSM.16.M88.4 R204, [R241+0xa000] ;  /* 0x00a00000f1cc783b */ /* 0x000ea20000000200 */
[C---:B----4-:R-:W-:Y:S06]  /*f0f0*/  HMMA.16816.F32.BF16 R4, R208.reuse, R212, R4 ;  /* 0x000000d4d004723c */ /* 0x050fec0000041804 */
[C---:B------:R-:W-:Y:S01]  /*f100*/  HMMA.16816.F32.BF16 R8, R208.reuse, R214, R8 ;  /* 0x000000d6d008723c */ /* 0x040fe20000041808 */
[----:B------:R-:W-:Y:S05]  /*f110*/  LDSM.16.M88.4 R212, [R227] ;  /* 0x00000000e3d4783b */ /* 0x000fea0000000200 */
[C---:B---3--:R-:W-:Y:S06]  /*f120*/  HMMA.16816.F32.BF16 R12, R208.reuse, R168, R12 ;  /* 0x000000a8d00c723c */ /* 0x048fec000004180c */
        /* <DEDUP_REMOVED lines=173> */
[----:B------:R-:W-:Y:S04]  /*fc00*/  FMUL.FTZ R14, R14, UR24 ;  /* 0x000000180e0e7c20 */ /* 0x000fe80008410000 */
[----:B------:R4:W1:Y:S05]  /*fc10*/  MUFU.TANH R197, R250 ;  /* 0x000000fa00c57308 */ /* 0x00086a0000002400 */
[----:B------:R-:W-:Y:S05]  /*fc20*/  FMUL.FTZ R21, R21, UR24 ;  /* 0x0000001815157c20 */ /* 0x000fea0008410000 */
[----:B------:R5:W3:Y:S01]  /*fc30*/  MUFU.TANH R185, R164 ;  /* 0x000000a400b97308 */ /* 0x000ae20000002400 */
[----:B--2---:R-:W-:Y:S01]  /*fc40*/  FMUL.FTZ R166, R10, UR24 ;  /* 0x000000180aa67c20 */ /* 0x004fe20008410000 */
[----:B------:R-:W-:Y:S08]  /*fc50*/  FMUL.FTZ R10, R12, UR24 ;  /* 0x000000180c0a7c20 */ /* 0x000ff00008410000 */
        /* <DEDUP_REMOVED lines=8> */
[----:B--2---:R-:W-:Y:S09]  /*fce0*/  FMUL.FTZ R165, R16, UR24 ;  /* 0x0000001810a57c20 */ /* 0x004ff20008410000 */
[----:B------:R2:W2:Y:S01]  /*fcf0*/  MUFU.TANH R187, R250 ;  /* 0x000000fa00bb7308 */ /* 0x0004a20000002400 */
[----:B-1----:R-:W-:Y:S01]  /*fd00*/  FMUL.FTZ R166, R18, UR24 ;  /* 0x0000001812a67c20 */ /* 0x002fe20008410000 */
[----:B------:R-:W-:Y:S01]  /*fd10*/  FMUL.FTZ R206, R28, UR24 ;  /* 0x000000181cce7c20 */ /* 0x000fe20008410000 */
[----:B------:R-:W-:Y:S07]  /*fd20*/  FMUL.FTZ R29, R29, UR24 ;  /* 0x000000181d1d7c20 */ /* 0x000fee0008410000 */
        /* <DEDUP_REMOVED lines=25> */
[----:B------:R-:W1:Y:S01]  /*fec0*/  MUFU.TANH R199, R165 ;  /* 0x000000a500c77308 */ /* 0x000e620000002400 */
[----:B-----5:R-:W-:Y:S09]  /*fed0*/  FMUL.FTZ R250, R32, UR24 ;  /* 0x0000001820fa7c20 */ /* 0x020ff20008410000 */
[----:B------:R-:W1:Y:S01]  /*fee0*/  MUFU.TANH R203, R13 ;  /* 0x0000000d00cb7308 */ /* 0x000e620000002400 */
[----:B--2---:R-:W-:Y:S09]  /*fef0*/  FMUL.FTZ R164, R33, UR24 ;  /* 0x0000001821a47c20 */ /* 0x004ff20008410000 */
[----:B------:R-:W2:Y:S10]  /*ff00*/  MUFU.TANH R205, R14 ;  /* 0x0000000e00cd7308 */ /* 0x000eb40000002400 */
[----:B------:R-:W1:Y:S10]  /*ff10*/  MUFU.TANH R186, R10 ;  /* 0x0000000a00ba7308 */ /* 0x000e740000002400 */
[----:B------:R-:W1:Y:S10]  /*ff20*/  MUFU.TANH R182, R21 ;  /* 0x0000001500b67308 */ /* 0x000e740000002400 */
[----:B------:R-:W1:Y:S10]  /*ff30*/  MUFU.TANH R214, R214 ;  /* 0x000000d600d67308 */ /* 0x000e740000002400 */
[----:B------:R-:W1:Y:S10]  /*ff40*/  MUFU.TANH R206, R206 ;  /* 0x000000ce00ce7308 */ /* 0x000e740000002400 */
[----:B------:R-:W1:Y:S10]  /*ff50*/  MUFU.TANH R202, R29 ;  /* 0x0000001d00ca7308 */ /* 0x000e740000002400 */
[----:B------:R5:W1:Y:S10]  /*ff60*/  MUFU.TANH R201, R252 ;  /* 0x000000fc00c97308 */ /* 0x000a740000002400 */
[----:B------:R4:W1:Y:S10]  /*ff70*/  MUFU.TANH R198, R250 ;  /* 0x000000fa00c67308 */ /* 0x0008740000002400 */
[----:B------:R1:W1:Y:S01]  /*ff80*/  MUFU.TANH R194, R164 ;  /* 0x000000a400c27308 */ /* 0x0002620000002400 */
[----:B-----5:R-:W-:Y:S09]  /*ff90*/  MOV R252, R3 ;  /* 0x0000000300fc7202 */ /* 0x020ff20000000f00 */
[----:B------:R-:W1:Y:S01]  /*ffa0*/  MUFU.TANH R166, R166 ;  /* 0x000000a600a67308 */ /* 0x000e620000002400 */
[----:B----4-:R-:W-:Y:S09]  /*ffb0*/  IMAD.MOV.U32 R250, RZ, RZ, R2 ;  /* 0x000000fffffa7224 */ /* 0x010ff200078e0002 */
[----:B------:R4:W1:Y:S01]  /*ffc0*/  MUFU.TANH R165, R35 ;  /* 0x0000002300a57308 */ /* 0x0008620000002400 */
[----:B--23--:R-:W-:Y:S05]  /*ffd0*/  @!P0 BRA `(.L_x_1660) ;  /* 0x0000000c00048947 */ /* 0x00cfea0003800000 */
        /* <DEDUP_REMOVED lines=31> */
[----:B------:R-:W-:Y:S02]  /*101d0*/  @!UP2 UIADD3 UR39, UR39, 0x1, URZ ;  /* 0x000000012727a890 */ /* 0x000fe4000fffe03f */
[----:B------:R-:W-:Y:S02]  /*101e0*/  UISETP.GE.AND UP2, UPT, UR40, URZ, UPT ;  /* 0x0000003f2800728c */ /* 0x000fe4000bf46270 */
[----:B------:R-:W-:Y:S02]  /*101f0*/  @UP5 UIADD3 UR41, UR41, 0x1, URZ ;  /* 0x0000000129295890 */ /* 0x000fe4000fffe03f */
[----:B------:R-:W-:Y:S03]  /*10200*/  @UP4 UIADD3 UR39, UR39, 0x1, URZ ;  /* 0x0000000127274890 */ /* 0x000fe6000fffe03f */
[----:B------:R-:W-:Y:S04]  /*10210*/  @!UP3 UIADD3 UR41, -UR41, URZ, URZ ;  /* 0x0000003f2929b290 */ /* 0x000fe8000fffe13f */
        /* <DEDUP_REMOVED lines=10> */
[----:B------:R-:W-:Y:S02]  /*102c0*/  LEA.HI.X.SX32 R5, R3, UR19, 0x2, P1 ;  /* 0x0000001303057c11 */ /* 0x000fe400088f16ff */
[----:B------:R-:W-:Y:S01]  /*102d0*/  R2UR UR36, R4 ;  /* 0x00000000042472ca */ /* 0x000fe200000e0000 */
[----:B------:R-:W2:Y:S01]  /*102e0*/  LDC.64 R2, c[0x0][0x230] ;  /* 0x00008c00ff027b82 */ /* 0x000ea20000000a00 */
[----:B------:R-:W-:Y:S02]  /*102f0*/  R2UR UR37, R5 ;  /* 0x00000000052572ca */ /* 0x000fe400000e0000 */
[----:B------:R-:W-:Y:S02]  /*10300*/  R2UR UR14, R6 ;  /* 0x00000000060e72ca */ /* 0x000fe400000e0000 */
[----:B------:R-:W-:Y:S07]  /*10310*/  R2UR UR15, R7 ;  /* 0x00000000070f72ca */ /* 0x000fee00000e0000 */
[----:B------:R-:W-:Y:S01]  /*10320*/  IMAD.U32 R14, RZ, RZ, UR36 ;  /* 0x00000024ff0e7e24 */ /* 0x000fe2000f8e00ff */
[----:B------:R-:W-:Y:S01]  /*10330*/  UIADD3 UR36, UR41, -UR39, URZ ;  /* 0x8000002729247290 */ /* 0x000fe2000fffe03f */
[----:B------:R-:W-:Y:S02]  /*10340*/  IMAD.U32 R15, RZ, RZ, UR37 ;  /* 0x00000025ff0f7e24 */ /* 0x000fe4000f8e00ff */
[----:B------:R-:W-:Y:S01]  /*10350*/  IMAD.U32 R12, RZ, RZ, UR14 ;  /* 0x0000000eff0c7e24 */ /* 0x000fe2000f8e00ff */
[----:B------:R-:W-:Y:S01]  /*10360*/  UIMAD UR36, UR36, UR17, -0x40 ;  /* 0xffffffc0242474a4 */ /* 0x000fe2000f8e0211 */
[----:B------:R-:W-:Y:S01]  /*10370*/  MOV R13, UR15 ;  /* 0x0000000f000d7c02 */ /* 0x000fe20008000f00 */
[----:B------:R-:W3:Y:S02]  /*10380*/  LDG.E R5, desc[UR22][R14.64] ;  /* 0x000000160e057981 */ /* 0x000ee4000c1e1900 */
[----:B------:R-:W-:Y:S02]  /*10390*/  USHF.R.S32.HI UR15, URZ, 0x1f, UR36 ;  /* 0x0000001f3f0f7899 */ /* 0x000fe40008011424 */
[----:B------:R-:W3:Y:S01]  /*103a0*/  LDG.E R4, desc[UR22][R12.64] ;  /* 0x000000160c047981 */ /* 0x000ee2000c1e1900 */
        /* <DEDUP_REMOVED lines=9> */
[----:B---3--:R-:W-:Y:S04]  /*10440*/  IADD3 R5, -R4, R5, RZ ;  /* 0x0000000504057210 */ /* 0x008fe80007ffe1ff */
[----:B------:R-:W-:Y:S01]  /*10450*/  SHF.R.S32.HI R13, RZ, 0x1f, R5 ;  /* 0x0000001fff0d7819 */ /* 0x000fe20000011405 */
[-C--:B--2---:R-:W-:Y:S04]  /*10460*/  IMAD.WIDE.U32 R6, R5, R2.reuse, R6 ;  /* 0x0000000205067225 */ /* 0x084fe800078e0006 */
[----:B------:R-:W-:Y:S04]  /*10470*/  IMAD R4, R13, R2, RZ ;  /* 0x000000020d047224 */ /* 0x000fe800078e02ff */
[----:B------:R-:W-:Y:S04]  /*10480*/  IMAD R4, R5, R3, R4 ;  /* 0x0000000305047224 */ /* 0x000fe800078e0204 */
[----:B------:R-:W-:Y:S07]  /*10490*/  IMAD.IADD R2, R7, 0x1, R4 ;  /* 0x0000000107027824 */ /* 0x000fee00078e0204 */
.L_x_1661:
        /* <DEDUP_REMOVED lines=16> */
[CC--:B------:R-:W-:Y:S01]  /*105a0*/  @!P3 LEA R6, P1, R5.reuse, R248.reuse, 0x1 ;  /* 0x000000f80506b211 */ /* 0x0c0fe200078208ff */
[----:B------:R-:W-:Y:S01]  /*105b0*/  @!PT LDS RZ, [RZ] ;  /* 0x00000000fffff984 */ /* 0x000fe20000000800 */
[----:B------:R-:W-:Y:S01]  /*105c0*/  @!PT LDS RZ, [RZ] ;  /* 0x00000000fffff984 */ /* 0x000fe20000000800 */
[----:B------:R-:W-:Y:S01]  /*105d0*/  @!PT LDS RZ, [RZ] ;  /* 0x00000000fffff984 */ /* 0x000fe20000000800 */
[----:B------:R2:W-:Y:S01]  /*105e0*/  @!P5 LDGSTS.E.BYPASS.LTC128B.128 [R243+0xa000], desc[UR22][R20.64+0x80] ;  /* 0x0a00008014f3dfae */ /* 0x0005e2000b901d56 */
[C---:B------:R-:W-:Y:S02]  /*105f0*/  IADD3 R3, P2, R5.reuse, UR27, RZ ;  /* 0x0000001b05037c10 */ /* 0x040fe4000ff5e0ff */
[-C--:B------:R-:W-:Y:S01]  /*10600*/  @!P3 LEA.HI.X R7, R5, R247.reuse, R4, 0x1, P1 ;  /* 0x000000f70507b211 */ /* 0x080fe200008f0c04 */
[----:B------:R2:W-:Y:S01]  /*10610*/  @P4 STS.128 [R243+0xc000], RZ ;  /* 0x00c000fff3004388 */ /* 0x0005e20000000c00 */
[CC--:B------:R-:W-:Y:S02]  /*10620*/  @!P6 LEA R16, P0, R3.reuse, R248.reuse, 0x1 ;  /* 0x000000f80310e211 */ /* 0x0c0fe400078008ff */
[-C--:B------:R-:W-:Y:S01]  /*10630*/  @!P4 LEA R24, P1, R3, R248.reuse, 0x1 ;  /* 0x000000f80318c211 */ /* 0x080fe200078208ff */
[----:B------:R-:W-:Y:S01]  /*10640*/  @!PT LDS RZ, [RZ] ;  /* 0x00000000fffff984 */ /* 0x000fe20000000800 */
[----:B------:R-:W-:Y:S01]  /*10650*/  @!PT LDS RZ, [RZ] ;  /* 0x00000000fffff984 */ /* 0x000fe20000000800 */
[----:B------:R-:W-:Y:S01]  /*10660*/  @!PT LDS RZ, [RZ] ;  /* 0x00000000fffff984 */ /* 0x000fe20000000800 */
[----:B------:R2:W-:Y:S01]  /*10670*/  @!P4 LDGSTS.E.BYPASS.LTC128B.128 [R243+0xc000], desc[UR22][R20.64+0x100] ;  /* 0x0c00010014f3cfae */ /* 0x0005e2000b901d56 */
[----:B------:R-:W-:Y:S02]  /*10680*/  IADD3.X R2, R4, UR26, RZ, P2, !PT ;  /* 0x0000001a04027c10 */ /* 0x000fe400097fe4ff */
[-C--:B------:R-:W-:Y:S01]  /*10690*/  @!P4 LEA R12, P2, R5, R248.reuse, 0x1 ;  /* 0x000000f8050cc211 */ /* 0x080fe200078408ff */
[----:B------:R2:W-:Y:S01]  /*106a0*/  @P3 STS.128 [R243+0xe000], RZ ;  /* 0x00e000fff3003388 */ /* 0x0005e20000000c00 */
[-C--:B------:R-:W-:Y:S02]  /*106b0*/  @!P6 LEA.HI.X R17, R3, R247.reuse, R2, 0x1, P0 ;  /* 0x000000f70311e211 */ /* 0x080fe400000f0c02 */
[-C--:B------:R-:W-:Y:S01]  /*106c0*/  @!P4 LEA.HI.X R13, R5, R247.reuse, R4, 0x1, P2 ;  /* 0x000000f7050dc211 */ /* 0x080fe200010f0c04 */
        /* <DEDUP_REMOVED lines=35> */
[----:B----4-:R-:W-:Y:S01]  /*10900*/  @!P3 LEA.HI.X R35, R4, R247, R2, 0x1, P0 ;  /* 0x000000f70423b211 */ /* 0x010fe200000f0c02 */
        /* <DEDUP_REMOVED lines=46> */
.L_x_1660:
[----:B------:R-:W-:Y:S01]  /*10bf0*/  FMNMX.FTZ R3, R197, R167, !PT ;  /* 0x000000a7c5037209 */ /* 0x000fe20007810000 */
[----:B--2---:R-:W-:Y:S01]  /*10c00*/  LDSM.16.MT88.4 R20, [R234+0x10000] ;  /* 0x01000000ea14783b */ /* 0x004fe20000004200 */
        /* <DEDUP_REMOVED lines=36> */
[----:B------:R-:W-:Y:S08]  /*10e50*/  SHFL.BFLY PT, R3, R6, 0x2, 0x1f ;  /* 0x0c401f0006037f89 */ /* 0x000ff000000e0000 */
        /* <DEDUP_REMOVED lines=33> */
[C---:B--2---:R-:W-:Y:S01]  /*11070*/  FMUL.FTZ R6, R0.reuse, R162 ;  /* 0x000000a200067220 */ /* 0x044fe20000410000 */
[C---:B------:R-:W-:Y:S01]  /*11080*/  FMUL.FTZ R7, R0.reuse, R163 ;  /* 0x000000a300077220 */ /* 0x040fe20000410000 */
        /* <DEDUP_REMOVED lines=8> */
[C---:B----4-:R-:W-:Y:S01]  /*11110*/  FMUL.FTZ R35, R0.reuse, R135 ;  /* 0x0000008700237220 */ /* 0x050fe20000410000 */
        /* <DEDUP_REMOVED lines=19> */
[----:B------:R-:W-:Y:S01]  /*11250*/  FMUL.FTZ R39, R0, R39 ;  /* 0x0000002700277220 */ /* 0x000fe20000410000 */
[C---:B------:R-:W-:Y:S01]  /*11260*/  FMUL.FTZ R40, R2.reuse, R40 ;  /* 0x0000002802287220 */ /* 0x040fe20000410000 */
[----:B------:R-:W-:Y:S01]  /*11270*/  FMUL.FTZ R41, R2, R41 ;  /* 0x0000002902297220 */ /* 0x000fe20000410000 */
[C---:B------:R-:W-:Y:S01]  /*11280*/  FMUL.FTZ R42, R0.reuse, R42 ;  /* 0x0000002a002a7220 */ /* 0x040fe20000410000 */
[----:B------:R-:W-:Y:S01]  /*11290*/  FMUL.FTZ R43, R0, R43 ;  /* 0x0000002b002b7220 */ /* 0x000fe20000410000 */
[----:B------:R-:W2:Y:S03]  /*112a0*/  LDSM.16.MT88.4 R140, [R234+0x12000] ;  /* 0x01200000ea8c783b */ /* 0x000ea60000004200 */
[----:B------:R-:W-:Y:S01]  /*112b0*/  MUFU.EX2 R192, R192 ;  /* 0x000000c000c07308 */ /* 0x000fe20000000800 */
[--C-:B------:R-:W-:Y:S01]  /*112c0*/  FFMA.FTZ R183, R183, UR4, -R180.reuse ;  /* 0x00000004b7b77c23 */ /* 0x100fe200080108b4 */
        /* <DEDUP_REMOVED lines=38> */
[----:B------:R-:W-:Y:S01]  /*11530*/  MUFU.EX2 R184, R183 ;  /* 0x000000b700b87308 */ /* 0x000fe20000000800 */
[----:B-----5:R-:W-:Y:S01]  /*11540*/  F2FP.BF16.F32.PACK_AB R163, R188, R189 ;  /* 0x000000bdbca3723e */ /* 0x020fe200000010ff */
[----:B------:R-:W-:Y:S01]  /*11550*/  FMUL.FTZ R75, R0, R75 ;  /* 0x0000004b004b7220 */ /* 0x000fe20000410000 */
[C---:B------:R-:W-:Y:S01]  /*11560*/  FMUL.FTZ R76, R2.reuse, R76 ;  /* 0x0000004c024c7220 */ /* 0x040fe20000410000 */
[----:B------:R-:W-:Y:S01]  /*11570*/  FMUL.FTZ R77, R2, R77 ;  /* 0x0000004d024d7220 */ /* 0x000fe20000410000 */
[C---:B------:R-:W-:Y:S01]  /*11580*/  FMUL.FTZ R78, R0.reuse, R78 ;  /* 0x0000004e004e7220 */ /* 0x040fe20000410000 */
[----:B------:R-:W-:Y:S01]  /*11590*/  FMUL.FTZ R79, R0, R79 ;  /* 0x0000004f004f7220 */ /* 0x000fe20000410000 */
[C---:B------:R-:W-:Y:S01]  /*115a0*/  FMUL.FTZ R80, R2.reuse, R80 ;  /* 0x0000005002507220 */ /* 0x040fe20000410000 */
[C---:B------:R-:W-:Y:S02]  /*115b0*/  HMMA.16816.F32.BF16 R4, R160.reuse, R12, R4 ;  /* 0x0000000ca004723c */ /* 0x040fe40000041804 */
[----:B------:R-:W-:Y:S01]  /*115c0*/  MUFU.EX2 R196, R196 ;  /* 0x000000c400c47308 */ /* 0x000fe20000000800 */
[----:B------:R-:W-:Y:S02]  /*115d0*/  PLOP3.LUT P0, PT, PT, PT, UP2, 0x80, 0x0 ;  /* 0x000000000000781c */ /* 0x000fe40003f0f028 */
[C---:B------:R-:W-:Y:S01]  /*115e0*/  FMUL.FTZ R81, R2.reuse, R81 ;  /* 0x0000005102517220 */ /* 0x040fe20000410000 */
[C---:B------:R-:W-:Y:S06]  /*115f0*/  HMMA.16816.F32.BF16 R8, R160.reuse, R14, R8 ;  /* 0x0000000ea008723c */ /* 0x040fec0000041808 */
[----:B------:R-:W-:Y:S01]  /*11600*/  MUFU.EX2 R208, R208 ;  /* 0x000000d000d07308 */ /* 0x000fe20000000800 */
[C---:B------:R-:W-:Y:S01]  /*11610*/  FMUL.FTZ R12, R2.reuse, R152 ;  /* 0x00000098020c7220 */ /* 0x040fe20000410000 */
[----:B------:R-:W-:Y:S03]  /*11620*/  FMUL.FTZ R13, R2, R153 ;  /* 0x00000099020d7220 */ /* 0x000fe60000410000 */
[C---:B------:R-:W-:Y:S01]  /*11630*/  FMUL.FTZ R14, R0.reuse, R154 ;  /* 0x0000009a000e7220 */ /* 0x040fe20000410000 */
[C---:B------:R-:W-:Y:S02]  /*11640*/  FMUL.FTZ R15, R0.reuse, R155 ;  /* 0x0000009b000f7220 */ /* 0x040fe40000410000 */
[----:B------:R-:W-:Y:S01]  /*11650*/  LDSM.16.MT88.4 R152, [R232+0x10800] ;  /* 0x01080000e898783b */ /* 0x000fe20000004200 */
[C---:B------:R-:W-:Y:S01]  /*11660*/  FMUL.FTZ R82, R0.reuse, R82 ;  /* 0x0000005200527220 */ /* 0x040fe20000410000 */
[----:B------:R-:W-:Y:S01]  /*11670*/  FMUL.FTZ R83, R0, R83 ;  /* 0x0000005300537220 */ /* 0x000fe20000410000 */
[C---:B------:R-:W-:Y:S01]  /*11680*/  FMUL.FTZ R84, R2.reuse, R84 ;  /* 0x0000005402547220 */ /* 0x040fe20000410000 */
[----:B------:R-:W-:Y:S01]  /*11690*/  FMUL.FTZ R85, R2, R85 ;  /* 0x0000005502557220 */ /* 0x000fe20000410000 */
[C---:B------:R-:W-:Y:S01]  /*116a0*/  HMMA.16816.F32.BF16 R12, R160.reuse, R20, R12 ;  /* 0x00000014a00c723c */ /* 0x040fe2000004180c */
[----:B------:R-:W-:Y:S02]  /*116b0*/  MUFU.EX2 R212, R212 ;  /* 0x000000d400d47308 */ /* 0x000fe40000000800 */
        /* <DEDUP_REMOVED lines=17> */
[C---:B------:R-:W-:Y:S05]  /*117d0*/  HMMA.16816.F32.BF16 R24, R160.reuse, R30, R24 ;  /* 0x0000001ea018723c */ /* 0x040fea0000041818 */
[C---:B------:R-:W-:Y:S01]  /*117e0*/  FMUL.FTZ R28, R2.reuse, R136 ;  /* 0x00000088021c7220 */ /* 0x040fe20000410000 */
[----:B------:R-:W-:Y:S01]  /*117f0*/  FMUL.FTZ R29, R2, R137 ;  /* 0x00000089021d7220 */ /* 0x000fe20000410000 */
[C---:B------:R-:W-:Y:S01]  /*11800*/  FMUL.FTZ R30, R0.reuse, R138 ;  /* 0x0000008a001e7220 */ /* 0x040fe20000410000 */
[----:B------:R-:W-:Y:S02]  /*11810*/  FMUL.FTZ R31, R0, R139 ;  /* 0x0000008b001f7220 */ /* 0x000fe40000410000 */
[----:B------:R-:W1:Y:S01]  /*11820*/  LDSM.16.MT88.4 R136, [R232+0x12000] ;  /* 0x01200000e888783b */ /* 0x000e620000004200 */
[C---:B------:R-:W-:Y:S01]  /*11830*/  FMUL.FTZ R96, R2.reuse, R96 ;  /* 0x0000006002607220 */ /* 0x040fe20000410000 */
[----:B------:R-:W-:Y:S01]  /*11840*/  FMUL.FTZ R97, R2, R97 ;  /* 0x0000006102617220 */ /* 0x000fe20000410000 */
[C---:B------:R-:W-:Y:S01]  /*11850*/  FMUL.FTZ R98, R0.reuse, R98 ;  /* 0x0000006200627220 */ /* 0x040fe20000410000 */
[----:B------:R-:W-:Y:S01]  /*11860*/  FMUL.FTZ R99, R0, R99 ;  /* 0x0000006300637220 */ /* 0x000fe20000410000 */
[C---:B---3--:R-:W-:Y:S03]  /*11870*/  HMMA.16816.F32.BF16 R28, R160.reuse, R156, R28 ;  /* 0x0000009ca01c723c */ /* 0x048fe6000004181c */
[C---:B------:R-:W-:Y:S01]  /*11880*/  FMUL.FTZ R100, R2.reuse, R100 ;  /* 0x0000006402647220 */ /* 0x040fe20000410000 */
[----:B------:R-:W-:Y:S01]  /*11890*/  FMUL.FTZ R101, R2, R101 ;  /* 0x0000006502657220 */ /* 0x000fe20000410000 */
[C---:B------:R-:W-:Y:S01]  /*118a0*/  FMUL.FTZ R102, R0.reuse, R102 ;  /* 0x0000006600667220 */ /* 0x040fe20000410000 */
[C---:B------:R-:W-:Y:S01]  /*118b0*/  HMMA.16816.F32.BF16 R32, R160.reuse, R158, R32 ;  /* 0x0000009ea020723c */ /* 0x040fe20000041820 */
[----:B------:R-:W-:Y:S04]  /*118c0*/  LDSM.16.MT88.4 R156, [R236+0x12800] ;  /* 0x01280000ec9c783b */ /* 0x000fe80000004200 */
[----:B------:R-:W-:Y:S01]  /*118d0*/  FMUL.FTZ R103, R0, R103 ;  /* 0x0000006700677220 */ /* 0x000fe20000410000 */
[C---:B----4-:R-:W-:Y:S05]  /*118e0*/  HMMA.16816.F32.BF16 R36, R160.reuse, R148, R36 ;  /* 0x00000094a024723c */ /* 0x050fea0000041824 */
[C---:B------:R-:W-:Y:S01]  /*118f0*/  FMUL.FTZ R104, R2.reuse, R104 ;  /* 0x0000006802687220 */ /* 0x040fe20000410000 */
        /* <DEDUP_REMOVED lines=22> */
[--C-:B------:R-:W-:Y:S01]  /*11a60*/  FFMA.FTZ R200, R205, UR4, -R180.reuse ;  /* 0x00000004cdc87c23 */ /* 0x100fe200080108b4 */
[--C-:B------:R-:W-:Y:S01]  /*11a70*/  FFMA.FTZ R205, R177, UR4, -R180.reuse ;  /* 0x00000004b1cd7c23 */ /* 0x100fe200080108b4 */
[--C-:B------:R-:W-:Y:S01]  /*11a80*/  FFMA.FTZ R204, R207, UR4, -R181.reuse ;  /* 0x00000004cfcc7c23 */ /* 0x100fe200080108b5 */
[--C-:B------:R-:W-:Y:S01]  /*11a90*/  FFMA.FTZ R207, R178, UR4, -R181.reuse ;  /* 0x00000004b2cf7c23 */ /* 0x100fe200080108b5 */
[C---:B------:R-:W-:Y:S01]  /*11aa0*/  FMUL.FTZ R116, R2.reuse, R116 ;  /* 0x0000007402747220 */ /* 0x040fe20000410000 */
[C---:B--2---:R-:W-:Y:S01]  /*11ab0*/  HMMA.16816.F32.BF16 R68, R160.reuse, R140, R68 ;  /* 0x0000008ca044723c */ /* 0x044fe20000041844 */
[----:B------:R-:W-:Y:S01]  /*11ac0*/  LDSM.16.MT88.4 R176, [R232+0x14800] ;  /* 0x01480000e8b0783b */ /* 0x000fe20000004200 */
[----:B------:R-:W-:Y:S01]  /*11ad0*/  MUFU.EX2 R200, R200 ;  /* 0x000000c800c87308 */ /* 0x000fe20000000800 */
[----:B------:R-:W-:Y:S01]  /*11ae0*/  FMUL.FTZ R117, R2, R117 ;  /* 0x0000007502757220 */ /* 0x000fe20000410000 */
[C---:B------:R-:W-:Y:S01]  /*11af0*/  FMUL.FTZ R118, R0.reuse, R118 ;  /* 0x0000007600767220 */ /* 0x040fe20000410000 */
[----:B------:R-:W-:Y:S01]  /*11b00*/  FMUL.FTZ R119, R0, R119 ;  /* 0x0000007700777220 */ /* 0x000fe20000410000 */
[C---:B------:R-:W-:Y:S03]  /*11b10*/  HMMA.16816.F32.BF16 R72, R160.reuse, R142, R72 ;  /* 0x0000008ea048723c */ /* 0x040fe60000041848 */
[----:B------:R-:W2:Y:S03]  /*11b20*/  LDSM.16.MT88.4 R140, [R232+0x14000] ;  /* 0x01400000e88c783b */ /* 0x000ea60000004200 */
[----:B------:R-:W-:Y:S01]  /*11b30*/  MUFU.EX2 R205, R205 ;  /* 0x000000cd00cd7308 */ /* 0x000fe20000000800 */
[--C-:B------:R-:W-:Y:S01]  /*11b40*/  FFMA.FTZ R203, R203, UR4, -R181.reuse ;  /* 0x00000004cbcb7c23 */ /* 0x100fe200080108b5 */
[C---:B---3--:R-:W-:Y:S03]  /*11b50*/  HMMA.16816.F32.BF16 R76, R160.reuse, R132, R76 ;  /* 0x00000084a04c723c */ /* 0x048fe6000004184c */
[--C-:B------:R-:W-:Y:S03]  /*11b60*/  FFMA.FTZ R209, R209, UR4, -R180.reuse ;  /* 0x00000004d1d17c23 */ /* 0x100fe600080108b4 */
[C---:B------:R-:W-:Y:S01]  /*11b70*/  HMMA.16816.F32.BF16 R80, R160.reuse, R134, R80 ;  /* 0x00000086a050723c */ /* 0x040fe20000041850 */
[----:B------:R-:W3:Y:S01]  /*11b80*/  LDSM.16.MT88.4 R132, [R236+0x16000] ;  /* 0x01600000ec84783b */ /* 0x000ee20000004200 */
[----:B------:R-:W4:Y:S03]  /*11b90*/  MUFU.EX2 R203, R203 ;  /* 0x000000cb00cb7308 */ /* 0x000f260000000800 */
[C---:B------:R-:W-:Y:S01]  /*11ba0*/  FMUL.FTZ R120, R2.reuse, R120 ;  /* 0x0000007802787220 */ /* 0x040fe20000410000 */
[C---:B-1----:R-:W-:Y:S06]  /*11bb0*/  HMMA.16816.F32.BF16 R84, R160.reuse, R136, R84 ;  /* 0x00000088a054723c */ /* 0x042fec0000041854 */
[----:B------:R-:W-:Y:S01]  /*11bc0*/  MUFU.EX2 R204, R204 ;  /* 0x000000cc00cc7308 */ /* 0x000fe20000000800 */
[----:B------:R-:W-:Y:S01]  /*11bd0*/  FMUL.FTZ R121, R2, R121 ;  /* 0x0000007902797220 */ /* 0x000fe20000410000 */
[C---:B------:R-:W-:Y:S01]  /*11be0*/  HMMA.16816.F32.BF16 R88, R160.reuse, R138, R88 ;  /* 0x0000008aa058723c */ /* 0x040fe20000041858 */
[----:B------:R-:W1:Y:S02]  /*11bf0*/  LDSM.16.MT88.4 R136, [R234+0x16000] ;  /* 0x01600000ea88783b */ /* 0x000e640000004200 */
[C---:B------:R-:W-:Y:S01]  /*11c00*/  FMUL.FTZ R122, R0.reuse, R122 ;  /* 0x0000007a007a7220 */ /* 0x040fe20000410000 */
[----:B------:R-:W-:Y:S04]  /*11c10*/  FMUL.FTZ R123, R0, R123 ;  /* 0x0000007b007b7220 */ /* 0x000fe80000410000 */
[----:B------:R-:W5:Y:S03]  /*11c20*/  MUFU.EX2 R207, R207 ;  /* 0x000000cf00cf7308 */ /* 0x000f660000000800 */
[C---:B------:R-:W-:Y:S01]  /*11c30*/  FMUL.FTZ R124, R2.reuse, R124 ;  /* 0x0000007c027c7220 */ /* 0x040fe20000410000 */
[----:B------:R-:W-:Y:S01]  /*11c40*/  FMUL.FTZ R125, R2, R125 ;  /* 0x0000007d027d7220 */ /* 0x000fe20000410000 */
[C---:B------:R-:W-:Y:S01]  /*11c50*/  FMUL.FTZ R126, R0.reuse, R126 ;  /* 0x0000007e007e7220 */ /* 0x040fe20000410000 */
[----:B------:R-:W-:Y:S01]  /*11c60*/  FMUL.FTZ R127, R0, R127 ;  /* 0x0000007f007f7220 */ /* 0x000fe20000410000 */
[C---:B------:R-:W-:Y:S03]  /*11c70*/  FMUL.FTZ R128, R2.reuse, R128 ;  /* 0x0000008002807220 */ /* 0x040fe60000410000 */
[----:B------:R-:W5:Y:S01]  /*11c80*/  MUFU.EX2 R209, R209 ;  /* 0x000000d100d17308 */ /* 0x000f620000000800 */
[----:B------:R-:W-:Y:S01]  /*11c90*/  FMUL.FTZ R129, R2, R129 ;  /* 0x0000008102817220 */ /* 0x000fe20000410000 */
[C---:B------:R-:W-:Y:S01]  /*11ca0*/  FMUL.FTZ R130, R0.reuse, R130 ;  /* 0x0000008200827220 */ /* 0x040fe20000410000 */
[----:B------:R-:W-:Y:S01]  /*11cb0*/  FMUL.FTZ R131, R0, R131 ;  /* 0x0000008300837220 */ /* 0x000fe20000410000 */
[C---:B--2---:R-:W-:Y:S03]  /*11cc0*/  HMMA.16816.F32.BF16 R92, R160.reuse, R140, R92 ;  /* 0x0000008ca05c723c */ /* 0x044fe6000004185c */
[--C-:B------:R-:W-:Y:S01]  /*11cd0*/  FFMA.FTZ R215, R215, UR4, -R180.reuse ;  /* 0x00000004d7d77c23 */ /* 0x100fe200080108b4 */
[--C-:B------:R-:W-:Y:S01]  /*11ce0*/  FFMA.FTZ R214, R214, UR4, -R181.reuse ;  /* 0x00000004d6d67c23 */ /* 0x100fe200080108b5 */
[--C-:B------:R-:W-:Y:S01]  /*11cf0*/  FFMA.FTZ R210, R210, UR4, -R181.reuse ;  /* 0x00000004d2d27c23 */ /* 0x100fe200080108b5 */
[C---:B------:R-:W-:Y:S01]  /*11d00*/  HMMA.16816.F32.BF16 R96, R160.reuse, R142, R96 ;  /* 0x0000008ea060723c */ /* 0x040fe20000041860 */
[----:B------:R-:W2:Y:S02]  /*11d10*/  LDSM.16.MT88.4 R140, [R233+0x16000] ;  /* 0x01600000e98c783b */ /* 0x000ea40000004200 */
[----:B------:R-:W2:Y:S02]  /*11d20*/  MUFU.EX2 R215, R215 ;  /* 0x000000d700d77308 */ /* 0x000ea40000000800 */
[--C-:B------:R-:W-:Y:S01]  /*11d30*/  FFMA.FTZ R213, R213, UR4, -R180.reuse ;  /* 0x00000004d5d57c23 */ /* 0x100fe200080108b4 */
[C---:B---3--:R-:W-:Y:S05]  /*11d40*/  HMMA.16816.F32.BF16 R100, R160.reuse, R132, R100 ;  /* 0x00000084a064723c */ /* 0x048fea0000041864 */
[--C-:B------:R-:W-:Y:S01]  /*11d50*/  FFMA.FTZ R211, R211, UR4, -R180.reuse ;  /* 0x00000004d3d37c23 */ /* 0x100fe200080108b4 */
[C---:B------:R-:W-:Y:S01]  /*11d60*/  HMMA.16816.F32.BF16 R104, R160.reuse, R134, R104 ;  /* 0x00000086a068723c */ /* 0x040fe20000041868 */
[----:B------:R-:W3:Y:S01]  /*11d70*/  LDSM.16.MT88.4 R132, [R232+0x16000] ;  /* 0x01600000e884783b */ /* 0x000ee20000004200 */
[----:B------:R-:W-:Y:S03]  /*11d80*/  MUFU.EX2 R214, R214 ;  /* 0x000000d600d67308 */ /* 0x000fe60000000800 */
[--C-:B------:R-:W-:Y:S01]  /*11d90*/  FFMA.FTZ R206, R206, UR4, -R181.reuse ;  /* 0x00000004cece7c23 */ /* 0x100fe200080108b5 */
[C---:B-1----:R-:W-:Y:S06]  /*11da0*/  HMMA.16816.F32.BF16 R108, R160.reuse, R136, R108 ;  /* 0x00000088a06c723c */ /* 0x042fec000004186c */
[----:B------:R-:W1:Y:S01]  /*11db0*/  MUFU.EX2 R210, R210 ;  /* 0x000000d200d27308 */ /* 0x000e620000000800 */
[--C-:B------:R-:W-:Y:S01]  /*11dc0*/  FFMA.FTZ R202, R202, UR4, -R181.reuse ;  /* 0x00000004caca7c23 */ /* 0x100fe200080108b5 */
[C---:B------:R-:W-:Y:S03]  /*11dd0*/  HMMA.16816.F32.BF16 R112, R160.reuse, R138, R112 ;  /* 0x0000008aa070723c */ /* 0x040fe60000041870 */
[----:B----4-:R-:W-:Y:S01]  /*11de0*/  F2FP.BF16.F32.PACK_AB R136, R203, R196 ;  /* 0x000000c4cb88723e */ /* 0x010fe200000010ff */
[--C-:B------:R-:W-:Y:S01]  /*11df0*/  FFMA.FTZ R201, R201, UR4, -R180.reuse ;  /* 0x00000004c9c97c23 */ /* 0x100fe200080108b4 */
[----:B------:R-:W-:Y:S01]  /*11e00*/  F2FP.BF16.F32.PACK_AB R137, R205, R200 ;  /* 0x000000c8cd89723e */ /* 0x000fe200000010ff */
[--C-:B------:R-:W-:Y:S02]  /*11e10*/  FFMA.FTZ R199, R199, UR4, -R180.reuse ;  /* 0x00000004c7c77c23 */ /* 0x100fe400080108b4 */
[----:B------:R-:W-:Y:S03]  /*11e20*/  MUFU.EX2 R213, R213 ;  /* 0x000000d500d57308 */ /* 0x000fe60000000800 */
[----:B-----5:R-:W-:Y:S01]  /*11e30*/  F2FP.BF16.F32.PACK_AB R138, R207, R204 ;  /* 0x000000cccf8a723e */ /* 0x020fe200000010ff */
[--C-:B------:R-:W-:Y:S01]  /*11e40*/  FFMA.FTZ R198, R198, UR4, -R181.reuse ;  /* 0x00000004c6c67c23 */ /* 0x100fe200080108b5 */
[----:B------:R-:W-:Y:S01]  /*11e50*/  F2FP.BF16.F32.PACK_AB R139, R209, R208 ;  /* 0x000000d0d18b723e */ /* 0x000fe200000010ff */
[----:B------:R-:W-:Y:S01]  /*11e60*/  FFMA.FTZ R181, R194, UR4, -R181 ;  /* 0x00000004c2b57c23 */ /* 0x000fe200080108b5 */
[--C-:B------:R-:W-:Y:S01]  /*11e70*/  FFMA.FTZ R166, R166, UR4, -R180.reuse ;  /* 0x00000004a6a67c23 */ /* 0x100fe200080108b4 */
[----:B------:R-:W-:Y:S01]  /*11e80*/  FFMA.FTZ R180, R165, UR4, -R180 ;  /* 0x00000004a5b47c23 */ /* 0x000fe200080108b4 */
[C---:B--2---:R-:W-:Y:S01]  /*11e90*/  HMMA.16816.F32.BF16 R116, R160.reuse, R140, R116 ;  /* 0x0000008ca074723c */ /* 0x044fe20000041874 */
[----:B------:R-:W-:Y:S02]  /*11ea0*/  MUFU.EX2 R194, R181 ;  /* 0x000000b500c27308 */ /* 0x000fe40000000800 */
[----:B------:R-:W-:Y:S01]  /*11eb0*/  FFMA.FTZ R197, R2, R251, R197 ;  /* 0x000000fb02c57223 */ /* 0x000fe200000100c5 */
[----:B------:R-:W-:Y:S02]  /*11ec0*/  FFMA.FTZ R195, R0, R249, R195 ;  /* 0x000000f900c37223 */ /* 0x000fe400000100c3 */
[C---:B------:R-:W-:Y:S01]  /*11ed0*/  HMMA.16816.F32.BF16 R120, R160.reuse, R142, R120 ;  /* 0x0000008ea078723c */ /* 0x040fe20000041878 */
[----:B------:R-:W2:Y:S04]  /*11ee0*/  LDSM.16.MT88.4 R140, [R233+0x10800] ;  /* 0x01080000e98c783b */ /* 0x000ea80000004200 */
[----:B------:R4:W-:Y:S01]  /*11ef0*/  MUFU.EX2 R165, R180 ;  /* 0x000000b400a57308 */ /* 0x0009e20000000800 */
[----:B------:R-:W-:Y:S01]  /*11f00*/  FADD.FTZ R197, R193, R197 ;  /* 0x000000c5c1c57221 */ /* 0x000fe20000010000 */
[C---:B---3--:R-:W-:Y:S08]  /*11f10*/  HMMA.16816.F32.BF16 R124, R160.reuse, R132, R124 ;  /* 0x00000084a07c723c */ /* 0x048ff0000004187c */
[----:B------:R-:W3:Y:S01]  /*11f20*/  MUFU.EX2 R211, R211 ;  /* 0x000000d300d37308 */ /* 0x000ee20000000800 */
[----:B------:R-:W-:Y:S01]  /*11f30*/  HMMA.16816.F32.BF16 R128, R160, R134, R128 ;  /* 0x00000086a080723c */ /* 0x000fe20000041880 */
[----:B------:R-:W5:Y:S02]  /*11f40*/  LDSM.16.MT88.4 R132, [R233+0x12800] ;  /* 0x01280000e984783b */ /* 0x000f640000004200 */
[----:B------:R-:W-:Y:S03]  /*11f50*/  FADD.FTZ R190, R190, R195 ;  /* 0x000000c3bebe7221 */ /* 0x000fe60000010000 */
[C---:B------:R-:W-:Y:S03]  /*11f60*/  HMMA.16816.F32.BF16 R4, R136.reuse, R144, R4 ;  /* 0x000000908804723c */ /* 0x040fe60000041804 */
[----:B------:R-:W-:Y:S01]  /*11f70*/  MUFU.EX2 R206, R206 ;  /* 0x000000ce00ce7308 */ /* 0x000fe20000000800 */
[----:B------:R-:W1:Y:S01]  /*11f80*/  LDSM.16.MT88.4 R160, [R232+0x12800] ;  /* 0x01280000e8a0783b */ /* 0x000e620000004200 */
[----:B------:R-:W-:Y:S01]  /*11f90*/  FADD.FTZ R192, R192, R197 ;  /* 0x000000c5c0c07221 */ /* 0x000fe20000010000 */
[C---:B------:R-:W-:Y:S07]  /*11fa0*/  HMMA.16816.F32.BF16 R8, R136.reuse, R146, R8 ;  /* 0x000000928808723c */ /* 0x040fee0000041808 */
[----:B------:R-:W3:Y:S01]  /*11fb0*/  MUFU.EX2 R202, R202 ;  /* 0x000000ca00ca7308 */ /* 0x000ee20000000800 */
[----:B------:R-:W3:Y:S01]  /*11fc0*/  LDSM.16.MT88.4 R144, [R234+0x14800] ;  /* 0x01480000ea90783b */ /* 0x000ee20000004200 */
[C---:B------:R-:W-:Y:S08]  /*11fd0*/  HMMA.16816.F32.BF16 R12, R136.reuse, R148, R12 ;  /* 0x00000094880c723c */ /* 0x040ff0000004180c */
[----:B------:R-:W-:Y:S01]  /*11fe0*/  MUFU.EX2 R201, R201 ;  /* 0x000000c900c97308 */ /* 0x000fe20000000800 */
[C---:B------:R-:W-:Y:S01]  /*11ff0*/  HMMA.16816.F32.BF16 R16, R136.reuse, R150, R16 ;  /* 0x000000968810723c */ /* 0x040fe20000041810 */
[----:B------:R-:W3:Y:S02]  /*12000*/  LDSM.16.MT88.4 R148, [R233+0x14800] ;  /* 0x01480000e994783b */ /* 0x000ee40000004200 */
[----:B------:R-:W-:Y:S03]  /*12010*/  FADD.FTZ R189, R189, R190 ;  /* 0x000000bebdbd7221 */ /* 0x000fe60000010000 */
[C---:B--2---:R-:W-:Y:S03]  /*12020*/  HMMA.16816.F32.BF16 R20, R136.reuse, R140, R20 ;  /* 0x0000008c8814723c */ /* 0x044fe60000041814 */
[----:B------:R-:W2:Y:S01]  /*12030*/  MUFU.EX2 R199, R199 ;  /* 0x000000c700c77308 */ /* 0x000ea20000000800 */
[----:B----4-:R-:W-:Y:S01]  /*12040*/  LDSM.16.MT88.4 R180, [R234+0x13800] ;  /* 0x01380000eab4783b */ /* 0x010fe20000004200 */
[----:B------:R-:W-:Y:S01]  /*12050*/  FADD.FTZ R191, R191, R192 ;  /* 0x000000c0bfbf7221 */ /* 0x000fe20000010000 */
[C---:B------:R-:W-:Y:S07]  /*12060*/  HMMA.16816.F32.BF16 R24, R136.reuse, R142, R24 ;  /* 0x0000008e8818723c */ /* 0x040fee0000041818 */
[----:B------:R-:W4:Y:S01]  /*12070*/  MUFU.EX2 R198, R198 ;  /* 0x000000c600c67308 */ /* 0x000f220000000800 */
[----:B------:R-:W2:Y:S01]  /*12080*/  LDSM.16.MT88.4 R140, [R236+0x16800] ;  /* 0x01680000ec8c783b */ /* 0x000ea20000004200 */
[C---:B------:R-:W-:Y:S08]  /*12090*/  HMMA.16816.F32.BF16 R28, R136.reuse, R152, R28 ;  /* 0x00000098881c723c */ /* 0x040ff0000004181c */
[----:B------:R-:W4:Y:S01]  /*120a0*/  MUFU.EX2 R166, R166 ;  /* 0x000000a600a67308 */ /* 0x000f220000000800 */
[C---:B------:R-:W-:Y:S01]  /*120b0*/  HMMA.16816.F32.BF16 R32, R136.reuse, R154, R32 ;  /* 0x0000009a8820723c */ /* 0x040fe20000041820 */
[----:B------:R-:W-:Y:S02]  /*120c0*/  LDSM.16.MT88.4 R152, [R234+0x11000] ;  /* 0x01100000ea98783b */ /* 0x000fe40000004200 */
[----:B------:R-:W-:Y:S03]  /*120d0*/  FADD.FTZ R189, R188, R189 ;  /* 0x000000bdbcbd7221 */ /* 0x000fe60000010000 */
        /* <DEDUP_REMOVED lines=10> */
[C---:B-----5:R-:W-:Y:S05]  /*12180*/  HMMA.16816.F32.BF16 R52, R136.reuse, R132, R52 ;  /* 0x000000848834723c */ /* 0x060fea0000041834 */
        /* <DEDUP_REMOVED lines=24> */
[C---:B-----5:R-:W-:Y:S06]  /*12310*/  HMMA.16816.F32.BF16 R108, R136.reuse, R132, R108 ;  /* 0x00000084886c723c */ /* 0x060fec000004186c */
[C---:B------:R-:W-:Y:S05]  /*12320*/  HMMA.16816.F32.BF16 R112, R136.reuse, R134, R112 ;  /* 0x000000868870723c */ /* 0x040fea0000041870 */
[----:B------:R-:W-:Y:S01]  /*12330*/  F2FP.BF16.F32.PACK_AB R133, R215, R184 ;  /* 0x000000b8d785723e */ /* 0x000fe200000010ff */
[C---:B-1----:R-:W-:Y:S05]  /*12340*/  HMMA.16816.F32.BF16 R116, R136.reuse, R144, R116 ;  /* 0x000000908874723c */ /* 0x042fea0000041874 */
[----:B------:R-:W-:Y:S01]  /*12350*/  F2FP.BF16.F32.PACK_AB R132, R167, R212 ;  /* 0x000000d4a784723e */ /* 0x000fe200000010ff */
[C---:B------:R-:W-:Y:S01]  /*12360*/  HMMA.16816.F32.BF16 R120, R136.reuse, R146, R120 ;  /* 0x000000928878723c */ /* 0x040fe20000041878 */
[----:B------:R-:W1:Y:S04]  /*12370*/  LDSM.16.MT88.4 R144, [R233+0x11000] ;  /* 0x01100000e990783b */ /* 0x000e680000004200 */
[----:B------:R-:W-:Y:S01]  /*12380*/  F2FP.BF16.F32.PACK_AB R134, R210, R214 ;  /* 0x000000d6d286723e */ /* 0x000fe200000010ff */
[C---:B---3--:R-:W-:Y:S05]  /*12390*/  HMMA.16816.F32.BF16 R124, R136.reuse, R148, R124 ;  /* 0x00000094887c723c */ /* 0x048fea000004187c */
[----:B------:R-:W-:Y:S01]  /*123a0*/  F2FP.BF16.F32.PACK_AB R135, R211, R213 ;  /* 0x000000d5d387723e */ /* 0x000fe200000010ff */
[----:B------:R-:W-:Y:S01]  /*123b0*/  HMMA.16816.F32.BF16 R128, R136, R150, R128 ;  /* 0x000000968880723c */ /* 0x000fe20000041880 */
[----:B------:R-:W3:Y:S04]  /*123c0*/  LDSM.16.MT88.4 R136, [R232+0x13000] ;  /* 0x01300000e888783b */ /* 0x000ee80000004200 */
[----:B------:R-:W-:Y:S01]  /*123d0*/  FADD.FTZ R212, R212, R207 ;  /* 0x000000cfd4d47221 */ /* 0x000fe20000010000 */
[C---:B--2---:R-:W-:Y:S03]  /*123e0*/  HMMA.16816.F32.BF16 R4, R132.reuse, R140, R4 ;  /* 0x0000008c8404723c */ /* 0x044fe60000041804 */
[----:B------:R-:W2:Y:S03]  /*123f0*/  LDSM.16.MT88.4 R148, [R236+0x15000] ;  /* 0x01500000ec94783b */ /* 0x000ea60000004200 */
[C---:B------:R-:W-:Y:S05]  /*12400*/  HMMA.16816.F32.BF16 R8, R132.reuse, R142, R8 ;  /* 0x0000008e8408723c */ /* 0x040fea0000041808 */
[----:B------:R-:W5:Y:S01]  /*12410*/  LDSM.16.MT88.4 R140, [R234+0x15000] ;  /* 0x01500000ea8c783b */ /* 0x000f620000004200 */
        /* <DEDUP_REMOVED lines=8> */
[----:B------:R-:W1:Y:S05]  /*124a0*/  LDSM.16.MT88.4 R156, [R236+0x17000] ;  /* 0x01700000ec9c783b */ /* 0x000e6a0000004200 */
[C---:B------:R-:W-:Y:S06]  /*124b0*/  HMMA.16816.F32.BF16 R36, R132.reuse, R160, R36 ;  /* 0x000000a08424723c */ /* 0x040fec0000041824 */
[C---:B------:R-:W-:Y:S06]  /*124c0*/  HMMA.16816.F32.BF16 R40, R132.reuse, R162, R40 ;  /* 0x000000a28428723c */ /* 0x040fec0000041828 */
[C---:B------:R-:W-:Y:S06]  /*124d0*/  HMMA.16816.F32.BF16 R44, R132.reuse, R168, R44 ;  /* 0x000000a8842c723c */ /* 0x040fec000004182c */
[C---:B------:R-:W-:Y:S05]  /*124e0*/  HMMA.16816.F32.BF16 R48, R132.reuse, R170, R48 ;  /* 0x000000aa8430723c */ /* 0x040fea0000041830 */
[----:B------:R-:W-:Y:S01]  /*124f0*/  F2FP.BF16.F32.PACK_AB R168, R202, R206 ;  /* 0x000000cecaa8723e */ /* 0x000fe200000010ff */
[C---:B------:R-:W-:Y:S05]  /*12500*/  HMMA.16816.F32.BF16 R52, R132.reuse, R172, R52 ;  /* 0x000000ac8434723c */ /* 0x040fea0000041834 */
[----:B------:R-:W-:Y:S01]  /*12510*/  F2FP.BF16.F32.PACK_AB R169, R199, R201 ;  /* 0x000000c9c7a9723e */ /* 0x000fe200000010ff */
[C---:B------:R-:W-:Y:S01]  /*12520*/  HMMA.16816.F32.BF16 R56, R132.reuse, R174, R56 ;  /* 0x000000ae8438723c */ /* 0x040fe20000041838 */
[----:B------:R-:W-:Y:S04]  /*12530*/  LDSM.16.MT88.4 R172, [R232+0x11800] ;  /* 0x01180000e8ac783b */ /* 0x000fe80000004200 */
[----:B----4-:R-:W-:Y:S01]  /*12540*/  F2FP.BF16.F32.PACK_AB R170, R194, R198 ;  /* 0x000000c6c2aa723e */ /* 0x010fe200000010ff */
[C---:B---3--:R-:W-:Y:S05]  /*12550*/  HMMA.16816.F32.BF16 R60, R132.reuse, R136, R60 ;  /* 0x00000088843c723c */ /* 0x048fea000004183c */
[----:B------:R-:W-:Y:S01]  /*12560*/  F2FP.BF16.F32.PACK_AB R171, R165, R166 ;  /* 0x000000a6a5ab723e */ /* 0x000fe200000010ff */
[C---:B------:R-:W-:Y:S01]  /*12570*/  HMMA.16816.F32.BF16 R64, R132.reuse, R138, R64 ;  /* 0x0000008a8440723c */ /* 0x040fe20000041840 */
[----:B------:R-:W3:Y:S05]  /*12580*/  LDSM.16.MT88.4 R136, [R234+0x17000] ;  /* 0x01700000ea88783b */ /* 0x000eea0000004200 */
[C---:B--2---:R-:W-:Y:S06]  /*12590*/  HMMA.16816.F32.BF16 R68, R132.reuse, R148, R68 ;  /* 0x000000948444723c */ /* 0x044fec0000041844 */
[C---:B------:R-:W-:Y:S01]  /*125a0*/  HMMA.16816.F32.BF16 R72, R132.reuse, R150, R72 ;  /* 0x000000968448723c */ /* 0x040fe20000041848 */
[----:B------:R-:W-:Y:S05]  /*125b0*/  LDSM.16.MT88.4 R148, [R234+0x11800] ;  /* 0x01180000ea94783b */ /* 0x000fea0000004200 */
[C---:B-----5:R-:W-:Y:S06]  /*125c0*/  HMMA.16816.F32.BF16 R76, R132.reuse, R140, R76 ;  /* 0x0000008c844c723c */ /* 0x060fec000004184c */
[C---:B------:R-:W-:Y:S01]  /*125d0*/  HMMA.16816.F32.BF16 R80, R132.reuse, R142, R80 ;  /* 0x0000008e8450723c */ /* 0x040fe20000041850 */
[----:B------:R-:W2:Y:S05]  /*125e0*/  LDSM.16.MT88.4 R140, [R233+0x17000] ;  /* 0x01700000e98c783b */ /* 0x000eaa0000004200 */
[C---:B------:R-:W-:Y:S06]  /*125f0*/  HMMA.16816.F32.BF16 R84, R132.reuse, R152, R84 ;  /* 0x000000988454723c */ /* 0x040fec0000041854 */
[C---:B------:R-:W-:Y:S06]  /*12600*/  HMMA.16816.F32.BF16 R88, R132.reuse, R154, R88 ;  /* 0x0000009a8458723c */ /* 0x040fec0000041858 */
        /* <DEDUP_REMOVED lines=10> */
[C---:B------:R-:W-:Y:S06]  /*126b0*/  HMMA.16816.F32.BF16 R120, R132.reuse, R142, R120 ;  /* 0x0000008e8478723c */ /* 0x040fec0000041878 */
[C---:B-1----:R-:W-:Y:S06]  /*126c0*/  HMMA.16816.F32.BF16 R124, R132.reuse, R144, R124 ;  /* 0x00000090847c723c */ /* 0x042fec000004187c */
[----:B------:R-:W-:Y:S06]  /*126d0*/  HMMA.16816.F32.BF16 R128, R132, R146, R128 ;  /* 0x000000928480723c */ /* 0x000fec0000041880 */
[C---:B----4-:R-:W-:Y:S01]  /*126e0*/  HMMA.16816.F32.BF16 R160, R168.reuse, R156, R4 ;  /* 0x0000009ca8a0723c */ /* 0x050fe20000041804 */
[----:B------:R-:W-:Y:S04]  /*126f0*/  LDSM.16.MT88.4 R4, [R232+0x13800] ;  /* 0x01380000e804783b */ /* 0x000fe80000004200 */
[----:B------:R-:W-:Y:S01]  /*12700*/  MOV R135, R184 ;  /* 0x000000b800877202 */ /* 0x000fe20000000f00 */
[C---:B------:R-:W-:Y:S03]  /*12710*/  HMMA.16816.F32.BF16 R156, R168.reuse, R158, R8 ;  /* 0x0000009ea89c723c */ /* 0x040fe60000041808 */
[----:B------:R-:W1:Y:S03]  /*12720*/  LDSM.16.MT88.4 R184, [R233+0x13800] ;  /* 0x01380000e9b8783b */ /* 0x000e660000004200 */
[C---:B------:R-:W-:Y:S05]  /*12730*/  HMMA.16816.F32.BF16 R152, R168.reuse, R148, R12 ;  /* 0x00000094a898723c */ /* 0x040fea000004180c */
[----:B------:R-:W2:Y:S01]  /*12740*/  LDSM.16.MT88.4 R8, [R236+0x15800] ;  /* 0x01580000ec08783b */ /* 0x000ea20000004200 */
[C---:B------:R-:W-:Y:S06]  /*12750*/  HMMA.16816.F32.BF16 R148, R168.reuse, R150, R16 ;  /* 0x00000096a894723c */ /* 0x040fec0000041810 */
[C---:B---3--:R-:W-:Y:S01]  /*12760*/  HMMA.16816.F32.BF16 R144, R168.reuse, R136, R20 ;  /* 0x00000088a890723c */ /* 0x048fe20000041814 */
[----:B------:R-:W3:Y:S05]  /*12770*/  LDSM.16.MT88.4 R12, [R234+0x15800] ;  /* 0x01580000ea0c783b */ /* 0x000eea0000004200 */
[C---:B------:R-:W-:Y:S03]  /*12780*/  HMMA.16816.F32.BF16 R140, R168.reuse, R138, R24 ;  /* 0x0000008aa88c723c */ /* 0x040fe60000041818 */
[----:B------:R-:W4:Y:S03]  /*12790*/  LDSM.16.MT88.4 R16, [R233+0x15800] ;  /* 0x01580000e910783b */ /* 0x000f260000004200 */
[C---:B------:R-:W-:Y:S05]  /*127a0*/  HMMA.16816.F32.BF16 R136, R168.reuse, R172, R28 ;  /* 0x000000aca888723c */ /* 0x040fea000004181c */
[----:B------:R-:W5:Y:S02]  /*127b0*/  LDSM.16.MT88.4 R20, [R232+0x15800] ;  /* 0x01580000e814783b */ /* 0x000f640000004200 */
[----:B------:R-:W-:Y:S02]  /*127c0*/  MOV R173, R135 ;  /* 0x0000008700ad7202 */ /* 0x000fe40000000f00 */
[C---:B------:R-:W-:Y:S03]  /*127d0*/  HMMA.16816.F32.BF16 R132, R168.reuse, R174, R32 ;  /* 0x000000aea884723c */ /* 0x040fe60000041820 */
[----:B------:R-:W-:Y:S01]  /*127e0*/  FADD.FTZ R0, R173, R209 ;  /* 0x000000d1ad007221 */ /* 0x000fe20000010000 */
[----:B------:R-:W5:Y:S02]  /*127f0*/  LDSM.16.MT88.4 R24, [R236+0x17800] ;  /* 0x01780000ec18783b */ /* 0x000f640000004200 */
[C---:B------:R-:W-:Y:S05]  /*12800*/  HMMA.16816.F32.BF16 R36, R168.reuse, R176, R36 ;  /* 0x000000b0a824723c */ /* 0x040fea0000041824 */
[----:B------:R-:W-:Y:S01]  /*12810*/  FADD.FTZ R0, R215, R0 ;  /* 0x00000000d7007221 */ /* 0x000fe20000010000 */
[C---:B------:R-:W-:Y:S01]  /*12820*/  HMMA.16816.F32.BF16 R40, R168.reuse, R178, R40 ;  /* 0x000000b2a828723c */ /* 0x040fe20000041828 */
[----:B------:R-:W5:Y:S04]  /*12830*/  LDSM.16.MT88.4 R28, [R234+0x17800] ;  /* 0x01780000ea1c783b */ /* 0x000f680000004200 */
[----:B------:R-:W-:Y:S01]  /*12840*/  FADD.FTZ R0, R213, R0 ;  /* 0x00000000d5007221 */ /* 0x000fe20000010000 */
[C---:B------:R-:W-:Y:S05]  /*12850*/  HMMA.16816.F32.BF16 R44, R168.reuse, R180, R44 ;  /* 0x000000b4a82c723c */ /* 0x040fea000004182c */
[----:B------:R-:W-:Y:S01]  /*12860*/  FADD.FTZ R0, R211, R0 ;  /* 0x00000000d3007221 */ /* 0x000fe20000010000 */
[C---:B------:R-:W-:Y:S05]  /*12870*/  HMMA.16816.F32.BF16 R48, R168.reuse, R182, R48 ;  /* 0x000000b6a830723c */ /* 0x040fea0000041830 */
[----:B------:R-:W-:Y:S01]  /*12880*/  FADD.FTZ R0, R201, R0 ;  /* 0x00000000c9007221 */ /* 0x000fe20000010000 */
[C---:B-1----:R-:W-:Y:S05]  /*12890*/  HMMA.16816.F32.BF16 R52, R168.reuse, R184, R52 ;  /* 0x000000b8a834723c */ /* 0x042fea0000041834 */
[----:B------:R-:W-:Y:S01]  /*128a0*/  FADD.FTZ R199, R199, R0 ;  /* 0x00000000c7c77221 */ /* 0x000fe20000010000 */
[C---:B------:R-:W-:Y:S05]  /*128b0*/  HMMA.16816.F32.BF16 R56, R168.reuse, R186, R56 ;  /* 0x000000baa838723c */ /* 0x040fea0000041838 */
[----:B------:R-:W-:Y:S01]  /*128c0*/  MOV R0, R3 ;  /* 0x0000000300007202 */ /* 0x000fe20000000f00 */
[C---:B------:R-:W-:Y:S05]  /*128d0*/  HMMA.16816.F32.BF16 R60, R168.reuse, R4, R60 ;  /* 0x00000004a83c723c */ /* 0x040fea000004183c */
[----:B------:R-:W-:Y:S01]  /*128e0*/  FADD.FTZ R166, R166, R199 ;  /* 0x000000c7a6a67221 */ /* 0x000fe20000010000 */
[C---:B------:R-:W-:Y:S01]  /*128f0*/  HMMA.16816.F32.BF16 R64, R168.reuse, R6, R64 ;  /* 0x00000006a840723c */ /* 0x040fe20000041840 */
[----:B------:R-:W1:Y:S04]  /*12900*/  LDSM.16.MT88.4 R4, [R233+0x17800] ;  /* 0x01780000e904783b */ /* 0x000e680000004200 */
[----:B------:R-:W-:Y:S01]  /*12910*/  FADD.FTZ R249, R165, R166 ;  /* 0x000000a6a5f97221 */ /* 0x000fe20000010000 */
[C---:B--2---:R-:W-:Y:S06]  /*12920*/  HMMA.16816.F32.BF16 R68, R168.reuse, R8, R68 ;  /* 0x00000008a844723c */ /* 0x044fec0000041844 */
[C---:B------:R-:W-:Y:S01]  /*12930*/  HMMA.16816.F32.BF16 R72, R168.reuse, R10, R72 ;  /* 0x0000000aa848723c */ /* 0x040fe20000041848 */
[----:B------:R-:W2:Y:S05]  /*12940*/  LDSM.16.MT88.4 R8, [R232+0x17800] ;  /* 0x01780000e808783b */ /* 0x000eaa0000004200 */
[C---:B---3--:R-:W-:Y:S06]  /*12950*/  HMMA.16816.F32.BF16 R76, R168.reuse, R12, R76 ;  /* 0x0000000ca84c723c */ /* 0x048fec000004184c */
[C---:B------:R-:W-:Y:S06]  /*12960*/  HMMA.16816.F32.BF16 R80, R168.reuse, R14, R80 ;  /* 0x0000000ea850723c */ /* 0x040fec0000041850 */
[C---:B----4-:R-:W-:Y:S06]  /*12970*/  HMMA.16816.F32.BF16 R84, R168.reuse, R16, R84 ;  /* 0x00000010a854723c */ /* 0x050fec0000041854 */
[C---:B------:R-:W-:Y:S06]  /*12980*/  HMMA.16816.F32.BF16 R88, R168.reuse, R18, R88 ;  /* 0x00000012a858723c */ /* 0x040fec0000041858 */
[C---:B-----5:R-:W-:Y:S06]  /*12990*/  HMMA.16816.F32.BF16 R92, R168.reuse, R20, R92 ;  /* 0x00000014a85c723c */ /* 0x060fec000004185c */
[C---:B------:R-:W-:Y:S06]  /*129a0*/  HMMA.16816.F32.BF16 R96, R168.reuse, R22, R96 ;  /* 0x00000016a860723c */ /* 0x040fec0000041860 */
[C---:B------:R-:W-:Y:S06]  /*129b0*/  HMMA.16816.F32.BF16 R100, R168.reuse, R24, R100 ;  /* 0x00000018a864723c */ /* 0x040fec0000041864 */
[C---:B------:R-:W-:Y:S06]  /*129c0*/  HMMA.16816.F32.BF16 R104, R168.reuse, R26, R104 ;  /* 0x0000001aa868723c */ /* 0x040fec0000041868 */
[C---:B------:R-:W-:Y:S06]  /*129d0*/  HMMA.16816.F32.BF16 R108, R168.reuse, R28, R108 ;  /* 0x0000001ca86c723c */ /* 0x040fec000004186c */
[C---:B------:R-:W-:Y:S06]  /*129e0*/  HMMA.16816.F32.BF16 R112, R168.reuse, R30, R112 ;  /* 0x0000001ea870723c */ /* 0x040fec0000041870 */
[C---:B-1----:R-:W-:Y:S06]  /*129f0*/  HMMA.16816.F32.BF16 R116, R168.reuse, R4, R116 ;  /* 0x00000004a874723c */ /* 0x042fec0000041874 */
[C---:B------:R-:W-:Y:S05]  /*12a00*/  HMMA.16816.F32.BF16 R120, R168.reuse, R6, R120 ;  /* 0x00000006a878723c */ /* 0x040fea0000041878 */
[----:B------:R-:W-:Y:S01]  /*12a10*/  FADD.FTZ R5, R167, R212 ;  /* 0x000000d4a7057221 */ /* 0x000fe20000010000 */
[C---:B--2---:R-:W-:Y:S05]  /*12a20*/  HMMA.16816.F32.BF16 R124, R168.reuse, R8, R124 ;  /* 0x00000008a87c723c */ /* 0x044fea000004187c */
[----:B------:R-:W-:Y:S01]  /*12a30*/  FADD.FTZ R5, R214, R5 ;  /* 0x00000005d6057221 */ /* 0x000fe20000010000 */
[----:B------:R-:W-:Y:S05]  /*12a40*/  HMMA.16816.F32.BF16 R128, R168, R10, R128 ;  /* 0x0000000aa880723c */ /* 0x000fea0000041880 */
[----:B------:R-:W-:Y:S01]  /*12a50*/  FADD.FTZ R5, R210, R5 ;  /* 0x00000005d2057221 */ /* 0x000fe20000010000 */
[----:B------:R-:W-:Y:S05]  /*12a60*/  MOV R167, R164 ;  /* 0x000000a400a77202 */ /* 0x000fea0000000f00 */
[----:B------:R-:W-:Y:S04]  /*12a70*/  FADD.FTZ R5, R206, R5 ;  /* 0x00000005ce057221 */ /* 0x000fe80000010000 */
[----:B------:R-:W-:Y:S04]  /*12a80*/  FADD.FTZ R5, R202, R5 ;  /* 0x00000005ca057221 */ /* 0x000fe80000010000 */
[----:B------:R-:W-:Y:S04]  /*12a90*/  FADD.FTZ R5, R198, R5 ;  /* 0x00000005c6057221 */ /* 0x000fe80000010000 */
[----:B------:R-:W-:Y:S01]  /*12aa0*/  FADD.FTZ R251, R194, R5 ;  /* 0x00000005c2fb7221 */ /* 0x000fe20000010000 */
[----:B------:R-:W-:Y:S06]  /*12ab0*/  @P0 BRA `(.L_x_1662) ;  /* 0xffffffb400c80947 */ /* 0x000fec000383ffff */
.L_x_1658:
        /* <DEDUP_REMOVED lines=316> */
.L_x_1664:
[----:B------:R-:W-:Y:S05]  /*13e80*/  BSYNC B0 ;  /* 0x0000000000007941 */ /* 0x000fea0003800000 */
.L_x_1663:
        /* <DEDUP_REMOVED lines=41> */
.L_x_1666:
[----:B------:R-:W-:Y:S05]  /*14120*/  BSYNC B0 ;  /* 0x0000000000007941 */ /* 0x000fea0003800000 */
.L_x_1665:
        /* <DEDUP_REMOVED lines=18> */
.L_x_1668:
[----:B------:R-:W-:Y:S05]  /*14250*/  BSYNC B0 ;  /* 0x0000000000007941 */ /* 0x000fea0003800000 */
.L_x_1667:
        /* <DEDUP_REMOVED lines=17> */
.L_x_1670:
[----:B------:R-:W-:Y:S05]  /*14370*/  BSYNC B0 ;  /* 0x0000000000007941 */ /* 0x000fea0003800000 */
.L_x_1669:
        /* <DEDUP_REMOVED lines=17> */
.L_x_1672:
[----:B------:R-:W-:Y:S05]  /*14490*/  BSYNC B0 ;  /* 0x0000000000007941 */ /* 0x000fea0003800000 */
.L_x_1671:
        /* <DEDUP_REMOVED lines=17> */
.L_x_1674:
[----:B------:R-:W-:Y:S05]  /*145b0*/  BSYNC B0 ;  /* 0x0000000000007941 */ /* 0x000fea0003800000 */
.L_x_1673:
        /* <DEDUP_REMOVED lines=17> */
.L_x_1676:
[----:B------:R-:W-:Y:S05]  /*146d0*/  BSYNC B0 ;  /* 0x0000000000007941 */ /* 0x000fea0003800000 */
.L_x_1675:
        /* <DEDUP_REMOVED lines=17> */
.L_x_1678:
[----:B------:R-:W-:Y:S05]  /*147f0*/  BSYNC B0 ;  /* 0x0000000000007941 */ /* 0x000fea0003800000 */
.L_x_1677:
        /* <DEDUP_REMOVED lines=14> */
.L_x_1679:
        /* <DEDUP_REMOVED lines=10> */
.L_x_4985:


//--------------------- .text._ZN5flash24flash_fwd_splitkv_kernelI23Flash_fwd_kernel_traitsILi256ELi64ELi64ELi4ELb0ELb0EN7cutlass10bfloat16_tE19Flash_kernel_traitsILi256ELi64ELi64ELi4ES3_EELb1ELb0ELb0ELb0ELb0ELb0ELb1ELb1EEEvNS_16Flash_fwd_paramsE --------------------------
	.section	.text._ZN5flash24flash_fwd_splitkv_kernelI23Flash_fwd_kernel_traitsILi256ELi64ELi64ELi4ELb0ELb0EN7cutlass10bfloat16_tE19Flash_kernel_traitsILi256ELi64ELi64ELi4ES3_EELb1ELb0ELb0ELb0ELb0ELb0ELb1ELb1EEEvNS_16Flash_fwd_paramsE,"ax",@progbits
	.align	128
        .global         _ZN5flash24flash_fwd_splitkv_kernelI23Flash_fwd_kernel_traitsILi256ELi64ELi64ELi4ELb0ELb0EN7cutlass10bfloat16_tE19Flash_kernel_traitsILi256ELi64ELi64ELi4ES3_EELb1ELb0ELb0ELb0ELb0ELb0ELb1ELb1EEEvNS_16Flash_fwd_paramsE
        .type           _ZN5flash24flash_fwd_splitkv_kernelI23Flash_fwd_kernel_traitsILi256ELi64ELi64ELi4ELb0ELb0EN7cutlass10bfloat16_tE19Flash_kernel_traitsILi256ELi64ELi64ELi4ES3_EELb1ELb0ELb0ELb0ELb0ELb0ELb1ELb1EEEvNS_16Flash_fwd_paramsE,@function
        .size           _ZN5flash24flash_fwd_splitkv_kernelI23Flash_fwd_kernel_traitsILi256ELi64ELi64ELi4ELb0ELb0EN7cutlass10bfloat16_tE19Flash_kernel_traitsILi256ELi64ELi64ELi4ES3_EELb1ELb0ELb0ELb0ELb0ELb0ELb1ELb1EEEvNS_16Flash_fwd_paramsE,(.L_x_4956 - _ZN5flash24flash_fwd_splitkv_kernelI23Flash_fwd_kernel_traitsILi256ELi64ELi64ELi4ELb0ELb0EN7cutlass10bfloat16_tE19Flash_kernel_traitsILi256ELi64ELi64ELi4ES3_EELb1ELb0ELb0ELb0ELb0ELb0ELb1ELb1EEEvNS_16Flash_fwd_paramsE)
        .other          _ZN5flash24flash_fwd_splitkv_kernelI23Flash_fwd_kernel_traitsILi256ELi64ELi64ELi4ELb0ELb0EN7cutlass10bfloat16_tE19Flash_kernel_traitsILi256ELi64ELi64ELi4ES3_EELb1ELb0ELb0ELb0ELb0ELb0ELb1ELb1EEEvNS_16Flash_fwd_paramsE,@"STO_CUDA_ENTRY STV_DEFAULT"
_ZN5flash24flash_fwd_splitkv_kernelI23Flash_fwd_kernel_traitsILi256ELi64ELi64ELi4ELb0ELb0EN7cutlass10bfloat16_tE19Flash_kernel_traitsILi256ELi64ELi64ELi4ES3_EELb1ELb0ELb0ELb0ELb0ELb0ELb1ELb1EEEvNS_16Flash_fwd_paramsE:
.text._ZN5flash24flash_fwd_splitkv_kernelI23Flash_fwd_kernel_traitsILi256ELi64ELi64ELi4ELb0ELb0EN7cutlass10bfloat16_tE19Flash_kernel_traitsILi256ELi64ELi64ELi4ES3_EELb1ELb0ELb0ELb0ELb0ELb0ELb1ELb1EEEvNS_16Flash_fwd_paramsE:
[----:B------:R-:W-:Y:S08]  /*0000*/  LDC R1, c[0x0][0x28] ;  /* 0x00000a00ff017b82 */ /* 0x000ff00000000800 */
[----:B------:R-:W1:Y:S01]  /*0010*/  LDC R0, c[0x0][0x270] ;  /* 0x00009c00ff007b82 */ /* 0x000e620000000800 */
[----:B------:R-:W2:Y:S01]  /*0020*/  S2R R239, SR_CTAID.X ;  /* 0x0000000000ef7919 */ /* 0x000ea20000002500 */
[----:B------:R-:W-:Y:S01]  /*0030*/  BSSY B4, `(.L_x_1680) ;  /* 0x000001b000047945 */ /* 0x000fe20003800000 */
[----:B------:R-:W-:-:S05]  /*0040*/  MOV R238, 0x1e0 ;  /* 0x000001e000ee7802 */ /* 0x000fca0000000f00 */
[----:B------:R-:W3:Y:S08]  /*0050*/  S2UR UR4, SR_CTAID.Z ;  /* 0x00000000000479c3 */ /* 0x000ef00000002700 */
[----:B------:R-:W4:Y:S01]  /*0060*/  S2UR UR8, SR_CTAID.Y ;  /* 0x00000000000879c3 */ /* 0x000f220000002600 */
[----:B-1----:R-:W1:Y:S01]  /*0070*/  I2F.U32.RP R2, R0 ;  /* 0x0000000000027306 */ /* 0x002e620000209000 */
[----:B------:R-:W-:-:S06]  /*0080*/  ISETP.NE.U32.AND P0, PT, R0, RZ, PT ;  /* 0x000000ff0000720c */ /* 0x000fcc0003f05070 */
[----:B------:R-:W2:Y:S01]  /*0090*/  LDC.64 R18, c[0x0][0x198] ;  /* 0x00006600ff127b82 */ /* 0x000ea20000000a00 */
[----:B-1----:R-:W1:Y:S02]  /*00a0*/  MUFU.RCP R2, R2 ;  /* 0x0000000200027308 */ /* 0x002e640000001000 */
[----:B-1----:R-:W-:-:S06]  /*00b0*/  VIADD R2, R2, 0xffffffe ;  /* 0x0ffffffe02027836 */ /* 0x002fcc0000000000 */
[----:B------:R-:W1:Y:S02]  /*00c0*/  F2I.FTZ.U32.TRUNC.NTZ R3, R2 ;  /* 0x0000000200037305 */ /* 0x000e64000021f000 */
[----:B-1----:R-:W-:-:S04]  /*00d0*/  IMAD.MOV R2, RZ, RZ, -R3 ;  /* 0x000000ffff027224 */ /* 0x002fc800078e0a03 */
[----:B------:R-:W-:Y:S01]  /*00e0*/  IMAD R4, R2, R0, RZ ;  /* 0x0000000002047224 */ /* 0x000fe200078e02ff */
[----:B------:R-:W-:-:S05]  /*00f0*/  MOV R2, RZ ;  /* 0x000000ff00027202 */ /* 0x000fca0000000f00 */
[----:B------:R-:W-:-:S06]  /*0100*/  IMAD.HI.U32 R4, R3, R4, R2 ;  /* 0x0000000403047227 */ /* 0x000fcc00078e0002 */
[----:B---3--:R-:W-:Y:S02]  /*0110*/  IMAD.HI.U32 R242, R4, UR4, RZ ;  /* 0x0000000404f27c27 */ /* 0x008fe4000f8e00ff */
[----:B------:R-:W1:Y:S02]  /*0120*/  LDC R4, c[0x0][0x10] ;  /* 0x00000400ff047b82 */ /* 0x000e640000000800 */
[----:B------:R-:W-:-:S04]  /*0130*/  IMAD.MOV R2, RZ, RZ, -R242 ;  /* 0x000000ffff027224 */ /* 0x000fc800078e0af2 */
[----:B------:R-:W-:-:S05]  /*0140*/  IMAD R2, R0, R2, UR4 ;  /* 0x0000000400027e24 */ /* 0x000fca000f8e0202 */
[----:B------:R-:W-:-:S13]  /*0150*/  ISETP.GE.U32.AND P2, PT, R2, R0, PT ;  /* 0x000000000200720c */ /* 0x000fda0003f46070 */
[----:B------:R-:W-:Y:S01]  /*0160*/  @P2 IADD3 R2, R2, -R0, RZ ;  /* 0x8000000002022210 */ /* 0x000fe20007ffe0ff */
[----:B------:R-:W-:-:S03]  /*0170*/  @P2 VIADD R242, R242, 0x1 ;  /* 0x00000001f2f22836 */ /* 0x000fc60000000000 */
[----:B------:R-:W-:-:S13]  /*0180*/  ISETP.GE.U32.AND P1, PT, R2, R0, PT ;  /* 0x000000000200720c */ /* 0x000fda0003f26070 */
[----:B------:R-:W-:Y:S02]  /*0190*/  @P1 IADD3 R242, R242, 0x1, RZ ;  /* 0x00000001f2f21810 */ /* 0x000fe40007ffe0ff */
[----:B------:R-:W-:-:S04]  /*01a0*/  @!P0 LOP3.LUT R242, RZ, R0, RZ, 0x33, !PT ;  /* 0x00000000fff28212 */ /* 0x000fc800078e33ff */
[----:B------:R-:W-:-:S05]  /*01b0*/  IADD3 R241, -R242, RZ, RZ ;  /* 0x000000fff2f17210 */ /* 0x000fca0007ffe1ff */
[----:B-12-4-:R-:W-:Y:S02]  /*01c0*/  IMAD R241, R0, R241, UR4 ;  /* 0x0000000400f17e24 */ /* 0x016fe4000f8e02f1 */
[----:B------:R-:W-:Y:S05]  /*01d0*/  CALL.REL.NOINC `($_ZN5flash24flash_fwd_splitkv_kernelI23Flash_fwd_kernel_traitsILi256ELi64ELi64ELi4ELb0ELb0EN7cutlass10bfloat16_tE19Flash_kernel_traitsILi256ELi64ELi64ELi4ES3_EELb1ELb0ELb0ELb0ELb0ELb0ELb1ELb1EEEvNS_16Flash_fwd_paramsE$_ZN5flash30compute_attn_1rowblock_splitkvI23Flash_fwd_kernel_traitsILi256ELi64ELi64ELi4ELb0ELb0EN7cutlass10bfloat16_tE19Flash_kernel_traitsILi256ELi64ELi64ELi4ES3_EELb1ELb0ELb0ELb0ELb0ELb0ELb1ELb1ENS_16Flash_fwd_paramsEEEvRKT8_iiiii) ;  /* 0x0000000000087944 */ /* 0x000fea0003c00000 */
[----:B------:R-:W-:Y:S05]  /*01e0*/  BSYNC B4 ;  /* 0x0000000000047941 */ /* 0x000fea0003800000 */
.L_x_1680:
[----:B------:R-:W-:Y:S05]  /*01f0*/  EXIT ;  /* 0x000000000000794d */ /* 0x000fea0003800000 */
        .type           $_ZN5flash24flash_fwd_splitkv_kernelI23Flash_fwd_kernel_traitsILi256ELi64ELi64ELi4ELb0ELb0EN7cutlass10bfloat16_tE19Flash_kernel_traitsILi256ELi64ELi64ELi4ES3_EELb1ELb0ELb0ELb0ELb0ELb0ELb1ELb1EEEvNS_16Flash_fwd_paramsE$_ZN5flash30compute_attn_1rowblock_splitkvI23Flash_fwd_kernel_traitsILi256ELi64ELi64ELi4ELb0ELb0EN7cutlass10bfloat16_tE19Flash_kernel_traitsILi256ELi64ELi64ELi4ES3_EELb1ELb0ELb0ELb0ELb0ELb0ELb1ELb1ENS_16Flash_fwd_paramsEEEvRKT8_iiiii,@function
        .size           $_ZN5flash24flash_fwd_splitkv_kernelI23Flash_fwd_kernel_traitsILi256ELi64ELi64ELi4ELb0ELb0EN7cutlass10bfloat16_tE19Flash_kernel_traitsILi256ELi64ELi64ELi4ES3_EELb1ELb0ELb0ELb0ELb0ELb0ELb1ELb1EEEvNS_16Flash_fwd_paramsE$_ZN5flash30compute_attn_1rowblock_splitkvI23Flash_fwd_kernel_traitsILi256ELi64ELi64ELi4ELb0ELb0EN7cutlass10bfloat16_tE19Flash_kernel_traitsILi256ELi64ELi64ELi4ES3_EELb1ELb0ELb0ELb0ELb0ELb0ELb1ELb1ENS_16Flash_fwd_paramsEEEvRKT8_iiiii,(.L_x_4956 - $_ZN5flash24flash_fwd_splitkv_kernelI23Flash_fwd_kernel_traitsILi256ELi64ELi64ELi4ELb0ELb0EN7cutlass10bfloat16_tE19Flash_kernel_traitsILi256ELi64ELi64ELi4ES3_EELb1ELb0ELb0ELb0ELb0ELb0ELb1ELb1EEEvNS_16Flash_fwd_paramsE$_ZN5flash30compute_attn_1rowblock_splitkvI23Flash_fwd_kernel_traitsILi256ELi64ELi64ELi4ELb0ELb0EN7cutlass10bfloat16_tE19Flash_kernel_traitsILi256ELi64ELi64ELi4ES3_EELb1ELb0ELb0ELb0ELb0ELb0ELb1ELb1ENS_16Flash_fwd_paramsEEEvRKT8_iiiii)
$_ZN5flash24flash_fwd_splitkv_kernelI23Flash_fwd_kernel_traitsILi256ELi64ELi64ELi4ELb0ELb0EN7cutlass10bfloat16_tE19Flash_kernel_traitsILi256ELi64ELi64ELi4ES3_EELb1ELb0ELb0ELb0ELb0ELb0ELb1ELb1EEEvNS_16Flash_fwd_paramsE$_ZN5flash30compute_attn_1rowblock_splitkvI23Flash_fwd_kernel_traitsILi256ELi64ELi64ELi4ELb0ELb0EN7cutlass10bfloat16_tE19Flash_kernel_traitsILi256ELi64ELi64ELi4ES3_EELb1ELb0ELb0ELb0ELb0ELb0ELb1ELb1ENS_16Flash_fwd_paramsEEEvRKT8_iiiii:
        /* <DEDUP_REMOVED lines=17> */
[----:B--2---:R-:W-:-:S06]  /*0310*/  @P0 IADD3 R240, R240, -R7, RZ ;  /* 0x80000007f0f00210 */ /* 0x004fcc0007ffe0ff */
        /* <DEDUP_REMOVED lines=9> */
.L_x_1682:
[----:B------:R-:W-:Y:S05]  /*03b0*/  BSYNC B0 ;  /* 0x0000000000007941 */ /* 0x000fea0003800000 */
.L_x_1681:
        /* <DEDUP_REMOVED lines=8> */
.L_x_1684:
[----:B------:R2:W5:Y:S02]  /*0440*/  LD.E R61, desc[UR6][R18.64+0xb8] ;  /* 0x0000b806123d7980 */ /* 0x000564000c101900 */
.L_x_1685:
[----:B------:R-:W-:Y:S05]  /*0450*/  BSYNC B0 ;  /* 0x0000000000007941 */ /* 0x000fea0003800000 */
.L_x_1683:
        /* <DEDUP_REMOVED lines=10> */
.L_x_1687:
[----:B------:R-:W3:Y:S01]  /*0500*/  LD.E.64 R2, desc[UR6][R18.64+0x108] ;  /* 0x0001080612027980 */ /* 0x000ee2000c101b00 */
[----:B------:R-:W-:Y:S01]  /*0510*/  BSSY B0, `(.L_x_1689) ;  /* 0x0000006000007945 */ /* 0x000fe20003800000 */
[----:B------:R-:W-:Y:S01]  /*0520*/  IMAD.MOV.U32 R56, RZ, RZ, RZ ;  /* 0x000000ffff387224 */ /* 0x000fe200078e00ff */
[----:B---3--:R-:W-:-:S04]  /*0530*/  ISETP.NE.U32.AND P0, PT, R2, RZ, PT ;  /* 0x000000ff0200720c */ /* 0x008fc80003f05070 */
[----:B------:R-:W-:-:S13]  /*0540*/  ISETP.NE.AND.EX P0, PT, R3, RZ, PT, P0 ;  /* 0x000000ff0300720c */ /* 0x000fda0003f05300 */
[----:B------:R-:W-:Y:S05]  /*0550*/  @!P0 BRA `(.L_x_1690) ;  /* 0x0000000000048947 */ /* 0x000fea0003800000 */
[----:B------:R1:W5:Y:S02]  /*0560*/  LD.E R56, desc[UR6][R18.64+0xbc] ;  /* 0x0000bc0612387980 */ /* 0x000364000c101900 */
.L_x_1690:
[----:B------:R-:W-:Y:S05]  /*0570*/  BSYNC B0 ;  /* 0x0000000000007941 */ /* 0x000fea0003800000 */
.L_x_1689:
[----:B-----5:R-:W-:Y:S02]  /*0580*/  IADD3 R56, R61, R56, RZ ;  /* 0x000000383d387210 */ /* 0x020fe40007ffe0ff */
.L_x_1688:
[----:B------:R-:W-:Y:S05]  /*0590*/  BSYNC B1 ;  /* 0x0000000000017941 */ /* 0x000fea0003800000 */
.L_x_1686:
[----:B------:R-:W-:Y:S01]  /*05a0*/  IMAD.SHL.U32 R55, R239, 0x40, RZ ;  /* 0x00000040ef377824 */ /* 0x000fe200078e00ff */
[----:B------:R-:W-:Y:S01]  /*05b0*/  MOV R2, R238 ;  /* 0x000000ee00027202 */ /* 0x000fe20000000f00 */
[----:B------:R-:W-:-:S03]  /*05c0*/  IMAD.MOV.U32 R3, RZ, RZ, 0x0 ;  /* 0x00000000ff037424 */ /* 0x000fc600078e00ff */
[----:B------:R-:W-:-:S13]  /*05d0*/  ISETP.GT.AND P0, PT, R240, R55, PT ;  /* 0x00000037f000720c */ /* 0x000fda0003f04270 */
[----:B-12---:R-:W-:Y:S05]  /*05e0*/  @!P0 RET.REL.NODEC R2 `(_ZN5flash24flash_fwd_splitkv_kernelI23Flash_fwd_kernel_traitsILi256ELi64ELi64ELi4ELb0ELb0EN7cutlass10bfloat16_tE19Flash_kernel_traitsILi256ELi64ELi64ELi4ES3_EELb1ELb0ELb0ELb0ELb0ELb0ELb1ELb1EEEvNS_16Flash_fwd_paramsE) ;  /* 0xfffffff802848950 */ /* 0x006fea0003c3ffff */
[----:B------:R-:W2:Y:S04]  /*05f0*/  LD.E R0, desc[UR6][R18.64+0xb8] ;  /* 0x0000b80612007980 */ /* 0x000ea8000c101900 */
[----:B------:R-:W3:Y:S01]  /*0600*/  LD.E R5, desc[UR6][R18.64+0x188] ;  /* 0x0001880612057980 */ /* 0x000ee2000c101900 */
[----:B------:R-:W-:Y:S01]  /*0610*/  IABS R3, R4 ;  /* 0x0000000400037213 */ /* 0x000fe20000000000 */
[----:B------:R-:W1:Y:S03]  /*0620*/  S2R R52, SR_TID.X ;  /* 0x0000000000347919 */ /* 0x000e660000002100 */
[----:B------:R-:W4:Y:S08]  /*0630*/  I2F.RP R10, R3 ;  /* 0x00000003000a7306 */ /* 0x000f300000209400 */
[----:B----4-:R-:W4:Y:S02]  /*0640*/  MUFU.RCP R10, R10 ;  /* 0x0000000a000a7308 */ /* 0x010f240000001000 */
[----:B----4-:R-:W-:-:S06]  /*0650*/  VIADD R10, R10, 0xffffffe ;  /* 0x0ffffffe0a0a7836 */ /* 0x010fcc0000000000 */
[----:B------:R-:W4:Y:S02]  /*0660*/  F2I.FTZ.U32.TRUNC.NTZ R11, R10 ;  /* 0x0000000a000b7305 */ /* 0x000f24000021f000 */
[----:B----4-:R-:W-:Y:S02]  /*0670*/  IMAD.MOV R6, RZ, RZ, -R11 ;  /* 0x000000ffff067224 */ /* 0x010fe400078e0a0b */
[----:B------:R-:W-:Y:S02]  /*0680*/  IMAD.MOV.U32 R10, RZ, RZ, RZ ;  /* 0x000000ffff0a7224 */ /* 0x000fe400078e00ff */
[----:B------:R-:W-:-:S04]  /*0690*/  IMAD R6, R6, R3, RZ ;  /* 0x0000000306067224 */ /* 0x000fc800078e02ff */
[----:B------:R-:W-:-:S04]  /*06a0*/  IMAD.HI.U32 R6, R11, R6, R10 ;  /* 0x000000060b067227 */ /* 0x000fc800078e000a */
[----:B--2---:R-:W-:-:S05]  /*06b0*/  VIADD R0, R0, 0x3f ;  /* 0x0000003f00007836 */ /* 0x004fca0000000000 */
[----:B------:R-:W-:-:S04]  /*06c0*/  SHF.R.S32.HI R8, RZ, 0x1f, R0 ;  /* 0x0000001fff087819 */ /* 0x000fc80000011400 */
[----:B------:R-:W-:Y:S02]  /*06d0*/  LEA.HI R8, R8, R0, RZ, 0x6 ;  /* 0x0000000008087211 */ /* 0x000fe400078f30ff */
[-C--:B------:R-:W-:Y:S02]  /*06e0*/  IABS R0, R4.reuse ;  /* 0x0000000400007213 */ /* 0x080fe40000000000 */
[----:B------:R-:W-:-:S03]  /*06f0*/  LEA.HI.SX32 R8, R8, R4, 0x1a ;  /* 0x0000000408087211 */ /* 0x000fc600078fd2ff */
[----:B------:R-:W-:Y:S02]  /*0700*/  IMAD.MOV R0, RZ, RZ, -R0 ;  /* 0x000000ffff007224 */ /* 0x000fe400078e0a00 */
[----:B------:R-:W-:-:S05]  /*0710*/  VIADD R8, R8, 0xffffffff ;  /* 0xffffffff08087836 */ /* 0x000fca0000000000 */
[----:B------:R-:W-:Y:S02]  /*0720*/  IABS R2, R8 ;  /* 0x0000000800027213 */ /* 0x000fe40000000000 */
[----:B------:R-:W-:-:S03]  /*0730*/  LOP3.LUT R8, R8, R4, RZ, 0x3c, !PT ;  /* 0x0000000408087212 */ /* 0x000fc600078e3cff */
[----:B------:R-:W-:Y:S01]  /*0740*/  IMAD.HI.U32 R6, R6, R2, RZ ;  /* 0x0000000206067227 */ /* 0x000fe200078e00ff */
[----:B------:R-:W-:-:S03]  /*0750*/  ISETP.GE.AND P0, PT, R8, RZ, PT ;  /* 0x000000ff0800720c */ /* 0x000fc60003f06270 */
[----:B------:R-:W-:Y:S01]  /*0760*/  IMAD R0, R6, R0, R2 ;  /* 0x0000000006007224 */ /* 0x000fe200078e0202 */
[----:B------:R-:W-:-:S04]  /*0770*/  IADD3 R2, -R240, 0x7f, R55 ;  /* 0x0000007ff0027810 */ /* 0x000fc80007ffe137 */
[----:B------:R-:W-:Y:S02]  /*0780*/  ISETP.GT.U32.AND P1, PT, R3, R0, PT ;  /* 0x000000000300720c */ /* 0x000fe40003f24070 */
[----:B---3--:R-:W-:-:S11]  /*0790*/  IADD3 R5, R5, R2, R56 ;  /* 0x0000000205057210 */ /* 0x008fd60007ffe038 */
[----:B------:R-:W-:Y:S02]  /*07a0*/  @!P1 IMAD.IADD R0, R0, 0x1, -R3 ;  /* 0x0000000100009824 */ /* 0x000fe400078e0a03 */
[----:B------:R-:W-:Y:S01]  /*07b0*/  @!P1 VIADD R6, R6, 0x1 ;  /* 0x0000000106069836 */ /* 0x000fe20000000000 */
[----:B------:R-:W-:Y:S02]  /*07c0*/  ISETP.NE.AND P1, PT, R4, RZ, PT ;  /* 0x000000ff0400720c */ /* 0x000fe40003f25270 */
[----:B------:R-:W-:Y:S01]  /*07d0*/  ISETP.GE.U32.AND P2, PT, R0, R3, PT ;  /* 0x000000030000720c */ /* 0x000fe20003f46070 */
[----:B------:R-:W-:Y:S01]  /*07e0*/  VIADD R0, R56, 0x3f ;  /* 0x0000003f38007836 */ /* 0x000fe20000000000 */
[----:B------:R-:W-:-:S04]  /*07f0*/  SHF.R.S32.HI R3, RZ, 0x1f, R5 ;  /* 0x0000001fff037819 */ /* 0x000fc80000011405 */
[----:B------:R-:W-:Y:S02]  /*0800*/  SHF.R.S32.HI R2, RZ, 0x1f, R0 ;  /* 0x0000001fff027819 */ /* 0x000fe40000011400 */
[----:B------:R-:W-:Y:S02]  /*0810*/  LEA.HI R3, R3, R5, RZ, 0x6 ;  /* 0x0000000503037211 */ /* 0x000fe400078f30ff */
[----:B------:R-:W-:Y:S02]  /*0820*/  LEA.HI R2, R2, R0, RZ, 0x6 ;  /* 0x0000000002027211 */ /* 0x000fe400078f30ff */
[----:B------:R-:W-:Y:S01]  /*0830*/  SHF.R.S32.HI R3, RZ, 0x6, R3 ;  /* 0x00000006ff037819 */ /* 0x000fe20000011403 */
[----:B------:R-:W-:Y:S01]  /*0840*/  @P2 VIADD R6, R6, 0x1 ;  /* 0x0000000106062836 */ /* 0x000fe20000000000 */
[----:B------:R-:W-:-:S03]  /*0850*/  SHF.R.S32.HI R2, RZ, 0x6, R2 ;  /* 0x00000006ff027819 */ /* 0x000fc60000011402 */
[----:B------:R-:W-:Y:S01]  /*0860*/  @!P0 IMAD.MOV R6, RZ, RZ, -R6 ;  /* 0x000000ffff068224 */ /* 0x000fe200078e0a06 */
[----:B------:R-:W-:-:S05]  /*0870*/  @!P1 LOP3.LUT R6, RZ, R4, RZ, 0x33, !PT ;  /* 0x00000004ff069212 */ /* 0x000fca00078e33ff */
[----:B------:R-:W-:-:S05]  /*0880*/  IMAD R235, R6, UR8, RZ ;  /* 0x0000000806eb7c24 */ /* 0x000fca000f8e02ff */
[----:B------:R-:W-:-:S04]  /*0890*/  VIADDMNMX R2, R235, R6, R2, PT ;  /* 0x00000006eb027246 */ /* 0x000fc80003800102 */
[----:B------:R-:W-:-:S04]  /*08a0*/  VIMNMX R165, R2, R3, PT ;  /* 0x0000000302a57248 */ /* 0x000fc80003fe0100 */
[----:B------:R-:W-:-:S13]  /*08b0*/  ISETP.GE.AND P0, PT, R235, R165, PT ;  /* 0x000000a5eb00720c */ /* 0x000fda0003f06270 */
[----:B-1----:R-:W-:Y:S05]  /*08c0*/  @!P0 BRA `(.L_x_1691) ;  /* 0x0000000800908947 */ /* 0x002fea0003800000 */
[----:B------:R-:W2:Y:S04]  /*08d0*/  LD.E.64 R2, desc[UR6][R18.64+0xb0] ;  /* 0x0000b00612027980 */ /* 0x000ea8000c101b00 */
[----:B------:R-:W3:Y:S04]  /*08e0*/  LD.E R4, desc[UR6][R18.64+0x60] ;  /* 0x0000600612047980 */ /* 0x000ee8000c101900 */
[----:B------:R-:W4:Y:S04]  /*08f0*/  LD.E R0, desc[UR6][R18.64+0xcc] ;  /* 0x0000cc0612007980 */ /* 0x000f28000c101900 */
[----:B------:R-:W4:Y:S04]  /*0900*/  LD.E.64 R6, desc[UR6][R18.64+0x78] ;  /* 0x0000780612067980 */ /* 0x000f28000c101b00 */
[----:B------:R-:W4:Y:S04]  /*0910*/  LD.E.64 R10, desc[UR6][R18.64+0xa8] ;  /* 0x0000a806120a7980 */ /* 0x000f28000c101b00 */
[----:B------:R1:W5:Y:S01]  /*0920*/  LD.E R18, desc[UR6][R18.64+0xc0] ;  /* 0x0000c00612127980 */ /* 0x000362000c101900 */
[----:B------:R-:W-:Y:S01]  /*0930*/  SHF.R.S32.HI R8, RZ, 0x1f, R52 ;  /* 0x0000001fff087819 */ /* 0x000fe20000011434 */
[----:B------:R-:W-:Y:S03]  /*0940*/  BSSY B0, `(.L_x_1692) ;  /* 0x000002c000007945 */ /* 0x000fe60003800000 */
[----:B------:R-:W-:-:S04]  /*0950*/  LEA.HI R8, R8, R52, RZ, 0x4 ;  /* 0x0000003408087211 */ /* 0x000fc800078f20ff */
[----:B------:R-:W-:Y:S02]  /*0960*/  LOP3.LUT R5, R8, 0xfffffff0, RZ, 0xc0, !PT ;  /* 0xfffffff008057812 */ /* 0x000fe400078ec0ff */
[----:B------:R-:W-:-:S03]  /*0970*/  SHF.R.S32.HI R8, RZ, 0x4, R8 ;  /* 0x00000004ff087819 */ /* 0x000fc60000011408 */
[----:B------:R-:W-:-:S04]  /*0980*/  IMAD.IADD R5, R52, 0x1, -R5 ;  /* 0x0000000134057824 */ /* 0x000fc800078e0a05 */
[C---:B------:R-:W-:Y:S01]  /*0990*/  IMAD.SHL.U32 R12, R5.reuse, 0x4, RZ ;  /* 0x00000004050c7824 */ /* 0x040fe200078e00ff */
[----:B------:R-:W-:-:S04]  /*09a0*/  ISETP.NE.AND P6, PT, R5, RZ, PT ;  /* 0x000000ff0500720c */ /* 0x000fc80003fc5270 */
[----:B------:R-:W-:-:S03]  /*09b0*/  SHF.R.S32.HI R13, RZ, 0x1f, R12 ;  /* 0x0000001fff0d7819 */ /* 0x000fc6000001140c */
[----:B------:R-:W-:-:S04]  /*09c0*/  IMAD.WIDE R14, R8, 0x100, R12 ;  /* 0x00000100080e7825 */ /* 0x000fc800078e020c */
[----:B--2---:R-:W-:-:S04]  /*09d0*/  IMAD R2, R2, UR8, R242 ;  /* 0x0000000802027c24 */ /* 0x004fc8000f8e02f2 */
[----:B---3--:R-:W-:Y:S02]  /*09e0*/  IMAD R2, R2, R4, R241 ;  /* 0x0000000402027224 */ /* 0x008fe400078e02f1 */
[----:B------:R-:W-:Y:S02]  /*09f0*/  VIADD R4, R8, 0x8 ;  /* 0x0000000808047836 */ /* 0x000fe40000000000 */
[--C-:B------:R-:W-:Y:S02]  /*0a00*/  IMAD R3, R3, R2, R55.reuse ;  /* 0x0000000203037224 */ /* 0x100fe400078e0237 */
[----:B------:R-:W-:Y:S02]  /*0a10*/  IMAD.IADD R55, R240, 0x1, -R55 ;  /* 0x00000001f0377824 */ /* 0x000fe400078e0a37 */
[----:B----4-:R-:W-:Y:S01]  /*0a20*/  IMAD R0, R3, R0, RZ ;  /* 0x0000000003007224 */ /* 0x010fe200078e02ff */
[----:B------:R-:W-:Y:S02]  /*0a30*/  SHF.R.S32.HI R5, RZ, 0x1f, R3 ;  /* 0x0000001fff057819 */ /* 0x000fe40000011403 */
[----:B------:R-:W-:-:S02]  /*0a40*/  ISETP.GE.AND P2, PT, R8, R55, PT ;  /* 0x000000370800720c */ /* 0x000fc40003f46270 */
[----:B------:R-:W-:Y:S02]  /*0a50*/  IADD3 R2, P0, R0, R14, RZ ;  /* 0x0000000e00027210 */ /* 0x000fe40007f1e0ff */
[----:B------:R-:W-:Y:S02]  /*0a60*/  ISETP.GE.AND P5, PT, R4, R55, PT ;  /* 0x000000370400720c */ /* 0x000fe40003fa6270 */
[----:B------:R-:W-:Y:S02]  /*0a70*/  LEA.HI.X.SX32 R0, R0, R15, 0x1, P0 ;  /* 0x0000000f00007211 */ /* 0x000fe400000f0eff */
[C---:B------:R-:W-:Y:S02]  /*0a80*/  LEA R6, P1, R2.reuse, R6, 0x2 ;  /* 0x0000000602067211 */ /* 0x040fe400078210ff */
[----:B------:R-:W-:Y:S02]  /*0a90*/  IADD3 R3, P0, R3, R8, RZ ;  /* 0x0000000803037210 */ /* 0x000fe40007f1e0ff */
[----:B------:R-:W-:Y:S01]  /*0aa0*/  LEA.HI.X R7, R2, R7, R0, 0x2, P1 ;  /* 0x0000000702077211 */ /* 0x000fe200008f1400 */
[C---:B------:R-:W-:Y:S01]  /*0ab0*/  VIADD R2, R8.reuse, 0x10 ;  /* 0x0000001008027836 */ /* 0x040fe20000000000 */
[C---:B------:R-:W-:Y:S01]  /*0ac0*/  LEA.HI.X.SX32 R5, R8.reuse, R5, 0x1, P0 ;  /* 0x0000000508057211 */ /* 0x040fe200000f0eff */
[----:B------:R-:W-:Y:S01]  /*0ad0*/  VIADD R0, R8, 0x18 ;  /* 0x0000001808007836 */ /* 0x000fe20000000000 */
[----:B------:R-:W-:-:S02]  /*0ae0*/  LEA R10, P1, R3, R10, 0x2 ;  /* 0x0000000a030a7211 */ /* 0x000fc400078210ff */
[-C--:B------:R-:W-:Y:S01]  /*0af0*/  ISETP.GE.OR P4, PT, R4, R55.reuse, P6 ;  /* 0x000000370400720c */ /* 0x080fe20003786670 */
[----:B------:R-:W-:Y:S01]  /*0b00*/  VIADD R4, R12, 0x40 ;  /* 0x000000400c047836 */ /* 0x000fe20000000000 */
[CC--:B------:R-:W-:Y:S02]  /*0b10*/  ISETP.GE.AND P0, PT, R2.reuse, R55.reuse, PT ;  /* 0x000000370200720c */ /* 0x0c0fe40003f06270 */
[----:B------:R-:W-:Y:S01]  /*0b20*/  ISETP.GE.OR P3, PT, R2, R55, P6 ;  /* 0x000000370200720c */ /* 0x000fe20003766670 */
[C---:B------:R-:W-:Y:S01]  /*0b30*/  VIADD R2, R12.reuse, 0xc0 ;  /* 0x000000c00c027836 */ /* 0x040fe20000000000 */
[----:B------:R-:W-:Y:S01]  /*0b40*/  LEA.HI.X R11, R3, R11, R5, 0x2, P1 ;  /* 0x0000000b030b7211 */ /* 0x000fe200008f1405 */
[----:B------:R-:W-:Y:S01]  /*0b50*/  VIADD R3, R12, 0x80 ;  /* 0x000000800c037836 */ /* 0x000fe20000000000 */
[----:B------:R-:W-:Y:S01]  /*0b60*/  ISETP.GE.AND P1, PT, R0, R55, PT ;  /* 0x000000370000720c */ /* 0x000fe20003f26270 */
[----:B-1----:R-:W-:-:S12]  /*0b70*/  @P2 BRA `(.L_x_1693) ;  /* 0x0000000000202947 */ /* 0x002fd80003800000 */
[----:B-----5:R-:W-:-:S13]  /*0b80*/  ISETP.GE.AND P2, PT, R12, R18, PT ;  /* 0x000000120c00720c */ /* 0x020fda0003f46270 */
[----:B------:R1:W-:Y:S01]  /*0b90*/  @!P2 ST.E.128 desc[UR6][R6.64], RZ ;  /* 0x000000ff0600a985 */ /* 0x0003e2000c101d06 */
[----:B------:R-:W-:-:S13]  /*0ba0*/  ISETP.GE.AND P2, PT, R4, R18, PT ;  /* 0x000000120400720c */ /* 0x000fda0003f46270 */
[----:B------:R1:W-:Y:S01]  /*0bb0*/  @!P2 ST.E.128 desc[UR6][R6.64+0x100], RZ ;  /* 0x000100ff0600a985 */ /* 0x0003e2000c101d06 */
[----:B------:R-:W-:-:S13]  /*0bc0*/  ISETP.GE.AND P2, PT, R3, R18, PT ;  /* 0x000000120300720c */ /* 0x000fda0003f46270 */
[----:B------:R1:W-:Y:S01]  /*0bd0*/  @!P2 ST.E.128 desc[UR6][R6.64+0x200], RZ ;  /* 0x000200ff0600a985 */ /* 0x0003e2000c101d06 */
[----:B------:R-:W-:-:S13]  /*0be0*/  ISETP.GE.AND P2, PT, R2, R18, PT ;  /* 0x000000120200720c */ /* 0x000fda0003f46270 */
[----:B------:R1:W-:Y:S02]  /*0bf0*/  @!P2 ST.E.128 desc[UR6][R6.64+0x300], RZ ;  /* 0x000300ff0600a985 */ /* 0x0003e4000c101d06 */
.L_x_1693:
[----:B------:R-:W-:Y:S05]  /*0c00*/  BSYNC B0 ;  /* 0x0000000000007941 */ /* 0x000fea0003800000 */
.L_x_1692:
[----:B------:R-:W-:Y:S01]  /*0c10*/  BSSY B0, `(.L_x_1694) ;  /* 0x000000c000007945 */ /* 0x000fe20003800000 */
[----:B------:R-:W-:Y:S02]  /*0c20*/  ISETP.GE.OR P2, PT, R0, R55, P6 ;  /* 0x000000370000720c */ /* 0x000fe40003746670 */
[----:B------:R-:W-:Y:S01]  /*0c30*/  IADD3 R9, R8, 0x20, RZ ;  /* 0x0000002008097810 */ /* 0x000fe20007ffe0ff */
[----:B------:R-:W-:Y:S05]  /*0c40*/  @P5 BRA `(.L_x_1695) ;  /* 0x0000000000205947 */ /* 0x000fea0003800000 */
        /* <DEDUP_REMOVED lines=8> */
.L_x_1695:
[----:B------:R-:W-:Y:S05]  /*0cd0*/  BSYNC B0 ;  /* 0x0000000000007941 */ /* 0x000fea0003800000 */
.L_x_1694:
[----:B------:R-:W-:Y:S01]  /*0ce0*/  BSSY B0, `(.L_x_1696) ;  /* 0x000000c000007945 */ /* 0x000fe20003800000 */
[----:B------:R-:W-:Y:S02]  /*0cf0*/  ISETP.GE.AND P5, PT, R9, R55, PT ;  /* 0x000000370900720c */ /* 0x000fe40003fa6270 */
        /* <DEDUP_REMOVED lines=10> */
.L_x_1697:
[----:B------:R-:W-:Y:S05]  /*0da0*/  BSYNC B0 ;  /* 0x0000000000007941 */ /* 0x000fea0003800000 */
.L_x_1696:
        /* <DEDUP_REMOVED lines=12> */
.L_x_1699:
[----:B------:R-:W-:Y:S05]  /*0e70*/  BSYNC B0 ;  /* 0x0000000000007941 */ /* 0x000fea0003800000 */
.L_x_1698:
[----:B------:R-:W-:Y:S01]  /*0e80*/  BSSY B0, `(.L_x_1700) ;  /* 0x000000b000007945 */ /* 0x000fe20003800000 */
[----:B------:R-:W-:-:S03]  /*0e90*/  ISETP.GE.AND P1, PT, R0, R55, PT ;  /* 0x000000370000720c */ /* 0x000fc60003f26270 */
[----:B------:R-:W-:Y:S10]  /*0ea0*/  @P5 BRA `(.L_x_1701) ;  /* 0x0000000000205947 */ /* 0x000ff40003800000 */
        /* <DEDUP_REMOVED lines=8> */
.L_x_1701:
[----:B------:R-:W-:Y:S05]  /*0f30*/  BSYNC B0 ;  /* 0x0000000000007941 */ /* 0x000fea0003800000 */
.L_x_1700:
[----:B------:R-:W-:Y:S01]  /*0f40*/  BSSY B0, `(.L_x_1702) ;  /* 0x000000c000007945 */ /* 0x000fe20003800000 */
[C---:B------:R-:W-:Y:S02]  /*0f50*/  ISETP.GE.OR P5, PT, R8.reuse, R55, P6 ;  /* 0x000000370800720c */ /* 0x040fe400037a6670 */
        /* <DEDUP_REMOVED lines=10> */
.L_x_1703:
[----:B------:R-:W-:Y:S05]  /*1000*/  BSYNC B0 ;  /* 0x0000000000007941 */ /* 0x000fea0003800000 */
.L_x_1702:
        /* <DEDUP_REMOVED lines=11> */
.L_x_1705:
[----:B------:R-:W-:Y:S05]  /*10c0*/  BSYNC B0 ;  /* 0x0000000000007941 */ /* 0x000fea0003800000 */
.L_x_1704:
[----:B------:R-:W-:Y:S01]  /*10d0*/  BSSY B0, `(.L_x_1706) ;  /* 0x000000c000007945 */ /* 0x000fe20003800000 */
[----:B------:R-:W-:Y:S02]  /*10e0*/  ISETP.GE.OR P1, PT, R9, R55, P6 ;  /* 0x000000370900720c */ /* 0x000fe40003726670 */
[----:B------:R-:W-:Y:S01]  /*10f0*/  @!P5 MOV R9, 0xff800000 ;  /* 0xff8000000009d802 */ /* 0x000fe20000000f00 */
        /* <DEDUP_REMOVED lines=9> */
.L_x_1707:
[----:B------:R-:W-:Y:S05]  /*1190*/  BSYNC B0 ;  /* 0x0000000000007941 */ /* 0x000fea0003800000 */
.L_x_1706:
[-C--:B------:R-:W-:Y:S01]  /*11a0*/  ISETP.GE.OR P0, PT, R5, R55.reuse, P6 ;  /* 0x000000370500720c */ /* 0x080fe20003706670 */
[----:B------:R-:W-:Y:S01]  /*11b0*/  @!P5 ST.E desc[UR6][R10.64], R9 ;  /* 0x000000090a00d985 */ /* 0x000fe2000c101906 */
[-C--:B------:R-:W-:Y:S01]  /*11c0*/  ISETP.GE.OR P5, PT, R0, R55.reuse, P6 ;  /* 0x000000370000720c */ /* 0x080fe200037a6670 */
[----:B------:R-:W-:Y:S01]  /*11d0*/  @!P4 IMAD.MOV.U32 R0, RZ, RZ, -0x800000 ;  /* 0xff800000ff00c424 */ /* 0x000fe200078e00ff */
[----:B------:R-:W-:Y:S01]  /*11e0*/  ISETP.GE.OR P6, PT, R8, R55, P6 ;  /* 0x000000370800720c */ /* 0x000fe200037c6670 */
[----:B------:R-:W-:Y:S01]  /*11f0*/  @!P1 IMAD.MOV.U32 R3, RZ, RZ, -0x800000 ;  /* 0xff800000ff039424 */ /* 0x000fe200078e00ff */
[----:B------:R-:W-:Y:S01]  /*1200*/  @!P2 MOV R4, 0xff800000 ;  /* 0xff8000000004a802 */ /* 0x000fe20000000f00 */
[----:B------:R-:W-:Y:S01]  /*1210*/  @!P3 IMAD.MOV.U32 R5, RZ, RZ, -0x800000 ;  /* 0xff800000ff05b424 */ /* 0x000fe200078e00ff */
[----:B------:R2:W-:Y:S04]  /*1220*/  @!P4 ST.E desc[UR6][R10.64+0x20], R0 ;  /* 0x000020000a00c985 */ /* 0x0005e8000c101906 */
[----:B------:R3:W-:Y:S01]  /*1230*/  @!P1 ST.E desc[UR6][R10.64+0x80], R3 ;  /* 0x000080030a009985 */ /* 0x0007e2000c101906 */
[----:B------:R-:W-:-:S03]  /*1240*/  @!P0 MOV R2, 0xff800000 ;  /* 0xff80000000028802 */ /* 0x000fc60000000f00 */
[----:B------:R-:W-:Y:S04]  /*1250*/  @!P3 ST.E desc[UR6][R10.64+0x40], R5 ;  /* 0x000040050a00b985 */ /* 0x000fe8000c101906 */
[----:B------:R4:W-:Y:S04]  /*1260*/  @!P0 ST.E desc[UR6][R10.64+0xa0], R2 ;  /* 0x0000a0020a008985 */ /* 0x0009e8000c101906 */
[----:B------:R-:W-:Y:S01]  /*1270*/  @!P2 ST.E desc[UR6][R10.64+0x60], R4 ;  /* 0x000060040a00a985 */ /* 0x000fe2000c101906 */
[----:B--2---:R-:W-:Y:S02]  /*1280*/  @!P5 IMAD.MOV.U32 R0, RZ, RZ, -0x800000 ;  /* 0xff800000ff00d424 */ /* 0x004fe400078e00ff */
[----:B---3--:R-:W-:-:S03]  /*1290*/  IMAD.MOV.U32 R3, RZ, RZ, 0x0 ;  /* 0x00000000ff037424 */ /* 0x008fc600078e00ff */
[----:B------:R1:W-:Y:S01]  /*12a0*/  @!P5 ST.E desc[UR6][R10.64+0xc0], R0 ;  /* 0x0000c0000a00d985 */ /* 0x0003e2000c101906 */
[----:B----4-:R-:W-:-:S04]  /*12b0*/  MOV R2, R238 ;  /* 0x000000ee00027202 */ /* 0x010fc80000000f00 */
[----:B-1---5:R-:W-:Y:S05]  /*12c0*/  @P6 RET.REL.NODEC R2 `(_ZN5flash24flash_fwd_splitkv_kernelI23Flash_fwd_kernel_traitsILi256ELi64ELi64ELi4ELb0ELb0EN7cutlass10bfloat16_tE19Flash_kernel_traitsILi256ELi64ELi64ELi4ES3_EELb1ELb0ELb0ELb0ELb0ELb0ELb1ELb1EEEvNS_16Flash_fwd_paramsE) ;  /* 0xffffffec024c6950 */ /* 0x022fea0003c3ffff */
[----:B------:R-:W-:Y:S02]  /*12d0*/  MOV R0, 0xff800000 ;  /* 0xff80000000007802 */ /* 0x000fe40000000f00 */
[----:B------:R-:W-:-:S03]  /*12e0*/  MOV R239, 0x0 ;  /* 0x0000000000ef7802 */ /* 0x000fc60000000f00 */
[----:B------:R1:W-:Y:S02]  /*12f0*/  ST.E desc[UR6][R10.64+0xe0], R0 ;  /* 0x0000e0000a007985 */ /* 0x0003e4000c101906 */
[----:B-1----:R-:W-:Y:S05]  /*1300*/  RET.REL.NODEC R238 `(_ZN5flash24flash_fwd_splitkv_kernelI23Flash_fwd_kernel_traitsILi256ELi64ELi64ELi4ELb0ELb0EN7cutlass10bfloat16_tE19Flash_kernel_traitsILi256ELi64ELi64ELi4ES3_EELb1ELb0ELb0ELb0ELb0ELb0ELb1ELb1EEEvNS_16Flash_fwd_paramsE) ;  /* 0xffffffecee3c7950 */ /* 0x002fea0003c3ffff */
.L_x_1691:
        /* <DEDUP_REMOVED lines=28> */
[----:B-----5:R-:W4:Y:S01]  /*14d0*/  LD.E.64 R12, desc[UR6][R18.64+0x20] ;  /* 0x00002006120c7980 */ /* 0x020f22000c101b00 */
        /* <DEDUP_REMOVED lines=8> */
[----:B--2---:R-:W-:-:S06]  /*1560*/  IADD3 R10, R10, 0xffffffe, RZ ;  /* 0x0ffffffe0a0a7810 */ /* 0x004fcc0007ffe0ff */
[----:B------:R-:W2:Y:S01]  /*1570*/  F2I.FTZ.U32.TRUNC.NTZ R11, R10 ;  /* 0x0000000a000b7305 */ /* 0x000ea2000021f000 */
[----:B------:R-:W-:Y:S02]  /*1580*/  IABS R0, R9 ;  /* 0x0000000900007213 */ /* 0x000fe40000000000 */
[----:B--2---:R-:W-:Y:S01]  /*1590*/  IADD3 R6, RZ, -R11, RZ ;  /* 0x8000000bff067210 */ /* 0x004fe20007ffe0ff */
[----:B------:R-:W-:-:S04]  /*15a0*/  IMAD.MOV.U32 R10, RZ, RZ, RZ ;  /* 0x000000ffff0a7224 */ /* 0x000fc800078e00ff */
[----:B------:R-:W-:-:S04]  /*15b0*/  IMAD R6, R6, R5, RZ ;  /* 0x0000000506067224 */ /* 0x000fc800078e02ff */
        /* <DEDUP_REMOVED lines=11> */
[----:B------:R-:W-:-:S05]  /*1670*/  @P2 VIADD R6, R6, 0x1 ;  /* 0x0000000106062836 */ /* 0x000fca0000000000 */
[----:B------:R-:W-:-:S05]  /*1680*/  MOV R8, R6 ;  /* 0x0000000600087202 */ /* 0x000fca0000000f00 */
[----:B------:R-:W-:Y:S01]  /*1690*/  @!P0 IMAD.MOV R8, RZ, RZ, -R8 ;  /* 0x000000ffff088224 */ /* 0x000fe200078e0a08 */
[----:B------:R-:W-:-:S05]  /*16a0*/  @!P1 LOP3.LUT R8, RZ, R9, RZ, 0x33, !PT ;  /* 0x00000009ff089212 */ /* 0x000fca00078e33ff */
[----:B------:R-:W-:-:S05]  /*16b0*/  IMAD.WIDE R10, R8, 0x4, R244 ;  /* 0x00000004080a7825 */ /* 0x000fca00078e02f4 */
[----:B------:R-:W2:Y:S04]  /*16c0*/  LD.E R3, desc[UR6][R10.64] ;  /* 0x000000060a037980 */ /* 0x000ea8000c101900 */
[----:B------:R-:W4:Y:S01]  /*16d0*/  LD.E.64 R10, desc[UR6][R18.64+0x28] ;  /* 0x00002806120a7980 */ /* 0x000f22000c101b00 */
[----:B---3--:R-:W-:-:S04]  /*16e0*/  IABS R6, R4 ;  /* 0x0000000400067213 */ /* 0x008fc80000000000 */
[----:B------:R-:W3:Y:S08]  /*16f0*/  I2F.RP R0, R6 ;  /* 0x0000000600007306 */ /* 0x000ef00000209400 */
[----:B---3--:R-:W3:Y:S02]  /*1700*/  MUFU.RCP R0, R0 ;  /* 0x0000000000007308 */ /* 0x008ee40000001000 */
[----:B---3--:R-:W-:-:S06]  /*1710*/  IADD3 R0, R0, 0xffffffe, RZ ;  /* 0x0ffffffe00007810 */ /* 0x008fcc0007ffe0ff */
[----:B------:R-:W3:Y:S01]  /*1720*/  F2I.FTZ.U32.TRUNC.NTZ R23, R0 ;  /* 0x0000000000177305 */ /* 0x000ee2000021f000 */
[----:B------:R-:W-:Y:S02]  /*1730*/  MOV R22, RZ ;  /* 0x000000ff00167202 */ /* 0x000fe40000000f00 */
[----:B------:R-:W-:Y:S01]  /*1740*/  IABS R5, R241 ;  /* 0x000000f100057213 */ /* 0x000fe20000000000 */
[----:B---3--:R-:W-:-:S04]  /*1750*/  IMAD.MOV R0, RZ, RZ, -R23 ;  /* 0x000000ffff007224 */ /* 0x008fc800078e0a17 */
[----:B------:R-:W-:Y:S01]  /*1760*/  IMAD R14, R0, R6, RZ ;  /* 0x00000006000e7224 */ /* 0x000fe200078e02ff */
[----:B------:R-:W-:-:S03]  /*1770*/  IABS R0, R4 ;  /* 0x0000000400007213 */ /* 0x000fc60000000000 */
[----:B------:R-:W-:-:S04]  /*1780*/  IMAD.HI.U32 R14, R23, R14, R22 ;  /* 0x0000000e170e7227 */ /* 0x000fc800078e0016 */
[----:B------:R-:W-:Y:S02]  /*1790*/  IMAD.MOV R0, RZ, RZ, -R0 ;  /* 0x000000ffff007224 */ /* 0x000fe400078e0a00 */
[----:B------:R-:W-:-:S04]  /*17a0*/  IMAD.HI.U32 R14, R14, R5, RZ ;  /* 0x000000050e0e7227 */ /* 0x000fc800078e00ff */
[----:B------:R-:W-:-:S05]  /*17b0*/  IMAD R0, R14, R0, R5 ;  /* 0x000000000e007224 */ /* 0x000fca00078e0205 */
[----:B------:R-:W-:Y:S01]  /*17c0*/  ISETP.GT.U32.AND P1, PT, R6, R0, PT ;  /* 0x000000000600720c */ /* 0x000fe20003f24070 */
[----:B------:R-:W-:-:S12]  /*17d0*/  IMAD.MOV R8, RZ, RZ, -R8 ;  /* 0x000000ffff087224 */ /* 0x000fd800078e0a08 */
[----:B------:R-:W-:-:S04]  /*17e0*/  @!P1 IADD3 R0, R0, -R6, RZ ;  /* 0x8000000600009210 */ /* 0x000fc80007ffe0ff */
[----:B------:R-:W-:Y:S02]  /*17f0*/  ISETP.GE.U32.AND P2, PT, R0, R6, PT ;  /* 0x000000060000720c */ /* 0x000fe40003f46070 */
[----:B------:R-:W-:Y:S02]  /*1800*/  LOP3.LUT R6, R241, R4, RZ, 0x3c, !PT ;  /* 0x00000004f1067212 */ /* 0x000fe400078e3cff */
[----:B------:R-:W-:Y:S02]  /*1810*/  @!P1 IADD3 R14, R14, 0x1, RZ ;  /* 0x000000010e0e9810 */ /* 0x000fe40007ffe0ff */
[----:B------:R-:W-:Y:S01]  /*1820*/  ISETP.GE.AND P0, PT, R6, RZ, PT ;  /* 0x000000ff0600720c */ /* 0x000fe20003f06270 */
[----:B------:R-:W-:Y:S01]  /*1830*/  IMAD R9, R9, R8, R2 ;  /* 0x0000000809097224 */ /* 0x000fe200078e0202 */
[----:B------:R-:W-:-:S04]  /*1840*/  ISETP.NE.AND P1, PT, R4, RZ, PT ;  /* 0x000000ff0400720c */ /* 0x000fc80003f25270 */
[----:B------:R-:W-:Y:S01]  /*1850*/  SHF.R.S32.HI R8, RZ, 0x1f, R9 ;  /* 0x0000001fff087819 */ /* 0x000fe20000011409 */
[----:B------:R-:W-:-:S06]  /*1860*/  @P2 VIADD R14, R14, 0x1 ;  /* 0x000000010e0e2836 */ /* 0x000fcc0000000000 */
[----:B------:R-:W-:Y:S02]  /*1870*/  @!P0 IMAD.MOV R14, RZ, RZ, -R14 ;  /* 0x000000ffff0e8224 */ /* 0x000fe400078e0a0e */
[----:B------:R-:W-:Y:S02]  /*1880*/  @!P1 LOP3.LUT R14, RZ, R4, RZ, 0x33, !PT ;  /* 0x00000004ff0e9212 */ /* 0x000fe400078e33ff */
[----:B--2---:R-:W-:Y:S01]  /*1890*/  SHF.R.S32.HI R0, RZ, 0x1f, R3 ;  /* 0x0000001fff007819 */ /* 0x004fe20000011403 */
[----:B----4-:R-:W-:-:S04]  /*18a0*/  IMAD R5, R13, R3, RZ ;  /* 0x000000030d057224 */ /* 0x010fc800078e02ff */
[C---:B------:R-:W-:Y:S02]  /*18b0*/  IMAD R5, R12.reuse, R0, R5 ;  /* 0x000000000c057224 */ /* 0x040fe400078e0205 */
[----:B------:R-:W-:-:S05]  /*18c0*/  IMAD.WIDE.U32 R12, R12, R3, RZ ;  /* 0x000000030c0c7225 */ /* 0x000fca00078e00ff */
[----:B------:R-:W-:Y:S01]  /*18d0*/  IADD3 R13, R13, R5, RZ ;  /* 0x000000050d0d7210 */ /* 0x000fe20007ffe0ff */
[----:B------:R-:W-:-:S04]  /*18e0*/  IMAD R5, R51, R9, RZ ;  /* 0x0000000933057224 */ /* 0x000fc800078e02ff */
[----:B------:R-:W-:Y:S02]  /*18f0*/  IMAD R5, R50, R8, R5 ;  /* 0x0000000832057224 */ /* 0x000fe400078e0205 */
[----:B------:R-:W-:-:S04]  /*1900*/  IMAD.WIDE.U32 R12, R9, R50, R12 ;  /* 0x00000032090c7225 */ /* 0x000fc800078e000c */
[----:B------:R-:W-:Y:S01]  /*1910*/  IMAD R4, R11, R3, RZ ;  /* 0x000000030b047224 */ /* 0x000fe200078e02ff */
[----:B------:R-:W-:Y:S01]  /*1920*/  IADD3 R11, R13, R5, RZ ;  /* 0x000000050d0b7210 */ /* 0x000fe20007ffe0ff */
[----:B------:R-:W-:Y:S01]  /*1930*/  IMAD R5, R17, R14, RZ ;  /* 0x0000000e11057224 */ /* 0x000fe200078e02ff */
[----:B------:R-:W-:Y:S01]  /*1940*/  SHF.R.S32.HI R13, RZ, 0x1f, R14 ;  /* 0x0000001fff0d7819 */ /* 0x000fe2000001140e */
[----:B------:R-:W-:-:S04]  /*1950*/  IMAD.WIDE.U32 R22, R10, R3, RZ ;  /* 0x000000030a167225 */ /* 0x000fc800078e00ff */
[----:B------:R-:W-:Y:S02]  /*1960*/  IMAD R4, R10, R0, R4 ;  /* 0x000000000a047224 */ /* 0x000fe400078e0204 */
[----:B------:R-:W-:Y:S02]  /*1970*/  IMAD.MOV.U32 R10, RZ, RZ, R12 ;  /* 0x000000ffff0a7224 */ /* 0x000fe400078e000c */
[----:B------:R-:W-:Y:S02]  /*1980*/  IMAD R5, R16, R13, R5 ;  /* 0x0000000d10057224 */ /* 0x000fe400078e0205 */
[----:B------:R-:W-:Y:S01]  /*1990*/  IMAD.WIDE.U32 R16, R14, R16, R10 ;  /* 0x000000100e107225 */ /* 0x000fe200078e000a */
[----:B------:R-:W-:-:S03]  /*19a0*/  MOV R11, R22 ;  /* 0x00000016000b7202 */ /* 0x000fc60000000f00 */
[----:B------:R-:W-:Y:S01]  /*19b0*/  IMAD.IADD R15, R23, 0x1, R4 ;  /* 0x00000001170f7824 */ /* 0x000fe200078e0204 */
[----:B------:R-:W-:Y:S01]  /*19c0*/  IADD3 R0, R17, R5, RZ ;  /* 0x0000000511007210 */ /* 0x000fe20007ffe0ff */
[----:B------:R-:W-:Y:S01]  /*19d0*/  IMAD.MOV.U32 R3, RZ, RZ, R16 ;  /* 0x000000ffff037224 */ /* 0x000fe200078e0010 */
[----:B-1----:R-:W-:Y:S05]  /*19e0*/  BRA `(.L_x_1710) ;  /* 0x0000000400487947 */ /* 0x002fea0003800000 */
.L_x_1709:
        /* <DEDUP_REMOVED lines=8> */
[----:B------:R-:W-:-:S02]  /*1a70*/  MOV R10, RZ ;  /* 0x000000ff000a7202 */ /* 0x000fc40000000f00 */
[----:B------:R-:W-:Y:S02]  /*1a80*/  IABS R8, R241 ;  /* 0x000000f100087213 */ /* 0x000fe40000000000 */
[----:B------:R-:W-:Y:S02]  /*1a90*/  @!P3 SHF.R.S32.HI R6, RZ, 0x1f, R13 ;  /* 0x0000001fff06b819 */ /* 0x000fe4000001140d */
[----:B--2---:R-:W-:-:S04]  /*1aa0*/  IABS R3, R5 ;  /* 0x0000000500037213 */ /* 0x004fc80000000000 */
[----:B------:R-:W2:Y:S08]  /*1ab0*/  I2F.RP R0, R3 ;  /* 0x0000000300007306 */ /* 0x000eb00000209400 */
[----:B--2---:R-:W2:Y:S02]  /*1ac0*/  MUFU.RCP R0, R0 ;  /* 0x0000000000007308 */ /* 0x004ea40000001000 */
[----:B--2---:R-:W-:-:S06]  /*1ad0*/  IADD3 R0, R0, 0xffffffe, RZ ;  /* 0x0ffffffe00007810 */ /* 0x004fcc0007ffe0ff */
[----:B------:R-:W2:Y:S02]  /*1ae0*/  F2I.FTZ.U32.TRUNC.NTZ R11, R0 ;  /* 0x00000000000b7305 */ /* 0x000ea4000021f000 */
[----:B--2---:R-:W-:-:S04]  /*1af0*/  IMAD.MOV R0, RZ, RZ, -R11 ;  /* 0x000000ffff007224 */ /* 0x004fc800078e0a0b */
[----:B------:R-:W-:Y:S01]  /*1b00*/  IMAD R4, R0, R3, RZ ;  /* 0x0000000300047224 */ /* 0x000fe200078e02ff */
[----:B------:R-:W-:-:S03]  /*1b10*/  IABS R0, R5 ;  /* 0x0000000500007213 */ /* 0x000fc60000000000 */
[----:B------:R-:W-:-:S04]  /*1b20*/  IMAD.HI.U32 R4, R11, R4, R10 ;  /* 0x000000040b047227 */ /* 0x000fc800078e000a */
[----:B------:R-:W-:Y:S02]  /*1b30*/  IMAD.MOV R0, RZ, RZ, -R0 ;  /* 0x000000ffff007224 */ /* 0x000fe400078e0a00 */
[----:B------:R-:W-:-:S04]  /*1b40*/  IMAD.HI.U32 R4, R4, R8, RZ ;  /* 0x0000000804047227 */ /* 0x000fc800078e00ff */
[-C--:B---3--:R-:W-:Y:S02]  /*1b50*/  @!P3 IMAD R2, R51, R13.reuse, RZ ;  /* 0x0000000d3302b224 */ /* 0x088fe400078e02ff */
[----:B------:R-:W-:Y:S01]  /*1b60*/  IMAD R0, R4, R0, R8 ;  /* 0x0000000004007224 */ /* 0x000fe200078e0208 */
[----:B------:R-:W-:Y:S01]  /*1b70*/  @P3 IADD3 R8, R13, R14, RZ ;  /* 0x0000000e0d083210 */ /* 0x000fe20007ffe0ff */
[----:B------:R-:W-:-:S04]  /*1b80*/  @!P3 IMAD.WIDE.U32 R30, R50, R13, RZ ;  /* 0x0000000d321eb225 */ /* 0x000fc800078e00ff */
[----:B------:R-:W-:Y:S01]  /*1b90*/  @!P3 IMAD R2, R6, R50, R2 ;  /* 0x000000320602b224 */ /* 0x000fe200078e0202 */
[----:B------:R-:W-:Y:S01]  /*1ba0*/  ISETP.GT.U32.AND P0, PT, R3, R0, PT ;  /* 0x000000000300720c */ /* 0x000fe20003f04070 */
[-C--:B------:R-:W-:Y:S01]  /*1bb0*/  @P3 IMAD R10, R51, R8.reuse, RZ ;  /* 0x00000008330a3224 */ /* 0x080fe200078e02ff */
[----:B-----5:R-:W-:Y:S01]  /*1bc0*/  @!P3 SHF.R.S32.HI R6, RZ, 0x1f, R12 ;  /* 0x0000001fff06b819 */ /* 0x020fe2000001140c */
[----:B------:R-:W-:Y:S01]  /*1bd0*/  @P3 IMAD.WIDE.U32 R26, R50, R8, RZ ;  /* 0x00000008321a3225 */ /* 0x000fe200078e00ff */
[----:B------:R-:W-:-:S03]  /*1be0*/  @!P3 MOV R8, R30 ;  /* 0x0000001e0008b202 */ /* 0x000fc60000000f00 */
[----:B------:R-:W-:Y:S02]  /*1bf0*/  @!P3 IMAD.IADD R9, R31, 0x1, R2 ;  /* 0x000000011f09b824 */ /* 0x000fe400078e0202 */
[-C--:B----4-:R-:W-:Y:S02]  /*1c00*/  @!P3 IMAD R2, R25, R12.reuse, RZ ;  /* 0x0000000c1902b224 */ /* 0x090fe400078e02ff */
[----:B------:R-:W-:Y:S01]  /*1c10*/  @!P3 IMAD.WIDE.U32 R8, R24, R12, R8 ;  /* 0x0000000c1808b225 */ /* 0x000fe200078e0008 */
[----:B------:R-:W-:-:S03]  /*1c20*/  @P3 MOV R11, R26 ;  /* 0x0000001a000b3202 */ /* 0x000fc60000000f00 */
[----:B------:R-:W-:Y:S02]  /*1c30*/  @!P3 IMAD R2, R24, R6, R2 ;  /* 0x000000061802b224 */ /* 0x000fe400078e0202 */
[----:B------:R-:W-:Y:S02]  /*1c40*/  @P3 IMAD.IADD R10, R27, 0x1, R10 ;  /* 0x000000011b0a3824 */ /* 0x000fe400078e020a */
[----:B------:R-:W-:Y:S01]  /*1c50*/  @!P3 IMAD.MOV.U32 R11, RZ, RZ, R8 ;  /* 0x000000ffff0bb224 */ /* 0x000fe200078e0008 */
[----:B------:R-:W-:Y:S01]  /*1c60*/  @!P3 IADD3 R10, R9, R2, RZ ;  /* 0x00000002090ab210 */ /* 0x000fe20007ffe0ff */
[----:B------:R-:W-:-:S03]  /*1c70*/  @!P0 IMAD.IADD R0, R0, 0x1, -R3 ;  /* 0x0000000100008824 */ /* 0x000fc600078e0a03 */
[-C--:B------:R-:W-:Y:S02]  /*1c80*/  LOP3.LUT R11, R11, R10.reuse, RZ, 0x3c, !PT ;  /* 0x0000000a0b0b7212 */ /* 0x080fe400078e3cff */
[----:B------:R-:W-:Y:S02]  /*1c90*/  ISETP.GE.U32.AND P2, PT, R0, R3, PT ;  /* 0x000000030000720c */ /* 0x000fe40003f46070 */
[----:B------:R-:W-:Y:S02]  /*1ca0*/  LOP3.LUT R3, R241, R5, RZ, 0x3c, !PT ;  /* 0x00000005f1037212 */ /* 0x000fe400078e3cff */
[----:B------:R-:W-:Y:S02]  /*1cb0*/  LOP3.LUT R10, R11, R10, RZ, 0x3c, !PT ;  /* 0x0000000a0b0a7212 */ /* 0x000fe400078e3cff */
[----:B------:R-:W-:Y:S02]  /*1cc0*/  ISETP.GE.AND P1, PT, R3, RZ, PT ;  /* 0x000000ff0300720c */ /* 0x000fe40003f26270 */
[----:B------:R-:W-:-:S02]  /*1cd0*/  @!P0 IADD3 R4, R4, 0x1, RZ ;  /* 0x0000000104048810 */ /* 0x000fc40007ffe0ff */
[----:B------:R-:W-:Y:S02]  /*1ce0*/  LEA R2, R165, 0xffffffc0, 0x6 ;  /* 0xffffffc0a5027811 */ /* 0x000fe400078e30ff */
[----:B------:R-:W-:Y:S02]  /*1cf0*/  LOP3.LUT R11, R11, R10, RZ, 0x3c, !PT ;  /* 0x0000000a0b0b7212 */ /* 0x000fe400078e3cff */
[----:B------:R-:W-:Y:S01]  /*1d00*/  ISETP.NE.AND P0, PT, R5, RZ, PT ;  /* 0x000000ff0500720c */ /* 0x000fe20003f05270 */
[----:B------:R-:W-:Y:S01]  /*1d10*/  @!P3 IMAD R6, R49, R13, RZ ;  /* 0x0000000d3106b224 */ /* 0x000fe200078e02ff */
[----:B------:R-:W-:Y:S01]  /*1d20*/  @!P3 SHF.R.S32.HI R0, RZ, 0x1f, R13 ;  /* 0x0000001fff00b819 */ /* 0x000fe2000001140d */
[----:B------:R-:W-:Y:S01]  /*1d30*/  IMAD.WIDE.U32 R24, R50, R2, R10 ;  /* 0x0000000232187225 */ /* 0x000fe200078e000a */
[----:B------:R-:W-:-:S03]  /*1d40*/  @P2 IADD3 R4, R4, 0x1, RZ ;  /* 0x0000000104042810 */ /* 0x000fc60007ffe0ff */
[----:B------:R-:W-:Y:S02]  /*1d50*/  @!P3 IMAD R0, R0, R48, R6 ;  /* 0x000000300000b224 */ /* 0x000fe400078e0206 */
[----:B------:R-:W-:Y:S01]  /*1d60*/  @!P3 IMAD.WIDE.U32 R10, R48, R13, RZ ;  /* 0x0000000d300ab225 */ /* 0x000fe200078e00ff */
[----:B------:R-:W-:-:S03]  /*1d70*/  SHF.R.S32.HI R8, RZ, 0x1f, R2 ;  /* 0x0000001fff087819 */ /* 0x000fc60000011402 */
[----:B------:R-:W-:Y:S01]  /*1d80*/  IMAD R9, R51, R2, RZ ;  /* 0x0000000233097224 */ /* 0x000fe200078e02ff */
[----:B------:R-:W-:Y:S01]  /*1d90*/  @!P3 IADD3 R11, R11, R0, RZ ;  /* 0x000000000b0bb210 */ /* 0x000fe20007ffe0ff */
[----:B------:R-:W-:Y:S01]  /*1da0*/  @!P1 IMAD.MOV R4, RZ, RZ, -R4 ;  /* 0x000000ffff049224 */ /* 0x000fe200078e0a04 */
[----:B------:R-:W-:Y:S01]  /*1db0*/  @P3 IADD3 R13, R13, R14, RZ ;  /* 0x0000000e0d0d3210 */ /* 0x000fe20007ffe0ff */
[----:B------:R-:W-:Y:S01]  /*1dc0*/  IMAD R9, R8, R50, R9 ;  /* 0x0000003208097224 */ /* 0x000fe200078e0209 */
[----:B------:R-:W-:Y:S01]  /*1dd0*/  @!P3 SHF.R.S32.HI R0, RZ, 0x1f, R12 ;  /* 0x0000001fff00b819 */ /* 0x000fe2000001140c */
[----:B------:R-:W-:Y:S01]  /*1de0*/  @!P3 IMAD R3, R23, R12, RZ ;  /* 0x0000000c1703b224 */ /* 0x000fe200078e02ff */
[----:B------:R-:W-:Y:S01]  /*1df0*/  @!P0 LOP3.LUT R4, RZ, R5, RZ, 0x33, !PT ;  /* 0x00000005ff048212 */ /* 0x000fe200078e33ff */
[-C--:B------:R-:W-:Y:S02]  /*1e00*/  @P3 IMAD R15, R49, R13.reuse, RZ ;  /* 0x0000000d310f3224 */ /* 0x080fe400078e02ff */
[----:B------:R-:W-:Y:S01]  /*1e10*/  @P3 IMAD.WIDE.U32 R26, R48, R13, RZ ;  /* 0x0000000d301a3225 */ /* 0x000fe200078e00ff */
[----:B------:R-:W-:-:S03]  /*1e20*/  SHF.R.S32.HI R13, RZ, 0x1f, R4 ;  /* 0x0000001fff0d7819 */ /* 0x000fc60000011404 */
[----:B------:R-:W-:Y:S02]  /*1e30*/  IMAD.IADD R25, R25, 0x1, R9 ;  /* 0x0000000119197824 */ /* 0x000fe400078e0209 */
[C---:B------:R-:W-:Y:S02]  /*1e40*/  @!P3 IMAD R0, R22.reuse, R0, R3 ;  /* 0x000000001600b224 */ /* 0x040fe400078e0203 */
[----:B------:R-:W-:Y:S02]  /*1e50*/  IMAD R3, R17, R4, RZ ;  /* 0x0000000411037224 */ /* 0x000fe400078e02ff */
[----:B------:R-:W-:Y:S01]  /*1e60*/  @!P3 IMAD.WIDE.U32 R22, R22, R12, R10 ;  /* 0x0000000c1616b225 */ /* 0x000fe200078e000a */
[----:B------:R-:W-:-:S03]  /*1e70*/  @P3 IADD3 R15, R27, R15, RZ ;  /* 0x0000000f1b0f3210 */ /* 0x000fc60007ffe0ff */
[----:B------:R-:W-:Y:S01]  /*1e80*/  IMAD.WIDE.U32 R24, R16, R4, R24 ;  /* 0x0000000410187225 */ /* 0x000fe200078e0018 */
[----:B------:R-:W-:-:S03]  /*1e90*/  @P3 MOV R11, R26 ;  /* 0x0000001a000b3202 */ /* 0x000fc60000000f00 */
[----:B------:R-:W-:Y:S01]  /*1ea0*/  IMAD R16, R16, R13, R3 ;  /* 0x0000000d10107224 */ /* 0x000fe200078e0203 */
[----:B------:R-:W-:Y:S01]  /*1eb0*/  @!P3 MOV R11, R22 ;  /* 0x00000016000bb202 */ /* 0x000fe20000000f00 */
[----:B------:R-:W-:Y:S01]  /*1ec0*/  @!P3 IMAD.IADD R15, R23, 0x1, R0 ;  /* 0x00000001170fb824 */ /* 0x000fe200078e0200 */
[----:B------:R-:W-:Y:S01]  /*1ed0*/  MOV R3, R24 ;  /* 0x0000001800037202 */ /* 0x000fe20000000f00 */
[----:B------:R-:W-:Y:S01]  /*1ee0*/  IMAD.IADD R0, R25, 0x1, R16 ;  /* 0x0000000119007824 */ /* 0x000fe200078e0210 */
[----:B------:R-:W-:Y:S02]  /*1ef0*/  MOV R9, R2 ;  /* 0x0000000200097202 */ /* 0x000fe40000000f00 */
[----:B-1----:R-:W-:Y:S02]  /*1f00*/  MOV R14, R4 ;  /* 0x00000004000e7202 */ /* 0x002fe40000000f00 */
.L_x_1710:
[----:B------:R-:W-:Y:S05]  /*1f10*/  BSYNC B0 ;  /* 0x0000000000007941 */ /* 0x000fea0003800000 */
.L_x_1708:
        /* <DEDUP_REMOVED lines=10> */
[----:B------:R-:W-:-:S04]  /*1fc0*/  LEA.HI R57, R54, R52, RZ, 0x3 ;  /* 0x0000003436397211 */ /* 0x000fc800078f18ff */
[----:B------:R-:W-:Y:S02]  /*1fd0*/  SHF.R.S32.HI R166, RZ, 0x3, R57 ;  /* 0x00000003ffa67819 */ /* 0x000fe40000011439 */
[----:B------:R-:W-:-:S03]  /*1fe0*/  LOP3.LUT R57, R57, 0xfffffff8, RZ, 0xc0, !PT ;  /* 0xfffffff839397812 */ /* 0x000fc600078ec0ff */
[----:B------:R-:W-:Y:S02]  /*1ff0*/  IMAD.SHL.U32 R159, R166, 0x40, RZ ;  /* 0x00000040a69f7824 */ /* 0x000fe400078e00ff */
[----:B------:R-:W-:Y:S01]  /*2000*/  IMAD.IADD R57, R52, 0x1, -R57 ;  /* 0x0000000134397824 */ /* 0x000fe200078e0a39 */
[----:B-1----:R-:W-:-:S03]  /*2010*/  LEA.HI R21, R54, R52, RZ, 0x4 ;  /* 0x0000003436157211 */ /* 0x002fc600078f20ff */
[----:B------:R-:W-:Y:S01]  /*2020*/  IMAD.SHL.U32 R16, R57, 0x8, RZ ;  /* 0x0000000839107824 */ /* 0x000fe200078e00ff */
[----:B------:R-:W-:Y:S02]  /*2030*/  LOP3.LUT R159, R159, 0x1c0, RZ, 0xc0, !PT ;  /* 0x000001c09f9f7812 */ /* 0x000fe400078ec0ff */
[----:B------:R-:W-:Y:S02]  /*2040*/  LOP3.LUT R10, R21, 0xfffffff0, RZ, 0xc0, !PT ;  /* 0xfffffff0150a7812 */ /* 0x000fe400078ec0ff */
[----:B------:R-:W-:Y:S02]  /*2050*/  LOP3.LUT R6, R159, 0x38, R16, 0xf8, !PT ;  /* 0x000000389f067812 */ /* 0x000fe400078ef810 */
[----:B------:R-:W-:Y:S01]  /*2060*/  SHF.R.U32.HI R159, RZ, 0x3, R159 ;  /* 0x00000003ff9f7819 */ /* 0x000fe2000001169f */
[----:B------:R-:W-:-:S03]  /*2070*/  IMAD.IADD R10, R52, 0x1, -R10 ;  /* 0x00000001340a7824 */ /* 0x000fc600078e0a0a */
[----:B------:R-:W-:Y:S02]  /*2080*/  LOP3.LUT R159, R6, R159, RZ, 0x3c, !PT ;  /* 0x0000009f069f7212 */ /* 0x000fe400078e3cff */
[----:B------:R-:W-:Y:S02]  /*2090*/  SHF.R.S32.HI R6, RZ, 0x1f, R10 ;  /* 0x0000001fff067819 */ /* 0x000fe4000001140a */
[----:B------:R-:W-:Y:S02]  /*20a0*/  SHF.R.S32.HI R58, RZ, 0x4, R21 ;  /* 0x00000004ff3a7819 */ /* 0x000fe40000011415 */
[----:B------:R-:W-:Y:S02]  /*20b0*/  LEA.HI R6, R6, R10, RZ, 0x3 ;  /* 0x0000000a06067211 */ /* 0x000fe400078f18ff */
[----:B------:R-:W-:Y:S02]  /*20c0*/  IADD3 R30, P1, R16, R11, RZ ;  /* 0x0000000b101e7210 */ /* 0x000fe40007f3e0ff */
[----:B------:R-:W-:-:S02]  /*20d0*/  LEA.HI R21, R21, R58, RZ, 0x1 ;  /* 0x0000003a15157211 */ /* 0x000fc400078f08ff */
[----:B------:R-:W-:Y:S02]  /*20e0*/  LOP3.LUT R11, R6, 0xfffffff8, RZ, 0xc0, !PT ;  /* 0xfffffff8060b7812 */ /* 0x000fe400078ec0ff */
[----:B------:R-:W-:Y:S02]  /*20f0*/  LEA.HI R12, R54, R52, RZ, 0x6 ;  /* 0x00000034360c7211 */ /* 0x000fe400078f30ff */
[----:B------:R-:W-:Y:S01]  /*2100*/  SHF.R.S32.HI R17, RZ, 0x1f, R16 ;  /* 0x0000001fff117819 */ /* 0x000fe20000011410 */
[----:B------:R-:W-:Y:S01]  /*2110*/  IMAD.IADD R11, R10, 0x1, -R11 ;  /* 0x000000010a0b7824 */ /* 0x000fe200078e0a0b */
[----:B------:R-:W-:Y:S01]  /*2120*/  LOP3.LUT R21, R21, 0xfffffffe, RZ, 0xc0, !PT ;  /* 0xfffffffe15157812 */ /* 0x000fe200078ec0ff */
[----:B------:R-:W-:Y:S02]  /*2130*/  IMAD.SHL.U32 R12, R12, 0x8, RZ ;  /* 0x000000080c0c7824 */ /* 0x000fe400078e00ff */
[----:B------:R-:W-:Y:S02]  /*2140*/  IMAD.X R31, R17, 0x1, R15, P1 ;  /* 0x00000001111f7824 */ /* 0x000fe400008e060f */
[----:B-----5:R-:W-:-:S02]  /*2150*/  IMAD R8, R8, R48, RZ ;  /* 0x0000003008087224 */ /* 0x020fc400078e02ff */
[----:B------:R-:W-:Y:S02]  /*2160*/  IMAD.IADD R58, R58, 0x1, -R21 ;  /* 0x000000013a3a7824 */ /* 0x000fe400078e0a15 */
[----:B------:R-:W-:Y:S01]  /*2170*/  IMAD.SHL.U32 R15, R11, 0x40, RZ ;  /* 0x000000400b0f7824 */ /* 0x000fe200078e00ff */
[----:B------:R-:W-:Y:S01]  /*2180*/  LOP3.LUT R159, R159, 0xfffffe00, R12, 0xf8, !PT ;  /* 0xfffffe009f9f7812 */ /* 0x000fe200078ef80c */
[C---:B------:R-:W-:Y:S01]  /*2190*/  IMAD R8, R9.reuse, R49, R8 ;  /* 0x0000003109087224 */ /* 0x040fe200078e0208 */
[----:B------:R-:W-:Y:S01]  /*21a0*/  SHF.R.S32.HI R60, RZ, 0x1f, R242 ;  /* 0x0000001fff3c7819 */ /* 0x000fe200000114f2 */
[----:B------:R-:W-:Y:S01]  /*21b0*/  IMAD.WIDE.U32 R30, R9, R48, R30 ;  /* 0x00000030091e7225 */ /* 0x000fe200078e001e */
[----:B------:R-:W-:-:S03]  /*21c0*/  LOP3.LUT R15, R15, 0x1c0, RZ, 0xc0, !PT ;  /* 0x000001c00f0f7812 */ /* 0x000fc600078ec0ff */
[----:B------:R-:W-:-:S05]  /*21d0*/  IMAD.SHL.U32 R12, R58, 0x8, RZ ;  /* 0x000000083a0c7824 */ /* 0x000fca00078e00ff */
[----:B------:R-:W-:Y:S02]  /*21e0*/  LOP3.LUT R12, R15, 0x8, R12, 0xf8, !PT ;  /* 0x000000080f0c7812 */ /* 0x000fe400078ef80c */
[----:B------:R-:W-:Y:S01]  /*21f0*/  SHF.R.U32.HI R15, RZ, 0x3, R15 ;  /* 0x00000003ff0f7819 */ /* 0x000fe2000001160f */
[----:B------:R-:W-:-:S03]  /*2200*/  IMAD.SHL.U32 R41, R6, 0x40, RZ ;  /* 0x0000004006297824 */ /* 0x000fc600078e00ff */
[----:B------:R-:W-:Y:S01]  /*2210*/  LOP3.LUT R12, R12, R15, RZ, 0x3c, !PT ;  /* 0x0000000f0c0c7212 */ /* 0x000fe200078e3cff */
[----:B------:R-:W-:-:S03]  /*2220*/  IMAD.IADD R31, R31, 0x1, R8 ;  /* 0x000000011f1f7824 */ /* 0x000fc600078e0208 */
[----:B------:R-:W-:Y:S01]  /*2230*/  LOP3.LUT R41, R12, 0xfffffe00, R41, 0xf8, !PT ;  /* 0xfffffe000c297812 */ /* 0x000fe200078ef829 */
[----:B------:R-:W-:Y:S02]  /*2240*/  VIADD R12, R16, 0x40 ;  /* 0x00000040100c7836 */ /* 0x000fe40000000000 */
[----:B------:R-:W-:-:S04]  /*2250*/  IMAD R8, R29, R14, RZ ;  /* 0x0000000e1d087224 */ /* 0x000fc800078e02ff */
[-C--:B------:R-:W-:Y:S02]  /*2260*/  IMAD R8, R13, R28.reuse, R8 ;  /* 0x0000001c0d087224 */ /* 0x080fe400078e0208 */
[----:B------:R-:W-:Y:S01]  /*2270*/  IMAD.WIDE.U32 R28, R14, R28, R30 ;  /* 0x0000001c0e1c7225 */ /* 0x000fe200078e001e */
[C---:B------:R-:W-:Y:S02]  /*2280*/  LOP3.LUT P3, RZ, R11.reuse, 0x4, RZ, 0xc0, !PT ;  /* 0x000000040bff7812 */ /* 0x040fe4000786c0ff */
[----:B------:R-:W-:Y:S01]  /*2290*/  LOP3.LUT P2, RZ, R11, 0x2, RZ, 0xc0, !PT ;  /* 0x000000020bff7812 */ /* 0x000fe2000784c0ff */
[----:B------:R-:W-:Y:S01]  /*22a0*/  IMAD R188, R49, R166, RZ ;  /* 0x000000a631bc7224 */ /* 0x000fe200078e02ff */
[----:B------:R-:W-:Y:S02]  /*22b0*/  SHF.R.S32.HI R167, RZ, 0x1f, R166 ;  /* 0x0000001fffa77819 */ /* 0x000fe400000114a6 */
[----:B------:R-:W-:Y:S02]  /*22c0*/  IADD3 R11, R16, 0x80, RZ ;  /* 0x00000080100b7810 */ /* 0x000fe40007ffe0ff */
[----:B------:R-:W-:Y:S01]  /*22d0*/  SHF.R.S32.HI R87, RZ, 0x1f, R61 ;  /* 0x0000001fff577819 */ /* 0x000fe2000001143d */
[----:B------:R-:W-:-:S03]  /*22e0*/  IMAD R188, R167, R48, R188 ;  /* 0x00000030a7bc7224 */ /* 0x000fc600078e02bc */
[----:B------:R-:W-:-:S04]  /*22f0*/  LEA.HI R87, R87, R61, RZ, 0x6 ;  /* 0x0000003d57577211 */ /* 0x000fc800078f30ff */
[----:B------:R-:W-:-:S04]  /*2300*/  SHF.R.S32.HI R87, RZ, 0x6, R87 ;  /* 0x00000006ff577819 */ /* 0x000fc80000011457 */
[----:B------:R-:W-:Y:S01]  /*2310*/  VIMNMX R87, R235, R87, !PT ;  /* 0x00000057eb577248 */ /* 0x000fe20007fe0100 */
        /* <DEDUP_REMOVED lines=16> */
[----:B------:R-:W-:Y:S02]  /*2420*/  @P0 IMAD R10, R23, R7, RZ ;  /* 0x00000007170a0224 */ /* 0x000fe400078e02ff */
[----:B------:R-:W-:Y:S02]  /*2430*/  @P0 IMAD.MOV.U32 R7, RZ, RZ, R34 ;  /* 0x000000ffff070224 */ /* 0x000fe400078e0022 */
[-C--:B---3--:R-:W-:Y:S02]  /*2440*/  @!P0 IMAD R9, R27, R242.reuse, RZ ;  /* 0x000000f21b098224 */ /* 0x088fe400078e02ff */
[----:B------:R-:W-:-:S04]  /*2450*/  @!P0 IMAD.WIDE.U32 R32, R26, R242, RZ ;  /* 0x000000f21a208225 */ /* 0x000fc800078e00ff */
[----:B------:R-:W-:Y:S02]  /*2460*/  @!P0 IMAD R26, R26, R60, R9 ;  /* 0x0000003c1a1a8224 */ /* 0x000fe400078e0209 */
[----:B------:R-:W-:Y:S01]  /*2470*/  @!P0 IMAD.MOV.U32 R7, RZ, RZ, R32 ;  /* 0x000000ffff078224 */ /* 0x000fe200078e0020 */
[----:B------:R-:W-:Y:S01]  /*2480*/  @P0 IADD3 R9, R35, R10, RZ ;  /* 0x0000000a23090210 */ /* 0x000fe20007ffe0ff */
[----:B------:R-:W-:-:S03]  /*2490*/  @!P0 IMAD.IADD R9, R33, 0x1, R26 ;  /* 0x0000000121098824 */ /* 0x000fc600078e021a */
[----:B------:R-:W-:Y:S01]  /*24a0*/  IADD3 R26, P1, R16, R7, RZ ;  /* 0x00000007101a7210 */ /* 0x000fe20007f3e0ff */
[----:B------:R-:W-:Y:S01]  /*24b0*/  IMAD R7, R25, R241, RZ ;  /* 0x000000f119077224 */ /* 0x000fe200078e02ff */
[----:B------:R-:W-:-:S03]  /*24c0*/  SHF.R.S32.HI R10, RZ, 0x1f, R241 ;  /* 0x0000001fff0a7819 */ /* 0x000fc600000114f1 */
[----:B------:R-:W-:Y:S02]  /*24d0*/  IMAD.X R27, R17, 0x1, R9, P1 ;  /* 0x00000001111b7824 */ /* 0x000fe400008e0609 */
[----:B------:R-:W-:Y:S02]  /*24e0*/  @P0 IMAD.MOV.U32 R174, RZ, RZ, R22 ;  /* 0x000000ffffae0224 */ /* 0x000fe400078e0016 */
[----:B------:R-:W-:Y:S02]  /*24f0*/  @P0 IMAD.MOV.U32 R175, RZ, RZ, R23 ;  /* 0x000000ffffaf0224 */ /* 0x000fe400078e0017 */
[----:B------:R-:W-:Y:S02]  /*2500*/  IMAD R7, R24, R10, R7 ;  /* 0x0000000a18077224 */ /* 0x000fe400078e0207 */
[----:B------:R-:W-:-:S04]  /*2510*/  IMAD.WIDE.U32 R26, R241, R24, R26 ;  /* 0x00000018f11a7225 */ /* 0x000fc800078e001a */
[----:B------:R-:W-:Y:S02]  /*2520*/  @!P0 IMAD.MOV.U32 R174, RZ, RZ, R22 ;  /* 0x000000ffffae8224 */ /* 0x000fe400078e0016 */
[----:B------:R-:W-:Y:S01]  /*2530*/  @!P0 IMAD.MOV.U32 R175, RZ, RZ, R23 ;  /* 0x000000ffffaf8224 */ /* 0x000fe200078e0017 */
[-C--:B----4-:R-:W-:Y:S01]  /*2540*/  ISETP.GE.AND P0, PT, R12, R63.reuse, PT ;  /* 0x0000003f0c00720c */ /* 0x090fe20003f06270 */
[----:B------:R-:W-:Y:S01]  /*2550*/  IMAD.IADD R171, R27, 0x1, R7 ;  /* 0x000000011bab7824 */ /* 0x000fe200078e0207 */
[-C--:B------:R-:W-:Y:S01]  /*2560*/  ISETP.GE.AND P1, PT, R16, R63.reuse, PT ;  /* 0x0000003f1000720c */ /* 0x080fe20003f26270 */
[----:B------:R-:W-:Y:S01]  /*2570*/  IMAD.IADD R9, R29, 0x1, R8 ;  /* 0x000000011d097824 */ /* 0x000fe200078e0208 */
[----:B------:R-:W-:Y:S02]  /*2580*/  SEL R7, RZ, 0xffffffff, P0 ;  /* 0xffffffffff077807 */ /* 0x000fe40000000000 */
[----:B------:R-:W-:Y:S02]  /*2590*/  MOV R8, R28 ;  /* 0x0000001c00087202 */ /* 0x000fe40000000f00 */
        /* <DEDUP_REMOVED lines=8> */
[----:B------:R-:W-:Y:S02]  /*2620*/  LEA R189, P0, R8, R4, 0x1 ;  /* 0x0000000408bd7211 */ /* 0x000fe400078008ff */
        /* <DEDUP_REMOVED lines=18> */
[----:B------:R-:W-:Y:S06]  /*2750*/  @!P1 BRA `(.L_x_1711) ;  /* 0x000000b800509947 */ /* 0x000fec0003800000 */
[----:B------:R-:W2:Y:S04]  /*2760*/  LD.E.64 R32, desc[UR6][R18.64+0x120] ;  /* 0x0001200612207980 */ /* 0x000ea8000c101b00 */
[----:B------:R-:W3:Y:S04]  /*2770*/  LD.E.64 R34, desc[UR6][R18.64+0x118] ;  /* 0x0001180612227980 */ /* 0x000ee8000c101b00 */
[----:B------:R-:W4:Y:S04]  /*2780*/  LD.E.64 R182, desc[UR6][R18.64+0x128] ;  /* 0x0001280612b67980 */ /* 0x000f28000c101b00 */
[----:B------:R-:W5:Y:S04]  /*2790*/  LD.E.64 R180, desc[UR6][R18.64+0x130] ;  /* 0x0001300612b47980 */ /* 0x000f68000c101b00 */
[----:B------:R-:W5:Y:S04]  /*27a0*/  LD.E.64 R28, desc[UR6][R18.64+0x140] ;  /* 0x00014006121c7980 */ /* 0x000f68000c101b00 */
[----:B------:R-:W5:Y:S04]  /*27b0*/  LD.E.64 R26, desc[UR6][R18.64+0x138] ;  /* 0x00013806121a7980 */ /* 0x000f68000c101b00 */
[----:B------:R-:W5:Y:S04]  /*27c0*/  LD.E R15, desc[UR6][R18.64+0xd0] ;  /* 0x0000d006120f7980 */ /* 0x000f68000c101900 */
[----:B------:R-:W5:Y:S04]  /*27d0*/  LD.E.64 R24, desc[UR6][R18.64+0x108] ;  /* 0x0001080612187980 */ /* 0x000f68000c101b00 */
[----:B------:R-:W5:Y:S04]  /*27e0*/  LD.E.64 R22, desc[UR6][R18.64+0x110] ;  /* 0x0001100612167980 */ /* 0x000f68000c101b00 */
[----:B------:R-:W5:Y:S04]  /*27f0*/  LD.E.64 R8, desc[UR6][R18.64+0x150] ;  /* 0x0001500612087980 */ /* 0x000f68000c101b00 */
[----:B------:R-:W5:Y:S01]  /*2800*/  LD.E.64 R6, desc[UR6][R18.64+0x148] ;  /* 0x0001480612067980 */ /* 0x000f62000c101b00 */
[----:B------:R-:W-:Y:S01]  /*2810*/  IMAD.IADD R20, R20, 0x1, R2 ;  /* 0x0000000114147824 */ /* 0x000fe200078e0202 */
        /* <DEDUP_REMOVED lines=31> */
[----:B-----5:R-:W-:Y:S02]  /*2a10*/  IMAD R5, R181, R2, RZ ;  /* 0x00000002b5057224 */ /* 0x020fe400078e02ff */
        /* <DEDUP_REMOVED lines=83> */
[C-C-:B------:R-:W-:Y:S01]  /*2f50*/  SHF.L.U64.HI R110, R180.reuse, 0x4, R181.reuse ;  /* 0x00000004b46e7819 */ /* 0x140fe200000102b5 */
[--C-:B------:R-:W-:Y:S01]  /*2f60*/  IMAD.X R69, R77, 0x1, R234.reuse, P3 ;  /* 0x000000014d457824 */ /* 0x100fe200018e06ea */
[----:B------:R-:W-:Y:S01]  /*2f70*/  SHF.L.U64.HI R112, R180, 0x5, R181 ;  /* 0x00000005b4707819 */ /* 0x000fe200000102b5 */
[----:B------:R-:W-:Y:S01]  /*2f80*/  IMAD.X R67, R71, 0x1, R234, P2 ;  /* 0x0000000147437824 */ /* 0x000fe200010e06ea */
[----:B------:R-:W-:Y:S01]  /*2f90*/  SHF.L.U64.HI R98, R182, 0x5, R183 ;  /* 0x00000005b6627819 */ /* 0x000fe200000102b7 */
[--C-:B------:R-:W-:Y:S01]  /*2fa0*/  IMAD.X R102, RZ, RZ, R88.reuse, P0 ;  /* 0x000000ffff667224 */ /* 0x100fe200000e0658 */
[----:B------:R-:W-:Y:S01]  /*2fb0*/  IADD3.X R75, R81, R234, RZ, P4, !PT ;  /* 0x000000ea514b7210 */ /* 0x000fe200027fe4ff */
[C---:B------:R-:W-:Y:S01]  /*2fc0*/  IMAD.SHL.U32 R150, R148.reuse, 0x20, RZ ;  /* 0x0000002094967824 */ /* 0x040fe200078e00ff */
[----:B------:R-:W-:Y:S01]  /*2fd0*/  IADD3 R93, P5, R91, R89, RZ ;  /* 0x000000595b5d7210 */ /* 0x000fe20007fbe0ff */
[----:B------:R-:W-:Y:S01]  /*2fe0*/  IMAD R114, R181, 0x60, RZ ;  /* 0x00000060b5727824 */ /* 0x000fe200078e02ff */
[----:B------:R-:W-:Y:S01]  /*2ff0*/  IADD3 R101, P3, R99, R91, RZ ;  /* 0x0000005b63657210 */ /* 0x000fe20007f7e0ff */
[----:B------:R-:W-:Y:S01]  /*3000*/  IMAD.X R94, RZ, RZ, R88, P1 ;  /* 0x000000ffff5e7224 */ /* 0x000fe200008e0658 */
[C---:B------:R-:W-:Y:S01]  /*3010*/  IADD3 R105, P2, R103.reuse, R89, RZ ;  /* 0x0000005967697210 */ /* 0x040fe20007f5e0ff */
[----:B------:R-:W-:Y:S01]  /*3020*/  IMAD R148, R148, 0x30, RZ ;  /* 0x0000003094947824 */ /* 0x000fe200078e02ff */
[----:B------:R-:W-:Y:S01]  /*3030*/  IADD3 R109, P0, R103, R99, RZ ;  /* 0x00000063676d7210 */ /* 0x000fe20007f1e0ff */
[C---:B------:R-:W-:Y:S01]  /*3040*/  IMAD.IADD R143, R158.reuse, 0x1, R146 ;  /* 0x000000019e8f7824 */ /* 0x040fe200078e0292 */
[----:B------:R-:W-:Y:S01]  /*3050*/  IADD3 R97, P4, R95, R89, RZ ;  /* 0x000000595f617210 */ /* 0x000fe20007f9e0ff */
[----:B------:R-:W-:Y:S01]  /*3060*/  IMAD.IADD R140, R158, 0x1, R142 ;  /* 0x000000019e8c7824 */ /* 0x000fe200078e028e */
        /* <DEDUP_REMOVED lines=27> */
.L_x_1829:
[----:B------:R-:W-:Y:S01]  /*3220*/  IMAD.SHL.U32 R14, R9, 0x40, RZ ;  /* 0x00000040090e7824 */ /* 0x000fe200078e00ff */
[----:B------:R-:W-:Y:S01]  /*3230*/  BSSY B0, `(.L_x_1712) ;  /* 0x000001f000007945 */ /* 0x000fe20003800000 */
[----:B-----5:R-:W-:Y:S02]  /*3240*/  IMAD.MOV.U32 R117, RZ, RZ, R115 ;  /* 0x000000ffff757224 */ /* 0x020fe400078e0073 */
        /* <DEDUP_REMOVED lines=8> */
[----:B------:R-:W-:Y:S05]  /*32d0*/  @!P3 BRA `(.L_x_1713) ;  /* 0x000000000050b947 */ /* 0x000fea0003800000 */
        /* <DEDUP_REMOVED lines=20> */
.L_x_1713:
[----:B------:R-:W-:Y:S05]  /*3420*/  BSYNC B0 ;  /* 0x0000000000007941 */ /* 0x000fea0003800000 */
.L_x_1712:
        /* <DEDUP_REMOVED lines=18> */
.L_x_1715:
[----:B------:R-:W-:Y:S05]  /*3550*/  BSYNC B0 ;  /* 0x0000000000007941 */ /* 0x000fea0003800000 */
.L_x_1714:
[----:B------:R-:W-:Y:S01]  /*3560*/  ISETP.GE.AND P4, PT, R154, R164, !P4 ;  /* 0x000000a49a00720c */ /* 0x000fe20006786270 */
        /* <DEDUP_REMOVED lines=20> */
.L_x_1717:
[----:B------:R-:W-:Y:S05]  /*36b0*/  BSYNC B0 ;  /* 0x0000000000007941 */ /* 0x000fea0003800000 */
.L_x_1716:
        /* <DEDUP_REMOVED lines=18> */
.L_x_1719:
[----:B------:R-:W-:Y:S05]  /*37e0*/  BSYNC B0 ;  /* 0x0000000000007941 */ /* 0x000fea0003800000 */
.L_x_1718:
        /* <DEDUP_REMOVED lines=68> */
.L_x_1726:
[----:B------:R-:W-:Y:S05]  /*3c30*/  BSYNC B0 ;  /* 0x0000000000007941 */ /* 0x000fea0003800000 */
.L_x_1725:
        /* <DEDUP_REMOVED lines=49> */
.L_x_1728:
[----:B------:R-:W-:Y:S05]  /*3f50*/  BSYNC B0 ;  /* 0x0000000000007941 */ /* 0x000fea0003800000 */
.L_x_1727:
        /* <DEDUP_REMOVED lines=49> */
.L_x_1730:
[----:B------:R-:W-:Y:S05]  /*4270*/  BSYNC B0 ;  /* 0x0000000000007941 */ /* 0x000fea0003800000 */
.L_x_1729:
        /* <DEDUP_REMOVED lines=48> */
.L_x_1724:
[----:B------:R-:W-:Y:S05]  /*4580*/  BSYNC B1 ;  /* 0x0000000000017941 */ /* 0x000fea0003800000 */
.L_x_1723:
        /* <DEDUP_REMOVED lines=9> */
[-C--:B------:R-:W-:Y:S02]  /*4620*/  ISETP.GE.AND P3, PT, R12, R117.reuse, PT ;  /* 0x000000750c00720c */ /* 0x080fe40003f66270 */
        /* <DEDUP_REMOVED lines=56> */
.L_x_1734:
[----:B------:R-:W-:Y:S05]  /*49b0*/  BSYNC B0 ;  /* 0x0000000000007941 */ /* 0x000fea0003800000 */
.L_x_1733:
        /* <DEDUP_REMOVED lines=51> */
.L_x_1736:
[----:B------:R-:W-:Y:S05]  /*4cf0*/  BSYNC B0 ;  /* 0x0000000000007941 */ /* 0x000fea0003800000 */
.L_x_1735:
        /* <DEDUP_REMOVED lines=51> */
.L_x_1738:
[----:B------:R-:W-:Y:S05]  /*5030*/  BSYNC B0 ;  /* 0x0000000000007941 */ /* 0x000fea0003800000 */
.L_x_1737:
        /* <DEDUP_REMOVED lines=50> */
.L_x_1732:
[----:B------:R-:W-:Y:S05]  /*5360*/  BSYNC B1 ;  /* 0x0000000000017941 */ /* 0x000fea0003800000 */
.L_x_1731:
        /* <DEDUP_REMOVED lines=66> */
.L_x_1742:
[----:B------:R-:W-:Y:S05]  /*5790*/  BSYNC B0 ;  /* 0x0000000000007941 */ /* 0x000fea0003800000 */
.L_x_1741:
        /* <DEDUP_REMOVED lines=51> */
.L_x_1744:
[----:B------:R-:W-:Y:S05]  /*5ad0*/  BSYNC B0 ;  /* 0x0000000000007941 */ /* 0x000fea0003800000 */
.L_x_1743:
        /* <DEDUP_REMOVED lines=51> */
.L_x_1746:
[----:B------:R-:W-:Y:S05]  /*5e10*/  BSYNC B0 ;  /* 0x0000000000007941 */ /* 0x000fea0003800000 */
.L_x_1745:
        /* <DEDUP_REMOVED lines=50> */
.L_x_1740:
[----:B------:R-:W-:Y:S05]  /*6140*/  BSYNC B1 ;  /* 0x0000000000017941 */ /* 0x000fea0003800000 */
.L_x_1739:
        /* <DEDUP_REMOVED lines=70> */
.L_x_1750:
[----:B------:R-:W-:Y:S05]  /*65b0*/  BSYNC B0 ;  /* 0x0000000000007941 */ /* 0x000fea0003800000 */
.L_x_1749:
        /* <DEDUP_REMOVED lines=51> */
.L_x_1752:
[----:B------:R-:W-:Y:S05]  /*68f0*/  BSYNC B0 ;  /* 0x0000000000007941 */ /* 0x000fea0003800000 */
.L_x_1751:
        /* <DEDUP_REMOVED lines=51> */
.L_x_1754:
[----:B------:R-:W-:Y:S05]  /*6c30*/  BSYNC B0 ;  /* 0x0000000000007941 */ /* 0x000fea0003800000 */
.L_x_1753:
        /* <DEDUP_REMOVED lines=50> */
.L_x_1748:
[----:B------:R-:W-:Y:S05]  /*6f60*/  BSYNC B1 ;  /* 0x0000000000017941 */ /* 0x000fea0003800000 */
.L_x_1747:
[----:B------:R-:W2:Y:S02]  /*6f70*/  LD.E R0, desc[UR6][R18.64+0xd0] ;  /* 0x0000d00612007980 */ /* 0x000ea4000c101900 */
[----:B--2---:R-:W-:Y:S05]  /*6f80*/  IMAD.U32 R0, R0, -0x20, RZ ;  /* 0xffffffe000007824 */ /* 0x004fea00078e00ff */
[C---:B------:R-:W-:Y:S02]  /*6f90*/  LEA R20, P1, R0.reuse, R20, 0x1 ;  /* 0x0000001400147211 */ /* 0x040fe400078208ff */
[C---:B------:R-:W-:Y:S02]  /*6fa0*/  LEA R42, P0, R0.reuse, R42, 0x1 ;  /* 0x0000002a002a7211 */ /* 0x040fe400078008ff */
[C---:B------:R-:W-:Y:S02]  /*6fb0*/  LEA.HI.X.SX32 R21, R0.reuse, R21, 0x1, P1 ;  /* 0x0000001500157211 */ /* 0x040fe400008f0eff */
[----:B------:R-:W-:Y:S01]  /*6fc0*/  LEA.HI.X.SX32 R43, R0, R43, 0x1, P0 ;  /* 0x0000002b002b7211 */ /* 0x000fe200000f0eff */
[----:B------:R-:W-:Y:S05]  /*6fd0*/  BRA `(.L_x_1755) ;  /* 0x0000006800847947 */ /* 0x000fea0003800000 */
.L_x_1722:
        /* <DEDUP_REMOVED lines=94> */
.L_x_1761:
[----:B------:R-:W-:Y:S05]  /*75c0*/  BSYNC B0 ;  /* 0x0000000000007941 */ /* 0x000fea0003800000 */
.L_x_1760:
[----:B-----5:R2:W-:Y:S02]  /*75d0*/  ST.E.128 desc[UR6][R124.64], R24 ;  /* 0x000000187c007985 */ /* 0x0205e4000c101d06 */
.L_x_1759:
[----:B------:R-:W-:Y:S05]  /*75e0*/  BSYNC B1 ;  /* 0x0000000000017941 */ /* 0x000fea0003800000 */
.L_x_1758:
        /* <DEDUP_REMOVED lines=92> */
.L_x_1765:
[----:B------:R-:W-:Y:S05]  /*7bb0*/  BSYNC B0 ;  /* 0x0000000000007941 */ /* 0x000fea0003800000 */
.L_x_1764:
[----:B-----5:R2:W-:Y:S02]  /*7bc0*/  ST.E.128 desc[UR6][R124.64+0x80], R24 ;  /* 0x000080187c007985 */ /* 0x0205e4000c101d06 */
.L_x_1763:
[----:B------:R-:W-:Y:S05]  /*7bd0*/  BSYNC B1 ;  /* 0x0000000000017941 */ /* 0x000fea0003800000 */
.L_x_1762:
        /* <DEDUP_REMOVED lines=92> */
.L_x_1769:
[----:B------:R-:W-:Y:S05]  /*81a0*/  BSYNC B0 ;  /* 0x0000000000007941 */ /* 0x000fea0003800000 */
.L_x_1768:
[----:B-----5:R2:W-:Y:S02]  /*81b0*/  ST.E.128 desc[UR6][R124.64+0x100], R24 ;  /* 0x000100187c007985 */ /* 0x0205e4000c101d06 */
.L_x_1767:
[----:B------:R-:W-:Y:S05]  /*81c0*/  BSYNC B1 ;  /* 0x0000000000017941 */ /* 0x000fea0003800000 */
.L_x_1766:
        /* <DEDUP_REMOVED lines=91> */
.L_x_1771:
[----:B------:R-:W-:Y:S05]  /*8780*/  BSYNC B0 ;  /* 0x0000000000007941 */ /* 0x000fea0003800000 */
.L_x_1770:
[----:B-----5:R2:W-:Y:S02]  /*8790*/  ST.E.128 desc[UR6][R124.64+0x180], R24 ;  /* 0x000180187c007985 */ /* 0x0205e4000c101d06 */
.L_x_1757:
[----:B------:R-:W-:Y:S05]  /*87a0*/  BSYNC B2 ;  /* 0x0000000000027941 */ /* 0x000fea0003800000 */
.L_x_1756:
        /* <DEDUP_REMOVED lines=9> */
[C---:B-1-34-:R-:W-:Y:S01]  /*8840*/  LEA R4, P0, R89.reuse, R119, 0x1 ;  /* 0x0000007759047211 */ /* 0x05afe200078008ff */
        /* <DEDUP_REMOVED lines=89> */
.L_x_1777:
[----:B------:R-:W-:Y:S05]  /*8de0*/  BSYNC B0 ;  /* 0x0000000000007941 */ /* 0x000fea0003800000 */
.L_x_1776:
[----:B-----5:R2:W-:Y:S02]  /*8df0*/  ST.E.128 desc[UR6][R186.64], R24 ;  /* 0x00000018ba007985 */ /* 0x0205e4000c101d06 */
.L_x_1775:
[----:B------:R-:W-:Y:S05]  /*8e00*/  BSYNC B1 ;  /* 0x0000000000017941 */ /* 0x000fea0003800000 */
.L_x_1774:
        /* <DEDUP_REMOVED lines=94> */
.L_x_1781:
[----:B------:R-:W-:Y:S05]  /*93f0*/  BSYNC B0 ;  /* 0x0000000000007941 */ /* 0x000fea0003800000 */
.L_x_1780:
[----:B-----5:R2:W-:Y:S02]  /*9400*/  ST.E.128 desc[UR6][R186.64], R24 ;  /* 0x00000018ba007985 */ /* 0x0205e4000c101d06 */
.L_x_1779:
[----:B------:R-:W-:Y:S05]  /*9410*/  BSYNC B1 ;  /* 0x0000000000017941 */ /* 0x000fea0003800000 */
.L_x_1778:
        /* <DEDUP_REMOVED lines=94> */
.L_x_1785:
[----:B------:R-:W-:Y:S05]  /*9a00*/  BSYNC B0 ;  /* 0x0000000000007941 */ /* 0x000fea0003800000 */
.L_x_1784:
[----:B-----5:R2:W-:Y:S02]  /*9a10*/  ST.E.128 desc[UR6][R186.64], R24 ;  /* 0x00000018ba007985 */ /* 0x0205e4000c101d06 */
.L_x_1783:
[----:B------:R-:W-:Y:S05]  /*9a20*/  BSYNC B1 ;  /* 0x0000000000017941 */ /* 0x000fea0003800000 */
.L_x_1782:
        /* <DEDUP_REMOVED lines=93> */
.L_x_1787:
[----:B------:R-:W-:Y:S05]  /*a000*/  BSYNC B0 ;  /* 0x0000000000007941 */ /* 0x000fea0003800000 */
.L_x_1786:
[----:B-----5:R2:W-:Y:S02]  /*a010*/  ST.E.128 desc[UR6][R186.64], R24 ;  /* 0x00000018ba007985 */ /* 0x0205e4000c101d06 */
.L_x_1773:
[----:B------:R-:W-:Y:S05]  /*a020*/  BSYNC B2 ;  /* 0x0000000000027941 */ /* 0x000fea0003800000 */
.L_x_1772:
        /* <DEDUP_REMOVED lines=99> */
.L_x_1793:
[----:B------:R-:W-:Y:S05]  /*a660*/  BSYNC B0 ;  /* 0x0000000000007941 */ /* 0x000fea0003800000 */
.L_x_1792:
[----:B-----5:R2:W-:Y:S02]  /*a670*/  ST.E.128 desc[UR6][R186.64], R24 ;  /* 0x00000018ba007985 */ /* 0x0205e4000c101d06 */
.L_x_1791:
[----:B------:R-:W-:Y:S05]  /*a680*/  BSYNC B1 ;  /* 0x0000000000017941 */ /* 0x000fea0003800000 */
.L_x_1790:
        /* <DEDUP_REMOVED lines=94> */
.L_x_1797:
[----:B------:R-:W-:Y:S05]  /*ac70*/  BSYNC B0 ;  /* 0x0000000000007941 */ /* 0x000fea0003800000 */
.L_x_1796:
[----:B-----5:R2:W-:Y:S02]  /*ac80*/  ST.E.128 desc[UR6][R186.64], R24 ;  /* 0x00000018ba007985 */ /* 0x0205e4000c101d06 */
.L_x_1795:
[----:B------:R-:W-:Y:S05]  /*ac90*/  BSYNC B1 ;  /* 0x0000000000017941 */ /* 0x000fea0003800000 */
.L_x_1794:
        /* <DEDUP_REMOVED lines=94> */
.L_x_1801:
[----:B------:R-:W-:Y:S05]  /*b280*/  BSYNC B0 ;  /* 0x0000000000007941 */ /* 0x000fea0003800000 */
.L_x_1800:
[----:B-----5:R2:W-:Y:S02]  /*b290*/  ST.E.128 desc[UR6][R186.64], R24 ;  /* 0x00000018ba007985 */ /* 0x0205e4000c101d06 */
.L_x_1799:
[----:B------:R-:W-:Y:S05]  /*b2a0*/  BSYNC B1 ;  /* 0x0000000000017941 */ /* 0x000fea0003800000 */
.L_x_1798:
        /* <DEDUP_REMOVED lines=93> */
.L_x_1803:
[----:B------:R-:W-:Y:S05]  /*b880*/  BSYNC B0 ;  /* 0x0000000000007941 */ /* 0x000fea0003800000 */
.L_x_1802:
[----:B-----5:R2:W-:Y:S02]  /*b890*/  ST.E.128 desc[UR6][R186.64], R24 ;  /* 0x00000018ba007985 */ /* 0x0205e4000c101d06 */
.L_x_1789:
[----:B------:R-:W-:Y:S05]  /*b8a0*/  BSYNC B2 ;  /* 0x0000000000027941 */ /* 0x000fea0003800000 */
.L_x_1788:
        /* <DEDUP_REMOVED lines=103> */
.L_x_1809:
[----:B------:R-:W-:Y:S05]  /*bf20*/  BSYNC B0 ;  /* 0x0000000000007941 */ /* 0x000fea0003800000 */
.L_x_1808:
[----:B-----5:R2:W-:Y:S02]  /*bf30*/  ST.E.128 desc[UR6][R190.64], R24 ;  /* 0x00000018be007985 */ /* 0x0205e4000c101d06 */
.L_x_1807:
[----:B------:R-:W-:Y:S05]  /*bf40*/  BSYNC B1 ;  /* 0x0000000000017941 */ /* 0x000fea0003800000 */
.L_x_1806:
        /* <DEDUP_REMOVED lines=94> */
.L_x_1813:
[----:B------:R-:W-:Y:S05]  /*c530*/  BSYNC B0 ;  /* 0x0000000000007941 */ /* 0x000fea0003800000 */
.L_x_1812:
[----:B-----5:R2:W-:Y:S02]  /*c540*/  ST.E.128 desc[UR6][R190.64], R24 ;  /* 0x00000018be007985 */ /* 0x0205e4000c101d06 */
.L_x_1811:
[----:B------:R-:W-:Y:S05]  /*c550*/  BSYNC B1 ;  /* 0x0000000000017941 */ /* 0x000fea0003800000 */
.L_x_1810:
        /* <DEDUP_REMOVED lines=94> */
.L_x_1817:
[----:B------:R-:W-:Y:S05]  /*cb40*/  BSYNC B0 ;  /* 0x0000000000007941 */ /* 0x000fea0003800000 */
.L_x_1816:
[----:B-----5:R2:W-:Y:S02]  /*cb50*/  ST.E.128 desc[UR6][R190.64], R24 ;  /* 0x00000018be007985 */ /* 0x0205e4000c101d06 */
.L_x_1815:
[----:B------:R-:W-:Y:S05]  /*cb60*/  BSYNC B1 ;  /* 0x0000000000017941 */ /* 0x000fea0003800000 */
.L_x_1814:
        /* <DEDUP_REMOVED lines=93> */
.L_x_1819:
[----:B------:R-:W-:Y:S05]  /*d140*/  BSYNC B0 ;  /* 0x0000000000007941 */ /* 0x000fea0003800000 */
.L_x_1818:
[----:B-----5:R2:W-:Y:S02]  /*d150*/  ST.E.128 desc[UR6][R190.64], R24 ;  /* 0x00000018be007985 */ /* 0x0205e4000c101d06 */
.L_x_1805:
[----:B------:R-:W-:Y:S05]  /*d160*/  BSYNC B2 ;  /* 0x0000000000027941 */ /* 0x000fea0003800000 */
.L_x_1804:
        /* <DEDUP_REMOVED lines=11> */
.L_x_1721:
[-C--:B------:R-:W-:Y:S01]  /*d220*/  ISETP.GE.AND P2, PT, R156, R184.reuse, PT ;  /* 0x000000b89c00720c */ /* 0x080fe20003f46270 */
[----:B------:R-:W-:Y:S01]  /*d230*/  BSSY B0, `(.L_x_1820) ;  /* 0x000001c000007945 */ /* 0x000fe20003800000 */
[-C--:B------:R-:W-:Y:S02]  /*d240*/  ISETP.GE.AND P1, PT, R154, R184.reuse, PT ;  /* 0x000000b89a00720c */ /* 0x080fe40003f26270 */
        /* <DEDUP_REMOVED lines=8> */
[--C-:B-1-34-:R-:W-:Y:S02]  /*d2d0*/  @P4 IMAD.MOV.U32 R2, RZ, RZ, R119.reuse ;  /* 0x000000ffff024224 */ /* 0x11afe400078e0077 */
[--C-:B------:R-:W-:Y:S05]  /*d2e0*/  @P4 IMAD.MOV.U32 R3, RZ, RZ, R118.reuse ;  /* 0x000000ffff034224 */ /* 0x100fea00078e0076 */
[----:B------:R1:W2:Y:S02]  /*d2f0*/  @P4 LD.E.128 R4, desc[UR6][R2.64] ;  /* 0x0000000602044980 */ /* 0x0002a4000c101d00 */
        /* <DEDUP_REMOVED lines=15> */
.L_x_1821:
[----:B------:R-:W-:Y:S05]  /*d3f0*/  BSYNC B0 ;  /* 0x0000000000007941 */ /* 0x000fea0003800000 */
.L_x_1820:
        /* <DEDUP_REMOVED lines=30> */
.L_x_1823:
[----:B------:R-:W-:Y:S05]  /*d5e0*/  BSYNC B0 ;  /* 0x0000000000007941 */ /* 0x000fea0003800000 */
.L_x_1822:
        /* <DEDUP_REMOVED lines=30> */
.L_x_1825:
[----:B------:R-:W-:Y:S05]  /*d7d0*/  BSYNC B0 ;  /* 0x0000000000007941 */ /* 0x000fea0003800000 */
.L_x_1824:
[----:B------:R-:W-:Y:S05]  /*d7e0*/  @!P0 BRA `(.L_x_1755) ;  /* 0x0000000000808947 */ /* 0x000fea0003800000 */
[----:B------:R-:W-:Y:S02]  /*d7f0*/  ISETP.NE.AND P1, PT, R157, RZ, PT ;  /* 0x000000ff9d00720c */ /* 0x000fe40003f25270 */
[----:B------:R-:W-:Y:S02]  /*d800*/  ISETP.NE.AND P2, PT, R155, RZ, PT ;  /* 0x000000ff9b00720c */ /* 0x000fe40003f45270 */
[----:B------:R-:W-:Y:S09]  /*d810*/  ISETP.NE.AND P3, PT, R153, RZ, PT ;  /* 0x000000ff9900720c */ /* 0x000ff20003f65270 */
[----:B-1-34-:R-:W-:Y:S02]  /*d820*/  @P1 IMAD.MOV.U32 R2, RZ, RZ, R119 ;  /* 0x000000ffff021224 */ /* 0x01afe400078e0077 */
[----:B------:R-:W-:Y:S02]  /*d830*/  @P1 IMAD.MOV.U32 R3, RZ, RZ, R118 ;  /* 0x000000ffff031224 */ /* 0x000fe400078e0076 */
[----:B------:R-:W-:Y:S02]  /*d840*/  @P1 IMAD R0, R183, 0x60, RZ ;  /* 0x00000060b7001824 */ /* 0x000fe400078e02ff */
[----:B------:R-:W-:Y:S04]  /*d850*/  @P1 IMAD.WIDE.U32 R2, R182, 0x60, R2 ;  /* 0x00000060b6021825 */ /* 0x000fe800078e0002 */
[----:B------:R-:W-:Y:S02]  /*d860*/  @P1 IMAD.IADD R3, R3, 0x1, R0 ;  /* 0x0000000103031824 */ /* 0x000fe400078e0200 */
[----:B------:R-:W-:Y:S03]  /*d870*/  @P1 IMAD.WIDE.U32 R22, R50, 0x60, R124 ;  /* 0x0000006032161825 */ /* 0x000fe600078e007c */
        /* <DEDUP_REMOVED lines=23> */
.L_x_1755:
[----:B------:R-:W-:Y:S05]  /*d9f0*/  BSYNC B3 ;  /* 0x0000000000037941 */ /* 0x000fea0003800000 */
.L_x_1720:
[----:B------:R-:W-:Y:S01]  /*da00*/  ISETP.NE.U32.AND P1, PT, R244, RZ, PT ;  /* 0x000000fff400720c */ /* 0x000fe20003f25070 */
[----:B------:R-:W2:Y:S01]  /*da10*/  LD.E R0, desc[UR6][R18.64+0x128] ;  /* 0x0001280612007980 */ /* 0x000ea2000c101900 */
[----:B-1-34-:R-:W-:Y:S01]  /*da20*/  IMAD.MOV.U32 R2, RZ, RZ, R119 ;  /* 0x000000ffff027224 */ /* 0x01afe200078e0077 */
        /* <DEDUP_REMOVED lines=14> */
[----:B------:R-:W3:Y:S01]  /*db10*/  LD.E.64 R26, desc[UR6][R18.64+0x40] ;  /* 0x00004006121a7980 */ /* 0x000ee2000c101b00 */
        /* <DEDUP_REMOVED lines=73> */
.L_x_1827:
[----:B------:R-:W2:Y:S01]  /*dfb0*/  LD.E R2, desc[UR6][R18.64+0x40] ;  /* 0x0000400612027980 */ /* 0x000ea2000c101900 */
[----:B------:R-:W-:Y:S02]  /*dfc0*/  IMAD.MOV.U32 R4, RZ, RZ, R127 ;  /* 0x000000ffff047224 */ /* 0x000fe400078e007f */
        /* <DEDUP_REMOVED lines=8> */
.L_x_1828:
[----:B------:R-:W-:Y:S05]  /*e050*/  BSYNC B0 ;  /* 0x0000000000007941 */ /* 0x000fea0003800000 */
.L_x_1826:
[----:B------:R-:W-:Y:S04]  /*e060*/  IADD3 R9, R9, -0x1, RZ ;  /* 0xffffffff09097810 */ /* 0x000fe80007ffe0ff */
[----:B------:R-:W-:Y:S11]  /*e070*/  ISETP.GT.AND P0, PT, R9, R87, PT ;  /* 0x000000570900720c */ /* 0x000ff60003f04270 */
[----:B------:R-:W-:Y:S02]  /*e080*/  @!UPT UIADD3 URZ, URZ, URZ, URZ ;  /* 0x0000003f3f3ff290 */ /* 0x000fe4000fffe03f */
[----:B------:R-:W-:Y:S05]  /*e090*/  @P0 BRA `(.L_x_1829) ;  /* 0xffffff5000600947 */ /* 0x000fea000383ffff */
.L_x_1711:
[----:B------:R-:W-:Y:S05]  /*e0a0*/  WARPSYNC.ALL ;  /* 0x0000000000007948 */ /* 0x000fea0003800000 */
[----:B------:R-:W-:Y:S06]  /*e0b0*/  BAR.SYNC.DEFER_BLOCKING 0x0 ;  /* 0x0000000000007b1d */ /* 0x000fec0000010000 */
[----:B------:R-:W2:Y:S02]  /*e0c0*/  LD.E R0, desc[UR6][R18.64+0xd0] ;  /* 0x0000d00612007980 */ /* 0x000ea4000c101900 */
[----:B------:R-:W1:Y:S01]  /*e0d0*/  S2UR UR4, SR_CgaCtaId ;  /* 0x00000000000479c3 */ /* 0x000e620000008800 */
[----:B------:R-:W-:Y:S01]  /*e0e0*/  UMOV UR5, 0x400 ;  /* 0x0000040000057882 */ /* 0x000fe20000000000 */
[----:B------:R-:W-:Y:S01]  /*e0f0*/  BSSY B3, `(.L_x_1830) ;  /* 0x0000a55000037945 */ /* 0x000fe20003800000 */
[C---:B------:R-:W-:Y:S01]  /*e100*/  SHF.L.U64.HI R2, R174.reuse, 0x4, R175 ;  /* 0x00000004ae027819 */ /* 0x040fe200000102af */
[----:B------:R-:W-:Y:S01]  /*e110*/  IMAD.SHL.U32 R5, R174, 0x10, RZ ;  /* 0x00000010ae057824 */ /* 0x000fe200078e00ff */
        /* <DEDUP_REMOVED lines=18> */
[CC--:B------:R-:W-:Y:S02]  /*e240*/  LEA R46, P1, R4.reuse, R176.reuse, 0x1 ;  /* 0x000000b0042e7211 */ /* 0x0c0fe400078208ff */
        /* <DEDUP_REMOVED lines=87> */
.L_x_1838:
[----:B------:R-:W-:Y:S05]  /*e7c0*/  BSYNC B0 ;  /* 0x0000000000007941 */ /* 0x000fea0003800000 */
.L_x_1837:
[----:B-----5:R3:W-:Y:S02]  /*e7d0*/  STS.128 [R243], R24 ;  /* 0x00000018f3007388 */ /* 0x0207e40000000c00 */
.L_x_1836:
[----:B------:R-:W-:Y:S05]  /*e7e0*/  BSYNC B1 ;  /* 0x0000000000017941 */ /* 0x000fea0003800000 */
.L_x_1835:
        /* <DEDUP_REMOVED lines=50> */
.L_x_1842:
[----:B------:R-:W-:Y:S05]  /*eb10*/  BSYNC B0 ;  /* 0x0000000000007941 */ /* 0x000fea0003800000 */
.L_x_1841:
[----:B-----5:R1:W-:Y:S02]  /*eb20*/  STS.128 [R243+0x2000], R24 ;  /* 0x00200018f3007388 */ /* 0x0203e40000000c00 */
.L_x_1840:
[----:B------:R-:W-:Y:S05]  /*eb30*/  BSYNC B1 ;  /* 0x0000000000017941 */ /* 0x000fea0003800000 */
.L_x_1839:
        /* <DEDUP_REMOVED lines=50> */
.L_x_1846:
[----:B------:R-:W-:Y:S05]  /*ee60*/  BSYNC B0 ;  /* 0x0000000000007941 */ /* 0x000fea0003800000 */
.L_x_1845:
[----:B-----5:R3:W-:Y:S02]  /*ee70*/  STS.128 [R243+0x4000], R24 ;  /* 0x00400018f3007388 */ /* 0x0207e40000000c00 */
.L_x_1844:
[----:B------:R-:W-:Y:S05]  /*ee80*/  BSYNC B1 ;  /* 0x0000000000017941 */ /* 0x000fea0003800000 */
.L_x_1843:
        /* <DEDUP_REMOVED lines=49> */
.L_x_1848:
[----:B------:R-:W-:Y:S05]  /*f1a0*/  BSYNC B0 ;  /* 0x0000000000007941 */ /* 0x000fea0003800000 */
.L_x_1847:
[----:B-----5:R3:W-:Y:S02]  /*f1b0*/  STS.128 [R243+0x6000], R24 ;  /* 0x00600018f3007388 */ /* 0x0207e40000000c00 */
.L_x_1834:
[----:B------:R-:W-:Y:S05]  /*f1c0*/  BSYNC B2 ;  /* 0x0000000000027941 */ /* 0x000fea0003800000 */
.L_x_1833:
        /* <DEDUP_REMOVED lines=63> */
.L_x_1854:
[----:B------:R-:W-:Y:S05]  /*f5c0*/  BSYNC B0 ;  /* 0x0000000000007941 */ /* 0x000fea0003800000 */
.L_x_1853:
[----:B-----5:R3:W-:Y:S02]  /*f5d0*/  STS.128 [R243+0x800], R24 ;  /* 0x00080018f3007388 */ /* 0x0207e40000000c00 */
.L_x_1852:
[----:B------:R-:W-:Y:S05]  /*f5e0*/  BSYNC B1 ;  /* 0x0000000000017941 */ /* 0x000fea0003800000 */
.L_x_1851:
        /* <DEDUP_REMOVED lines=50> */
.L_x_1858:
[----:B------:R-:W-:Y:S05]  /*f910*/  BSYNC B0 ;  /* 0x0000000000007941 */ /* 0x000fea0003800000 */
.L_x_1857:
[----:B-----5:R3:W-:Y:S02]  /*f920*/  STS.128 [R243+0x2800], R24 ;  /* 0x00280018f3007388 */ /* 0x0207e40000000c00 */
.L_x_1856:
[----:B------:R-:W-:Y:S05]  /*f930*/  BSYNC B1 ;  /* 0x0000000000017941 */ /* 0x000fea0003800000 */
.L_x_1855:
        /* <DEDUP_REMOVED lines=50> */
.L_x_1862:
[----:B------:R-:W-:Y:S05]  /*fc60*/  BSYNC B0 ;  /* 0x0000000000007941 */ /* 0x000fea0003800000 */
.L_x_1861:
[----:B-----5:R3:W-:Y:S02]  /*fc70*/  STS.128 [R243+0x4800], R24 ;  /* 0x00480018f3007388 */ /* 0x0207e40000000c00 */
.L_x_1860:
[----:B------:R-:W-:Y:S05]  /*fc80*/  BSYNC B1 ;  /* 0x0000000000017941 */ /* 0x000fea0003800000 */
.L_x_1859:
        /* <DEDUP_REMOVED lines=49> */
.L_x_1864:
[----:B------:R-:W-:Y:S05]  /*ffa0*/  BSYNC B0 ;  /* 0x0000000000007941 */ /* 0x000fea0003800000 */
.L_x_1863:
[----:B-----5:R3:W-:Y:S02]  /*ffb0*/  STS.128 [R243+0x6800], R24 ;  /* 0x00680018f3007388 */ /* 0x0207e40000000c00 */
.L_x_1850:
[----:B------:R-:W-:Y:S05]  /*ffc0*/  BSYNC B2 ;  /* 0x0000000000027941 */ /* 0x000fea0003800000 */
.L_x_1849:
        /* <DEDUP_REMOVED lines=64> */
.L_x_1870:
[----:B------:R-:W-:Y:S05]  /*103d0*/  BSYNC B0 ;  /* 0x0000000000007941 */ /* 0x000fea0003800000 */
.L_x_1869:
[----:B-----5:R3:W-:Y:S02]  /*103e0*/  STS.128 [R243+0x1000], R24 ;  /* 0x00100018f3007388 */ /* 0x0207e40000000c00 */
.L_x_1868:
[----:B------:R-:W-:Y:S05]  /*103f0*/  BSYNC B1 ;  /* 0x0000000000017941 */ /* 0x000fea0003800000 */
.L_x_1867:
        /* <DEDUP_REMOVED lines=50> */
.L_x_1874:
[----:B------:R-:W-:Y:S05]  /*10720*/  BSYNC B0 ;  /* 0x0000000000007941 */ /* 0x000fea0003800000 */
.L_x_1873:
[----:B-----5:R3:W-:Y:S02]  /*10730*/  STS.128 [R243+0x3000], R24 ;  /* 0x00300018f3007388 */ /* 0x0207e40000000c00 */
.L_x_1872:
[----:B------:R-:W-:Y:S05]  /*10740*/  BSYNC B1 ;  /* 0x0000000000017941 */ /* 0x000fea0003800000 */
.L_x_1871:
        /* <DEDUP_REMOVED lines=50> */
.L_x_1878:
[----:B------:R-:W-:Y:S05]  /*10a70*/  BSYNC B0 ;  /* 0x0000000000007941 */ /* 0x000fea0003800000 */
.L_x_1877:
[----:B-----5:R3:W-:Y:S02]  /*10a80*/  STS.128 [R243+0x5000], R24 ;  /* 0x00500018f3007388 */ /* 0x0207e40000000c00 */
.L_x_1876:
[----:B------:R-:W-:Y:S05]  /*10a90*/  BSYNC B1 ;  /* 0x0000000000017941 */ /* 0x000fea0003800000 */
.L_x_1875:
        /* <DEDUP_REMOVED lines=47> */
.L_x_1880:
[----:B------:R-:W-:Y:S05]  /*10d90*/  BSYNC B0 ;  /* 0x0000000000007941 */ /* 0x000fea0003800000 */
.L_x_1879:
[----:B-----5:R1:W-:Y:S02]  /*10da0*/  STS.128 [R243+0x7000], R44 ;  /* 0x0070002cf3007388 */ /* 0x0203e40000000c00 */
.L_x_1866:
[----:B------:R-:W-:Y:S05]  /*10db0*/  BSYNC B2 ;  /* 0x0000000000027941 */ /* 0x000fea0003800000 */
.L_x_1865:
        /* <DEDUP_REMOVED lines=9> */
[C---:B-1-3--:R-:W-:Y:S02]  /*10e50*/  IMAD.SHL.U32 R26, R2.reuse, 0x2, RZ ;  /* 0x00000002021a7824 */ /* 0x04afe400078e00ff */
[----:B------:R1:W-:Y:S01]  /*10e60*/  @P0 STS.128 [R243+0x1800], RZ ;  /* 0x001800fff3000388 */ /* 0x0003e20000000c00 */
[----:B------:R-:W-:Y:S02]  /*10e70*/  SHF.L.U64.HI R2, R2, 0x1, R7 ;  /* 0x0000000102027819 */ /* 0x000fe40000010207 */
[-C--:B------:R-:W-:Y:S02]  /*10e80*/  IADD3 R24, P2, R36, R26.reuse, RZ ;  /* 0x0000001a24187210 */ /* 0x080fe40007f5e0ff */
        /* <DEDUP_REMOVED lines=8> */
[----:B------:R-:W2:Y:S04]  /*10f10*/  LD.E.64 R2, desc[UR6][R26.64] ;  /* 0x000000061a027980 */ /* 0x000ea8000c101b00 */
[----:B------:R-:W4:Y:S01]  /*10f20*/  LD.E.64 R14, desc[UR6][R24.64] ;  /* 0x00000006180e7980 */ /* 0x000f22000c101b00 */
        /* <DEDUP_REMOVED lines=12> */
[----:B----4-:R-:W-:Y:S01]  /*10ff0*/  LOP3.LUT R23, R14, 0xffff0000, RZ, 0xc0, !PT ;  /* 0xffff00000e177812 */ /* 0x010fe200078ec0ff */
        /* <DEDUP_REMOVED lines=27> */
.L_x_1885:
[----:B------:R-:W-:Y:S05]  /*111b0*/  BSYNC B0 ;  /* 0x0000000000007941 */ /* 0x000fea0003800000 */
.L_x_1884:
[----:B-----5:R1:W-:Y:S02]  /*111c0*/  STS.128 [R243+0x1800], R20 ;  /* 0x00180014f3007388 */ /* 0x0203e40000000c00 */
.L_x_1883:
[----:B------:R-:W-:Y:S05]  /*111d0*/  BSYNC B1 ;  /* 0x0000000000017941 */ /* 0x000fea0003800000 */
.L_x_1882:
        /* <DEDUP_REMOVED lines=8> */
[----:B------:R-:W2:Y:S04]  /*11260*/  LD.E.64 R2, desc[UR6][R26.64+0x40] ;  /* 0x000040061a027980 */ /* 0x000ea8000c101b00 */
[----:B------:R-:W3:Y:S01]  /*11270*/  LD.E.64 R14, desc[UR6][R24.64+0x40] ;  /* 0x00004006180e7980 */ /* 0x000ee2000c101b00 */
[----:B-----5:R-:W-:Y:S01]  /*11280*/  IMAD.U32 R28, R23, 0x10000, RZ ;  /* 0x00010000171c7824 */ /* 0x020fe200078e00ff */
[C---:B------:R-:W-:Y:S02]  /*11290*/  SHF.L.U32 R7, R21.reuse, 0x10, RZ ;  /* 0x0000001015077819 */ /* 0x040fe400000006ff */
[----:B------:R-:W-:Y:S02]  /*112a0*/  LOP3.LUT R5, R21, 0xffff0000, RZ, 0xc0, !PT ;  /* 0xffff000015057812 */ /* 0x000fe400078ec0ff */
[----:B------:R-:W-:-:S02]  /*112b0*/  SHF.L.U32 R8, R20, 0x10, RZ ;  /* 0x0000001014087819 */ /* 0x000fc400000006ff */
[----:B------:R-:W-:Y:S02]  /*112c0*/  LOP3.LUT R30, R20, 0xffff0000, RZ, 0xc0, !PT ;  /* 0xffff0000141e7812 */ /* 0x000fe400078ec0ff */
[----:B------:R-:W-:Y:S02]  /*112d0*/  LOP3.LUT R23, R23, 0xffff0000, RZ, 0xc0, !PT ;  /* 0xffff000017177812 */ /* 0x000fe400078ec0ff */
[C---:B------:R-:W-:Y:S02]  /*112e0*/  SHF.L.U32 R29, R22.reuse, 0x10, RZ ;  /* 0x00000010161d7819 */ /* 0x040fe400000006ff */
[----:B------:R-:W-:Y:S02]  /*112f0*/  LOP3.LUT R31, R22, 0xffff0000, RZ, 0xc0, !PT ;  /* 0xffff0000161f7812 */ /* 0x000fe400078ec0ff */
[C---:B--2---:R-:W-:Y:S01]  /*11300*/  LOP3.LUT R17, R2.reuse, 0xffff0000, RZ, 0xc0, !PT ;  /* 0xffff000002117812 */ /* 0x044fe200078ec0ff */
[----:B------:R-:W-:Y:S01]  /*11310*/  IMAD.U32 R2, R2, 0x10000, RZ ;  /* 0x0001000002027824 */ /* 0x000fe200078e00ff */
[C---:B------:R-:W-:Y:S01]  /*11320*/  LOP3.LUT R16, R3.reuse, 0xffff0000, RZ, 0xc0, !PT ;  /* 0xffff000003107812 */ /* 0x040fe200078ec0ff */
[----:B------:R-:W-:Y:S01]  /*11330*/  IMAD.U32 R3, R3, 0x10000, RZ ;  /* 0x0001000003037824 */ /* 0x000fe200078e00ff */
[C---:B---3--:R-:W-:Y:S01]  /*11340*/  LOP3.LUT R21, R14.reuse, 0xffff0000, RZ, 0xc0, !PT ;  /* 0xffff00000e157812 */ /* 0x048fe200078ec0ff */
        /* <DEDUP_REMOVED lines=12> */
[----:B------:R-:W-:Y:S01]  /*11410*/  FMUL.FTZ R30, R30, R14 ;  /* 0x0000000e1e1e7220 */ /* 0x000fe20000410000 */
        /* <DEDUP_REMOVED lines=14> */
.L_x_1889:
[----:B------:R-:W-:Y:S05]  /*11500*/  BSYNC B0 ;  /* 0x0000000000007941 */ /* 0x000fea0003800000 */
.L_x_1888:
[----:B-----5:R1:W-:Y:S02]  /*11510*/  STS.128 [R243+0x3800], R20 ;  /* 0x00380014f3007388 */ /* 0x0203e40000000c00 */
.L_x_1887:
[----:B------:R-:W-:Y:S05]  /*11520*/  BSYNC B1 ;  /* 0x0000000000017941 */ /* 0x000fea0003800000 */
.L_x_1886:
        /* <DEDUP_REMOVED lines=32> */
[C---:B------:R-:W-:Y:S01]  /*11730*/  FMUL.FTZ R7, R29.reuse, R2 ;  /* 0x000000021d077220 */ /* 0x040fe20000410000 */
        /* <DEDUP_REMOVED lines=17> */
.L_x_1893:
[----:B------:R-:W-:Y:S05]  /*11850*/  BSYNC B0 ;  /* 0x0000000000007941 */ /* 0x000fea0003800000 */
.L_x_1892:
[----:B-----5:R1:W-:Y:S02]  /*11860*/  STS.128 [R243+0x5800], R20 ;  /* 0x00580014f3007388 */ /* 0x0203e40000000c00 */
.L_x_1891:
[----:B------:R-:W-:Y:S05]  /*11870*/  BSYNC B1 ;  /* 0x0000000000017941 */ /* 0x000fea0003800000 */
.L_x_1890:
[----:B------:R-:W-:-:S13]  /*11880*/  ISETP.GE.AND P0, PT, R10, R6, PT ;  /* 0x000000060a00720c */ /* 0x000fda0003f06270 */
        /* <DEDUP_REMOVED lines=8> */
[----:B-----5:R-:W-:Y:S01]  /*11910*/  LOP3.LUT R16, R23, 0xffff0000, RZ, 0xc0, !PT ;  /* 0xffff000017107812 */ /* 0x020fe200078ec0ff */
[C---:B------:R-:W-:Y:S01]  /*11920*/  IMAD.U32 R8, R20.reuse, 0x10000, RZ ;  /* 0x0001000014087824 */ /* 0x040fe200078e00ff */
[C---:B------:R-:W-:Y:S02]  /*11930*/  SHF.L.U32 R5, R21.reuse, 0x10, RZ ;  /* 0x0000001015057819 */ /* 0x040fe400000006ff */
[----:B------:R-:W-:Y:S02]  /*11940*/  LOP3.LUT R0, R21, 0xffff0000, RZ, 0xc0, !PT ;  /* 0xffff000015007812 */ /* 0x000fe400078ec0ff */
[----:B------:R-:W-:Y:S01]  /*11950*/  LOP3.LUT R21, R20, 0xffff0000, RZ, 0xc0, !PT ;  /* 0xffff000014157812 */ /* 0x000fe200078ec0ff */
[----:B------:R-:W-:Y:S01]  /*11960*/  IMAD.U32 R20, R22, 0x10000, RZ ;  /* 0x0001000016147824 */ /* 0x000fe200078e00ff */
[----:B------:R-:W-:-:S02]  /*11970*/  SHF.L.U32 R17, R23, 0x10, RZ ;  /* 0x0000001017117819 */ /* 0x000fc400000006ff */
[----:B------:R-:W-:Y:S02]  /*11980*/  LOP3.LUT R23, R22, 0xffff0000, RZ, 0xc0, !PT ;  /* 0xffff000016177812 */ /* 0x000fe400078ec0ff */
[C---:B--2---:R-:W-:Y:S02]  /*11990*/  LOP3.LUT R11, R3.reuse, 0xffff0000, RZ, 0xc0, !PT ;  /* 0xffff0000030b7812 */ /* 0x044fe400078ec0ff */
[----:B------:R-:W-:Y:S02]  /*119a0*/  SHF.L.U32 R3, R3, 0x10, RZ ;  /* 0x0000001003037819 */ /* 0x000fe400000006ff */
[C---:B---3--:R-:W-:Y:S01]  /*119b0*/  LOP3.LUT R14, R7.reuse, 0xffff0000, RZ, 0xc0, !PT ;  /* 0xffff0000070e7812 */ /* 0x048fe200078ec0ff */
        /* <DEDUP_REMOVED lines=30> */
.L_x_1895:
[----:B------:R-:W-:Y:S05]  /*11ba0*/  BSYNC B0 ;  /* 0x0000000000007941 */ /* 0x000fea0003800000 */
.L_x_1894:
[----:B-----5:R1:W-:Y:S01]  /*11bb0*/  STS.128 [R243+0x7800], R20 ;  /* 0x00780014f3007388 */ /* 0x0203e20000000c00 */
[----:B------:R-:W-:Y:S05]  /*11bc0*/  BRA `(.L_x_1881) ;  /* 0x00000068009c7947 */ /* 0x000fea0003800000 */
.L_x_1832:
        /* <DEDUP_REMOVED lines=93> */
.L_x_1901:
[----:B------:R-:W-:Y:S05]  /*121a0*/  BSYNC B0 ;  /* 0x0000000000007941 */ /* 0x000fea0003800000 */
.L_x_1900:
[----:B-----5:R3:W-:Y:S02]  /*121b0*/  STS.128 [R243], R32 ;  /* 0x00000020f3007388 */ /* 0x0207e40000000c00 */
.L_x_1899:
[----:B------:R-:W-:Y:S05]  /*121c0*/  BSYNC B1 ;  /* 0x0000000000017941 */ /* 0x000fea0003800000 */
.L_x_1898:
        /* <DEDUP_REMOVED lines=91> */
.L_x_1905:
[----:B------:R-:W-:Y:S05]  /*12780*/  BSYNC B0 ;  /* 0x0000000000007941 */ /* 0x000fea0003800000 */
.L_x_1904:
[----:B-----5:R1:W-:Y:S02]  /*12790*/  STS.128 [R243+0x2000], R32 ;  /* 0x00200020f3007388 */ /* 0x0203e40000000c00 */
.L_x_1903:
[----:B------:R-:W-:Y:S05]  /*127a0*/  BSYNC B1 ;  /* 0x0000000000017941 */ /* 0x000fea0003800000 */
.L_x_1902:
        /* <DEDUP_REMOVED lines=91> */
.L_x_1909:
[----:B------:R-:W-:Y:S05]  /*12d60*/  BSYNC B0 ;  /* 0x0000000000007941 */ /* 0x000fea0003800000 */
.L_x_1908:
[----:B-----5:R3:W-:Y:S02]  /*12d70*/  STS.128 [R243+0x4000], R32 ;  /* 0x00400020f3007388 */ /* 0x0207e40000000c00 */
.L_x_1907:
[----:B------:R-:W-:Y:S05]  /*12d80*/  BSYNC B1 ;  /* 0x0000000000017941 */ /* 0x000fea0003800000 */
.L_x_1906:
        /* <DEDUP_REMOVED lines=90> */
.L_x_1911:
[----:B------:R-:W-:Y:S05]  /*13330*/  BSYNC B0 ;  /* 0x0000000000007941 */ /* 0x000fea0003800000 */
.L_x_1910:
[----:B-----5:R3:W-:Y:S02]  /*13340*/  STS.128 [R243+0x6000], R32 ;  /* 0x00600020f3007388 */ /* 0x0207e40000000c00 */
.L_x_1897:
[----:B------:R-:W-:Y:S05]  /*13350*/  BSYNC B2 ;  /* 0x0000000000027941 */ /* 0x000fea0003800000 */
.L_x_1896:
        /* <DEDUP_REMOVED lines=98> */
.L_x_1917:
[----:B------:R-:W-:Y:S05]  /*13980*/  BSYNC B0 ;  /* 0x0000000000007941 */ /* 0x000fea0003800000 */
.L_x_1916:
[----:B-----5:R3:W-:Y:S02]  /*13990*/  STS.128 [R243+0x800], R32 ;  /* 0x00080020f3007388 */ /* 0x0207e40000000c00 */
.L_x_1915:
[----:B------:R-:W-:Y:S05]  /*139a0*/  BSYNC B1 ;  /* 0x0000000000017941 */ /* 0x000fea0003800000 */
.L_x_1914:
        /* <DEDUP_REMOVED lines=94> */
.L_x_1921:
[----:B------:R-:W-:Y:S05]  /*13f90*/  BSYNC B0 ;  /* 0x0000000000007941 */ /* 0x000fea0003800000 */
.L_x_1920:
[----:B-----5:R3:W-:Y:S02]  /*13fa0*/  STS.128 [R243+0x2800], R32 ;  /* 0x00280020f3007388 */ /* 0x0207e40000000c00 */
.L_x_1919:
[----:B------:R-:W-:Y:S05]  /*13fb0*/  BSYNC B1 ;  /* 0x0000000000017941 */ /* 0x000fea0003800000 */
.L_x_1918:
        /* <DEDUP_REMOVED lines=94> */
.L_x_1925:
[----:B------:R-:W-:Y:S05]  /*145a0*/  BSYNC B0 ;  /* 0x0000000000007941 */ /* 0x000fea0003800000 */
.L_x_1924:
[----:B-----5:R3:W-:Y:S02]  /*145b0*/  STS.128 [R243+0x4800], R32 ;  /* 0x00480020f3007388 */ /* 0x0207e40000000c00 */
.L_x_1923:
[----:B------:R-:W-:Y:S05]  /*145c0*/  BSYNC B1 ;  /* 0x0000000000017941 */ /* 0x000fea0003800000 */
.L_x_1922:
        /* <DEDUP_REMOVED lines=93> */
.L_x_1927:
[----:B------:R-:W-:Y:S05]  /*14ba0*/  BSYNC B0 ;  /* 0x0000000000007941 */ /* 0x000fea0003800000 */
.L_x_1926:
[----:B-----5:R1:W-:Y:S02]  /*14bb0*/  STS.128 [R243+0x6800], R20 ;  /* 0x00680014f3007388 */ /* 0x0203e40000000c00 */
.L_x_1913:
[----:B------:R-:W-:Y:S05]  /*14bc0*/  BSYNC B2 ;  /* 0x0000000000027941 */ /* 0x000fea0003800000 */
.L_x_1912:
        /* <DEDUP_REMOVED lines=99> */
.L_x_1933:
[----:B------:R-:W-:Y:S05]  /*15200*/  BSYNC B0 ;  /* 0x0000000000007941 */ /* 0x000fea0003800000 */
.L_x_1932:
[----:B-----5:R3:W-:Y:S02]  /*15210*/  STS.128 [R243+0x1000], R32 ;  /* 0x00100020f3007388 */ /* 0x0207e40000000c00 */
.L_x_1931:
[----:B------:R-:W-:Y:S05]  /*15220*/  BSYNC B1 ;  /* 0x0000000000017941 */ /* 0x000fea0003800000 */
.L_x_1930:
        /* <DEDUP_REMOVED lines=94> */
.L_x_1937:
[----:B------:R-:W-:Y:S05]  /*15810*/  BSYNC B0 ;  /* 0x0000000000007941 */ /* 0x000fea0003800000 */
.L_x_1936:
[----:B-----5:R3:W-:Y:S02]  /*15820*/  STS.128 [R243+0x3000], R32 ;  /* 0x00300020f3007388 */ /* 0x0207e40000000c00 */
.L_x_1935:
[----:B------:R-:W-:Y:S05]  /*15830*/  BSYNC B1 ;  /* 0x0000000000017941 */ /* 0x000fea0003800000 */
.L_x_1934:
        /* <DEDUP_REMOVED lines=94> */
.L_x_1941:
[----:B------:R-:W-:Y:S05]  /*15e20*/  BSYNC B0 ;  /* 0x0000000000007941 */ /* 0x000fea0003800000 */
.L_x_1940:
[----:B-----5:R3:W-:Y:S02]  /*15e30*/  STS.128 [R243+0x5000], R32 ;  /* 0x00500020f3007388 */ /* 0x0207e40000000c00 */
.L_x_1939:
[----:B------:R-:W-:Y:S05]  /*15e40*/  BSYNC B1 ;  /* 0x0000000000017941 */ /* 0x000fea0003800000 */
.L_x_1938:
        /* <DEDUP_REMOVED lines=93> */
.L_x_1943:
[----:B------:R-:W-:Y:S05]  /*16420*/  BSYNC B0 ;  /* 0x0000000000007941 */ /* 0x000fea0003800000 */
.L_x_1942:
[----:B-----5:R1:W-:Y:S02]  /*16430*/  STS.128 [R243+0x7000], R24 ;  /* 0x00700018f3007388 */ /* 0x0203e40000000c00 */
.L_x_1929:
[----:B------:R-:W-:Y:S05]  /*16440*/  BSYNC B2 ;  /* 0x0000000000027941 */ /* 0x000fea0003800000 */
.L_x_1928:
        /* <DEDUP_REMOVED lines=97> */
.L_x_1947:
[----:B------:R-:W-:Y:S05]  /*16a60*/  BSYNC B0 ;  /* 0x0000000000007941 */ /* 0x000fea0003800000 */
.L_x_1946:
[----:B-----5:R1:W-:Y:S02]  /*16a70*/  STS.128 [R243+0x1800], R20 ;  /* 0x00180014f3007388 */ /* 0x0203e40000000c00 */
.L_x_1945:
[----:B------:R-:W-:Y:S05]  /*16a80*/  BSYNC B1 ;  /* 0x0000000000017941 */ /* 0x000fea0003800000 */
.L_x_1944:
        /* <DEDUP_REMOVED lines=94> */
.L_x_1951:
[----:B------:R-:W-:Y:S05]  /*17070*/  BSYNC B0 ;  /* 0x0000000000007941 */ /* 0x000fea0003800000 */
.L_x_1950:
[----:B-----5:R1:W-:Y:S02]  /*17080*/  STS.128 [R243+0x3800], R20 ;  /* 0x00380014f3007388 */ /* 0x0203e40000000c00 */
.L_x_1949:
[----:B------:R-:W-:Y:S05]  /*17090*/  BSYNC B1 ;  /* 0x0000000000017941 */ /* 0x000fea0003800000 */
.L_x_1948:
        /* <DEDUP_REMOVED lines=95> */
.L_x_1955:
[----:B------:R-:W-:Y:S05]  /*17690*/  BSYNC B0 ;  /* 0x0000000000007941 */ /* 0x000fea0003800000 */
.L_x_1954:
[----:B-----5:R1:W-:Y:S02]  /*176a0*/  STS.128 [R243+0x5800], R20 ;  /* 0x00580014f3007388 */ /* 0x0203e40000000c00 */
.L_x_1953:
[----:B------:R-:W-:Y:S05]  /*176b0*/  BSYNC B1 ;  /* 0x0000000000017941 */ /* 0x000fea0003800000 */
.L_x_1952:
        /* <DEDUP_REMOVED lines=29> */
[----:B---3--:R-:W-:-:S04]  /*17890*/  LEA R32, P1, R2, R36, 0x1 ;  /* 0x0000002402207211 */ /* 0x008fc800078208ff */
[----:B------:R-:W-:-:S06]  /*178a0*/  LEA.HI.X R33, R2, R37, R0, 0x1, P1 ;  /* 0x0000002502217211 */ /* 0x000fcc00008f0c00 */
[----:B------:R-:W3:Y:S01]  /*178b0*/  LD.E.128 R32, desc[UR6][R32.64] ;  /* 0x0000000620207980 */ /* 0x000ee2000c101d00 */
        /* <DEDUP_REMOVED lines=10> */
[C---:B------:R-:W-:Y:S01]  /*17960*/  IMAD.U32 R15, R26.reuse, 0x10000, RZ ;  /* 0x000100001a0f7824 */ /* 0x040fe200078e00ff */
[C---:B------:R-:W-:Y:S02]  /*17970*/  SHF.L.U32 R8, R25.reuse, 0x10, RZ ;  /* 0x0000001019087819 */ /* 0x040fe400000006ff */
[----:B------:R-:W-:Y:S02]  /*17980*/  LOP3.LUT R24, R25, 0xffff0000, RZ, 0xc0, !PT ;  /* 0xffff000019187812 */ /* 0x000fe400078ec0ff */
[----:B------:R-:W-:Y:S02]  /*17990*/  LOP3.LUT R14, R26, 0xffff0000, RZ, 0xc0, !PT ;  /* 0xffff00001a0e7812 */ /* 0x000fe400078ec0ff */
[C---:B------:R-:W-:Y:S01]  /*179a0*/  SHF.L.U32 R12, R27.reuse, 0x10, RZ ;  /* 0x000000101b0c7819 */ /* 0x040fe200000006ff */
[----:B----4-:R-:W-:Y:S01]  /*179b0*/  IMAD.U32 R21, R28, 0x10000, RZ ;  /* 0x000100001c157824 */ /* 0x010fe200078e00ff */
[----:B------:R-:W-:Y:S01]  /*179c0*/  LOP3.LUT R26, R27, 0xffff0000, RZ, 0xc0, !PT ;  /* 0xffff00001b1a7812 */ /* 0x000fe200078ec0ff */
[----:B------:R-:W-:Y:S01]  /*179d0*/  IMAD.U32 R27, R30, 0x10000, RZ ;  /* 0x000100001e1b7824 */ /* 0x000fe200078e00ff */
[----:B------:R-:W-:Y:S01]  /*179e0*/  LOP3.LUT R17, R28, 0xffff0000, RZ, 0xc0, !PT ;  /* 0xffff00001c117812 */ /* 0x000fe200078ec0ff */
[----:B------:R-:W-:Y:S01]  /*179f0*/  @!P0 FADD.FTZ R21, -R21, -RZ ;  /* 0x800000ff15158221 */ /* 0x000fe20000010100 */
        /* <DEDUP_REMOVED lines=8> */
[----:B------:R-:W-:Y:S01]  /*17a80*/  LOP3.LUT R30, R31, 0xffff0000, RZ, 0xc0, !PT ;  /* 0xffff00001f1e7812 */ /* 0x000fe200078ec0ff */
[----:B------:R-:W-:Y:S01]  /*17a90*/  @!P0 FADD.FTZ R23, -R23, -RZ ;  /* 0x800000ff17178221 */ /* 0x000fe20000010100 */
[----:B------:R-:W-:Y:S01]  /*17aa0*/  FMUL.FTZ R11, R11, R21 ;  /* 0x000000150b0b7220 */ /* 0x000fe20000410000 */
[----:B------:R-:W-:Y:S01]  /*17ab0*/  @!P0 FADD.FTZ R28, -R28, -RZ ;  /* 0x800000ff1c1c8221 */ /* 0x000fe20000010100 */
[----:B------:R-:W-:Y:S01]  /*17ac0*/  FMUL.FTZ R10, R10, R17 ;  /* 0x000000110a0a7220 */ /* 0x000fe20000410000 */
[----:B------:R-:W-:Y:S01]  /*17ad0*/  @!P0 FADD.FTZ R30, -R30, -RZ ;  /* 0x800000ff1e1e8221 */ /* 0x000fe20000010100 */
        /* <DEDUP_REMOVED lines=30> */
.L_x_1957:
[----:B------:R-:W-:Y:S05]  /*17cc0*/  BSYNC B0 ;  /* 0x0000000000007941 */ /* 0x000fea0003800000 */
.L_x_1956:
[----:B-----5:R1:W-:Y:S01]  /*17cd0*/  STS.128 [R243+0x7800], R20 ;  /* 0x00780014f3007388 */ /* 0x0203e20000000c00 */
[----:B------:R-:W-:Y:S05]  /*17ce0*/  BRA `(.L_x_1881) ;  /* 0x0000000800547947 */ /* 0x000fea0003800000 */
.L_x_1831:
[----:B------:R-:W-:Y:S01]  /*17cf0*/  IMAD.IADD R0, R240, 0x1, -R55 ;  /* 0x00000001f0007824 */ /* 0x000fe200078e0a37 */
[----:B------:R-:W-:Y:S01]  /*17d00*/  BSSY B0, `(.L_x_1958) ;  /* 0x0000029000007945 */ /* 0x000fe20003800000 */
[C---:B------:R-:W-:Y:S01]  /*17d10*/  VIADD R9, R166.reuse, 0x10 ;  /* 0x00000010a6097836 */ /* 0x040fe20000000000 */
        /* <DEDUP_REMOVED lines=10> */
[CC--:B------:R-:W-:Y:S01]  /*17dc0*/  @!P6 LEA R14, P4, R170.reuse, R176.reuse, 0x1 ;  /* 0x000000b0aa0ee211 */ /* 0x0c0fe200078808ff */
        /* <DEDUP_REMOVED lines=28> */
.L_x_1959:
[----:B------:R-:W-:Y:S05]  /*17f90*/  BSYNC B0 ;  /* 0x0000000000007941 */ /* 0x000fea0003800000 */
.L_x_1958:
[----:B------:R-:W-:Y:S01]  /*17fa0*/  BSSY B0, `(.L_x_1960) ;  /* 0x0000023000007945 */ /* 0x000fe20003800000 */
[----:B------:R-:W-:-:S03]  /*17fb0*/  ISETP.GE.AND P6, PT, R4, R0, PT ;  /* 0x000000000400720c */ /* 0x000fc60003fc6270 */
[----:B------:R-:W-:Y:S10]  /*17fc0*/  @P3 BRA `(.L_x_1961) ;  /* 0x0000000000803947 */ /* 0x000ff40003800000 */
[----:B------:R-:W-:Y:S02]  /*17fd0*/  ISETP.GE.AND P4, PT, R16, R63, PT ;  /* 0x0000003f1000720c */ /* 0x000fe40003f86270 */
[----:B------:R-:W-:-:S05]  /*17fe0*/  IADD3 R5, P3, R5, R170, RZ ;  /* 0x000000aa05057210 */ /* 0x000fca0007f7e0ff */
[----:B------:R-:W-:-:S06]  /*17ff0*/  IMAD.X R2, R2, 0x1, R173, P3 ;  /* 0x0000000102027824 */ /* 0x000fcc00018e06ad */
[CC--:B-1----:R-:W-:Y:S01]  /*18000*/  @!P4 LEA R14, P3, R5.reuse, R176.reuse, 0x1 ;  /* 0x000000b0050ec211 */ /* 0x0c2fe200078608ff */
        /* <DEDUP_REMOVED lines=28> */
.L_x_1961:
[----:B------:R-:W-:Y:S05]  /*181d0*/  BSYNC B0 ;  /* 0x0000000000007941 */ /* 0x000fea0003800000 */
.L_x_1960:
[----:B------:R-:W-:Y:S04]  /*181e0*/  BSSY B0, `(.L_x_1962) ;  /* 0x0000022000007945 */ /* 0x000fe80003800000 */
[----:B------:R-:W-:Y:S05]  /*181f0*/  @P5 BRA `(.L_x_1963) ;  /* 0x0000000000805947 */ /* 0x000fea0003800000 */
[----:B------:R-:W-:Y:S02]  /*18200*/  ISETP.GE.AND P5, PT, R16, R63, PT ;  /* 0x0000003f1000720c */ /* 0x000fe40003fa6270 */
[----:B------:R-:W-:-:S04]  /*18210*/  LEA R2, P3, R174, R170, 0x5 ;  /* 0x000000aaae027211 */ /* 0x000fc800078628ff */
[----:B------:R-:W-:Y:S02]  /*18220*/  LEA.HI.X R0, R174, R173, R175, 0x5, P3 ;  /* 0x000000adae007211 */ /* 0x000fe400018f2caf */
[----:B-1-3--:R-:W-:-:S04]  /*18230*/  @!P1 LEA R10, P4, R2, R176, 0x1 ;  /* 0x000000b0020a9211 */ /* 0x00afc800078808ff */
        /* <DEDUP_REMOVED lines=28> */
.L_x_1963:
[----:B------:R-:W-:Y:S05]  /*18400*/  BSYNC B0 ;  /* 0x0000000000007941 */ /* 0x000fea0003800000 */
.L_x_1962:
[----:B------:R-:W-:Y:S05]  /*18410*/  @P6 BRA `(.L_x_1881) ;  /* 0x0000000000886947 */ /* 0x000fea0003800000 */
[----:B------:R-:W-:Y:S01]  /*18420*/  ISETP.GE.AND P5, PT, R16, R63, PT ;  /* 0x0000003f1000720c */ /* 0x000fe20003fa6270 */
[----:B------:R-:W-:Y:S02]  /*18430*/  IMAD.MOV.U32 R171, RZ, RZ, R173 ;  /* 0x000000ffffab7224 */ /* 0x000fe400078e00ad */
[----:B------:R-:W-:Y:S02]  /*18440*/  IMAD R0, R175, 0x30, RZ ;  /* 0x00000030af007824 */ /* 0x000fe400078e02ff */
[----:B------:R-:W-:-:S04]  /*18450*/  IMAD.WIDE.U32 R174, R174, 0x30, R170 ;  /* 0x00000030aeae7825 */ /* 0x000fc800078e00aa */
[----:B------:R-:W-:Y:S01]  /*18460*/  IMAD.IADD R0, R0, 0x1, R175 ;  /* 0x0000000100007824 */ /* 0x000fe200078e02af */
[CC--:B-1234-:R-:W-:Y:S02]  /*18470*/  @!P1 LEA R6, P4, R174.reuse, R176.reuse, 0x1 ;  /* 0x000000b0ae069211 */ /* 0x0defe400078808ff */
        /* <DEDUP_REMOVED lines=28> */
.L_x_1881:
[----:B------:R-:W-:Y:S05]  /*18640*/  BSYNC B3 ;  /* 0x0000000000037941 */ /* 0x000fea0003800000 */
.L_x_1830:
        /* <DEDUP_REMOVED lines=14> */
[----:B---3-5:R-:W-:Y:S01]  /*18730*/  @P1 IMAD.MOV.U32 R14, RZ, RZ, R237 ;  /* 0x000000ffff0e1224 */ /* 0x028fe200078e00ed */
        /* <DEDUP_REMOVED lines=27> */
.L_x_1965:
[----:B------:R-:W-:Y:S05]  /*188f0*/  BSYNC B0 ;  /* 0x0000000000007941 */ /* 0x000fea0003800000 */
.L_x_1964:
[----:B------:R-:W-:Y:S04]  /*18900*/  BSSY B0, `(.L_x_1966) ;  /* 0x0000025000007945 */ /* 0x000fe80003800000 */
[----:B------:R-:W-:Y:S05]  /*18910*/  @P5 BRA `(.L_x_1967) ;  /* 0x00000000008c5947 */ /* 0x000fea0003800000 */
[C---:B------:R-:W-:Y:S02]  /*18920*/  LOP3.LUT R5, R247.reuse, 0x1, RZ, 0xc0, !PT ;  /* 0x00000001f7057812 */ /* 0x040fe400078ec0ff */
[----:B------:R-:W-:Y:S02]  /*18930*/  LOP3.LUT P5, RZ, R247, 0x2, RZ, 0xc0, !PT ;  /* 0x00000002f7ff7812 */ /* 0x000fe400078ac0ff */
[----:B------:R-:W-:Y:S02]  /*18940*/  ISETP.NE.U32.AND P6, PT, R5, 0x1, PT ;  /* 0x000000010500780c */ /* 0x000fe40003fc5070 */
[----:B------:R-:W-:Y:S02]  /*18950*/  LOP3.LUT P3, RZ, R247, 0x4, RZ, 0xc0, !PT ;  /* 0x00000004f7ff7812 */ /* 0x000fe4000786c0ff */
[----:B--2345:R-:W-:-:S05]  /*18960*/  IADD3 R6, P1, R233, R160, RZ ;  /* 0x000000a0e9067210 */ /* 0x03cfca0007f3e0ff */
        /* <DEDUP_REMOVED lines=30> */
.L_x_1967:
[----:B------:R-:W-:Y:S05]  /*18b50*/  BSYNC B0 ;  /* 0x0000000000007941 */ /* 0x000fea0003800000 */
.L_x_1966:
        /* <DEDUP_REMOVED lines=8> */
[----:B--2345:R-:W-:-:S02]  /*18be0*/  SHF.L.U64.HI R6, R50, 0x5, R51 ;  /* 0x0000000532067819 */ /* 0x03cfc40000010233 */
        /* <DEDUP_REMOVED lines=30> */
.L_x_1969:
[----:B------:R-:W-:Y:S05]  /*18dd0*/  BSYNC B0 ;  /* 0x0000000000007941 */ /* 0x000fea0003800000 */
.L_x_1968:
        /* <DEDUP_REMOVED lines=11> */
[CC--:B-123-5:R-:W-:Y:S02]  /*18e90*/  @P4 LEA R14, P6, R162.reuse, R168.reuse, 0x1 ;  /* 0x000000a8a20e4211 */ /* 0x0eefe400078c08ff */
        /* <DEDUP_REMOVED lines=30> */
.L_x_1971:
[----:B------:R-:W-:Y:S05]  /*19080*/  BSYNC B0 ;  /* 0x0000000000007941 */ /* 0x000fea0003800000 */
.L_x_1970:
        /* <DEDUP_REMOVED lines=27> */
[-C--:B-12345:R-:W-:Y:S01]  /*19240*/  @P2 MOV R6, R189.reuse ;  /* 0x000000bd00062202 */ /* 0x0befe20000000f00 */
        /* <DEDUP_REMOVED lines=26> */
.L_x_1973:
[----:B------:R-:W-:Y:S05]  /*193f0*/  BSYNC B0 ;  /* 0x0000000000007941 */ /* 0x000fea0003800000 */
.L_x_1972:
        /* <DEDUP_REMOVED lines=19> */
[CC--:B----45:R-:W-:Y:S01]  /*19530*/  @P3 LEA R6, P1, R231.reuse, R189.reuse, 0x1 ;  /* 0x000000bde7063211 */ /* 0x0f0fe200078208ff */
        /* <DEDUP_REMOVED lines=19> */
.L_x_1975:
[----:B------:R-:W-:Y:S05]  /*19670*/  BSYNC B0 ;  /* 0x0000000000007941 */ /* 0x000fea0003800000 */
.L_x_1974:
        /* <DEDUP_REMOVED lines=18> */
[C---:B----45:R-:W-:Y:S01]  /*197a0*/  @P2 LEA R6, P1, R0.reuse, R189, 0x1 ;  /* 0x000000bd00062211 */ /* 0x070fe200078208ff */
        /* <DEDUP_REMOVED lines=22> */
.L_x_1977:
[----:B------:R-:W-:Y:S05]  /*19910*/  BSYNC B0 ;  /* 0x0000000000007941 */ /* 0x000fea0003800000 */
.L_x_1976:
        /* <DEDUP_REMOVED lines=9> */
[----:B-12---:R-:W-:Y:S01]  /*199b0*/  @P1 MOV R8, R189 ;  /* 0x000000bd00081202 */ /* 0x006fe20000000f00 */
[--C-:B---345:R-:W-:Y:S01]  /*199c0*/  @P2 IMAD.MOV.U32 R6, RZ, RZ, R189.reuse ;  /* 0x000000ffff062224 */ /* 0x138fe200078e00bd */
        /* <DEDUP_REMOVED lines=42> */
.L_x_1979:
[----:B------:R-:W-:Y:S05]  /*19c70*/  BSYNC B0 ;  /* 0x0000000000007941 */ /* 0x000fea0003800000 */
.L_x_1978:
[----:B-123-5:R-:W-:Y:S01]  /*19c80*/  LDSM.16.M88.4 R12, [R226] ;  /* 0x00000000e20c783b */ /* 0x02efe20000000200 */
[----:B------:R-:W-:Y:S01]  /*19c90*/  R2P PR, R57, 0x6 ;  /* 0x0000000639007804 */ /* 0x000fe20000000000 */
[C---:B------:R-:W-:Y:S01]  /*19ca0*/  VIADD R0, R225.reuse, 0x8000 ;  /* 0x00008000e1007836 */ /* 0x040fe20000000000 */
[----:B------:R-:W-:Y:S01]  /*19cb0*/  ISETP.GT.AND P6, PT, R246, R235, PT ;  /* 0x000000ebf600720c */ /* 0x000fe20003fc4270 */
[----:B------:R-:W1:Y:S01]  /*19cc0*/  LDSM.16.M88.4 R44, [R225+0x8000] ;  /* 0x00800000e12c783b */ /* 0x000e620000000200 */
[----:B------:R-:W-:Y:S01]  /*19cd0*/  VIADD R223, R225, 0x8020 ;  /* 0x00008020e1df7836 */ /* 0x000fe20000000000 */
[----:B------:R-:W-:Y:S01]  /*19ce0*/  ISETP.NE.U32.AND P0, PT, R244, RZ, PT ;  /* 0x000000fff400720c */ /* 0x000fe20003f05070 */
[--C-:B------:R-:W-:Y:S01]  /*19cf0*/  IMAD R224, R40, 0x2, R226.reuse ;  /* 0x0000000228e07824 */ /* 0x100fe200078e02e2 */
[----:B------:R-:W2:Y:S01]  /*19d00*/  LDSM.16.M88.4 R28, [R225+0x8800] ;  /* 0x00880000e11c783b */ /* 0x000ea20000000200 */
[C---:B------:R-:W-:Y:S01]  /*19d10*/  IMAD R222, R39.reuse, 0x2, R226 ;  /* 0x0000000227de7824 */ /* 0x040fe200078e02e2 */
[----:B------:R-:W-:Y:S01]  /*19d20*/  BSSY B1, `(.L_x_1980) ;  /* 0x00001b3000017945 */ /* 0x000fe20003800000 */
[----:B------:R-:W-:Y:S01]  /*19d30*/  IMAD.SHL.U32 R52, R52, 0x2, RZ ;  /* 0x0000000234347824 */ /* 0x000fe200078e00ff */
[----:B------:R-:W3:Y:S01]  /*19d40*/  LDSM.16.M88.4 R20, [R225+0x9000] ;  /* 0x00900000e114783b */ /* 0x000ee20000000200 */
[----:B------:R-:W-:-:S02]  /*19d50*/  LEA R221, R39, R224, 0x1 ;  /* 0x000000e027dd7211 */ /* 0x000fc400078e08ff */
[----:B------:R-:W-:Y:S01]  /*19d60*/  @P1 IADD3 R223, R0, -0x20, RZ ;  /* 0xffffffe000df1810 */ /* 0x000fe20007ffe0ff */
[----:B------:R-:W3:Y:S01]  /*19d70*/  LDSM.16.M88.4 R68, [R225+0x9800] ;  /* 0x00980000e144783b */ /* 0x000ee20000000200 */
[----:B------:R-:W-:Y:S01]  /*19d80*/  IMAD.MOV.U32 R0, RZ, RZ, 0x40 ;  /* 0x00000040ff007424 */ /* 0x000fe200078e00ff */
[----:B------:R-:W-:Y:S02]  /*19d90*/  ISETP.NE.AND.EX P0, PT, R245, RZ, PT, P0 ;  /* 0x000000fff500720c */ /* 0x000fe40003f05300 */
[----:B------:R-:W-:Y:S01]  /*19da0*/  LDSM.16.M88.4 R8, [R224] ;  /* 0x00000000e008783b */ /* 0x000fe20000000200 */
[C---:B------:R-:W-:Y:S01]  /*19db0*/  VIADD R219, R223.reuse, 0x800 ;  /* 0x00000800dfdb7836 */ /* 0x040fe20000000000 */
[----:B------:R-:W-:Y:S01]  /*19dc0*/  SEL R0, R0, 0xffffffc0, !P2 ;  /* 0xffffffc000007807 */ /* 0x000fe20005000000 */
[C---:B------:R-:W-:Y:S01]  /*19dd0*/  VIADD R217, R223.reuse, 0x1800 ;  /* 0x00001800dfd97836 */ /* 0x040fe20000000000 */
[----:B------:R-:W3:Y:S01]  /*19de0*/  LDSM.16.M88.4 R60, [R223] ;  /* 0x00000000df3c783b */ /* 0x000ee20000000200 */
[C---:B------:R-:W-:Y:S01]  /*19df0*/  IADD3 R218, R223.reuse, 0x1000, RZ ;  /* 0x00001000dfda7810 */ /* 0x040fe20007ffe0ff */
[C---:B------:R-:W-:Y:S01]  /*19e00*/  VIADD R215, R223.reuse, 0x2000 ;  /* 0x00002000dfd77836 */ /* 0x040fe20000000000 */
[----:B------:R-:W-:Y:S01]  /*19e10*/  IADD3 R214, R223, 0x2800, RZ ;  /* 0x00002800dfd67810 */ /* 0x000fe20007ffe0ff */
[----:B----4-:R-:W4:Y:S01]  /*19e20*/  LDSM.16.M88.4 R4, [R223+0x800] ;  /* 0x00080000df04783b */ /* 0x010f220000000200 */
[----:B------:R-:W-:Y:S01]  /*19e30*/  IMAD.IADD R220, R225, 0x1, R0 ;  /* 0x00000001e1dc7824 */ /* 0x000fe200078e0200 */
[C---:B------:R-:W-:Y:S01]  /*19e40*/  IADD3 R211, R223.reuse, 0x4000, RZ ;  /* 0x00004000dfd37810 */ /* 0x040fe20007ffe0ff */
[----:B------:R-:W-:Y:S01]  /*19e50*/  IMAD.IADD R216, R0, 0x1, R223 ;  /* 0x0000000100d87824 */ /* 0x000fe200078e02df */
[----:B------:R-:W4:Y:S01]  /*19e60*/  LDSM.16.M88.4 R92, [R223+0x1000] ;  /* 0x00100000df5c783b */ /* 0x000f220000000200 */
[----:B------:R-:W-:Y:S01]  /*19e70*/  SHF.R.S32.HI R0, RZ, 0x1f, R53 ;  /* 0x0000001fff007819 */ /* 0x000fe20000011435 */
[C---:B------:R-:W-:Y:S01]  /*19e80*/  VIADD R213, R223.reuse, 0x3000 ;  /* 0x00003000dfd57836 */ /* 0x040fe20000000000 */
[C---:B------:R-:W-:Y:S01]  /*19e90*/  IADD3 R208, R223.reuse, 0x5800, RZ ;  /* 0x00005800dfd07810 */ /* 0x040fe20007ffe0ff */
[----:B------:R-:W4:Y:S01]  /*19ea0*/  LDSM.16.M88.4 R64, [R223+0x1800] ;  /* 0x00180000df40783b */ /* 0x000f220000000200 */
[----:B------:R-:W-:Y:S01]  /*19eb0*/  LEA.HI R0, R0, R53, RZ, 0x2 ;  /* 0x0000003500007211 */ /* 0x000fe200078f10ff */
[C---:B------:R-:W-:Y:S01]  /*19ec0*/  VIADD R212, R223.reuse, 0x3800 ;  /* 0x00003800dfd47836 */ /* 0x040fe20000000000 */
[C---:B------:R-:W-:Y:S01]  /*19ed0*/  IADD3 R205, R223.reuse, 0x7000, RZ ;  /* 0x00007000dfcd7810 */ /* 0x040fe20007ffe0ff */
[----:B------:R-:W-:Y:S01]  /*19ee0*/  LDSM.16.M88.4 R80, [R222] ;  /* 0x00000000de50783b */ /* 0x000fe20000000200 */
[----:B------:R-:W-:Y:S01]  /*19ef0*/  SHF.R.S32.HI R0, RZ, 0x2, R0 ;  /* 0x00000002ff007819 */ /* 0x000fe20000011400 */
[----:B------:R-:W-:Y:S01]  /*19f00*/  VIADD R210, R223, 0x4800 ;  /* 0x00004800dfd27836 */ /* 0x000fe20000000000 */
[----:B-1----:R-:W-:Y:S01]  /*19f10*/  HMMA.16816.F32.BF16 R48, R12, R44, RZ ;  /* 0x0000002c0c30723c */ /* 0x002fe200000418ff */
[----:B------:R-:W1:Y:S02]  /*19f20*/  LDSM.16.M88.4 R76, [R220+0x8000] ;  /* 0x00800000dc4c783b */ /* 0x000e640000000200 */
[----:B------:R-:W-:-:S02]  /*19f30*/  IMAD R0, R54, 0x10, R0 ;  /* 0x0000001036007824 */ /* 0x000fc400078e0200 */
[C---:B------:R-:W-:Y:S01]  /*19f40*/  VIADD R209, R223.reuse, 0x5000 ;  /* 0x00005000dfd17836 */ /* 0x040fe20000000000 */
[----:B------:R-:W1:Y:S01]  /*19f50*/  LDSM.16.M88.4 R72, [R220+0x8800] ;  /* 0x00880000dc48783b */ /* 0x000e620000000200 */
[C---:B------:R-:W-:Y:S01]  /*19f60*/  HMMA.16816.F32.BF16 R44, R12.reuse, R46, RZ ;  /* 0x0000002e0c2c723c */ /* 0x040fe200000418ff */
[----:B------:R-:W-:Y:S01]  /*19f70*/  IADD3 R0, R0, 0x1, R55 ;  /* 0x0000000100007810 */ /* 0x000fe20007ffe037 */
[C---:B------:R-:W-:Y:S01]  /*19f80*/  VIADD R207, R223.reuse, 0x6000 ;  /* 0x00006000dfcf7836 */ /* 0x040fe20000000000 */
[----:B------:R-:W-:Y:S01]  /*19f90*/  LDSM.16.M88.4 R88, [R220+0x9800] ;  /* 0x00980000dc58783b */ /* 0x000fe20000000200 */
[C---:B------:R-:W-:Y:S01]  /*19fa0*/  VIADD R206, R223.reuse, 0x6800 ;  /* 0x00006800dfce7836 */ /* 0x040fe20000000000 */
[----:B------:R-:W-:Y:S01]  /*19fb0*/  IADD3 R0, R56, R0, -R240 ;  /* 0x0000000038007210 */ /* 0x000fe20007ffe8f0 */
[----:B--2---:R-:W-:Y:S01]  /*19fc0*/  HMMA.16816.F32.BF16 R32, R12, R28, RZ ;  /* 0x0000001c0c20723c */ /* 0x004fe200000418ff */
[----:B------:R-:W0:Y:S01]  /*19fd0*/  LDGDEPBAR ;  /* 0x00000000000079af */ /* 0x000e220000000000 */
[----:B------:R-:W-:Y:S01]  /*19fe0*/  VIADD R204, R223, 0x7800 ;  /* 0x00007800dfcc7836 */ /* 0x000fe20000000000 */
[----:B------:R-:W-:-:S03]  /*19ff0*/  IADD3 R2, R2, R0, RZ ;  /* 0x0000000002027210 */ /* 0x000fc60007ffe0ff */
[----:B------:R-:W-:Y:S01]  /*1a000*/  HMMA.16816.F32.BF16 R28, R12, R30, RZ ;  /* 0x0000001e0c1c723c */ /* 0x000fe200000418ff */
[C---:B------:R-:W-:Y:S02]  /*1a010*/  VIMNMX R0, R2.reuse, R56, PT ;  /* 0x0000003802007248 */ /* 0x040fe40003fe0100 */
[----:B------:R-:W-:-:S03]  /*1a020*/  VIADDMNMX R2, R2, 0x8, R56, PT ;  /* 0x0000000802027846 */ /* 0x000fc60003800138 */
[C---:B---3--:R-:W-:Y:S06]  /*1a030*/  HMMA.16816.F32.BF16 R24, R12.reuse, R20, RZ ;  /* 0x000000140c18723c */ /* 0x048fec00000418ff */
[C---:B------:R-:W-:Y:S06]  /*1a040*/  HMMA.16816.F32.BF16 R20, R12.reuse, R22, RZ ;  /* 0x000000160c14723c */ /* 0x040fec00000418ff */
[C---:B------:R-:W-:Y:S06]  /*1a050*/  HMMA.16816.F32.BF16 R84, R12.reuse, R68, RZ ;  /* 0x000000440c54723c */ /* 0x040fec00000418ff */
[----:B------:R-:W-:Y:S01]  /*1a060*/  HMMA.16816.F32.BF16 R12, R12, R70, RZ ;  /* 0x000000460c0c723c */ /* 0x000fe200000418ff */
[----:B------:R-:W-:Y:S05]  /*1a070*/  LDSM.16.M88.4 R68, [R216] ;  /* 0x00000000d844783b */ /* 0x000fea0000000200 */
[C---:B------:R-:W-:Y:S06]  /*1a080*/  HMMA.16816.F32.BF16 R48, R8.reuse, R60, R48 ;  /* 0x0000003c0830723c */ /* 0x040fec0000041830 */
[C---:B------:R-:W-:Y:S01]  /*1a090*/  HMMA.16816.F32.BF16 R44, R8.reuse, R62, R44 ;  /* 0x0000003e082c723c */ /* 0x040fe2000004182c */
[----:B------:R-:W2:Y:S05]  /*1a0a0*/  LDSM.16.M88.4 R60, [R220+0x9000] ;  /* 0x00900000dc3c783b */ /* 0x000eaa0000000200 */
[C---:B----4-:R-:W-:Y:S06]  /*1a0b0*/  HMMA.16816.F32.BF16 R32, R8.reuse, R4, R32 ;  /* 0x000000040820723c */ /* 0x050fec0000041820 */
[C---:B------:R-:W-:Y:S01]  /*1a0c0*/  HMMA.16816.F32.BF16 R28, R8.reuse, R6, R28 ;  /* 0x00000006081c723c */ /* 0x040fe2000004181c */
[----:B------:R-:W3:Y:S05]  /*1a0d0*/  LDSM.16.M88.4 R4, [R221] ;  /* 0x00000000dd04783b */ /* 0x000eea0000000200 */
[C---:B------:R-:W-:Y:S06]  /*1a0e0*/  HMMA.16816.F32.BF16 R24, R8.reuse, R92, R24 ;  /* 0x0000005c0818723c */ /* 0x040fec0000041818 */
        /* <DEDUP_REMOVED lines=15> */
[C---:B------:R-:W-:Y:S06]  /*1a1e0*/  HMMA.16816.F32.BF16 R84, R80.reuse, R88, R84 ;  /* 0x000000585054723c */ /* 0x040fec0000041854 */
[----:B------:R-:W-:Y:S01]  /*1a1f0*/  HMMA.16816.F32.BF16 R80, R80, R90, R12 ;  /* 0x0000005a5050723c */ /* 0x000fe2000004180c */
[----:B------:R-:W2:Y:S04]  /*1a200*/  LDSM.16.M88.4 R12, [R225+0xb000] ;  /* 0x00b00000e10c783b */ /* 0x000ea80000000200 */
[----:B------:R-:W-:Y:S01]  /*1a210*/  LDSM.16.M88.4 R88, [R224+0x2000] ;  /* 0x00200000e058783b */ /* 0x000fe20000000200 */
[C---:B---3--:R-:W-:Y:S06]  /*1a220*/  HMMA.16816.F32.BF16 R48, R4.reuse, R68, R48 ;  /* 0x000000440430723c */ /* 0x048fec0000041830 */
[C---:B------:R-:W-:Y:S01]  /*1a230*/  HMMA.16816.F32.BF16 R44, R4.reuse, R70, R44 ;  /* 0x00000046042c723c */ /* 0x040fe2000004182c */
[----:B------:R-:W3:Y:S05]  /*1a240*/  LDSM.16.M88.4 R68, [R225+0xb800] ;  /* 0x00b80000e144783b */ /* 0x000eea0000000200 */
[C---:B----4-:R-:W-:Y:S06]  /*1a250*/  HMMA.16816.F32.BF16 R32, R4.reuse, R64, R32 ;  /* 0x000000400420723c */ /* 0x050fec0000041820 */
[C---:B------:R-:W-:Y:S01]  /*1a260*/  HMMA.16816.F32.BF16 R28, R4.reuse, R66, R28 ;  /* 0x00000042041c723c */ /* 0x040fe2000004181c */
[----:B------:R-:W4:Y:S05]  /*1a270*/  LDSM.16.M88.4 R64, [R223+0x2000] ;  /* 0x00200000df40783b */ /* 0x000f2a0000000200 */
[C---:B------:R-:W-:Y:S06]  /*1a280*/  HMMA.16816.F32.BF16 R24, R4.reuse, R8, R24 ;  /* 0x000000080418723c */ /* 0x040fec0000041818 */
[C---:B------:R-:W-:Y:S01]  /*1a290*/  HMMA.16816.F32.BF16 R20, R4.reuse, R10, R20 ;  /* 0x0000000a0414723c */ /* 0x040fe20000041814 */
[----:B------:R-:W4:Y:S05]  /*1a2a0*/  LDSM.16.M88.4 R8, [R223+0x2800] ;  /* 0x00280000df08783b */ /* 0x000f2a0000000200 */
        /* <DEDUP_REMOVED lines=19> */
[----:B------:R-:W-:Y:S05]  /*1a3e0*/  LDSM.16.M88.4 R64, [R221+0x2000] ;  /* 0x00200000dd40783b */ /* 0x000fea0000000200 */
[C---:B------:R-:W-:Y:S06]  /*1a3f0*/  HMMA.16816.F32.BF16 R32, R88.reuse, R8, R32 ;  /* 0x000000085820723c */ /* 0x040fec0000041820 */
        /* <DEDUP_REMOVED lines=43> */
[----:B------:R-:W-:Y:S05]  /*1a6b0*/  LDSM.16.M88.4 R72, [R220+0xc000] ;  /* 0x00c00000dc48783b */ /* 0x000fea0000000200 */
[C---:B---3--:R-:W-:Y:S06]  /*1a6c0*/  HMMA.16816.F32.BF16 R84, R60.reuse, R68, R84 ;  /* 0x000000443c54723c */ /* 0x048fec0000041854 */
[----:B------:R-:W-:Y:S01]  /*1a6d0*/  HMMA.16816.F32.BF16 R80, R60, R70, R80 ;  /* 0x000000463c50723c */ /* 0x000fe20000041850 */
[----:B------:R-:W-:Y:S04]  /*1a6e0*/  LDSM.16.M88.4 R68, [R222+0x4000] ;  /* 0x00400000de44783b */ /* 0x000fe80000000200 */
[----:B------:R-:W2:Y:S01]  /*1a6f0*/  LDSM.16.M88.4 R60, [R220+0xc800] ;  /* 0x00c80000dc3c783b */ /* 0x000ea20000000200 */
[C---:B----4-:R-:W-:Y:S06]  /*1a700*/  HMMA.16816.F32.BF16 R48, R4.reuse, R8, R48 ;  /* 0x000000080430723c */ /* 0x050fec0000041830 */
[C---:B------:R-:W-:Y:S01]  /*1a710*/  HMMA.16816.F32.BF16 R44, R4.reuse, R10, R44 ;  /* 0x0000000a042c723c */ /* 0x040fe2000004182c */
[----:B------:R-:W3:Y:S05]  /*1a720*/  LDSM.16.M88.4 R8, [R220+0xd000] ;  /* 0x00d00000dc08783b */ /* 0x000eea0000000200 */
[C---:B------:R-:W-:Y:S06]  /*1a730*/  HMMA.16816.F32.BF16 R32, R4.reuse, R64, R32 ;  /* 0x000000400420723c */ /* 0x040fec0000041820 */
        /* <DEDUP_REMOVED lines=8> */
[----:B------:R-:W4:Y:S01]  /*1a7c0*/  LDSM.16.M88.4 R88, [R216+0x5800] ;  /* 0x00580000d858783b */ /* 0x000f220000000200 */
        /* <DEDUP_REMOVED lines=12> */
[----:B------:R-:W-:Y:S01]  /*1a890*/  LDSM.16.M88.4 R92, [R224+0x6000] ;  /* 0x00600000e05c783b */ /* 0x000fe20000000200 */
[C---:B-1----:R-:W-:Y:S06]  /*1a8a0*/  HMMA.16816.F32.BF16 R32, R76.reuse, R12, R32 ;  /* 0x0000000c4c20723c */ /* 0x042fec0000041820 */
[C---:B------:R-:W-:Y:S06]  /*1a8b0*/  HMMA.16816.F32.BF16 R48, R76.reuse, R64, R48 ;  /* 0x000000404c30723c */ /* 0x040fec0000041830 */
[C---:B------:R-:W-:Y:S01]  /*1a8c0*/  HMMA.16816.F32.BF16 R44, R76.reuse, R66, R44 ;  /* 0x000000424c2c723c */ /* 0x040fe2000004182c */
[----:B------:R-:W1:Y:S05]  /*1a8d0*/  LDSM.16.M88.4 R64, [R225+0xf800] ;  /* 0x00f80000e140783b */ /* 0x000e6a0000000200 */
[C---:B------:R-:W-:Y:S01]  /*1a8e0*/  HMMA.16816.F32.BF16 R28, R76.reuse, R14, R28 ;  /* 0x0000000e4c1c723c */ /* 0x040fe2000004181c */
[----:B------:R-:W-:Y:S05]  /*1a8f0*/  LDSM.16.M88.4 R12, [R223+0x6000] ;  /* 0x00600000df0c783b */ /* 0x000fea0000000200 */
[C---:B----4-:R-:W-:Y:S06]  /*1a900*/  HMMA.16816.F32.BF16 R24, R76.reuse, R4, R24 ;  /* 0x000000044c18723c */ /* 0x050fec0000041818 */
[C---:B------:R-:W-:Y:S01]  /*1a910*/  HMMA.16816.F32.BF16 R20, R76.reuse, R6, R20 ;  /* 0x000000064c14723c */ /* 0x040fe20000041814 */
[----:B------:R-:W4:Y:S05]  /*1a920*/  LDSM.16.M88.4 R4, [R223+0x6800] ;  /* 0x00680000df04783b */ /* 0x000f2a0000000200 */
[C---:B------:R-:W-:Y:S06]  /*1a930*/  HMMA.16816.F32.BF16 R84, R76.reuse, R88, R84 ;  /* 0x000000584c54723c */ /* 0x040fec0000041854 */
[----:B------:R-:W-:Y:S01]  /*1a940*/  HMMA.16816.F32.BF16 R80, R76, R90, R80 ;  /* 0x0000005a4c50723c */ /* 0x000fe20000041850 */
[----:B------:R-:W-:Y:S04]  /*1a950*/  LDSM.16.M88.4 R88, [R223+0x7800] ;  /* 0x00780000df58783b */ /* 0x000fe80000000200 */
[----:B------:R-:W-:Y:S01]  /*1a960*/  LDSM.16.M88.4 R76, [R222+0x6000] ;  /* 0x00600000de4c783b */ /* 0x000fe20000000200 */
        /* <DEDUP_REMOVED lines=8> */
[----:B------:R-:W3:Y:S05]  /*1a9f0*/  LDSM.16.M88.4 R72, [R220+0xe000] ;  /* 0x00e00000dc48783b */ /* 0x000eea0000000200 */
[C---:B-1----:R-:W-:Y:S06]  /*1aa00*/  HMMA.16816.F32.BF16 R84, R60.reuse, R64, R84 ;  /* 0x000000403c54723c */ /* 0x042fec0000041854 */
[----:B------:R-:W-:Y:S01]  /*1aa10*/  HMMA.16816.F32.BF16 R80, R60, R66, R80 ;  /* 0x000000423c50723c */ /* 0x000fe20000041850 */
[----:B------:R-:W1:Y:S04]  /*1aa20*/  LDSM.16.M88.4 R64, [R220+0xf000] ;  /* 0x00f00000dc40783b */ /* 0x000e680000000200 */
[----:B------:R-:W1:Y:S01]  /*1aa30*/  LDSM.16.M88.4 R60, [R220+0xf800] ;  /* 0x00f80000dc3c783b */ /* 0x000e620000000200 */
[C---:B----4-:R-:W-:Y:S06]  /*1aa40*/  HMMA.16816.F32.BF16 R32, R92.reuse, R4, R32 ;  /* 0x000000045c20723c */ /* 0x050fec0000041820 */
[C---:B------:R-:W-:Y:S01]  /*1aa50*/  HMMA.16816.F32.BF16 R28, R92.reuse, R6, R28 ;  /* 0x000000065c1c723c */ /* 0x040fe2000004181c */
[----:B------:R-:W-:Y:S05]  /*1aa60*/  LDSM.16.M88.4 R4, [R221+0x6000] ;  /* 0x00600000dd04783b */ /* 0x000fea0000000200 */
        /* <DEDUP_REMOVED lines=8> */
[----:B------:R-:W2:Y:S05]  /*1aaf0*/  LDSM.16.M88.4 R88, [R216+0x7000] ;  /* 0x00700000d858783b */ /* 0x000eaa0000000200 */
[C---:B---3--:R-:W-:Y:S06]  /*1ab00*/  HMMA.16816.F32.BF16 R32, R76.reuse, R68, R32 ;  /* 0x000000444c20723c */ /* 0x048fec0000041820 */
[----:B------:R-:W-:Y:S01]  /*1ab10*/  HMMA.16816.F32.BF16 R68, R76, R70, R28 ;  /* 0x000000464c44723c */ /* 0x000fe2000004181c */
[----:B------:R-:W3:Y:S01]  /*1ab20*/  LDSM.16.M88.4 R28, [R216+0x7800] ;  /* 0x00780000d81c783b */ /* 0x000ee20000000200 */
[----:B------:R-:W-:-:S04]  /*1ab30*/  DEPBAR.LE SB0, 0x0 ;  /* 0x000080000000791a */ /* 0x000fc80000000000 */
[C---:B------:R-:W-:Y:S06]  /*1ab40*/  HMMA.16816.F32.BF16 R48, R76.reuse, R72, R48 ;  /* 0x000000484c30723c */ /* 0x040fec0000041830 */
[C---:B------:R-:W-:Y:S06]  /*1ab50*/  HMMA.16816.F32.BF16 R44, R76.reuse, R74, R44 ;  /* 0x0000004a4c2c723c */ /* 0x040fec000004182c */
[C---:B-1----:R-:W-:Y:S06]  /*1ab60*/  HMMA.16816.F32.BF16 R24, R76.reuse, R64, R24 ;  /* 0x000000404c18723c */ /* 0x042fec0000041818 */
[C---:B------:R-:W-:Y:S06]  /*1ab70*/  HMMA.16816.F32.BF16 R20, R76.reuse, R66, R20 ;  /* 0x000000424c14723c */ /* 0x040fec0000041814 */
[C---:B------:R-:W-:Y:S06]  /*1ab80*/  HMMA.16816.F32.BF16 R84, R76.reuse, R60, R84 ;  /* 0x0000003c4c54723c */ /* 0x040fec0000041854 */
[----:B------:R-:W-:Y:S06]  /*1ab90*/  HMMA.16816.F32.BF16 R80, R76, R62, R80 ;  /* 0x0000003e4c50723c */ /* 0x000fec0000041850 */
[C---:B----4-:R-:W-:Y:S06]  /*1aba0*/  HMMA.16816.F32.BF16 R48, R4.reuse, R12, R48 ;  /* 0x0000000c0430723c */ /* 0x050fec0000041830 */
[C---:B------:R-:W-:Y:S06]  /*1abb0*/  HMMA.16816.F32.BF16 R44, R4.reuse, R14, R44 ;  /* 0x0000000e042c723c */ /* 0x040fec000004182c */
[C---:B--2---:R-:W-:Y:S06]  /*1abc0*/  HMMA.16816.F32.BF16 R32, R4.reuse, R8, R32 ;  /* 0x000000080420723c */ /* 0x044fec0000041820 */
[C---:B------:R-:W-:Y:S06]  /*1abd0*/  HMMA.16816.F32.BF16 R68, R4.reuse, R10, R68 ;  /* 0x0000000a0444723c */ /* 0x040fec0000041844 */
[C---:B------:R-:W-:Y:S06]  /*1abe0*/  HMMA.16816.F32.BF16 R24, R4.reuse, R88, R24 ;  /* 0x000000580418723c */ /* 0x040fec0000041818 */
[C---:B------:R-:W-:Y:S06]  /*1abf0*/  HMMA.16816.F32.BF16 R20, R4.reuse, R90, R20 ;  /* 0x0000005a0414723c */ /* 0x040fec0000041814 */
[C---:B---3--:R-:W-:Y:S06]  /*1ac00*/  HMMA.16816.F32.BF16 R84, R4.reuse, R28, R84 ;  /* 0x0000001c0454723c */ /* 0x048fec0000041854 */
[----:B------:R-:W-:Y:S07]  /*1ac10*/  HMMA.16816.F32.BF16 R80, R4, R30, R80 ;  /* 0x0000001e0450723c */ /* 0x000fee0000041850 */
[----:B------:R-:W-:Y:S01]  /*1ac20*/  LOP3.LUT R4, R52, 0x6, RZ, 0xc0, !PT ;  /* 0x0000000634047812 */ /* 0x000fe200078ec0ff */
[----:B------:R-:W-:Y:S06]  /*1ac30*/  BAR.SYNC.DEFER_BLOCKING 0x0 ;  /* 0x0000000000007b1d */ /* 0x000fec0000010000 */
[----:B------:R-:W-:Y:S10]  /*1ac40*/  @!P6 BRA `(.L_x_1981) ;  /* 0x0000000c0000e947 */ /* 0x000ff40003800000 */
        /* <DEDUP_REMOVED lines=63> */
.L_x_1983:
[----:B------:R-:W2:Y:S02]  /*1b040*/  LD.E R7, desc[UR6][R18.64+0x38] ;  /* 0x0000380612077980 */ /* 0x000ea4000c101900 */
[----:B--2---:R-:W-:-:S04]  /*1b050*/  LEA R7, -R7, RZ, 0x6 ;  /* 0x000000ff07077211 */ /* 0x004fc800078e31ff */
[----:B------:R-:W-:Y:S02]  /*1b060*/  SHF.R.S32.HI R5, RZ, 0x1f, R7 ;  /* 0x0000001fff057819 */ /* 0x000fe40000011407 */
.L_x_1984:
[----:B------:R-:W-:Y:S05]  /*1b070*/  BSYNC B0 ;  /* 0x0000000000007941 */ /* 0x000fea0003800000 */
.L_x_1982:
        /* <DEDUP_REMOVED lines=125> */
.L_x_1981:
[----:B------:R-:W-:Y:S05]  /*1b850*/  BSYNC B1 ;  /* 0x0000000000017941 */ /* 0x000fea0003800000 */
.L_x_1980:
        /* <DEDUP_REMOVED lines=11> */
[C---:B------:R-:W-:Y:S01]  /*1b910*/  ISETP.GE.AND P1, PT, R5.reuse, R0, PT ;  /* 0x000000000500720c */ /* 0x040fe20003f26270 */
[--C-:B------:R-:W-:Y:S01]  /*1b920*/  IMAD R229, R40, 0x2, R230.reuse ;  /* 0x0000000228e57824 */ /* 0x100fe200078e02e6 */
[----:B------:R-:W-:Y:S01]  /*1b930*/  ISETP.GE.AND P3, PT, R5, R2, PT ;  /* 0x000000020500720c */ /* 0x000fe20003f66270 */
[----:B------:R-:W-:Y:S01]  /*1b940*/  VIADD R5, R3, 0x10 ;  /* 0x0000001003057836 */ /* 0x000fe20000000000 */
[----:B------:R-:W-:Y:S01]  /*1b950*/  FSEL R44, R44, -INF , !P1 ;  /* 0xff8000002c2c7808 */ /* 0x000fe20004800000 */
[----:B------:R-:W-:Y:S01]  /*1b960*/  IMAD R228, R39, 0x2, R230 ;  /* 0x0000000227e47824 */ /* 0x000fe200078e02e6 */
[C---:B------:R-:W-:Y:S01]  /*1b970*/  ISETP.GE.AND P4, PT, R4.reuse, R0, PT ;  /* 0x000000000400720c */ /* 0x040fe20003f86270 */
        /* <DEDUP_REMOVED lines=8> */
[----:B------:R-:W-:Y:S01]  /*1ba00*/  FSEL R32, R32, -INF , !P3 ;  /* 0xff80000020207808 */ /* 0x000fe20005800000 */
[----:B------:R-:W-:Y:S01]  /*1ba10*/  LDSM.16.MT88.4 R56, [R227+0x10000] ;  /* 0x01000000e338783b */ /* 0x000fe20000004200 */
[C---:B------:R-:W-:Y:S02]  /*1ba20*/  ISETP.GE.AND P1, PT, R4.reuse, R0, PT ;  /* 0x000000000400720c */ /* 0x040fe40003f26270 */
[-C--:B------:R-:W-:Y:S01]  /*1ba30*/  ISETP.GE.AND P3, PT, R4, R2.reuse, PT ;  /* 0x000000020400720c */ /* 0x080fe20003f66270 */
[----:B------:R-:W-:Y:S01]  /*1ba40*/  VIADD R4, R3, 0x19 ;  /* 0x0000001903047836 */ /* 0x000fe20000000000 */
[----:B------:R-:W-:Y:S01]  /*1ba50*/  FSEL R45, R45, -INF , !P4 ;  /* 0xff8000002d2d7808 */ /* 0x000fe20006000000 */
[----:B------:R-:W-:Y:S01]  /*1ba60*/  LDSM.16.MT88.4 R72, [R229+0x12000] ;  /* 0x01200000e548783b */ /* 0x000fe20000004200 */
[----:B------:R-:W-:Y:S01]  /*1ba70*/  ISETP.GE.AND P4, PT, R5, R2, PT ;  /* 0x000000020500720c */ /* 0x000fe20003f86270 */
[----:B------:R-:W-:Y:S01]  /*1ba80*/  VIADD R5, R3, 0x18 ;  /* 0x0000001803057836 */ /* 0x000fe20000000000 */
        /* <DEDUP_REMOVED lines=18> */
[----:B------:R-:W-:Y:S02]  /*1bbb0*/  ISETP.GE.AND P2, PT, R4, R0, PT ;  /* 0x000000000400720c */ /* 0x000fe40003f46270 */
[----:B------:R-:W-:Y:S01]  /*1bbc0*/  ISETP.GE.AND P3, PT, R3, R2, PT ;  /* 0x000000020300720c */ /* 0x000fe20003f66270 */
[----:B------:R-:W-:Y:S01]  /*1bbd0*/  LDSM.16.MT88.4 R152, [R229+0x16000] ;  /* 0x01600000e598783b */ /* 0x000fe20000004200 */
[----:B------:R-:W-:Y:S02]  /*1bbe0*/  FSEL R4, R68, -INF , !P4 ;  /* 0xff80000044047808 */ /* 0x000fe40006000000 */
[----:B------:R-:W-:Y:S01]  /*1bbf0*/  FSEL R9, R70, -INF , !P1 ;  /* 0xff80000046097808 */ /* 0x000fe20004800000 */
[----:B------:R-:W-:Y:S01]  /*1bc00*/  LDSM.16.MT88.4 R148, [R228+0x16000] ;  /* 0x01600000e494783b */ /* 0x000fe20000004200 */
[----:B------:R-:W-:-:S02]  /*1bc10*/  ISETP.GE.AND P4, PT, R6, R0, PT ;  /* 0x000000000600720c */ /* 0x000fc40003f86270 */
[----:B------:R-:W-:Y:S01]  /*1bc20*/  ISETP.GE.AND P1, PT, R6, R2, PT ;  /* 0x000000020600720c */ /* 0x000fe20003f26270 */
[----:B-1----:R-:W-:Y:S01]  /*1bc30*/  LDSM.16.MT88.4 R16, [R230+0x10800] ;  /* 0x01080000e610783b */ /* 0x002fe20000004200 */
[----:B------:R-:W-:Y:S02]  /*1bc40*/  FMNMX.FTZ R6, R48, R49, !PT ;  /* 0x0000003130067209 */ /* 0x000fe40007810000 */
[----:B------:R-:W-:Y:S02]  /*1bc50*/  FSEL R50, R50, -INF , !P3 ;  /* 0xff80000032327808 */ /* 0x000fe40005800000 */
        /* <DEDUP_REMOVED lines=29> */
[----:B------:R-:W-:Y:S01]  /*1be30*/  FMNMX.FTZ R11, R182, R11, !PT ;  /* 0x0000000bb60b7209 */ /* 0x000fe20007810000 */
[----:B------:R-:W-:Y:S01]  /*1be40*/  LDSM.16.MT88.4 R24, [R227+0x10800] ;  /* 0x01080000e318783b */ /* 0x000fe20000004200 */
        /* <DEDUP_REMOVED lines=14> */
[----:B------:R-:W-:Y:S01]  /*1bf30*/  FMNMX.FTZ R11, R184, R11, !PT ;  /* 0x0000000bb80b7209 */ /* 0x000fe20007810000 */
[----:B------:R-:W-:Y:S01]  /*1bf40*/  LDSM.16.MT88.4 R20, [R230+0x12800] ;  /* 0x01280000e614783b */ /* 0x000fe20000004200 */
        /* <DEDUP_REMOVED lines=17> */
[----:B------:R-:W-:Y:S01]  /*1c060*/  FSEL R30, R83, -INF , !P2 ;  /* 0xff800000531e7808 */ /* 0x000fe20005000000 */
[----:B------:R-:W-:Y:S01]  /*1c070*/  LDSM.16.MT88.4 R12, [R229+0x10800] ;  /* 0x01080000e50c783b */ /* 0x000fe20000004200 */
        /* <DEDUP_REMOVED lines=27> */
[----:B------:R-:W-:Y:S01]  /*1c230*/  MUFU.EX2 R175, R175 ;  /* 0x000000af00af7308 */ /* 0x000fe20000000800 */
[-CC-:B------:R-:W-:Y:S01]  /*1c240*/  FFMA.FTZ R169, R32, R29.reuse, -R190.reuse ;  /* 0x0000001d20a97223 */ /* 0x180fe200000108be */
[----:B------:R-:W2:Y:S01]  /*1c250*/  LDSM.16.MT88.4 R4, [R227+0x16000] ;  /* 0x01600000e304783b */ /* 0x000ea20000004200 */
[-C--:B------:R-:W-:Y:S01]  /*1c260*/  FFMA.FTZ R167, R33, R29.reuse, -R190 ;  /* 0x0000001d21a77223 */ /* 0x080fe200000108be */
[-C--:B------:R-:W-:Y:S01]  /*1c270*/  FFMA.FTZ R168, R34, R29.reuse, -R28 ;  /* 0x0000001d22a87223 */ /* 0x080fe2000001081c */
[-C--:B------:R-:W-:Y:S01]  /*1c280*/  FFMA.FTZ R33, R10, R29.reuse, -R190 ;  /* 0x0000001d0a217223 */ /* 0x080fe200000108be */
[-CC-:B------:R-:W-:Y:S01]  /*1c290*/  FFMA.FTZ R34, R9, R29.reuse, -R28.reuse ;  /* 0x0000001d09227223 */ /* 0x180fe2000001081c */
[-CC-:B------:R-:W-:Y:S01]  /*1c2a0*/  FFMA.FTZ R32, R8, R29.reuse, -R28.reuse ;  /* 0x0000001d08207223 */ /* 0x180fe2000001081c */
[----:B------:R-:W3:Y:S01]  /*1c2b0*/  MUFU.EX2 R174, R174 ;  /* 0x000000ae00ae7308 */ /* 0x000ee20000000800 */
[----:B------:R-:W4:Y:S01]  /*1c2c0*/  LDSM.16.MT88.4 R8, [R228+0x10800] ;  /* 0x01080000e408783b */ /* 0x000f220000004200 */
[-C--:B------:R-:W-:Y:S01]  /*1c2d0*/  FFMA.FTZ R35, R35, R29.reuse, -R28 ;  /* 0x0000001d23237223 */ /* 0x080fe2000001081c */
[-CC-:B------:R-:W-:Y:S01]  /*1c2e0*/  FFMA.FTZ R178, R178, R29.reuse, -R190.reuse ;  /* 0x0000001db2b27223 */ /* 0x180fe200000108be */
[-CC-:B------:R-:W-:Y:S01]  /*1c2f0*/  FFMA.FTZ R179, R179, R29.reuse, -R190.reuse ;  /* 0x0000001db3b37223 */ /* 0x180fe200000108be */
[-CC-:B------:R-:W-:Y:S01]  /*1c300*/  FFMA.FTZ R180, R180, R29.reuse, -R190.reuse ;  /* 0x0000001db4b47223 */ /* 0x180fe200000108be */
[-C--:B------:R-:W-:Y:S01]  /*1c310*/  FFMA.FTZ R181, R181, R29.reuse, -R190 ;  /* 0x0000001db5b57223 */ /* 0x080fe200000108be */
[-CC-:B------:R-:W-:Y:S01]  /*1c320*/  FFMA.FTZ R182, R182, R29.reuse, -R28.reuse ;  /* 0x0000001db6b67223 */ /* 0x180fe2000001081c */
[----:B------:R-:W5:Y:S01]  /*1c330*/  MUFU.EX2 R172, R172 ;  /* 0x000000ac00ac7308 */ /* 0x000f620000000800 */
[-CC-:B------:R-:W-:Y:S01]  /*1c340*/  FFMA.FTZ R183, R183, R29.reuse, -R28.reuse ;  /* 0x0000001db7b77223 */ /* 0x180fe2000001081c */
[-CC-:B------:R-:W-:Y:S01]  /*1c350*/  FFMA.FTZ R184, R184, R29.reuse, -R28.reuse ;  /* 0x0000001db8b87223 */ /* 0x180fe2000001081c */
[-C--:B------:R-:W-:Y:S01]  /*1c360*/  FFMA.FTZ R185, R185, R29.reuse, -R28 ;  /* 0x0000001db9b97223 */ /* 0x080fe2000001081c */
[-CC-:B------:R-:W-:Y:S01]  /*1c370*/  FFMA.FTZ R194, R194, R29.reuse, -R190.reuse ;  /* 0x0000001dc2c27223 */ /* 0x180fe200000108be */
[-CC-:B------:R-:W-:Y:S01]  /*1c380*/  FFMA.FTZ R193, R193, R29.reuse, -R190.reuse ;  /* 0x0000001dc1c17223 */ /* 0x180fe200000108be */
[-CC-:B------:R-:W-:Y:S01]  /*1c390*/  FFMA.FTZ R192, R192, R29.reuse, -R190.reuse ;  /* 0x0000001dc0c07223 */ /* 0x180fe200000108be */
[----:B------:R-:W-:Y:S01]  /*1c3a0*/  FFMA.FTZ R249, R191, R29, -R190 ;  /* 0x0000001dbff97223 */ /* 0x000fe200000108be */
[----:B------:R-:W1:Y:S01]  /*1c3b0*/  MUFU.EX2 R170, R170 ;  /* 0x000000aa00aa7308 */ /* 0x000e620000000800 */
[----:B---3--:R-:W-:Y:S01]  /*1c3c0*/  F2FP.BF16.F32.PACK_AB R144, R174, R175 ;  /* 0x000000afae90723e */ /* 0x008fe200000010ff */
[-CC-:B------:R-:W-:Y:S01]  /*1c3d0*/  FFMA.FTZ R187, R187, R29.reuse, -R28.reuse ;  /* 0x0000001dbbbb7223 */ /* 0x180fe2000001081c */
[-CC-:B------:R-:W-:Y:S01]  /*1c3e0*/  FFMA.FTZ R186, R186, R29.reuse, -R28.reuse ;  /* 0x0000001dbaba7223 */ /* 0x180fe2000001081c */
[-CC-:B------:R-:W-:Y:S01]  /*1c3f0*/  FFMA.FTZ R190, R31, R29.reuse, -R28.reuse ;  /* 0x0000001d1fbe7223 */ /* 0x180fe2000001081c */
[----:B------:R-:W-:Y:S01]  /*1c400*/  FFMA.FTZ R248, R30, R29, -R28 ;  /* 0x0000001d1ef87223 */ /* 0x000fe2000001081c */
[----:B------:R-:W-:Y:S01]  /*1c410*/  FADD.FTZ R174, R175, R174 ;  /* 0x000000aeafae7221 */ /* 0x000fe20000010000 */
[----:B------:R-:W-:Y:S01]  /*1c420*/  LDSM.16.MT88.4 R28, [R229+0x15800] ;  /* 0x01580000e51c783b */ /* 0x000fe20000004200 */
[----:B------:R-:W-:Y:S02]  /*1c430*/  MUFU.EX2 R176, R176 ;  /* 0x000000b000b07308 */ /* 0x000fe40000000800 */
[----:B-----5:R-:W-:-:S06]  /*1c440*/  FADD.FTZ R174, R172, R174 ;  /* 0x000000aeacae7221 */ /* 0x020fcc0000010000 */
[----:B------:R-:W3:Y:S01]  /*1c450*/  MUFU.EX2 R177, R177 ;  /* 0x000000b100b17308 */ /* 0x000ee20000000800 */
[C---:B-1----:R-:W-:Y:S01]  /*1c460*/  F2FP.BF16.F32.PACK_AB R146, R170.reuse, R172 ;  /* 0x000000acaa92723e */ /* 0x042fe200000010ff */
[----:B------:R-:W-:-:S06]  /*1c470*/  FADD.FTZ R174, R170, R174 ;  /* 0x000000aeaaae7221 */ /* 0x000fcc0000010000 */
[----:B------:R-:W1:Y:S08]  /*1c480*/  MUFU.EX2 R173, R173 ;  /* 0x000000ad00ad7308 */ /* 0x000e700000000800 */
[----:B------:R-:W5:Y:S01]  /*1c490*/  MUFU.EX2 R171, R171 ;  /* 0x000000ab00ab7308 */ /* 0x000f620000000800 */
[----:B---3--:R-:W-:Y:S01]  /*1c4a0*/  F2FP.BF16.F32.PACK_AB R145, R177, R176 ;  /* 0x000000b0b191723e */ /* 0x008fe200000010ff */
[----:B------:R-:W-:-:S06]  /*1c4b0*/  FADD.FTZ R176, R176, R177 ;  /* 0x000000b1b0b07221 */ /* 0x000fcc0000010000 */
[----:B------:R-:W3:Y:S01]  /*1c4c0*/  MUFU.EX2 R169, R169 ;  /* 0x000000a900a97308 */ /* 0x000ee20000000800 */
[----:B-1----:R-:W-:-:S07]  /*1c4d0*/  FADD.FTZ R176, R173, R176 ;  /* 0x000000b0adb07221 */ /* 0x002fce0000010000 */
[----:B------:R-:W1:Y:S01]  /*1c4e0*/  MUFU.EX2 R167, R167 ;  /* 0x000000a700a77308 */ /* 0x000e620000000800 */
[C---:B-----5:R-:W-:Y:S01]  /*1c4f0*/  F2FP.BF16.F32.PACK_AB R147, R171.reuse, R173 ;  /* 0x000000adab93723e */ /* 0x060fe200000010ff */
[----:B------:R-:W-:-:S06]  /*1c500*/  FADD.FTZ R176, R171, R176 ;  /* 0x000000b0abb07221 */ /* 0x000fcc0000010000 */
[----:B------:R-:W-:Y:S01]  /*1c510*/  HMMA.16816.F32.BF16 R160, R144, R156, RZ ;  /* 0x0000009c90a0723c */ /* 0x000fe200000418ff */
[----:B------:R-:W-:Y:S01]  /*1c520*/  MUFU.EX2 R166, R166 ;  /* 0x000000a600a67308 */ /* 0x000fe20000000800 */
[----:B---3--:R-:W-:-:S04]  /*1c530*/  FADD.FTZ R174, R169, R174 ;  /* 0x000000aea9ae7221 */ /* 0x008fc80000010000 */
[C---:B------:R-:W-:Y:S03]  /*1c540*/  HMMA.16816.F32.BF16 R36, R144.reuse, R40, RZ ;  /* 0x000000289024723c */ /* 0x040fe600000418ff */
[----:B------:R-:W-:Y:S01]  /*1c550*/  MUFU.EX2 R33, R33 ;  /* 0x0000002100217308 */ /* 0x000fe20000000800 */
[----:B-1----:R-:W-:Y:S02]  /*1c560*/  FADD.FTZ R174, R167, R174 ;  /* 0x000000aea7ae7221 */ /* 0x002fe40000010000 */
[C---:B------:R-:W-:Y:S05]  /*1c570*/  HMMA.16816.F32.BF16 R156, R144.reuse, R158, RZ ;  /* 0x0000009e909c723c */ /* 0x040fea00000418ff */
[----:B------:R-:W1:Y:S01]  /*1c580*/  MUFU.EX2 R168, R168 ;  /* 0x000000a800a87308 */ /* 0x000e620000000800 */
[C---:B------:R-:W-:Y:S06]  /*1c590*/  HMMA.16816.F32.BF16 R40, R144.reuse, R42, RZ ;  /* 0x0000002a9028723c */ /* 0x040fec00000418ff */
[C---:B------:R-:W-:Y:S01]  /*1c5a0*/  HMMA.16816.F32.BF16 R44, R144.reuse, R48, RZ ;  /* 0x00000030902c723c */ /* 0x040fe200000418ff */
[----:B------:R-:W3:Y:S05]  /*1c5b0*/  MUFU.EX2 R35, R35 ;  /* 0x0000002300237308 */ /* 0x000eea0000000800 */
[----:B------:R-:W-:Y:S03]  /*1c5c0*/  HMMA.16816.F32.BF16 R48, R144, R50, RZ ;  /* 0x000000329030723c */ /* 0x000fe600000418ff */
[----:B------:R-:W-:Y:S01]  /*1c5d0*/  MUFU.EX2 R34, R34 ;  /* 0x0000002200227308 */ /* 0x000fe20000000800 */
[----:B-1----:R-:W-:-:S02]  /*1c5e0*/  FADD.FTZ R176, R168, R176 ;  /* 0x000000b0a8b07221 */ /* 0x002fc40000010000 */
[C---:B------:R-:W-:Y:S05]  /*1c5f0*/  HMMA.16816.F32.BF16 R52, R144.reuse, R56, RZ ;  /* 0x000000389034723c */ /* 0x040fea00000418ff */
[----:B------:R-:W1:Y:S01]  /*1c600*/  MUFU.EX2 R32, R32 ;  /* 0x0000002000207308 */ /* 0x000e620000000800 */
[----:B------:R-:W-:Y:S01]  /*1c610*/  HMMA.16816.F32.BF16 R60, R144, R64, RZ ;  /* 0x00000040903c723c */ /* 0x000fe200000418ff */
[----:B---3--:R-:W-:-:S05]  /*1c620*/  FADD.FTZ R176, R35, R176 ;  /* 0x000000b023b07221 */ /* 0x008fca0000010000 */
        /* <DEDUP_REMOVED lines=19> */
[----:B------:R-:W5:Y:S01]  /*1c760*/  MUFU.EX2 R194, R194 ;  /* 0x000000c200c27308 */ /* 0x000f620000000800 */
        /* <DEDUP_REMOVED lines=9> */
[----:B------:R-:W5:Y:S05]  /*1c800*/  MUFU.EX2 R187, R187 ;  /* 0x000000bb00bb7308 */ /* 0x000f6a0000000800 */
[C---:B------:R-:W-:Y:S03]  /*1c810*/  HMMA.16816.F32.BF16 R112, R144.reuse, R114, RZ ;  /* 0x000000729070723c */ /* 0x040fe600000418ff */
[----:B------:R-:W5:Y:S03]  /*1c820*/  MUFU.EX2 R186, R186 ;  /* 0x000000ba00ba7308 */ /* 0x000f660000000800 */
[C---:B------:R-:W-:Y:S05]  /*1c830*/  HMMA.16816.F32.BF16 R120, R144.reuse, R122, RZ ;  /* 0x0000007a9078723c */ /* 0x040fea00000418ff */
[----:B------:R-:W5:Y:S01]  /*1c840*/  MUFU.EX2 R190, R190 ;  /* 0x000000be00be7308 */ /* 0x000f620000000800 */
[C---:B------:R-:W-:Y:S06]  /*1c850*/  HMMA.16816.F32.BF16 R128, R144.reuse, R130, RZ ;  /* 0x000000829080723c */ /* 0x040fec00000418ff */
[C---:B------:R-:W-:Y:S01]  /*1c860*/  HMMA.16816.F32.BF16 R152, R144.reuse, R154, RZ ;  /* 0x0000009a9098723c */ /* 0x040fe200000418ff */
[----:B------:R-:W5:Y:S05]  /*1c870*/  MUFU.EX2 R248, R248 ;  /* 0x000000f800f87308 */ /* 0x000f6a0000000800 */
[C---:B------:R-:W-:Y:S06]  /*1c880*/  HMMA.16816.F32.BF16 R148, R144.reuse, R150, RZ ;  /* 0x000000969094723c */ /* 0x040fec00000418ff */
[C---:B--2---:R-:W-:Y:S06]  /*1c890*/  HMMA.16816.F32.BF16 R140, R144.reuse, R4, RZ ;  /* 0x00000004908c723c */ /* 0x044fec00000418ff */
        /* <DEDUP_REMOVED lines=12> */
[C---:B------:R-:W-:Y:S06]  /*1c960*/  HMMA.16816.F32.BF16 R36, R4.reuse, R12, R36 ;  /* 0x0000000c0424723c */ /* 0x040fec0000041824 */
        /* <DEDUP_REMOVED lines=17> */
[C---:B------:R-:W-:Y:S06]  /*1ca80*/  HMMA.16816.F32.BF16 R52, R4.reuse, R24, R52 ;  /* 0x000000180434723c */ /* 0x040fec0000041834 */
[C---:B------:R-:W-:Y:S01]  /*1ca90*/  HMMA.16816.F32.BF16 R56, R4.reuse, R26, R56 ;  /* 0x0000001a0438723c */ /* 0x040fe20000041838 */
[----:B------:R-:W5:Y:S05]  /*1caa0*/  LDSM.16.MT88.4 R24, [R230+0x14800] ;  /* 0x01480000e618783b */ /* 0x000f6a0000004200 */
[C---:B---3--:R-:W-:Y:S06]  /*1cab0*/  HMMA.16816.F32.BF16 R100, R4.reuse, R20, R100 ;  /* 0x000000140464723c */ /* 0x048fec0000041864 */
        /* <DEDUP_REMOVED lines=11> */
[C---:B-----5:R-:W-:Y:S06]  /*1cb70*/  HMMA.16816.F32.BF16 R92, R4.reuse, R24, R92 ;  /* 0x00000018045c723c */ /* 0x060fec000004185c */
[C---:B------:R-:W-:Y:S01]  /*1cb80*/  HMMA.16816.F32.BF16 R96, R4.reuse, R26, R96 ;  /* 0x0000001a0460723c */ /* 0x040fe20000041860 */
[----:B------:R-:W-:Y:S05]  /*1cb90*/  LDSM.16.MT88.4 R24, [R228+0x11000] ;  /* 0x01100000e418783b */ /* 0x000fea0000004200 */
[C---:B---3--:R-:W-:Y:S06]  /*1cba0*/  HMMA.16816.F32.BF16 R132, R4.reuse, R20, R132 ;  /* 0x000000140484723c */ /* 0x048fec0000041884 */
[C---:B------:R-:W-:Y:S01]  /*1cbb0*/  HMMA.16816.F32.BF16 R152, R4.reuse, R22, R152 ;  /* 0x000000160498723c */ /* 0x040fe20000041898 */
[----:B------:R-:W3:Y:S05]  /*1cbc0*/  LDSM.16.MT88.4 R20, [R229+0x11000] ;  /* 0x01100000e514783b */ /* 0x000eea0000004200 */
        /* <DEDUP_REMOVED lines=15> */
[----:B----4-:R-:W-:Y:S01]  /*1ccc0*/  HMMA.16816.F32.BF16 R160, R4, R8, R160 ;  /* 0x0000000804a0723c */ /* 0x010fe200000418a0 */
[----:B------:R-:W-:Y:S01]  /*1ccd0*/  FADD.FTZ R184, R184, R182 ;  /* 0x000000b6b8b87221 */ /* 0x000fe20000010000 */
[----:B------:R-:W-:-:S03]  /*1cce0*/  FADD.FTZ R180, R181, R180 ;  /* 0x000000b4b5b47221 */ /* 0x000fc60000010000 */
[----:B------:R-:W-:Y:S01]  /*1ccf0*/  FADD.FTZ R184, R185, R184 ;  /* 0x000000b8b9b87221 */ /* 0x000fe20000010000 */
[----:B------:R-:W-:Y:S01]  /*1cd00*/  HMMA.16816.F32.BF16 R156, R4, R10, R156 ;  /* 0x0000000a049c723c */ /* 0x000fe2000004189c */
[----:B------:R-:W2:Y:S01]  /*1cd10*/  LDSM.16.MT88.4 R8, [R230+0x13000] ;  /* 0x01300000e608783b */ /* 0x000ea20000004200 */
        /* <DEDUP_REMOVED lines=8> */
[----:B------:R-:W-:-:S04]  /*1cda0*/  FADD.FTZ R184, R190, R184 ;  /* 0x000000b8beb87221 */ /* 0x000fc80000010000 */
        /* <DEDUP_REMOVED lines=169> */
.L_x_1987:
[----:B--2---:R-:W-:Y:S02]  /*1d840*/  R2UR UR4, R166 ;  /* 0x00000000a60472ca */ /* 0x004fe400000e0000 */
[----:B------:R-:W-:-:S13]  /*1d850*/  R2UR UR5, R167 ;  /* 0x00000000a70572ca */ /* 0x000fda00000e0000 */
[----:B-1----:R-:W2:Y:S02]  /*1d860*/  LD.E R6, desc[UR4][R196.64+0x40] ;  /* 0x00004004c4067980 */ /* 0x002ea4000c101900 */
[----:B--2---:R-:W-:-:S05]  /*1d870*/  IMAD.U32 R6, R6, -0x40, RZ ;  /* 0xffffffc006067824 */ /* 0x004fca00078e00ff */
[----:B------:R-:W-:Y:S02]  /*1d880*/  SHF.R.S32.HI R5, RZ, 0x1f, R6 ;  /* 0x0000001fff057819 */ /* 0x000fe40000011406 */
.L_x_1988:
[----:B------:R-:W-:Y:S05]  /*1d890*/  BSYNC B0 ;  /* 0x0000000000007941 */ /* 0x000fea0003800000 */
.L_x_1986:
[C---:B------:R-:W-:Y:S01]  /*1d8a0*/  LOP3.LUT P6, RZ, R247.reuse, 0x1, RZ, 0xc0, !PT ;  /* 0x00000001f7ff7812 */ /* 0x040fe200078cc0ff */
[----:B------:R-:W1:Y:S01]  /*1d8b0*/  S2R R165, SR_TID.X ;  /* 0x0000000000a57919 */ /* 0x000e620000002100 */
[C---:B------:R-:W-:Y:S01]  /*1d8c0*/  LOP3.LUT P5, RZ, R247.reuse, 0x2, RZ, 0xc0, !PT ;  /* 0x00000002f7ff7812 */ /* 0x040fe200078ac0ff */
[----:B------:R-:W-:Y:S01]  /*1d8d0*/  BSSY B1, `(.L_x_1989) ;  /* 0x000029f000017945 */ /* 0x000fe20003800000 */
        /* <DEDUP_REMOVED lines=17> */
[----:B------:R-:W-:Y:S01]  /*1d9f0*/  @P6 LEA R22, P2, R6, R189, 0x1 ;  /* 0x000000bd06166211 */ /* 0x000fe200078408ff */
[----:B-1----:R-:W-:Y:S01]  /*1da00*/  IMAD.SHL.U32 R165, R165, 0x2, RZ ;  /* 0x00000002a5a57824 */ /* 0x002fe200078e00ff */
[----:B------:R-:W-:-:S02]  /*1da10*/  @P6 R2UR UR12, R166 ;  /* 0x00000000a60c62ca */ /* 0x000fc400000e0000 */
[CCC-:B------:R-:W-:Y:S02]  /*1da20*/  @P6 LEA.HI.X R23, R6.reuse, R188.reuse, R5.reuse, 0x1, P2 ;  /* 0x000000bc06176211 */ /* 0x1c0fe400010f0c05 */
[CC--:B------:R-:W-:Y:S02]  /*1da30*/  @P4 LEA R18, P2, R6.reuse, R189.reuse, 0x1 ;  /* 0x000000bd06124211 */ /* 0x0c0fe400078408ff */
[CCC-:B------:R-:W-:Y:S02]  /*1da40*/  @P5 LEA.HI.X R21, R6.reuse, R188.reuse, R5.reuse, 0x1, P1 ;  /* 0x000000bc06155211 */ /* 0x1c0fe400008f0c05 */
[C---:B------:R-:W-:Y:S02]  /*1da50*/  @P4 LEA.HI.X R19, R6.reuse, R188, R5, 0x1, P2 ;  /* 0x000000bc06134211 */ /* 0x040fe400010f0c05 */
[C---:B------:R-:W-:Y:S02]  /*1da60*/  @P3 LEA R16, P1, R6.reuse, R189, 0x1 ;  /* 0x000000bd06103211 */ /* 0x040fe400078208ff */
[----:B------:R-:W-:-:S02]  /*1da70*/  IADD3 R4, P2, R6, R231, RZ ;  /* 0x000000e706047210 */ /* 0x000fc40007f5e0ff */
[----:B------:R-:W-:Y:S02]  /*1da80*/  @P3 LEA.HI.X R17, R6, R188, R5, 0x1, P1 ;  /* 0x000000bc06113211 */ /* 0x000fe400008f0c05 */
[----:B------:R-:W-:Y:S01]  /*1da90*/  @P6 R2UR UR13, R167 ;  /* 0x00000000a70d62ca */ /* 0x000fe200000e0000 */
        /* <DEDUP_REMOVED lines=18> */
[----:B------:R-:W-:Y:S01]  /*1dbc0*/  @P5 IMAD.MOV.U32 R4, RZ, RZ, R198 ;  /* 0x000000ffff045224 */ /* 0x000fe200078e00c6 */
[C---:B------:R-:W-:Y:S01]  /*1dbd0*/  @P3 R2UR UR14, R166.reuse ;  /* 0x00000000a60e32ca */ /* 0x040fe200000e0000 */
[----:B------:R-:W-:Y:S01]  /*1dbe0*/  @P5 IMAD.MOV.U32 R5, RZ, RZ, R199 ;  /* 0x000000ffff055224 */ /* 0x000fe200078e00c7 */
[C---:B------:R-:W-:Y:S02]  /*1dbf0*/  @P3 R2UR UR15, R167.reuse ;  /* 0x00000000a70f32ca */ /* 0x040fe400000e0000 */
[----:B------:R-:W-:Y:S02]  /*1dc00*/  @P3 R2UR UR16, R166 ;  /* 0x00000000a61032ca */ /* 0x000fe400000e0000 */
        /* <DEDUP_REMOVED lines=90> */
[----:B------:R-:W-:Y:S04]  /*1e1b0*/  LDSM.16.M88.4 R176, [R225+0x9000] ;  /* 0x00900000e1b0783b */ /* 0x000fe80000000200 */
[----:B--2---:R-:W2:Y:S04]  /*1e1c0*/  LDSM.16.M88.4 R4, [R225+0x8800] ;  /* 0x00880000e104783b */ /* 0x004ea80000000200 */
[----:B------:R-:W-:Y:S04]  /*1e1d0*/  LDSM.16.M88.4 R24, [R224] ;  /* 0x00000000e018783b */ /* 0x000fe80000000200 */
[----:B---3--:R-:W3:Y:S04]  /*1e1e0*/  LDSM.16.M88.4 R28, [R225+0x9800] ;  /* 0x00980000e11c783b */ /* 0x008ee80000000200 */
        /* <DEDUP_REMOVED lines=23> */
[----:B------:R-:W3:Y:S05]  /*1e360*/  LDSM.16.M88.4 R184, [R220+0x9800] ;  /* 0x00980000dcb8783b */ /* 0x000eea0000000200 */
[C---:B------:R-:W-:Y:S06]  /*1e370*/  HMMA.16816.F32.BF16 R172, R24.reuse, R32, R172 ;  /* 0x0000002018ac723c */ /* 0x040fec00000418ac */
[----:B------:R-:W-:Y:S01]  /*1e380*/  HMMA.16816.F32.BF16 R168, R24, R34, R168 ;  /* 0x0000002218a8723c */ /* 0x000fe200000418a8 */
[----:B------:R-:W-:Y:S04]  /*1e390*/  LDSM.16.M88.4 R32, [R221] ;  /* 0x00000000dd20783b */ /* 0x000fe80000000200 */
[----:B------:R-:W-:Y:S01]  /*1e3a0*/  LDSM.16.M88.4 R24, [R216] ;  /* 0x00000000d818783b */ /* 0x000fe20000000200 */
        /* <DEDUP_REMOVED lines=8> */
[----:B------:R-:W-:Y:S05]  /*1e430*/  LDSM.16.M88.4 R188, [R226+0x2000] ;  /* 0x00200000e2bc783b */ /* 0x000fea0000000200 */
[C---:B---3--:R-:W-:Y:S06]  /*1e440*/  HMMA.16816.F32.BF16 R172, R28.reuse, R184, R172 ;  /* 0x000000b81cac723c */ /* 0x048fec00000418ac */
[----:B------:R-:W-:Y:S01]  /*1e450*/  HMMA.16816.F32.BF16 R168, R28, R186, R168 ;  /* 0x000000ba1ca8723c */ /* 0x000fe200000418a8 */
[----:B------:R-:W2:Y:S04]  /*1e460*/  LDSM.16.M88.4 R28, [R225+0xa000] ;  /* 0x00a00000e11c783b */ /* 0x000ea80000000200 */
[----:B------:R-:W-:Y:S01]  /*1e470*/  LDSM.16.M88.4 R184, [R216+0x1800] ;  /* 0x00180000d8b8783b */ /* 0x000fe20000000200 */
[C---:B-1----:R-:W-:Y:S06]  /*1e480*/  HMMA.16816.F32.BF16 R8, R32.reuse, R20, R8 ;  /* 0x000000142008723c */ /* 0x042fec0000041808 */
[C---:B------:R-:W-:Y:S01]  /*1e490*/  HMMA.16816.F32.BF16 R4, R32.reuse, R22, R4 ;  /* 0x000000162004723c */ /* 0x040fe20000041804 */
[----:B------:R-:W1:Y:S05]  /*1e4a0*/  LDSM.16.M88.4 R20, [R225+0xa800] ;  /* 0x00a80000e114783b */ /* 0x000e6a0000000200 */
[C---:B------:R-:W-:Y:S06]  /*1e4b0*/  HMMA.16816.F32.BF16 R16, R32.reuse, R24, R16 ;  /* 0x000000182010723c */ /* 0x040fec0000041810 */
[C---:B------:R-:W-:Y:S01]  /*1e4c0*/  HMMA.16816.F32.BF16 R12, R32.reuse, R26, R12 ;  /* 0x0000001a200c723c */ /* 0x040fe2000004180c */
[----:B------:R-:W3:Y:S05]  /*1e4d0*/  LDSM.16.M88.4 R24, [R225+0xb000] ;  /* 0x00b00000e118783b */ /* 0x000eea0000000200 */
[C---:B----4-:R-:W-:Y:S06]  /*1e4e0*/  HMMA.16816.F32.BF16 R180, R32.reuse, R192, R180 ;  /* 0x000000c020b4723c */ /* 0x050fec00000418b4 */
[----:B------:R-:W-:Y:S01]  /*1e4f0*/  HMMA.16816.F32.BF16 R176, R32, R194, R176 ;  /* 0x000000c220b0723c */ /* 0x000fe200000418b0 */
[----:B------:R-:W4:Y:S05]  /*1e500*/  LDSM.16.M88.4 R192, [R225+0xb800] ;  /* 0x00b80000e1c0783b */ /* 0x000f2a0000000200 */
[C---:B--2---:R-:W-:Y:S06]  /*1e510*/  HMMA.16816.F32.BF16 R16, R188.reuse, R28, R16 ;  /* 0x0000001cbc10723c */ /* 0x044fec0000041810 */
[C---:B------:R-:W-:Y:S01]  /*1e520*/  HMMA.16816.F32.BF16 R12, R188.reuse, R30, R12 ;  /* 0x0000001ebc0c723c */ /* 0x040fe2000004180c */
[----:B------:R-:W-:Y:S05]  /*1e530*/  LDSM.16.M88.4 R28, [R214] ;  /* 0x00000000d61c783b */ /* 0x000fea0000000200 */
[C---:B-1----:R-:W-:Y:S06]  /*1e540*/  HMMA.16816.F32.BF16 R8, R188.reuse, R20, R8 ;  /* 0x00000014bc08723c */ /* 0x042fec0000041808 */
[----:B------:R-:W-:Y:S01]  /*1e550*/  HMMA.16816.F32.BF16 R4, R188, R22, R4 ;  /* 0x00000016bc04723c */ /* 0x000fe20000041804 */
[----:B------:R-:W1:Y:S05]  /*1e560*/  LDSM.16.M88.4 R20, [R224+0x2000] ;  /* 0x00200000e014783b */ /* 0x000e6a0000000200 */
[C---:B------:R-:W-:Y:S06]  /*1e570*/  HMMA.16816.F32.BF16 R172, R32.reuse, R184, R172 ;  /* 0x000000b820ac723c */ /* 0x040fec00000418ac */
[----:B------:R-:W-:Y:S01]  /*1e580*/  HMMA.16816.F32.BF16 R168, R32, R186, R168 ;  /* 0x000000ba20a8723c */ /* 0x000fe200000418a8 */
[----:B------:R-:W2:Y:S04]  /*1e590*/  LDSM.16.M88.4 R184, [R215] ;  /* 0x00000000d7b8783b */ /* 0x000ea80000000200 */
[----:B------:R-:W5:Y:S01]  /*1e5a0*/  LDSM.16.M88.4 R32, [R213] ;  /* 0x00000000d520783b */ /* 0x000f620000000200 */
[C---:B---3--:R-:W-:Y:S06]  /*1e5b0*/  HMMA.16816.F32.BF16 R180, R188.reuse, R24, R180 ;  /* 0x00000018bcb4723c */ /* 0x048fec00000418b4 */
[C---:B------:R-:W-:Y:S01]  /*1e5c0*/  HMMA.16816.F32.BF16 R176, R188.reuse, R26, R176 ;  /* 0x0000001abcb0723c */ /* 0x040fe200000418b0 */
[----:B------:R-:W3:Y:S05]  /*1e5d0*/  LDSM.16.M88.4 R24, [R212] ;  /* 0x00000000d418783b */ /* 0x000eea0000000200 */
[C---:B----4-:R-:W-:Y:S06]  /*1e5e0*/  HMMA.16816.F32.BF16 R172, R188.reuse, R192, R172 ;  /* 0x000000c0bcac723c */ /* 0x050fec00000418ac */
        /* <DEDUP_REMOVED lines=8> */
[----:B------:R-:W2:Y:S05]  /*1e670*/  LDSM.16.M88.4 R184, [R220+0xb000] ;  /* 0x00b00000dcb8783b */ /* 0x000eaa0000000200 */
[C---:B-----5:R-:W-:Y:S06]  /*1e680*/  HMMA.16816.F32.BF16 R180, R20.reuse, R32, R180 ;  /* 0x0000002014b4723c */ /* 0x060fec00000418b4 */
        /* <DEDUP_REMOVED lines=18> */
[----:B------:R-:W-:Y:S01]  /*1e7b0*/  LDSM.16.M88.4 R28, [R226+0x4000] ;  /* 0x00400000e21c783b */ /* 0x000fe20000000200 */
[C---:B---3--:R-:W-:Y:S06]  /*1e7c0*/  HMMA.16816.F32.BF16 R16, R24.reuse, R20, R16 ;  /* 0x000000141810723c */ /* 0x048fec0000041810 */
[C---:B------:R-:W-:Y:S01]  /*1e7d0*/  HMMA.16816.F32.BF16 R12, R24.reuse, R22, R12 ;  /* 0x00000016180c723c */ /* 0x040fe2000004180c */
[----:B------:R-:W3:Y:S05]  /*1e7e0*/  LDSM.16.M88.4 R20, [R225+0xc000] ;  /* 0x00c00000e114783b */ /* 0x000eea0000000200 */
[C---:B-1----:R-:W-:Y:S06]  /*1e7f0*/  HMMA.16816.F32.BF16 R8, R24.reuse, R188, R8 ;  /* 0x000000bc1808723c */ /* 0x042fec0000041808 */
[C---:B------:R-:W-:Y:S01]  /*1e800*/  HMMA.16816.F32.BF16 R4, R24.reuse, R190, R4 ;  /* 0x000000be1804723c */ /* 0x040fe20000041804 */
[----:B------:R-:W1:Y:S05]  /*1e810*/  LDSM.16.M88.4 R188, [R225+0xd000] ;  /* 0x00d00000e1bc783b */ /* 0x000e6a0000000200 */
[C---:B--2---:R-:W-:Y:S06]  /*1e820*/  HMMA.16816.F32.BF16 R180, R24.reuse, R184, R180 ;  /* 0x000000b818b4723c */ /* 0x044fec00000418b4 */
[C---:B------:R-:W-:Y:S01]  /*1e830*/  HMMA.16816.F32.BF16 R176, R24.reuse, R186, R176 ;  /* 0x000000ba18b0723c */ /* 0x040fe200000418b0 */
[----:B------:R-:W2:Y:S05]  /*1e840*/  LDSM.16.M88.4 R184, [R225+0xd800] ;  /* 0x00d80000e1b8783b */ /* 0x000eaa0000000200 */
[C---:B----4-:R-:W-:Y:S06]  /*1e850*/  HMMA.16816.F32.BF16 R172, R24.reuse, R32, R172 ;  /* 0x0000002018ac723c */ /* 0x050fec00000418ac */
[----:B------:R-:W-:Y:S01]  /*1e860*/  HMMA.16816.F32.BF16 R168, R24, R34, R168 ;  /* 0x0000002218a8723c */ /* 0x000fe200000418a8 */
[----:B------:R-:W-:Y:S04]  /*1e870*/  LDSM.16.M88.4 R32, [R224+0x4000] ;  /* 0x00400000e020783b */ /* 0x000fe80000000200 */
[----:B------:R-:W4:Y:S01]  /*1e880*/  LDSM.16.M88.4 R24, [R211] ;  /* 0x00000000d318783b */ /* 0x000f220000000200 */
[C---:B---3--:R-:W-:Y:S06]  /*1e890*/  HMMA.16816.F32.BF16 R16, R28.reuse, R20, R16 ;  /* 0x000000141c10723c */ /* 0x048fec0000041810 */
[C---:B------:R-:W-:Y:S01]  /*1e8a0*/  HMMA.16816.F32.BF16 R12, R28.reuse, R22, R12 ;  /* 0x000000161c0c723c */ /* 0x040fe2000004180c */
[----:B------:R-:W3:Y:S05]  /*1e8b0*/  LDSM.16.M88.4 R20, [R210] ;  /* 0x00000000d214783b */ /* 0x000eea0000000200 */
[C---:B------:R-:W-:Y:S06]  /*1e8c0*/  HMMA.16816.F32.BF16 R8, R28.reuse, R192, R8 ;  /* 0x000000c01c08723c */ /* 0x040fec0000041808 */
[C---:B------:R-:W-:Y:S01]  /*1e8d0*/  HMMA.16816.F32.BF16 R4, R28.reuse, R194, R4 ;  /* 0x000000c21c04723c */ /* 0x040fe20000041804 */
[----:B------:R-:W5:Y:S05]  /*1e8e0*/  LDSM.16.M88.4 R192, [R209] ;  /* 0x00000000d1c0783b */ /* 0x000f6a0000000200 */
[C---:B-1----:R-:W-:Y:S06]  /*1e8f0*/  HMMA.16816.F32.BF16 R180, R28.reuse, R188, R180 ;  /* 0x000000bc1cb4723c */ /* 0x042fec00000418b4 */
[C---:B------:R-:W-:Y:S01]  /*1e900*/  HMMA.16816.F32.BF16 R176, R28.reuse, R190, R176 ;  /* 0x000000be1cb0723c */ /* 0x040fe200000418b0 */
[----:B------:R-:W-:Y:S05]  /*1e910*/  LDSM.16.M88.4 R188, [R222+0x4000] ;  /* 0x00400000debc783b */ /* 0x000fea0000000200 */
[----:B--2---:R-:W-:Y:S06]  /*1e920*/  HMMA.16816.F32.BF16 R172, R28, R184, R172 ;  /* 0x000000b81cac723c */ /* 0x004fec00000418ac */
[C---:B----4-:R-:W-:Y:S06]  /*1e930*/  HMMA.16816.F32.BF16 R16, R32.reuse, R24, R16 ;  /* 0x000000182010723c */ /* 0x050fec0000041810 */
[C---:B------:R-:W-:Y:S01]  /*1e940*/  HMMA.16816.F32.BF16 R12, R32.reuse, R26, R12 ;  /* 0x0000001a200c723c */ /* 0x040fe2000004180c */
[----:B------:R-:W1:Y:S05]  /*1e950*/  LDSM.16.M88.4 R24, [R220+0xd000] ;  /* 0x00d00000dc18783b */ /* 0x000e6a0000000200 */
[C---:B---3--:R-:W-:Y:S06]  /*1e960*/  HMMA.16816.F32.BF16 R8, R32.reuse, R20, R8 ;  /* 0x000000142008723c */ /* 0x048fec0000041808 */
[----:B------:R-:W-:Y:S01]  /*1e970*/  HMMA.16816.F32.BF16 R4, R32, R22, R4 ;  /* 0x000000162004723c */ /* 0x000fe20000041804 */
[----:B------:R-:W2:Y:S05]  /*1e980*/  LDSM.16.M88.4 R20, [R220+0xc800] ;  /* 0x00c80000dc14783b */ /* 0x000eaa0000000200 */
[----:B------:R-:W-:Y:S01]  /*1e990*/  HMMA.16816.F32.BF16 R168, R28, R186, R168 ;  /* 0x000000ba1ca8723c */ /* 0x000fe200000418a8 */
[----:B------:R-:W3:Y:S04]  /*1e9a0*/  LDSM.16.M88.4 R184, [R208] ;  /* 0x00000000d0b8783b */ /* 0x000ee80000000200 */
[----:B------:R-:W4:Y:S01]  /*1e9b0*/  LDSM.16.M88.4 R28, [R220+0xc000] ;  /* 0x00c00000dc1c783b */ /* 0x000f220000000200 */
[C---:B-----5:R-:W-:Y:S06]  /*1e9c0*/  HMMA.16816.F32.BF16 R180, R32.reuse, R192, R180 ;  /* 0x000000c020b4723c */ /* 0x060fec00000418b4 */
[----:B------:R-:W-:Y:S01]  /*1e9d0*/  HMMA.16816.F32.BF16 R176, R32, R194, R176 ;  /* 0x000000c220b0723c */ /* 0x000fe200000418b0 */
[----:B------:R-:W5:-:S15]  /*1e9e0*/  LDSM.16.M88.4 R192, [R220+0xd800] ;  /* 0x00d80000dcc0783b */ /* 0x000f5e0000000200 */
[----:B------:R-:W-:-:S02]  /*1e9f0*/  NOP ;  /* 0x0000000000007918 */ /* 0x000fc40000000000 */
[C---:B-1----:R-:W-:Y:S06]  /*1ea00*/  HMMA.16816.F32.BF16 R180, R188.reuse, R24, R180 ;  /* 0x00000018bcb4723c */ /* 0x042fec00000418b4 */
[C---:B--2---:R-:W-:Y:S06]  /*1ea10*/  HMMA.16816.F32.BF16 R8, R188.reuse, R20, R8 ;  /* 0x00000014bc08723c */ /* 0x044fec0000041808 */
[C---:B------:R-:W-:Y:S01]  /*1ea20*/  HMMA.16816.F32.BF16 R4, R188.reuse, R22, R4 ;  /* 0x00000016bc04723c */ /* 0x040fe20000041804 */
[----:B------:R-:W-:Y:S05]  /*1ea30*/  LDSM.16.M88.4 R20, [R221+0x4000] ;  /* 0x00400000dd14783b */ /* 0x000fea0000000200 */
[----:B------:R-:W-:Y:S01]  /*1ea40*/  HMMA.16816.F32.BF16 R176, R188, R26, R176 ;  /* 0x0000001abcb0723c */ /* 0x000fe200000418b0 */
        /* <DEDUP_REMOVED lines=23> */
[----:B------:R-:W-:Y:S04]  /*1ebc0*/  LDSM.16.M88.4 R28, [R224+0x6000] ;  /* 0x00600000e01c783b */ /* 0x000fe80000000200 */
[----:B------:R-:W4:Y:S01]  /*1ebd0*/  LDSM.16.M88.4 R20, [R207] ;  /* 0x00000000cf14783b */ /* 0x000f220000000200 */
[C---:B-1----:R-:W-:Y:S06]  /*1ebe0*/  HMMA.16816.F32.BF16 R16, R24.reuse, R192, R16 ;  /* 0x000000c01810723c */ /* 0x042fec0000041810 */
[C---:B------:R-:W-:Y:S01]  /*1ebf0*/  HMMA.16816.F32.BF16 R12, R24.reuse, R194, R12 ;  /* 0x000000c2180c723c */ /* 0x040fe2000004180c */
[----:B------:R-:W-:Y:S05]  /*1ec00*/  LDSM.16.M88.4 R192, [R222+0x6000] ;  /* 0x00600000dec0783b */ /* 0x000fea0000000200 */
[C---:B------:R-:W-:Y:S06]  /*1ec10*/  HMMA.16816.F32.BF16 R8, R24.reuse, R188, R8 ;  /* 0x000000bc1808723c */ /* 0x040fec0000041808 */
[C---:B------:R-:W-:Y:S01]  /*1ec20*/  HMMA.16816.F32.BF16 R4, R24.reuse, R190, R4 ;  /* 0x000000be1804723c */ /* 0x040fe20000041804 */
[----:B------:R-:W1:Y:S05]  /*1ec30*/  LDSM.16.M88.4 R188, [R206] ;  /* 0x00000000cebc783b */ /* 0x000e6a0000000200 */
[C---:B--2---:R-:W-:Y:S06]  /*1ec40*/  HMMA.16816.F32.BF16 R180, R24.reuse, R184, R180 ;  /* 0x000000b818b4723c */ /* 0x044fec00000418b4 */
[C---:B------:R-:W-:Y:S01]  /*1ec50*/  HMMA.16816.F32.BF16 R176, R24.reuse, R186, R176 ;  /* 0x000000ba18b0723c */ /* 0x040fe200000418b0 */
[----:B------:R-:W2:Y:S05]  /*1ec60*/  LDSM.16.M88.4 R184, [R205] ;  /* 0x00000000cdb8783b */ /* 0x000eaa0000000200 */
[C---:B---3--:R-:W-:Y:S06]  /*1ec70*/  HMMA.16816.F32.BF16 R172, R24.reuse, R32, R172 ;  /* 0x0000002018ac723c */ /* 0x048fec00000418ac */
[----:B------:R-:W-:Y:S01]  /*1ec80*/  HMMA.16816.F32.BF16 R168, R24, R34, R168 ;  /* 0x0000002218a8723c */ /* 0x000fe200000418a8 */
[----:B------:R-:W3:Y:S04]  /*1ec90*/  LDSM.16.M88.4 R32, [R204] ;  /* 0x00000000cc20783b */ /* 0x000ee80000000200 */
[----:B------:R-:W5:Y:S01]  /*1eca0*/  LDSM.16.M88.4 R24, [R220+0xe000] ;  /* 0x00e00000dc18783b */ /* 0x000f620000000200 */
[C---:B----4-:R-:W-:Y:S06]  /*1ecb0*/  HMMA.16816.F32.BF16 R16, R28.reuse, R20, R16 ;  /* 0x000000141c10723c */ /* 0x050fec0000041810 */
[C---:B------:R-:W-:Y:S01]  /*1ecc0*/  HMMA.16816.F32.BF16 R12, R28.reuse, R22, R12 ;  /* 0x000000161c0c723c */ /* 0x040fe2000004180c */
[----:B------:R-:W4:Y:S05]  /*1ecd0*/  LDSM.16.M88.4 R20, [R220+0xe800] ;  /* 0x00e80000dc14783b */ /* 0x000f2a0000000200 */
[C---:B-1----:R-:W-:Y:S06]  /*1ece0*/  HMMA.16816.F32.BF16 R8, R28.reuse, R188, R8 ;  /* 0x000000bc1c08723c */ /* 0x042fec0000041808 */
[C---:B------:R-:W-:Y:S01]  /*1ecf0*/  HMMA.16816.F32.BF16 R4, R28.reuse, R190, R4 ;  /* 0x000000be1c04723c */ /* 0x040fe20000041804 */
[----:B------:R-:W1:Y:S05]  /*1ed00*/  LDSM.16.M88.4 R188, [R220+0xf000] ;  /* 0x00f00000dcbc783b */ /* 0x000e6a0000000200 */
[C---:B--2---:R-:W-:Y:S06]  /*1ed10*/  HMMA.16816.F32.BF16 R180, R28.reuse, R184, R180 ;  /* 0x000000b81cb4723c */ /* 0x044fec00000418b4 */
[C---:B------:R-:W-:Y:S01]  /*1ed20*/  HMMA.16816.F32.BF16 R176, R28.reuse, R186, R176 ;  /* 0x000000ba1cb0723c */ /* 0x040fe200000418b0 */
[----:B------:R-:W2:Y:S05]  /*1ed30*/  LDSM.16.M88.4 R184, [R220+0xf800] ;  /* 0x00f80000dcb8783b */ /* 0x000eaa0000000200 */
[C---:B---3--:R-:W-:Y:S06]  /*1ed40*/  HMMA.16816.F32.BF16 R172, R28.reuse, R32, R172 ;  /* 0x000000201cac723c */ /* 0x048fec00000418ac */
[----:B------:R-:W-:Y:S01]  /*1ed50*/  HMMA.16816.F32.BF16 R168, R28, R34, R168 ;  /* 0x000000221ca8723c */ /* 0x000fe200000418a8 */
[----:B------:R-:W-:Y:S04]  /*1ed60*/  LDSM.16.M88.4 R32, [R221+0x6000] ;  /* 0x00600000dd20783b */ /* 0x000fe80000000200 */
[----:B------:R-:W3:Y:S01]  /*1ed70*/  LDSM.16.M88.4 R28, [R216+0x6000] ;  /* 0x00600000d81c783b */ /* 0x000ee20000000200 */
[C---:B-----5:R-:W-:Y:S06]  /*1ed80*/  HMMA.16816.F32.BF16 R16, R192.reuse, R24, R16 ;  /* 0x00000018c010723c */ /* 0x060fec0000041810 */
[C---:B------:R-:W-:Y:S01]  /*1ed90*/  HMMA.16816.F32.BF16 R12, R192.reuse, R26, R12 ;  /* 0x0000001ac00c723c */ /* 0x040fe2000004180c */
[----:B------:R-:W5:Y:S05]  /*1eda0*/  LDSM.16.M88.4 R24, [R216+0x6800] ;  /* 0x00680000d818783b */ /* 0x000f6a0000000200 */
[C---:B----4-:R-:W-:Y:S06]  /*1edb0*/  HMMA.16816.F32.BF16 R8, R192.reuse, R20, R8 ;  /* 0x00000014c008723c */ /* 0x050fec0000041808 */
[C---:B------:R-:W-:Y:S01]  /*1edc0*/  HMMA.16816.F32.BF16 R4, R192.reuse, R22, R4 ;  /* 0x00000016c004723c */ /* 0x040fe20000041804 */
[----:B------:R-:W4:Y:S05]  /*1edd0*/  LDSM.16.M88.4 R20, [R216+0x7000] ;  /* 0x00700000d814783b */ /* 0x000f2a0000000200 */
[C---:B-1----:R-:W-:Y:S06]  /*1ede0*/  HMMA.16816.F32.BF16 R180, R192.reuse, R188, R180 ;  /* 0x000000bcc0b4723c */ /* 0x042fec00000418b4 */
[----:B------:R-:W-:Y:S01]  /*1edf0*/  HMMA.16816.F32.BF16 R176, R192, R190, R176 ;  /* 0x000000bec0b0723c */ /* 0x000fe200000418b0 */
[----:B------:R-:W-:-:S02]  /*1ee00*/  IMAD.MOV.U32 R189, RZ, RZ, R198 ;  /* 0x000000ffffbd7224 */ /* 0x000fc400078e00c6 */
[----:B------:R-:W-:-:S03]  /*1ee10*/  IMAD.MOV.U32 R188, RZ, RZ, R199 ;  /* 0x000000ffffbc7224 */ /* 0x000fc600078e00c7 */
[----:B--2---:R-:W-:Y:S06]  /*1ee20*/  HMMA.16816.F32.BF16 R172, R192, R184, R172 ;  /* 0x000000b8c0ac723c */ /* 0x004fec00000418ac */
[C---:B---3--:R-:W-:Y:S06]  /*1ee30*/  HMMA.16816.F32.BF16 R16, R32.reuse, R28, R16 ;  /* 0x0000001c2010723c */ /* 0x048fec0000041810 */
[----:B------:R-:W-:Y:S01]  /*1ee40*/  HMMA.16816.F32.BF16 R12, R32, R30, R12 ;  /* 0x0000001e200c723c */ /* 0x000fe2000004180c */
[----:B------:R-:W-:-:S05]  /*1ee50*/  LOP3.LUT R28, R165, 0x6, RZ, 0xc0, !PT ;  /* 0x00000006a51c7812 */ /* 0x000fca00078ec0ff */
[----:B-----5:R-:W-:Y:S01]  /*1ee60*/  HMMA.16816.F32.BF16 R8, R32, R24, R8 ;  /* 0x000000182008723c */ /* 0x020fe20000041808 */
[----:B------:R-:W-:-:S04]  /*1ee70*/  IMAD R28, R246, 0x40, R28 ;  /* 0x00000040f61c7824 */ /* 0x000fc800078e021c */
[----:B------:R-:W-:Y:S01]  /*1ee80*/  VIADD R29, R28, 0x1 ;  /* 0x000000011c1d7836 */ /* 0x000fe20000000000 */
[----:B------:R-:W-:Y:S01]  /*1ee90*/  HMMA.16816.F32.BF16 R4, R32, R26, R4 ;  /* 0x0000001a2004723c */ /* 0x000fe20000041804 */
[----:B------:R-:W1:Y:S01]  /*1eea0*/  LDSM.16.M88.4 R24, [R216+0x7800] ;  /* 0x00780000d818783b */ /* 0x000e620000000200 */
[----:B------:R-:W-:-:S04]  /*1eeb0*/  DEPBAR.LE SB0, 0x0 ;  /* 0x000080000000791a */ /* 0x000fc80000000000 */
[----:B----4-:R-:W-:Y:S01]  /*1eec0*/  HMMA.16816.F32.BF16 R180, R32, R20, R180 ;  /* 0x0000001420b4723c */ /* 0x010fe200000418b4 */
[----:B------:R-:W-:Y:S01]  /*1eed0*/  BAR.SYNC.DEFER_BLOCKING 0x0 ;  /* 0x0000000000007b1d */ /* 0x000fe20000010000 */
[C---:B------:R-:W-:Y:S02]  /*1eee0*/  ISETP.GE.AND P2, PT, R29.reuse, R0, PT ;  /* 0x000000001d00720c */ /* 0x040fe40003f46270 */
[----:B------:R-:W-:Y:S02]  /*1eef0*/  ISETP.GE.AND P1, PT, R29, R2, PT ;  /* 0x000000021d00720c */ /* 0x000fe40003f26270 */
[----:B------:R-:W-:Y:S01]  /*1ef00*/  FSEL R17, R17, -INF , !P2 ;  /* 0xff80000011117808 */ /* 0x000fe20005000000 */
[C---:B------:R-:W-:Y:S01]  /*1ef10*/  VIADD R21, R28.reuse, 0x8 ;  /* 0x000000081c157836 */ /* 0x040fe20000000000 */
[----:B------:R-:W-:Y:S01]  /*1ef20*/  FSEL R19, R19, -INF , !P1 ;  /* 0xff80000013137808 */ /* 0x000fe20004800000 */
[----:B------:R-:W-:Y:S01]  /*1ef30*/  VIADD R20, R28, 0x9 ;  /* 0x000000091c147836 */ /* 0x000fe20000000000 */
[----:B------:R-:W-:Y:S02]  /*1ef40*/  HMMA.16816.F32.BF16 R168, R192, R186, R168 ;  /* 0x000000bac0a8723c */ /* 0x000fe400000418a8 */
[----:B------:R-:W-:-:S02]  /*1ef50*/  ISETP.GE.AND P6, PT, R21, R0, PT ;  /* 0x000000001500720c */ /* 0x000fc40003fc6270 */
[----:B------:R-:W-:Y:S01]  /*1ef60*/  ISETP.GE.AND P2, PT, R21, R2, PT ;  /* 0x000000021500720c */ /* 0x000fe20003f46270 */
[----:B------:R-:W-:Y:S01]  /*1ef70*/  VIADD R21, R28, 0x10 ;  /* 0x000000101c157836 */ /* 0x000fe20000000000 */
[----:B------:R-:W-:Y:S01]  /*1ef80*/  FSEL R12, R12, -INF , !P6 ;  /* 0xff8000000c0c7808 */ /* 0x000fe20007000000 */
[----:B------:R-:W-:Y:S01]  /*1ef90*/  HMMA.16816.F32.BF16 R176, R32, R22, R176 ;  /* 0x0000001620b0723c */ /* 0x000fe200000418b0 */
[C---:B------:R-:W-:Y:S02]  /*1efa0*/  ISETP.GE.AND P1, PT, R20.reuse, R0, PT ;  /* 0x000000001400720c */ /* 0x040fe40003f26270 */
[----:B------:R-:W-:Y:S01]  /*1efb0*/  ISETP.GE.AND P6, PT, R20, R2, PT ;  /* 0x000000021400720c */ /* 0x000fe20003fc6270 */
[----:B------:R-:W-:Y:S01]  /*1efc0*/  VIADD R20, R28, 0x11 ;  /* 0x000000111c147836 */ /* 0x000fe20000000000 */
[----:B------:R-:W-:Y:S02]  /*1efd0*/  FSEL R14, R14, -INF , !P2 ;  /* 0xff8000000e0e7808 */ /* 0x000fe40005000000 */
[----:B------:R-:W-:-:S02]  /*1efe0*/  ISETP.GE.AND P2, PT, R21, R0, PT ;  /* 0x000000001500720c */ /* 0x000fc40003f46270 */
[----:B------:R-:W-:Y:S02]  /*1eff0*/  FSEL R13, R13, -INF , !P1 ;  /* 0xff8000000d0d7808 */ /* 0x000fe40004800000 */
[----:B------:R-:W-:Y:S02]  /*1f000*/  FSEL R15, R15, -INF , !P6 ;  /* 0xff8000000f0f7808 */ /* 0x000fe40007000000 */
[----:B------:R-:W-:Y:S01]  /*1f010*/  FSEL R200, R8, -INF , !P2 ;  /* 0xff80000008c87808 */ /* 0x000fe20005000000 */
[----:B------:R-:W-:Y:S01]  /*1f020*/  VIADD R8, R28, 0x18 ;  /* 0x000000181c087836 */ /* 0x000fe20000000000 */
[----:B------:R-:W-:Y:S02]  /*1f030*/  ISETP.GE.AND P1, PT, R21, R2, PT ;  /* 0x000000021500720c */ /* 0x000fe40003f26270 */
[----:B------:R-:W-:Y:S02]  /*1f040*/  ISETP.GE.AND P6, PT, R20, R0, PT ;  /* 0x000000001400720c */ /* 0x000fe40003fc6270 */
[----:B------:R-:W-:-:S02]  /*1f050*/  FSEL R194, R10, -INF , !P1 ;  /* 0xff8000000ac27808 */ /* 0x000fc40004800000 */
[----:B------:R-:W-:Y:S01]  /*1f060*/  FSEL R201, R9, -INF , !P6 ;  /* 0xff80000009c97808 */ /* 0x000fe20007000000 */
[----:B------:R-:W-:Y:S01]  /*1f070*/  VIADD R9, R28, 0x20 ;  /* 0x000000201c097836 */ /* 0x000fe20000000000 */
[C---:B------:R-:W-:Y:S02]  /*1f080*/  ISETP.GE.AND P1, PT, R8.reuse, R0, PT ;  /* 0x000000000800720c */ /* 0x040fe40003f26270 */
[-C--:B------:R-:W-:Y:S01]  /*1f090*/  ISETP.GE.AND P6, PT, R8, R2.reuse, PT ;  /* 0x000000020800720c */ /* 0x080fe20003fc6270 */
[----:B------:R-:W-:Y:S01]  /*1f0a0*/  VIADD R8, R28, 0x19 ;  /* 0x000000191c087836 */ /* 0x000fe20000000000 */
[----:B------:R-:W-:Y:S02]  /*1f0b0*/  ISETP.GE.AND P2, PT, R20, R2, PT ;  /* 0x000000021400720c */ /* 0x000fe40003f46270 */
[----:B------:R-:W-:Y:S01]  /*1f0c0*/  FSEL R195, R4, -INF , !P1 ;  /* 0xff80000004c37808 */ /* 0x000fe20004800000 */
[----:B------:R-:W-:Y:S01]  /*1f0d0*/  VIADD R4, R28, 0x21 ;  /* 0x000000211c047836 */ /* 0x000fe20000000000 */
[----:B------:R-:W-:-:S02]  /*1f0e0*/  FSEL R22, R11, -INF , !P2 ;  /* 0xff8000000b167808 */ /* 0x000fc40005000000 */
[----:B------:R-:W-:Y:S02]  /*1f0f0*/  ISETP.GE.AND P2, PT, R8, R0, PT ;  /* 0x000000000800720c */ /* 0x000fe40003f46270 */
[----:B------:R-:W-:Y:S02]  /*1f100*/  FSEL R21, R6, -INF , !P6 ;  /* 0xff80000006157808 */ /* 0x000fe40007000000 */
[----:B------:R-:W-:Y:S01]  /*1f110*/  FSEL R23, R5, -INF , !P2 ;  /* 0xff80000005177808 */ /* 0x000fe20005000000 */
[----:B------:R-:W-:Y:S01]  /*1f120*/  VIADD R5, R28, 0x28 ;  /* 0x000000281c057836 */ /* 0x000fe20000000000 */
[----:B------:R-:W-:Y:S02]  /*1f130*/  ISETP.GE.AND P1, PT, R8, R2, PT ;  /* 0x000000020800720c */ /* 0x000fe40003f26270 */
[C---:B------:R-:W-:Y:S02]  /*1f140*/  ISETP.GE.AND P6, PT, R9.reuse, R0, PT ;  /* 0x000000000900720c */ /* 0x040fe40003fc6270 */
[----:B------:R-:W-:-:S02]  /*1f150*/  ISETP.GE.AND P2, PT, R9, R2, PT ;  /* 0x000000020900720c */ /* 0x000fc40003f46270 */
[C---:B-1----:R-:W-:Y:S01]  /*1f160*/  HMMA.16816.F32.BF16 R8, R32.reuse, R24, R172 ;  /* 0x000000182008723c */ /* 0x042fe200000418ac */
[----:B------:R-:W-:Y:S02]  /*1f170*/  FSEL R20, R7, -INF , !P1 ;  /* 0xff80000007147808 */ /* 0x000fe40004800000 */
[----:B------:R-:W-:Y:S02]  /*1f180*/  FSEL R192, R180, -INF , !P6 ;  /* 0xff800000b4c07808 */ /* 0x000fe40007000000 */
[C---:B------:R-:W-:Y:S01]  /*1f190*/  ISETP.GE.AND P1, PT, R4.reuse, R0, PT ;  /* 0x000000000400720c */ /* 0x040fe20003f26270 */
[----:B------:R-:W-:Y:S01]  /*1f1a0*/  HMMA.16816.F32.BF16 R24, R32, R26, R168 ;  /* 0x0000001a2018723c */ /* 0x000fe200000418a8 */
[----:B------:R-:W-:Y:S01]  /*1f1b0*/  ISETP.GE.AND P6, PT, R4, R2, PT ;  /* 0x000000020400720c */ /* 0x000fe20003fc6270 */
[----:B------:R-:W-:Y:S01]  /*1f1c0*/  VIADD R4, R28, 0x29 ;  /* 0x000000291c047836 */ /* 0x000fe20000000000 */
[----:B------:R-:W-:Y:S02]  /*1f1d0*/  FSEL R185, R182, -INF , !P2 ;  /* 0xff800000b6b97808 */ /* 0x000fe40005000000 */
[----:B------:R-:W-:-:S02]  /*1f1e0*/  FSEL R190, R181, -INF , !P1 ;  /* 0xff800000b5be7808 */ /* 0x000fc40004800000 */
[C---:B------:R-:W-:Y:S02]  /*1f1f0*/  ISETP.GE.AND P2, PT, R5.reuse, R0, PT ;  /* 0x000000000500720c */ /* 0x040fe40003f46270 */
[----:B------:R-:W-:Y:S01]  /*1f200*/  ISETP.GE.AND P1, PT, R5, R2, PT ;  /* 0x000000020500720c */ /* 0x000fe20003f26270 */
[----:B------:R-:W-:Y:S01]  /*1f210*/  VIADD R5, R28, 0x30 ;  /* 0x000000301c057836 */ /* 0x000fe20000000000 */
[----:B------:R-:W-:Y:S02]  /*1f220*/  FSEL R187, R183, -INF , !P6 ;  /* 0xff800000b7bb7808 */ /* 0x000fe40007000000 */
[----:B------:R-:W-:Y:S02]  /*1f230*/  ISETP.GE.AND P6, PT, R4, R0, PT ;  /* 0x000000000400720c */ /* 0x000fe40003fc6270 */
[----:B------:R-:W-:Y:S02]  /*1f240*/  FSEL R193, R176, -INF , !P2 ;  /* 0xff800000b0c17808 */ /* 0x000fe40005000000 */
        /* <DEDUP_REMOVED lines=8> */
[----:B------:R-:W-:Y:S02]  /*1f2d0*/  FSEL R175, R8, -INF , !P1 ;  /* 0xff80000008af7808 */ /* 0x000fe40004800000 */
[----:B------:R-:W-:-:S02]  /*1f2e0*/  ISETP.GE.AND P2, PT, R4, R0, PT ;  /* 0x000000000400720c */ /* 0x000fc40003f46270 */
[----:B------:R-:W-:Y:S01]  /*1f2f0*/  ISETP.GE.AND P1, PT, R4, R2, PT ;  /* 0x000000020400720c */ /* 0x000fe20003f26270 */
[----:B------:R-:W-:Y:S01]  /*1f300*/  VIADD R4, R28, 0x39 ;  /* 0x000000391c047836 */ /* 0x000fe20000000000 */
[----:B------:R-:W-:Y:S02]  /*1f310*/  FSEL R170, R10, -INF , !P6 ;  /* 0xff8000000aaa7808 */ /* 0x000fe40007000000 */
[-C--:B------:R-:W-:Y:S02]  /*1f320*/  ISETP.GE.AND P6, PT, R5, R0.reuse, PT ;  /* 0x000000000500720c */ /* 0x080fe40003fc6270 */
[----:B------:R-:W-:Y:S02]  /*1f330*/  FSEL R174, R9, -INF , !P2 ;  /* 0xff80000009ae7808 */ /* 0x000fe40005000000 */
[----:B------:R-:W-:Y:S02]  /*1f340*/  FSEL R173, R24, -INF , !P6 ;  /* 0xff80000018ad7808 */ /* 0x000fe40007000000 */
[----:B------:R-:W-:-:S02]  /*1f350*/  ISETP.GE.AND P6, PT, R4, R0, PT ;  /* 0x000000000400720c */ /* 0x000fc40003fc6270 */
[----:B------:R-:W-:Y:S02]  /*1f360*/  FSEL R169, R11, -INF , !P1 ;  /* 0xff8000000ba97808 */ /* 0x000fe40004800000 */
[----:B------:R-:W-:Y:S02]  /*1f370*/  FSEL R171, R25, -INF , !P6 ;  /* 0xff80000019ab7808 */ /* 0x000fe40007000000 */
[----:B------:R-:W-:Y:S02]  /*1f380*/  ISETP.GT.AND P6, PT, R246, R235, PT ;  /* 0x000000ebf600720c */ /* 0x000fe40003fc4270 */
[----:B------:R-:W-:Y:S02]  /*1f390*/  ISETP.GE.AND P2, PT, R5, R2, PT ;  /* 0x000000020500720c */ /* 0x000fe40003f46270 */
        /* <DEDUP_REMOVED lines=43> */
[----:B------:R-:W-:-:S03]  /*1f650*/  @!P2 VIADD R8, R8, 0x1 ;  /* 0x000000010808a836 */ /* 0x000fc60000000000 */
[-C--:B------:R-:W-:Y:S02]  /*1f660*/  ISETP.GE.U32.AND P1, PT, R5, R6.reuse, PT ;  /* 0x000000060500720c */ /* 0x080fe40003f26070 */
[-C--:B------:R-:W-:Y:S02]  /*1f670*/  @!P0 IADD3 R0, R0, -R6.reuse, RZ ;  /* 0x8000000600008210 */ /* 0x080fe40007ffe0ff */
[----:B------:R-:W-:Y:S02]  /*1f680*/  @!P0 IADD3 R9, R9, 0x1, RZ ;  /* 0x0000000109098810 */ /* 0x000fe40007ffe0ff */
[----:B------:R-:W-:Y:S02]  /*1f690*/  ISETP.GE.U32.AND P2, PT, R0, R6, PT ;  /* 0x000000060000720c */ /* 0x000fe40003f46070 */
[----:B------:R-:W-:Y:S02]  /*1f6a0*/  ISETP.GE.AND P0, PT, R7, RZ, PT ;  /* 0x000000ff0700720c */ /* 0x000fe40003f06270 */
[----:B------:R-:W-:Y:S01]  /*1f6b0*/  LOP3.LUT R0, RZ, R10, RZ, 0x33, !PT ;  /* 0x0000000aff007212 */ /* 0x000fe200078e33ff */
[----:B------:R-:W2:Y:S02]  /*1f6c0*/  LD.E.64 R6, desc[UR4][R196.64+0x38] ;  /* 0x00003804c4067980 */ /* 0x000ea4000c101b00 */
[----:B------:R-:W-:Y:S01]  /*1f6d0*/  @P1 VIADD R8, R8, 0x1 ;  /* 0x0000000108081836 */ /* 0x000fe20000000000 */
[----:B------:R-:W-:-:S03]  /*1f6e0*/  ISETP.GE.AND P1, PT, R2, RZ, PT ;  /* 0x000000ff0200720c */ /* 0x000fc60003f26270 */
[----:B------:R-:W-:Y:S02]  /*1f6f0*/  IMAD.MOV.U32 R4, RZ, RZ, R8 ;  /* 0x000000ffff047224 */ /* 0x000fe400078e0008 */
[----:B------:R-:W-:Y:S01]  /*1f700*/  @P2 VIADD R9, R9, 0x1 ;  /* 0x0000000109092836 */ /* 0x000fe20000000000 */
[----:B------:R-:W-:-:S04]  /*1f710*/  ISETP.NE.AND P2, PT, R10, RZ, PT ;  /* 0x000000ff0a00720c */ /* 0x000fc80003f45270 */
[----:B------:R-:W-:-:S03]  /*1f720*/  MOV R5, R9 ;  /* 0x0000000900057202 */ /* 0x000fc60000000f00 */
[----:B------:R-:W-:Y:S02]  /*1f730*/  @!P1 IMAD.MOV R4, RZ, RZ, -R4 ;  /* 0x000000ffff049224 */ /* 0x000fe400078e0a04 */
[----:B------:R-:W-:-:S03]  /*1f740*/  @!P0 IMAD.MOV R5, RZ, RZ, -R5 ;  /* 0x000000ffff058224 */ /* 0x000fc600078e0a05 */
[C---:B------:R-:W-:Y:S02]  /*1f750*/  SEL R4, R0.reuse, R4, !P2 ;  /* 0x0000000400047207 */ /* 0x040fe40005000000 */
[----:B------:R-:W-:-:S03]  /*1f760*/  SEL R5, R0, R5, !P2 ;  /* 0x0000000500057207 */ /* 0x000fc60005000000 */
[----:B------:R-:W-:-:S04]  /*1f770*/  IMAD.WIDE R24, R4, 0x4, R244 ;  /* 0x0000000404187825 */ /* 0x000fc800078e02f4 */
[----:B------:R-:W-:Y:S01]  /*1f780*/  IMAD.WIDE R8, R5, 0x4, R244 ;  /* 0x0000000405087825 */ /* 0x000fe200078e02f4 */
        /* <DEDUP_REMOVED lines=8> */
[----:B------:R-:W-:-:S04]  /*1f810*/  IMAD R4, R6, R5, R4 ;  /* 0x0000000506047224 */ /* 0x000fc800078e0204 */
[----:B------:R-:W-:Y:S02]  /*1f820*/  IMAD.IADD R11, R11, 0x1, R4 ;  /* 0x000000010b0b7824 */ /* 0x000fe400078e0204 */
[----:B---3--:R-:W-:-:S05]  /*1f830*/  IMAD.IADD R0, R0, 0x1, -R2 ;  /* 0x0000000100007824 */ /* 0x008fca00078e0a02 */
[----:B------:R-:W-:Y:S01]  /*1f840*/  SHF.R.S32.HI R5, RZ, 0x1f, R0 ;  /* 0x0000001fff057819 */ /* 0x000fe20000011400 */
[----:B----4-:R-:W-:-:S04]  /*1f850*/  IMAD R2, R9, R0, RZ ;  /* 0x0000000009027224 */ /* 0x010fc800078e02ff */
[----:B------:R-:W-:Y:S02]  /*1f860*/  IMAD R2, R8, R5, R2 ;  /* 0x0000000508027224 */ /* 0x000fe400078e0202 */
[----:B------:R-:W-:-:S04]  /*1f870*/  IMAD.WIDE.U32 R8, R0, R8, R10 ;  /* 0x0000000800087225 */ /* 0x000fc800078e000a */
[----:B------:R-:W-:Y:S01]  /*1f880*/  IMAD.MOV.U32 R7, RZ, RZ, R8 ;  /* 0x000000ffff077224 */ /* 0x000fe200078e0008 */
[----:B------:R-:W-:Y:S01]  /*1f890*/  IADD3 R6, R9, R2, RZ ;  /* 0x0000000209067210 */ /* 0x000fe20007ffe0ff */
[----:B------:R-:W-:Y:S05]  /*1f8a0*/  BRA `(.L_x_1993) ;  /* 0x0000000000147947 */ /* 0x000fea0003800000 */
.L_x_1992:
[----:B------:R-:W-:Y:S02]  /*1f8b0*/  R2UR UR4, R166 ;  /* 0x00000000a60472ca */ /* 0x000fe400000e0000 */
[----:B------:R-:W-:-:S13]  /*1f8c0*/  R2UR UR5, R167 ;  /* 0x00000000a70572ca */ /* 0x000fda00000e0000 */
[----:B------:R-:W2:Y:S02]  /*1f8d0*/  LD.E R7, desc[UR4][R196.64+0x38] ;  /* 0x00003804c4077980 */ /* 0x000ea4000c101900 */
[----:B--2---:R-:W-:-:S05]  /*1f8e0*/  IMAD.U32 R7, R7, -0x40, RZ ;  /* 0xffffffc007077824 */ /* 0x004fca00078e00ff */
[----:B------:R-:W-:Y:S02]  /*1f8f0*/  SHF.R.S32.HI R6, RZ, 0x1f, R7 ;  /* 0x0000001fff067819 */ /* 0x000fe40000011407 */
.L_x_1993:
[----:B------:R-:W-:Y:S05]  /*1f900*/  BSYNC B0 ;  /* 0x0000000000007941 */ /* 0x000fea0003800000 */
.L_x_1991:
[C---:B------:R-:W-:Y:S02]  /*1f910*/  @P5 IADD3 R2, P0, R7.reuse, R233, RZ ;  /* 0x000000e907025210 */ /* 0x040fe40007f1e0ff */
[-C--:B------:R-:W-:Y:S02]  /*1f920*/  LEA R30, P1, R7, R237.reuse, 0x1 ;  /* 0x000000ed071e7211 */ /* 0x080fe400078208ff */
[----:B------:R-:W-:Y:S01]  /*1f930*/  LOP3.LUT R5, R247, 0x1, RZ, 0xc0, !PT ;  /* 0x00000001f7057812 */ /* 0x000fe200078ec0ff */
[----:B------:R-:W-:Y:S01]  /*1f940*/  @P5 IMAD.X R0, R6, 0x1, R234, P0 ;  /* 0x0000000106005824 */ /* 0x000fe200000e06ea */
[C---:B------:R-:W-:Y:S02]  /*1f950*/  LEA.HI.X R31, R7.reuse, R236, R6, 0x1, P1 ;  /* 0x000000ec071f7211 */ /* 0x040fe400008f0c06 */
[----:B------:R-:W-:Y:S02]  /*1f960*/  @P5 LEA R24, P1, R2, R237, 0x1 ;  /* 0x000000ed02185211 */ /* 0x000fe400078208ff */
[----:B------:R-:W-:-:S02]  /*1f970*/  @P4 IADD3 R4, P0, R7, R233, RZ ;  /* 0x000000e907044210 */ /* 0x000fc40007f1e0ff */
[-C--:B------:R-:W-:Y:S02]  /*1f980*/  @P5 LEA.HI.X R25, R2, R236.reuse, R0, 0x1, P1 ;  /* 0x000000ec02195211 */ /* 0x080fe400008f0c00 */
[----:B------:R-:W-:Y:S01]  /*1f990*/  @P4 LEA R10, P1, R4, R237, 0x1 ;  /* 0x000000ed040a4211 */ /* 0x000fe200078208ff */
[----:B------:R-:W-:Y:S01]  /*1f9a0*/  @P4 IMAD.X R0, R6, 0x1, R234, P0 ;  /* 0x0000000106004824 */ /* 0x000fe200000e06ea */
[-C--:B------:R-:W-:Y:S02]  /*1f9b0*/  @P3 IADD3 R2, P0, R7, R233.reuse, RZ ;  /* 0x000000e907023210 */ /* 0x080fe40007f1e0ff */
[----:B------:R-:W-:Y:S02]  /*1f9c0*/  ISETP.NE.U32.AND P2, PT, R5, 0x1, PT ;  /* 0x000000010500780c */ /* 0x000fe40003f45070 */
[----:B------:R-:W-:Y:S01]  /*1f9d0*/  @P4 LEA.HI.X R11, R4, R236, R0, 0x1, P1 ;  /* 0x000000ec040b4211 */ /* 0x000fe200008f0c00 */
[----:B------:R-:W-:Y:S01]  /*1f9e0*/  @P3 IMAD.X R0, R6, 0x1, R234, P0 ;  /* 0x0000000106003824 */ /* 0x000fe200000e06ea */
[----:B------:R-:W-:-:S02]  /*1f9f0*/  IADD3 R5, P1, P0, R233, R233, R7 ;  /* 0x000000e9e9057210 */ /* 0x000fc4000783e007 */
[----:B------:R-:W-:Y:S02]  /*1fa00*/  @P5 R2UR UR4, R166 ;  /* 0x00000000a60452ca */ /* 0x000fe400000e0000 */
[----:B------:R-:W-:Y:S02]  /*1fa10*/  IADD3.X R4, R234, R234, R6, P1, P0 ;  /* 0x000000eaea047210 */ /* 0x000fe40000fe0406 */
[CC--:B------:R-:W-:Y:S02]  /*1fa20*/  @P3 LEA R8, P0, R2.reuse, R237.reuse, 0x1 ;  /* 0x000000ed02083211 */ /* 0x0c0fe400078008ff */
[----:B------:R-:W-:Y:S02]  /*1fa30*/  @P5 R2UR UR5, R167 ;  /* 0x00000000a70552ca */ /* 0x000fe400000e0000 */
[----:B------:R-:W-:Y:S02]  /*1fa40*/  @P3 LEA.HI.X R9, R2, R236, R0, 0x1, P0 ;  /* 0x000000ec02093211 */ /* 0x000fe400000f0c00 */
[----:B------:R-:W-:-:S02]  /*1fa50*/  @!P2 LEA R26, P1, R5, R237, 0x1 ;  /* 0x000000ed051aa211 */ /* 0x000fc400078208ff */
[CC--:B------:R-:W-:Y:S02]  /*1fa60*/  @P5 LEA R176, P0, R5.reuse, R237.reuse, 0x1 ;  /* 0x000000ed05b05211 */ /* 0x0c0fe400078008ff */
[CCC-:B------:R-:W-:Y:S02]  /*1fa70*/  @!P2 LEA.HI.X R27, R5.reuse, R236.reuse, R4.reuse, 0x1, P1 ;  /* 0x000000ec051ba211 */ /* 0x1c0fe400008f0c04 */
[CCC-:B------:R-:W-:Y:S02]  /*1fa80*/  @P5 LEA.HI.X R177, R5.reuse, R236.reuse, R4.reuse, 0x1, P0 ;  /* 0x000000ec05b15211 */ /* 0x1c0fe400000f0c04 */
[CC--:B------:R-:W-:Y:S02]  /*1fa90*/  @P4 LEA R34, P1, R5.reuse, R237.reuse, 0x1 ;  /* 0x000000ed05224211 */ /* 0x0c0fe400078208ff */
[C---:B------:R-:W-:Y:S02]  /*1faa0*/  @P3 LEA R32, P0, R5.reuse, R237, 0x1 ;  /* 0x000000ed05203211 */ /* 0x040fe400078008ff */
[----:B------:R-:W-:-:S02]  /*1fab0*/  @P4 LEA.HI.X R35, R5, R236, R4, 0x1, P1 ;  /* 0x000000ec05234211 */ /* 0x000fc400008f0c04 */
[C---:B------:R-:W-:Y:S02]  /*1fac0*/  @P3 LEA.HI.X R33, R5.reuse, R236, R4, 0x1, P0 ;  /* 0x000000ec05213211 */ /* 0x040fe400000f0c04 */
[-C--:B------:R-:W-:Y:S01]  /*1fad0*/  IADD3 R0, P1, R5, R233.reuse, RZ ;  /* 0x000000e905007210 */ /* 0x080fe20007f3e0ff */
[----:B------:R-:W-:Y:S01]  /*1fae0*/  @P5 IMAD.MOV.U32 R5, RZ, RZ, R31 ;  /* 0x000000ffff055224 */ /* 0x000fe200078e001f */
[----:B------:R-:W-:Y:S02]  /*1faf0*/  @!P2 IADD3 R7, P0, R7, R233, RZ ;  /* 0x000000e90707a210 */ /* 0x000fe40007f1e0ff */
[----:B------:R-:W-:Y:S01]  /*1fb00*/  @!P2 R2UR UR10, R166 ;  /* 0x00000000a60aa2ca */ /* 0x000fe200000e0000 */
[--C-:B------:R-:W-:Y:S01]  /*1fb10*/  IMAD.X R4, R4, 0x1, R234.reuse, P1 ;  /* 0x0000000104047824 */ /* 0x100fe200008e06ea */
[----:B------:R-:W-:Y:S01]  /*1fb20*/  @!P2 LEA R198, P1, R0, R237, 0x1 ;  /* 0x000000ed00c6a211 */ /* 0x000fe200078208ff */
[----:B------:R-:W-:Y:S01]  /*1fb30*/  @!P2 IMAD.X R6, R6, 0x1, R234, P0 ;  /* 0x000000010606a824 */ /* 0x000fe200000e06ea */
[----:B------:R-:W-:-:S02]  /*1fb40*/  @!P2 R2UR UR11, R167 ;  /* 0x00000000a70ba2ca */ /* 0x000fc400000e0000 */
[CC--:B------:R-:W-:Y:S02]  /*1fb50*/  @P5 LEA R182, P0, R0.reuse, R237.reuse, 0x1 ;  /* 0x000000ed00b65211 */ /* 0x0c0fe400078008ff */
[CCC-:B------:R-:W-:Y:S02]  /*1fb60*/  @!P2 LEA.HI.X R199, R0.reuse, R236.reuse, R4.reuse, 0x1, P1 ;  /* 0x000000ec00c7a211 */ /* 0x1c0fe400008f0c04 */
[C---:B------:R-:W-:Y:S02]  /*1fb70*/  @P5 LEA.HI.X R183, R0.reuse, R236, R4, 0x1, P0 ;  /* 0x000000ec00b75211 */ /* 0x040fe400000f0c04 */
[CC--:B------:R-:W-:Y:S02]  /*1fb80*/  @P4 LEA R180, P1, R0.reuse, R237.reuse, 0x1 ;  /* 0x000000ed00b44211 */ /* 0x0c0fe400078208ff */
[----:B------:R-:W-:Y:S02]  /*1fb90*/  @P3 LEA R178, P0, R0, R237, 0x1 ;  /* 0x000000ed00b23211 */ /* 0x000fe400078008ff */
[----:B------:R-:W-:Y:S01]  /*1fba0*/  @P4 R2UR UR14, R166 ;  /* 0x00000000a60e42ca */ /* 0x000fe200000e0000 */
[----:B------:R-:W-:Y:S01]  /*1fbb0*/  @!PT LDS RZ, [RZ] ;  /* 0x00000000fffff984 */ /* 0x000fe20000000800 */
[----:B------:R-:W-:Y:S01]  /*1fbc0*/  @!PT LDS RZ, [RZ] ;  /* 0x00000000fffff984 */ /* 0x000fe20000000800 */
[----:B------:R-:W-:Y:S01]  /*1fbd0*/  @!PT LDS RZ, [RZ] ;  /* 0x00000000fffff984 */ /* 0x000fe20000000800 */
[----:B------:R-:W-:Y:S01]  /*1fbe0*/  @!P2 LDGSTS.E.BYPASS.LTC128B.128 [R243+0x8000], desc[UR10][R30.64] ;  /* 0x080000001ef3afae */ /* 0x000fe2000b901d4a */
[----:B------:R-:W-:-:S02]  /*1fbf0*/  @P4 R2UR UR15, R167 ;  /* 0x00000000a70f42ca */ /* 0x000fc400000e0000 */
[CCC-:B------:R-:W-:Y:S01]  /*1fc00*/  @P4 LEA.HI.X R181, R0.reuse, R236.reuse, R4.reuse, 0x1, P1 ;  /* 0x000000ec00b54211 */ /* 0x1c0fe200008f0c04 */
[----:B------:R1:W-:Y:S01]  /*1fc10*/  @P2 STS.128 [R243+0x8000], RZ ;  /* 0x008000fff3002388 */ /* 0x0003e20000000c00 */
[-C--:B------:R-:W-:Y:S01]  /*1fc20*/  @P3 LEA.HI.X R179, R0, R236.reuse, R4, 0x1, P0 ;  /* 0x000000ec00b33211 */ /* 0x080fe200000f0c04 */
[--C-:B------:R-:W-:Y:S01]  /*1fc30*/  @P5 IMAD.MOV.U32 R4, RZ, RZ, R30.reuse ;  /* 0x000000ffff045224 */ /* 0x100fe200078e001e */
[C---:B------:R-:W-:Y:S02]  /*1fc40*/  @P3 R2UR UR12, R166.reuse ;  /* 0x00000000a60c32ca */ /* 0x040fe400000e0000 */
[----:B------:R-:W-:Y:S02]  /*1fc50*/  @P3 R2UR UR13, R167 ;  /* 0x00000000a70d32ca */ /* 0x000fe400000e0000 */
[----:B------:R-:W-:Y:S01]  /*1fc60*/  @!PT LDS RZ, [RZ] ;  /* 0x00000000fffff984 */ /* 0x000fe20000000800 */
[----:B------:R-:W-:Y:S01]  /*1fc70*/  @!PT LDS RZ, [RZ] ;  /* 0x00000000fffff984 */ /* 0x000fe20000000800 */
[----:B------:R-:W-:Y:S01]  /*1fc80*/  @!PT LDS RZ, [RZ] ;  /* 0x00000000fffff984 */ /* 0x000fe20000000800 */
[----:B------:R2:W-:Y:S01]  /*1fc90*/  @P5 LDGSTS.E.BYPASS.LTC128B.128 [R243+0xa000], desc[UR4][R4.64+0x80] ;  /* 0x0a00008004f35fae */ /* 0x0005e2000b901d44 */
[C---:B------:R-:W-:Y:S01]  /*1fca0*/  @!P2 LEA R202, P1, R7.reuse, R237, 0x1 ;  /* 0x000000ed07caa211 */ /* 0x040fe200078208ff */
[----:B------:R-:W-:Y:S01]  /*1fcb0*/  IMAD.MOV.U32 R237, RZ, RZ, R30 ;  /* 0x000000ffffed7224 */ /* 0x000fe200078e001e */
[----:B------:R-:W-:Y:S01]  /*1fcc0*/  @P3 R2UR UR16, R166 ;  /* 0x00000000a61032ca */ /* 0x000fe200000e0000 */
[----:B------:R1:W-:Y:S01]  /*1fcd0*/  @!P5 STS.128 [R243+0xa000], RZ ;  /* 0x00a000fff300d388 */ /* 0x0003e20000000c00 */
[----:B------:R-:W-:Y:S01]  /*1fce0*/  @!P2 LEA.HI.X R203, R7, R236, R6, 0x1, P1 ;  /* 0x000000ec07cba211 */ /* 0x000fe200008f0c06 */
[----:B------:R-:W-:Y:S01]  /*1fcf0*/  IMAD.MOV.U32 R236, RZ, RZ, R31 ;  /* 0x000000ffffec7224 */ /* 0x000fe200078e001f */
[----:B------:R-:W-:Y:S01]  /*1fd00*/  @P3 R2UR UR17, R167 ;  /* 0x00000000a71132ca */ /* 0x000fe200000e0000 */
[----:B--2---:R-:W-:-:S02]  /*1fd10*/  @P4 IMAD.MOV.U32 R4, RZ, RZ, R30 ;  /* 0x000000ffff044224 */ /* 0x004fc400078e001e */
        /* <DEDUP_REMOVED lines=90> */
.L_x_1990:
[----:B------:R-:W-:Y:S05]  /*202c0*/  BSYNC B1 ;  /* 0x0000000000017941 */ /* 0x000fea0003800000 */
.L_x_1989:
[----:B------:R-:W-:Y:S01]  /*202d0*/  R2UR UR4, R166 ;  /* 0x00000000a60472ca */ /* 0x000fe200000e0000 */
[----:B-1----:R-:W-:Y:S01]  /*202e0*/  LDSM.16.MT88.4 R8, [R228+0x10000] ;  /* 0x01000000e408783b */ /* 0x002fe20000004200 */
[----:B------:R-:W-:Y:S02]  /*202f0*/  R2UR UR5, R167 ;  /* 0x00000000a70572ca */ /* 0x000fe400000e0000 */
[----:B------:R-:W-:Y:S01]  /*20300*/  FMNMX.FTZ R5, R164, R16, !PT ;  /* 0x00000010a4057209 */ /* 0x000fe20007810000 */
[----:B------:R-:W-:Y:S10]  /*20310*/  LDSM.16.MT88.4 R24, [R227+0x10800] ;  /* 0x01080000e318783b */ /* 0x000ff40000004200 */
[----:B------:R-:W2:Y:S01]  /*20320*/  LD.E R31, desc[UR4][R196.64+0xdc] ;  /* 0x0000dc04c41f7980 */ /* 0x000ea2000c101900 */
        /* <DEDUP_REMOVED lines=31> */
[----:B------:R-:W1:Y:S04]  /*20520*/  SHFL.BFLY PT, R2, R5, 0x2, 0x1f ;  /* 0x0c401f0005027f89 */ /* 0x000e6800000e0000 */
[----:B------:R-:W3:Y:S01]  /*20530*/  SHFL.BFLY PT, R0, R4, 0x2, 0x1f ;  /* 0x0c401f0004007f89 */ /* 0x000ee200000e0000 */
[----:B-1----:R-:W-:Y:S02]  /*20540*/  FMNMX.FTZ R2, R5, R2, !PT ;  /* 0x0000000205027209 */ /* 0x002fe40007810000 */
[----:B---3--:R-:W-:-:S03]  /*20550*/  FMNMX.FTZ R0, R4, R0, !PT ;  /* 0x0000000004007209 */ /* 0x008fc60007810000 */
[----:B------:R-:W1:Y:S04]  /*20560*/  SHFL.BFLY PT, R167, R2, 0x1, 0x1f ;  /* 0x0c201f0002a77f89 */ /* 0x000e6800000e0000 */
[----:B------:R-:W3:Y:S01]  /*20570*/  SHFL.BFLY PT, R166, R0, 0x1, 0x1f ;  /* 0x0c201f0000a67f89 */ /* 0x000ee200000e0000 */
[----:B-1----:R-:W-:Y:S02]  /*20580*/  FMNMX.FTZ R167, R2, R167, !PT ;  /* 0x000000a702a77209 */ /* 0x002fe40007810000 */
[----:B---3--:R-:W-:Y:S02]  /*20590*/  FMNMX.FTZ R166, R0, R166, !PT ;  /* 0x000000a600a67209 */ /* 0x008fe40007810000 */
[----:B------:R-:W-:Y:S02]  /*205a0*/  FSETP.NEU.FTZ.AND P1, PT, R167, -INF , PT ;  /* 0xff800000a700780b */ /* 0x000fe40003f3d000 */
[----:B------:R-:W-:-:S02]  /*205b0*/  FSETP.NEU.FTZ.AND P0, PT, R166, -INF , PT ;  /* 0xff800000a600780b */ /* 0x000fc40003f1d000 */
[----:B------:R-:W-:Y:S02]  /*205c0*/  FSEL R4, R167, RZ, P1 ;  /* 0x000000ffa7047208 */ /* 0x000fe40000800000 */
[----:B------:R-:W-:-:S03]  /*205d0*/  FSEL R5, R166, RZ, P0 ;  /* 0x000000ffa6057208 */ /* 0x000fc60000000000 */
[----:B------:R-:W-:Y:S02]  /*205e0*/  FADD.FTZ R4, R164, -R4 ;  /* 0x80000004a4047221 */ /* 0x000fe40000010000 */
[----:B------:R-:W-:Y:S01]  /*205f0*/  FADD.FTZ R5, R3, -R5 ;  /* 0x8000000503057221 */ /* 0x000fe20000010000 */
[C---:B--2---:R-:W-:Y:S01]  /*20600*/  FMUL.FTZ R172, R31.reuse, R167 ;  /* 0x000000a71fac7220 */ /* 0x044fe20000410000 */
[C---:B------:R-:W-:Y:S02]  /*20610*/  FMUL.FTZ R30, R31.reuse, R166 ;  /* 0x000000a61f1e7220 */ /* 0x040fe40000410000 */
[C---:B------:R-:W-:Y:S01]  /*20620*/  FMUL.FTZ R3, R31.reuse, R5 ;  /* 0x000000051f037220 */ /* 0x040fe20000410000 */
[----:B------:R-:W-:Y:S01]  /*20630*/  FMUL.FTZ R4, R31, R4 ;  /* 0x000000041f047220 */ /* 0x000fe20000410000 */
[----:B------:R-:W-:Y:S02]  /*20640*/  FSEL R172, R172, RZ, P1 ;  /* 0x000000ffacac7208 */ /* 0x000fe40000800000 */
[----:B------:R-:W-:Y:S01]  /*20650*/  FSEL R30, R30, RZ, P0 ;  /* 0x000000ff1e1e7208 */ /* 0x000fe20000000000 */
[----:B------:R-:W1:Y:S02]  /*20660*/  MUFU.EX2 R168, R4 ;  /* 0x0000000400a87308 */ /* 0x000e640000000800 */
[-CC-:B------:R-:W-:Y:S01]  /*20670*/  FFMA.FTZ R165, R16, R31.reuse, -R172.reuse ;  /* 0x0000001f10a57223 */ /* 0x180fe200000108ac */
[-C--:B------:R-:W-:Y:S01]  /*20680*/  FFMA.FTZ R35, R17, R31.reuse, -R172 ;  /* 0x0000001f11237223 */ /* 0x080fe200000108ac */
[-CC-:B------:R-:W-:Y:S01]  /*20690*/  FFMA.FTZ R32, R18, R31.reuse, -R30.reuse ;  /* 0x0000001f12207223 */ /* 0x180fe2000001081e */
[-C--:B------:R-:W-:Y:S01]  /*206a0*/  FFMA.FTZ R2, R19, R31.reuse, -R30 ;  /* 0x0000001f13027223 */ /* 0x080fe2000001081e */
[-CC-:B------:R-:W-:Y:S01]  /*206b0*/  FFMA.FTZ R34, R12, R31.reuse, -R172.reuse ;  /* 0x0000001f0c227223 */ /* 0x180fe200000108ac */
[----:B------:R-:W2:Y:S01]  /*206c0*/  LDSM.16.MT88.4 R16, [R230+0x10000] ;  /* 0x01000000e610783b */ /* 0x000ea20000004200 */
[-C--:B------:R-:W-:Y:S01]  /*206d0*/  FFMA.FTZ R33, R13, R31.reuse, -R172 ;  /* 0x0000001f0d217223 */ /* 0x080fe200000108ac */
[-CC-:B------:R-:W-:Y:S01]  /*206e0*/  FFMA.FTZ R0, R14, R31.reuse, -R30.reuse ;  /* 0x0000001f0e007223 */ /* 0x180fe2000001081e */
[-C--:B------:R-:W-:Y:S01]  /*206f0*/  FFMA.FTZ R164, R15, R31.reuse, -R30 ;  /* 0x0000001f0fa47223 */ /* 0x080fe2000001081e */
[----:B------:R-:W-:Y:S01]  /*20700*/  MUFU.EX2 R165, R165 ;  /* 0x000000a500a57308 */ /* 0x000fe20000000800 */
[----:B------:R-:W3:Y:S01]  /*20710*/  LDSM.16.MT88.4 R12, [R229+0x10000] ;  /* 0x01000000e50c783b */ /* 0x000ee20000004200 */
[-CC-:B------:R-:W-:Y:S01]  /*20720*/  FFMA.FTZ R176, R200, R31.reuse, -R172.reuse ;  /* 0x0000001fc8b07223 */ /* 0x180fe200000108ac */
[-CC-:B------:R-:W-:Y:S01]  /*20730*/  FFMA.FTZ R177, R201, R31.reuse, -R172.reuse ;  /* 0x0000001fc9b17223 */ /* 0x180fe200000108ac */
[-CC-:B------:R-:W-:Y:S01]  /*20740*/  FFMA.FTZ R178, R195, R31.reuse, -R172.reuse ;  /* 0x0000001fc3b27223 */ /* 0x180fe200000108ac */
[----:B------:R-:W-:Y:S01]  /*20750*/  FFMA.FTZ R180, R23, R31, -R172 ;  /* 0x0000001f17b47223 */ /* 0x000fe200000108ac */
[-C--:B-1----:R-:W-:Y:S01]  /*20760*/  FMUL.FTZ R160, R160, R168.reuse ;  /* 0x000000a8a0a07220 */ /* 0x082fe20000410000 */
        /* <DEDUP_REMOVED lines=32> */
[----:B------:R-:W-:Y:S01]  /*20970*/  FMUL.FTZ R84, R84, R168 ;  /* 0x000000a854547220 */ /* 0x000fe20000410000 */
        /* <DEDUP_REMOVED lines=34> */
[-C--:B------:R-:W-:Y:S01]  /*20ba0*/  FMUL.FTZ R136, R136, R168.reuse ;  /* 0x000000a888887220 */ /* 0x080fe20000410000 */
[-C--:B------:R-:W-:Y:S01]  /*20bb0*/  FMUL.FTZ R137, R137, R168.reuse ;  /* 0x000000a889897220 */ /* 0x080fe20000410000 */
[-C--:B------:R-:W-:Y:S01]  /*20bc0*/  FMUL.FTZ R148, R148, R168.reuse ;  /* 0x000000a894947220 */ /* 0x080fe20000410000 */
[-C--:B------:R-:W-:Y:S01]  /*20bd0*/  FMUL.FTZ R149, R149, R168.reuse ;  /* 0x000000a895957220 */ /* 0x080fe20000410000 */
[-CC-:B------:R-:W-:Y:S01]  /*20be0*/  FFMA.FTZ R179, R194, R31.reuse, -R30.reuse ;  /* 0x0000001fc2b37223 */ /* 0x180fe2000001081e */
[-CC-:B------:R-:W-:Y:S01]  /*20bf0*/  FFMA.FTZ R181, R22, R31.reuse, -R30.reuse ;  /* 0x0000001f16b57223 */ /* 0x180fe2000001081e */
[--C-:B------:R-:W-:Y:S01]  /*20c00*/  FFMA.FTZ R182, R21, R31, -R30.reuse ;  /* 0x0000001f15b67223 */ /* 0x100fe2000001081e */
        /* <DEDUP_REMOVED lines=72> */
[----:B------:R-:W-:Y:S01]  /*21090*/  FMUL.FTZ R151, R151, R3 ;  /* 0x0000000397977220 */ /* 0x000fe20000410000 */
        /* <DEDUP_REMOVED lines=11> */
[----:B------:R-:W-:Y:S01]  /*21150*/  MUFU.EX2 R177, R177 ;  /* 0x000000b100b17308 */ /* 0x000fe20000000800 */
[C---:B------:R-:W-:Y:S01]  /*21160*/  HMMA.16816.F32.BF16 R72, R4.reuse, R10, R72 ;  /* 0x0000000a0448723c */ /* 0x040fe20000041848 */
[----:B------:R-:W3:Y:S01]  /*21170*/  LDSM.16.MT88.4 R8, [R230+0x14000] ;  /* 0x01400000e608783b */ /* 0x000ee20000004200 */
[-C--:B------:R-:W-:Y:S01]  /*21180*/  FMUL.FTZ R146, R146, R3.reuse ;  /* 0x0000000392927220 */ /* 0x080fe20000410000 */
[----:B------:R-:W-:Y:S01]  /*21190*/  FMUL.FTZ R147, R147, R3 ;  /* 0x0000000393937220 */ /* 0x000fe20000410000 */
[-CC-:B------:R-:W-:Y:S01]  /*211a0*/  FFMA.FTZ R192, R192, R31.reuse, -R172.reuse ;  /* 0x0000001fc0c07223 */ /* 0x180fe200000108ac */
[----:B------:R-:W-:Y:S01]  /*211b0*/  LDSM.16.MT88.4 R20, [R228+0x10800] ;  /* 0x01080000e414783b */ /* 0x000fe20000004200 */
[-CC-:B------:R-:W-:Y:S01]  /*211c0*/  FFMA.FTZ R190, R190, R31.reuse, -R172.reuse ;  /* 0x0000001fbebe7223 */ /* 0x180fe200000108ac */
[----:B------:R-:W-:Y:S01]  /*211d0*/  MUFU.EX2 R178, R178 ;  /* 0x000000b200b27308 */ /* 0x000fe20000000800 */
        /* <DEDUP_REMOVED lines=8> */
[-CC-:B------:R-:W-:Y:S01]  /*21260*/  FFMA.FTZ R174, R174, R31.reuse, -R172.reuse ;  /* 0x0000001faeae7223 */ /* 0x180fe200000108ac */
[C---:B-1----:R-:W-:Y:S01]  /*21270*/  HMMA.16816.F32.BF16 R76, R4.reuse, R16, R76 ;  /* 0x00000010044c723c */ /* 0x042fe2000004184c */
[-CC-:B------:R-:W-:Y:S01]  /*21280*/  FFMA.FTZ R173, R173, R31.reuse, -R172.reuse ;  /* 0x0000001fadad7223 */ /* 0x180fe200000108ac */
[-C--:B------:R-:W-:Y:S01]  /*21290*/  FFMA.FTZ R171, R171, R31.reuse, -R172 ;  /* 0x0000001fabab7223 */ /* 0x080fe200000108ac */
[-CC-:B------:R-:W-:Y:S01]  /*212a0*/  FFMA.FTZ R170, R170, R31.reuse, -R30.reuse ;  /* 0x0000001faaaa7223 */ /* 0x180fe2000001081e */
[-CC-:B------:R-:W-:Y:S01]  /*212b0*/  FFMA.FTZ R169, R169, R31.reuse, -R30.reuse ;  /* 0x0000001fa9a97223 */ /* 0x180fe2000001081e */
[-CC-:B------:R-:W-:Y:S01]  /*212c0*/  FFMA.FTZ R172, R29, R31.reuse, -R30.reuse ;  /* 0x0000001f1dac7223 */ /* 0x180fe2000001081e */
[C---:B------:R-:W-:Y:S01]  /*212d0*/  HMMA.16816.F32.BF16 R80, R4.reuse, R18, R80 ;  /* 0x000000120450723c */ /* 0x040fe20000041850 */
[----:B------:R-:W1:Y:S01]  /*212e0*/  LDSM.16.MT88.4 R16, [R229+0x14000] ;  /* 0x01400000e510783b */ /* 0x000e620000004200 */
[----:B------:R-:W5:Y:S01]  /*212f0*/  MUFU.EX2 R179, R179 ;  /* 0x000000b300b37308 */ /* 0x000f620000000800 */
[----:B------:R-:W-:Y:S01]  /*21300*/  FFMA.FTZ R194, R28, R31, -R30 ;  /* 0x0000001f1cc27223 */ /* 0x000fe2000001081e */
[----:B------:R-:W-:Y:S01]  /*21310*/  FFMA.FTZ R165, R249, R168, R165 ;  /* 0x000000a8f9a57223 */ /* 0x000fe200000100a5 */
[----:B------:R-:W-:Y:S01]  /*21320*/  FFMA.FTZ R3, R248, R3, R32 ;  /* 0x00000003f8037223 */ /* 0x000fe20000010020 */
[C---:B--2---:R-:W-:Y:S01]  /*21330*/  HMMA.16816.F32.BF16 R84, R4.reuse, R12, R84 ;  /* 0x0000000c0454723c */ /* 0x044fe20000041854 */
[----:B------:R-:W-:Y:S01]  /*21340*/  LDSM.16.MT88.4 R28, [R229+0x13800] ;  /* 0x01380000e51c783b */ /* 0x000fe20000004200 */
[----:B------:R-:W-:Y:S01]  /*21350*/  FADD.FTZ R165, R35, R165 ;  /* 0x000000a523a57221 */ /* 0x000fe20000010000 */
[----:B------:R-:W-:Y:S01]  /*21360*/  FADD.FTZ R3, R2, R3 ;  /* 0x0000000302037221 */ /* 0x000fe20000010000 */
[----:B------:R-:W2:Y:S02]  /*21370*/  MUFU.EX2 R181, R181 ;  /* 0x000000b500b57308 */ /* 0x000ea40000000800 */
[----:B------:R-:W-:Y:S01]  /*21380*/  HMMA.16816.F32.BF16 R88, R4, R14, R88 ;  /* 0x0000000e0458723c */ /* 0x000fe20000041858 */
[----:B------:R-:W2:Y:S01]  /*21390*/  LDSM.16.MT88.4 R12, [R228+0x14000] ;  /* 0x01400000e40c783b */ /* 0x000ea20000004200 */
[----:B------:R-:W-:Y:S01]  /*213a0*/  FADD.FTZ R165, R34, R165 ;  /* 0x000000a522a57221 */ /* 0x000fe20000010000 */
[----:B------:R-:W-:-:S03]  /*213b0*/  FADD.FTZ R3, R0, R3 ;  /* 0x0000000300037221 */ /* 0x000fc60000010000 */
[C---:B---3--:R-:W-:Y:S01]  /*213c0*/  HMMA.16816.F32.BF16 R92, R4.reuse, R8, R92 ;  /* 0x00000008045c723c */ /* 0x048fe2000004185c */
[----:B------:R-:W-:Y:S01]  /*213d0*/  MUFU.EX2 R182, R182 ;  /* 0x000000b600b67308 */ /* 0x000fe20000000800 */
[----:B------:R-:W-:Y:S01]  /*213e0*/  FADD.FTZ R165, R33, R165 ;  /* 0x000000a521a57221 */ /* 0x000fe20000010000 */
[----:B------:R-:W-:Y:S01]  /*213f0*/  FADD.FTZ R3, R164, R3 ;  /* 0x00000003a4037221 */ /* 0x000fe20000010000 */
[----:B------:R-:W-:Y:S02]  /*21400*/  MOV R164, R167 ;  /* 0x000000a700a47202 */ /* 0x000fe40000000f00 */
[----:B------:R-:W-:Y:S01]  /*21410*/  HMMA.16816.F32.BF16 R96, R4, R10, R96 ;  /* 0x0000000a0460723c */ /* 0x000fe20000041860 */
[----:B------:R-:W3:Y:S01]  /*21420*/  LDSM.16.MT88.4 R8, [R227+0x14000] ;  /* 0x01400000e308783b */ /* 0x000ee20000004200 */
[----:B----4-:R-:W-:Y:S01]  /*21430*/  FADD.FTZ R165, R176, R165 ;  /* 0x000000a5b0a57221 */ /* 0x010fe20000010000 */
[----:B------:R-:W4:Y:S01]  /*21440*/  MUFU.EX2 R183, R183 ;  /* 0x000000b700b77308 */ /* 0x000f220000000800 */
[----:B-----5:R-:W-:-:S07]  /*21450*/  FADD.FTZ R3, R179, R3 ;  /* 0x00000003b3037221 */ /* 0x020fce0000010000 */
[----:B------:R-:W5:Y:S01]  /*21460*/  MUFU.EX2 R192, R192 ;  /* 0x000000c000c07308 */ /* 0x000f620000000800 */
[C---:B-1----:R-:W-:Y:S07]  /*21470*/  HMMA.16816.F32.BF16 R100, R4.reuse, R16, R100 ;  /* 0x000000100464723c */ /* 0x042fee0000041864 */
[----:B------:R-:W-:Y:S01]  /*21480*/  MUFU.EX2 R190, R190 ;  /* 0x000000be00be7308 */ /* 0x000fe20000000800 */
[C---:B------:R-:W-:Y:S01]  /*21490*/  HMMA.16816.F32.BF16 R104, R4.reuse, R18, R104 ;  /* 0x000000120468723c */ /* 0x040fe20000041868 */
[----:B------:R-:W1:Y:S06]  /*214a0*/  LDSM.16.MT88.4 R16, [R230+0x16000] ;  /* 0x01600000e610783b */ /* 0x000e6c0000004200 */
[----:B------:R-:W-:Y:S01]  /*214b0*/  MUFU.EX2 R193, R193 ;  /* 0x000000c100c17308 */ /* 0x000fe20000000800 */
[C---:B--2---:R-:W-:Y:S06]  /*214c0*/  HMMA.16816.F32.BF16 R108, R4.reuse, R12, R108 ;  /* 0x0000000c046c723c */ /* 0x044fec000004186c */
[C---:B------:R-:W-:Y:S01]  /*214d0*/  HMMA.16816.F32.BF16 R112, R4.reuse, R14, R112 ;  /* 0x0000000e0470723c */ /* 0x040fe20000041870 */
[----:B------:R-:W2:Y:S01]  /*214e0*/  LDSM.16.MT88.4 R12, [R229+0x16000] ;  /* 0x01600000e50c783b */ /* 0x000ea20000004200 */
[----:B------:R-:W-:Y:S04]  /*214f0*/  MUFU.EX2 R191, R191 ;  /* 0x000000bf00bf7308 */ /* 0x000fe80000000800 */
[C---:B---3--:R-:W-:Y:S04]  /*21500*/  HMMA.16816.F32.BF16 R116, R4.reuse, R8, R116 ;  /* 0x000000080474723c */ /* 0x048fe80000041874 */
[----:B------:R-:W3:Y:S02]  /*21510*/  MUFU.EX2 R185, R185 ;  /* 0x000000b900b97308 */ /* 0x000ee40000000800 */
[C---:B------:R-:W-:Y:S01]  /*21520*/  HMMA.16816.F32.BF16 R120, R4.reuse, R10, R120 ;  /* 0x0000000a0478723c */ /* 0x040fe20000041878 */
[----:B------:R-:W4:Y:S05]  /*21530*/  LDSM.16.MT88.4 R8, [R228+0x16000] ;  /* 0x01600000e408783b */ /* 0x000f2a0000004200 */
[----:B------:R-:W3:Y:S08]  /*21540*/  MUFU.EX2 R187, R187 ;  /* 0x000000bb00bb7308 */ /* 0x000ef00000000800 */
[----:B------:R-:W-:Y:S01]  /*21550*/  MUFU.EX2 R186, R186 ;  /* 0x000000ba00ba7308 */ /* 0x000fe20000000800 */
[C---:B-1----:R-:W-:Y:S07]  /*21560*/  HMMA.16816.F32.BF16 R124, R4.reuse, R16, R124 ;  /* 0x00000010047c723c */ /* 0x042fee000004187c */
[----:B------:R-:W1:Y:S01]  /*21570*/  MUFU.EX2 R184, R184 ;  /* 0x000000b800b87308 */ /* 0x000e620000000800 */
[C---:B------:R-:W-:Y:S01]  /*21580*/  HMMA.16816.F32.BF16 R128, R4.reuse, R18, R128 ;  /* 0x000000120480723c */ /* 0x040fe20000041880 */
[----:B------:R-:W5:Y:S05]  /*21590*/  LDSM.16.MT88.4 R16, [R227+0x16000] ;  /* 0x01600000e310783b */ /* 0x000f6a0000004200 */
[C---:B--2---:R-:W-:Y:S01]  /*215a0*/  HMMA.16816.F32.BF16 R132, R4.reuse, R12, R132 ;  /* 0x0000000c0484723c */ /* 0x044fe20000041884 */
[----:B------:R-:W2:Y:S05]  /*215b0*/  MUFU.EX2 R175, R175 ;  /* 0x000000af00af7308 */ /* 0x000eaa0000000800 */
[C---:B------:R-:W-:Y:S01]  /*215c0*/  HMMA.16816.F32.BF16 R152, R4.reuse, R14, R152 ;  /* 0x0000000e0498723c */ /* 0x040fe20000041898 */
[----:B------:R-:W3:Y:S02]  /*215d0*/  LDSM.16.MT88.4 R12, [R230+0x10800] ;  /* 0x01080000e60c783b */ /* 0x000ee40000004200 */
[----:B------:R-:W-:Y:S03]  /*215e0*/  MUFU.EX2 R174, R174 ;  /* 0x000000ae00ae7308 */ /* 0x000fe60000000800 */
[C---:B----4-:R-:W-:Y:S05]  /*215f0*/  HMMA.16816.F32.BF16 R136, R4.reuse, R8, R136 ;  /* 0x000000080488723c */ /* 0x050fea0000041888 */
[----:B------:R-:W-:Y:S01]  /*21600*/  MUFU.EX2 R173, R173 ;  /* 0x000000ad00ad7308 */ /* 0x000fe20000000800 */
[C---:B------:R-:W-:Y:S01]  /*21610*/  HMMA.16816.F32.BF16 R148, R4.reuse, R10, R148 ;  /* 0x0000000a0494723c */ /* 0x040fe20000041894 */
[----:B------:R-:W4:Y:S06]  /*21620*/  LDSM.16.MT88.4 R8, [R229+0x10800] ;  /* 0x01080000e508783b */ /* 0x000f2c0000004200 */
[----:B------:R-:W-:Y:S08]  /*21630*/  MUFU.EX2 R171, R171 ;  /* 0x000000ab00ab7308 */ /* 0x000ff00000000800 */
[----:B------:R-:W2:Y:S01]  /*21640*/  MUFU.EX2 R170, R170 ;  /* 0x000000aa00aa7308 */ /* 0x000ea20000000800 */
[C---:B-----5:R-:W-:Y:S06]  /*21650*/  HMMA.16816.F32.BF16 R140, R4.reuse, R16, R140 ;  /* 0x00000010048c723c */ /* 0x060fec000004188c */
[----:B------:R-:W-:Y:S01]  /*21660*/  HMMA.16816.F32.BF16 R144, R4, R18, R144 ;  /* 0x000000120490723c */ /* 0x000fe20000041890 */
[----:B------:R-:W5:Y:S01]  /*21670*/  LDSM.16.MT88.4 R16, [R228+0x12800] ;  /* 0x01280000e410783b */ /* 0x000f620000004200 */
[----:B------:R-:W2:Y:S05]  /*21680*/  MUFU.EX2 R169, R169 ;  /* 0x000000a900a97308 */ /* 0x000eaa0000000800 */
[C---:B------:R-:W-:Y:S01]  /*21690*/  F2FP.BF16.F32.PACK_AB R4, R177.reuse, R176 ;  /* 0x000000b0b104723e */ /* 0x040fe200000010ff */
[----:B------:R-:W-:Y:S01]  /*216a0*/  FADD.FTZ R177, R177, R165 ;  /* 0x000000a5b1b17221 */ /* 0x000fe20000010000 */
[C---:B------:R-:W-:Y:S01]  /*216b0*/  F2FP.BF16.F32.PACK_AB R5, R181.reuse, R179 ;  /* 0x000000b3b505723e */ /* 0x040fe200000010ff */
[----:B------:R-:W2:Y:S01]  /*216c0*/  MUFU.EX2 R172, R172 ;  /* 0x000000ac00ac7308 */ /* 0x000ea20000000800 */
[----:B------:R-:W-:Y:S01]  /*216d0*/  F2FP.BF16.F32.PACK_AB R6, R180, R178 ;  /* 0x000000b2b406723e */ /* 0x000fe200000010ff */
[----:B------:R-:W-:Y:S01]  /*216e0*/  FADD.FTZ R181, R181, R3 ;  /* 0x00000003b5b57221 */ /* 0x000fe20000010000 */
[----:B------:R-:W-:Y:S01]  /*216f0*/  F2FP.BF16.F32.PACK_AB R7, R183, R182 ;  /* 0x000000b6b707723e */ /* 0x000fe200000010ff */
[----:B------:R-:W-:Y:S01]  /*21700*/  FADD.FTZ R177, R178, R177 ;  /* 0x000000b1b2b17221 */ /* 0x000fe20000010000 */
[----:B------:R-:W-:Y:S01]  /*21710*/  MOV R3, R166 ;  /* 0x000000a600037202 */ /* 0x000fe20000000f00 */
[----:B------:R-:W-:-:S02]  /*21720*/  FADD.FTZ R181, R182, R181 ;  /* 0x000000b5b6b57221 */ /* 0x000fc40000010000 */
[----:B------:R-:W2:Y:S01]  /*21730*/  MUFU.EX2 R194, R194 ;  /* 0x000000c200c27308 */ /* 0x000ea20000000800 */
[----:B------:R-:W-:Y:S01]  /*21740*/  FADD.FTZ R180, R180, R177 ;  /* 0x000000b1b4b47221 */ /* 0x000fe20000010000 */
[C---:B---3--:R-:W-:Y:S01]  /*21750*/  HMMA.16816.F32.BF16 R160, R4.reuse, R12, R160 ;  /* 0x0000000c04a0723c */ /* 0x048fe200000418a0 */
[----:B------:R-:W-:Y:S02]  /*21760*/  FADD.FTZ R183, R183, R181 ;  /* 0x000000b5b7b77221 */ /* 0x000fe40000010000 */
[----:B------:R-:W-:Y:S02]  /*21770*/  FADD.FTZ R180, R192, R180 ;  /* 0x000000b4c0b47221 */ /* 0x000fe40000010000 */
[----:B------:R-:W-:Y:S01]  /*21780*/  FADD.FTZ R183, R185, R183 ;  /* 0x000000b7b9b77221 */ /* 0x000fe20000010000 */
[C---:B------:R-:W-:Y:S01]  /*21790*/  HMMA.16816.F32.BF16 R156, R4.reuse, R14, R156 ;  /* 0x0000000e049c723c */ /* 0x040fe2000004189c */
[----:B------:R-:W3:Y:S05]  /*217a0*/  LDSM.16.MT88.4 R12, [R230+0x12800] ;  /* 0x01280000e60c783b */ /* 0x000eea0000004200 */
[C---:B----4-:R-:W-:Y:S06]  /*217b0*/  HMMA.16816.F32.BF16 R36, R4.reuse, R8, R36 ;  /* 0x000000080424723c */ /* 0x050fec0000041824 */
[C---:B------:R-:W-:Y:S01]  /*217c0*/  HMMA.16816.F32.BF16 R40, R4.reuse, R10, R40 ;  /* 0x0000000a0428723c */ /* 0x040fe20000041828 */
[----:B------:R-:W4:Y:S05]  /*217d0*/  LDSM.16.MT88.4 R8, [R229+0x12800] ;  /* 0x01280000e508783b */ /* 0x000f2a0000004200 */
[C---:B------:R-:W-:Y:S06]  /*217e0*/  HMMA.16816.F32.BF16 R44, R4.reuse, R20, R44 ;  /* 0x00000014042c723c */ /* 0x040fec000004182c */
        /* <DEDUP_REMOVED lines=35> */
[C---:B------:R-:W-:Y:S06]  /*21a20*/  HMMA.16816.F32.BF16 R136, R4.reuse, R16, R136 ;  /* 0x000000100488723c */ /* 0x040fec0000041888 */
[C---:B------:R-:W-:Y:S01]  /*21a30*/  HMMA.16816.F32.BF16 R148, R4.reuse, R18, R148 ;  /* 0x000000120494723c */ /* 0x040fe20000041894 */
[----:B------:R-:W5:Y:S05]  /*21a40*/  LDSM.16.MT88.4 R16, [R228+0x11000] ;  /* 0x01100000e410783b */ /* 0x000f6a0000004200 */
[C---:B-1----:R-:W-:Y:S06]  /*21a50*/  HMMA.16816.F32.BF16 R140, R4.reuse, R20, R140 ;  /* 0x00000014048c723c */ /* 0x042fec000004188c */
        /* <DEDUP_REMOVED lines=13> */
[----:B--2---:R-:W-:Y:S01]  /*21b30*/  FADD.FTZ R191, R175, R191 ;  /* 0x000000bfafbf7221 */ /* 0x004fe20000010000 */
[----:B------:R-:W-:-:S03]  /*21b40*/  FADD.FTZ R184, R170, R184 ;  /* 0x000000b8aab87221 */ /* 0x000fc60000010000 */
[----:B------:R-:W-:Y:S01]  /*21b50*/  FADD.FTZ R191, R174, R191 ;  /* 0x000000bfaebf7221 */ /* 0x000fe20000010000 */
[----:B------:R-:W-:Y:S01]  /*21b60*/  HMMA.16816.F32.BF16 R156, R4, R14, R156 ;  /* 0x0000000e049c723c */ /* 0x000fe2000004189c */
[----:B------:R-:W1:Y:S01]  /*21b70*/  LDSM.16.MT88.4 R12, [R230+0x13000] ;  /* 0x01300000e60c783b */ /* 0x000e620000004200 */
[----:B------:R-:W-:Y:S01]  /*21b80*/  FADD.FTZ R184, R169, R184 ;  /* 0x000000b8a9b87221 */ /* 0x000fe20000010000 */
[----:B------:R-:W-:-:S03]  /*21b90*/  FADD.FTZ R191, R173, R191 ;  /* 0x000000bfadbf7221 */ /* 0x000fc60000010000 */
[----:B----4-:R-:W-:Y:S01]  /*21ba0*/  HMMA.16816.F32.BF16 R36, R4, R8, R36 ;  /* 0x000000080424723c */ /* 0x010fe20000041824 */
[----:B------:R-:W-:Y:S01]  /*21bb0*/  FADD.FTZ R184, R172, R184 ;  /* 0x000000b8acb87221 */ /* 0x000fe20000010000 */
[----:B------:R-:W-:-:S03]  /*21bc0*/  FADD.FTZ R249, R171, R191 ;  /* 0x000000bfabf97221 */ /* 0x000fc60000010000 */
[----:B------:R-:W-:Y:S01]  /*21bd0*/  FADD.FTZ R248, R194, R184 ;  /* 0x000000b8c2f87221 */ /* 0x000fe20000010000 */
[C---:B------:R-:W-:Y:S01]  /*21be0*/  HMMA.16816.F32.BF16 R40, R4.reuse, R10, R40 ;  /* 0x0000000a0428723c */ /* 0x040fe20000041828 */
[----:B------:R-:W2:Y:S05]  /*21bf0*/  LDSM.16.MT88.4 R8, [R229+0x13000] ;  /* 0x01300000e508783b */ /* 0x000eaa0000004200 */
[C---:B-----5:R-:W-:Y:S06]  /*21c00*/  HMMA.16816.F32.BF16 R44, R4.reuse, R16, R44 ;  /* 0x00000010042c723c */ /* 0x060fec000004182c */
        /* <DEDUP_REMOVED lines=77> */
[C---:B-----5:R-:W-:Y:S06]  /*220e0*/  HMMA.16816.F32.BF16 R108, R4.reuse, R24, R108 ;  /* 0x00000018046c723c */ /* 0x060fec000004186c */
        /* <DEDUP_REMOVED lines=10> */
.L_x_1985:
[----:B------:R-:W-:Y:S05]  /*22190*/  @!P6 BRA `(.L_x_1994) ;  /* 0x000000480010e947 */ /* 0x000fea0003800000 */
[----:B------:R-:W-:Y:S02]  /*221a0*/  MOV R0, R3 ;  /* 0x0000000300007202 */ /* 0x000fe40000000f00 */
[----:B------:R-:W-:-:S07]  /*221b0*/  MOV R2, R164 ;  /* 0x000000a400027202 */ /* 0x000fce0000000f00 */
.L_x_2003:
[----:B------:R-:W1:Y:S01]  /*221c0*/  LDC.64 R166, c[0x0][0x208] ;  /* 0x00008200ffa67b82 */ /* 0x000e620000000a00 */
[----:B------:R-:W-:Y:S04]  /*221d0*/  DEPBAR.LE SB0, 0x0 ;  /* 0x000080000000791a */ /* 0x000fe80000000000 */
[----:B------:R-:W-:Y:S05]  /*221e0*/  WARPSYNC.ALL ;  /* 0x0000000000007948 */ /* 0x000fea0003800000 */
[----:B------:R-:W2:Y:S08]  /*221f0*/  LDC.64 R164, c[0x0][0x198] ;  /* 0x00006600ffa47b82 */ /* 0x000eb00000000a00 */
[----:B------:R-:W-:Y:S01]  /*22200*/  BAR.SYNC.DEFER_BLOCKING 0x0 ;  /* 0x0000000000007b1d */ /* 0x000fe20000010000 */
[----:B------:R-:W-:Y:S01]  /*22210*/  ISETP.NE.U32.AND P0, PT, R244, RZ, PT ;  /* 0x000000fff400720c */ /* 0x000fe20003f05070 */
[----:B------:R-:W-:Y:S03]  /*22220*/  VIADD R246, R246, 0xffffffff ;  /* 0xfffffffff6f67836 */ /* 0x000fe60000000000 */
        /* <DEDUP_REMOVED lines=8> */
[----:B------:R-:W-:Y:S02]  /*222b0*/  IABS R4, R3 ;  /* 0x0000000300047213 */ /* 0x000fe40000000000 */
[C---:B------:R-:W-:Y:S02]  /*222c0*/  R2UR UR12, R166.reuse ;  /* 0x00000000a60c72ca */ /* 0x040fe400000e0000 */
[C---:B------:R-:W-:Y:S02]  /*222d0*/  R2UR UR13, R167.reuse ;  /* 0x00000000a70d72ca */ /* 0x040fe400000e0000 */
        /* <DEDUP_REMOVED lines=63> */
.L_x_1996:
[----:B-1----:R-:W-:Y:S02]  /*226d0*/  R2UR UR4, R166 ;  /* 0x00000000a60472ca */ /* 0x002fe400000e0000 */
[----:B------:R-:W-:Y:S11]  /*226e0*/  R2UR UR5, R167 ;  /* 0x00000000a70572ca */ /* 0x000ff600000e0000 */
[----:B------:R-:W-:Y:S02]  /*226f0*/  @!UPT UIADD3 URZ, URZ, URZ, URZ ;  /* 0x0000003f3f3ff290 */ /* 0x000fe4000fffe03f */
[----:B--2---:R-:W2:Y:S02]  /*22700*/  LD.E R10, desc[UR4][R164.64+0x40] ;  /* 0x00004004a40a7980 */ /* 0x004ea4000c101900 */
[----:B--2---:R-:W-:Y:S05]  /*22710*/  IMAD.U32 R10, R10, -0x40, RZ ;  /* 0xffffffc00a0a7824 */ /* 0x004fea00078e00ff */
[----:B------:R-:W-:Y:S02]  /*22720*/  SHF.R.S32.HI R4, RZ, 0x1f, R10 ;  /* 0x0000001fff047819 */ /* 0x000fe4000001140a */
.L_x_1997:
[----:B------:R-:W-:Y:S05]  /*22730*/  BSYNC B0 ;  /* 0x0000000000007941 */ /* 0x000fea0003800000 */
.L_x_1995:
        /* <DEDUP_REMOVED lines=105> */
[----:B------:R-:W-:Y:S01]  /*22dd0*/  ISETP.GT.AND P0, PT, R246, R235, PT ;  /* 0x000000ebf600720c */ /* 0x000fe20003f04270 */
        /* <DEDUP_REMOVED lines=254> */
[----:B------:R-:W-:Y:S02]  /*23dc0*/  R2UR UR4, R166 ;  /* 0x00000000a60472ca */ /* 0x000fe400000e0000 */
[C---:B------:R-:W-:Y:S01]  /*23dd0*/  R2UR UR5, R167.reuse ;  /* 0x00000000a70572ca */ /* 0x040fe200000e0000 */
[----:B------:R-:W-:Y:S01]  /*23de0*/  VIADD R173, R168, 0xffffffc0 ;  /* 0xffffffc0a8ad7836 */ /* 0x000fe20000000000 */
[----:B------:R-:W-:Y:S02]  /*23df0*/  IABS R3, R168 ;  /* 0x000000a800037213 */ /* 0x000fe40000000000 */
[C---:B------:R-:W-:Y:S02]  /*23e00*/  R2UR UR12, R166.reuse ;  /* 0x00000000a60c72ca */ /* 0x040fe400000e0000 */
[----:B------:R-:W-:Y:S02]  /*23e10*/  IABS R169, R173 ;  /* 0x000000ad00a97213 */ /* 0x000fe40000000000 */
[C---:B------:R-:W-:Y:S02]  /*23e20*/  R2UR UR13, R167.reuse ;  /* 0x00000000a70d72ca */ /* 0x040fe400000e0000 */
[C---:B------:R-:W-:Y:S02]  /*23e30*/  R2UR UR14, R166.reuse ;  /* 0x00000000a60e72ca */ /* 0x040fe400000e0000 */
[C---:B------:R-:W-:Y:S01]  /*23e40*/  R2UR UR15, R167.reuse ;  /* 0x00000000a70f72ca */ /* 0x040fe200000e0000 */
[----:B------:R-:W2:Y:S01]  /*23e50*/  LD.E R175, desc[UR4][R164.64+0x170] ;  /* 0x00017004a4af7980 */ /* 0x000ea2000c101900 */
[----:B------:R-:W-:Y:S02]  /*23e60*/  R2UR UR10, R166 ;  /* 0x00000000a60a72ca */ /* 0x000fe400000e0000 */
[----:B------:R-:W-:Y:S11]  /*23e70*/  R2UR UR11, R167 ;  /* 0x00000000a70b72ca */ /* 0x000ff600000e0000 */
[----:B------:R-:W-:Y:S02]  /*23e80*/  @!UPT UIADD3 URZ, URZ, URZ, URZ ;  /* 0x0000003f3f3ff290 */ /* 0x000fe4000fffe03f */
[----:B------:R-:W3:Y:S01]  /*23e90*/  LD.E.64 R178, desc[UR10][R164.64+0x20] ;  /* 0x0000200aa4b27980 */ /* 0x000ee2000c101b00 */
        /* <DEDUP_REMOVED lines=15> */
[-C--:B------:R-:W-:Y:S02]  /*23f90*/  IMAD R169, R172, R170.reuse, R169 ;  /* 0x000000aaaca97224 */ /* 0x080fe400078e02a9 */
[----:B------:R-:W-:Y:S03]  /*23fa0*/  IMAD.HI.U32 R174, R174, R3, RZ ;  /* 0x00000003aeae7227 */ /* 0x000fe600078e00ff */
[C---:B------:R-:W-:Y:S01]  /*23fb0*/  ISETP.GT.U32.AND P2, PT, R171.reuse, R169, PT ;  /* 0x000000a9ab00720c */ /* 0x040fe20003f44070 */
[----:B------:R-:W-:Y:S05]  /*23fc0*/  IMAD R3, R174, R170, R3 ;  /* 0x000000aaae037224 */ /* 0x000fea00078e0203 */
[----:B------:R-:W-:Y:S07]  /*23fd0*/  ISETP.GT.U32.AND P0, PT, R171, R3, PT ;  /* 0x00000003ab00720c */ /* 0x000fee0003f04070 */
[--C-:B------:R-:W-:Y:S02]  /*23fe0*/  @!P2 IMAD.IADD R169, R169, 0x1, -R171.reuse ;  /* 0x00000001a9a9a824 */ /* 0x100fe400078e0aab */
[----:B------:R-:W-:Y:S03]  /*23ff0*/  @!P2 VIADD R172, R172, 0x1 ;  /* 0x00000001acaca836 */ /* 0x000fe60000000000 */
[-C--:B------:R-:W-:Y:S01]  /*24000*/  ISETP.GE.U32.AND P1, PT, R169, R171.reuse, PT ;  /* 0x000000aba900720c */ /* 0x080fe20003f26070 */
[----:B------:R-:W-:Y:S01]  /*24010*/  @!P0 IMAD.IADD R3, R3, 0x1, -R171 ;  /* 0x0000000103038824 */ /* 0x000fe200078e0aab */
[----:B------:R-:W-:Y:S02]  /*24020*/  @!P0 IADD3 R174, R174, 0x1, RZ ;  /* 0x00000001aeae8810 */ /* 0x000fe40007ffe0ff */
[----:B------:R-:W-:Y:S02]  /*24030*/  ISETP.GE.AND P0, PT, R173, RZ, PT ;  /* 0x000000ffad00720c */ /* 0x000fe40003f06270 */
[----:B------:R-:W-:Y:S02]  /*24040*/  ISETP.GE.U32.AND P2, PT, R3, R171, PT ;  /* 0x000000ab0300720c */ /* 0x000fe40003f46070 */
[----:B------:R-:W-:Y:S05]  /*24050*/  LOP3.LUT R3, RZ, R175, RZ, 0x33, !PT ;  /* 0x000000afff037212 */ /* 0x000fea00078e33ff */
[----:B------:R-:W-:Y:S01]  /*24060*/  @P1 VIADD R172, R172, 0x1 ;  /* 0x00000001acac1836 */ /* 0x000fe20000000000 */
[----:B------:R-:W-:Y:S03]  /*24070*/  ISETP.GE.AND P1, PT, R168, RZ, PT ;  /* 0x000000ffa800720c */ /* 0x000fe60003f26270 */
[----:B------:R-:W-:Y:S02]  /*24080*/  @!P0 IMAD.MOV R172, RZ, RZ, -R172 ;  /* 0x000000ffffac8224 */ /* 0x000fe400078e0aac */
[----:B------:R-:W-:Y:S01]  /*24090*/  @P2 VIADD R174, R174, 0x1 ;  /* 0x00000001aeae2836 */ /* 0x000fe20000000000 */
[----:B------:R-:W-:Y:S04]  /*240a0*/  ISETP.NE.AND P2, PT, R175, RZ, PT ;  /* 0x000000ffaf00720c */ /* 0x000fe80003f45270 */
[C---:B------:R-:W-:Y:S03]  /*240b0*/  SEL R172, R3.reuse, R172, !P2 ;  /* 0x000000ac03ac7207 */ /* 0x040fe60005000000 */
[----:B------:R-:W-:Y:S01]  /*240c0*/  @!P1 IMAD.MOV R174, RZ, RZ, -R174 ;  /* 0x000000ffffae9224 */ /* 0x000fe200078e0aae */
[C---:B------:R-:W-:Y:S04]  /*240d0*/  LEA R170, P1, R172.reuse, R244, 0x2 ;  /* 0x000000f4acaa7211 */ /* 0x040fe800078210ff */
[----:B------:R-:W-:Y:S02]  /*240e0*/  SEL R174, R3, R174, !P2 ;  /* 0x000000ae03ae7207 */ /* 0x000fe40005000000 */
[-C--:B------:R-:W-:Y:S02]  /*240f0*/  LEA.HI.X.SX32 R171, R172, R245.reuse, 0x2, P1 ;  /* 0x000000f5acab7211 */ /* 0x080fe400008f16ff */
[C---:B------:R-:W-:Y:S02]  /*24100*/  LEA R168, P0, R174.reuse, R244, 0x2 ;  /* 0x000000f4aea87211 */ /* 0x040fe400078010ff */
[C---:B------:R-:W-:Y:S01]  /*24110*/  IADD3 R172, R174.reuse, -R172, RZ ;  /* 0x800000acaeac7210 */ /* 0x040fe20007ffe0ff */
[----:B------:R1:W4:Y:S01]  /*24120*/  LD.E R3, desc[UR12][R170.64] ;  /* 0x0000000caa037980 */ /* 0x000322000c101900 */
[----:B------:R-:W-:Y:S03]  /*24130*/  LEA.HI.X.SX32 R169, R174, R245, 0x2, P0 ;  /* 0x000000f5aea97211 */ /* 0x000fe600000f16ff */
[----:B------:R-:W-:Y:S02]  /*24140*/  IMAD R175, R175, R172, -0x40 ;  /* 0xffffffc0afaf7424 */ /* 0x000fe400078e02ac */
[----:B------:R2:W4:Y:S03]  /*24150*/  LD.E R168, desc[UR14][R168.64] ;  /* 0x0000000ea8a87980 */ /* 0x000526000c101900 */
[----:B-1----:R-:W-:Y:S01]  /*24160*/  SHF.R.S32.HI R170, RZ, 0x1f, R175 ;  /* 0x0000001fffaa7819 */ /* 0x002fe200000114af */
[-C--:B--2---:R-:W-:Y:S02]  /*24170*/  IMAD R169, R177, R175.reuse, RZ ;  /* 0x000000afb1a97224 */ /* 0x084fe400078e02ff */
[C---:B------:R-:W-:Y:S04]  /*24180*/  IMAD.WIDE.U32 R172, R176.reuse, R175, RZ ;  /* 0x000000afb0ac7225 */ /* 0x040fe800078e00ff */
[----:B------:R-:W-:Y:S04]  /*24190*/  IMAD R169, R176, R170, R169 ;  /* 0x000000aab0a97224 */ /* 0x000fe800078e02a9 */
[----:B------:R-:W-:Y:S02]  /*241a0*/  IMAD.IADD R173, R173, 0x1, R169 ;  /* 0x00000001adad7824 */ /* 0x000fe400078e02a9 */
[----:B----4-:R-:W-:Y:S04]  /*241b0*/  IMAD.IADD R3, R3, 0x1, -R168 ;  /* 0x0000000103037824 */ /* 0x010fe800078e0aa8 */
[----:B---3--:R-:W-:Y:S01]  /*241c0*/  IMAD R168, R179, R3, RZ ;  /* 0x00000003b3a87224 */ /* 0x008fe200078e02ff */
[----:B------:R-:W-:Y:S01]  /*241d0*/  SHF.R.S32.HI R169, RZ, 0x1f, R3 ;  /* 0x0000001fffa97819 */ /* 0x000fe20000011403 */
[----:B------:R-:W-:Y:S04]  /*241e0*/  IMAD.WIDE.U32 R172, R3, R178, R172 ;  /* 0x000000b203ac7225 */ /* 0x000fe800078e00ac */
[----:B------:R-:W-:Y:S04]  /*241f0*/  IMAD R168, R178, R169, R168 ;  /* 0x000000a9b2a87224 */ /* 0x000fe800078e02a8 */
[----:B------:R-:W-:Y:S01]  /*24200*/  IMAD.IADD R168, R173, 0x1, R168 ;  /* 0x00000001ada87824 */ /* 0x000fe200078e02a8 */
[----:B------:R-:W-:Y:S05]  /*24210*/  BRA `(.L_x_2002) ;  /* 0x0000000000187947 */ /* 0x000fea0003800000 */
.L_x_2001:
[----:B------:R-:W-:Y:S02]  /*24220*/  R2UR UR4, R166 ;  /* 0x00000000a60472ca */ /* 0x000fe400000e0000 */
[----:B------:R-:W-:Y:S11]  /*24230*/  R2UR UR5, R167 ;  /* 0x00000000a70572ca */ /* 0x000ff600000e0000 */
[----:B------:R-:W-:Y:S02]  /*24240*/  @!UPT UIADD3 URZ, URZ, URZ, URZ ;  /* 0x0000003f3f3ff290 */ /* 0x000fe4000fffe03f */
[----:B------:R-:W2:Y:S02]  /*24250*/  LD.E R172, desc[UR4][R164.64+0x38] ;  /* 0x00003804a4ac7980 */ /* 0x000ea4000c101900 */
[----:B--2---:R-:W-:Y:S05]  /*24260*/  IMAD.U32 R172, R172, -0x40, RZ ;  /* 0xffffffc0acac7824 */ /* 0x004fea00078e00ff */
[----:B------:R-:W-:Y:S02]  /*24270*/  SHF.R.S32.HI R168, RZ, 0x1f, R172 ;  /* 0x0000001fffa87819 */ /* 0x000fe400000114ac */
.L_x_2002:
[----:B------:R-:W-:Y:S05]  /*24280*/  BSYNC B0 ;  /* 0x0000000000007941 */ /* 0x000fea0003800000 */
.L_x_2000:
        /* <DEDUP_REMOVED lines=135> */
.L_x_1999:
[----:B------:R-:W-:Y:S05]  /*24b00*/  BSYNC B1 ;  /* 0x0000000000017941 */ /* 0x000fea0003800000 */
.L_x_1998:
        /* <DEDUP_REMOVED lines=128> */
[----:B------:R-:W-:Y:S01]  /*25310*/  LDSM.16.MT88.4 R152, [R230+0x10800] ;  /* 0x01080000e698783b */ /* 0x000fe20000004200 */
        /* <DEDUP_REMOVED lines=33> */
[----:B------:R-:W-:Y:S01]  /*25530*/  ISETP.GT.AND P0, PT, R246, R235, PT ;  /* 0x000000ebf600720c */ /* 0x000fe20003f04270 */
        /* <DEDUP_REMOVED lines=8> */
[----:B------:R-:W5:Y:S01]  /*255c0*/  MUFU.EX2 R201, R201 ;  /* 0x000000c900c97308 */ /* 0x000f620000000800 */
[----:B------:R-:W-:Y:S01]  /*255d0*/  FMUL.FTZ R97, R2, R97 ;  /* 0x0000006102617220 */ /* 0x000fe20000410000 */
[C---:B------:R-:W-:Y:S01]  /*255e0*/  HMMA.16816.F32.BF16 R48, R160.reuse, R178, R48 ;  /* 0x000000b2a030723c */ /* 0x040fe20000041830 */
[----:B------:R-:W-:Y:S02]  /*255f0*/  LDSM.16.MT88.4 R176, [R228+0x10800] ;  /* 0x01080000e4b0783b */ /* 0x000fe40000004200 */
[C---:B------:R-:W-:Y:S03]  /*25600*/  FMUL.FTZ R98, R0.reuse, R98 ;  /* 0x0000006200627220 */ /* 0x040fe60000410000 */
[C---:B--2---:R-:W-:Y:S02]  /*25610*/  HMMA.16816.F32.BF16 R52, R160.reuse, R156, R52 ;  /* 0x0000009ca034723c */ /* 0x044fe40000041834 */
[----:B------:R-:W-:Y:S03]  /*25620*/  MUFU.EX2 R202, R202 ;  /* 0x000000ca00ca7308 */ /* 0x000fe60000000800 */
        /* <DEDUP_REMOVED lines=67> */
[-C--:B------:R-:W-:Y:S01]  /*25a60*/  FFMA.FTZ R203, R17, R165.reuse, -R197 ;  /* 0x000000a511cb7223 */ /* 0x080fe200000108c5 */
[-CC-:B------:R-:W-:Y:S03]  /*25a70*/  FFMA.FTZ R250, R18, R165.reuse, -R196.reuse ;  /* 0x000000a512fa7223 */ /* 0x180fe600000108c4 */
[----:B------:R-:W-:Y:S01]  /*25a80*/  FFMA.FTZ R251, R19, R165, -R196 ;  /* 0x000000a513fb7223 */ /* 0x000fe200000108c4 */
[C---:B------:R-:W-:Y:S01]  /*25a90*/  FMUL.FTZ R16, R2.reuse, R148 ;  /* 0x0000009402107220 */ /* 0x040fe20000410000 */
[----:B---3--:R-:W-:Y:S01]  /*25aa0*/  F2FP.BF16.F32.PACK_AB R148, R199, R198 ;  /* 0x000000c6c794723e */ /* 0x008fe200000010ff */
[----:B------:R-:W-:Y:S01]  /*25ab0*/  FMUL.FTZ R17, R2, R149 ;  /* 0x0000009502117220 */ /* 0x000fe20000410000 */
[----:B-----5:R-:W-:Y:S01]  /*25ac0*/  F2FP.BF16.F32.PACK_AB R149, R201, R200 ;  /* 0x000000c8c995723e */ /* 0x020fe200000010ff */
[C---:B------:R-:W-:Y:S01]  /*25ad0*/  FMUL.FTZ R18, R0.reuse, R150 ;  /* 0x0000009600127220 */ /* 0x040fe20000410000 */
[C---:B--2---:R-:W-:Y:S01]  /*25ae0*/  HMMA.16816.F32.BF16 R124, R160.reuse, R156, R124 ;  /* 0x0000009ca07c723c */ /* 0x044fe2000004187c */
[----:B------:R-:W2:Y:S02]  /*25af0*/  MUFU.EX2 R203, R203 ;  /* 0x000000cb00cb7308 */ /* 0x000ea40000000800 */
[----:B------:R-:W-:Y:S01]  /*25b00*/  FMUL.FTZ R19, R0, R151 ;  /* 0x0000009700137220 */ /* 0x000fe20000410000 */
[C---:B------:R-:W-:Y:S01]  /*25b10*/  FMUL.FTZ R140, R2.reuse, R140 ;  /* 0x0000008c028c7220 */ /* 0x040fe20000410000 */
[----:B------:R-:W-:Y:S01]  /*25b20*/  FMUL.FTZ R141, R2, R141 ;  /* 0x0000008d028d7220 */ /* 0x000fe20000410000 */
[C---:B------:R-:W-:Y:S01]  /*25b30*/  HMMA.16816.F32.BF16 R128, R160.reuse, R158, R128 ;  /* 0x0000009ea080723c */ /* 0x040fe20000041880 */
[----:B------:R-:W3:Y:S04]  /*25b40*/  LDSM.16.MT88.4 R156, [R227+0x16000] ;  /* 0x01600000e39c783b */ /* 0x000ee80000004200 */
[----:B------:R-:W-:Y:S01]  /*25b50*/  MUFU.EX2 R250, R250 ;  /* 0x000000fa00fa7308 */ /* 0x000fe20000000800 */
[C---:B------:R-:W-:Y:S01]  /*25b60*/  FMUL.FTZ R142, R0.reuse, R142 ;  /* 0x0000008e008e7220 */ /* 0x040fe20000410000 */
[C---:B-1----:R-:W-:Y:S08]  /*25b70*/  HMMA.16816.F32.BF16 R132, R160.reuse, R168, R132 ;  /* 0x000000a8a084723c */ /* 0x042ff00000041884 */
[----:B------:R-:W1:Y:S01]  /*25b80*/  MUFU.EX2 R251, R251 ;  /* 0x000000fb00fb7308 */ /* 0x000e620000000800 */
[C---:B------:R-:W-:Y:S01]  /*25b90*/  HMMA.16816.F32.BF16 R12, R160.reuse, R170, R12 ;  /* 0x000000aaa00c723c */ /* 0x040fe2000004180c */
[----:B------:R-:W5:Y:S02]  /*25ba0*/  LDSM.16.MT88.4 R168, [R229+0x10800] ;  /* 0x01080000e5a8783b */ /* 0x000f640000004200 */
[----:B--2---:R-:W-:Y:S03]  /*25bb0*/  F2FP.BF16.F32.PACK_AB R150, R203, R202 ;  /* 0x000000cacb96723e */ /* 0x004fe600000010ff */
[C---:B----4-:R-:W-:Y:S05]  /*25bc0*/  HMMA.16816.F32.BF16 R136, R160.reuse, R172, R136 ;  /* 0x000000aca088723c */ /* 0x050fea0000041888 */
[----:B------:R-:W-:Y:S01]  /*25bd0*/  FMUL.FTZ R143, R0, R143 ;  /* 0x0000008f008f7220 */ /* 0x000fe20000410000 */
[C---:B------:R-:W-:Y:S01]  /*25be0*/  HMMA.16816.F32.BF16 R16, R160.reuse, R174, R16 ;  /* 0x000000aea010723c */ /* 0x040fe20000041810 */
[----:B------:R-:W2:Y:S04]  /*25bf0*/  LDSM.16.MT88.4 R172, [R227+0x10800] ;  /* 0x01080000e3ac783b */ /* 0x000ea80000004200 */
[C---:B------:R-:W-:Y:S01]  /*25c00*/  FMUL.FTZ R144, R2.reuse, R144 ;  /* 0x0000009002907220 */ /* 0x040fe20000410000 */
[----:B------:R-:W-:Y:S01]  /*25c10*/  FMUL.FTZ R145, R2, R145 ;  /* 0x0000009102917220 */ /* 0x000fe20000410000 */
[C---:B------:R-:W-:Y:S01]  /*25c20*/  FMUL.FTZ R146, R0.reuse, R146 ;  /* 0x0000009200927220 */ /* 0x040fe20000410000 */
[----:B------:R-:W-:Y:S03]  /*25c30*/  FMUL.FTZ R147, R0, R147 ;  /* 0x0000009300937220 */ /* 0x000fe60000410000 */
[----:B-1----:R-:W-:Y:S01]  /*25c40*/  F2FP.BF16.F32.PACK_AB R151, R251, R250 ;  /* 0x000000fafb97723e */ /* 0x002fe200000010ff */
[----:B------:R-:W-:Y:S01]  /*25c50*/  FFMA.FTZ R191, R2, R249, R191 ;  /* 0x000000f902bf7223 */ /* 0x000fe200000100bf */
[----:B------:R-:W-:Y:S01]  /*25c60*/  MOV R2, R164 ;  /* 0x000000a400027202 */ /* 0x000fe20000000f00 */
[----:B------:R-:W-:Y:S01]  /*25c70*/  FFMA.FTZ R194, R0, R248, R194 ;  /* 0x000000f800c27223 */ /* 0x000fe200000100c2 */
[----:B------:R-:W-:Y:S01]  /*25c80*/  MOV R0, R3 ;  /* 0x0000000300007202 */ /* 0x000fe20000000f00 */
[----:B------:R-:W-:Y:S01]  /*25c90*/  FADD.FTZ R191, R166, R191 ;  /* 0x000000bfa6bf7221 */ /* 0x000fe20000010000 */
[C---:B---3--:R-:W-:Y:S03]  /*25ca0*/  HMMA.16816.F32.BF16 R140, R160.reuse, R156, R140 ;  /* 0x0000009ca08c723c */ /* 0x048fe6000004188c */
[----:B------:R-:W-:Y:S01]  /*25cb0*/  FADD.FTZ R194, R167, R194 ;  /* 0x000000c2a7c27221 */ /* 0x000fe20000010000 */
[----:B------:R-:W-:Y:S02]  /*25cc0*/  FADD.FTZ R191, R190, R191 ;  /* 0x000000bfbebf7221 */ /* 0x000fe40000010000 */
[----:B------:R-:W-:Y:S01]  /*25cd0*/  HMMA.16816.F32.BF16 R144, R160, R158, R144 ;  /* 0x0000009ea090723c */ /* 0x000fe20000041890 */
[----:B------:R-:W1:Y:S04]  /*25ce0*/  LDSM.16.MT88.4 R156, [R230+0x12800] ;  /* 0x01280000e69c783b */ /* 0x000e680000004200 */
[----:B------:R-:W-:Y:S01]  /*25cf0*/  FADD.FTZ R194, R193, R194 ;  /* 0x000000c2c1c27221 */ /* 0x000fe20000010000 */
[C---:B------:R-:W-:Y:S03]  /*25d00*/  HMMA.16816.F32.BF16 R4, R148.reuse, R152, R4 ;  /* 0x000000989404723c */ /* 0x040fe60000041804 */
[----:B------:R-:W3:Y:S02]  /*25d10*/  LDSM.16.MT88.4 R160, [R229+0x12800] ;  /* 0x01280000e5a0783b */ /* 0x000ee40000004200 */
[----:B------:R-:W-:Y:S01]  /*25d20*/  FADD.FTZ R191, R192, R191 ;  /* 0x000000bfc0bf7221 */ /* 0x000fe20000010000 */
[C---:B------:R-:W-:Y:S05]  /*25d30*/  HMMA.16816.F32.BF16 R8, R148.reuse, R154, R8 ;  /* 0x0000009a9408723c */ /* 0x040fea0000041808 */
[----:B------:R-:W4:Y:S01]  /*25d40*/  LDSM.16.MT88.4 R152, [R228+0x12800] ;  /* 0x01280000e498783b */ /* 0x000f220000004200 */
[C---:B-----5:R-:W-:Y:S05]  /*25d50*/  HMMA.16816.F32.BF16 R36, R148.reuse, R168, R36 ;  /* 0x000000a89424723c */ /* 0x060fea0000041824 */
[----:B------:R-:W-:Y:S01]  /*25d60*/  FADD.FTZ R194, R195, R194 ;  /* 0x000000c2c3c27221 */ /* 0x000fe20000010000 */
[C---:B------:R-:W-:Y:S01]  /*25d70*/  HMMA.16816.F32.BF16 R40, R148.reuse, R170, R40 ;  /* 0x000000aa9428723c */ /* 0x040fe20000041828 */
[----:B------:R-:W5:Y:S04]  /*25d80*/  LDSM.16.MT88.4 R168, [R227+0x12800] ;  /* 0x01280000e3a8783b */ /* 0x000f680000004200 */
[----:B------:R-:W-:Y:S01]  /*25d90*/  FADD.FTZ R191, R198, R191 ;  /* 0x000000bfc6bf7221 */ /* 0x000fe20000010000 */
[C---:B------:R-:W-:Y:S05]  /*25da0*/  HMMA.16816.F32.BF16 R44, R148.reuse, R176, R44 ;  /* 0x000000b0942c723c */ /* 0x040fea000004182c */
[----:B------:R-:W-:Y:S01]  /*25db0*/  FADD.FTZ R194, R200, R194 ;  /* 0x000000c2c8c27221 */ /* 0x000fe20000010000 */
[C---:B------:R-:W-:Y:S01]  /*25dc0*/  HMMA.16816.F32.BF16 R48, R148.reuse, R178, R48 ;  /* 0x000000b29430723c */ /* 0x040fe20000041830 */
[----:B------:R-:W5:Y:S04]  /*25dd0*/  LDSM.16.MT88.4 R176, [R228+0x14800] ;  /* 0x01480000e4b0783b */ /* 0x000f680000004200 */
[----:B------:R-:W-:Y:S01]  /*25de0*/  FADD.FTZ R191, R199, R191 ;  /* 0x000000bfc7bf7221 */ /* 0x000fe20000010000 */
[C---:B--2---:R-:W-:Y:S05]  /*25df0*/  HMMA.16816.F32.BF16 R52, R148.reuse, R172, R52 ;  /* 0x000000ac9434723c */ /* 0x044fea0000041834 */
[----:B------:R-:W-:Y:S01]  /*25e00*/  FADD.FTZ R194, R201, R194 ;  /* 0x000000c2c9c27221 */ /* 0x000fe20000010000 */
[C---:B------:R-:W-:Y:S01]  /*25e10*/  HMMA.16816.F32.BF16 R56, R148.reuse, R174, R56 ;  /* 0x000000ae9438723c */ /* 0x040fe20000041838 */
[----:B------:R-:W-:Y:S04]  /*25e20*/  LDSM.16.MT88.4 R172, [R228+0x11000] ;  /* 0x01100000e4ac783b */ /* 0x000fe80000004200 */
[----:B------:R-:W-:Y:S01]  /*25e30*/  FADD.FTZ R191, R202, R191 ;  /* 0x000000bfcabf7221 */ /* 0x000fe20000010000 */
[C---:B-1----:R-:W-:Y:S05]  /*25e40*/  HMMA.16816.F32.BF16 R60, R148.reuse, R156, R60 ;  /* 0x0000009c943c723c */ /* 0x042fea000004183c */
[----:B------:R-:W-:Y:S01]  /*25e50*/  FADD.FTZ R194, R250, R194 ;  /* 0x000000c2fac27221 */ /* 0x000fe20000010000 */
[C---:B------:R-:W-:Y:S01]  /*25e60*/  HMMA.16816.F32.BF16 R64, R148.reuse, R158, R64 ;  /* 0x0000009e9440723c */ /* 0x040fe20000041840 */
[----:B------:R-:W1:Y:S04]  /*25e70*/  LDSM.16.MT88.4 R156, [R227+0x14800] ;  /* 0x01480000e39c783b */ /* 0x000e680000004200 */
[----:B------:R-:W-:Y:S01]  /*25e80*/  FADD.FTZ R191, R203, R191 ;  /* 0x000000bfcbbf7221 */ /* 0x000fe20000010000 */
[C---:B---3--:R-:W-:Y:S05]  /*25e90*/  HMMA.16816.F32.BF16 R68, R148.reuse, R160, R68 ;  /* 0x000000a09444723c */ /* 0x048fea0000041844 */
[----:B------:R-:W-:Y:S01]  /*25ea0*/  FADD.FTZ R194, R251, R194 ;  /* 0x000000c2fbc27221 */ /* 0x000fe20000010000 */
[C---:B------:R-:W-:Y:S01]  /*25eb0*/  HMMA.16816.F32.BF16 R72, R148.reuse, R162, R72 ;  /* 0x000000a29448723c */ /* 0x040fe20000041848 */
[----:B------:R-:W-:Y:S05]  /*25ec0*/  LDSM.16.MT88.4 R160, [R229+0x16800] ;  /* 0x01680000e5a0783b */ /* 0x000fea0000004200 */
[C---:B----4-:R-:W-:Y:S06]  /*25ed0*/  HMMA.16816.F32.BF16 R76, R148.reuse, R152, R76 ;  /* 0x00000098944c723c */ /* 0x050fec000004184c */
[C---:B------:R-:W-:Y:S01]  /*25ee0*/  HMMA.16816.F32.BF16 R80, R148.reuse, R154, R80 ;  /* 0x0000009a9450723c */ /* 0x040fe20000041850 */
[----:B------:R-:W2:Y:S05]  /*25ef0*/  LDSM.16.MT88.4 R152, [R230+0x16800] ;  /* 0x01680000e698783b */ /* 0x000eaa0000004200 */
[C---:B-----5:R-:W-:Y:S06]  /*25f00*/  HMMA.16816.F32.BF16 R84, R148.reuse, R168, R84 ;  /* 0x000000a89454723c */ /* 0x060fec0000041854 */
[C---:B------:R-:W-:Y:S01]  /*25f10*/  HMMA.16816.F32.BF16 R88, R148.reuse, R170, R88 ;  /* 0x000000aa9458723c */ /* 0x040fe20000041858 */
[----:B------:R-:W3:Y:S05]  /*25f20*/  LDSM.16.MT88.4 R168, [R228+0x16800] ;  /* 0x01680000e4a8783b */ /* 0x000eea0000004200 */
[C---:B------:R-:W-:Y:S06]  /*25f30*/  HMMA.16816.F32.BF16 R92, R148.reuse, R180, R92 ;  /* 0x000000b4945c723c */ /* 0x040fec000004185c */
[C---:B------:R-:W-:Y:S05]  /*25f40*/  HMMA.16816.F32.BF16 R96, R148.reuse, R182, R96 ;  /* 0x000000b69460723c */ /* 0x040fea0000041860 */
[-CC-:B------:R-:W-:Y:S01]  /*25f50*/  FFMA.FTZ R180, R20, R165.reuse, -R197.reuse ;  /* 0x000000a514b47223 */ /* 0x180fe200000108c5 */
[C---:B------:R-:W-:Y:S05]  /*25f60*/  HMMA.16816.F32.BF16 R100, R148.reuse, R184, R100 ;  /* 0x000000b89464723c */ /* 0x040fea0000041864 */
[-CC-:B------:R-:W-:Y:S01]  /*25f70*/  FFMA.FTZ R181, R21, R165.reuse, -R197.reuse ;  /* 0x000000a515b57223 */ /* 0x180fe200000108c5 */
[C---:B------:R-:W-:Y:S01]  /*25f80*/  HMMA.16816.F32.BF16 R104, R148.reuse, R186, R104 ;  /* 0x000000ba9468723c */ /* 0x040fe20000041868 */
[----:B------:R-:W-:Y:S04]  /*25f90*/  MUFU.EX2 R180, R180 ;  /* 0x000000b400b47308 */ /* 0x000fe80000000800 */
[-CC-:B------:R-:W-:Y:S01]  /*25fa0*/  FFMA.FTZ R182, R22, R165.reuse, -R196.reuse ;  /* 0x000000a516b67223 */ /* 0x180fe200000108c4 */
[C---:B------:R-:W-:Y:S05]  /*25fb0*/  HMMA.16816.F32.BF16 R108, R148.reuse, R176, R108 ;  /* 0x000000b0946c723c */ /* 0x040fea000004186c */
[----:B------:R-:W4:Y:S01]  /*25fc0*/  MUFU.EX2 R181, R181 ;  /* 0x000000b500b57308 */ /* 0x000f220000000800 */
[-CC-:B------:R-:W-:Y:S01]  /*25fd0*/  FFMA.FTZ R183, R23, R165.reuse, -R196.reuse ;  /* 0x000000a517b77223 */ /* 0x180fe200000108c4 */
[C---:B------:R-:W-:Y:S01]  /*25fe0*/  HMMA.16816.F32.BF16 R112, R148.reuse, R178, R112 ;  /* 0x000000b29470723c */ /* 0x040fe20000041870 */
[----:B------:R-:W5:Y:S03]  /*25ff0*/  LDSM.16.MT88.4 R20, [R227+0x16800] ;  /* 0x01680000e314783b */ /* 0x000f660000004200 */
[-CC-:B------:R-:W-:Y:S02]  /*26000*/  FFMA.FTZ R184, R24, R165.reuse, -R197.reuse ;  /* 0x000000a518b87223 */ /* 0x180fe400000108c5 */
[C---:B-1----:R-:W-:Y:S02]  /*26010*/  HMMA.16816.F32.BF16 R116, R148.reuse, R156, R116 ;  /* 0x0000009c9474723c */ /* 0x042fe40000041874 */
[----:B------:R-:W-:Y:S01]  /*26020*/  MUFU.EX2 R182, R182 ;  /* 0x000000b600b67308 */ /* 0x000fe20000000800 */
[----:B------:R-:W-:Y:S02]  /*26030*/  LDSM.16.MT88.4 R176, [R229+0x15000] ;  /* 0x01500000e5b0783b */ /* 0x000fe40000004200 */
[-C--:B------:R-:W-:Y:S01]  /*26040*/  FFMA.FTZ R185, R25, R165.reuse, -R197 ;  /* 0x000000a519b97223 */ /* 0x080fe200000108c5 */
[C---:B------:R-:W-:Y:S06]  /*26050*/  HMMA.16816.F32.BF16 R120, R148.reuse, R158, R120 ;  /* 0x0000009e9478723c */ /* 0x040fec0000041878 */
[----:B------:R-:W1:Y:S01]  /*26060*/  MUFU.EX2 R183, R183 ;  /* 0x000000b700b77308 */ /* 0x000e620000000800 */
[----:B------:R-:W5:Y:S01]  /*26070*/  LDSM.16.MT88.4 R156, [R230+0x11000] ;  /* 0x01100000e69c783b */ /* 0x000f620000004200 */
[C---:B--2---:R-:W-:Y:S03]  /*26080*/  HMMA.16816.F32.BF16 R124, R148.reuse, R152, R124 ;  /* 0x00000098947c723c */ /* 0x044fe6000004187c */
[----:B----4-:R-:W-:Y:S03]  /*26090*/  F2FP.BF16.F32.PACK_AB R24, R181, R180 ;  /* 0x000000b4b518723e */ /* 0x010fe600000010ff */
[C---:B------:R-:W-:Y:S01]  /*260a0*/  HMMA.16816.F32.BF16 R128, R148.reuse, R154, R128 ;  /* 0x0000009a9480723c */ /* 0x040fe20000041880 */
[----:B------:R-:W2:Y:S01]  /*260b0*/  LDSM.16.MT88.4 R152, [R229+0x11000] ;  /* 0x01100000e598783b */ /* 0x000ea20000004200 */
[----:B------:R-:W-:Y:S03]  /*260c0*/  MUFU.EX2 R184, R184 ;  /* 0x000000b800b87308 */ /* 0x000fe60000000800 */
[-CC-:B------:R-:W-:Y:S01]  /*260d0*/  FFMA.FTZ R186, R26, R165.reuse, -R196.reuse ;  /* 0x000000a51aba7223 */ /* 0x180fe200000108c4 */
[C---:B------:R-:W-:Y:S06]  /*260e0*/  HMMA.16816.F32.BF16 R132, R148.reuse, R160, R132 ;  /* 0x000000a09484723c */ /* 0x040fec0000041884 */
[----:B------:R-:W4:Y:S01]  /*260f0*/  MUFU.EX2 R185, R185 ;  /* 0x000000b900b97308 */ /* 0x000f220000000800 */
[----:B-1----:R-:W-:Y:S01]  /*26100*/  F2FP.BF16.F32.PACK_AB R25, R183, R182 ;  /* 0x000000b6b719723e */ /* 0x002fe200000010ff */
[C---:B------:R-:W-:Y:S01]  /*26110*/  HMMA.16816.F32.BF16 R12, R148.reuse, R162, R12 ;  /* 0x000000a2940c723c */ /* 0x040fe2000004180c */
[----:B------:R-:W1:Y:S02]  /*26120*/  LDSM.16.MT88.4 R160, [R227+0x11000] ;  /* 0x01100000e3a0783b */ /* 0x000e640000004200 */
[-C--:B------:R-:W-:Y:S03]  /*26130*/  FFMA.FTZ R187, R27, R165.reuse, -R196 ;  /* 0x000000a51bbb7223 */ /* 0x080fe600000108c4 */
[C---:B---3--:R-:W-:Y:S02]  /*26140*/  HMMA.16816.F32.BF16 R136, R148.reuse, R168, R136 ;  /* 0x000000a89488723c */ /* 0x048fe40000041888 */
[----:B------:R-:W-:Y:S03]  /*26150*/  MUFU.EX2 R186, R186 ;  /* 0x000000ba00ba7308 */ /* 0x000fe60000000800 */
[----:B------:R-:W-:Y:S01]  /*26160*/  FADD.FTZ R191, R180, R191 ;  /* 0x000000bfb4bf7221 */ /* 0x000fe20000010000 */
[C---:B------:R-:W-:Y:S01]  /*26170*/  HMMA.16816.F32.BF16 R16, R148.reuse, R170, R16 ;  /* 0x000000aa9410723c */ /* 0x040fe20000041810 */
[----:B------:R-:W3:Y:S05]  /*26180*/  LDSM.16.MT88.4 R168, [R230+0x13000] ;  /* 0x01300000e6a8783b */ /* 0x000eea0000004200 */
[----:B------:R-:W2:Y:S01]  /*26190*/  MUFU.EX2 R187, R187 ;  /* 0x000000bb00bb7308 */ /* 0x000ea20000000800 */
[----:B----4-:R-:W-:Y:S01]  /*261a0*/  F2FP.BF16.F32.PACK_AB R26, R185, R184 ;  /* 0x000000b8b91a723e */ /* 0x010fe200000010ff */
[C---:B-----5:R-:W-:Y:S03]  /*261b0*/  HMMA.16816.F32.BF16 R140, R148.reuse, R20, R140 ;  /* 0x00000014948c723c */ /* 0x060fe6000004188c */
[----:B------:R-:W-:Y:S03]  /*261c0*/  FADD.FTZ R194, R182, R194 ;  /* 0x000000c2b6c27221 */ /* 0x000fe60000010000 */
[----:B------:R-:W-:Y:S01]  /*261d0*/  HMMA.16816.F32.BF16 R144, R148, R22, R144 ;  /* 0x000000169490723c */ /* 0x000fe20000041890 */
[----:B------:R-:W4:Y:S04]  /*261e0*/  LDSM.16.MT88.4 R20, [R229+0x13000] ;  /* 0x01300000e514783b */ /* 0x000f280000004200 */
[----:B------:R-:W-:Y:S01]  /*261f0*/  FADD.FTZ R191, R181, R191 ;  /* 0x000000bfb5bf7221 */ /* 0x000fe20000010000 */
[----:B------:R-:W-:Y:S01]  /*26200*/  FADD.FTZ R194, R183, R194 ;  /* 0x000000c2b7c27221 */ /* 0x000fe20000010000 */
[----:B--2---:R-:W-:Y:S02]  /*26210*/  F2FP.BF16.F32.PACK_AB R27, R187, R186 ;  /* 0x000000babb1b723e */ /* 0x004fe400000010ff */
[----:B------:R-:W2:Y:S02]  /*26220*/  LDSM.16.MT88.4 R148, [R228+0x13000] ;  /* 0x01300000e494783b */ /* 0x000ea40000004200 */
[----:B------:R-:W-:Y:S01]  /*26230*/  FADD.FTZ R191, R184, R191 ;  /* 0x000000bfb8bf7221 */ /* 0x000fe20000010000 */
[----:B------:R-:W-:Y:S02]  /*26240*/  FADD.FTZ R194, R186, R194 ;  /* 0x000000c2bac27221 */ /* 0x000fe40000010000 */
[C---:B------:R-:W-:Y:S05]  /*26250*/  HMMA.16816.F32.BF16 R4, R24.reuse, R156, R4 ;  /* 0x0000009c1804723c */ /* 0x040fea0000041804 */
[----:B------:R-:W-:Y:S01]  /*26260*/  FADD.FTZ R191, R185, R191 ;  /* 0x000000bfb9bf7221 */ /* 0x000fe20000010000 */
[C---:B------:R-:W-:Y:S01]  /*26270*/  HMMA.16816.F32.BF16 R8, R24.reuse, R158, R8 ;  /* 0x0000009e1808723c */ /* 0x040fe20000041808 */
[----:B------:R-:W5:Y:S04]  /*26280*/  LDSM.16.MT88.4 R156, [R227+0x13000] ;  /* 0x01300000e39c783b */ /* 0x000f680000004200 */
[----:B------:R-:W-:Y:S01]  /*26290*/  FADD.FTZ R194, R187, R194 ;  /* 0x000000c2bbc27221 */ /* 0x000fe20000010000 */
[C---:B------:R-:W-:Y:S06]  /*262a0*/  HMMA.16816.F32.BF16 R36, R24.reuse, R152, R36 ;  /* 0x000000981824723c */ /* 0x040fec0000041824 */
[C---:B------:R-:W-:Y:S01]  /*262b0*/  HMMA.16816.F32.BF16 R40, R24.reuse, R154, R40 ;  /* 0x0000009a1828723c */ /* 0x040fe20000041828 */
[----:B------:R-:W5:Y:S05]  /*262c0*/  LDSM.16.MT88.4 R152, [R230+0x15000] ;  /* 0x01500000e698783b */ /* 0x000f6a0000004200 */
[C---:B------:R-:W-:Y:S06]  /*262d0*/  HMMA.16816.F32.BF16 R44, R24.reuse, R172, R44 ;  /* 0x000000ac182c723c */ /* 0x040fec000004182c */
[C---:B------:R-:W-:Y:S05]  /*262e0*/  HMMA.16816.F32.BF16 R48, R24.reuse, R174, R48 ;  /* 0x000000ae1830723c */ /* 0x040fea0000041830 */
[-CC-:B------:R-:W-:Y:S01]  /*262f0*/  FFMA.FTZ R172, R28, R165.reuse, -R197.reuse ;  /* 0x000000a51cac7223 */ /* 0x180fe200000108c5 */
[C---:B-1----:R-:W-:Y:S05]  /*26300*/  HMMA.16816.F32.BF16 R52, R24.reuse, R160, R52 ;  /* 0x000000a01834723c */ /* 0x042fea0000041834 */
[-C--:B------:R-:W-:Y:S01]  /*26310*/  FFMA.FTZ R173, R29, R165.reuse, -R197 ;  /* 0x000000a51dad7223 */ /* 0x080fe200000108c5 */
[C---:B------:R-:W-:Y:S01]  /*26320*/  HMMA.16816.F32.BF16 R56, R24.reuse, R162, R56 ;  /* 0x000000a21838723c */ /* 0x040fe20000041838 */
[----:B------:R-:W1:Y:S01]  /*26330*/  LDSM.16.MT88.4 R160, [R228+0x15000] ;  /* 0x01500000e4a0783b */ /* 0x000e620000004200 */
[----:B------:R-:W2:Y:S03]  /*26340*/  MUFU.EX2 R172, R172 ;  /* 0x000000ac00ac7308 */ /* 0x000ea60000000800 */
[-CC-:B------:R-:W-:Y:S01]  /*26350*/  FFMA.FTZ R174, R30, R165.reuse, -R196.reuse ;  /* 0x000000a51eae7223 */ /* 0x180fe200000108c4 */
[C---:B---3--:R-:W-:Y:S06]  /*26360*/  HMMA.16816.F32.BF16 R60, R24.reuse, R168, R60 ;  /* 0x000000a8183c723c */ /* 0x048fec000004183c */
[----:B------:R-:W3:Y:S01]  /*26370*/  MUFU.EX2 R173, R173 ;  /* 0x000000ad00ad7308 */ /* 0x000ee20000000800 */
[-C--:B------:R-:W-:Y:S01]  /*26380*/  FFMA.FTZ R175, R31, R165.reuse, -R196 ;  /* 0x000000a51faf7223 */ /* 0x080fe200000108c4 */
[C---:B------:R-:W-:Y:S01]  /*26390*/  HMMA.16816.F32.BF16 R64, R24.reuse, R170, R64 ;  /* 0x000000aa1840723c */ /* 0x040fe20000041840 */
[----:B------:R-:W1:Y:S05]  /*263a0*/  LDSM.16.MT88.4 R168, [R227+0x15000] ;  /* 0x01500000e3a8783b */ /* 0x000e6a0000004200 */
[C---:B----4-:R-:W-:Y:S02]  /*263b0*/  HMMA.16816.F32.BF16 R68, R24.reuse, R20, R68 ;  /* 0x000000141844723c */ /* 0x050fe40000041844 */
[----:B------:R-:W4:Y:S01]  /*263c0*/  MUFU.EX2 R174, R174 ;  /* 0x000000ae00ae7308 */ /* 0x000f220000000800 */
[----:B------:R-:W-:Y:S02]  /*263d0*/  LDSM.16.MT88.4 R28, [R227+0x17000] ;  /* 0x01700000e31c783b */ /* 0x000fe40000004200 */
[----:B--2---:R-:W-:Y:S01]  /*263e0*/  FADD.FTZ R191, R172, R191 ;  /* 0x000000bfacbf7221 */ /* 0x004fe20000010000 */
[C---:B------:R-:W-:Y:S06]  /*263f0*/  HMMA.16816.F32.BF16 R72, R24.reuse, R22, R72 ;  /* 0x000000161848723c */ /* 0x040fec0000041848 */
[----:B------:R-:W2:Y:S01]  /*26400*/  MUFU.EX2 R175, R175 ;  /* 0x000000af00af7308 */ /* 0x000ea20000000800 */
[----:B------:R-:W1:Y:S01]  /*26410*/  LDSM.16.MT88.4 R20, [R230+0x17000] ;  /* 0x01700000e614783b */ /* 0x000e620000004200 */
[C---:B------:R-:W-:Y:S03]  /*26420*/  HMMA.16816.F32.BF16 R76, R24.reuse, R148, R76 ;  /* 0x00000094184c723c */ /* 0x040fe6000004184c */
[----:B---3--:R-:W-:Y:S03]  /*26430*/  FADD.FTZ R191, R173, R191 ;  /* 0x000000bfadbf7221 */ /* 0x008fe60000010000 */
[C---:B------:R-:W-:Y:S01]  /*26440*/  HMMA.16816.F32.BF16 R80, R24.reuse, R150, R80 ;  /* 0x000000961850723c */ /* 0x040fe20000041850 */
[----:B------:R-:W3:Y:S04]  /*26450*/  LDSM.16.MT88.4 R148, [R229+0x17000] ;  /* 0x01700000e594783b */ /* 0x000ee80000004200 */
[----:B----4-:R-:W-:Y:S01]  /*26460*/  FADD.FTZ R194, R174, R194 ;  /* 0x000000c2aec27221 */ /* 0x010fe20000010000 */
[C---:B-----5:R-:W-:Y:S05]  /*26470*/  HMMA.16816.F32.BF16 R84, R24.reuse, R156, R84 ;  /* 0x0000009c1854723c */ /* 0x060fea0000041854 */
[----:B--2---:R-:W-:Y:S01]  /*26480*/  FADD.FTZ R194, R175, R194 ;  /* 0x000000c2afc27221 */ /* 0x004fe20000010000 */
[C---:B------:R-:W-:Y:S01]  /*26490*/  HMMA.16816.F32.BF16 R88, R24.reuse, R158, R88 ;  /* 0x0000009e1858723c */ /* 0x040fe20000041858 */
[----:B------:R-:W-:Y:S05]  /*264a0*/  LDSM.16.MT88.4 R156, [R230+0x11800] ;  /* 0x01180000e69c783b */ /* 0x000fea0000004200 */
[C---:B------:R-:W-:Y:S06]  /*264b0*/  HMMA.16816.F32.BF16 R92, R24.reuse, R152, R92 ;  /* 0x00000098185c723c */ /* 0x040fec000004185c */
[C---:B------:R-:W-:Y:S01]  /*264c0*/  HMMA.16816.F32.BF16 R96, R24.reuse, R154, R96 ;  /* 0x0000009a1860723c */ /* 0x040fe20000041860 */
[----:B------:R-:W2:Y:S05]  /*264d0*/  LDSM.16.MT88.4 R152, [R228+0x17000] ;  /* 0x01700000e498783b */ /* 0x000eaa0000004200 */
[C---:B------:R-:W-:Y:S06]  /*264e0*/  HMMA.16816.F32.BF16 R100, R24.reuse, R176, R100 ;  /* 0x000000b01864723c */ /* 0x040fec0000041864 */
[C---:B------:R-:W-:Y:S05]  /*264f0*/  HMMA.16816.F32.BF16 R104, R24.reuse, R178, R104 ;  /* 0x000000b21868723c */ /* 0x040fea0000041868 */
[-CC-:B------:R-:W-:Y:S01]  /*26500*/  FFMA.FTZ R176, R32, R165.reuse, -R197.reuse ;  /* 0x000000a520b07223 */ /* 0x180fe200000108c5 */
[C---:B-1----:R-:W-:Y:S05]  /*26510*/  HMMA.16816.F32.BF16 R108, R24.reuse, R160, R108 ;  /* 0x000000a0186c723c */ /* 0x042fea000004186c */
[-CC-:B------:R-:W-:Y:S01]  /*26520*/  FFMA.FTZ R177, R34, R165.reuse, -R196.reuse ;  /* 0x000000a522b17223 */ /* 0x180fe200000108c4 */
[C---:B------:R-:W-:Y:S01]  /*26530*/  HMMA.16816.F32.BF16 R112, R24.reuse, R162, R112 ;  /* 0x000000a21870723c */ /* 0x040fe20000041870 */
[----:B------:R-:W1:Y:S04]  /*26540*/  MUFU.EX2 R176, R176 ;  /* 0x000000b000b07308 */ /* 0x000e680000000800 */
[-C--:B------:R-:W-:Y:S01]  /*26550*/  FFMA.FTZ R197, R33, R165.reuse, -R197 ;  /* 0x000000a521c57223 */ /* 0x080fe200000108c5 */
[C---:B------:R-:W-:Y:S05]  /*26560*/  HMMA.16816.F32.BF16 R116, R24.reuse, R168, R116 ;  /* 0x000000a81874723c */ /* 0x040fea0000041874 */
[----:B------:R-:W-:Y:S01]  /*26570*/  MUFU.EX2 R177, R177 ;  /* 0x000000b100b17308 */ /* 0x000fe20000000800 */
[----:B------:R-:W-:Y:S01]  /*26580*/  FFMA.FTZ R196, R35, R165, -R196 ;  /* 0x000000a523c47223 */ /* 0x000fe200000108c4 */
[C---:B------:R-:W-:Y:S01]  /*26590*/  HMMA.16816.F32.BF16 R120, R24.reuse, R170, R120 ;  /* 0x000000aa1878723c */ /* 0x040fe20000041878 */
[----:B------:R-:W4:Y:S07]  /*265a0*/  LDSM.16.MT88.4 R168, [R229+0x11800] ;  /* 0x01180000e5a8783b */ /* 0x000f2e0000004200 */
[----:B------:R-:W5:Y:S01]  /*265b0*/  MUFU.EX2 R197, R197 ;  /* 0x000000c500c57308 */ /* 0x000f620000000800 */
[C---:B------:R-:W-:Y:S01]  /*265c0*/  HMMA.16816.F32.BF16 R124, R24.reuse, R20, R124 ;  /* 0x00000014187c723c */ /* 0x040fe2000004187c */
[----:B------:R-:W4:Y:S02]  /*265d0*/  LDSM.16.MT88.4 R32, [R228+0x11800] ;  /* 0x01180000e420783b */ /* 0x000f240000004200 */
[----:B-1----:R-:W-:Y:S03]  /*265e0*/  FADD.FTZ R191, R176, R191 ;  /* 0x000000bfb0bf7221 */ /* 0x002fe60000010000 */
[C---:B------:R-:W-:Y:S03]  /*265f0*/  HMMA.16816.F32.BF16 R128, R24.reuse, R22, R128 ;  /* 0x000000161880723c */ /* 0x040fe60000041880 */
[----:B------:R-:W1:Y:S02]  /*26600*/  MUFU.EX2 R196, R196 ;  /* 0x000000c400c47308 */ /* 0x000e640000000800 */
[----:B------:R-:W-:Y:S01]  /*26610*/  F2FP.BF16.F32.PACK_AB R20, R173, R172 ;  /* 0x000000acad14723e */ /* 0x000fe200000010ff */
[C---:B---3--:R-:W-:Y:S05]  /*26620*/  HMMA.16816.F32.BF16 R132, R24.reuse, R148, R132 ;  /* 0x000000941884723c */ /* 0x048fea0000041884 */
[----:B------:R-:W-:Y:S01]  /*26630*/  F2FP.BF16.F32.PACK_AB R21, R175, R174 ;  /* 0x000000aeaf15723e */ /* 0x000fe200000010ff */
[C---:B------:R-:W-:Y:S01]  /*26640*/  HMMA.16816.F32.BF16 R12, R24.reuse, R150, R12 ;  /* 0x00000096180c723c */ /* 0x040fe2000004180c */
[----:B------:R-:W3:Y:S04]  /*26650*/  LDSM.16.MT88.4 R148, [R227+0x11800] ;  /* 0x01180000e394783b */ /* 0x000ee80000004200 */
[----:B-----5:R-:W-:Y:S01]  /*26660*/  F2FP.BF16.F32.PACK_AB R22, R197, R176 ;  /* 0x000000b0c516723e */ /* 0x020fe200000010ff */
[C---:B--2---:R-:W-:Y:S05]  /*26670*/  HMMA.16816.F32.BF16 R136, R24.reuse, R152, R136 ;  /* 0x000000981888723c */ /* 0x044fea0000041888 */
[C---:B-1----:R-:W-:Y:S01]  /*26680*/  F2FP.BF16.F32.PACK_AB R23, R196.reuse, R177 ;  /* 0x000000b1c417723e */ /* 0x042fe200000010ff */
[C---:B------:R-:W-:Y:S01]  /*26690*/  HMMA.16816.F32.BF16 R16, R24.reuse, R154, R16 ;  /* 0x0000009a1810723c */ /* 0x040fe20000041810 */
[----:B------:R-:W1:Y:S04]  /*266a0*/  LDSM.16.MT88.4 R152, [R230+0x13800] ;  /* 0x01380000e698783b */ /* 0x000e680000004200 */
[----:B------:R-:W-:Y:S01]  /*266b0*/  FADD.FTZ R194, R177, R194 ;  /* 0x000000c2b1c27221 */ /* 0x000fe20000010000 */
[C---:B------:R-:W-:Y:S05]  /*266c0*/  HMMA.16816.F32.BF16 R140, R24.reuse, R28, R140 ;  /* 0x0000001c188c723c */ /* 0x040fea000004188c */
[----:B------:R-:W-:Y:S01]  /*266d0*/  FADD.FTZ R249, R197, R191 ;  /* 0x000000bfc5f97221 */ /* 0x000fe20000010000 */
[----:B------:R-:W-:Y:S01]  /*266e0*/  HMMA.16816.F32.BF16 R144, R24, R30, R144 ;  /* 0x0000001e1890723c */ /* 0x000fe20000041890 */
[----:B------:R-:W-:Y:S04]  /*266f0*/  LDSM.16.MT88.4 R24, [R227+0x13800] ;  /* 0x01380000e318783b */ /* 0x000fe80000004200 */
[----:B------:R-:W-:Y:S01]  /*26700*/  FADD.FTZ R248, R196, R194 ;  /* 0x000000c2c4f87221 */ /* 0x000fe20000010000 */
[C---:B------:R-:W-:Y:S03]  /*26710*/  HMMA.16816.F32.BF16 R160, R20.reuse, R156, R4 ;  /* 0x0000009c14a0723c */ /* 0x040fe60000041804 */
[----:B------:R-:W2:Y:S03]  /*26720*/  LDSM.16.MT88.4 R4, [R229+0x13800] ;  /* 0x01380000e504783b */ /* 0x000ea60000004200 */
[C---:B------:R-:W-:Y:S05]  /*26730*/  HMMA.16816.F32.BF16 R156, R20.reuse, R158, R8 ;  /* 0x0000009e149c723c */ /* 0x040fea0000041808 */
[----:B------:R-:W5:Y:S01]  /*26740*/  LDSM.16.MT88.4 R8, [R228+0x13800] ;  /* 0x01380000e408783b */ /* 0x000f620000004200 */
[C---:B----4-:R-:W-:Y:S06]  /*26750*/  HMMA.16816.F32.BF16 R36, R20.reuse, R168, R36 ;  /* 0x000000a81424723c */ /* 0x050fec0000041824 */
[C---:B------:R-:W-:Y:S01]  /*26760*/  HMMA.16816.F32.BF16 R40, R20.reuse, R170, R40 ;  /* 0x000000aa1428723c */ /* 0x040fe20000041828 */
[----:B------:R-:W4:Y:S05]  /*26770*/  LDSM.16.MT88.4 R28, [R230+0x15800] ;  /* 0x01580000e61c783b */ /* 0x000f2a0000004200 */
[C---:B------:R-:W-:Y:S06]  /*26780*/  HMMA.16816.F32.BF16 R44, R20.reuse, R32, R44 ;  /* 0x00000020142c723c */ /* 0x040fec000004182c */
        /* <DEDUP_REMOVED lines=11> */
[C---:B-----5:R-:W-:Y:S06]  /*26840*/  HMMA.16816.F32.BF16 R76, R20.reuse, R8, R76 ;  /* 0x00000008144c723c */ /* 0x060fec000004184c */
[C---:B------:R-:W-:Y:S01]  /*26850*/  HMMA.16816.F32.BF16 R80, R20.reuse, R10, R80 ;  /* 0x0000000a1450723c */ /* 0x040fe20000041850 */
[----:B------:R-:W2:Y:S05]  /*26860*/  LDSM.16.MT88.4 R8, [R230+0x17800] ;  /* 0x01780000e608783b */ /* 0x000eaa0000004200 */
[C---:B------:R-:W-:Y:S06]  /*26870*/  HMMA.16816.F32.BF16 R84, R20.reuse, R24, R84 ;  /* 0x000000181454723c */ /* 0x040fec0000041854 */
[C---:B------:R-:W-:Y:S01]  /*26880*/  HMMA.16816.F32.BF16 R88, R20.reuse, R26, R88 ;  /* 0x0000001a1458723c */ /* 0x040fe20000041858 */
[----:B------:R-:W5:Y:S05]  /*26890*/  LDSM.16.MT88.4 R24, [R228+0x17800] ;  /* 0x01780000e418783b */ /* 0x000f6a0000004200 */
[C---:B----4-:R-:W-:Y:S06]  /*268a0*/  HMMA.16816.F32.BF16 R92, R20.reuse, R28, R92 ;  /* 0x0000001c145c723c */ /* 0x050fec000004185c */
[C---:B------:R-:W-:Y:S01]  /*268b0*/  HMMA.16816.F32.BF16 R96, R20.reuse, R30, R96 ;  /* 0x0000001e1460723c */ /* 0x040fe20000041860 */
[----:B------:R-:W4:Y:S05]  /*268c0*/  LDSM.16.MT88.4 R28, [R227+0x17800] ;  /* 0x01780000e31c783b */ /* 0x000f2a0000004200 */
[C---:B------:R-:W-:Y:S06]  /*268d0*/  HMMA.16816.F32.BF16 R100, R20.reuse, R32, R100 ;  /* 0x000000201464723c */ /* 0x040fec0000041864 */
[C---:B------:R-:W-:Y:S06]  /*268e0*/  HMMA.16816.F32.BF16 R104, R20.reuse, R34, R104 ;  /* 0x000000221468723c */ /* 0x040fec0000041868 */
[C---:B---3--:R-:W-:Y:S06]  /*268f0*/  HMMA.16816.F32.BF16 R108, R20.reuse, R148, R108 ;  /* 0x00000094146c723c */ /* 0x048fec000004186c */
[C---:B------:R-:W-:Y:S06]  /*26900*/  HMMA.16816.F32.BF16 R112, R20.reuse, R150, R112 ;  /* 0x000000961470723c */ /* 0x040fec0000041870 */
[C---:B-1----:R-:W-:Y:S06]  /*26910*/  HMMA.16816.F32.BF16 R116, R20.reuse, R4, R116 ;  /* 0x000000041474723c */ /* 0x042fec0000041874 */
[C---:B------:R-:W-:Y:S06]  /*26920*/  HMMA.16816.F32.BF16 R120, R20.reuse, R6, R120 ;  /* 0x000000061478723c */ /* 0x040fec0000041878 */
[C---:B--2---:R-:W-:Y:S06]  /*26930*/  HMMA.16816.F32.BF16 R124, R20.reuse, R8, R124 ;  /* 0x00000008147c723c */ /* 0x044fec000004187c */
[C---:B------:R-:W-:Y:S06]  /*26940*/  HMMA.16816.F32.BF16 R128, R20.reuse, R10, R128 ;  /* 0x0000000a1480723c */ /* 0x040fec0000041880 */
[C---:B------:R-:W-:Y:S06]  /*26950*/  HMMA.16816.F32.BF16 R132, R20.reuse, R152, R132 ;  /* 0x000000981484723c */ /* 0x040fec0000041884 */
[C---:B------:R-:W-:Y:S06]  /*26960*/  HMMA.16816.F32.BF16 R152, R20.reuse, R154, R12 ;  /* 0x0000009a1498723c */ /* 0x040fec000004180c */
[C---:B-----5:R-:W-:Y:S06]  /*26970*/  HMMA.16816.F32.BF16 R136, R20.reuse, R24, R136 ;  /* 0x000000181488723c */ /* 0x060fec0000041888 */
[C---:B------:R-:W-:Y:S06]  /*26980*/  HMMA.16816.F32.BF16 R148, R20.reuse, R26, R16 ;  /* 0x0000001a1494723c */ /* 0x040fec0000041810 */
[C---:B----4-:R-:W-:Y:S06]  /*26990*/  HMMA.16816.F32.BF16 R140, R20.reuse, R28, R140 ;  /* 0x0000001c148c723c */ /* 0x050fec000004188c */
[----:B------:R-:W-:Y:S01]  /*269a0*/  HMMA.16816.F32.BF16 R144, R20, R30, R144 ;  /* 0x0000001e1490723c */ /* 0x000fe20000041890 */
[----:B------:R-:W-:Y:S11]  /*269b0*/  @!UPT UIADD3 URZ, URZ, URZ, URZ ;  /* 0x0000003f3f3ff290 */ /* 0x000ff6000fffe03f */
[----:B------:R-:W-:Y:S01]  /*269c0*/  @!UPT UIADD3 URZ, URZ, URZ, URZ ;  /* 0x0000003f3f3ff290 */ /* 0x000fe2000fffe03f */
[----:B------:R-:W-:Y:S11]  /*269d0*/  @P0 BRA `(.L_x_2003) ;  /* 0xffffffb400f80947 */ /* 0x000ff6000383ffff */
.L_x_1994:
[----:B------:R-:W1:Y:S01]  /*269e0*/  S2R R10, SR_TID.X ;  /* 0x00000000000a7919 */ /* 0x000e620000002100 */
[----:B------:R-:W2:Y:S08]  /*269f0*/  LDC.64 R8, c[0x0][0x208] ;  /* 0x00008200ff087b82 */ /* 0x000eb00000000a00 */
[----:B------:R-:W3:Y:S01]  /*26a00*/  LDC.64 R6, c[0x0][0x198] ;  /* 0x00006600ff067b82 */ /* 0x000ee20000000a00 */
[----:B--2---:R-:W-:-:S02]  /*26a10*/  R2UR UR4, R8 ;  /* 0x00000000080472ca */ /* 0x004fc400000e0000 */
[----:B------:R-:W-:Y:S02]  /*26a20*/  R2UR UR5, R9 ;  /* 0x00000000090572ca */ /* 0x000fe400000e0000 */
[----:B-1----:R-:W-:-:S04]  /*26a30*/  SHF.R.S32.HI R5, RZ, 0x1f, R10 ;  /* 0x0000001fff057819 */ /* 0x002fc8000001140a */
[----:B------:R-:W-:-:S04]  /*26a40*/  LEA.HI R2, R5, R10, RZ, 0x5 ;  /* 0x0000000a05027211 */ /* 0x000fc800078f28ff */
[----:B------:R-:W-:-:S03]  /*26a50*/  LOP3.LUT R2, R2, 0xffffffe0, RZ, 0xc0, !PT ;  /* 0xffffffe002027812 */ /* 0x000fc600078ec0ff */
[----:B---3--:R1:W5:Y:S01]  /*26a60*/  LD.E R4, desc[UR4][R6.64+0xd8] ;  /* 0x0000d80406047980 */ /* 0x008362000c101900 */
[----:B------:R-:W-:Y:S01]  /*26a70*/  UMOV UR4, 0xffffffff ;  /* 0xffffffff00047882 */ /* 0x000fe20000000000 */
[----:B------:R-:W-:Y:S01]  /*26a80*/  LEA.HI R5, R5, R10, RZ, 0x4 ;  /* 0x0000000a05057211 */ /* 0x000fe200078f20ff */
[----:B------:R-:W-:-:S05]  /*26a90*/  IMAD.IADD R2, R10, 0x1, -R2 ;  /* 0x000000010a027824 */ /* 0x000fca00078e0a02 */
[----:B------:R-:W-:-:S04]  /*26aa0*/  SHF.R.S32.HI R0, RZ, 0x1f, R2 ;  /* 0x0000001fff007819 */ /* 0x000fc80000011402 */
[----:B------:R-:W-:Y:S02]  /*26ab0*/  LEA.HI R0, R0, R2, RZ, 0x2 ;  /* 0x0000000200007211 */ /* 0x000fe400078f10ff */
[----:B------:R-:W-:Y:S02]  /*26ac0*/  SHF.R.S32.HI R2, RZ, 0x4, R5 ;  /* 0x00000004ff027819 */ /* 0x000fe40000011405 */
[----:B------:R-:W-:Y:S01]  /*26ad0*/  SHF.R.S32.HI R0, RZ, 0x2, R0 ;  /* 0x00000002ff007819 */ /* 0x000fe20000011400 */
[----:B------:R-:W-:Y:S06]  /*26ae0*/  BRA.DIV UR4, `(.L_x_2004) ;  /* 0x0000002204747947 */ /* 0x000fec000b800000 */
[----:B------:R-:W2:Y:S04]  /*26af0*/  SHFL.BFLY PT, R10, R249, 0x2, 0x1f ;  /* 0x0c401f00f90a7f89 */ /* 0x000ea800000e0000 */
[----:B------:R-:W3:Y:S01]  /*26b00*/  SHFL.BFLY PT, R5, R248, 0x2, 0x1f ;  /* 0x0c401f00f8057f89 */ /* 0x000ee200000e0000 */
[----:B--2---:R-:W-:Y:S01]  /*26b10*/  FADD.FTZ R249, R10, R249 ;  /* 0x000000f90af97221 */ /* 0x004fe20000010000 */
[----:B---3--:R-:W-:-:S04]  /*26b20*/  FADD.FTZ R248, R5, R248 ;  /* 0x000000f805f87221 */ /* 0x008fc80000010000 */
[----:B------:R-:W2:Y:S04]  /*26b30*/  SHFL.BFLY PT, R13, R249, 0x1, 0x1f ;  /* 0x0c201f00f90d7f89 */ /* 0x000ea800000e0000 */
[----:B------:R3:W4:Y:S01]  /*26b40*/  SHFL.BFLY PT, R5, R248, 0x1, 0x1f ;  /* 0x0c201f00f8057f89 */ /* 0x00072200000e0000 */
[----:B--2---:R-:W-:-:S07]  /*26b50*/  FADD.FTZ R10, R249, R13 ;  /* 0x0000000df90a7221 */ /* 0x004fce0000010000 */
.L_x_2025:
[----:B------:R-:W2:Y:S01]  /*26b60*/  S2R R13, SR_TID.X ;  /* 0x00000000000d7919 */ /* 0x000ea20000002100 */
[----:B----4-:R-:W-:Y:S01]  /*26b70*/  FADD.FTZ R5, R248, R5 ;  /* 0x00000005f8057221 */ /* 0x010fe20000010000 */
[----:B------:R-:W-:Y:S01]  /*26b80*/  FSETP.NE.FTZ.AND P4, PT, R10, RZ, PT ;  /* 0x000000ff0a00720b */ /* 0x000fe20003f95000 */
[----:B------:R-:W4:Y:S01]  /*26b90*/  S2UR UR4, SR_CgaCtaId ;  /* 0x00000000000479c3 */ /* 0x000f220000008800 */
[----:B------:R-:W-:-:S07]  /*26ba0*/  MOV R12, 0x3f800000 ;  /* 0x3f800000000c7802 */ /* 0x000fce0000000f00 */
[----:B------:R-:W-:Y:S01]  /*26bb0*/  BAR.SYNC.DEFER_BLOCKING 0x0 ;  /* 0x0000000000007b1d */ /* 0x000fe20000010000 */
[----:B------:R-:W-:Y:S02]  /*26bc0*/  FSETP.NE.FTZ.AND P3, PT, R5, RZ, PT ;  /* 0x000000ff0500720b */ /* 0x000fe40003f75000 */
[----:B------:R-:W-:Y:S02]  /*26bd0*/  MOV R11, 0x3f800000 ;  /* 0x3f800000000b7802 */ /* 0x000fe40000000f00 */
[C---:B------:R-:W-:Y:S01]  /*26be0*/  R2UR UR12, R8.reuse ;  /* 0x00000000080c72ca */ /* 0x040fe200000e0000 */
[----:B------:R-:W-:Y:S01]  /*26bf0*/  UMOV UR5, 0x400 ;  /* 0x0000040000057882 */ /* 0x000fe20000000000 */
[C---:B------:R-:W-:Y:S02]  /*26c00*/  R2UR UR13, R9.reuse ;  /* 0x00000000090d72ca */ /* 0x040fe400000e0000 */
[----:B------:R-:W-:Y:S01]  /*26c10*/  R2UR UR10, R8 ;  /* 0x00000000080a72ca */ /* 0x000fe200000e0000 */
[----:B------:R-:W1:Y:S01]  /*26c20*/  @P4 MUFU.RCP R12, R10 ;  /* 0x0000000a000c4308 */ /* 0x000e620000001000 */
[----:B------:R-:W-:-:S07]  /*26c30*/  R2UR UR11, R9 ;  /* 0x00000000090b72ca */ /* 0x000fce00000e0000 */
[----:B------:R-:W3:Y:S01]  /*26c40*/  @P3 MUFU.RCP R11, R5 ;  /* 0x00000005000b3308 */ /* 0x000ee20000001000 */
[----:B----4-:R-:W-:Y:S01]  /*26c50*/  ULEA UR4, UR4, UR5, 0x18 ;  /* 0x0000000504047291 */ /* 0x010fe2000f8ec03f */
[----:B--2---:R-:W-:Y:S01]  /*26c60*/  SHF.R.S32.HI R14, RZ, 0x1f, R13 ;  /* 0x0000001fff0e7819 */ /* 0x004fe2000001140d */
[C---:B-1----:R-:W-:Y:S01]  /*26c70*/  FMUL.FTZ R160, R12.reuse, R160 ;  /* 0x000000a00ca07220 */ /* 0x042fe20000410000 */
        /* <DEDUP_REMOVED lines=10> */
[----:B------:R-:W-:Y:S01]  /*26d20*/  LOP3.LUT R18, R15, 0x1ffffffc, RZ, 0xc0, !PT ;  /* 0x1ffffffc0f127812 */ /* 0x000fe200078ec0ff */
[----:B------:R-:W-:Y:S01]  /*26d30*/  FMUL.FTZ R44, R12, R44 ;  /* 0x0000002c0c2c7220 */ /* 0x000fe20000410000 */
[----:B------:R-:W-:Y:S01]  /*26d40*/  LEA.HI R16, R16, R17, RZ, 0x3 ;  /* 0x0000001110107211 */ /* 0x000fe200078f18ff */
[----:B------:R-:W-:Y:S01]  /*26d50*/  FMUL.FTZ R45, R12, R45 ;  /* 0x0000002d0c2d7220 */ /* 0x000fe20000410000 */
[----:B------:R-:W-:Y:S01]  /*26d60*/  IADD3 R18, -R18, R13, RZ ;  /* 0x0000000d12127210 */ /* 0x000fe20007ffe1ff */
[----:B------:R-:W-:Y:S01]  /*26d70*/  FMUL.FTZ R48, R12, R48 ;  /* 0x000000300c307220 */ /* 0x000fe20000410000 */
[----:B------:R-:W-:Y:S01]  /*26d80*/  LOP3.LUT R16, R16, 0xfffffff8, RZ, 0xc0, !PT ;  /* 0xfffffff810107812 */ /* 0x000fe200078ec0ff */
[C---:B------:R-:W-:Y:S01]  /*26d90*/  FMUL.FTZ R49, R12.reuse, R49 ;  /* 0x000000310c317220 */ /* 0x040fe20000410000 */
[C---:B------:R-:W-:Y:S01]  /*26da0*/  FMUL.FTZ R52, R12.reuse, R52 ;  /* 0x000000340c347220 */ /* 0x040fe20000410000 */
[C---:B------:R-:W-:Y:S01]  /*26db0*/  FMUL.FTZ R53, R12.reuse, R53 ;  /* 0x000000350c357220 */ /* 0x040fe20000410000 */
[----:B------:R-:W-:Y:S01]  /*26dc0*/  IADD3 R17, R17, -R16, RZ ;  /* 0x8000001011117210 */ /* 0x000fe20007ffe0ff */
[----:B------:R-:W-:Y:S01]  /*26dd0*/  FMUL.FTZ R56, R12, R56 ;  /* 0x000000380c387220 */ /* 0x000fe20000410000 */
[----:B------:R-:W-:Y:S01]  /*26de0*/  LEA.HI R16, R14, R13, RZ, 0x5 ;  /* 0x0000000d0e107211 */ /* 0x000fe200078f28ff */
[C---:B------:R-:W-:Y:S01]  /*26df0*/  FMUL.FTZ R57, R12.reuse, R57 ;  /* 0x000000390c397220 */ /* 0x040fe20000410000 */
[----:B------:R-:W-:Y:S01]  /*26e00*/  SHF.L.U32 R19, R17, 0x6, RZ ;  /* 0x0000000611137819 */ /* 0x000fe200000006ff */
[C---:B------:R-:W-:Y:S01]  /*26e10*/  FMUL.FTZ R60, R12.reuse, R60 ;  /* 0x0000003c0c3c7220 */ /* 0x040fe20000410000 */
[----:B------:R-:W-:Y:S01]  /*26e20*/  SHF.R.S32.HI R15, RZ, 0x5, R16 ;  /* 0x00000005ff0f7819 */ /* 0x000fe20000011410 */
[C---:B------:R-:W-:Y:S01]  /*26e30*/  FMUL.FTZ R61, R12.reuse, R61 ;  /* 0x0000003d0c3d7220 */ /* 0x040fe20000410000 */
[----:B------:R-:W-:Y:S01]  /*26e40*/  LOP3.LUT R19, R19, 0x1c0, RZ, 0xc0, !PT ;  /* 0x000001c013137812 */ /* 0x000fe200078ec0ff */
[C---:B------:R-:W-:Y:S01]  /*26e50*/  FMUL.FTZ R64, R12.reuse, R64 ;  /* 0x000000400c407220 */ /* 0x040fe20000410000 */
[----:B------:R-:W-:Y:S01]  /*26e60*/  LOP3.LUT R20, R17, 0x1, RZ, 0xc0, !PT ;  /* 0x0000000111147812 */ /* 0x000fe200078ec0ff */
[C---:B------:R-:W-:Y:S01]  /*26e70*/  FMUL.FTZ R65, R12.reuse, R65 ;  /* 0x000000410c417220 */ /* 0x040fe20000410000 */
[----:B------:R-:W-:Y:S01]  /*26e80*/  LEA R18, R15, R18, 0x9 ;  /* 0x000000120f127211 */ /* 0x000fe200078e48ff */
[C---:B------:R-:W-:Y:S01]  /*26e90*/  FMUL.FTZ R68, R12.reuse, R68 ;  /* 0x000000440c447220 */ /* 0x040fe20000410000 */
[----:B------:R-:W-:Y:S01]  /*26ea0*/  LEA.HI R19, R19, R19, RZ, 0x1d ;  /* 0x0000001313137211 */ /* 0x000fe200078fe8ff */
[----:B------:R-:W-:Y:S01]  /*26eb0*/  FMUL.FTZ R69, R12, R69 ;  /* 0x000000450c457220 */ /* 0x000fe20000410000 */
[----:B------:R-:W-:Y:S01]  /*26ec0*/  ISETP.NE.U32.AND P0, PT, R20, 0x1, PT ;  /* 0x000000011400780c */ /* 0x000fe20003f05070 */
[----:B------:R-:W-:Y:S01]  /*26ed0*/  FMUL.FTZ R72, R12, R72 ;  /* 0x000000480c487220 */ /* 0x000fe20000410000 */
[----:B------:R-:W-:Y:S01]  /*26ee0*/  LEA R18, R18, R19, 0x1 ;  /* 0x0000001312127211 */ /* 0x000fe200078e08ff */
        /* <DEDUP_REMOVED lines=39> */
[----:B------:R-:W-:Y:S01]  /*27160*/  R2P PR, R17, 0x6 ;  /* 0x0000000611007804 */ /* 0x000fe20000000000 */
[C---:B------:R-:W-:Y:S01]  /*27170*/  FMUL.FTZ R144, R12.reuse, R144 ;  /* 0x000000900c907220 */ /* 0x040fe20000410000 */
[----:B------:R-:W-:Y:S01]  /*27180*/  FMUL.FTZ R145, R12, R145 ;  /* 0x000000910c917220 */ /* 0x000fe20000410000 */
[----:B------:R-:W-:Y:S01]  /*27190*/  LEA R18, R18, UR4, 0x2 ;  /* 0x0000000412127c11 */ /* 0x000fe2000f8e10ff */
[C---:B---3--:R-:W-:Y:S01]  /*271a0*/  FMUL.FTZ R163, R11.reuse, R163 ;  /* 0x000000a30ba37220 */ /* 0x048fe20000410000 */
        /* <DEDUP_REMOVED lines=65> */
[----:B------:R-:W-:Y:S01]  /*275c0*/  STS.64 [R18], R160 ;  /* 0x000000a012007388 */ /* 0x000fe20000000a00 */
[----:B------:R-:W-:-:S02]  /*275d0*/  IADD3 R17, R18, -0x20, RZ ;  /* 0xffffffe012117810 */ /* 0x000fc40007ffe0ff */
[----:B------:R-:W-:Y:S01]  /*275e0*/  SEL R12, R12, 0xffffffc0, !P1 ;  /* 0xffffffc00c0c7807 */ /* 0x000fe20004800000 */
[----:B------:R-:W-:Y:S01]  /*275f0*/  STS.64 [R18+0x800], R162 ;  /* 0x000800a212007388 */ /* 0x000fe20000000a00 */
[C---:B------:R-:W-:Y:S02]  /*27600*/  @P0 IADD3 R17, R18.reuse, 0x20, RZ ;  /* 0x0000002012110810 */ /* 0x040fe40007ffe0ff */
[----:B------:R-:W-:Y:S02]  /*27610*/  SEL R11, R11, 0xffffff80, !P2 ;  /* 0xffffff800b0b7807 */ /* 0x000fe40005000000 */
[----:B------:R-:W-:Y:S01]  /*27620*/  IADD3 R19, R18, R12, RZ ;  /* 0x0000000c12137210 */ /* 0x000fe20007ffe0ff */
[----:B------:R-:W-:Y:S01]  /*27630*/  STS.64 [R17], R156 ;  /* 0x0000009c11007388 */ /* 0x000fe20000000a00 */
[----:B------:R-:W-:Y:S02]  /*27640*/  IADD3 R12, R12, R17, RZ ;  /* 0x000000110c0c7210 */ /* 0x000fe40007ffe0ff */
[----:B------:R-:W-:Y:S01]  /*27650*/  IADD3 R20, R18, R11, RZ ;  /* 0x0000000b12147210 */ /* 0x000fe20007ffe0ff */
[----:B------:R-:W-:Y:S01]  /*27660*/  STS.64 [R17+0x800], R158 ;  /* 0x0008009e11007388 */ /* 0x000fe20000000a00 */
[----:B------:R-:W-:-:S02]  /*27670*/  IADD3 R21, R11, R17, RZ ;  /* 0x000000110b157210 */ /* 0x000fc40007ffe0ff */
[-C--:B------:R-:W-:Y:S01]  /*27680*/  IADD3 R22, R19, R11.reuse, RZ ;  /* 0x0000000b13167210 */ /* 0x080fe20007ffe0ff */
[----:B------:R-:W-:Y:S01]  /*27690*/  STS.64 [R19], R36 ;  /* 0x0000002413007388 */ /* 0x000fe20000000a00 */
[----:B------:R-:W-:-:S03]  /*276a0*/  IADD3 R11, R12, R11, RZ ;  /* 0x0000000b0c0b7210 */ /* 0x000fc60007ffe0ff */
[----:B------:R-:W-:Y:S04]  /*276b0*/  STS.64 [R19+0x800], R38 ;  /* 0x0008002613007388 */ /* 0x000fe80000000a00 */
[----:B------:R-:W-:Y:S04]  /*276c0*/  STS.64 [R12], R40 ;  /* 0x000000280c007388 */ /* 0x000fe80000000a00 */
        /* <DEDUP_REMOVED lines=48> */
[----:B------:R2:W-:Y:S04]  /*279d0*/  STS.64 [R12+0xc800], R154 ;  /* 0x00c8009a0c007388 */ /* 0x0005e80000000a00 */
[----:B------:R-:W-:Y:S04]  /*279e0*/  STS.64 [R20+0xc000], R136 ;  /* 0x00c0008814007388 */ /* 0x000fe80000000a00 */
[----:B------:R3:W-:Y:S04]  /*279f0*/  STS.64 [R20+0xc800], R138 ;  /* 0x00c8008a14007388 */ /* 0x0007e80000000a00 */
[----:B------:R-:W-:Y:S04]  /*27a00*/  STS.64 [R21+0xc000], R148 ;  /* 0x00c0009415007388 */ /* 0x000fe80000000a00 */
[----:B------:R-:W-:Y:S04]  /*27a10*/  STS.64 [R21+0xc800], R150 ;  /* 0x00c8009615007388 */ /* 0x000fe80000000a00 */
[----:B------:R-:W-:Y:S04]  /*27a20*/  STS.64 [R22+0xc000], R140 ;  /* 0x00c0008c16007388 */ /* 0x000fe80000000a00 */
[----:B------:R-:W-:Y:S04]  /*27a30*/  STS.64 [R22+0xc800], R142 ;  /* 0x00c8008e16007388 */ /* 0x000fe80000000a00 */
[----:B------:R4:W-:Y:S04]  /*27a40*/  STS.64 [R11+0xc000], R144 ;  /* 0x00c000900b007388 */ /* 0x0009e80000000a00 */
[----:B------:R4:W-:Y:S04]  /*27a50*/  STS.64 [R11+0xc800], R146 ;  /* 0x00c800920b007388 */ /* 0x0009e80000000a00 */
[----:B-1----:R-:W4:Y:S04]  /*27a60*/  LD.E.64 R18, desc[UR12][R6.64+0xb0] ;  /* 0x0000b00c06127980 */ /* 0x002f28000c101b00 */
[----:B------:R-:W4:Y:S01]  /*27a70*/  LD.E R17, desc[UR10][R6.64+0x60] ;  /* 0x0000600a06117980 */ /* 0x000f22000c101900 */
[----:B------:R1:W1:Y:S08]  /*27a80*/  @P4 MUFU.LG2 R24, R10 ;  /* 0x0000000a00184308 */ /* 0x0002700000000c00 */
[----:B------:R-:W1:Y:S01]  /*27a90*/  @P3 MUFU.LG2 R23, R5 ;  /* 0x0000000500173308 */ /* 0x000e620000000c00 */
[----:B--2---:R-:W-:-:S02]  /*27aa0*/  MOV R12, 0xff800000 ;  /* 0xff800000000c7802 */ /* 0x004fc40000000f00 */
[----:B---3--:R-:W-:Y:S01]  /*27ab0*/  SHF.L.U32 R20, R2, 0x6, RZ ;  /* 0x0000000602147819 */ /* 0x008fe200000006ff */
[----:B----4-:R2:W5:Y:S01]  /*27ac0*/  LD.E.64 R144, desc[UR10][R6.64+0x78] ;  /* 0x0000780a06907980 */ /* 0x010562000c101b00 */
[----:B-1----:R-:W-:Y:S02]  /*27ad0*/  LEA.HI R10, R14, R13, RZ, 0x4 ;  /* 0x0000000d0e0a7211 */ /* 0x002fe400078f20ff */
[----:B------:R-:W-:Y:S02]  /*27ae0*/  SHF.R.S32.HI R14, RZ, 0x1f, R15 ;  /* 0x0000001fff0e7819 */ /* 0x000fe4000001140f */
[----:B------:R-:W-:Y:S02]  /*27af0*/  LOP3.LUT R10, R10, 0xfffffff0, RZ, 0xc0, !PT ;  /* 0xfffffff00a0a7812 */ /* 0x000fe400078ec0ff */
[----:B------:R-:W-:Y:S01]  /*27b00*/  LEA.HI R14, R14, R15, RZ, 0x2 ;  /* 0x0000000f0e0e7211 */ /* 0x000fe200078f10ff */
[----:B------:R-:W-:Y:S01]  /*27b10*/  @P4 FMUL.FTZ R24, R24, 0.69314718246459960938 ;  /* 0x3f31721818184820 */ /* 0x000fe20000410000 */
[----:B------:R-:W-:Y:S01]  /*27b20*/  @P3 FMUL.FTZ R23, R23, 0.69314718246459960938 ;  /* 0x3f31721817173820 */ /* 0x000fe20000410000 */
[----:B------:R-:W-:-:S02]  /*27b30*/  IADD3 R5, -R10, R13, RZ ;  /* 0x0000000d0a057210 */ /* 0x000fc40007ffe1ff */
[----:B------:R-:W-:Y:S01]  /*27b40*/  LOP3.LUT R14, R14, 0xffffffc, RZ, 0xc0, !PT ;  /* 0x0ffffffc0e0e7812 */ /* 0x000fe200078ec0ff */
[C---:B-----5:R-:W-:Y:S01]  /*27b50*/  @P3 FFMA.FTZ R12, R4.reuse, R3, R23 ;  /* 0x00000003040c3223 */ /* 0x060fe20000010017 */
[----:B------:R-:W-:Y:S01]  /*27b60*/  MOV R11, 0xff800000 ;  /* 0xff800000000b7802 */ /* 0x000fe20000000f00 */
[----:B------:R-:W-:Y:S01]  /*27b70*/  @P4 FFMA.FTZ R11, R4, R164, R24 ;  /* 0x000000a4040b4223 */ /* 0x000fe20000010018 */
[----:B------:R-:W-:Y:S01]  /*27b80*/  LEA.HI R22, R5, R5, RZ, 0x1 ;  /* 0x0000000505167211 */ /* 0x000fe200078f08ff */
[----:B------:R2:W5:Y:S01]  /*27b90*/  LD.E R10, desc[UR12][R6.64+0xcc] ;  /* 0x0000cc0c060a7980 */ /* 0x000562000c101900 */
[----:B------:R-:W-:Y:S02]  /*27ba0*/  IADD3 R4, R15, -R14, RZ ;  /* 0x8000000e0f047210 */ /* 0x000fe40007ffe0ff */
[----:B------:R-:W-:Y:S01]  /*27bb0*/  LOP3.LUT R20, R20, 0x1c0, RZ, 0xc0, !PT ;  /* 0x000001c014147812 */ /* 0x000fe200078ec0ff */
[----:B------:R2:W5:Y:S01]  /*27bc0*/  LD.E.64 R14, desc[UR10][R6.64+0xa8] ;  /* 0x0000a80a060e7980 */ /* 0x000562000c101b00 */
[----:B------:R-:W-:-:S02]  /*27bd0*/  SHF.L.U32 R21, R22, 0x2, RZ ;  /* 0x0000000216157819 */ /* 0x000fc400000006ff */
[----:B------:R-:W-:Y:S02]  /*27be0*/  LOP3.LUT R22, R22, 0xffffffe, RZ, 0xc0, !PT ;  /* 0x0ffffffe16167812 */ /* 0x000fe400078ec0ff */
[----:B------:R-:W-:Y:S02]  /*27bf0*/  LOP3.LUT R21, R20, 0x38, R21, 0xf8, !PT ;  /* 0x0000003814157812 */ /* 0x000fe400078ef815 */
[----:B------:R-:W-:Y:S02]  /*27c00*/  SHF.R.U32.HI R20, RZ, 0x3, R20 ;  /* 0x00000003ff147819 */ /* 0x000fe40000011614 */
[----:B------:R-:W-:Y:S02]  /*27c10*/  IADD3 R22, R5, -R22, RZ ;  /* 0x8000001605167210 */ /* 0x000fe40007ffe0ff */
[----:B------:R-:W-:Y:S02]  /*27c20*/  LOP3.LUT R20, R21, R20, RZ, 0x3c, !PT ;  /* 0x0000001415147212 */ /* 0x000fe400078e3cff */
[----:B------:R-:W-:-:S02]  /*27c30*/  LOP3.LUT R16, R16, 0xffffffe0, RZ, 0xc0, !PT ;  /* 0xffffffe010107812 */ /* 0x000fc400078ec0ff */
[----:B------:R-:W-:Y:S02]  /*27c40*/  LEA R3, R22, R20, 0x2 ;  /* 0x0000001416037211 */ /* 0x000fe400078e10ff */
[----:B------:R-:W-:Y:S02]  /*27c50*/  IADD3 R16, -R16, R13, RZ ;  /* 0x0000000d10107210 */ /* 0x000fe40007ffe1ff */
[----:B------:R-:W-:Y:S02]  /*27c60*/  SHF.L.U32 R13, R239, 0x6, RZ ;  /* 0x00000006ef0d7819 */ /* 0x000fe400000006ff */
[----:B------:R-:W-:Y:S01]  /*27c70*/  LEA R3, R3, UR4, 0x2 ;  /* 0x0000000403037c11 */ /* 0x000fe2000f8e10ff */
[----:B------:R-:W-:Y:S01]  /*27c80*/  BAR.SYNC.DEFER_BLOCKING 0x0 ;  /* 0x0000000000007b1d */ /* 0x000fe20000010000 */
[----:B------:R-:W-:-:S05]  /*27c90*/  LOP3.LUT P0, RZ, R16, 0x3, RZ, 0xc0, !PT ;  /* 0x0000000310ff7812 */ /* 0x000fca000780c0ff */
[----:B------:R2:W1:Y:S04]  /*27ca0*/  LDS.128 R140, [R3] ;  /* 0x00000000038c7984 */ /* 0x0004680000000c00 */
[----:B------:R2:W3:Y:S04]  /*27cb0*/  LDS.128 R136, [R3+0x800] ;  /* 0x0008000003887984 */ /* 0x0004e80000000c00 */
[----:B------:R2:W4:Y:S04]  /*27cc0*/  LDS.128 R132, [R3+0x1000] ;  /* 0x0010000003847984 */ /* 0x0005280000000c00 */
        /* <DEDUP_REMOVED lines=28> */
[----:B------:R-:W-:Y:S01]  /*27e90*/  BSSY B0, `(.L_x_2005) ;  /* 0x0000016000007945 */ /* 0x000fe20003800000 */
[----:B------:R-:W-:Y:S01]  /*27ea0*/  LEA R4, R4, R0, 0x4 ;  /* 0x0000000004047211 */ /* 0x000fe200078e20ff */
[----:B------:R-:W-:-:S04]  /*27eb0*/  IMAD R18, R18, UR8, R242 ;  /* 0x0000000812127c24 */ /* 0x000fc8000f8e02f2 */
[----:B------:R-:W-:-:S04]  /*27ec0*/  IMAD R17, R18, R17, R241 ;  /* 0x0000001112117224 */ /* 0x000fc800078e02f1 */
[----:B------:R-:W-:Y:S02]  /*27ed0*/  IMAD R13, R19, R17, R13 ;  /* 0x00000011130d7224 */ /* 0x000fe400078e020d */
[----:B------:R2:W1:Y:S01]  /*27ee0*/  LDS.128 R16, [R3+0xf800] ;  /* 0x00f8000003107984 */ /* 0x0004620000000c00 */
[----:B---34-:R-:W-:Y:S05]  /*27ef0*/  @P0 BRA `(.L_x_2006) ;  /* 0x00000000003c0947 */ /* 0x018fea0003800000 */
[----:B------:R-:W-:Y:S02]  /*27f00*/  IMAD R0, R239, -0x40, R240 ;  /* 0xffffffc0ef007824 */ /* 0x000fe400078e02f0 */
[----:B--2---:R-:W-:-:S03]  /*27f10*/  VIADD R3, R4, 0x8 ;  /* 0x0000000804037836 */ /* 0x004fc60000000000 */
        /* <DEDUP_REMOVED lines=13> */
.L_x_2006:
[----:B------:R-:W-:Y:S05]  /*27ff0*/  BSYNC B0 ;  /* 0x0000000000007941 */ /* 0x000fea0003800000 */
.L_x_2005:
[----:B---3-5:R-:W-:Y:S01]  /*28000*/  IMAD.SHL.U32 R14, R5, 0x4, RZ ;  /* 0x00000004050e7824 */ /* 0x028fe200078e00ff */
[----:B------:R-:W-:Y:S02]  /*28010*/  R2UR UR4, R8 ;  /* 0x00000000080472ca */ /* 0x000fe400000e0000 */
[----:B------:R-:W-:Y:S02]  /*28020*/  R2UR UR5, R9 ;  /* 0x00000000090572ca */ /* 0x000fe400000e0000 */
[--C-:B------:R-:W-:Y:S01]  /*28030*/  SHF.R.S32.HI R15, RZ, 0x1f, R14.reuse ;  /* 0x0000001fff0f7819 */ /* 0x100fe2000001140e */
[----:B------:R-:W-:Y:S02]  /*28040*/  IMAD R10, R13, R10, RZ ;  /* 0x0000000a0d0a7224 */ /* 0x000fe400078e02ff */
[----:B------:R-:W-:-:S04]  /*28050*/  IMAD.WIDE R12, R2, 0x100, R14 ;  /* 0x00000100020c7825 */ /* 0x000fc800078e020e */
[----:B------:R-:W-:Y:S02]  /*28060*/  IMAD R239, R239, -0x40, R240 ;  /* 0xffffffc0efef7824 */ /* 0x000fe400078e02f0 */
[----:B------:R-:W-:Y:S01]  /*28070*/  VIADD R4, R2, 0x8 ;  /* 0x0000000802047836 */ /* 0x000fe20000000000 */
[----:B------:R-:W-:Y:S01]  /*28080*/  IADD3 R5, P3, R12, R10, RZ ;  /* 0x0000000a0c057210 */ /* 0x000fe20007f7e0ff */
[C---:B------:R-:W-:Y:S01]  /*28090*/  VIADD R0, R2.reuse, 0x18 ;  /* 0x0000001802007836 */ /* 0x040fe20000000000 */
[----:B--2---:R2:W5:Y:S01]  /*280a0*/  LD.E R6, desc[UR4][R6.64+0xc0] ;  /* 0x0000c00406067980 */ /* 0x004562000c101900 */
[----:B------:R-:W-:Y:S01]  /*280b0*/  VIADD R3, R2, 0x10 ;  /* 0x0000001002037836 */ /* 0x000fe20000000000 */
[----:B------:R-:W-:Y:S01]  /*280c0*/  ISETP.GE.AND P0, PT, R4, R239, PT ;  /* 0x000000ef0400720c */ /* 0x000fe20003f06270 */
[----:B------:R-:W-:Y:S01]  /*280d0*/  BSSY B0, `(.L_x_2007) ;  /* 0x0000025000007945 */ /* 0x000fe20003800000 */
[----:B------:R-:W-:Y:S02]  /*280e0*/  LEA.HI.X.SX32 R4, R10, R13, 0x1, P3 ;  /* 0x0000000d0a047211 */ /* 0x000fe400018f0eff */
[----:B------:R-:W-:-:S02]  /*280f0*/  LEA R10, P4, R5, R144, 0x2 ;  /* 0x00000090050a7211 */ /* 0x000fc400078810ff */
[----:B------:R-:W-:Y:S01]  /*28100*/  ISETP.GE.AND P2, PT, R0, R239, PT ;  /* 0x000000ef0000720c */ /* 0x000fe20003f46270 */
[C---:B------:R-:W-:Y:S01]  /*28110*/  VIADD R0, R2.reuse, 0x20 ;  /* 0x0000002002007836 */ /* 0x040fe20000000000 */
[----:B------:R-:W-:Y:S02]  /*28120*/  LEA.HI.X R11, R5, R145, R4, 0x2, P4 ;  /* 0x00000091050b7211 */ /* 0x000fe400020f1404 */
[-C--:B------:R-:W-:Y:S02]  /*28130*/  ISETP.GE.AND P4, PT, R2, R239.reuse, PT ;  /* 0x000000ef0200720c */ /* 0x080fe40003f86270 */
[-C--:B------:R-:W-:Y:S01]  /*28140*/  ISETP.GE.AND P3, PT, R0, R239.reuse, PT ;  /* 0x000000ef0000720c */ /* 0x080fe20003f66270 */
[C---:B------:R-:W-:Y:S01]  /*28150*/  VIADD R0, R2.reuse, 0x30 ;  /* 0x0000003002007836 */ /* 0x040fe20000000000 */
[-C--:B------:R-:W-:Y:S01]  /*28160*/  ISETP.GE.AND P1, PT, R3, R239.reuse, PT ;  /* 0x000000ef0300720c */ /* 0x080fe20003f26270 */
[C---:B------:R-:W-:Y:S02]  /*28170*/  VIADD R3, R2.reuse, 0x28 ;  /* 0x0000002802037836 */ /* 0x040fe40000000000 */
[----:B------:R-:W-:Y:S01]  /*28180*/  VIADD R2, R2, 0x38 ;  /* 0x0000003802027836 */ /* 0x000fe20000000000 */
[-C--:B------:R-:W-:Y:S01]  /*28190*/  ISETP.GE.AND P5, PT, R0, R239.reuse, PT ;  /* 0x000000ef0000720c */ /* 0x080fe20003fa6270 */
[----:B------:R-:W-:Y:S01]  /*281a0*/  VIADD R0, R14, 0x40 ;  /* 0x000000400e007836 */ /* 0x000fe20000000000 */
[----:B------:R-:W-:-:S03]  /*281b0*/  ISETP.GE.AND P6, PT, R3, R239, PT ;  /* 0x000000ef0300720c */ /* 0x000fc60003fc6270 */
[----:B--2---:R-:W-:Y:S10]  /*281c0*/  @P4 BRA `(.L_x_2008) ;  /* 0x0000000000544947 */ /* 0x004ff40003800000 */
[----:B-----5:R-:W-:Y:S01]  /*281d0*/  ISETP.GE.AND P4, PT, R14, R6, PT ;  /* 0x000000060e00720c */ /* 0x020fe20003f86270 */
[----:B------:R-:W-:-:S12]  /*281e0*/  VIADD R3, R0, 0x40 ;  /* 0x0000004000037836 */ /* 0x000fd80000000000 */
[C---:B------:R-:W-:Y:S02]  /*281f0*/  @!P4 R2UR UR10, R8.reuse ;  /* 0x00000000080ac2ca */ /* 0x040fe400000e0000 */
[C---:B------:R-:W-:Y:S02]  /*28200*/  @!P4 R2UR UR11, R9.reuse ;  /* 0x00000000090bc2ca */ /* 0x040fe400000e0000 */
[----:B------:R-:W-:Y:S02]  /*28210*/  @!P4 R2UR UR4, R8 ;  /* 0x000000000804c2ca */ /* 0x000fe400000e0000 */
[----:B------:R-:W-:-:S09]  /*28220*/  @!P4 R2UR UR5, R9 ;  /* 0x000000000905c2ca */ /* 0x000fd200000e0000 */
[----:B-1----:R2:W-:Y:S04]  /*28230*/  @!P4 ST.E.64 desc[UR10][R10.64], R140 ;  /* 0x0000008c0a00c985 */ /* 0x0025e8000c101b0a */
[----:B------:R2:W-:Y:S01]  /*28240*/  @!P4 ST.E.64 desc[UR4][R10.64+0x8], R142 ;  /* 0x0000088e0a00c985 */ /* 0x0005e2000c101b04 */
[----:B------:R-:W-:-:S13]  /*28250*/  ISETP.GE.AND P4, PT, R0, R6, PT ;  /* 0x000000060000720c */ /* 0x000fda0003f86270 */
[----:B------:R-:W-:Y:S02]  /*28260*/  @!P4 R2UR UR4, R8 ;  /* 0x000000000804c2ca */ /* 0x000fe400000e0000 */
[----:B------:R-:W-:-:S13]  /*28270*/  @!P4 R2UR UR5, R9 ;  /* 0x000000000905c2ca */ /* 0x000fda00000e0000 */
[----:B------:R2:W-:Y:S01]  /*28280*/  @!P4 ST.E.128 desc[UR4][R10.64+0x100], R108 ;  /* 0x0001006c0a00c985 */ /* 0x0005e2000c101d04 */
[----:B------:R-:W-:Y:S01]  /*28290*/  ISETP.GE.AND P4, PT, R3, R6, PT ;  /* 0x000000060300720c */ /* 0x000fe20003f86270 */
[----:B------:R-:W-:-:S12]  /*282a0*/  VIADD R3, R0, 0x80 ;  /* 0x0000008000037836 */ /* 0x000fd80000000000 */
[----:B------:R-:W-:Y:S02]  /*282b0*/  @!P4 R2UR UR4, R8 ;  /* 0x000000000804c2ca */ /* 0x000fe400000e0000 */
[----:B------:R-:W-:-:S13]  /*282c0*/  @!P4 R2UR UR5, R9 ;  /* 0x000000000905c2ca */ /* 0x000fda00000e0000 */
[----:B------:R2:W-:Y:S01]  /*282d0*/  @!P4 ST.E.128 desc[UR4][R10.64+0x200], R76 ;  /* 0x0002004c0a00c985 */ /* 0x0005e2000c101d04 */
[----:B------:R-:W-:-:S13]  /*282e0*/  ISETP.GE.AND P4, PT, R3, R6, PT ;  /* 0x000000060300720c */ /* 0x000fda0003f86270 */
[----:B------:R-:W-:Y:S02]  /*282f0*/  @!P4 R2UR UR4, R8 ;  /* 0x000000000804c2ca */ /* 0x000fe400000e0000 */
[----:B------:R-:W-:-:S13]  /*28300*/  @!P4 R2UR UR5, R9 ;  /* 0x000000000905c2ca */ /* 0x000fda00000e0000 */
[----:B------:R2:W-:Y:S02]  /*28310*/  @!P4 ST.E.128 desc[UR4][R10.64+0x300], R44 ;  /* 0x0003002c0a00c985 */ /* 0x0005e4000c101d04 */
.L_x_2008:
[----:B------:R-:W-:Y:S05]  /*28320*/  BSYNC B0 ;  /* 0x0000000000007941 */ /* 0x000fea0003800000 */
.L_x_2007:
[----:B------:R-:W-:Y:S01]  /*28330*/  BSSY B0, `(.L_x_2009) ;  /* 0x0000015000007945 */ /* 0x000fe20003800000 */
[----:B------:R-:W-:-:S03]  /*28340*/  ISETP.GE.AND P4, PT, R2, R239, PT ;  /* 0x000000ef0200720c */ /* 0x000fc60003f86270 */
[----:B------:R-:W-:Y:S10]  /*28350*/  @P0 BRA `(.L_x_2010) ;  /* 0x0000000000480947 */ /* 0x000ff40003800000 */
[----:B-----5:R-:W-:Y:S01]  /*28360*/  ISETP.GE.AND P0, PT, R14, R6, PT ;  /* 0x000000060e00720c */ /* 0x020fe20003f06270 */
[----:B------:R-:W-:-:S12]  /*28370*/  VIADD R2, R0, 0x40 ;  /* 0x0000004000027836 */ /* 0x000fd80000000000 */
[----:B------:R-:W-:Y:S02]  /*28380*/  @!P0 R2UR UR4, R8 ;  /* 0x00000000080482ca */ /* 0x000fe400000e0000 */
[----:B------:R-:W-:-:S13]  /*28390*/  @!P0 R2UR UR5, R9 ;  /* 0x00000000090582ca */ /* 0x000fda00000e0000 */
[----:B------:R3:W-:Y:S01]  /*283a0*/  @!P0 ST.E.128 desc[UR4][R10.64+0x2000], R136 ;  /* 0x002000880a008985 */ /* 0x0007e2000c101d04 */
[----:B------:R-:W-:-:S13]  /*283b0*/  ISETP.GE.AND P0, PT, R0, R6, PT ;  /* 0x000000060000720c */ /* 0x000fda0003f06270 */
[----:B------:R-:W-:Y:S02]  /*283c0*/  @!P0 R2UR UR4, R8 ;  /* 0x00000000080482ca */ /* 0x000fe400000e0000 */
[----:B------:R-:W-:-:S13]  /*283d0*/  @!P0 R2UR UR5, R9 ;  /* 0x00000000090582ca */ /* 0x000fda00000e0000 */
[----:B-1----:R3:W-:Y:S01]  /*283e0*/  @!P0 ST.E.128 desc[UR4][R10.64+0x2100], R104 ;  /* 0x002100680a008985 */ /* 0x0027e2000c101d04 */
        /* <DEDUP_REMOVED lines=9> */
.L_x_2010:
[----:B------:R-:W-:Y:S05]  /*28480*/  BSYNC B0 ;  /* 0x0000000000007941 */ /* 0x000fea0003800000 */
.L_x_2009:
[----:B------:R-:W-:Y:S04]  /*28490*/  BSSY B0, `(.L_x_2011) ;  /* 0x0000014000007945 */ /* 0x000fe80003800000 */
[----:B------:R-:W-:Y:S05]  /*284a0*/  @P1 BRA `(.L_x_2012) ;  /* 0x0000000000481947 */ /* 0x000fea0003800000 */
[-C--:B-----5:R-:W-:Y:S01]  /*284b0*/  ISETP.GE.AND P1, PT, R14, R6.reuse, PT ;  /* 0x000000060e00720c */ /* 0x0a0fe20003f26270 */
[C---:B------:R-:W-:Y:S01]  /*284c0*/  VIADD R3, R0.reuse, 0x40 ;  /* 0x0000004000037836 */ /* 0x040fe20000000000 */
[C---:B------:R-:W-:Y:S01]  /*284d0*/  ISETP.GE.AND P0, PT, R0.reuse, R6, PT ;  /* 0x000000060000720c */ /* 0x040fe20003f06270 */
[----:B------:R-:W-:-:S10]  /*284e0*/  VIADD R2, R0, 0x80 ;  /* 0x0000008000027836 */ /* 0x000fd40000000000 */
[C---:B------:R-:W-:Y:S02]  /*284f0*/  @!P1 R2UR UR10, R8.reuse ;  /* 0x00000000080a92ca */ /* 0x040fe400000e0000 */
[C---:B------:R-:W-:Y:S02]  /*28500*/  @!P1 R2UR UR11, R9.reuse ;  /* 0x00000000090b92ca */ /* 0x040fe400000e0000 */
[----:B------:R-:W-:Y:S02]  /*28510*/  @!P0 R2UR UR4, R8 ;  /* 0x00000000080482ca */ /* 0x000fe400000e0000 */
[----:B------:R-:W-:-:S09]  /*28520*/  @!P0 R2UR UR5, R9 ;  /* 0x00000000090582ca */ /* 0x000fd200000e0000 */
[----:B------:R4:W-:Y:S01]  /*28530*/  @!P1 ST.E.128 desc[UR10][R10.64+0x4000], R132 ;  /* 0x004000840a009985 */ /* 0x0009e2000c101d0a */
[----:B------:R-:W-:-:S03]  /*28540*/  ISETP.GE.AND P1, PT, R3, R6, PT ;  /* 0x000000060300720c */ /* 0x000fc60003f26270 */
[----:B-1----:R4:W-:Y:S01]  /*28550*/  @!P0 ST.E.128 desc[UR4][R10.64+0x4100], R100 ;  /* 0x004100640a008985 */ /* 0x0029e2000c101d04 */
[----:B------:R-:W-:-:S09]  /*28560*/  ISETP.GE.AND P0, PT, R2, R6, PT ;  /* 0x000000060200720c */ /* 0x000fd20003f06270 */
[C---:B------:R-:W-:Y:S02]  /*28570*/  @!P1 R2UR UR10, R8.reuse ;  /* 0x00000000080a92ca */ /* 0x040fe400000e0000 */
[C---:B------:R-:W-:Y:S02]  /*28580*/  @!P1 R2UR UR11, R9.reuse ;  /* 0x00000000090b92ca */ /* 0x040fe400000e0000 */
[----:B------:R-:W-:Y:S02]  /*28590*/  @!P0 R2UR UR4, R8 ;  /* 0x00000000080482ca */ /* 0x000fe400000e0000 */
[----:B------:R-:W-:-:S09]  /*285a0*/  @!P0 R2UR UR5, R9 ;  /* 0x00000000090582ca */ /* 0x000fd200000e0000 */
[----:B------:R4:W-:Y:S04]  /*285b0*/  @!P1 ST.E.128 desc[UR10][R10.64+0x4200], R68 ;  /* 0x004200440a009985 */ /* 0x0009e8000c101d0a */
[----:B------:R4:W-:Y:S02]  /*285c0*/  @!P0 ST.E.128 desc[UR4][R10.64+0x4300], R36 ;  /* 0x004300240a008985 */ /* 0x0009e4000c101d04 */
.L_x_2012:
[----:B------:R-:W-:Y:S05]  /*285d0*/  BSYNC B0 ;  /* 0x0000000000007941 */ /* 0x000fea0003800000 */
.L_x_2011:
[----:B------:R-:W-:Y:S04]  /*285e0*/  BSSY B0, `(.L_x_2013) ;  /* 0x0000014000007945 */ /* 0x000fe80003800000 */
[----:B------:R-:W-:Y:S05]  /*285f0*/  @P2 BRA `(.L_x_2014) ;  /* 0x0000000000482947 */ /* 0x000fea0003800000 */
[-C--:B-----5:R-:W-:Y:S01]  /*28600*/  ISETP.GE.AND P0, PT, R14, R6.reuse, PT ;  /* 0x000000060e00720c */ /* 0x0a0fe20003f06270 */
[C---:B------:R-:W-:Y:S01]  /*28610*/  VIADD R3, R0.reuse, 0x40 ;  /* 0x0000004000037836 */ /* 0x040fe20000000000 */
[C---:B------:R-:W-:Y:S01]  /*28620*/  ISETP.GE.AND P2, PT, R0.reuse, R6, PT ;  /* 0x000000060000720c */ /* 0x040fe20003f46270 */
[----:B------:R-:W-:-:S03]  /*28630*/  VIADD R2, R0, 0x80 ;  /* 0x0000008000027836 */ /* 0x000fc60000000000 */
[----:B------:R-:W-:-:S07]  /*28640*/  ISETP.GE.AND P1, PT, R3, R6, PT ;  /* 0x000000060300720c */ /* 0x000fce0003f26270 */
[C---:B------:R-:W-:Y:S02]  /*28650*/  @!P0 R2UR UR4, R8.reuse ;  /* 0x00000000080482ca */ /* 0x040fe400000e0000 */
[C---:B------:R-:W-:Y:S02]  /*28660*/  @!P0 R2UR UR5, R9.reuse ;  /* 0x00000000090582ca */ /* 0x040fe400000e0000 */
[C---:B------:R-:W-:Y:S02]  /*28670*/  @!P2 R2UR UR12, R8.reuse ;  /* 0x00000000080ca2ca */ /* 0x040fe400000e0000 */
[C---:B------:R-:W-:Y:S02]  /*28680*/  @!P2 R2UR UR13, R9.reuse ;  /* 0x00000000090da2ca */ /* 0x040fe400000e0000 */
[----:B------:R-:W-:Y:S02]  /*28690*/  @!P1 R2UR UR10, R8 ;  /* 0x00000000080a92ca */ /* 0x000fe400000e0000 */
[----:B------:R-:W-:-:S05]  /*286a0*/  @!P1 R2UR UR11, R9 ;  /* 0x00000000090b92ca */ /* 0x000fca00000e0000 */
[----:B-1----:R1:W-:Y:S01]  /*286b0*/  @!P0 ST.E.128 desc[UR4][R10.64+0x6000], R128 ;  /* 0x006000800a008985 */ /* 0x0023e2000c101d04 */
[----:B------:R-:W-:-:S03]  /*286c0*/  ISETP.GE.AND P0, PT, R2, R6, PT ;  /* 0x000000060200720c */ /* 0x000fc60003f06270 */
[----:B------:R1:W-:Y:S04]  /*286d0*/  @!P2 ST.E.128 desc[UR12][R10.64+0x6100], R96 ;  /* 0x006100600a00a985 */ /* 0x0003e8000c101d0c */
[----:B------:R1:W-:Y:S06]  /*286e0*/  @!P1 ST.E.128 desc[UR10][R10.64+0x6200], R64 ;  /* 0x006200400a009985 */ /* 0x0003ec000c101d0a */
[----:B------:R-:W-:-:S02]  /*286f0*/  @!P0 R2UR UR4, R8 ;  /* 0x00000000080482ca */ /* 0x000fc400000e0000 */
[----:B------:R-:W-:-:S13]  /*28700*/  @!P0 R2UR UR5, R9 ;  /* 0x00000000090582ca */ /* 0x000fda00000e0000 */
[----:B------:R1:W-:Y:S02]  /*28710*/  @!P0 ST.E.128 desc[UR4][R10.64+0x6300], R32 ;  /* 0x006300200a008985 */ /* 0x0003e4000c101d04 */
.L_x_2014:
[----:B------:R-:W-:Y:S05]  /*28720*/  BSYNC B0 ;  /* 0x0000000000007941 */ /* 0x000fea0003800000 */
.L_x_2013:
[----:B------:R-:W-:Y:S04]  /*28730*/  BSSY B0, `(.L_x_2015) ;  /* 0x0000014000007945 */ /* 0x000fe80003800000 */
[----:B------:R-:W-:Y:S05]  /*28740*/  @P3 BRA `(.L_x_2016) ;  /* 0x0000000000483947 */ /* 0x000fea0003800000 */
[----:B------:R-:W-:Y:S01]  /*28750*/  VIADD R3, R0, 0x40 ;  /* 0x0000004000037836 */ /* 0x000fe20000000000 */
[-C--:B-----5:R-:W-:Y:S01]  /*28760*/  ISETP.GE.AND P3, PT, R14, R6.reuse, PT ;  /* 0x000000060e00720c */ /* 0x0a0fe20003f66270 */
[C---:B------:R-:W-:Y:S01]  /*28770*/  VIADD R2, R0.reuse, 0x80 ;  /* 0x0000008000027836 */ /* 0x040fe20000000000 */
[-C--:B------:R-:W-:Y:S02]  /*28780*/  ISETP.GE.AND P2, PT, R0, R6.reuse, PT ;  /* 0x000000060000720c */ /* 0x080fe40003f46270 */
[-C--:B------:R-:W-:Y:S02]  /*28790*/  ISETP.GE.AND P1, PT, R3, R6.reuse, PT ;  /* 0x000000060300720c */ /* 0x080fe40003f26270 */
[----:B------:R-:W-:-:S07]  /*287a0*/  ISETP.GE.AND P0, PT, R2, R6, PT ;  /* 0x000000060200720c */ /* 0x000fce0003f06270 */
[C---:B------:R-:W-:Y:S02]  /*287b0*/  @!P3 R2UR UR14, R8.reuse ;  /* 0x00000000080eb2ca */ /* 0x040fe400000e0000 */
[C---:B------:R-:W-:Y:S02]  /*287c0*/  @!P3 R2UR UR15, R9.reuse ;  /* 0x00000000090fb2ca */ /* 0x040fe400000e0000 */
[C---:B------:R-:W-:Y:S02]  /*287d0*/  @!P2 R2UR UR12, R8.reuse ;  /* 0x00000000080ca2ca */ /* 0x040fe400000e0000 */
[C---:B------:R-:W-:Y:S02]  /*287e0*/  @!P2 R2UR UR13, R9.reuse ;  /* 0x00000000090da2ca */ /* 0x040fe400000e0000 */
[----:B------:R-:W-:Y:S02]  /*287f0*/  @!P1 R2UR UR10, R8 ;  /* 0x00000000080a92ca */ /* 0x000fe400000e0000 */
[----:B------:R-:W-:-:S02]  /*28800*/  @!P1 R2UR UR11, R9 ;  /* 0x00000000090b92ca */ /* 0x000fc400000e0000 */
[----:B------:R-:W-:Y:S02]  /*28810*/  @!P0 R2UR UR4, R8 ;  /* 0x00000000080482ca */ /* 0x000fe400000e0000 */
[----:B------:R-:W-:Y:S01]  /*28820*/  @!P0 R2UR UR5, R9 ;  /* 0x00000000090582ca */ /* 0x000fe200000e0000 */
[----:B-1----:R1:W-:Y:S04]  /*28830*/  @!P3 ST.E.128 desc[UR14][R10.64+0x8000], R124 ;  /* 0x0080007c0a00b985 */ /* 0x0023e8000c101d0e */
[----:B------:R1:W-:Y:S04]  /*28840*/  @!P2 ST.E.128 desc[UR12][R10.64+0x8100], R92 ;  /* 0x0081005c0a00a985 */ /* 0x0003e8000c101d0c */
[----:B------:R1:W-:Y:S04]  /*28850*/  @!P1 ST.E.128 desc[UR10][R10.64+0x8200], R60 ;  /* 0x0082003c0a009985 */ /* 0x0003e8000c101d0a */
[----:B------:R1:W-:Y:S02]  /*28860*/  @!P0 ST.E.128 desc[UR4][R10.64+0x8300], R28 ;  /* 0x0083001c0a008985 */ /* 0x0003e4000c101d04 */
.L_x_2016:
[----:B------:R-:W-:Y:S05]  /*28870*/  BSYNC B0 ;  /* 0x0000000000007941 */ /* 0x000fea0003800000 */
.L_x_2015:
        /* <DEDUP_REMOVED lines=20> */
.L_x_2018:
[----:B------:R-:W-:Y:S05]  /*289c0*/  BSYNC B0 ;  /* 0x0000000000007941 */ /* 0x000fea0003800000 */
.L_x_2017:
        /* <DEDUP_REMOVED lines=20> */
.L_x_2020:
[----:B------:R-:W-:Y:S05]  /*28b10*/  BSYNC B0 ;  /* 0x0000000000007941 */ /* 0x000fea0003800000 */
.L_x_2019:
[----:B------:R-:W-:Y:S02]  /*28b20*/  MOV R2, R238 ;  /* 0x000000ee00027202 */ /* 0x000fe40000000f00 */
[----:B------:R-:W-:-:S04]  /*28b30*/  MOV R3, 0x0 ;  /* 0x0000000000037802 */ /* 0x000fc80000000f00 */
[----:B-12345:R-:W-:Y:S05]  /*28b40*/  @P4 RET.REL.NODEC R2 `(_ZN5flash24flash_fwd_splitkv_kernelI23Flash_fwd_kernel_traitsILi256ELi64ELi64ELi4ELb0ELb0EN7cutlass10bfloat16_tE19Flash_kernel_traitsILi256ELi64ELi64ELi4ES3_EELb1ELb0ELb0ELb0ELb0ELb0ELb1ELb1EEEvNS_16Flash_fwd_paramsE) ;  /* 0xfffffd74022c4950 */ /* 0x03efea0003c3ffff */
[----:B------:R-:W-:Y:S01]  /*28b50*/  VIADD R2, R0, 0x40 ;  /* 0x0000004000027836 */ /* 0x000fe20000000000 */
[-C--:B------:R-:W-:Y:S01]  /*28b60*/  ISETP.GE.AND P3, PT, R14, R6.reuse, PT ;  /* 0x000000060e00720c */ /* 0x080fe20003f66270 */
[----:B------:R-:W-:Y:S01]  /*28b70*/  IMAD.MOV.U32 R3, RZ, RZ, 0x0 ;  /* 0x00000000ff037424 */ /* 0x000fe200078e00ff */
[CC--:B------:R-:W-:Y:S01]  /*28b80*/  ISETP.GE.AND P2, PT, R0.reuse, R6.reuse, PT ;  /* 0x000000060000720c */ /* 0x0c0fe20003f46270 */
[----:B------:R-:W-:Y:S01]  /*28b90*/  VIADD R0, R0, 0x80 ;  /* 0x0000008000007836 */ /* 0x000fe20000000000 */
[----:B------:R-:W-:Y:S01]  /*28ba0*/  ISETP.GE.AND P1, PT, R2, R6, PT ;  /* 0x000000060200720c */ /* 0x000fe20003f26270 */
[----:B------:R-:W-:-:S03]  /*28bb0*/  IMAD.MOV.U32 R2, RZ, RZ, R238 ;  /* 0x000000ffff027224 */ /* 0x000fc600078e00ee */
[----:B------:R-:W-:-:S05]  /*28bc0*/  ISETP.GE.AND P0, PT, R0, R6, PT ;  /* 0x000000060000720c */ /* 0x000fca0003f06270 */
[C---:B------:R-:W-:Y:S02]  /*28bd0*/  @!P3 R2UR UR12, R8.reuse ;  /* 0x00000000080cb2ca */ /* 0x040fe400000e0000 */
[C---:B------:R-:W-:Y:S02]  /*28be0*/  @!P3 R2UR UR13, R9.reuse ;  /* 0x00000000090db2ca */ /* 0x040fe400000e0000 */
[C---:B------:R-:W-:Y:S02]  /*28bf0*/  @!P2 R2UR UR10, R8.reuse ;  /* 0x00000000080aa2ca */ /* 0x040fe400000e0000 */
[C---:B------:R-:W-:Y:S02]  /*28c00*/  @!P2 R2UR UR11, R9.reuse ;  /* 0x00000000090ba2ca */ /* 0x040fe400000e0000 */
[----:B------:R-:W-:Y:S02]  /*28c10*/  @!P1 R2UR UR4, R8 ;  /* 0x00000000080492ca */ /* 0x000fe400000e0000 */
[----:B------:R-:W-:-:S05]  /*28c20*/  @!P1 R2UR UR5, R9 ;  /* 0x00000000090592ca */ /* 0x000fca00000e0000 */
[----:B------:R-:W-:Y:S04]  /*28c30*/  @!P3 ST.E.128 desc[UR12][R10.64+0xe000], R112 ;  /* 0x00e000700a00b985 */ /* 0x000fe8000c101d0c */
[----:B------:R-:W-:Y:S04]  /*28c40*/  @!P2 ST.E.128 desc[UR10][R10.64+0xe100], R80 ;  /* 0x00e100500a00a985 */ /* 0x000fe8000c101d0a */
[----:B------:R1:W-:Y:S02]  /*28c50*/  @!P1 ST.E.128 desc[UR4][R10.64+0xe200], R48 ;  /* 0x00e200300a009985 */ /* 0x0003e4000c101d04 */
[----:B-1----:R-:W-:Y:S05]  /*28c60*/  @P0 RET.REL.NODEC R2 `(_ZN5flash24flash_fwd_splitkv_kernelI23Flash_fwd_kernel_traitsILi256ELi64ELi64ELi4ELb0ELb0EN7cutlass10bfloat16_tE19Flash_kernel_traitsILi256ELi64ELi64ELi4ES3_EELb1ELb0ELb0ELb0ELb0ELb0ELb1ELb1EEEvNS_16Flash_fwd_paramsE) ;  /* 0xfffffd7002e40950 */ /* 0x002fea0003c3ffff */
[----:B------:R-:W-:Y:S01]  /*28c70*/  R2UR UR4, R8 ;  /* 0x00000000080472ca */ /* 0x000fe200000e0000 */
[----:B------:R-:W-:Y:S01]  /*28c80*/  IMAD.MOV.U32 R239, RZ, RZ, 0x0 ;  /* 0x00000000ffef7424 */ /* 0x000fe200078e00ff */
[----:B------:R-:W-:-:S13]  /*28c90*/  R2UR UR5, R9 ;  /* 0x00000000090572ca */ /* 0x000fda00000e0000 */
[----:B------:R1:W-:Y:S02]  /*28ca0*/  ST.E.128 desc[UR4][R10.64+0xe300], R16 ;  /* 0x00e300100a007985 */ /* 0x0003e4000c101d04 */
[----:B-1----:R-:W-:Y:S05]  /*28cb0*/  RET.REL.NODEC R238 `(_ZN5flash24flash_fwd_splitkv_kernelI23Flash_fwd_kernel_traitsILi256ELi64ELi64ELi4ELb0ELb0EN7cutlass10bfloat16_tE19Flash_kernel_traitsILi256ELi64ELi64ELi4ES3_EELb1ELb0ELb0ELb0ELb0ELb0ELb1ELb1EEEvNS_16Flash_fwd_paramsE) ;  /* 0xfffffd70eed07950 */ /* 0x002fea0003c3ffff */
.L_x_2004:
[----:B------:R-:W-:Y:S01]  /*28cc0*/  MOV R5, 0x1f ;  /* 0x0000001f00057802 */ /* 0x000fe20000000f00 */
[----:B------:R-:W-:Y:S01]  /*28cd0*/  IMAD.MOV.U32 R10, RZ, RZ, 0x2 ;  /* 0x00000002ff0a7424 */ /* 0x000fe200078e00ff */
[----:B------:R-:W-:Y:S01]  /*28ce0*/  MOV R12, R249 ;  /* 0x000000f9000c7202 */ /* 0x000fe20000000f00 */
[----:B------:R-:W-:-:S07]  /*28cf0*/  IMAD.MOV.U32 R11, RZ, RZ, -0x1 ;  /* 0xffffffffff0b7424 */ /* 0x000fce00078e00ff */
[----:B-1---5:R-:W-:Y:S05]  /*28d00*/  WARPSYNC.COLLECTIVE R11, `(.L_x_2021) ;  /* 0x000000000b087348 */ /* 0x022fea0003c00000 */
[----:B------:R2:W3:Y:S02]  /*28d10*/  SHFL.BFLY P0, R5, R12, R10, R5 ;  /* 0x0c00000a0c057389 */ /* 0x0004e40000000005 */
[----:B-123-5:R-:W-:Y:S01]  /*28d20*/  ENDCOLLECTIVE ;  /* 0x000000000000791b */ /* 0x02efe20003800000 */
.L_x_2021:
        /* <DEDUP_REMOVED lines=8> */
.L_x_2022:
[----:B------:R-:W-:Y:S01]  /*28db0*/  MOV R13, R5 ;  /* 0x00000005000d7202 */ /* 0x000fe20000000f00 */
[----:B------:R-:W-:Y:S01]  /*28dc0*/  IMAD.MOV.U32 R12, RZ, RZ, R248 ;  /* 0x000000ffff0c7224 */ /* 0x000fe200078e00f8 */
[----:B------:R-:W-:Y:S02]  /*28dd0*/  MOV R5, 0x1f ;  /* 0x0000001f00057802 */ /* 0x000fe40000000f00 */
[----:B------:R-:W-:-:S07]  /*28de0*/  MOV R10, 0x2 ;  /* 0x00000002000a7802 */ /* 0x000fce0000000f00 */
[----:B------:R-:W-:Y:S05]  /*28df0*/  WARPSYNC.COLLECTIVE R11, `(.L_x_2023) ;  /* 0x000000000b087348 */ /* 0x000fea0003c00000 */
[----:B------:R1:W2:Y:S02]  /*28e00*/  SHFL.BFLY P0, R5, R12, R10, R5 ;  /* 0x0c00000a0c057389 */ /* 0x0002a40000000005 */
[----:B-12---:R-:W-:Y:S01]  /*28e10*/  ENDCOLLECTIVE ;  /* 0x000000000000791b */ /* 0x006fe20003800000 */
.L_x_2023:
[----:B------:R-:W-:Y:S01]  /*28e20*/  FADD.FTZ R248, R5, R248 ;  /* 0x000000f805f87221 */ /* 0x000fe20000010000 */
[----:B------:R-:W-:Y:S02]  /*28e30*/  MOV R5, 0x1f ;  /* 0x0000001f00057802 */ /* 0x000fe40000000f00 */
[----:B------:R-:W-:Y:S01]  /*28e40*/  MOV R10, 0x1 ;  /* 0x00000001000a7802 */ /* 0x000fe20000000f00 */
[----:B------:R-:W-:-:S07]  /*28e50*/  IMAD.MOV.U32 R12, RZ, RZ, R248 ;  /* 0x000000ffff0c7224 */ /* 0x000fce00078e00f8 */
[----:B------:R-:W-:Y:S05]  /*28e60*/  WARPSYNC.COLLECTIVE R11, `(.L_x_2024) ;  /* 0x000000000b087348 */ /* 0x000fea0003c00000 */
[----:B------:R1:W2:Y:S02]  /*28e70*/  SHFL.BFLY P0, R5, R12, R10, R5 ;  /* 0x0c00000a0c057389 */ /* 0x0002a40000000005 */
[----:B-12---:R-:W-:Y:S01]  /*28e80*/  ENDCOLLECTIVE ;  /* 0x000000000000791b */ /* 0x006fe20003800000 */
.L_x_2024:
[----:B------:R-:W-:Y:S01]  /*28e90*/  FADD.FTZ R10, R249, R13 ;  /* 0x0000000df90a7221 */ /* 0x000fe20000010000 */
[----:B------:R-:W-:Y:S06]  /*28ea0*/  BRA `(.L_x_2025) ;  /* 0xffffffdc002c7947 */ /* 0x000fec000383ffff */
.L_x_2026:
        /* <DEDUP_REMOVED lines=13> */
.L_x_4956:


//--------------------- .text._ZN5flash24flash_fwd_splitkv_kernelI23Flash_fwd_kernel_traitsILi256ELi64ELi64ELi4ELb0ELb0EN7cutlass10bfloat16_tE19Flash_kernel_traitsILi256ELi64ELi64ELi4ES3_EELb1ELb0ELb0ELb0ELb0ELb1ELb1ELb1EEEvNS_16Flash_fwd_paramsE --------------------------
	.section	.text._ZN5flash24flash_fwd_splitkv_kernelI23Flash_fwd_kernel_traitsILi256ELi64ELi64ELi4ELb0ELb0EN7cutlass10bfloat16_tE19Flash_kernel_traitsILi256ELi64ELi64ELi4ES3_EELb1ELb0ELb0ELb0ELb0ELb1ELb1ELb1EEEvNS_16Flash_fwd_paramsE,"ax",@progbits
	.align	128
        .global         _ZN5flash24flash_fwd_splitkv_kernelI23Flash_fwd_kernel_traitsILi256ELi64ELi64ELi4ELb0ELb0EN7cutlass10bfloat16_tE19Flash_kernel_traitsILi256ELi64ELi64ELi4ES3_EELb1ELb0ELb0ELb0ELb0ELb1ELb1ELb1EEEvNS_16Flash_fwd_paramsE
        .type           _ZN5flash24flash_fwd_splitkv_kernelI23Flash_fwd_kernel_traitsILi256ELi64ELi64ELi4ELb0ELb0EN7cutlass10bfloat16_tE19Flash_kernel_traitsILi256ELi64ELi64ELi4ES3_EELb1ELb0ELb0ELb0ELb0ELb1ELb1ELb1EEEvNS_16Flash_fwd_paramsE,@function
        .size           _ZN5flash24flash_fwd_splitkv_kernelI23Flash_fwd_kernel_traitsILi256ELi64ELi64ELi4ELb0ELb0EN7cutlass10bfloat16_tE19Flash_kernel_traitsILi256ELi64ELi64ELi4ES3_EELb1ELb0ELb0ELb0ELb0ELb1ELb1ELb1EEEvNS_16Flash_fwd_paramsE,(.L_x_4957 - _ZN5flash24flash_fwd_splitkv_kernelI23Flash_fwd_kernel_traitsILi256ELi64ELi64ELi4ELb0ELb0EN7cutlass10bfloat16_tE19Flash_kernel_traitsILi256ELi64ELi64ELi4ES3_EELb1ELb0ELb0ELb0ELb0ELb1ELb1ELb1EEEvNS_16Flash_fwd_paramsE)
        .other          _ZN5flash24flash_fwd_splitkv_kernelI23Flash_fwd_kernel_traitsILi256ELi64ELi64ELi4ELb0ELb0EN7cutlass10bfloat16_tE19Flash_kernel_traitsILi256ELi64ELi64ELi4ES3_EELb1ELb0ELb0ELb0ELb0ELb1ELb1ELb1EEEvNS_16Flash_fwd_paramsE,@"STO_CUDA_ENTRY STV_DEFAULT"
_ZN5flash24flash_fwd_splitkv_kernelI23Flash_fwd_kernel_traitsILi256ELi64ELi64ELi4ELb0ELb0EN7cutlass10bfloat16_tE19Flash_kernel_traitsILi256ELi64ELi64ELi4ES3_EELb1ELb0ELb0ELb0ELb0ELb1ELb1ELb1EEEvNS_16Flash_fwd_paramsE:
.text._ZN5flash24flash_fwd_splitkv_kernelI23Flash_fwd_kernel_traitsILi256ELi64ELi64ELi4ELb0ELb0EN7cutlass10bfloat16_tE19Flash_kernel_traitsILi256ELi64ELi64ELi4ES3_EELb1ELb0ELb0ELb0ELb0ELb1ELb1ELb1EEEvNS_16Flash_fwd_paramsE:
[----:B------:R-:W1:Y:S08]  /*0000*/  LDC R1, c[0x0][0x28] ;  /* 0x00000a00ff017b82 */ /* 0x000e700000000800 */
[----:B------:R-:W2:Y:S01]  /*0010*/  LDC R0, c[0x0][0x270] ;  /* 0x00009c00ff007b82 */ /* 0x000ea20000000800 */
[----:B------:R-:W3:Y:S01]  /*0020*/  S2R R239, SR_CTAID.X ;  /* 0x0000000000ef7919 */ /* 0x000ee20000002500 */
[----:B------:R-:W-:Y:S01]  /*0030*/  BSSY B4, `(.L_x_2027) ;  /* 0x000001c000047945 */ /* 0x000fe20003800000 */
[----:B-1----:R-:W-:-:S02]  /*0040*/  IADD3 R1, R1, -0x8, RZ ;  /* 0xfffffff801017810 */ /* 0x002fc40007ffe0ff */
[----:B------:R-:W-:-:S03]  /*0050*/  MOV R238, 0x1f0 ;  /* 0x000001f000ee7802 */ /* 0x000fc60000000f00 */
[----:B------:R-:W1:Y:S08]  /*0060*/  S2UR UR4, SR_CTAID.Z ;  /* 0x00000000000479c3 */ /* 0x000e700000002700 */
[----:B------:R-:W4:Y:S01]  /*0070*/  S2UR UR8, SR_CTAID.Y ;  /* 0x00000000000879c3 */ /* 0x000f220000002600 */
[----:B--2---:R-:W2:Y:S01]  /*0080*/  I2F.U32.RP R2, R0 ;  /* 0x0000000000027306 */ /* 0x004ea20000209000 */
[----:B------:R-:W-:-:S06]  /*0090*/  ISETP.NE.U32.AND P0, PT, R0, RZ, PT ;  /* 0x000000ff0000720c */ /* 0x000fcc0003f05070 */
[----:B------:R-:W1:Y:S01]  /*00a0*/  LDC.64 R18, c[0x0][0x198] ;  /* 0x00006600ff127b82 */ /* 0x000e620000000a00 */
[----:B--2---:R-:W2:Y:S02]  /*00b0*/  MUFU.RCP R2, R2 ;  /* 0x0000000200027308 */ /* 0x004ea40000001000 */
[----:B--2---:R-:W-:-:S06]  /*00c0*/  IADD3 R2, R2, 0xffffffe, RZ ;  /* 0x0ffffffe02027810 */ /* 0x004fcc0007ffe0ff */
[----:B------:R-:W2:Y:S02]  /*00d0*/  F2I.FTZ.U32.TRUNC.NTZ R3, R2 ;  /* 0x0000000200037305 */ /* 0x000ea4000021f000 */
[----:B--2---:R-:W-:-:S04]  /*00e0*/  IMAD.MOV R2, RZ, RZ, -R3 ;  /* 0x000000ffff027224 */ /* 0x004fc800078e0a03 */
[----:B------:R-:W-:Y:S01]  /*00f0*/  IMAD R4, R2, R0, RZ ;  /* 0x0000000002047224 */ /* 0x000fe200078e02ff */
[----:B------:R-:W-:-:S05]  /*0100*/  MOV R2, RZ ;  /* 0x000000ff00027202 */ /* 0x000fca0000000f00 */
[----:B------:R-:W-:-:S06]  /*0110*/  IMAD.HI.U32 R4, R3, R4, R2 ;  /* 0x0000000403047227 */ /* 0x000fcc00078e0002 */
[----:B-1----:R-:W-:Y:S02]  /*0120*/  IMAD.HI.U32 R242, R4, UR4, RZ ;  /* 0x0000000404f27c27 */ /* 0x002fe4000f8e00ff */
        /* <DEDUP_REMOVED lines=8> */
[----:B------:R-:W-:-:S05]  /*01b0*/  @!P0 LOP3.LUT R242, RZ, R0, RZ, 0x33, !PT ;  /* 0x00000000fff28212 */ /* 0x000fca00078e33ff */
[----:B------:R-:W-:-:S04]  /*01c0*/  IMAD.MOV R241, RZ, RZ, -R242 ;  /* 0x000000fffff17224 */ /* 0x000fc800078e0af2 */
[----:B-1-34-:R-:W-:Y:S02]  /*01d0*/  IMAD R241, R0, R241, UR4 ;  /* 0x0000000400f17e24 */ /* 0x01afe4000f8e02f1 */
[----:B------:R-:W-:Y:S05]  /*01e0*/  CALL.REL.NOINC `($_ZN5flash24flash_fwd_splitkv_kernelI23Flash_fwd_kernel_traitsILi256ELi64ELi64ELi4ELb0ELb0EN7cutlass10bfloat16_tE19Flash_kernel_traitsILi256ELi64ELi64ELi4ES3_EELb1ELb0ELb0ELb0ELb0ELb1ELb1ELb1EEEvNS_16Flash_fwd_paramsE$_ZN5flash30compute_attn_1rowblock_splitkvI23Flash_fwd_kernel_traitsILi256ELi64ELi64ELi4ELb0ELb0EN7cutlass10bfloat16_tE19Flash_kernel_traitsILi256ELi64ELi64ELi4ES3_EELb1ELb0ELb0ELb0ELb0ELb1ELb1ELb1ENS_16Flash_fwd_paramsEEEvRKT8_iiiii) ;  /* 0x0000000000087944 */ /* 0x000fea0003c00000 */
[----:B------:R-:W-:Y:S05]  /*01f0*/  BSYNC B4 ;  /* 0x0000000000047941 */ /* 0x000fea0003800000 */
.L_x_2027:
[----:B------:R-:W-:Y:S05]  /*0200*/  EXIT ;  /* 0x000000000000794d */ /* 0x000fea0003800000 */
        .type           $_ZN5flash24flash_fwd_splitkv_kernelI23Flash_fwd_kernel_traitsILi256ELi64ELi64ELi4ELb0ELb0EN7cutlass10bfloat16_tE19Flash_kernel_traitsILi256ELi64ELi64ELi4ES3_EELb1ELb0ELb0ELb0ELb0ELb1ELb1ELb1EEEvNS_16Flash_fwd_paramsE$_ZN5flash30compute_attn_1rowblock_splitkvI23Flash_fwd_kernel_traitsILi256ELi64ELi64ELi4ELb0ELb0EN7cutlass10bfloat16_tE19Flash_kernel_traitsILi256ELi64ELi64ELi4ES3_EELb1ELb0ELb0ELb0ELb0ELb1ELb1ELb1ENS_16Flash_fwd_paramsEEEvRKT8_iiiii,@function
        .size           $_ZN5flash24flash_fwd_splitkv_kernelI23Flash_fwd_kernel_traitsILi256ELi64ELi64ELi4ELb0ELb0EN7cutlass10bfloat16_tE19Flash_kernel_traitsILi256ELi64ELi64ELi4ES3_EELb1ELb0ELb0ELb0ELb0ELb1ELb1ELb1EEEvNS_16Flash_fwd_paramsE$_ZN5flash30compute_attn_1rowblock_splitkvI23Flash_fwd_kernel_traitsILi256ELi64ELi64ELi4ELb0ELb0EN7cutlass10bfloat16_tE19Flash_kernel_traitsILi256ELi64ELi64ELi4ES3_EELb1ELb0ELb0ELb0ELb0ELb1ELb1ELb1ENS_16Flash_fwd_paramsEEEvRKT8_iiiii,(.L_x_4957 - $_ZN5flash24flash_fwd_splitkv_kernelI23Flash_fwd_kernel_traitsILi256ELi64ELi64ELi4ELb0ELb0EN7cutlass10bfloat16_tE19Flash_kernel_traitsILi256ELi64ELi64ELi4ES3_EELb1ELb0ELb0ELb0ELb0ELb1ELb1ELb1EEEvNS_16Flash_fwd_paramsE$_ZN5flash30compute_attn_1rowblock_splitkvI23Flash_fwd_kernel_traitsILi256ELi64ELi64ELi4ELb0ELb0EN7cutlass10bfloat16_tE19Flash_kernel_traitsILi256ELi64ELi64ELi4ES3_EELb1ELb0ELb0ELb0ELb0ELb1ELb1ELb1ENS_16Flash_fwd_paramsEEEvRKT8_iiiii)
$_ZN5flash24flash_fwd_splitkv_kernelI23Flash_fwd_kernel_traitsILi256ELi64ELi64ELi4ELb0ELb0EN7cutlass10bfloat16_tE19Flash_kernel_traitsILi256ELi64ELi64ELi4ES3_EELb1ELb0ELb0ELb0ELb0ELb1ELb1ELb1EEEvNS_16Flash_fwd_paramsE$_ZN5flash30compute_attn_1rowblock_splitkvI23Flash_fwd_kernel_traitsILi256ELi64ELi64ELi4ELb0ELb0EN7cutlass10bfloat16_tE19Flash_kernel_traitsILi256ELi64ELi64ELi4ES3_EELb1ELb0ELb0ELb0ELb0ELb1ELb1ELb1ENS_16Flash_fwd_paramsEEEvRKT8_iiiii:
        /* <DEDUP_REMOVED lines=27> */
.L_x_2029:
[----:B------:R-:W-:Y:S05]  /*03c0*/  BSYNC B0 ;  /* 0x0000000000007941 */ /* 0x000fea0003800000 */
.L_x_2028:
        /* <DEDUP_REMOVED lines=8> */
.L_x_2031:
[----:B------:R2:W5:Y:S02]  /*0450*/  LD.E R61, desc[UR6][R18.64+0xb8] ;  /* 0x0000b806123d7980 */ /* 0x000564000c101900 */
.L_x_2032:
[----:B------:R-:W-:Y:S05]  /*0460*/  BSYNC B0 ;  /* 0x0000000000007941 */ /* 0x000fea0003800000 */
.L_x_2030:
        /* <DEDUP_REMOVED lines=10> */
.L_x_2034:
[----:B------:R-:W3:Y:S01]  /*0510*/  LD.E.64 R2, desc[UR6][R18.64+0x108] ;  /* 0x0001080612027980 */ /* 0x000ee2000c101b00 */
[----:B------:R-:W-:Y:S01]  /*0520*/  BSSY B0, `(.L_x_2036) ;  /* 0x0000006000007945 */ /* 0x000fe20003800000 */
[----:B------:R-:W-:Y:S01]  /*0530*/  IMAD.MOV.U32 R56, RZ, RZ, RZ ;  /* 0x000000ffff387224 */ /* 0x000fe200078e00ff */
[----:B---3--:R-:W-:-:S04]  /*0540*/  ISETP.NE.U32.AND P0, PT, R2, RZ, PT ;  /* 0x000000ff0200720c */ /* 0x008fc80003f05070 */
[----:B------:R-:W-:-:S13]  /*0550*/  ISETP.NE.AND.EX P0, PT, R3, RZ, PT, P0 ;  /* 0x000000ff0300720c */ /* 0x000fda0003f05300 */
[----:B------:R-:W-:Y:S05]  /*0560*/  @!P0 BRA `(.L_x_2037) ;  /* 0x0000000000048947 */ /* 0x000fea0003800000 */
[----:B------:R1:W5:Y:S02]  /*0570*/  LD.E R56, desc[UR6][R18.64+0xbc] ;  /* 0x0000bc0612387980 */ /* 0x000364000c101900 */
.L_x_2037:
[----:B------:R-:W-:Y:S05]  /*0580*/  BSYNC B0 ;  /* 0x0000000000007941 */ /* 0x000fea0003800000 */
.L_x_2036:
[----:B-----5:R-:W-:Y:S02]  /*0590*/  IADD3 R56, R61, R56, RZ ;  /* 0x000000383d387210 */ /* 0x020fe40007ffe0ff */
.L_x_2035:
[----:B------:R-:W-:Y:S05]  /*05a0*/  BSYNC B1 ;  /* 0x0000000000017941 */ /* 0x000fea0003800000 */
.L_x_2033:
[----:B------:R-:W-:Y:S01]  /*05b0*/  IMAD.SHL.U32 R55, R239, 0x40, RZ ;  /* 0x00000040ef377824 */ /* 0x000fe200078e00ff */
[----:B------:R-:W-:Y:S01]  /*05c0*/  MOV R2, R238 ;  /* 0x000000ee00027202 */ /* 0x000fe20000000f00 */
[----:B------:R-:W-:-:S03]  /*05d0*/  IMAD.MOV.U32 R3, RZ, RZ, 0x0 ;  /* 0x00000000ff037424 */ /* 0x000fc600078e00ff */
[----:B------:R-:W-:-:S13]  /*05e0*/  ISETP.GT.AND P0, PT, R240, R55, PT ;  /* 0x00000037f000720c */ /* 0x000fda0003f04270 */
[----:B-12---:R-:W-:Y:S05]  /*05f0*/  @!P0 RET.REL.NODEC R2 `(_ZN5flash24flash_fwd_splitkv_kernelI23Flash_fwd_kernel_traitsILi256ELi64ELi64ELi4ELb0ELb0EN7cutlass10bfloat16_tE19Flash_kernel_traitsILi256ELi64ELi64ELi4ES3_EELb1ELb0ELb0ELb0ELb0ELb1ELb1ELb1EEEvNS_16Flash_fwd_paramsE) ;  /* 0xfffffff802808950 */ /* 0x006fea0003c3ffff */
        /* <DEDUP_REMOVED lines=97> */
.L_x_2040:
[----:B------:R-:W-:Y:S05]  /*0c10*/  BSYNC B0 ;  /* 0x0000000000007941 */ /* 0x000fea0003800000 */
.L_x_2039:
        /* <DEDUP_REMOVED lines=12> */
.L_x_2042:
[----:B------:R-:W-:Y:S05]  /*0ce0*/  BSYNC B0 ;  /* 0x0000000000007941 */ /* 0x000fea0003800000 */
.L_x_2041:
        /* <DEDUP_REMOVED lines=12> */
.L_x_2044:
[----:B------:R-:W-:Y:S05]  /*0db0*/  BSYNC B0 ;  /* 0x0000000000007941 */ /* 0x000fea0003800000 */
.L_x_2043:
        /* <DEDUP_REMOVED lines=12> */
.L_x_2046:
[----:B------:R-:W-:Y:S05]  /*0e80*/  BSYNC B0 ;  /* 0x0000000000007941 */ /* 0x000fea0003800000 */
.L_x_2045:
        /* <DEDUP_REMOVED lines=11> */
.L_x_2048:
[----:B------:R-:W-:Y:S05]  /*0f40*/  BSYNC B0 ;  /* 0x0000000000007941 */ /* 0x000fea0003800000 */
.L_x_2047:
        /* <DEDUP_REMOVED lines=12> */
.L_x_2050:
[----:B------:R-:W-:Y:S05]  /*1010*/  BSYNC B0 ;  /* 0x0000000000007941 */ /* 0x000fea0003800000 */
.L_x_2049:
        /* <DEDUP_REMOVED lines=11> */
.L_x_2052:
[----:B------:R-:W-:Y:S05]  /*10d0*/  BSYNC B0 ;  /* 0x0000000000007941 */ /* 0x000fea0003800000 */
.L_x_2051:
        /* <DEDUP_REMOVED lines=12> */
.L_x_2054:
[----:B------:R-:W-:Y:S05]  /*11a0*/  BSYNC B0 ;  /* 0x0000000000007941 */ /* 0x000fea0003800000 */
.L_x_2053:
        /* <DEDUP_REMOVED lines=18> */
[----:B-1---5:R-:W-:Y:S05]  /*12d0*/  @P6 RET.REL.NODEC R2 `(_ZN5flash24flash_fwd_splitkv_kernelI23Flash_fwd_kernel_traitsILi256ELi64ELi64ELi4ELb0ELb0EN7cutlass10bfloat16_tE19Flash_kernel_traitsILi256ELi64ELi64ELi4ES3_EELb1ELb0ELb0ELb0ELb0ELb1ELb1ELb1EEEvNS_16Flash_fwd_paramsE) ;  /* 0xffffffec02486950 */ /* 0x022fea0003c3ffff */
[----:B------:R-:W-:Y:S02]  /*12e0*/  MOV R0, 0xff800000 ;  /* 0xff80000000007802 */ /* 0x000fe40000000f00 */
[----:B------:R-:W-:-:S03]  /*12f0*/  MOV R239, 0x0 ;  /* 0x0000000000ef7802 */ /* 0x000fc60000000f00 */
[----:B------:R1:W-:Y:S02]  /*1300*/  ST.E desc[UR6][R10.64+0xe0], R0 ;  /* 0x0000e0000a007985 */ /* 0x0003e4000c101906 */
[----:B-1----:R-:W-:Y:S05]  /*1310*/  RET.REL.NODEC R238 `(_ZN5flash24flash_fwd_splitkv_kernelI23Flash_fwd_kernel_traitsILi256ELi64ELi64ELi4ELb0ELb0EN7cutlass10bfloat16_tE19Flash_kernel_traitsILi256ELi64ELi64ELi4ES3_EELb1ELb0ELb0ELb0ELb0ELb1ELb1ELb1EEEvNS_16Flash_fwd_paramsE) ;  /* 0xffffffecee387950 */ /* 0x002fea0003c3ffff */
.L_x_2038:
        /* <DEDUP_REMOVED lines=110> */
.L_x_2056:
        /* <DEDUP_REMOVED lines=82> */
.L_x_2057:
[----:B------:R-:W-:Y:S05]  /*1f20*/  BSYNC B0 ;  /* 0x0000000000007941 */ /* 0x000fea0003800000 */
.L_x_2055:
        /* <DEDUP_REMOVED lines=304> */
.L_x_2176:
        /* <DEDUP_REMOVED lines=32> */
.L_x_2060:
[----:B------:R-:W-:Y:S05]  /*3430*/  BSYNC B0 ;  /* 0x0000000000007941 */ /* 0x000fea0003800000 */
.L_x_2059:
        /* <DEDUP_REMOVED lines=18> */
.L_x_2062:
[----:B------:R-:W-:Y:S05]  /*3560*/  BSYNC B0 ;  /* 0x0000000000007941 */ /* 0x000fea0003800000 */
.L_x_2061:
        /* <DEDUP_REMOVED lines=21> */
.L_x_2064:
[----:B------:R-:W-:Y:S05]  /*36c0*/  BSYNC B0 ;  /* 0x0000000000007941 */ /* 0x000fea0003800000 */
.L_x_2063:
        /* <DEDUP_REMOVED lines=18> */
.L_x_2066:
[----:B------:R-:W-:Y:S05]  /*37f0*/  BSYNC B0 ;  /* 0x0000000000007941 */ /* 0x000fea0003800000 */
.L_x_2065:
        /* <DEDUP_REMOVED lines=68> */
.L_x_2073:
[----:B------:R-:W-:Y:S05]  /*3c40*/  BSYNC B0 ;  /* 0x0000000000007941 */ /* 0x000fea0003800000 */
.L_x_2072:
        /* <DEDUP_REMOVED lines=49> */
.L_x_2075:
[----:B------:R-:W-:Y:S05]  /*3f60*/  BSYNC B0 ;  /* 0x0000000000007941 */ /* 0x000fea0003800000 */
.L_x_2074:
        /* <DEDUP_REMOVED lines=49> */
.L_x_2077:
[----:B------:R-:W-:Y:S05]  /*4280*/  BSYNC B0 ;  /* 0x0000000000007941 */ /* 0x000fea0003800000 */
.L_x_2076:
        /* <DEDUP_REMOVED lines=48> */
.L_x_2071:
[----:B------:R-:W-:Y:S05]  /*4590*/  BSYNC B1 ;  /* 0x0000000000017941 */ /* 0x000fea0003800000 */
.L_x_2070:
        /* <DEDUP_REMOVED lines=66> */
.L_x_2081:
[----:B------:R-:W-:Y:S05]  /*49c0*/  BSYNC B0 ;  /* 0x0000000000007941 */ /* 0x000fea0003800000 */
.L_x_2080:
        /* <DEDUP_REMOVED lines=51> */
.L_x_2083:
[----:B------:R-:W-:Y:S05]  /*4d00*/  BSYNC B0 ;  /* 0x0000000000007941 */ /* 0x000fea0003800000 */
.L_x_2082:
        /* <DEDUP_REMOVED lines=51> */
.L_x_2085:
[----:B------:R-:W-:Y:S05]  /*5040*/  BSYNC B0 ;  /* 0x0000000000007941 */ /* 0x000fea0003800000 */
.L_x_2084:
        /* <DEDUP_REMOVED lines=50> */
.L_x_2079:
[----:B------:R-:W-:Y:S05]  /*5370*/  BSYNC B1 ;  /* 0x0000000000017941 */ /* 0x000fea0003800000 */
.L_x_2078:
        /* <DEDUP_REMOVED lines=66> */
.L_x_2089:
[----:B------:R-:W-:Y:S05]  /*57a0*/  BSYNC B0 ;  /* 0x0000000000007941 */ /* 0x000fea0003800000 */
.L_x_2088:
        /* <DEDUP_REMOVED lines=51> */
.L_x_2091:
[----:B------:R-:W-:Y:S05]  /*5ae0*/  BSYNC B0 ;  /* 0x0000000000007941 */ /* 0x000fea0003800000 */
.L_x_2090:
        /* <DEDUP_REMOVED lines=51> */
.L_x_2093:
[----:B------:R-:W-:Y:S05]  /*5e20*/  BSYNC B0 ;  /* 0x0000000000007941 */ /* 0x000fea0003800000 */
.L_x_2092:
        /* <DEDUP_REMOVED lines=50> */
.L_x_2087:
[----:B------:R-:W-:Y:S05]  /*6150*/  BSYNC B1 ;  /* 0x0000000000017941 */ /* 0x000fea0003800000 */
.L_x_2086:
        /* <DEDUP_REMOVED lines=70> */
.L_x_2097:
[----:B------:R-:W-:Y:S05]  /*65c0*/  BSYNC B0 ;  /* 0x0000000000007941 */ /* 0x000fea0003800000 */
.L_x_2096:
        /* <DEDUP_REMOVED lines=51> */
.L_x_2099:
[----:B------:R-:W-:Y:S05]  /*6900*/  BSYNC B0 ;  /* 0x0000000000007941 */ /* 0x000fea0003800000 */
.L_x_2098:
        /* <DEDUP_REMOVED lines=51> */
.L_x_2101:
[----:B------:R-:W-:Y:S05]  /*6c40*/  BSYNC B0 ;  /* 0x0000000000007941 */ /* 0x000fea0003800000 */
.L_x_2100:
        /* <DEDUP_REMOVED lines=50> */
.L_x_2095:
[----:B------:R-:W-:Y:S05]  /*6f70*/  BSYNC B1 ;  /* 0x0000000000017941 */ /* 0x000fea0003800000 */
.L_x_2094:
[----:B------:R-:W2:Y:S02]  /*6f80*/  LD.E R0, desc[UR6][R18.64+0xd0] ;  /* 0x0000d00612007980 */ /* 0x000ea4000c101900 */
[----:B--2---:R-:W-:Y:S05]  /*6f90*/  IMAD.U32 R0, R0, -0x20, RZ ;  /* 0xffffffe000007824 */ /* 0x004fea00078e00ff */
[C---:B------:R-:W-:Y:S02]  /*6fa0*/  LEA R20, P1, R0.reuse, R20, 0x1 ;  /* 0x0000001400147211 */ /* 0x040fe400078208ff */
[C---:B------:R-:W-:Y:S02]  /*6fb0*/  LEA R42, P0, R0.reuse, R42, 0x1 ;  /* 0x0000002a002a7211 */ /* 0x040fe400078008ff */
[C---:B------:R-:W-:Y:S02]  /*6fc0*/  LEA.HI.X.SX32 R21, R0.reuse, R21, 0x1, P1 ;  /* 0x0000001500157211 */ /* 0x040fe400008f0eff */
[----:B------:R-:W-:Y:S01]  /*6fd0*/  LEA.HI.X.SX32 R43, R0, R43, 0x1, P0 ;  /* 0x0000002b002b7211 */ /* 0x000fe200000f0eff */
[----:B------:R-:W-:Y:S05]  /*6fe0*/  BRA `(.L_x_2102) ;  /* 0x0000006800847947 */ /* 0x000fea0003800000 */
.L_x_2069:
        /* <DEDUP_REMOVED lines=94> */
.L_x_2108:
[----:B------:R-:W-:Y:S05]  /*75d0*/  BSYNC B0 ;  /* 0x0000000000007941 */ /* 0x000fea0003800000 */
.L_x_2107:
[----:B-----5:R2:W-:Y:S02]  /*75e0*/  ST.E.128 desc[UR6][R124.64], R24 ;  /* 0x000000187c007985 */ /* 0x0205e4000c101d06 */
.L_x_2106:
[----:B------:R-:W-:Y:S05]  /*75f0*/  BSYNC B1 ;  /* 0x0000000000017941 */ /* 0x000fea0003800000 */
.L_x_2105:
        /* <DEDUP_REMOVED lines=92> */
.L_x_2112:
[----:B------:R-:W-:Y:S05]  /*7bc0*/  BSYNC B0 ;  /* 0x0000000000007941 */ /* 0x000fea0003800000 */
.L_x_2111:
[----:B-----5:R2:W-:Y:S02]  /*7bd0*/  ST.E.128 desc[UR6][R124.64+0x80], R24 ;  /* 0x000080187c007985 */ /* 0x0205e4000c101d06 */
.L_x_2110:
[----:B------:R-:W-:Y:S05]  /*7be0*/  BSYNC B1 ;  /* 0x0000000000017941 */ /* 0x000fea0003800000 */
.L_x_2109:
        /* <DEDUP_REMOVED lines=92> */
.L_x_2116:
[----:B------:R-:W-:Y:S05]  /*81b0*/  BSYNC B0 ;  /* 0x0000000000007941 */ /* 0x000fea0003800000 */
.L_x_2115:
[----:B-----5:R2:W-:Y:S02]  /*81c0*/  ST.E.128 desc[UR6][R124.64+0x100], R24 ;  /* 0x000100187c007985 */ /* 0x0205e4000c101d06 */
.L_x_2114:
[----:B------:R-:W-:Y:S05]  /*81d0*/  BSYNC B1 ;  /* 0x0000000000017941 */ /* 0x000fea0003800000 */
.L_x_2113:
        /* <DEDUP_REMOVED lines=91> */
.L_x_2118:
[----:B------:R-:W-:Y:S05]  /*8790*/  BSYNC B0 ;  /* 0x0000000000007941 */ /* 0x000fea0003800000 */
.L_x_2117:
[----:B-----5:R2:W-:Y:S02]  /*87a0*/  ST.E.128 desc[UR6][R124.64+0x180], R24 ;  /* 0x000180187c007985 */ /* 0x0205e4000c101d06 */
.L_x_2104:
[----:B------:R-:W-:Y:S05]  /*87b0*/  BSYNC B2 ;  /* 0x0000000000027941 */ /* 0x000fea0003800000 */
.L_x_2103:
        /* <DEDUP_REMOVED lines=99> */
.L_x_2124:
[----:B------:R-:W-:Y:S05]  /*8df0*/  BSYNC B0 ;  /* 0x0000000000007941 */ /* 0x000fea0003800000 */
.L_x_2123:
[----:B-----5:R2:W-:Y:S02]  /*8e00*/  ST.E.128 desc[UR6][R192.64], R24 ;  /* 0x00000018c0007985 */ /* 0x0205e4000c101d06 */
.L_x_2122:
[----:B------:R-:W-:Y:S05]  /*8e10*/  BSYNC B1 ;  /* 0x0000000000017941 */ /* 0x000fea0003800000 */
.L_x_2121:
        /* <DEDUP_REMOVED lines=94> */
.L_x_2128:
[----:B------:R-:W-:Y:S05]  /*9400*/  BSYNC B0 ;  /* 0x0000000000007941 */ /* 0x000fea0003800000 */
.L_x_2127:
[----:B-----5:R2:W-:Y:S02]  /*9410*/  ST.E.128 desc[UR6][R192.64], R24 ;  /* 0x00000018c0007985 */ /* 0x0205e4000c101d06 */
.L_x_2126:
[----:B------:R-:W-:Y:S05]  /*9420*/  BSYNC B1 ;  /* 0x0000000000017941 */ /* 0x000fea0003800000 */
.L_x_2125:
        /* <DEDUP_REMOVED lines=94> */
.L_x_2132:
[----:B------:R-:W-:Y:S05]  /*9a10*/  BSYNC B0 ;  /* 0x0000000000007941 */ /* 0x000fea0003800000 */
.L_x_2131:
[----:B-----5:R2:W-:Y:S02]  /*9a20*/  ST.E.128 desc[UR6][R192.64], R24 ;  /* 0x00000018c0007985 */ /* 0x0205e4000c101d06 */
.L_x_2130:
[----:B------:R-:W-:Y:S05]  /*9a30*/  BSYNC B1 ;  /* 0x0000000000017941 */ /* 0x000fea0003800000 */
.L_x_2129:
        /* <DEDUP_REMOVED lines=93> */
.L_x_2134:
[----:B------:R-:W-:Y:S05]  /*a010*/  BSYNC B0 ;  /* 0x0000000000007941 */ /* 0x000fea0003800000 */
.L_x_2133:
[----:B-----5:R2:W-:Y:S02]  /*a020*/  ST.E.128 desc[UR6][R192.64], R24 ;  /* 0x00000018c0007985 */ /* 0x0205e4000c101d06 */
.L_x_2120:
[----:B------:R-:W-:Y:S05]  /*a030*/  BSYNC B2 ;  /* 0x0000000000027941 */ /* 0x000fea0003800000 */
.L_x_2119:
        /* <DEDUP_REMOVED lines=99> */
.L_x_2140:
[----:B------:R-:W-:Y:S05]  /*a670*/  BSYNC B0 ;  /* 0x0000000000007941 */ /* 0x000fea0003800000 */
.L_x_2139:
[----:B-----5:R2:W-:Y:S02]  /*a680*/  ST.E.128 desc[UR6][R192.64], R24 ;  /* 0x00000018c0007985 */ /* 0x0205e4000c101d06 */
.L_x_2138:
[----:B------:R-:W-:Y:S05]  /*a690*/  BSYNC B1 ;  /* 0x0000000000017941 */ /* 0x000fea0003800000 */
.L_x_2137:
        /* <DEDUP_REMOVED lines=94> */
.L_x_2144:
[----:B------:R-:W-:Y:S05]  /*ac80*/  BSYNC B0 ;  /* 0x0000000000007941 */ /* 0x000fea0003800000 */
.L_x_2143:
[----:B-----5:R2:W-:Y:S02]  /*ac90*/  ST.E.128 desc[UR6][R192.64], R24 ;  /* 0x00000018c0007985 */ /* 0x0205e4000c101d06 */
.L_x_2142:
[----:B------:R-:W-:Y:S05]  /*aca0*/  BSYNC B1 ;  /* 0x0000000000017941 */ /* 0x000fea0003800000 */
.L_x_2141:
        /* <DEDUP_REMOVED lines=94> */
.L_x_2148:
[----:B------:R-:W-:Y:S05]  /*b290*/  BSYNC B0 ;  /* 0x0000000000007941 */ /* 0x000fea0003800000 */
.L_x_2147:
[----:B-----5:R2:W-:Y:S02]  /*b2a0*/  ST.E.128 desc[UR6][R192.64], R24 ;  /* 0x00000018c0007985 */ /* 0x0205e4000c101d06 */
.L_x_2146:
[----:B------:R-:W-:Y:S05]  /*b2b0*/  BSYNC B1 ;  /* 0x0000000000017941 */ /* 0x000fea0003800000 */
.L_x_2145:
        /* <DEDUP_REMOVED lines=93> */
.L_x_2150:
[----:B------:R-:W-:Y:S05]  /*b890*/  BSYNC B0 ;  /* 0x0000000000007941 */ /* 0x000fea0003800000 */
.L_x_2149:
[----:B-----5:R2:W-:Y:S02]  /*b8a0*/  ST.E.128 desc[UR6][R192.64], R24 ;  /* 0x00000018c0007985 */ /* 0x0205e4000c101d06 */
.L_x_2136:
[----:B------:R-:W-:Y:S05]  /*b8b0*/  BSYNC B2 ;  /* 0x0000000000027941 */ /* 0x000fea0003800000 */
.L_x_2135:
        /* <DEDUP_REMOVED lines=103> */
.L_x_2156:
[----:B------:R-:W-:Y:S05]  /*bf30*/  BSYNC B0 ;  /* 0x0000000000007941 */ /* 0x000fea0003800000 */
.L_x_2155:
[----:B-----5:R2:W-:Y:S02]  /*bf40*/  ST.E.128 desc[UR6][R186.64], R24 ;  /* 0x00000018ba007985 */ /* 0x0205e4000c101d06 */
.L_x_2154:
[----:B------:R-:W-:Y:S05]  /*bf50*/  BSYNC B1 ;  /* 0x0000000000017941 */ /* 0x000fea0003800000 */
.L_x_2153:
        /* <DEDUP_REMOVED lines=94> */
.L_x_2160:
[----:B------:R-:W-:Y:S05]  /*c540*/  BSYNC B0 ;  /* 0x0000000000007941 */ /* 0x000fea0003800000 */
.L_x_2159:
[----:B-----5:R2:W-:Y:S02]  /*c550*/  ST.E.128 desc[UR6][R186.64], R24 ;  /* 0x00000018ba007985 */ /* 0x0205e4000c101d06 */
.L_x_2158:
[----:B------:R-:W-:Y:S05]  /*c560*/  BSYNC B1 ;  /* 0x0000000000017941 */ /* 0x000fea0003800000 */
.L_x_2157:
        /* <DEDUP_REMOVED lines=94> */
.L_x_2164:
[----:B------:R-:W-:Y:S05]  /*cb50*/  BSYNC B0 ;  /* 0x0000000000007941 */ /* 0x000fea0003800000 */
.L_x_2163:
[----:B-----5:R2:W-:Y:S02]  /*cb60*/  ST.E.128 desc[UR6][R186.64], R24 ;  /* 0x00000018ba007985 */ /* 0x0205e4000c101d06 */
.L_x_2162:
[----:B------:R-:W-:Y:S05]  /*cb70*/  BSYNC B1 ;  /* 0x0000000000017941 */ /* 0x000fea0003800000 */
.L_x_2161:
        /* <DEDUP_REMOVED lines=93> */
.L_x_2166:
[----:B------:R-:W-:Y:S05]  /*d150*/  BSYNC B0 ;  /* 0x0000000000007941 */ /* 0x000fea0003800000 */
.L_x_2165:
[----:B-----5:R2:W-:Y:S02]  /*d160*/  ST.E.128 desc[UR6][R186.64], R24 ;  /* 0x00000018ba007985 */ /* 0x0205e4000c101d06 */
.L_x_2152:
[----:B------:R-:W-:Y:S05]  /*d170*/  BSYNC B2 ;  /* 0x0000000000027941 */ /* 0x000fea0003800000 */
.L_x_2151:
        /* <DEDUP_REMOVED lines=11> */
.L_x_2068:
        /* <DEDUP_REMOVED lines=29> */
.L_x_2168:
[----:B------:R-:W-:Y:S05]  /*d400*/  BSYNC B0 ;  /* 0x0000000000007941 */ /* 0x000fea0003800000 */
.L_x_2167:
        /* <DEDUP_REMOVED lines=30> */
.L_x_2170:
[----:B------:R-:W-:Y:S05]  /*d5f0*/  BSYNC B0 ;  /* 0x0000000000007941 */ /* 0x000fea0003800000 */
.L_x_2169:
        /* <DEDUP_REMOVED lines=30> */
.L_x_2172:
[----:B------:R-:W-:Y:S05]  /*d7e0*/  BSYNC B0 ;  /* 0x0000000000007941 */ /* 0x000fea0003800000 */
.L_x_2171:
        /* <DEDUP_REMOVED lines=33> */
.L_x_2102:
[----:B------:R-:W-:Y:S05]  /*da00*/  BSYNC B3 ;  /* 0x0000000000037941 */ /* 0x000fea0003800000 */
.L_x_2067:
        /* <DEDUP_REMOVED lines=91> */
.L_x_2174:
        /* <DEDUP_REMOVED lines=10> */
.L_x_2175:
[----:B------:R-:W-:Y:S05]  /*e060*/  BSYNC B0 ;  /* 0x0000000000007941 */ /* 0x000fea0003800000 */
.L_x_2173:
[----:B------:R-:W-:Y:S04]  /*e070*/  IADD3 R9, R9, -0x1, RZ ;  /* 0xffffffff09097810 */ /* 0x000fe80007ffe0ff */
[----:B------:R-:W-:Y:S11]  /*e080*/  ISETP.GT.AND P0, PT, R9, R87, PT ;  /* 0x000000570900720c */ /* 0x000ff60003f04270 */
[----:B------:R-:W-:Y:S02]  /*e090*/  @!UPT UIADD3 URZ, URZ, URZ, URZ ;  /* 0x0000003f3f3ff290 */ /* 0x000fe4000fffe03f */
[----:B------:R-:W-:Y:S05]  /*e0a0*/  @P0 BRA `(.L_x_2176) ;  /* 0xffffff5000600947 */ /* 0x000fea000383ffff */
.L_x_2058:
        /* <DEDUP_REMOVED lines=114> */
.L_x_2185:
[----:B------:R-:W-:Y:S05]  /*e7d0*/  BSYNC B0 ;  /* 0x0000000000007941 */ /* 0x000fea0003800000 */
.L_x_2184:
[----:B-----5:R3:W-:Y:S02]  /*e7e0*/  STS.128 [R243], R24 ;  /* 0x00000018f3007388 */ /* 0x0207e40000000c00 */
.L_x_2183:
[----:B------:R-:W-:Y:S05]  /*e7f0*/  BSYNC B1 ;  /* 0x0000000000017941 */ /* 0x000fea0003800000 */
.L_x_2182:
        /* <DEDUP_REMOVED lines=50> */
.L_x_2189:
[----:B------:R-:W-:Y:S05]  /*eb20*/  BSYNC B0 ;  /* 0x0000000000007941 */ /* 0x000fea0003800000 */
.L_x_2188:
[----:B-----5:R1:W-:Y:S02]  /*eb30*/  STS.128 [R243+0x2000], R24 ;  /* 0x00200018f3007388 */ /* 0x0203e40000000c00 */
.L_x_2187:
[----:B------:R-:W-:Y:S05]  /*eb40*/  BSYNC B1 ;  /* 0x0000000000017941 */ /* 0x000fea0003800000 */
.L_x_2186:
        /* <DEDUP_REMOVED lines=50> */
.L_x_2193:
[----:B------:R-:W-:Y:S05]  /*ee70*/  BSYNC B0 ;  /* 0x0000000000007941 */ /* 0x000fea0003800000 */
.L_x_2192:
[----:B-----5:R3:W-:Y:S02]  /*ee80*/  STS.128 [R243+0x4000], R24 ;  /* 0x00400018f3007388 */ /* 0x0207e40000000c00 */
.L_x_2191:
[----:B------:R-:W-:Y:S05]  /*ee90*/  BSYNC B1 ;  /* 0x0000000000017941 */ /* 0x000fea0003800000 */
.L_x_2190:
        /* <DEDUP_REMOVED lines=49> */
.L_x_2195:
[----:B------:R-:W-:Y:S05]  /*f1b0*/  BSYNC B0 ;  /* 0x0000000000007941 */ /* 0x000fea0003800000 */
.L_x_2194:
[----:B-----5:R3:W-:Y:S02]  /*f1c0*/  STS.128 [R243+0x6000], R24 ;  /* 0x00600018f3007388 */ /* 0x0207e40000000c00 */
.L_x_2181:
[----:B------:R-:W-:Y:S05]  /*f1d0*/  BSYNC B2 ;  /* 0x0000000000027941 */ /* 0x000fea0003800000 */
.L_x_2180:
        /* <DEDUP_REMOVED lines=63> */
.L_x_2201:
[----:B------:R-:W-:Y:S05]  /*f5d0*/  BSYNC B0 ;  /* 0x0000000000007941 */ /* 0x000fea0003800000 */
.L_x_2200:
[----:B-----5:R3:W-:Y:S02]  /*f5e0*/  STS.128 [R243+0x800], R24 ;  /* 0x00080018f3007388 */ /* 0x0207e40000000c00 */
.L_x_2199:
[----:B------:R-:W-:Y:S05]  /*f5f0*/  BSYNC B1 ;  /* 0x0000000000017941 */ /* 0x000fea0003800000 */
.L_x_2198:
        /* <DEDUP_REMOVED lines=50> */
.L_x_2205:
[----:B------:R-:W-:Y:S05]  /*f920*/  BSYNC B0 ;  /* 0x0000000000007941 */ /* 0x000fea0003800000 */
.L_x_2204:
[----:B-----5:R3:W-:Y:S02]  /*f930*/  STS.128 [R243+0x2800], R24 ;  /* 0x00280018f3007388 */ /* 0x0207e40000000c00 */
.L_x_2203:
[----:B------:R-:W-:Y:S05]  /*f940*/  BSYNC B1 ;  /* 0x0000000000017941 */ /* 0x000fea0003800000 */
.L_x_2202:
        /* <DEDUP_REMOVED lines=50> */
.L_x_2209:
[----:B------:R-:W-:Y:S05]  /*fc70*/  BSYNC B0 ;  /* 0x0000000000007941 */ /* 0x000fea0003800000 */
.L_x_2208:
[----:B-----5:R3:W-:Y:S02]  /*fc80*/  STS.128 [R243+0x4800], R24 ;  /* 0x00480018f3007388 */ /* 0x0207e40000000c00 */
.L_x_2207:
[----:B------:R-:W-:Y:S05]  /*fc90*/  BSYNC B1 ;  /* 0x0000000000017941 */ /* 0x000fea0003800000 */
.L_x_2206:
        /* <DEDUP_REMOVED lines=49> */
.L_x_2211:
[----:B------:R-:W-:Y:S05]  /*ffb0*/  BSYNC B0 ;  /* 0x0000000000007941 */ /* 0x000fea0003800000 */
.L_x_2210:
[----:B-----5:R3:W-:Y:S02]  /*ffc0*/  STS.128 [R243+0x6800], R24 ;  /* 0x00680018f3007388 */ /* 0x0207e40000000c00 */
.L_x_2197:
[----:B------:R-:W-:Y:S05]  /*ffd0*/  BSYNC B2 ;  /* 0x0000000000027941 */ /* 0x000fea0003800000 */
.L_x_2196:
        /* <DEDUP_REMOVED lines=64> */
.L_x_2217:
[----:B------:R-:W-:Y:S05]  /*103e0*/  BSYNC B0 ;  /* 0x0000000000007941 */ /* 0x000fea0003800000 */
.L_x_2216:
[----:B-----5:R3:W-:Y:S02]  /*103f0*/  STS.128 [R243+0x1000], R24 ;  /* 0x00100018f3007388 */ /* 0x0207e40000000c00 */
.L_x_2215:
[----:B------:R-:W-:Y:S05]  /*10400*/  BSYNC B1 ;  /* 0x0000000000017941 */ /* 0x000fea0003800000 */
.L_x_2214:
        /* <DEDUP_REMOVED lines=50> */
.L_x_2221:
[----:B------:R-:W-:Y:S05]  /*10730*/  BSYNC B0 ;  /* 0x0000000000007941 */ /* 0x000fea0003800000 */
.L_x_2220:
[----:B-----5:R3:W-:Y:S02]  /*10740*/  STS.128 [R243+0x3000], R24 ;  /* 0x00300018f3007388 */ /* 0x0207e40000000c00 */
.L_x_2219:
[----:B------:R-:W-:Y:S05]  /*10750*/  BSYNC B1 ;  /* 0x0000000000017941 */ /* 0x000fea0003800000 */
.L_x_2218:
        /* <DEDUP_REMOVED lines=50> */
.L_x_2225:
[----:B------:R-:W-:Y:S05]  /*10a80*/  BSYNC B0 ;  /* 0x0000000000007941 */ /* 0x000fea0003800000 */
.L_x_2224:
[----:B-----5:R3:W-:Y:S02]  /*10a90*/  STS.128 [R243+0x5000], R24 ;  /* 0x00500018f3007388 */ /* 0x0207e40000000c00 */
.L_x_2223:
[----:B------:R-:W-:Y:S05]  /*10aa0*/  BSYNC B1 ;  /* 0x0000000000017941 */ /* 0x000fea0003800000 */
.L_x_2222:
        /* <DEDUP_REMOVED lines=47> */
.L_x_2227:
[----:B------:R-:W-:Y:S05]  /*10da0*/  BSYNC B0 ;  /* 0x0000000000007941 */ /* 0x000fea0003800000 */
.L_x_2226:
[----:B-----5:R1:W-:Y:S02]  /*10db0*/  STS.128 [R243+0x7000], R44 ;  /* 0x0070002cf3007388 */ /* 0x0203e40000000c00 */
.L_x_2213:
[----:B------:R-:W-:Y:S05]  /*10dc0*/  BSYNC B2 ;  /* 0x0000000000027941 */ /* 0x000fea0003800000 */
.L_x_2212:
        /* <DEDUP_REMOVED lines=63> */
.L_x_2232:
[----:B------:R-:W-:Y:S05]  /*111c0*/  BSYNC B0 ;  /* 0x0000000000007941 */ /* 0x000fea0003800000 */
.L_x_2231:
[----:B-----5:R1:W-:Y:S02]  /*111d0*/  STS.128 [R243+0x1800], R20 ;  /* 0x00180014f3007388 */ /* 0x0203e40000000c00 */
.L_x_2230:
[----:B------:R-:W-:Y:S05]  /*111e0*/  BSYNC B1 ;  /* 0x0000000000017941 */ /* 0x000fea0003800000 */
.L_x_2229:
        /* <DEDUP_REMOVED lines=50> */
.L_x_2236:
[----:B------:R-:W-:Y:S05]  /*11510*/  BSYNC B0 ;  /* 0x0000000000007941 */ /* 0x000fea0003800000 */
.L_x_2235:
[----:B-----5:R1:W-:Y:S02]  /*11520*/  STS.128 [R243+0x3800], R20 ;  /* 0x00380014f3007388 */ /* 0x0203e40000000c00 */
.L_x_2234:
[----:B------:R-:W-:Y:S05]  /*11530*/  BSYNC B1 ;  /* 0x0000000000017941 */ /* 0x000fea0003800000 */
.L_x_2233:
        /* <DEDUP_REMOVED lines=50> */
.L_x_2240:
[----:B------:R-:W-:Y:S05]  /*11860*/  BSYNC B0 ;  /* 0x0000000000007941 */ /* 0x000fea0003800000 */
.L_x_2239:
[----:B-----5:R1:W-:Y:S02]  /*11870*/  STS.128 [R243+0x5800], R20 ;  /* 0x00580014f3007388 */ /* 0x0203e40000000c00 */
.L_x_2238:
[----:B------:R-:W-:Y:S05]  /*11880*/  BSYNC B1 ;  /* 0x0000000000017941 */ /* 0x000fea0003800000 */
.L_x_2237:
        /* <DEDUP_REMOVED lines=50> */
.L_x_2242:
[----:B------:R-:W-:Y:S05]  /*11bb0*/  BSYNC B0 ;  /* 0x0000000000007941 */ /* 0x000fea0003800000 */
.L_x_2241:
[----:B-----5:R1:W-:Y:S01]  /*11bc0*/  STS.128 [R243+0x7800], R20 ;  /* 0x00780014f3007388 */ /* 0x0203e20000000c00 */
[----:B------:R-:W-:Y:S05]  /*11bd0*/  BRA `(.L_x_2228) ;  /* 0x00000068009c7947 */ /* 0x000fea0003800000 */
.L_x_2179:
        /* <DEDUP_REMOVED lines=93> */
.L_x_2248:
[----:B------:R-:W-:Y:S05]  /*121b0*/  BSYNC B0 ;  /* 0x0000000000007941 */ /* 0x000fea0003800000 */
.L_x_2247:
[----:B-----5:R3:W-:Y:S02]  /*121c0*/  STS.128 [R243], R32 ;  /* 0x00000020f3007388 */ /* 0x0207e40000000c00 */
.L_x_2246:
[----:B------:R-:W-:Y:S05]  /*121d0*/  BSYNC B1 ;  /* 0x0000000000017941 */ /* 0x000fea0003800000 */
.L_x_2245:
        /* <DEDUP_REMOVED lines=91> */
.L_x_2252:
[----:B------:R-:W-:Y:S05]  /*12790*/  BSYNC B0 ;  /* 0x0000000000007941 */ /* 0x000fea0003800000 */
.L_x_2251:
[----:B-----5:R1:W-:Y:S02]  /*127a0*/  STS.128 [R243+0x2000], R32 ;  /* 0x00200020f3007388 */ /* 0x0203e40000000c00 */
.L_x_2250:
[----:B------:R-:W-:Y:S05]  /*127b0*/  BSYNC B1 ;  /* 0x0000000000017941 */ /* 0x000fea0003800000 */
.L_x_2249:
        /* <DEDUP_REMOVED lines=91> */
.L_x_2256:
[----:B------:R-:W-:Y:S05]  /*12d70*/  BSYNC B0 ;  /* 0x0000000000007941 */ /* 0x000fea0003800000 */
.L_x_2255:
[----:B-----5:R3:W-:Y:S02]  /*12d80*/  STS.128 [R243+0x4000], R32 ;  /* 0x00400020f3007388 */ /* 0x0207e40000000c00 */
.L_x_2254:
[----:B------:R-:W-:Y:S05]  /*12d90*/  BSYNC B1 ;  /* 0x0000000000017941 */ /* 0x000fea0003800000 */
.L_x_2253:
        /* <DEDUP_REMOVED lines=90> */
.L_x_2258:
[----:B------:R-:W-:Y:S05]  /*13340*/  BSYNC B0 ;  /* 0x0000000000007941 */ /* 0x000fea0003800000 */
.L_x_2257:
[----:B-----5:R3:W-:Y:S02]  /*13350*/  STS.128 [R243+0x6000], R32 ;  /* 0x00600020f3007388 */ /* 0x0207e40000000c00 */
.L_x_2244:
[----:B------:R-:W-:Y:S05]  /*13360*/  BSYNC B2 ;  /* 0x0000000000027941 */ /* 0x000fea0003800000 */
.L_x_2243:
        /* <DEDUP_REMOVED lines=98> */
.L_x_2264:
[----:B------:R-:W-:Y:S05]  /*13990*/  BSYNC B0 ;  /* 0x0000000000007941 */ /* 0x000fea0003800000 */
.L_x_2263:
[----:B-----5:R3:W-:Y:S02]  /*139a0*/  STS.128 [R243+0x800], R32 ;  /* 0x00080020f3007388 */ /* 0x0207e40000000c00 */
.L_x_2262:
[----:B------:R-:W-:Y:S05]  /*139b0*/  BSYNC B1 ;  /* 0x0000000000017941 */ /* 0x000fea0003800000 */
.L_x_2261:
        /* <DEDUP_REMOVED lines=94> */
.L_x_2268:
[----:B------:R-:W-:Y:S05]  /*13fa0*/  BSYNC B0 ;  /* 0x0000000000007941 */ /* 0x000fea0003800000 */
.L_x_2267:
[----:B-----5:R3:W-:Y:S02]  /*13fb0*/  STS.128 [R243+0x2800], R32 ;  /* 0x00280020f3007388 */ /* 0x0207e40000000c00 */
.L_x_2266:
[----:B------:R-:W-:Y:S05]  /*13fc0*/  BSYNC B1 ;  /* 0x0000000000017941 */ /* 0x000fea0003800000 */
.L_x_2265:
        /* <DEDUP_REMOVED lines=94> */
.L_x_2272:
[----:B------:R-:W-:Y:S05]  /*145b0*/  BSYNC B0 ;  /* 0x0000000000007941 */ /* 0x000fea0003800000 */
.L_x_2271:
[----:B-----5:R3:W-:Y:S02]  /*145c0*/  STS.128 [R243+0x4800], R32 ;  /* 0x00480020f3007388 */ /* 0x0207e40000000c00 */
.L_x_2270:
[----:B------:R-:W-:Y:S05]  /*145d0*/  BSYNC B1 ;  /* 0x0000000000017941 */ /* 0x000fea0003800000 */
.L_x_2269:
        /* <DEDUP_REMOVED lines=93> */
.L_x_2274:
[----:B------:R-:W-:Y:S05]  /*14bb0*/  BSYNC B0 ;  /* 0x0000000000007941 */ /* 0x000fea0003800000 */
.L_x_2273:
[----:B-----5:R1:W-:Y:S02]  /*14bc0*/  STS.128 [R243+0x6800], R20 ;  /* 0x00680014f3007388 */ /* 0x0203e40000000c00 */
.L_x_2260:
[----:B------:R-:W-:Y:S05]  /*14bd0*/  BSYNC B2 ;  /* 0x0000000000027941 */ /* 0x000fea0003800000 */
.L_x_2259:
        /* <DEDUP_REMOVED lines=99> */
.L_x_2280:
[----:B------:R-:W-:Y:S05]  /*15210*/  BSYNC B0 ;  /* 0x0000000000007941 */ /* 0x000fea0003800000 */
.L_x_2279:
[----:B-----5:R3:W-:Y:S02]  /*15220*/  STS.128 [R243+0x1000], R32 ;  /* 0x00100020f3007388 */ /* 0x0207e40000000c00 */
.L_x_2278:
[----:B------:R-:W-:Y:S05]  /*15230*/  BSYNC B1 ;  /* 0x0000000000017941 */ /* 0x000fea0003800000 */
.L_x_2277:
        /* <DEDUP_REMOVED lines=94> */
.L_x_2284:
[----:B------:R-:W-:Y:S05]  /*15820*/  BSYNC B0 ;  /* 0x0000000000007941 */ /* 0x000fea0003800000 */
.L_x_2283:
[----:B-----5:R3:W-:Y:S02]  /*15830*/  STS.128 [R243+0x3000], R32 ;  /* 0x00300020f3007388 */ /* 0x0207e40000000c00 */
.L_x_2282:
[----:B------:R-:W-:Y:S05]  /*15840*/  BSYNC B1 ;  /* 0x0000000000017941 */ /* 0x000fea0003800000 */
.L_x_2281:
        /* <DEDUP_REMOVED lines=94> */
.L_x_2288:
[----:B------:R-:W-:Y:S05]  /*15e30*/  BSYNC B0 ;  /* 0x0000000000007941 */ /* 0x000fea0003800000 */
.L_x_2287:
[----:B-----5:R3:W-:Y:S02]  /*15e40*/  STS.128 [R243+0x5000], R32 ;  /* 0x00500020f3007388 */ /* 0x0207e40000000c00 */
.L_x_2286:
[----:B------:R-:W-:Y:S05]  /*15e50*/  BSYNC B1 ;  /* 0x0000000000017941 */ /* 0x000fea0003800000 */
.L_x_2285:
        /* <DEDUP_REMOVED lines=93> */
.L_x_2290:
[----:B------:R-:W-:Y:S05]  /*16430*/  BSYNC B0 ;  /* 0x0000000000007941 */ /* 0x000fea0003800000 */
.L_x_2289:
[----:B-----5:R1:W-:Y:S02]  /*16440*/  STS.128 [R243+0x7000], R24 ;  /* 0x00700018f3007388 */ /* 0x0203e40000000c00 */
.L_x_2276:
[----:B------:R-:W-:Y:S05]  /*16450*/  BSYNC B2 ;  /* 0x0000000000027941 */ /* 0x000fea0003800000 */
.L_x_2275:
        /* <DEDUP_REMOVED lines=97> */
.L_x_2294:
[----:B------:R-:W-:Y:S05]  /*16a70*/  BSYNC B0 ;  /* 0x0000000000007941 */ /* 0x000fea0003800000 */
.L_x_2293:
[----:B-----5:R1:W-:Y:S02]  /*16a80*/  STS.128 [R243+0x1800], R20 ;  /* 0x00180014f3007388 */ /* 0x0203e40000000c00 */
.L_x_2292:
[----:B------:R-:W-:Y:S05]  /*16a90*/  BSYNC B1 ;  /* 0x0000000000017941 */ /* 0x000fea0003800000 */
.L_x_2291:
        /* <DEDUP_REMOVED lines=94> */
.L_x_2298:
[----:B------:R-:W-:Y:S05]  /*17080*/  BSYNC B0 ;  /* 0x0000000000007941 */ /* 0x000fea0003800000 */
.L_x_2297:
[----:B-----5:R1:W-:Y:S02]  /*17090*/  STS.128 [R243+0x3800], R20 ;  /* 0x00380014f3007388 */ /* 0x0203e40000000c00 */
.L_x_2296:
[----:B------:R-:W-:Y:S05]  /*170a0*/  BSYNC B1 ;  /* 0x0000000000017941 */ /* 0x000fea0003800000 */
.L_x_2295:
        /* <DEDUP_REMOVED lines=95> */
.L_x_2302:
[----:B------:R-:W-:Y:S05]  /*176a0*/  BSYNC B0 ;  /* 0x0000000000007941 */ /* 0x000fea0003800000 */
.L_x_2301:
[----:B-----5:R1:W-:Y:S02]  /*176b0*/  STS.128 [R243+0x5800], R20 ;  /* 0x00580014f3007388 */ /* 0x0203e40000000c00 */
.L_x_2300:
[----:B------:R-:W-:Y:S05]  /*176c0*/  BSYNC B1 ;  /* 0x0000000000017941 */ /* 0x000fea0003800000 */
.L_x_2299:
        /* <DEDUP_REMOVED lines=96> */
.L_x_2304:
[----:B------:R-:W-:Y:S05]  /*17cd0*/  BSYNC B0 ;  /* 0x0000000000007941 */ /* 0x000fea0003800000 */
.L_x_2303:
[----:B-----5:R1:W-:Y:S01]  /*17ce0*/  STS.128 [R243+0x7800], R20 ;  /* 0x00780014f3007388 */ /* 0x0203e20000000c00 */
[----:B------:R-:W-:Y:S05]  /*17cf0*/  BRA `(.L_x_2228) ;  /* 0x0000000800547947 */ /* 0x000fea0003800000 */
.L_x_2178:
        /* <DEDUP_REMOVED lines=42> */
.L_x_2306:
[----:B------:R-:W-:Y:S05]  /*17fa0*/  BSYNC B0 ;  /* 0x0000000000007941 */ /* 0x000fea0003800000 */
.L_x_2305:
        /* <DEDUP_REMOVED lines=35> */
.L_x_2308:
[----:B------:R-:W-:Y:S05]  /*181e0*/  BSYNC B0 ;  /* 0x0000000000007941 */ /* 0x000fea0003800000 */
.L_x_2307:
        /* <DEDUP_REMOVED lines=34> */
.L_x_2310:
[----:B------:R-:W-:Y:S05]  /*18410*/  BSYNC B0 ;  /* 0x0000000000007941 */ /* 0x000fea0003800000 */
.L_x_2309:
        /* <DEDUP_REMOVED lines=35> */
.L_x_2228:
[----:B------:R-:W-:Y:S05]  /*18650*/  BSYNC B3 ;  /* 0x0000000000037941 */ /* 0x000fea0003800000 */
.L_x_2177:
        /* <DEDUP_REMOVED lines=42> */
.L_x_2312:
[----:B------:R-:W-:Y:S05]  /*18900*/  BSYNC B0 ;  /* 0x0000000000007941 */ /* 0x000fea0003800000 */
.L_x_2311:
        /* <DEDUP_REMOVED lines=37> */
.L_x_2314:
[----:B------:R-:W-:Y:S05]  /*18b60*/  BSYNC B0 ;  /* 0x0000000000007941 */ /* 0x000fea0003800000 */
.L_x_2313:
        /* <DEDUP_REMOVED lines=39> */
.L_x_2316:
[----:B------:R-:W-:Y:S05]  /*18de0*/  BSYNC B0 ;  /* 0x0000000000007941 */ /* 0x000fea0003800000 */
.L_x_2315:
        /* <DEDUP_REMOVED lines=42> */
.L_x_2318:
[----:B------:R-:W-:Y:S05]  /*19090*/  BSYNC B0 ;  /* 0x0000000000007941 */ /* 0x000fea0003800000 */
.L_x_2317:
        /* <DEDUP_REMOVED lines=54> */
.L_x_2320:
[----:B------:R-:W-:Y:S05]  /*19400*/  BSYNC B0 ;  /* 0x0000000000007941 */ /* 0x000fea0003800000 */
.L_x_2319:
        /* <DEDUP_REMOVED lines=39> */
.L_x_2322:
[----:B------:R-:W-:Y:S05]  /*19680*/  BSYNC B0 ;  /* 0x0000000000007941 */ /* 0x000fea0003800000 */
.L_x_2321:
        /* <DEDUP_REMOVED lines=41> */
.L_x_2324:
[----:B------:R-:W-:Y:S05]  /*19920*/  BSYNC B0 ;  /* 0x0000000000007941 */ /* 0x000fea0003800000 */
.L_x_2323:
        /* <DEDUP_REMOVED lines=53> */
.L_x_2326:
[----:B------:R-:W-:Y:S05]  /*19c80*/  BSYNC B0 ;  /* 0x0000000000007941 */ /* 0x000fea0003800000 */
.L_x_2325:
[----:B------:R-:W-:Y:S01]  /*19c90*/  LDSM.16.M88.4 R60, [R226] ;  /* 0x00000000e23c783b */ /* 0x000fe20000000200 */
[----:B------:R-:W-:Y:S01]  /*19ca0*/  R2P PR, R57, 0x6 ;  /* 0x0000000639007804 */ /* 0x000fe20000000000 */
[----:B------:R-:W-:Y:S01]  /*19cb0*/  IMAD R222, R39, 0x2, R226 ;  /* 0x0000000227de7824 */ /* 0x000fe200078e02e2 */
[C---:B------:R-:W-:Y:S01]  /*19cc0*/  IADD3 R0, R225.reuse, 0x8000, RZ ;  /* 0x00008000e1007810 */ /* 0x040fe20007ffe0ff */
[----:B------:R-:W4:Y:S01]  /*19cd0*/  LDSM.16.M88.4 R28, [R225+0x8000] ;  /* 0x00800000e11c783b */ /* 0x000f220000000200 */
[----:B------:R-:W-:Y:S02]  /*19ce0*/  IADD3 R223, R225, 0x8020, RZ ;  /* 0x00008020e1df7810 */ /* 0x000fe40007ffe0ff */
[----:B------:R-:W-:Y:S01]  /*19cf0*/  LEA R224, R40, R226, 0x1 ;  /* 0x000000e228e07211 */ /* 0x000fe200078e08ff */
[----:B------:R-:W4:Y:S03]  /*19d00*/  LDSM.16.M88.4 R76, [R225+0x8800] ;  /* 0x00880000e14c783b */ /* 0x000f260000000200 */
[----:B------:R-:W-:Y:S01]  /*19d10*/  LEA R221, R39, R224, 0x1 ;  /* 0x000000e027dd7211 */ /* 0x000fe200078e08ff */
[----:B-1----:R-:W-:Y:S02]  /*19d20*/  LDSM.16.M88.4 R20, [R224] ;  /* 0x00000000e014783b */ /* 0x002fe40000000200 */
[----:B------:R-:W-:-:S02]  /*19d30*/  @P1 IADD3 R223, R0, -0x20, RZ ;  /* 0xffffffe000df1810 */ /* 0x000fc40007ffe0ff */
[----:B------:R-:W1:Y:S01]  /*19d40*/  LDSM.16.M88.4 R68, [R225+0x9000] ;  /* 0x00900000e144783b */ /* 0x000e620000000200 */
[----:B------:R-:W-:-:S03]  /*19d50*/  MOV R0, 0x40 ;  /* 0x0000004000007802 */ /* 0x000fc60000000f00 */
[----:B------:R-:W1:Y:S01]  /*19d60*/  LDSM.16.M88.4 R100, [R223] ;  /* 0x00000000df64783b */ /* 0x000e620000000200 */
[----:B------:R-:W-:-:S03]  /*19d70*/  SEL R0, R0, 0xffffffc0, !P2 ;  /* 0xffffffc000007807 */ /* 0x000fc60005000000 */
[----:B--23--:R-:W2:Y:S01]  /*19d80*/  LDSM.16.M88.4 R8, [R225+0x9800] ;  /* 0x00980000e108783b */ /* 0x00cea20000000200 */
[----:B------:R-:W-:Y:S02]  /*19d90*/  IADD3 R220, R225, R0, RZ ;  /* 0x00000000e1dc7210 */ /* 0x000fe40007ffe0ff */
[----:B------:R-:W-:Y:S01]  /*19da0*/  IADD3 R216, R0, R223, RZ ;  /* 0x000000df00d87210 */ /* 0x000fe20007ffe0ff */
[----:B------:R-:W-:Y:S04]  /*19db0*/  LDSM.16.M88.4 R92, [R222] ;  /* 0x00000000de5c783b */ /* 0x000fe80000000200 */
[----:B------:R-:W3:Y:S04]  /*19dc0*/  LDSM.16.M88.4 R64, [R220+0x8000] ;  /* 0x00800000dc40783b */ /* 0x000ee80000000200 */
[----:B------:R-:W3:Y:S04]  /*19dd0*/  LDSM.16.M88.4 R80, [R223+0x800] ;  /* 0x00080000df50783b */ /* 0x000ee80000000200 */
[----:B------:R-:W3:Y:S01]  /*19de0*/  LDSM.16.M88.4 R32, [R223+0x1000] ;  /* 0x00100000df20783b */ /* 0x000ee20000000200 */
[C---:B----45:R-:W-:Y:S03]  /*19df0*/  HMMA.16816.F32.BF16 R12, R60.reuse, R28, RZ ;  /* 0x0000001c3c0c723c */ /* 0x070fe600000418ff */
[----:B------:R-:W4:Y:S04]  /*19e00*/  LDSM.16.M88.4 R88, [R223+0x1800] ;  /* 0x00180000df58783b */ /* 0x000f280000000200 */
[----:B------:R-:W-:Y:S01]  /*19e10*/  LDSM.16.M88.4 R44, [R216] ;  /* 0x00000000d82c783b */ /* 0x000fe20000000200 */
[C---:B------:R-:W-:Y:S03]  /*19e20*/  HMMA.16816.F32.BF16 R48, R60.reuse, R76, RZ ;  /* 0x0000004c3c30723c */ /* 0x040fe600000418ff */
[----:B------:R-:W-:Y:S03]  /*19e30*/  LDSM.16.M88.4 R24, [R220+0x8800] ;  /* 0x00880000dc18783b */ /* 0x000fe60000000200 */
[C---:B-1----:R-:W-:Y:S01]  /*19e40*/  HMMA.16816.F32.BF16 R72, R60.reuse, R68, RZ ;  /* 0x000000443c48723c */ /* 0x042fe200000418ff */
[----:B------:R-:W-:Y:S04]  /*19e50*/  LDSM.16.M88.4 R4, [R220+0x9000] ;  /* 0x00900000dc04783b */ /* 0x000fe80000000200 */
[----:B------:R-:W-:Y:S01]  /*19e60*/  LDSM.16.M88.4 R84, [R220+0x9800] ;  /* 0x00980000dc54783b */ /* 0x000fe20000000200 */
[----:B------:R-:W-:Y:S03]  /*19e70*/  HMMA.16816.F32.BF16 R28, R60, R30, RZ ;  /* 0x0000001e3c1c723c */ /* 0x000fe600000418ff */
[----:B------:R-:W-:Y:S03]  /*19e80*/  LDSM.16.M88.4 R104, [R225+0xa000] ;  /* 0x00a00000e168783b */ /* 0x000fe60000000200 */
[----:B------:R-:W-:Y:S01]  /*19e90*/  HMMA.16816.F32.BF16 R12, R20, R100, R12 ;  /* 0x00000064140c723c */ /* 0x000fe2000004180c */
[----:B------:R-:W4:Y:S04]  /*19ea0*/  LD.E R16, desc[UR6][R18.64+0x18c] ;  /* 0x00018c0612107980 */ /* 0x000f28000c101900 */
[----:B------:R-:W-:Y:S01]  /*19eb0*/  LDSM.16.M88.4 R112, [R223+0x6000] ;  /* 0x00600000df70783b */ /* 0x000fe20000000200 */
[C---:B------:R-:W-:Y:S03]  /*19ec0*/  HMMA.16816.F32.BF16 R76, R60.reuse, R78, RZ ;  /* 0x0000004e3c4c723c */ /* 0x040fe600000418ff */
[----:B------:R-:W-:Y:S03]  /*19ed0*/  LDSM.16.M88.4 R108, [R220+0xd000] ;  /* 0x00d00000dc6c783b */ /* 0x000fe60000000200 */
[C---:B------:R-:W-:Y:S01]  /*19ee0*/  HMMA.16816.F32.BF16 R68, R60.reuse, R70, RZ ;  /* 0x000000463c44723c */ /* 0x040fe200000418ff */
[----:B------:R-:W-:Y:S04]  /*19ef0*/  LDSM.16.M88.4 R116, [R216+0x4800] ;  /* 0x00480000d874783b */ /* 0x000fe80000000200 */
[----:B------:R-:W0:Y:S01]  /*19f00*/  LDGDEPBAR ;  /* 0x00000000000079af */ /* 0x000e220000000000 */
[C---:B--2---:R-:W-:Y:S06]  /*19f10*/  HMMA.16816.F32.BF16 R96, R60.reuse, R8, RZ ;  /* 0x000000083c60723c */ /* 0x044fec00000418ff */
[----:B------:R-:W-:Y:S01]  /*19f20*/  HMMA.16816.F32.BF16 R60, R60, R10, RZ ;  /* 0x0000000a3c3c723c */ /* 0x000fe200000418ff */
[----:B------:R-:W1:Y:S05]  /*19f30*/  LDSM.16.M88.4 R8, [R221] ;  /* 0x00000000dd08783b */ /* 0x000e6a0000000200 */
        /* <DEDUP_REMOVED lines=9> */
[C---:B----4-:R-:W-:Y:S06]  /*19fd0*/  HMMA.16816.F32.BF16 R96, R20.reuse, R88, R96 ;  /* 0x000000581460723c */ /* 0x050fec0000041860 */
[----:B------:R-:W-:Y:S01]  /*19fe0*/  HMMA.16816.F32.BF16 R20, R20, R90, R60 ;  /* 0x0000005a1414723c */ /* 0x000fe2000004183c */
[----:B------:R-:W2:Y:S04]  /*19ff0*/  LDSM.16.M88.4 R60, [R226+0x2000] ;  /* 0x00200000e23c783b */ /* 0x000ea80000000200 */
[----:B------:R-:W-:Y:S01]  /*1a000*/  LDSM.16.M88.4 R88, [R222+0x2000] ;  /* 0x00200000de58783b */ /* 0x000fe20000000200 */
[----:B-1----:R-:W-:Y:S06]  /*1a010*/  HMMA.16816.F32.BF16 R12, R8, R44, R12 ;  /* 0x0000002c080c723c */ /* 0x002fec000004180c */
        /* <DEDUP_REMOVED lines=11> */
[----:B------:R-:W-:Y:S01]  /*1a0d0*/  LDSM.16.M88.4 R84, [R225+0xb800] ;  /* 0x00b80000e154783b */ /* 0x000fe20000000200 */
[----:B--2---:R-:W-:Y:S06]  /*1a0e0*/  HMMA.16816.F32.BF16 R12, R60, R104, R12 ;  /* 0x000000683c0c723c */ /* 0x004fec000004180c */
[C---:B------:R-:W-:Y:S01]  /*1a0f0*/  HMMA.16816.F32.BF16 R28, R8.reuse, R46, R28 ;  /* 0x0000002e081c723c */ /* 0x040fe2000004181c */
[----:B------:R-:W-:Y:S05]  /*1a100*/  LDSM.16.M88.4 R44, [R223+0x2800] ;  /* 0x00280000df2c783b */ /* 0x000fea0000000200 */
[C---:B------:R-:W-:Y:S06]  /*1a110*/  HMMA.16816.F32.BF16 R72, R8.reuse, R80, R72 ;  /* 0x000000500848723c */ /* 0x040fec0000041848 */
[C---:B------:R-:W-:Y:S01]  /*1a120*/  HMMA.16816.F32.BF16 R68, R8.reuse, R82, R68 ;  /* 0x000000520844723c */ /* 0x040fe20000041844 */
[----:B------:R-:W2:Y:S05]  /*1a130*/  LDSM.16.M88.4 R80, [R220+0xa000] ;  /* 0x00a00000dc50783b */ /* 0x000eaa0000000200 */
        /* <DEDUP_REMOVED lines=13> */
[C---:B------:R-:W-:Y:S06]  /*1a210*/  HMMA.16816.F32.BF16 R48, R60.reuse, R4, R48 ;  /* 0x000000043c30723c */ /* 0x040fec0000041830 */
[----:B------:R-:W-:Y:S01]  /*1a220*/  HMMA.16816.F32.BF16 R76, R60, R6, R76 ;  /* 0x000000063c4c723c */ /* 0x000fe2000004184c */
[----:B------:R-:W4:Y:S05]  /*1a230*/  LDSM.16.M88.4 R4, [R220+0xb000] ;  /* 0x00b00000dc04783b */ /* 0x000f2a0000000200 */
[----:B--2---:R-:W-:Y:S06]  /*1a240*/  HMMA.16816.F32.BF16 R12, R88, R80, R12 ;  /* 0x00000050580c723c */ /* 0x004fec000004180c */
        /* <DEDUP_REMOVED lines=41> */
[----:B------:R-:W1:Y:S04]  /*1a4e0*/  LDSM.16.M88.4 R24, [R216+0x4000] ;  /* 0x00400000d818783b */ /* 0x000e680000000200 */
[----:B------:R-:W-:Y:S01]  /*1a4f0*/  LDSM.16.M88.4 R80, [R220+0xc800] ;  /* 0x00c80000dc50783b */ /* 0x000fe20000000200 */
[C---:B------:R-:W-:Y:S03]  /*1a500*/  HMMA.16816.F32.BF16 R28, R32.reuse, R86, R28 ;  /* 0x00000056201c723c */ /* 0x040fe6000004181c */
[----:B------:R-:W-:Y:S03]  /*1a510*/  LDSM.16.M88.4 R84, [R216+0x5000] ;  /* 0x00500000d854783b */ /* 0x000fe60000000200 */
[C---:B----4-:R-:W-:Y:S06]  /*1a520*/  HMMA.16816.F32.BF16 R48, R32.reuse, R8, R48 ;  /* 0x000000082030723c */ /* 0x050fec0000041830 */
[----:B------:R-:W-:Y:S01]  /*1a530*/  HMMA.16816.F32.BF16 R76, R32, R10, R76 ;  /* 0x0000000a204c723c */ /* 0x000fe2000004184c */
[----:B------:R-:W4:Y:S05]  /*1a540*/  LDSM.16.M88.4 R8, [R223+0x4800] ;  /* 0x00480000df08783b */ /* 0x000f2a0000000200 */
[----:B--2---:R-:W-:Y:S06]  /*1a550*/  HMMA.16816.F32.BF16 R12, R104, R44, R12 ;  /* 0x0000002c680c723c */ /* 0x004fec000004180c */
[C---:B------:R-:W-:Y:S06]  /*1a560*/  HMMA.16816.F32.BF16 R72, R32.reuse, R20, R72 ;  /* 0x000000142048723c */ /* 0x040fec0000041848 */
[C---:B------:R-:W-:Y:S01]  /*1a570*/  HMMA.16816.F32.BF16 R68, R32.reuse, R22, R68 ;  /* 0x000000162044723c */ /* 0x040fe20000041844 */
[----:B------:R-:W2:Y:S05]  /*1a580*/  LDSM.16.M88.4 R20, [R223+0x5000] ;  /* 0x00500000df14783b */ /* 0x000eaa0000000200 */
[----:B---3--:R-:W-:Y:S06]  /*1a590*/  HMMA.16816.F32.BF16 R96, R32, R60, R96 ;  /* 0x0000003c2060723c */ /* 0x008fec0000041860 */
[----:B------:R-:W-:Y:S01]  /*1a5a0*/  HMMA.16816.F32.BF16 R28, R4, R66, R28 ;  /* 0x00000042041c723c */ /* 0x000fe2000004181c */
[----:B------:R-:W-:Y:S05]  /*1a5b0*/  LDSM.16.M88.4 R64, [R226+0x6000] ;  /* 0x00600000e240783b */ /* 0x000fea0000000200 */
[----:B------:R-:W-:Y:S01]  /*1a5c0*/  HMMA.16816.F32.BF16 R92, R32, R62, R92 ;  /* 0x0000003e205c723c */ /* 0x000fe2000004185c */
[----:B------:R-:W3:Y:S04]  /*1a5d0*/  LDSM.16.M88.4 R32, [R225+0xe000] ;  /* 0x00e00000e120783b */ /* 0x000ee80000000200 */
[----:B------:R-:W-:Y:S01]  /*1a5e0*/  LDSM.16.M88.4 R60, [R225+0xe800] ;  /* 0x00e80000e13c783b */ /* 0x000fe20000000200 */
[----:B-1----:R-:W-:Y:S06]  /*1a5f0*/  HMMA.16816.F32.BF16 R12, R88, R24, R12 ;  /* 0x00000018580c723c */ /* 0x002fec000004180c */
[----:B----4-:R-:W-:Y:S06]  /*1a600*/  HMMA.16816.F32.BF16 R48, R4, R8, R48 ;  /* 0x000000080430723c */ /* 0x010fec0000041830 */
[----:B------:R-:W-:Y:S01]  /*1a610*/  HMMA.16816.F32.BF16 R28, R104, R46, R28 ;  /* 0x0000002e681c723c */ /* 0x000fe2000004181c */
[----:B------:R-:W1:Y:S05]  /*1a620*/  LDSM.16.M88.4 R44, [R224+0x6000] ;  /* 0x00600000e02c783b */ /* 0x000e6a0000000200 */
[C---:B------:R-:W-:Y:S01]  /*1a630*/  HMMA.16816.F32.BF16 R76, R4.reuse, R10, R76 ;  /* 0x0000000a044c723c */ /* 0x040fe2000004184c */
[----:B------:R-:W4:Y:S05]  /*1a640*/  LDSM.16.M88.4 R8, [R223+0x5800] ;  /* 0x00580000df08783b */ /* 0x000f2a0000000200 */
[----:B--2---:R-:W-:Y:S06]  /*1a650*/  HMMA.16816.F32.BF16 R72, R4, R20, R72 ;  /* 0x000000140448723c */ /* 0x004fec0000041848 */
[----:B---3--:R-:W-:Y:S06]  /*1a660*/  HMMA.16816.F32.BF16 R12, R64, R32, R12 ;  /* 0x00000020400c723c */ /* 0x008fec000004180c */
[----:B------:R-:W-:Y:S01]  /*1a670*/  HMMA.16816.F32.BF16 R28, R88, R26, R28 ;  /* 0x0000001a581c723c */ /* 0x000fe2000004181c */
[----:B------:R-:W-:Y:S05]  /*1a680*/  LDSM.16.M88.4 R24, [R222+0x6000] ;  /* 0x00600000de18783b */ /* 0x000fea0000000200 */
[----:B------:R-:W-:Y:S01]  /*1a690*/  HMMA.16816.F32.BF16 R68, R4, R22, R68 ;  /* 0x000000160444723c */ /* 0x000fe20000041844 */
[----:B------:R-:W2:Y:S11]  /*1a6a0*/  LDSM.16.M88.4 R20, [R220+0xe000] ;  /* 0x00e00000dc14783b */ /* 0x000eb60000000200 */
[----:B-1----:R-:W-:Y:S06]  /*1a6b0*/  HMMA.16816.F32.BF16 R12, R44, R112, R12 ;  /* 0x000000702c0c723c */ /* 0x002fec000004180c */
[C---:B----4-:R-:W-:Y:S06]  /*1a6c0*/  HMMA.16816.F32.BF16 R96, R4.reuse, R8, R96 ;  /* 0x000000080460723c */ /* 0x050fec0000041860 */
[----:B------:R-:W-:Y:S01]  /*1a6d0*/  HMMA.16816.F32.BF16 R92, R4, R10, R92 ;  /* 0x0000000a045c723c */ /* 0x000fe2000004185c */
[----:B------:R-:W-:Y:S04]  /*1a6e0*/  LDSM.16.M88.4 R8, [R221+0x6000] ;  /* 0x00600000dd08783b */ /* 0x000fe80000000200 */
[----:B------:R-:W1:Y:S01]  /*1a6f0*/  LDSM.16.M88.4 R4, [R216+0x6000] ;  /* 0x00600000d804783b */ /* 0x000e620000000200 */
[C---:B------:R-:W-:Y:S06]  /*1a700*/  HMMA.16816.F32.BF16 R48, R104.reuse, R80, R48 ;  /* 0x000000506830723c */ /* 0x040fec0000041830 */
[----:B------:R-:W-:Y:S01]  /*1a710*/  HMMA.16816.F32.BF16 R76, R104, R82, R76 ;  /* 0x00000052684c723c */ /* 0x000fe2000004184c */
[----:B------:R-:W3:Y:S05]  /*1a720*/  LDSM.16.M88.4 R80, [R216+0x5800] ;  /* 0x00580000d850783b */ /* 0x000eea0000000200 */
[----:B------:R-:W-:Y:S01]  /*1a730*/  HMMA.16816.F32.BF16 R28, R64, R34, R28 ;  /* 0x00000022401c723c */ /* 0x000fe2000004181c */
[----:B------:R-:W-:Y:S05]  /*1a740*/  LDSM.16.M88.4 R32, [R223+0x6800] ;  /* 0x00680000df20783b */ /* 0x000fea0000000200 */
[----:B--2---:R-:W-:Y:S06]  /*1a750*/  HMMA.16816.F32.BF16 R12, R24, R20, R12 ;  /* 0x00000014180c723c */ /* 0x004fec000004180c */
[C---:B------:R-:W-:Y:S06]  /*1a760*/  HMMA.16816.F32.BF16 R96, R104.reuse, R100, R96 ;  /* 0x000000646860723c */ /* 0x040fec0000041860 */
[C---:B------:R-:W-:Y:S06]  /*1a770*/  HMMA.16816.F32.BF16 R72, R104.reuse, R108, R72 ;  /* 0x0000006c6848723c */ /* 0x040fec0000041848 */
[C---:B------:R-:W-:Y:S01]  /*1a780*/  HMMA.16816.F32.BF16 R68, R104.reuse, R110, R68 ;  /* 0x0000006e6844723c */ /* 0x040fe20000041844 */
[----:B------:R-:W2:Y:S05]  /*1a790*/  LDSM.16.M88.4 R108, [R225+0xf000] ;  /* 0x00f00000e16c783b */ /* 0x000eaa0000000200 */
[----:B------:R-:W-:Y:S01]  /*1a7a0*/  HMMA.16816.F32.BF16 R100, R104, R102, R92 ;  /* 0x000000666864723c */ /* 0x000fe2000004185c */
[----:B------:R-:W-:Y:S05]  /*1a7b0*/  LDSM.16.M88.4 R92, [R220+0xe800] ;  /* 0x00e80000dc5c783b */ /* 0x000fea0000000200 */
[----:B------:R-:W-:Y:S06]  /*1a7c0*/  HMMA.16816.F32.BF16 R28, R44, R114, R28 ;  /* 0x000000722c1c723c */ /* 0x000fec000004181c */
[----:B-1----:R-:W-:Y:S06]  /*1a7d0*/  HMMA.16816.F32.BF16 R12, R8, R4, R12 ;  /* 0x00000004080c723c */ /* 0x002fec000004180c */
[C---:B------:R-:W-:Y:S06]  /*1a7e0*/  HMMA.16816.F32.BF16 R72, R88.reuse, R84, R72 ;  /* 0x000000545848723c */ /* 0x040fec0000041848 */
[C---:B------:R-:W-:Y:S06]  /*1a7f0*/  HMMA.16816.F32.BF16 R68, R88.reuse, R86, R68 ;  /* 0x000000565844723c */ /* 0x040fec0000041844 */
[C---:B---3--:R-:W-:Y:S06]  /*1a800*/  HMMA.16816.F32.BF16 R96, R88.reuse, R80, R96 ;  /* 0x000000505860723c */ /* 0x048fec0000041860 */
[----:B------:R-:W-:Y:S01]  /*1a810*/  HMMA.16816.F32.BF16 R100, R88, R82, R100 ;  /* 0x000000525864723c */ /* 0x000fe20000041864 */
[----:B------:R-:W1:Y:S05]  /*1a820*/  LDSM.16.M88.4 R80, [R225+0xf800] ;  /* 0x00f80000e150783b */ /* 0x000e6a0000000200 */
[----:B------:R-:W-:Y:S01]  /*1a830*/  HMMA.16816.F32.BF16 R28, R24, R22, R28 ;  /* 0x00000016181c723c */ /* 0x000fe2000004181c */
[----:B------:R-:W3:Y:S01]  /*1a840*/  LDSM.16.M88.4 R20, [R223+0x7000] ;  /* 0x00700000df14783b */ /* 0x000ee20000000200 */
[-C--:B------:R-:W-:Y:S01]  /*1a850*/  FMUL.FTZ R12, R12, R16.reuse ;  /* 0x000000100c0c7220 */ /* 0x080fe20000410000 */
[----:B------:R-:W-:-:S03]  /*1a860*/  FMUL.FTZ R13, R13, R16 ;  /* 0x000000100d0d7220 */ /* 0x000fc60000410000 */
[----:B------:R-:W-:Y:S01]  /*1a870*/  HMMA.16816.F32.BF16 R48, R88, R116, R48 ;  /* 0x000000745830723c */ /* 0x000fe20000041830 */
[----:B------:R-:W-:-:S05]  /*1a880*/  FMUL.FTZ R14, R14, R16 ;  /* 0x000000100e0e7220 */ /* 0x000fca0000410000 */
[----:B------:R-:W-:Y:S01]  /*1a890*/  HMMA.16816.F32.BF16 R76, R88, R118, R76 ;  /* 0x00000076584c723c */ /* 0x000fe2000004184c */
[----:B------:R-:W4:Y:S01]  /*1a8a0*/  MUFU.TANH R17, R12 ;  /* 0x0000000c00117308 */ /* 0x000f220000002400 */
[----:B------:R-:W-:-:S04]  /*1a8b0*/  FMUL.FTZ R38, R15, R16 ;  /* 0x000000100f267220 */ /* 0x000fc80000410000 */
[C---:B--2---:R-:W-:Y:S03]  /*1a8c0*/  HMMA.16816.F32.BF16 R72, R64.reuse, R108, R72 ;  /* 0x0000006c4048723c */ /* 0x044fe60000041848 */
[----:B------:R-:W2:Y:S03]  /*1a8d0*/  MUFU.TANH R37, R13 ;  /* 0x0000000d00257308 */ /* 0x000ea60000002400 */
[----:B------:R-:W-:Y:S05]  /*1a8e0*/  HMMA.16816.F32.BF16 R68, R64, R110, R68 ;  /* 0x0000006e4044723c */ /* 0x000fea0000041844 */
[----:B------:R4:W1:Y:S01]  /*1a8f0*/  MUFU.TANH R36, R14 ;  /* 0x0000000e00247308 */ /* 0x0008620000002400 */
[----:B------:R-:W-:Y:S01]  /*1a900*/  HMMA.16816.F32.BF16 R28, R8, R6, R28 ;  /* 0x00000006081c723c */ /* 0x000fe2000004181c */
[----:B------:R-:W-:Y:S04]  /*1a910*/  LDSM.16.M88.4 R4, [R220+0xf000] ;  /* 0x00f00000dc04783b */ /* 0x000fe80000000200 */
[----:B----4-:R-:W4:Y:S01]  /*1a920*/  LDSM.16.M88.4 R12, [R223+0x7800] ;  /* 0x00780000df0c783b */ /* 0x010f220000000200 */
[C---:B------:R-:W-:Y:S06]  /*1a930*/  HMMA.16816.F32.BF16 R48, R64.reuse, R60, R48 ;  /* 0x0000003c4030723c */ /* 0x040fec0000041830 */
[C---:B------:R-:W-:Y:S01]  /*1a940*/  HMMA.16816.F32.BF16 R76, R64.reuse, R62, R76 ;  /* 0x0000003e404c723c */ /* 0x040fe2000004184c */
[----:B------:R-:W-:Y:S05]  /*1a950*/  LDSM.16.M88.4 R60, [R216+0x6800] ;  /* 0x00680000d83c783b */ /* 0x000fea0000000200 */
[C---:B-1----:R-:W-:Y:S06]  /*1a960*/  HMMA.16816.F32.BF16 R100, R64.reuse, R82, R100 ;  /* 0x000000524064723c */ /* 0x042fec0000041864 */
[----:B------:R-:W-:Y:S06]  /*1a970*/  HMMA.16816.F32.BF16 R96, R64, R80, R96 ;  /* 0x000000504060723c */ /* 0x000fec0000041860 */
[C---:B---3--:R-:W-:Y:S06]  /*1a980*/  HMMA.16816.F32.BF16 R72, R44.reuse, R20, R72 ;  /* 0x000000142c48723c */ /* 0x048fec0000041848 */
[C---:B------:R-:W-:Y:S01]  /*1a990*/  HMMA.16816.F32.BF16 R68, R44.reuse, R22, R68 ;  /* 0x000000162c44723c */ /* 0x040fe20000041844 */
[----:B------:R-:W1:Y:S05]  /*1a9a0*/  LDSM.16.M88.4 R20, [R220+0xf800] ;  /* 0x00f80000dc14783b */ /* 0x000e6a0000000200 */
[C---:B------:R-:W-:Y:S06]  /*1a9b0*/  HMMA.16816.F32.BF16 R48, R44.reuse, R32, R48 ;  /* 0x000000202c30723c */ /* 0x040fec0000041830 */
[C---:B------:R-:W-:Y:S01]  /*1a9c0*/  HMMA.16816.F32.BF16 R76, R44.reuse, R34, R76 ;  /* 0x000000222c4c723c */ /* 0x040fe2000004184c */
[----:B------:R-:W-:Y:S05]  /*1a9d0*/  LDSM.16.M88.4 R32, [R216+0x7000] ;  /* 0x00700000d820783b */ /* 0x000fea0000000200 */
[C---:B----4-:R-:W-:Y:S06]  /*1a9e0*/  HMMA.16816.F32.BF16 R100, R44.reuse, R14, R100 ;  /* 0x0000000e2c64723c */ /* 0x050fec0000041864 */
[----:B------:R-:W-:Y:S06]  /*1a9f0*/  HMMA.16816.F32.BF16 R96, R44, R12, R96 ;  /* 0x0000000c2c60723c */ /* 0x000fec0000041860 */
[C---:B------:R-:W-:Y:S06]  /*1aa00*/  HMMA.16816.F32.BF16 R72, R24.reuse, R4, R72 ;  /* 0x000000041848723c */ /* 0x040fec0000041848 */
        /* <DEDUP_REMOVED lines=10> */
[----:B------:R-:W-:Y:S01]  /*1aab0*/  ISETP.GT.AND P6, PT, R246, R235, PT ;  /* 0x000000ebf600720c */ /* 0x000fe20003fc4270 */
[----:B------:R-:W1:Y:S01]  /*1aac0*/  MUFU.TANH R38, R38 ;  /* 0x0000002600267308 */ /* 0x000e620000002400 */
[----:B------:R-:W-:Y:S01]  /*1aad0*/  ISETP.NE.U32.AND P0, PT, R244, RZ, PT ;  /* 0x000000fff400720c */ /* 0x000fe20003f05070 */
[----:B------:R-:W-:-:S04]  /*1aae0*/  DEPBAR.LE SB0, 0x0 ;  /* 0x000080000000791a */ /* 0x000fc80000000000 */
[----:B------:R-:W-:Y:S06]  /*1aaf0*/  HMMA.16816.F32.BF16 R96, R24, R20, R96 ;  /* 0x000000141860723c */ /* 0x000fec0000041860 */
[C---:B------:R-:W-:Y:S06]  /*1ab00*/  HMMA.16816.F32.BF16 R48, R8.reuse, R60, R48 ;  /* 0x0000003c0830723c */ /* 0x040fec0000041830 */
[C---:B------:R-:W-:Y:S06]  /*1ab10*/  HMMA.16816.F32.BF16 R76, R8.reuse, R62, R76 ;  /* 0x0000003e084c723c */ /* 0x040fec000004184c */
[C---:B---3--:R-:W-:Y:S06]  /*1ab20*/  HMMA.16816.F32.BF16 R100, R8.reuse, R6, R100 ;  /* 0x000000060864723c */ /* 0x048fec0000041864 */
[C---:B------:R-:W-:Y:S06]  /*1ab30*/  HMMA.16816.F32.BF16 R72, R8.reuse, R32, R72 ;  /* 0x000000200848723c */ /* 0x040fec0000041848 */
[C---:B------:R-:W-:Y:S06]  /*1ab40*/  HMMA.16816.F32.BF16 R68, R8.reuse, R34, R68 ;  /* 0x000000220844723c */ /* 0x040fec0000041844 */
[----:B------:R-:W-:Y:S01]  /*1ab50*/  HMMA.16816.F32.BF16 R96, R8, R4, R96 ;  /* 0x000000040860723c */ /* 0x000fe20000041860 */
[----:B------:R-:W-:-:S04]  /*1ab60*/  LEA.HI R0, R0, R53, RZ, 0x2 ;  /* 0x0000003500007211 */ /* 0x000fc800078f10ff */
[----:B------:R-:W-:Y:S01]  /*1ab70*/  SHF.R.S32.HI R0, RZ, 0x2, R0 ;  /* 0x00000002ff007819 */ /* 0x000fe20000011400 */
[-C--:B------:R-:W-:Y:S01]  /*1ab80*/  FMUL.FTZ R43, R48, R16.reuse ;  /* 0x00000010302b7220 */ /* 0x080fe20000410000 */
[-C--:B------:R-:W-:Y:S01]  /*1ab90*/  FMUL.FTZ R48, R49, R16.reuse ;  /* 0x0000001031307220 */ /* 0x080fe20000410000 */
[----:B------:R-:W-:Y:S01]  /*1aba0*/  FMUL.FTZ R12, R50, R16 ;  /* 0x00000010320c7220 */ /* 0x000fe20000410000 */
[----:B------:R-:W-:Y:S01]  /*1abb0*/  LEA R0, R54, R0, 0x4 ;  /* 0x0000000036007211 */ /* 0x000fe200078e20ff */
        /* <DEDUP_REMOVED lines=21> */
[----:B------:R-:W-:Y:S01]  /*1ad10*/  IADD3 R0, R0, 0x1, R55 ;  /* 0x0000000100007810 */ /* 0x000fe20007ffe037 */
[----:B------:R-:W3:Y:S03]  /*1ad20*/  MUFU.TANH R28, R28 ;  /* 0x0000001c001c7308 */ /* 0x000ee60000002400 */
[----:B------:R-:W-:-:S05]  /*1ad30*/  IADD3 R0, R56, R0, -R240 ;  /* 0x0000000038007210 */ /* 0x000fca0007ffe8f0 */
[----:B------:R4:W1:Y:S01]  /*1ad40*/  MUFU.TANH R42, R29 ;  /* 0x0000001d002a7308 */ /* 0x0008620000002400 */
[----:B------:R-:W-:-:S07]  /*1ad50*/  IMAD.IADD R2, R2, 0x1, R0 ;  /* 0x0000000102027824 */ /* 0x000fce00078e0200 */
        /* <DEDUP_REMOVED lines=112> */
.L_x_2330:
[----:B------:R-:W2:Y:S02]  /*1b460*/  LD.E R7, desc[UR6][R18.64+0x38] ;  /* 0x0000380612077980 */ /* 0x000ea4000c101900 */
[----:B--2---:R-:W-:-:S04]  /*1b470*/  LEA R7, -R7, RZ, 0x6 ;  /* 0x000000ff07077211 */ /* 0x004fc800078e31ff */
[----:B------:R-:W-:Y:S02]  /*1b480*/  SHF.R.S32.HI R5, RZ, 0x1f, R7 ;  /* 0x0000001fff057819 */ /* 0x000fe40000011407 */
.L_x_2331:
[----:B------:R-:W-:Y:S05]  /*1b490*/  BSYNC B0 ;  /* 0x0000000000007941 */ /* 0x000fea0003800000 */
.L_x_2329:
        /* <DEDUP_REMOVED lines=125> */
.L_x_2328:
[----:B------:R-:W-:Y:S05]  /*1bc70*/  BSYNC B1 ;  /* 0x0000000000017941 */ /* 0x000fea0003800000 */
.L_x_2327:
[----:B------:R2:W3:Y:S01]  /*1bc80*/  LD.E R29, desc[UR6][R18.64+0xdc] ;  /* 0x0000dc06121d7980 */ /* 0x0004e2000c101900 */
[----:B------:R-:W-:Y:S01]  /*1bc90*/  IMAD.IADD R3, R3, 0x1, R4 ;  /* 0x0000000103037824 */ /* 0x000fe200078e0204 */
[----:B------:R-:W-:-:S03]  /*1bca0*/  LEA R230, R41, UR4, 0x1 ;  /* 0x0000000429e67c11 */ /* 0x000fc6000f8e08ff */
[C---:B------:R-:W-:Y:S02]  /*1bcb0*/  VIADD R4, R3.reuse, 0x1 ;  /* 0x0000000103047836 */ /* 0x040fe40000000000 */
[C---:B------:R-:W-:Y:S01]  /*1bcc0*/  VIADD R5, R3.reuse, 0x8 ;  /* 0x0000000803057836 */ /* 0x040fe20000000000 */
[----:B------:R-:W-:Y:S01]  /*1bcd0*/  LDSM.16.MT88.4 R156, [R230+0x10000] ;  /* 0x01000000e69c783b */ /* 0x000fe20000004200 */
[C---:B-1----:R-:W-:Y:S01]  /*1bce0*/  VIADD R8, R3.reuse, 0x21 ;  /* 0x0000002103087836 */ /* 0x042fe20000000000 */
[----:B------:R-:W-:Y:S01]  /*1bcf0*/  ISETP.GE.AND P4, PT, R4, R0, PT ;  /* 0x000000000400720c */ /* 0x000fe20003f86270 */
[--C-:B------:R-:W-:Y:S01]  /*1bd00*/  IMAD R229, R40, 0x2, R230.reuse ;  /* 0x0000000228e57824 */ /* 0x100fe200078e02e6 */
[----:B------:R-:W-:Y:S01]  /*1bd10*/  ISETP.GE.AND P1, PT, R4, R2, PT ;  /* 0x000000020400720c */ /* 0x000fe20003f26270 */
[----:B------:R-:W-:Y:S01]  /*1bd20*/  VIADD R4, R3, 0x9 ;  /* 0x0000000903047836 */ /* 0x000fe20000000000 */
[----:B------:R-:W-:Y:S01]  /*1bd30*/  ISETP.GE.AND P2, PT, R5, R0, PT ;  /* 0x000000000500720c */ /* 0x000fe20003f46270 */
[----:B------:R-:W-:Y:S01]  /*1bd40*/  IMAD R228, R39, 0x2, R230 ;  /* 0x0000000227e47824 */ /* 0x000fe200078e02e6 */
[----:B------:R-:W-:Y:S01]  /*1bd50*/  ISETP.GE.AND P3, PT, R5, R2, PT ;  /* 0x000000020500720c */ /* 0x000fe20003f66270 */
[----:B------:R-:W-:Y:S01]  /*1bd60*/  VIADD R5, R3, 0x10 ;  /* 0x0000001003057836 */ /* 0x000fe20000000000 */
[----:B------:R-:W-:Y:S01]  /*1bd70*/  FSEL R37, R37, -INF , !P4 ;  /* 0xff80000025257808 */ /* 0x000fe20006000000 */
[----:B------:R-:W-:Y:S01]  /*1bd80*/  LDSM.16.MT88.4 R148, [R229+0x10000] ;  /* 0x01000000e594783b */ /* 0x000fe20000004200 */
[C---:B------:R-:W-:Y:S01]  /*1bd90*/  ISETP.GE.AND P5, PT, R4.reuse, R0, PT ;  /* 0x000000000400720c */ /* 0x040fe20003fa6270 */
[----:B------:R-:W-:Y:S01]  /*1bda0*/  IMAD R227, R39, 0x2, R229 ;  /* 0x0000000227e37824 */ /* 0x000fe200078e02e5 */
[----:B------:R-:W-:Y:S01]  /*1bdb0*/  ISETP.GE.AND P4, PT, R4, R2, PT ;  /* 0x000000020400720c */ /* 0x000fe20003f86270 */
[C---:B------:R-:W-:Y:S01]  /*1bdc0*/  VIADD R4, R3.reuse, 0x11 ;  /* 0x0000001103047836 */ /* 0x040fe20000000000 */
[----:B------:R-:W-:Y:S01]  /*1bdd0*/  FSEL R38, R38, -INF , !P1 ;  /* 0xff80000026267808 */ /* 0x000fe20004800000 */
[----:B--2---:R-:W-:Y:S01]  /*1bde0*/  VIADD R19, R3, 0x30 ;  /* 0x0000003003137836 */ /* 0x004fe20000000000 */
[----:B------:R-:W-:Y:S01]  /*1bdf0*/  FSEL R28, R28, -INF , !P2 ;  /* 0xff8000001c1c7808 */ /* 0x000fe20005000000 */
[----:B------:R-:W-:Y:S01]  /*1be00*/  LDSM.16.MT88.4 R140, [R228+0x10000] ;  /* 0x01000000e48c783b */ /* 0x000fe20000004200 */
[----:B------:R-:W-:-:S02]  /*1be10*/  ISETP.GE.AND P1, PT, R5, R0, PT ;  /* 0x000000000500720c */ /* 0x000fc40003f26270 */
[----:B------:R-:W-:Y:S01]  /*1be20*/  ISETP.GE.AND P2, PT, R5, R2, PT ;  /* 0x000000020500720c */ /* 0x000fe20003f46270 */
[C---:B------:R-:W-:Y:S01]  /*1be30*/  VIADD R5, R3.reuse, 0x18 ;  /* 0x0000001803057836 */ /* 0x040fe20000000000 */
        /* <DEDUP_REMOVED lines=11> */
[----:B------:R-:W-:Y:S01]  /*1bef0*/  VIADD R12, R3, 0x20 ;  /* 0x00000020030c7836 */ /* 0x000fe20000000000 */
[C---:B------:R-:W-:Y:S01]  /*1bf00*/  ISETP.GE.AND P4, PT, R5.reuse, R0, PT ;  /* 0x000000000500720c */ /* 0x040fe20003f86270 */
[----:B------:R-:W-:Y:S01]  /*1bf10*/  LDSM.16.MT88.4 R72, [R230+0x14000] ;  /* 0x01400000e648783b */ /* 0x000fe20000004200 */
[----:B------:R-:W-:Y:S02]  /*1bf20*/  ISETP.GE.AND P1, PT, R5, R2, PT ;  /* 0x000000020500720c */ /* 0x000fe40003f26270 */
[----:B------:R-:W-:Y:S01]  /*1bf30*/  FSEL R10, R13, -INF , !P5 ;  /* 0xff8000000d0a7808 */ /* 0x000fe20006800000 */
[----:B------:R-:W-:Y:S01]  /*1bf40*/  VIADD R13, R3, 0x28 ;  /* 0x00000028030d7836 */ /* 0x000fe20000000000 */
[----:B------:R-:W-:Y:S01]  /*1bf50*/  ISETP.GE.AND P2, PT, R4, R0, PT ;  /* 0x000000000400720c */ /* 0x000fe20003f46270 */
        /* <DEDUP_REMOVED lines=23> */
[----:B------:R-:W-:Y:S02]  /*1c0d0*/  FMNMX.FTZ R18, R28, R18, !PT ;  /* 0x000000121c127209 */ /* 0x000fe40007810000 */
[----:B------:R-:W-:Y:S02]  /*1c0e0*/  FMNMX.FTZ R20, R36, R38, !PT ;  /* 0x0000002624147209 */ /* 0x000fe40007810000 */
[----:B------:R-:W-:Y:S02]  /*1c0f0*/  FMNMX.FTZ R18, R42, R18, !PT ;  /* 0x000000122a127209 */ /* 0x000fe40007810000 */
[----:B------:R-:W-:-:S02]  /*1c100*/  FSEL R178, R178, -INF , !P4 ;  /* 0xff800000b2b27808 */ /* 0x000fc40006000000 */
[----:B------:R-:W-:Y:S02]  /*1c110*/  FSEL R184, R184, -INF , !P1 ;  /* 0xff800000b8b87808 */ /* 0x000fe40004800000 */
[----:B------:R-:W-:Y:S02]  /*1c120*/  FMNMX.FTZ R20, R14, R20, !PT ;  /* 0x000000140e147209 */ /* 0x000fe40007810000 */
        /* <DEDUP_REMOVED lines=18> */
[----:B------:R-:W-:Y:S01]  /*1c250*/  ISETP.GE.AND P3, PT, R18, R2, PT ;  /* 0x000000021200720c */ /* 0x000fe20003f66270 */
[----:B------:R-:W-:Y:S01]  /*1c260*/  VIADD R18, R3, 0x31 ;  /* 0x0000003103127836 */ /* 0x000fe20000000000 */
[----:B------:R-:W-:Y:S01]  /*1c270*/  FSEL R185, R185, -INF , !P2 ;  /* 0xff800000b9b97808 */ /* 0x000fe20005000000 */
[----:B------:R-:W-:Y:S01]  /*1c280*/  VIADD R3, R3, 0x39 ;  /* 0x0000003903037836 */ /* 0x000fe20000000000 */
[----:B------:R-:W-:Y:S02]  /*1c290*/  FMNMX.FTZ R20, R184, R20, !PT ;  /* 0x00000014b8147209 */ /* 0x000fe40007810000 */
[----:B------:R-:W-:Y:S02]  /*1c2a0*/  ISETP.GE.AND P2, PT, R19, R0, PT ;  /* 0x000000001300720c */ /* 0x000fe40003f46270 */
[----:B------:R-:W-:Y:S02]  /*1c2b0*/  FSEL R183, R183, -INF , !P5 ;  /* 0xff800000b7b77808 */ /* 0x000fe40006800000 */
[----:B------:R-:W-:-:S02]  /*1c2c0*/  FMNMX.FTZ R21, R182, R21, !PT ;  /* 0x00000015b6157209 */ /* 0x000fc40007810000 */
[----:B------:R-:W-:Y:S02]  /*1c2d0*/  FSEL R186, R186, -INF , !P1 ;  /* 0xff800000baba7808 */ /* 0x000fe40004800000 */
[----:B------:R-:W-:Y:S02]  /*1c2e0*/  FMNMX.FTZ R20, R185, R20, !PT ;  /* 0x00000014b9147209 */ /* 0x000fe40007810000 */
[-C--:B------:R-:W-:Y:S02]  /*1c2f0*/  ISETP.GE.AND P4, PT, R18, R0.reuse, PT ;  /* 0x000000001200720c */ /* 0x080fe40003f86270 */
[----:B------:R-:W-:Y:S02]  /*1c300*/  FSEL R194, R194, -INF , !P2 ;  /* 0xff800000c2c27808 */ /* 0x000fe40005000000 */
[----:B------:R-:W-:Y:S02]  /*1c310*/  FMNMX.FTZ R21, R183, R21, !PT ;  /* 0x00000015b7157209 */ /* 0x000fe40007810000 */
[----:B------:R-:W-:-:S02]  /*1c320*/  ISETP.GE.AND P2, PT, R13, R0, PT ;  /* 0x000000000d00720c */ /* 0x000fc40003f46270 */
[----:B------:R-:W-:Y:S02]  /*1c330*/  ISETP.GE.AND P1, PT, R19, R2, PT ;  /* 0x000000021300720c */ /* 0x000fe40003f26270 */
[----:B------:R-:W-:Y:S02]  /*1c340*/  FSEL R187, R187, -INF , !P3 ;  /* 0xff800000bbbb7808 */ /* 0x000fe40005800000 */
[----:B------:R-:W-:Y:S02]  /*1c350*/  FMNMX.FTZ R20, R186, R20, !PT ;  /* 0x00000014ba147209 */ /* 0x000fe40007810000 */
        /* <DEDUP_REMOVED lines=17> */
[----:B------:R-:W-:Y:S02]  /*1c470*/  FSEL R30, R15, -INF , !P2 ;  /* 0xff8000000f1e7808 */ /* 0x000fe40005000000 */
[----:B------:R-:W-:Y:S01]  /*1c480*/  FMNMX.FTZ R3, R31, R20, !PT ;  /* 0x000000141f037209 */ /* 0x000fe20007810000 */
[----:B------:R-:W1:Y:S03]  /*1c490*/  SHFL.BFLY PT, R18, R19, 0x2, 0x1f ;  /* 0x0c401f0013127f89 */ /* 0x000e6600000e0000 */
[----:B------:R-:W-:Y:S01]  /*1c4a0*/  FMNMX.FTZ R3, R30, R3, !PT ;  /* 0x000000031e037209 */ /* 0x000fe20007810000 */
[----:B------:R-:W-:Y:S04]  /*1c4b0*/  LDSM.16.MT88.4 R20, [R230+0x12800] ;  /* 0x01280000e614783b */ /* 0x000fe80000004200 */
[----:B------:R-:W2:Y:S01]  /*1c4c0*/  SHFL.BFLY PT, R13, R3, 0x2, 0x1f ;  /* 0x0c401f00030d7f89 */ /* 0x000ea200000e0000 */
[----:B-1----:R-:W-:-:S05]  /*1c4d0*/  FMNMX.FTZ R18, R19, R18, !PT ;  /* 0x0000001213127209 */ /* 0x002fca0007810000 */
[----:B------:R-:W1:Y:S01]  /*1c4e0*/  SHFL.BFLY PT, R164, R18, 0x1, 0x1f ;  /* 0x0c201f0012a47f89 */ /* 0x000e6200000e0000 */
[----:B--2---:R-:W-:-:S05]  /*1c4f0*/  FMNMX.FTZ R13, R3, R13, !PT ;  /* 0x0000000d030d7209 */ /* 0x004fca0007810000 */
[----:B------:R-:W2:Y:S01]  /*1c500*/  SHFL.BFLY PT, R3, R13, 0x1, 0x1f ;  /* 0x0c201f000d037f89 */ /* 0x000ea200000e0000 */
[----:B-1----:R-:W-:-:S04]  /*1c510*/  FMNMX.FTZ R164, R18, R164, !PT ;  /* 0x000000a412a47209 */ /* 0x002fc80007810000 */
        /* <DEDUP_REMOVED lines=16> */
[----:B------:R-:W1:Y:S01]  /*1c620*/  LDSM.16.MT88.4 R40, [R230+0x12000] ;  /* 0x01200000e628783b */ /* 0x000e620000004200 */
[-CC-:B------:R-:W-:Y:S01]  /*1c630*/  FFMA.FTZ R167, R5, R29.reuse, -R190.reuse ;  /* 0x0000001d05a77223 */ /* 0x180fe200000108be */
[-CC-:B------:R-:W-:Y:S01]  /*1c640*/  FFMA.FTZ R166, R4, R29.reuse, -R190.reuse ;  /* 0x0000001d04a67223 */ /* 0x180fe200000108be */
[----:B------:R-:W-:Y:S01]  /*1c650*/  MUFU.EX2 R175, R175 ;  /* 0x000000af00af7308 */ /* 0x000fe20000000800 */
[----:B------:R-:W2:Y:S01]  /*1c660*/  LDSM.16.MT88.4 R4, [R227+0x16000] ;  /* 0x01600000e304783b */ /* 0x000ea20000004200 */
[-C--:B------:R-:W-:Y:S01]  /*1c670*/  FFMA.FTZ R33, R12, R29.reuse, -R190 ;  /* 0x0000001d0c217223 */ /* 0x080fe200000108be */
[-CC-:B------:R-:W-:Y:S01]  /*1c680*/  FFMA.FTZ R168, R11, R29.reuse, -R28.reuse ;  /* 0x0000001d0ba87223 */ /* 0x180fe2000001081c */
[-CC-:B------:R-:W-:Y:S01]  /*1c690*/  FFMA.FTZ R35, R10, R29.reuse, -R28.reuse ;  /* 0x0000001d0a237223 */ /* 0x180fe2000001081c */
[----:B------:R-:W3:Y:S01]  /*1c6a0*/  LDSM.16.MT88.4 R16, [R230+0x10800] ;  /* 0x01080000e610783b */ /* 0x000ee20000004200 */
[-CC-:B------:R-:W-:Y:S01]  /*1c6b0*/  FFMA.FTZ R34, R9, R29.reuse, -R28.reuse ;  /* 0x0000001d09227223 */ /* 0x180fe2000001081c */
[-C--:B------:R-:W-:Y:S01]  /*1c6c0*/  FFMA.FTZ R32, R8, R29.reuse, -R28 ;  /* 0x0000001d08207223 */ /* 0x080fe2000001081c */
[----:B------:R-:W4:Y:S01]  /*1c6d0*/  MUFU.EX2 R174, R174 ;  /* 0x000000ae00ae7308 */ /* 0x000f220000000800 */
[----:B------:R-:W5:Y:S01]  /*1c6e0*/  LDSM.16.MT88.4 R12, [R229+0x10800] ;  /* 0x01080000e50c783b */ /* 0x000f620000004200 */
[-CC-:B------:R-:W-:Y:S01]  /*1c6f0*/  FFMA.FTZ R178, R178, R29.reuse, -R190.reuse ;  /* 0x0000001db2b27223 */ /* 0x180fe200000108be */
[-CC-:B------:R-:W-:Y:S01]  /*1c700*/  FFMA.FTZ R179, R179, R29.reuse, -R190.reuse ;  /* 0x0000001db3b37223 */ /* 0x180fe200000108be */
[-CC-:B------:R-:W-:Y:S01]  /*1c710*/  FFMA.FTZ R182, R182, R29.reuse, -R190.reuse ;  /* 0x0000001db6b67223 */ /* 0x180fe200000108be */
[----:B------:R-:W5:Y:S01]  /*1c720*/  LDSM.16.MT88.4 R8, [R228+0x10800] ;  /* 0x01080000e408783b */ /* 0x000f620000004200 */
        /* <DEDUP_REMOVED lines=98> */
[C---:B---3--:R-:W-:Y:S06]  /*1cd50*/  HMMA.16816.F32.BF16 R160, R4.reuse, R16, R160 ;  /* 0x0000001004a0723c */ /* 0x048fec00000418a0 */
[C---:B------:R-:W-:Y:S01]  /*1cd60*/  HMMA.16816.F32.BF16 R156, R4.reuse, R18, R156 ;  /* 0x00000012049c723c */ /* 0x040fe2000004189c */
[----:B------:R-:W1:Y:S05]  /*1cd70*/  LDSM.16.MT88.4 R16, [R229+0x12800] ;  /* 0x01280000e510783b */ /* 0x000e6a0000004200 */
[C---:B-----5:R-:W-:Y:S06]  /*1cd80*/  HMMA.16816.F32.BF16 R152, R4.reuse, R12, R152 ;  /* 0x0000000c0498723c */ /* 0x060fec0000041898 */
[C---:B------:R-:W-:Y:S01]  /*1cd90*/  HMMA.16816.F32.BF16 R148, R4.reuse, R14, R148 ;  /* 0x0000000e0494723c */ /* 0x040fe20000041894 */
[----:B------:R-:W3:Y:S05]  /*1cda0*/  LDSM.16.MT88.4 R12, [R228+0x12800] ;  /* 0x01280000e40c783b */ /* 0x000eea0000004200 */
[C---:B------:R-:W-:Y:S06]  /*1cdb0*/  HMMA.16816.F32.BF16 R144, R4.reuse, R8, R144 ;  /* 0x000000080490723c */ /* 0x040fec0000041890 */
        /* <DEDUP_REMOVED lines=234> */
.L_x_2334:
[----:B--2---:R-:W-:Y:S02]  /*1dc60*/  R2UR UR4, R166 ;  /* 0x00000000a60472ca */ /* 0x004fe400000e0000 */
[----:B------:R-:W-:-:S13]  /*1dc70*/  R2UR UR5, R167 ;  /* 0x00000000a70572ca */ /* 0x000fda00000e0000 */
[----:B-1----:R-:W2:Y:S02]  /*1dc80*/  LD.E R6, desc[UR4][R200.64+0x40] ;  /* 0x00004004c8067980 */ /* 0x002ea4000c101900 */
[----:B--2---:R-:W-:-:S05]  /*1dc90*/  IMAD.U32 R6, R6, -0x40, RZ ;  /* 0xffffffc006067824 */ /* 0x004fca00078e00ff */
[----:B------:R-:W-:Y:S02]  /*1dca0*/  SHF.R.S32.HI R5, RZ, 0x1f, R6 ;  /* 0x0000001fff057819 */ /* 0x000fe40000011406 */
.L_x_2335:
[----:B------:R-:W-:Y:S05]  /*1dcb0*/  BSYNC B0 ;  /* 0x0000000000007941 */ /* 0x000fea0003800000 */
.L_x_2333:
[C---:B------:R-:W-:Y:S02]  /*1dcc0*/  LOP3.LUT P6, RZ, R247.reuse, 0x1, RZ, 0xc0, !PT ;  /* 0x00000001f7ff7812 */ /* 0x040fe400078cc0ff */
        /* <DEDUP_REMOVED lines=143> */
[----:B------:R-:W3:Y:S04]  /*1e5c0*/  LDSM.16.M88.4 R16, [R225+0x8800] ;  /* 0x00880000e110783b */ /* 0x000ee80000000200 */
[----:B------:R-:W4:Y:S04]  /*1e5d0*/  LDSM.16.M88.4 R176, [R225+0x9000] ;  /* 0x00900000e1b0783b */ /* 0x000f280000000200 */
[----:B------:R-:W-:Y:S04]  /*1e5e0*/  LDSM.16.M88.4 R32, [R224] ;  /* 0x00000000e020783b */ /* 0x000fe80000000200 */
[----:B------:R-:W5:Y:S04]  /*1e5f0*/  LDSM.16.M88.4 R12, [R223] ;  /* 0x00000000df0c783b */ /* 0x000f680000000200 */
[----:B------:R-:W5:Y:S04]  /*1e600*/  LDSM.16.M88.4 R8, [R219] ;  /* 0x00000000db08783b */ /* 0x000f680000000200 */
[----:B------:R-:W5:Y:S04]  /*1e610*/  LDSM.16.M88.4 R192, [R218] ;  /* 0x00000000dac0783b */ /* 0x000f680000000200 */
[----:B--2---:R-:W2:Y:S04]  /*1e620*/  LDSM.16.M88.4 R28, [R225+0x9800] ;  /* 0x00980000e11c783b */ /* 0x004ea80000000200 */
[----:B------:R-:W-:Y:S04]  /*1e630*/  LDSM.16.M88.4 R188, [R222] ;  /* 0x00000000debc783b */ /* 0x000fe80000000200 */
[----:B------:R-:W-:Y:S01]  /*1e640*/  LDSM.16.M88.4 R184, [R217] ;  /* 0x00000000d9b8783b */ /* 0x000fe20000000200 */
[C---:B-1----:R-:W-:Y:S03]  /*1e650*/  HMMA.16816.F32.BF16 R4, R168.reuse, R24, RZ ;  /* 0x00000018a804723c */ /* 0x042fe600000418ff */
[----:B------:R-:W2:Y:S04]  /*1e660*/  LD.E R165, desc[UR4][R200.64+0x18c] ;  /* 0x00018c04c8a57980 */ /* 0x000ea8000c101900 */
[----:B------:R-:W-:Y:S01]  /*1e670*/  LDSM.16.M88.4 R196, [R220+0xe000] ;  /* 0x00e00000dcc4783b */ /* 0x000fe20000000200 */
[C---:B---3--:R-:W-:Y:S03]  /*1e680*/  HMMA.16816.F32.BF16 R20, R168.reuse, R16, RZ ;  /* 0x00000010a814723c */ /* 0x048fe600000418ff */
[----:B------:R-:W0:Y:S03]  /*1e690*/  LDGDEPBAR ;  /* 0x00000000000079af */ /* 0x000e260000000000 */
[C---:B------:R-:W-:Y:S06]  /*1e6a0*/  HMMA.16816.F32.BF16 R24, R168.reuse, R26, RZ ;  /* 0x0000001aa818723c */ /* 0x040fec00000418ff */
[C---:B------:R-:W-:Y:S06]  /*1e6b0*/  HMMA.16816.F32.BF16 R16, R168.reuse, R18, RZ ;  /* 0x00000012a810723c */ /* 0x040fec00000418ff */
[C---:B----4-:R-:W-:Y:S06]  /*1e6c0*/  HMMA.16816.F32.BF16 R180, R168.reuse, R176, RZ ;  /* 0x000000b0a8b4723c */ /* 0x050fec00000418ff */
[----:B------:R-:W-:Y:S06]  /*1e6d0*/  HMMA.16816.F32.BF16 R176, R168, R178, RZ ;  /* 0x000000b2a8b0723c */ /* 0x000fec00000418ff */
[C---:B-----5:R-:W-:Y:S06]  /*1e6e0*/  HMMA.16816.F32.BF16 R4, R32.reuse, R12, R4 ;  /* 0x0000000c2004723c */ /* 0x060fec0000041804 */
[C---:B------:R-:W-:Y:S01]  /*1e6f0*/  HMMA.16816.F32.BF16 R24, R32.reuse, R14, R24 ;  /* 0x0000000e2018723c */ /* 0x040fe20000041818 */
[----:B------:R-:W1:Y:S05]  /*1e700*/  LDSM.16.M88.4 R12, [R220+0x9000] ;  /* 0x00900000dc0c783b */ /* 0x000e6a0000000200 */
[C---:B------:R-:W-:Y:S06]  /*1e710*/  HMMA.16816.F32.BF16 R20, R32.reuse, R8, R20 ;  /* 0x000000082014723c */ /* 0x040fec0000041814 */
[C---:B------:R-:W-:Y:S01]  /*1e720*/  HMMA.16816.F32.BF16 R16, R32.reuse, R10, R16 ;  /* 0x0000000a2010723c */ /* 0x040fe20000041810 */
[----:B------:R-:W3:Y:S05]  /*1e730*/  LDSM.16.M88.4 R8, [R220+0x8800] ;  /* 0x00880000dc08783b */ /* 0x000eea0000000200 */
[C---:B------:R-:W-:Y:S06]  /*1e740*/  HMMA.16816.F32.BF16 R180, R32.reuse, R192, R180 ;  /* 0x000000c020b4723c */ /* 0x040fec00000418b4 */
[----:B------:R-:W-:Y:S01]  /*1e750*/  HMMA.16816.F32.BF16 R176, R32, R194, R176 ;  /* 0x000000c220b0723c */ /* 0x000fe200000418b0 */
[----:B------:R-:W-:Y:S05]  /*1e760*/  LDSM.16.M88.4 R192, [R220+0x9800] ;  /* 0x00980000dcc0783b */ /* 0x000fea0000000200 */
[C---:B--2---:R-:W-:Y:S06]  /*1e770*/  HMMA.16816.F32.BF16 R172, R168.reuse, R28, RZ ;  /* 0x0000001ca8ac723c */ /* 0x044fec00000418ff */
[----:B------:R-:W-:Y:S01]  /*1e780*/  HMMA.16816.F32.BF16 R168, R168, R30, RZ ;  /* 0x0000001ea8a8723c */ /* 0x000fe200000418ff */
[----:B------:R-:W2:Y:S05]  /*1e790*/  LDSM.16.M88.4 R28, [R220+0x8000] ;  /* 0x00800000dc1c783b */ /* 0x000eaa0000000200 */
[C---:B-1----:R-:W-:Y:S06]  /*1e7a0*/  HMMA.16816.F32.BF16 R180, R188.reuse, R12, R180 ;  /* 0x0000000cbcb4723c */ /* 0x042fec00000418b4 */
[C---:B------:R-:W-:Y:S01]  /*1e7b0*/  HMMA.16816.F32.BF16 R176, R188.reuse, R14, R176 ;  /* 0x0000000ebcb0723c */ /* 0x040fe200000418b0 */
[----:B------:R-:W-:Y:S05]  /*1e7c0*/  LDSM.16.M88.4 R12, [R216+0x800] ;  /* 0x00080000d80c783b */ /* 0x000fea0000000200 */
[C---:B---3--:R-:W-:Y:S06]  /*1e7d0*/  HMMA.16816.F32.BF16 R20, R188.reuse, R8, R20 ;  /* 0x00000008bc14723c */ /* 0x048fec0000041814 */
[----:B------:R-:W-:Y:S01]  /*1e7e0*/  HMMA.16816.F32.BF16 R16, R188, R10, R16 ;  /* 0x0000000abc10723c */ /* 0x000fe20000041810 */
[----:B------:R-:W1:Y:S05]  /*1e7f0*/  LDSM.16.M88.4 R8, [R221] ;  /* 0x00000000dd08783b */ /* 0x000e6a0000000200 */
[C---:B------:R-:W-:Y:S06]  /*1e800*/  HMMA.16816.F32.BF16 R172, R32.reuse, R184, R172 ;  /* 0x000000b820ac723c */ /* 0x040fec00000418ac */
[----:B------:R-:W-:Y:S01]  /*1e810*/  HMMA.16816.F32.BF16 R168, R32, R186, R168 ;  /* 0x000000ba20a8723c */ /* 0x000fe200000418a8 */
[----:B------:R-:W3:Y:S04]  /*1e820*/  LDSM.16.M88.4 R184, [R216] ;  /* 0x00000000d8b8783b */ /* 0x000ee80000000200 */
[----:B------:R-:W4:Y:S01]  /*1e830*/  LDSM.16.M88.4 R32, [R216+0x1000] ;  /* 0x00100000d820783b */ /* 0x000f220000000200 */
[C---:B--2---:R-:W-:Y:S06]  /*1e840*/  HMMA.16816.F32.BF16 R4, R188.reuse, R28, R4 ;  /* 0x0000001cbc04723c */ /* 0x044fec0000041804 */
[C---:B------:R-:W-:Y:S01]  /*1e850*/  HMMA.16816.F32.BF16 R24, R188.reuse, R30, R24 ;  /* 0x0000001ebc18723c */ /* 0x040fe20000041818 */
[----:B------:R-:W2:Y:S05]  /*1e860*/  LDSM.16.M88.4 R28, [R216+0x1800] ;  /* 0x00180000d81c783b */ /* 0x000eaa0000000200 */
[C---:B------:R-:W-:Y:S06]  /*1e870*/  HMMA.16816.F32.BF16 R172, R188.reuse, R192, R172 ;  /* 0x000000c0bcac723c */ /* 0x040fec00000418ac */
[----:B------:R-:W-:Y:S01]  /*1e880*/  HMMA.16816.F32.BF16 R168, R188, R194, R168 ;  /* 0x000000c2bca8723c */ /* 0x000fe200000418a8 */
[----:B------:R-:W-:Y:S04]  /*1e890*/  LDSM.16.M88.4 R192, [R225+0xa000] ;  /* 0x00a00000e1c0783b */ /* 0x000fe80000000200 */
[----:B------:R-:W-:Y:S01]  /*1e8a0*/  LDSM.16.M88.4 R188, [R225+0xa800] ;  /* 0x00a80000e1bc783b */ /* 0x000fe20000000200 */
[C---:B-1----:R-:W-:Y:S06]  /*1e8b0*/  HMMA.16816.F32.BF16 R20, R8.reuse, R12, R20 ;  /* 0x0000000c0814723c */ /* 0x042fec0000041814 */
[C---:B------:R-:W-:Y:S01]  /*1e8c0*/  HMMA.16816.F32.BF16 R16, R8.reuse, R14, R16 ;  /* 0x0000000e0810723c */ /* 0x040fe20000041810 */
[----:B------:R-:W1:Y:S05]  /*1e8d0*/  LDSM.16.M88.4 R12, [R226+0x2000] ;  /* 0x00200000e20c783b */ /* 0x000e6a0000000200 */
[C---:B---3--:R-:W-:Y:S06]  /*1e8e0*/  HMMA.16816.F32.BF16 R4, R8.reuse, R184, R4 ;  /* 0x000000b80804723c */ /* 0x048fec0000041804 */
[C---:B------:R-:W-:Y:S01]  /*1e8f0*/  HMMA.16816.F32.BF16 R24, R8.reuse, R186, R24 ;  /* 0x000000ba0818723c */ /* 0x040fe20000041818 */
[----:B------:R-:W3:Y:S05]  /*1e900*/  LDSM.16.M88.4 R184, [R225+0xb000] ;  /* 0x00b00000e1b8783b */ /* 0x000eea0000000200 */
[C---:B----4-:R-:W-:Y:S06]  /*1e910*/  HMMA.16816.F32.BF16 R180, R8.reuse, R32, R180 ;  /* 0x0000002008b4723c */ /* 0x050fec00000418b4 */
[C---:B------:R-:W-:Y:S01]  /*1e920*/  HMMA.16816.F32.BF16 R176, R8.reuse, R34, R176 ;  /* 0x0000002208b0723c */ /* 0x040fe200000418b0 */
[----:B------:R-:W4:Y:S05]  /*1e930*/  LDSM.16.M88.4 R32, [R225+0xb800] ;  /* 0x00b80000e120783b */ /* 0x000f2a0000000200 */
[C---:B--2---:R-:W-:Y:S06]  /*1e940*/  HMMA.16816.F32.BF16 R172, R8.reuse, R28, R172 ;  /* 0x0000001c08ac723c */ /* 0x044fec00000418ac */
[----:B------:R-:W-:Y:S01]  /*1e950*/  HMMA.16816.F32.BF16 R168, R8, R30, R168 ;  /* 0x0000001e08a8723c */ /* 0x000fe200000418a8 */
[----:B------:R-:W-:Y:S04]  /*1e960*/  LDSM.16.M88.4 R28, [R224+0x2000] ;  /* 0x00200000e01c783b */ /* 0x000fe80000000200 */
[----:B------:R-:W2:Y:S01]  /*1e970*/  LDSM.16.M88.4 R8, [R215] ;  /* 0x00000000d708783b */ /* 0x000ea20000000200 */
[C---:B-1----:R-:W-:Y:S06]  /*1e980*/  HMMA.16816.F32.BF16 R4, R12.reuse, R192, R4 ;  /* 0x000000c00c04723c */ /* 0x042fec0000041804 */
[C---:B------:R-:W-:Y:S01]  /*1e990*/  HMMA.16816.F32.BF16 R24, R12.reuse, R194, R24 ;  /* 0x000000c20c18723c */ /* 0x040fe20000041818 */
[----:B------:R-:W1:Y:S05]  /*1e9a0*/  LDSM.16.M88.4 R192, [R214] ;  /* 0x00000000d6c0783b */ /* 0x000e6a0000000200 */
[C---:B------:R-:W-:Y:S06]  /*1e9b0*/  HMMA.16816.F32.BF16 R20, R12.reuse, R188, R20 ;  /* 0x000000bc0c14723c */ /* 0x040fec0000041814 */
[C---:B------:R-:W-:Y:S01]  /*1e9c0*/  HMMA.16816.F32.BF16 R16, R12.reuse, R190, R16 ;  /* 0x000000be0c10723c */ /* 0x040fe20000041810 */
[----:B------:R-:W5:Y:S05]  /*1e9d0*/  LDSM.16.M88.4 R188, [R213] ;  /* 0x00000000d5bc783b */ /* 0x000f6a0000000200 */
[C---:B---3--:R-:W-:Y:S06]  /*1e9e0*/  HMMA.16816.F32.BF16 R180, R12.reuse, R184, R180 ;  /* 0x000000b80cb4723c */ /* 0x048fec00000418b4 */
[C---:B------:R-:W-:Y:S01]  /*1e9f0*/  HMMA.16816.F32.BF16 R176, R12.reuse, R186, R176 ;  /* 0x000000ba0cb0723c */ /* 0x040fe200000418b0 */
[----:B------:R-:W-:Y:S05]  /*1ea00*/  LDSM.16.M88.4 R184, [R222+0x2000] ;  /* 0x00200000deb8783b */ /* 0x000fea0000000200 */
[C---:B----4-:R-:W-:Y:S06]  /*1ea10*/  HMMA.16816.F32.BF16 R172, R12.reuse, R32, R172 ;  /* 0x000000200cac723c */ /* 0x050fec00000418ac */
[----:B------:R-:W-:Y:S01]  /*1ea20*/  HMMA.16816.F32.BF16 R168, R12, R34, R168 ;  /* 0x000000220ca8723c */ /* 0x000fe200000418a8 */
[----:B------:R-:W3:Y:S04]  /*1ea30*/  LDSM.16.M88.4 R32, [R212] ;  /* 0x00000000d420783b */ /* 0x000ee80000000200 */
[----:B------:R-:W4:Y:S01]  /*1ea40*/  LDSM.16.M88.4 R12, [R220+0xa000] ;  /* 0x00a00000dc0c783b */ /* 0x000f220000000200 */
[C---:B--2---:R-:W-:Y:S06]  /*1ea50*/  HMMA.16816.F32.BF16 R4, R28.reuse, R8, R4 ;  /* 0x000000081c04723c */ /* 0x044fec0000041804 */
[C---:B------:R-:W-:Y:S01]  /*1ea60*/  HMMA.16816.F32.BF16 R24, R28.reuse, R10, R24 ;  /* 0x0000000a1c18723c */ /* 0x040fe20000041818 */
[----:B------:R-:W2:Y:S05]  /*1ea70*/  LDSM.16.M88.4 R8, [R220+0xa800] ;  /* 0x00a80000dc08783b */ /* 0x000eaa0000000200 */
[C---:B-1----:R-:W-:Y:S06]  /*1ea80*/  HMMA.16816.F32.BF16 R20, R28.reuse, R192, R20 ;  /* 0x000000c01c14723c */ /* 0x042fec0000041814 */
[C---:B------:R-:W-:Y:S01]  /*1ea90*/  HMMA.16816.F32.BF16 R16, R28.reuse, R194, R16 ;  /* 0x000000c21c10723c */ /* 0x040fe20000041810 */
[----:B------:R-:W1:Y:S05]  /*1eaa0*/  LDSM.16.M88.4 R192, [R220+0xb000] ;  /* 0x00b00000dcc0783b */ /* 0x000e6a0000000200 */
[C---:B-----5:R-:W-:Y:S06]  /*1eab0*/  HMMA.16816.F32.BF16 R180, R28.reuse, R188, R180 ;  /* 0x000000bc1cb4723c */ /* 0x060fec00000418b4 */
[C---:B------:R-:W-:Y:S01]  /*1eac0*/  HMMA.16816.F32.BF16 R176, R28.reuse, R190, R176 ;  /* 0x000000be1cb0723c */ /* 0x040fe200000418b0 */
[----:B------:R-:W5:Y:S05]  /*1ead0*/  LDSM.16.M88.4 R188, [R220+0xb800] ;  /* 0x00b80000dcbc783b */ /* 0x000f6a0000000200 */
        /* <DEDUP_REMOVED lines=10> */
[C---:B-1----:R-:W-:Y:S06]  /*1eb80*/  HMMA.16816.F32.BF16 R180, R184.reuse, R192, R180 ;  /* 0x000000c0b8b4723c */ /* 0x042fec00000418b4 */
[C---:B------:R-:W-:Y:S01]  /*1eb90*/  HMMA.16816.F32.BF16 R176, R184.reuse, R194, R176 ;  /* 0x000000c2b8b0723c */ /* 0x040fe200000418b0 */
[----:B------:R-:W-:Y:S05]  /*1eba0*/  LDSM.16.M88.4 R192, [R216+0x4800] ;  /* 0x00480000d8c0783b */ /* 0x000fea0000000200 */
[C---:B-----5:R-:W-:Y:S06]  /*1ebb0*/  HMMA.16816.F32.BF16 R172, R184.reuse, R188, R172 ;  /* 0x000000bcb8ac723c */ /* 0x060fec00000418ac */
[----:B------:R-:W-:Y:S01]  /*1ebc0*/  HMMA.16816.F32.BF16 R168, R184, R190, R168 ;  /* 0x000000beb8a8723c */ /* 0x000fe200000418a8 */
[----:B------:R-:W1:Y:S04]  /*1ebd0*/  LDSM.16.M88.4 R188, [R216+0x3800] ;  /* 0x00380000d8bc783b */ /* 0x000e680000000200 */
[----:B------:R-:W-:Y:S01]  /*1ebe0*/  LDSM.16.M88.4 R184, [R225+0xd000] ;  /* 0x00d00000e1b8783b */ /* 0x000fe20000000200 */
[C---:B---3--:R-:W-:Y:S06]  /*1ebf0*/  HMMA.16816.F32.BF16 R4, R32.reuse, R28, R4 ;  /* 0x0000001c2004723c */ /* 0x048fec0000041804 */
[C---:B------:R-:W-:Y:S01]  /*1ec00*/  HMMA.16816.F32.BF16 R24, R32.reuse, R30, R24 ;  /* 0x0000001e2018723c */ /* 0x040fe20000041818 */
[----:B------:R-:W-:Y:S05]  /*1ec10*/  LDSM.16.M88.4 R28, [R225+0xc000] ;  /* 0x00c00000e11c783b */ /* 0x000fea0000000200 */
[C---:B----4-:R-:W-:Y:S06]  /*1ec20*/  HMMA.16816.F32.BF16 R20, R32.reuse, R12, R20 ;  /* 0x0000000c2014723c */ /* 0x050fec0000041814 */
[C---:B------:R-:W-:Y:S01]  /*1ec30*/  HMMA.16816.F32.BF16 R16, R32.reuse, R14, R16 ;  /* 0x0000000e2010723c */ /* 0x040fe20000041810 */
[----:B------:R-:W3:Y:S05]  /*1ec40*/  LDSM.16.M88.4 R12, [R226+0x4000] ;  /* 0x00400000e20c783b */ /* 0x000eea0000000200 */
[C---:B--2---:R-:W-:Y:S06]  /*1ec50*/  HMMA.16816.F32.BF16 R180, R32.reuse, R8, R180 ;  /* 0x0000000820b4723c */ /* 0x044fec00000418b4 */
[C---:B------:R-:W-:Y:S01]  /*1ec60*/  HMMA.16816.F32.BF16 R176, R32.reuse, R10, R176 ;  /* 0x0000000a20b0723c */ /* 0x040fe200000418b0 */
[----:B------:R-:W2:Y:S05]  /*1ec70*/  LDSM.16.M88.4 R8, [R225+0xc800] ;  /* 0x00c80000e108783b */ /* 0x000eaa0000000200 */
[C---:B-1----:R-:W-:Y:S06]  /*1ec80*/  HMMA.16816.F32.BF16 R172, R32.reuse, R188, R172 ;  /* 0x000000bc20ac723c */ /* 0x042fec00000418ac */
[----:B------:R-:W-:Y:S01]  /*1ec90*/  HMMA.16816.F32.BF16 R168, R32, R190, R168 ;  /* 0x000000be20a8723c */ /* 0x000fe200000418a8 */
[----:B------:R-:W1:Y:S04]  /*1eca0*/  LDSM.16.M88.4 R32, [R225+0xd800] ;  /* 0x00d80000e120783b */ /* 0x000e680000000200 */
[----:B------:R-:W-:Y:S01]  /*1ecb0*/  LDSM.16.M88.4 R188, [R210] ;  /* 0x00000000d2bc783b */ /* 0x000fe20000000200 */
[C---:B---3--:R-:W-:Y:S06]  /*1ecc0*/  HMMA.16816.F32.BF16 R4, R12.reuse, R28, R4 ;  /* 0x0000001c0c04723c */ /* 0x048fec0000041804 */
[C---:B------:R-:W-:Y:S01]  /*1ecd0*/  HMMA.16816.F32.BF16 R24, R12.reuse, R30, R24 ;  /* 0x0000001e0c18723c */ /* 0x040fe20000041818 */
[----:B------:R-:W-:Y:S05]  /*1ece0*/  LDSM.16.M88.4 R28, [R224+0x4000] ;  /* 0x00400000e01c783b */ /* 0x000fea0000000200 */
[C---:B--2---:R-:W-:Y:S06]  /*1ecf0*/  HMMA.16816.F32.BF16 R20, R12.reuse, R8, R20 ;  /* 0x000000080c14723c */ /* 0x044fec0000041814 */
[C---:B------:R-:W-:Y:S01]  /*1ed00*/  HMMA.16816.F32.BF16 R16, R12.reuse, R10, R16 ;  /* 0x0000000a0c10723c */ /* 0x040fe20000041810 */
[----:B------:R-:W2:Y:S05]  /*1ed10*/  LDSM.16.M88.4 R8, [R211] ;  /* 0x00000000d308783b */ /* 0x000eaa0000000200 */
[C---:B------:R-:W-:Y:S06]  /*1ed20*/  HMMA.16816.F32.BF16 R180, R12.reuse, R184, R180 ;  /* 0x000000b80cb4723c */ /* 0x040fec00000418b4 */
[C---:B------:R-:W-:Y:S01]  /*1ed30*/  HMMA.16816.F32.BF16 R176, R12.reuse, R186, R176 ;  /* 0x000000ba0cb0723c */ /* 0x040fe200000418b0 */
[----:B------:R-:W3:Y:S05]  /*1ed40*/  LDSM.16.M88.4 R184, [R209] ;  /* 0x00000000d1b8783b */ /* 0x000eea0000000200 */
[C---:B-1----:R-:W-:Y:S06]  /*1ed50*/  HMMA.16816.F32.BF16 R172, R12.reuse, R32, R172 ;  /* 0x000000200cac723c */ /* 0x042fec00000418ac */
[----:B------:R-:W-:Y:S01]  /*1ed60*/  HMMA.16816.F32.BF16 R168, R12, R34, R168 ;  /* 0x000000220ca8723c */ /* 0x000fe200000418a8 */
[----:B------:R-:W1:Y:S04]  /*1ed70*/  LDSM.16.M88.4 R32, [R208] ;  /* 0x00000000d020783b */ /* 0x000e680000000200 */
[----:B------:R-:W-:Y:S01]  /*1ed80*/  LDSM.16.M88.4 R12, [R222+0x4000] ;  /* 0x00400000de0c783b */ /* 0x000fe20000000200 */
[C---:B--2---:R-:W-:Y:S06]  /*1ed90*/  HMMA.16816.F32.BF16 R4, R28.reuse, R8, R4 ;  /* 0x000000081c04723c */ /* 0x044fec0000041804 */
[C---:B------:R-:W-:Y:S01]  /*1eda0*/  HMMA.16816.F32.BF16 R24, R28.reuse, R10, R24 ;  /* 0x0000000a1c18723c */ /* 0x040fe20000041818 */
[----:B------:R-:W2:Y:S05]  /*1edb0*/  LDSM.16.M88.4 R8, [R220+0xc000] ;  /* 0x00c00000dc08783b */ /* 0x000eaa0000000200 */
[C---:B------:R-:W-:Y:S06]  /*1edc0*/  HMMA.16816.F32.BF16 R20, R28.reuse, R188, R20 ;  /* 0x000000bc1c14723c */ /* 0x040fec0000041814 */
[C---:B------:R-:W-:Y:S01]  /*1edd0*/  HMMA.16816.F32.BF16 R16, R28.reuse, R190, R16 ;  /* 0x000000be1c10723c */ /* 0x040fe20000041810 */
[----:B------:R-:W4:Y:S05]  /*1ede0*/  LDSM.16.M88.4 R188, [R220+0xc800] ;  /* 0x00c80000dcbc783b */ /* 0x000f2a0000000200 */
[C---:B---3--:R-:W-:Y:S06]  /*1edf0*/  HMMA.16816.F32.BF16 R180, R28.reuse, R184, R180 ;  /* 0x000000b81cb4723c */ /* 0x048fec00000418b4 */
[C---:B------:R-:W-:Y:S01]  /*1ee00*/  HMMA.16816.F32.BF16 R176, R28.reuse, R186, R176 ;  /* 0x000000ba1cb0723c */ /* 0x040fe200000418b0 */
[----:B------:R-:W3:Y:S05]  /*1ee10*/  LDSM.16.M88.4 R184, [R220+0xd000] ;  /* 0x00d00000dcb8783b */ /* 0x000eea0000000200 */
[C---:B-1----:R-:W-:Y:S06]  /*1ee20*/  HMMA.16816.F32.BF16 R172, R28.reuse, R32, R172 ;  /* 0x000000201cac723c */ /* 0x042fec00000418ac */
[----:B------:R-:W-:Y:S01]  /*1ee30*/  HMMA.16816.F32.BF16 R168, R28, R34, R168 ;  /* 0x000000221ca8723c */ /* 0x000fe200000418a8 */
[----:B------:R-:W1:Y:S04]  /*1ee40*/  LDSM.16.M88.4 R28, [R220+0xd800] ;  /* 0x00d80000dc1c783b */ /* 0x000e680000000200 */
[----:B------:R-:W-:Y:S01]  /*1ee50*/  LDSM.16.M88.4 R32, [R221+0x4000] ;  /* 0x00400000dd20783b */ /* 0x000fe20000000200 */
[C---:B--2---:R-:W-:Y:S06]  /*1ee60*/  HMMA.16816.F32.BF16 R4, R12.reuse, R8, R4 ;  /* 0x000000080c04723c */ /* 0x044fec0000041804 */
[C---:B------:R-:W-:Y:S01]  /*1ee70*/  HMMA.16816.F32.BF16 R24, R12.reuse, R10, R24 ;  /* 0x0000000a0c18723c */ /* 0x040fe20000041818 */
[----:B------:R-:W2:Y:S05]  /*1ee80*/  LDSM.16.M88.4 R8, [R216+0x4000] ;  /* 0x00400000d808783b */ /* 0x000eaa0000000200 */
[C---:B----4-:R-:W-:Y:S06]  /*1ee90*/  HMMA.16816.F32.BF16 R20, R12.reuse, R188, R20 ;  /* 0x000000bc0c14723c */ /* 0x050fec0000041814 */
[C---:B------:R-:W-:Y:S01]  /*1eea0*/  HMMA.16816.F32.BF16 R16, R12.reuse, R190, R16 ;  /* 0x000000be0c10723c */ /* 0x040fe20000041810 */
[----:B------:R-:W4:Y:S05]  /*1eeb0*/  LDSM.16.M88.4 R188, [R216+0x5000] ;  /* 0x00500000d8bc783b */ /* 0x000f2a0000000200 */
[C---:B---3--:R-:W-:Y:S06]  /*1eec0*/  HMMA.16816.F32.BF16 R180, R12.reuse, R184, R180 ;  /* 0x000000b80cb4723c */ /* 0x048fec00000418b4 */
[C---:B------:R-:W-:Y:S01]  /*1eed0*/  HMMA.16816.F32.BF16 R176, R12.reuse, R186, R176 ;  /* 0x000000ba0cb0723c */ /* 0x040fe200000418b0 */
[----:B------:R-:W3:Y:S05]  /*1eee0*/  LDSM.16.M88.4 R184, [R216+0x5800] ;  /* 0x00580000d8b8783b */ /* 0x000eea0000000200 */
        /* <DEDUP_REMOVED lines=9> */
[----:B------:R-:W-:Y:S05]  /*1ef80*/  LDSM.16.M88.4 R192, [R224+0x6000] ;  /* 0x00600000e0c0783b */ /* 0x000fea0000000200 */
[C---:B----4-:R-:W-:Y:S06]  /*1ef90*/  HMMA.16816.F32.BF16 R180, R32.reuse, R188, R180 ;  /* 0x000000bc20b4723c */ /* 0x050fec00000418b4 */
[C---:B------:R-:W-:Y:S01]  /*1efa0*/  HMMA.16816.F32.BF16 R176, R32.reuse, R190, R176 ;  /* 0x000000be20b0723c */ /* 0x040fe200000418b0 */
[----:B------:R-:W-:Y:S05]  /*1efb0*/  LDSM.16.M88.4 R188, [R205] ;  /* 0x00000000cdbc783b */ /* 0x000fea0000000200 */
[C---:B---3--:R-:W-:Y:S06]  /*1efc0*/  HMMA.16816.F32.BF16 R172, R32.reuse, R184, R172 ;  /* 0x000000b820ac723c */ /* 0x048fec00000418ac */
[----:B------:R-:W-:Y:S01]  /*1efd0*/  HMMA.16816.F32.BF16 R168, R32, R186, R168 ;  /* 0x000000ba20a8723c */ /* 0x000fe200000418a8 */
[----:B------:R-:W3:Y:S04]  /*1efe0*/  LDSM.16.M88.4 R32, [R225+0xf800] ;  /* 0x00f80000e120783b */ /* 0x000ee80000000200 */
[----:B------:R-:W4:Y:S01]  /*1eff0*/  LDSM.16.M88.4 R184, [R225+0xf000] ;  /* 0x00f00000e1b8783b */ /* 0x000f220000000200 */
[C---:B-1----:R-:W-:Y:S06]  /*1f000*/  HMMA.16816.F32.BF16 R4, R28.reuse, R12, R4 ;  /* 0x0000000c1c04723c */ /* 0x042fec0000041804 */
[C---:B------:R-:W-:Y:S01]  /*1f010*/  HMMA.16816.F32.BF16 R24, R28.reuse, R14, R24 ;  /* 0x0000000e1c18723c */ /* 0x040fe20000041818 */
[----:B------:R-:W1:Y:S05]  /*1f020*/  LDSM.16.M88.4 R12, [R207] ;  /* 0x00000000cf0c783b */ /* 0x000e6a0000000200 */
[C---:B--2---:R-:W-:Y:S06]  /*1f030*/  HMMA.16816.F32.BF16 R20, R28.reuse, R8, R20 ;  /* 0x000000081c14723c */ /* 0x044fec0000041814 */
[C---:B------:R-:W-:Y:S01]  /*1f040*/  HMMA.16816.F32.BF16 R16, R28.reuse, R10, R16 ;  /* 0x0000000a1c10723c */ /* 0x040fe20000041810 */
[----:B------:R-:W2:Y:S05]  /*1f050*/  LDSM.16.M88.4 R8, [R206] ;  /* 0x00000000ce08783b */ /* 0x000eaa0000000200 */
[C---:B---3--:R-:W-:Y:S06]  /*1f060*/  HMMA.16816.F32.BF16 R172, R28.reuse, R32, R172 ;  /* 0x000000201cac723c */ /* 0x048fec00000418ac */
[C---:B------:R-:W-:Y:S01]  /*1f070*/  HMMA.16816.F32.BF16 R168, R28.reuse, R34, R168 ;  /* 0x000000221ca8723c */ /* 0x040fe200000418a8 */
[----:B------:R-:W3:Y:S05]  /*1f080*/  LDSM.16.M88.4 R32, [R222+0x6000] ;  /* 0x00600000de20783b */ /* 0x000eea0000000200 */
[C---:B----4-:R-:W-:Y:S06]  /*1f090*/  HMMA.16816.F32.BF16 R180, R28.reuse, R184, R180 ;  /* 0x000000b81cb4723c */ /* 0x050fec00000418b4 */
[----:B------:R-:W-:Y:S01]  /*1f0a0*/  HMMA.16816.F32.BF16 R176, R28, R186, R176 ;  /* 0x000000ba1cb0723c */ /* 0x000fe200000418b0 */
[----:B------:R-:W4:Y:S04]  /*1f0b0*/  LDSM.16.M88.4 R184, [R204] ;  /* 0x00000000ccb8783b */ /* 0x000f280000000200 */
[----:B------:R-:W5:Y:S01]  /*1f0c0*/  LDSM.16.M88.4 R28, [R220+0xe800] ;  /* 0x00e80000dc1c783b */ /* 0x000f620000000200 */
[C---:B-1----:R-:W-:Y:S06]  /*1f0d0*/  HMMA.16816.F32.BF16 R4, R192.reuse, R12, R4 ;  /* 0x0000000cc004723c */ /* 0x042fec0000041804 */
[C---:B------:R-:W-:Y:S01]  /*1f0e0*/  HMMA.16816.F32.BF16 R24, R192.reuse, R14, R24 ;  /* 0x0000000ec018723c */ /* 0x040fe20000041818 */
[----:B------:R-:W-:Y:S05]  /*1f0f0*/  LDSM.16.M88.4 R12, [R221+0x6000] ;  /* 0x00600000dd0c783b */ /* 0x000fea0000000200 */
[C---:B--2---:R-:W-:Y:S06]  /*1f100*/  HMMA.16816.F32.BF16 R20, R192.reuse, R8, R20 ;  /* 0x00000008c014723c */ /* 0x044fec0000041814 */
[----:B------:R-:W-:Y:S01]  /*1f110*/  HMMA.16816.F32.BF16 R16, R192, R10, R16 ;  /* 0x0000000ac010723c */ /* 0x000fe20000041810 */
[----:B------:R-:W1:Y:S05]  /*1f120*/  LDSM.16.M88.4 R8, [R216+0x6000] ;  /* 0x00600000d808783b */ /* 0x000e6a0000000200 */
[C---:B---3--:R-:W-:Y:S06]  /*1f130*/  HMMA.16816.F32.BF16 R4, R32.reuse, R196, R4 ;  /* 0x000000c42004723c */ /* 0x048fec0000041804 */
[----:B------:R-:W-:Y:S06]  /*1f140*/  HMMA.16816.F32.BF16 R24, R32, R198, R24 ;  /* 0x000000c62018723c */ /* 0x000fec0000041818 */
[C---:B----4-:R-:W-:Y:S06]  /*1f150*/  HMMA.16816.F32.BF16 R172, R192.reuse, R184, R172 ;  /* 0x000000b8c0ac723c */ /* 0x050fec00000418ac */
[----:B------:R-:W-:Y:S01]  /*1f160*/  HMMA.16816.F32.BF16 R168, R192, R186, R168 ;  /* 0x000000bac0a8723c */ /* 0x000fe200000418a8 */
[----:B------:R-:W2:Y:S05]  /*1f170*/  LDSM.16.M88.4 R184, [R216+0x6800] ;  /* 0x00680000d8b8783b */ /* 0x000eaa0000000200 */
[----:B-----5:R-:W-:Y:S06]  /*1f180*/  HMMA.16816.F32.BF16 R20, R32, R28, R20 ;  /* 0x0000001c2014723c */ /* 0x020fec0000041814 */
[C---:B-1----:R-:W-:Y:S06]  /*1f190*/  HMMA.16816.F32.BF16 R4, R12.reuse, R8, R4 ;  /* 0x000000080c04723c */ /* 0x042fec0000041804 */
[----:B------:R-:W-:Y:S01]  /*1f1a0*/  HMMA.16816.F32.BF16 R24, R12, R10, R24 ;  /* 0x0000000a0c18723c */ /* 0x000fe20000041818 */
[----:B------:R-:W1:Y:S05]  /*1f1b0*/  LDSM.16.M88.4 R8, [R220+0xf000] ;  /* 0x00f00000dc08783b */ /* 0x000e6a0000000200 */
[C---:B------:R-:W-:Y:S06]  /*1f1c0*/  HMMA.16816.F32.BF16 R180, R192.reuse, R188, R180 ;  /* 0x000000bcc0b4723c */ /* 0x040fec00000418b4 */
[----:B------:R-:W-:Y:S06]  /*1f1d0*/  HMMA.16816.F32.BF16 R176, R192, R190, R176 ;  /* 0x000000bec0b0723c */ /* 0x000fec00000418b0 */
[----:B--2---:R-:W-:Y:S01]  /*1f1e0*/  HMMA.16816.F32.BF16 R20, R12, R184, R20 ;  /* 0x000000b80c14723c */ /* 0x004fe20000041814 */
[-C--:B------:R-:W-:Y:S01]  /*1f1f0*/  FMUL.FTZ R4, R4, R165.reuse ;  /* 0x000000a504047220 */ /* 0x080fe20000410000 */
[-C--:B------:R-:W-:Y:S01]  /*1f200*/  FMUL.FTZ R5, R5, R165.reuse ;  /* 0x000000a505057220 */ /* 0x080fe20000410000 */
[-C--:B------:R-:W-:Y:S01]  /*1f210*/  FMUL.FTZ R6, R6, R165.reuse ;  /* 0x000000a506067220 */ /* 0x080fe20000410000 */
[-C--:B------:R-:W-:Y:S01]  /*1f220*/  FMUL.FTZ R7, R7, R165.reuse ;  /* 0x000000a507077220 */ /* 0x080fe20000410000 */
[----:B------:R-:W-:Y:S08]  /*1f230*/  MUFU.TANH R29, R4 ;  /* 0x00000004001d7308 */ /* 0x000ff00000002400 */
[----:B------:R-:W2:Y:S08]  /*1f240*/  MUFU.TANH R188, R5 ;  /* 0x0000000500bc7308 */ /* 0x000eb00000002400 */
[----:B------:R-:W-:Y:S08]  /*1f250*/  MUFU.TANH R28, R6 ;  /* 0x00000006001c7308 */ /* 0x000ff00000002400 */
[----:B------:R3:W4:Y:S01]  /*1f260*/  MUFU.TANH R184, R7 ;  /* 0x0000000700b87308 */ /* 0x0007220000002400 */
[-C--:B------:R-:W-:Y:S01]  /*1f270*/  FMUL.FTZ R24, R24, R165.reuse ;  /* 0x000000a518187220 */ /* 0x080fe20000410000 */
[C---:B-1----:R-:W-:Y:S01]  /*1f280*/  HMMA.16816.F32.BF16 R180, R32.reuse, R8, R180 ;  /* 0x0000000820b4723c */ /* 0x042fe200000418b4 */
[----:B---3--:R-:W1:Y:S05]  /*1f290*/  LDSM.16.M88.4 R4, [R216+0x7000] ;  /* 0x00700000d804783b */ /* 0x008e6a0000000200 */
[C---:B------:R-:W-:Y:S01]  /*1f2a0*/  HMMA.16816.F32.BF16 R176, R32.reuse, R10, R176 ;  /* 0x0000000a20b0723c */ /* 0x040fe200000418b0 */
[-C--:B------:R-:W-:Y:S01]  /*1f2b0*/  FMUL.FTZ R20, R20, R165.reuse ;  /* 0x000000a514147220 */ /* 0x080fe20000410000 */
[----:B------:R-:W3:Y:S04]  /*1f2c0*/  LDSM.16.M88.4 R8, [R220+0xf800] ;  /* 0x00f80000dc08783b */ /* 0x000ee80000000200 */
[----:B------:R-:W-:Y:S01]  /*1f2d0*/  HMMA.16816.F32.BF16 R16, R32, R30, R16 ;  /* 0x0000001e2010723c */ /* 0x000fe20000041810 */
[----:B------:R5:W4:Y:S02]  /*1f2e0*/  MUFU.TANH R30, R24 ;  /* 0x00000018001e7308 */ /* 0x000b240000002400 */
[-C--:B-----5:R-:W-:Y:S01]  /*1f2f0*/  FMUL.FTZ R24, R25, R165.reuse ;  /* 0x000000a519187220 */ /* 0x0a0fe20000410000 */
[-C--:B------:R-:W-:Y:S01]  /*1f300*/  FMUL.FTZ R25, R26, R165.reuse ;  /* 0x000000a51a197220 */ /* 0x080fe20000410000 */
[----:B------:R-:W-:-:S04]  /*1f310*/  FMUL.FTZ R26, R27, R165 ;  /* 0x000000a51b1a7220 */ /* 0x000fc80000410000 */
[----:B------:R5:W-:Y:S02]  /*1f320*/  MUFU.TANH R27, R20 ;  /* 0x00000014001b7308 */ /* 0x000be40000002400 */
[-C--:B-----5:R-:W-:Y:S01]  /*1f330*/  FMUL.FTZ R20, R21, R165.reuse ;  /* 0x000000a515147220 */ /* 0x0a0fe20000410000 */
[-C--:B------:R-:W-:Y:S02]  /*1f340*/  FMUL.FTZ R21, R23, R165.reuse ;  /* 0x000000a517157220 */ /* 0x080fe40000410000 */
[----:B------:R-:W5:Y:S01]  /*1f350*/  S2R R23, SR_TID.X ;  /* 0x0000000000177919 */ /* 0x000f620000002100 */
[C---:B-1----:R-:W-:Y:S06]  /*1f360*/  HMMA.16816.F32.BF16 R180, R12.reuse, R4, R180 ;  /* 0x000000040cb4723c */ /* 0x042fec00000418b4 */
[C---:B------:R-:W-:Y:S01]  /*1f370*/  HMMA.16816.F32.BF16 R176, R12.reuse, R6, R176 ;  /* 0x000000060cb0723c */ /* 0x040fe200000418b0 */
[----:B------:R-:W1:Y:S05]  /*1f380*/  LDSM.16.M88.4 R4, [R216+0x7800] ;  /* 0x00780000d804783b */ /* 0x000e6a0000000200 */
[----:B------:R-:W-:Y:S06]  /*1f390*/  HMMA.16816.F32.BF16 R16, R12, R186, R16 ;  /* 0x000000ba0c10723c */ /* 0x000fec0000041810 */
[----:B---3--:R-:W-:Y:S01]  /*1f3a0*/  HMMA.16816.F32.BF16 R172, R32, R8, R172 ;  /* 0x0000000820ac723c */ /* 0x008fe200000418ac */
[----:B------:R-:W3:Y:S01]  /*1f3b0*/  MUFU.TANH R25, R25 ;  /* 0x0000001900197308 */ /* 0x000ee20000002400 */
[----:B------:R-:W-:Y:S01]  /*1f3c0*/  FMUL.FTZ R22, R22, R165 ;  /* 0x000000a516167220 */ /* 0x000fe20000410000 */
[----:B------:R-:W-:-:S04]  /*1f3d0*/  DEPBAR.LE SB0, 0x0 ;  /* 0x000080000000791a */ /* 0x000fc80000000000 */
[----:B-----5:R-:W-:-:S05]  /*1f3e0*/  IMAD.SHL.U32 R9, R23, 0x2, RZ ;  /* 0x0000000217097824 */ /* 0x020fca00078e00ff */
[----:B------:R-:W-:Y:S01]  /*1f3f0*/  LOP3.LUT R9, R9, 0x6, RZ, 0xc0, !PT ;  /* 0x0000000609097812 */ /* 0x000fe200078ec0ff */
[----:B------:R-:W-:Y:S04]  /*1f400*/  HMMA.16816.F32.BF16 R168, R32, R10, R168 ;  /* 0x0000000a20a8723c */ /* 0x000fe800000418a8 */
[----:B------:R-:W-:Y:S01]  /*1f410*/  IMAD R9, R246, 0x40, R9 ;  /* 0x00000040f6097824 */ /* 0x000fe200078e0209 */
[----:B------:R-:W5:Y:S03]  /*1f420*/  MUFU.TANH R24, R24 ;  /* 0x0000001800187308 */ /* 0x000f660000002400 */
[C---:B------:R-:W-:Y:S02]  /*1f430*/  VIADD R8, R9.reuse, 0x1 ;  /* 0x0000000109087836 */ /* 0x040fe40000000000 */
[----:B------:R-:W-:Y:S01]  /*1f440*/  FMUL.FTZ R16, R16, R165 ;  /* 0x000000a510107220 */ /* 0x000fe20000410000 */
[----:B------:R-:W-:-:S02]  /*1f450*/  VIADD R23, R9, 0x8 ;  /* 0x0000000809177836 */ /* 0x000fc40000000000 */
[----:B------:R-:W5:Y:S01]  /*1f460*/  MUFU.TANH R26, R26 ;  /* 0x0000001a001a7308 */ /* 0x000f620000002400 */
[C---:B------:R-:W-:Y:S02]  /*1f470*/  ISETP.GE.AND P2, PT, R8.reuse, R0, PT ;  /* 0x000000000800720c */ /* 0x040fe40003f46270 */
[----:B------:R-:W-:Y:S02]  /*1f480*/  ISETP.GE.AND P1, PT, R8, R2, PT ;  /* 0x000000020800720c */ /* 0x000fe40003f26270 */
[----:B--2---:R-:W-:-:S03]  /*1f490*/  FSEL R8, R188, -INF , !P2 ;  /* 0xff800000bc087808 */ /* 0x004fc60005000000 */
[----:B------:R2:W-:Y:S01]  /*1f4a0*/  MUFU.TANH R31, R16 ;  /* 0x00000010001f7308 */ /* 0x0005e20000002400 */
[C---:B------:R-:W-:Y:S01]  /*1f4b0*/  ISETP.GE.AND P6, PT, R23.reuse, R0, PT ;  /* 0x000000001700720c */ /* 0x040fe20003fc6270 */
[----:B-1----:R-:W-:Y:S01]  /*1f4c0*/  HMMA.16816.F32.BF16 R172, R12, R4, R172 ;  /* 0x000000040cac723c */ /* 0x002fe200000418ac */
[----:B------:R-:W-:Y:S01]  /*1f4d0*/  ISETP.GE.AND P2, PT, R23, R2, PT ;  /* 0x000000021700720c */ /* 0x000fe20003f46270 */
[----:B------:R-:W-:-:S04]  /*1f4e0*/  VIADD R23, R9, 0x9 ;  /* 0x0000000909177836 */ /* 0x000fc80000000000 */
[----:B------:R-:W-:Y:S01]  /*1f4f0*/  MUFU.TANH R20, R20 ;  /* 0x0000001400147308 */ /* 0x000fe20000002400 */
[----:B----4-:R-:W-:Y:S01]  /*1f500*/  FSEL R184, R184, -INF , !P1 ;  /* 0xff800000b8b87808 */ /* 0x010fe20004800000 */
[----:B------:R-:W-:Y:S02]  /*1f510*/  VIADD R5, R9, 0x10 ;  /* 0x0000001009057836 */ /* 0x000fe40000000000 */
[-C--:B--2---:R-:W-:Y:S01]  /*1f520*/  FMUL.FTZ R16, R17, R165.reuse ;  /* 0x000000a511107220 */ /* 0x084fe20000410000 */
[----:B------:R-:W-:-:S03]  /*1f530*/  FMUL.FTZ R17, R18, R165 ;  /* 0x000000a512117220 */ /* 0x000fc60000410000 */
[----:B------:R-:W1:Y:S01]  /*1f540*/  MUFU.TANH R22, R22 ;  /* 0x0000001600167308 */ /* 0x000e620000002400 */
[-C--:B------:R-:W-:Y:S01]  /*1f550*/  FMUL.FTZ R18, R19, R165.reuse ;  /* 0x000000a513127220 */ /* 0x080fe20000410000 */
[----:B------:R-:W-:Y:S01]  /*1f560*/  FMUL.FTZ R180, R180, R165 ;  /* 0x000000a5b4b47220 */ /* 0x000fe20000410000 */
[----:B------:R-:W-:-:S05]  /*1f570*/  ISETP.GE.AND P1, PT, R23, R0, PT ;  /* 0x000000001700720c */ /* 0x000fca0003f26270 */
[----:B------:R-:W2:Y:S01]  /*1f580*/  MUFU.TANH R21, R21 ;  /* 0x0000001500157308 */ /* 0x000ea20000002400 */
[----:B------:R-:W-:Y:S02]  /*1f590*/  FSEL R4, R30, -INF , !P6 ;  /* 0xff8000001e047808 */ /* 0x000fe40007000000 */
[----:B------:R-:W-:Y:S01]  /*1f5a0*/  ISETP.GE.AND P6, PT, R23, R2, PT ;  /* 0x000000021700720c */ /* 0x000fe20003fc6270 */
[----:B------:R-:W-:-:S04]  /*1f5b0*/  VIADD R23, R9, 0x11 ;  /* 0x0000001109177836 */ /* 0x000fc80000000000 */
[----:B------:R-:W4:Y:S01]  /*1f5c0*/  MUFU.TANH R17, R17 ;  /* 0x0000001100117308 */ /* 0x000f220000002400 */
[----:B------:R-:W-:Y:S01]  /*1f5d0*/  FMUL.FTZ R182, R182, R165 ;  /* 0x000000a5b6b67220 */ /* 0x000fe20000410000 */
[----:B---3--:R-:W-:Y:S02]  /*1f5e0*/  FSEL R10, R25, -INF , !P2 ;  /* 0xff800000190a7808 */ /* 0x008fe40005000000 */
[----:B------:R-:W-:-:S04]  /*1f5f0*/  ISETP.GE.AND P2, PT, R5, R0, PT ;  /* 0x000000000500720c */ /* 0x000fc80003f46270 */
[----:B------:R-:W3:Y:S01]  /*1f600*/  MUFU.TANH R16, R16 ;  /* 0x0000001000107308 */ /* 0x000ee20000002400 */
[----:B-----5:R-:W-:Y:S01]  /*1f610*/  FSEL R11, R24, -INF , !P1 ;  /* 0xff800000180b7808 */ /* 0x020fe20004800000 */
[----:B------:R-:W-:Y:S01]  /*1f620*/  FMUL.FTZ R19, R183, R165 ;  /* 0x000000a5b7137220 */ /* 0x000fe20000410000 */
[----:B------:R-:W-:Y:S01]  /*1f630*/  ISETP.GE.AND P1, PT, R5, R2, PT ;  /* 0x000000020500720c */ /* 0x000fe20003f26270 */
[----:B------:R-:W-:Y:S01]  /*1f640*/  VIADD R25, R9, 0x18 ;  /* 0x0000001809197836 */ /* 0x000fe20000000000 */
[----:B------:R-:W-:-:S03]  /*1f650*/  FSEL R5, R26, -INF , !P6 ;  /* 0xff8000001a057808 */ /* 0x000fc60007000000 */
[----:B------:R-:W5:Y:S01]  /*1f660*/  MUFU.TANH R18, R18 ;  /* 0x0000001200127308 */ /* 0x000f620000002400 */
[----:B------:R-:W-:Y:S01]  /*1f670*/  ISETP.GE.AND P6, PT, R23, R0, PT ;  /* 0x000000001700720c */ /* 0x000fe20003fc6270 */
[----:B------:R-:W-:Y:S01]  /*1f680*/  FMUL.FTZ R176, R176, R165 ;  /* 0x000000a5b0b07220 */ /* 0x000fe20000410000 */
[----:B------:R-:W-:Y:S01]  /*1f690*/  FSEL R27, R27, -INF , !P2 ;  /* 0xff8000001b1b7808 */ /* 0x000fe20005000000 */
[----:B------:R-:W-:Y:S04]  /*1f6a0*/  HMMA.16816.F32.BF16 R168, R12, R6, R168 ;  /* 0x000000060ca8723c */ /* 0x000fe800000418a8 */
[----:B------:R-:W5:Y:S01]  /*1f6b0*/  MUFU.TANH R193, R180 ;  /* 0x000000b400c17308 */ /* 0x000f620000002400 */
[----:B------:R-:W-:Y:S01]  /*1f6c0*/  ISETP.GE.AND P2, PT, R23, R2, PT ;  /* 0x000000021700720c */ /* 0x000fe20003f46270 */
[----:B------:R-:W-:Y:S01]  /*1f6d0*/  VIADD R24, R9, 0x19 ;  /* 0x0000001909187836 */ /* 0x000fe20000000000 */
[----:B-1----:R-:W-:-:S05]  /*1f6e0*/  FSEL R23, R22, -INF , !P1 ;  /* 0xff80000016177808 */ /* 0x002fca0004800000 */
[----:B------:R-:W1:Y:S01]  /*1f6f0*/  MUFU.TANH R189, R182 ;  /* 0x000000b600bd7308 */ /* 0x000e620000002400 */
[----:B------:R-:W-:Y:S01]  /*1f700*/  FSEL R26, R20, -INF , !P6 ;  /* 0xff800000141a7808 */ /* 0x000fe20007000000 */
[----:B------:R-:W-:Y:S01]  /*1f710*/  VIADD R12, R9, 0x20 ;  /* 0x00000020090c7836 */ /* 0x000fe20000000000 */
[C---:B------:R-:W-:Y:S02]  /*1f720*/  ISETP.GE.AND P1, PT, R25.reuse, R0, PT ;  /* 0x000000001900720c */ /* 0x040fe40003f26270 */
[----:B------:R-:W-:Y:S01]  /*1f730*/  ISETP.GE.AND P6, PT, R25, R2, PT ;  /* 0x000000021900720c */ /* 0x000fe20003fc6270 */
[-C--:B------:R-:W-:Y:S01]  /*1f740*/  FMUL.FTZ R177, R177, R165.reuse ;  /* 0x000000a5b1b17220 */ /* 0x080fe20000410000 */
[----:B--2---:R-:W-:Y:S01]  /*1f750*/  FSEL R21, R21, -INF , !P2 ;  /* 0xff80000015157808 */ /* 0x004fe20005000000 */
[----:B------:R-:W2:Y:S01]  /*1f760*/  MUFU.TANH R19, R19 ;  /* 0x0000001300137308 */ /* 0x000ea20000002400 */
[----:B------:R-:W-:Y:S01]  /*1f770*/  ISETP.GE.AND P2, PT, R24, R0, PT ;  /* 0x000000001800720c */ /* 0x000fe20003f46270 */
[----:B------:R-:W-:Y:S01]  /*1f780*/  FMUL.FTZ R181, R181, R165 ;  /* 0x000000a5b5b57220 */ /* 0x000fe20000410000 */
[----:B------:R-:W-:-:S05]  /*1f790*/  FSEL R25, R31, -INF , !P1 ;  /* 0xff8000001f197808 */ /* 0x000fca0004800000 */
[----:B------:R-:W2:Y:S01]  /*1f7a0*/  MUFU.TANH R191, R176 ;  /* 0x000000b000bf7308 */ /* 0x000ea20000002400 */
[----:B----4-:R-:W-:Y:S01]  /*1f7b0*/  FSEL R22, R17, -INF , !P6 ;  /* 0xff80000011167808 */ /* 0x010fe20007000000 */
[C---:B------:R-:W-:Y:S01]  /*1f7c0*/  VIADD R7, R9.reuse, 0x21 ;  /* 0x0000002109077836 */ /* 0x040fe20000000000 */
[----:B------:R-:W-:Y:S02]  /*1f7d0*/  ISETP.GE.AND P1, PT, R24, R2, PT ;  /* 0x000000021800720c */ /* 0x000fe40003f26270 */
[----:B------:R-:W-:Y:S01]  /*1f7e0*/  ISETP.GE.AND P6, PT, R12, R0, PT ;  /* 0x000000000c00720c */ /* 0x000fe20003fc6270 */
[-C--:B------:R-:W-:Y:S01]  /*1f7f0*/  FMUL.FTZ R174, R174, R165.reuse ;  /* 0x000000a5aeae7220 */ /* 0x080fe20000410000 */
[----:B---3--:R-:W-:Y:S01]  /*1f800*/  FSEL R24, R16, -INF , !P2 ;  /* 0xff80000010187808 */ /* 0x008fe20005000000 */
[----:B------:R-:W3:Y:S01]  /*1f810*/  MUFU.TANH R190, R177 ;  /* 0x000000b100be7308 */ /* 0x000ee20000002400 */
[----:B------:R-:W-:Y:S01]  /*1f820*/  ISETP.GE.AND P2, PT, R12, R2, PT ;  /* 0x000000020c00720c */ /* 0x000fe20003f46270 */
[----:B------:R-:W-:Y:S01]  /*1f830*/  FMUL.FTZ R178, R178, R165 ;  /* 0x000000a5b2b27220 */ /* 0x000fe20000410000 */
[----:B------:R-:W-:-:S02]  /*1f840*/  VIADD R12, R9, 0x28 ;  /* 0x00000028090c7836 */ /* 0x000fc40000000000 */
[-C--:B------:R-:W-:Y:S01]  /*1f850*/  FMUL.FTZ R179, R179, R165.reuse ;  /* 0x000000a5b3b37220 */ /* 0x080fe20000410000 */
[----:B-----5:R-:W-:Y:S02]  /*1f860*/  FSEL R20, R18, -INF , !P1 ;  /* 0xff80000012147808 */ /* 0x020fe40004800000 */
[----:B------:R-:W4:Y:S01]  /*1f870*/  MUFU.TANH R192, R181 ;  /* 0x000000b500c07308 */ /* 0x000f220000002400 */
[----:B------:R-:W-:Y:S02]  /*1f880*/  FSEL R193, R193, -INF , !P6 ;  /* 0xff800000c1c17808 */ /* 0x000fe40007000000 */
[C---:B------:R-:W-:Y:S02]  /*1f890*/  ISETP.GE.AND P1, PT, R7.reuse, R0, PT ;  /* 0x000000000700720c */ /* 0x040fe40003f26270 */
[----:B------:R-:W-:Y:S01]  /*1f8a0*/  ISETP.GE.AND P6, PT, R7, R2, PT ;  /* 0x000000020700720c */ /* 0x000fe20003fc6270 */
[----:B------:R-:W-:Y:S01]  /*1f8b0*/  FMUL.FTZ R6, R173, R165 ;  /* 0x000000a5ad067220 */ /* 0x000fe20000410000 */
[----:B-1----:R-:W-:Y:S01]  /*1f8c0*/  FSEL R189, R189, -INF , !P2 ;  /* 0xff800000bdbd7808 */ /* 0x002fe20005000000 */
[----:B------:R-:W1:Y:S01]  /*1f8d0*/  MUFU.TANH R7, R174 ;  /* 0x000000ae00077308 */ /* 0x000e620000002400 */
[----:B------:R-:W-:Y:S01]  /*1f8e0*/  VIADD R13, R9, 0x29 ;  /* 0x00000029090d7836 */ /* 0x000fe20000000000 */
[----:B------:R-:W-:-:S06]  /*1f8f0*/  ISETP.GE.AND P2, PT, R12, R0, PT ;  /* 0x000000000c00720c */ /* 0x000fcc0003f46270 */
[----:B------:R-:W5:Y:S01]  /*1f900*/  MUFU.TANH R187, R178 ;  /* 0x000000b200bb7308 */ /* 0x000f620000002400 */
[----:B--2---:R-:W-:Y:S02]  /*1f910*/  FSEL R188, R19, -INF , !P6 ;  /* 0xff80000013bc7808 */ /* 0x004fe40007000000 */
[----:B------:R-:W-:-:S05]  /*1f920*/  FSEL R191, R191, -INF , !P2 ;  /* 0xff800000bfbf7808 */ /* 0x000fca0005000000 */
[----:B------:R-:W2:Y:S01]  /*1f930*/  MUFU.TANH R186, R179 ;  /* 0x000000b300ba7308 */ /* 0x000ea20000002400 */
[C---:B------:R-:W-:Y:S02]  /*1f940*/  ISETP.GE.AND P6, PT, R13.reuse, R0, PT ;  /* 0x000000000d00720c */ /* 0x040fe40003fc6270 */
[-C--:B------:R-:W-:Y:S01]  /*1f950*/  ISETP.GE.AND P2, PT, R13, R2.reuse, PT ;  /* 0x000000020d00720c */ /* 0x080fe20003f46270 */
[----:B------:R-:W-:Y:S02]  /*1f960*/  VIADD R13, R9, 0x30 ;  /* 0x00000030090d7836 */ /* 0x000fe40000000000 */
[-C--:B------:R-:W-:Y:S02]  /*1f970*/  FMUL.FTZ R168, R168, R165.reuse ;  /* 0x000000a5a8a87220 */ /* 0x080fe40000410000 */
[----:B------:R-:W2:Y:S01]  /*1f980*/  MUFU.TANH R6, R6 ;  /* 0x0000000600067308 */ /* 0x000ea20000002400 */
[----:B---3--:R-:W-:Y:S01]  /*1f990*/  FSEL R190, R190, -INF , !P6 ;  /* 0xff800000bebe7808 */ /* 0x008fe20007000000 */
[-C--:B------:R-:W-:Y:S01]  /*1f9a0*/  FMUL.FTZ R30, R172, R165.reuse ;  /* 0x000000a5ac1e7220 */ /* 0x080fe20000410000 */
[----:B----4-:R-:W-:Y:S01]  /*1f9b0*/  FSEL R192, R192, -INF , !P1 ;  /* 0xff800000c0c07808 */ /* 0x010fe20004800000 */
[-C--:B------:R-:W-:Y:S01]  /*1f9c0*/  FMUL.FTZ R169, R169, R165.reuse ;  /* 0x000000a5a9a97220 */ /* 0x080fe20000410000 */
[-C--:B------:R-:W-:Y:S01]  /*1f9d0*/  ISETP.GE.AND P6, PT, R13, R2.reuse, PT ;  /* 0x000000020d00720c */ /* 0x080fe20003fc6270 */
[----:B------:R-:W-:Y:S01]  /*1f9e0*/  VIADD R14, R9, 0x31 ;  /* 0x00000031090e7836 */ /* 0x000fe20000000000 */
[----:B------:R-:W-:Y:S01]  /*1f9f0*/  ISETP.GE.AND P1, PT, R12, R2, PT ;  /* 0x000000020c00720c */ /* 0x000fe20003f26270 */
[----:B------:R-:W3:Y:S01]  /*1fa00*/  MUFU.TANH R173, R168 ;  /* 0x000000a800ad7308 */ /* 0x000ee20000002400 */
[----:B------:R-:W-:Y:S01]  /*1fa10*/  FMUL.FTZ R31, R170, R165 ;  /* 0x000000a5aa1f7220 */ /* 0x000fe20000410000 */
[----:B-1----:R-:W-:-:S02]  /*1fa20*/  FSEL R170, R7, -INF , !P6 ;  /* 0xff80000007aa7808 */ /* 0x002fc40007000000 */
[----:B-----5:R-:W-:Y:S01]  /*1fa30*/  FSEL R187, R187, -INF , !P1 ;  /* 0xff800000bbbb7808 */ /* 0x020fe20004800000 */
[----:B------:R-:W-:Y:S01]  /*1fa40*/  FMUL.FTZ R175, R175, R165 ;  /* 0x000000a5afaf7220 */ /* 0x000fe20000410000 */
[-C--:B------:R-:W-:Y:S02]  /*1fa50*/  ISETP.GE.AND P1, PT, R13, R0.reuse, PT ;  /* 0x000000000d00720c */ /* 0x080fe40003f26270 */
[----:B------:R-:W1:Y:S01]  /*1fa60*/  MUFU.TANH R7, R169 ;  /* 0x000000a900077308 */ /* 0x000e620000002400 */
[----:B--2---:R-:W-:Y:S01]  /*1fa70*/  FSEL R186, R186, -INF , !P2 ;  /* 0xff800000baba7808 */ /* 0x004fe20005000000 */
[----:B------:R-:W-:Y:S01]  /*1fa80*/  VIADD R13, R9, 0x38 ;  /* 0x00000038090d7836 */ /* 0x000fe20000000000 */
[----:B------:R-:W-:-:S05]  /*1fa90*/  ISETP.GE.AND P2, PT, R14, R0, PT ;  /* 0x000000000e00720c */ /* 0x000fca0003f46270 */
[----:B------:R-:W2:Y:S01]  /*1faa0*/  MUFU.TANH R30, R30 ;  /* 0x0000001e001e7308 */ /* 0x000ea20000002400 */
[----:B------:R-:W-:Y:S02]  /*1fab0*/  FSEL R174, R6, -INF , !P2 ;  /* 0xff80000006ae7808 */ /* 0x000fe40005000000 */
[C---:B------:R-:W-:Y:S02]  /*1fac0*/  ISETP.GE.AND P6, PT, R13.reuse, R0, PT ;  /* 0x000000000d00720c */ /* 0x040fe40003fc6270 */
[----:B------:R-:W-:Y:S01]  /*1fad0*/  ISETP.GE.AND P2, PT, R13, R2, PT ;  /* 0x000000020d00720c */ /* 0x000fe20003f46270 */
[----:B------:R-:W-:Y:S02]  /*1fae0*/  VIADD R13, R9, 0x39 ;  /* 0x00000039090d7836 */ /* 0x000fe40000000000 */
[----:B------:R2:W4:Y:S01]  /*1faf0*/  MUFU.TANH R12, R175 ;  /* 0x000000af000c7308 */ /* 0x0005220000002400 */
[----:B------:R-:W-:Y:S01]  /*1fb00*/  FMUL.FTZ R6, R171, R165 ;  /* 0x000000a5ab067220 */ /* 0x000fe20000410000 */
[----:B---3--:R-:W-:Y:S01]  /*1fb10*/  FSEL R173, R173, -INF , !P6 ;  /* 0xff800000adad7808 */ /* 0x008fe20007000000 */
[----:B------:R-:W-:Y:S01]  /*1fb20*/  BAR.SYNC.DEFER_BLOCKING 0x0 ;  /* 0x0000000000007b1d */ /* 0x000fe20000010000 */
[----:B------:R-:W-:-:S05]  /*1fb30*/  ISETP.GE.AND P6, PT, R13, R0, PT ;  /* 0x000000000d00720c */ /* 0x000fca0003fc6270 */
[----:B------:R-:W3:Y:S01]  /*1fb40*/  MUFU.TANH R31, R31 ;  /* 0x0000001f001f7308 */ /* 0x000ee20000002400 */
[----:B-1----:R-:W-:Y:S02]  /*1fb50*/  FSEL R171, R7, -INF , !P6 ;  /* 0xff80000007ab7808 */ /* 0x002fe40007000000 */
[----:B------:R-:W-:-:S05]  /*1fb60*/  ISETP.GT.AND P6, PT, R246, R235, PT ;  /* 0x000000ebf600720c */ /* 0x000fca0003fc4270 */
[----:B------:R-:W1:Y:S01]  /*1fb70*/  MUFU.TANH R6, R6 ;  /* 0x0000000600067308 */ /* 0x000e620000002400 */
[----:B--2---:R-:W-:Y:S02]  /*1fb80*/  FSEL R175, R30, -INF , !P1 ;  /* 0xff8000001eaf7808 */ /* 0x004fe40004800000 */
[----:B------:R-:W-:-:S04]  /*1fb90*/  ISETP.GE.AND P1, PT, R14, R2, PT ;  /* 0x000000020e00720c */ /* 0x000fc80003f26270 */
[----:B----4-:R-:W-:Y:S02]  /*1fba0*/  FSEL R169, R12, -INF , !P1 ;  /* 0xff8000000ca97808 */ /* 0x010fe40004800000 */
[----:B------:R-:W-:Y:S02]  /*1fbb0*/  ISETP.GE.AND P1, PT, R9, R0, PT ;  /* 0x000000000900720c */ /* 0x000fe40003f26270 */
[----:B---3--:R-:W-:Y:S02]  /*1fbc0*/  FSEL R31, R31, -INF , !P2 ;  /* 0xff8000001f1f7808 */ /* 0x008fe40005000000 */
[-C--:B------:R-:W-:Y:S02]  /*1fbd0*/  ISETP.GE.AND P2, PT, R9, R2.reuse, PT ;  /* 0x000000020900720c */ /* 0x080fe40003f46270 */
[----:B------:R-:W-:Y:S01]  /*1fbe0*/  FSEL R29, R29, -INF , !P1 ;  /* 0xff8000001d1d7808 */ /* 0x000fe20004800000 */
[----:B------:R-:W-:Y:S01]  /*1fbf0*/  BSSY B1, `(.L_x_2336) ;  /* 0x00000f1000017945 */ /* 0x000fe20003800000 */
[----:B------:R-:W-:Y:S01]  /*1fc00*/  ISETP.GE.AND P1, PT, R13, R2, PT ;  /* 0x000000020d00720c */ /* 0x000fe20003f26270 */
[----:B------:R-:W-:Y:S01]  /*1fc10*/  IMAD.MOV.U32 R181, RZ, RZ, R202 ;  /* 0x000000ffffb57224 */ /* 0x000fe200078e00ca */
[----:B------:R-:W-:Y:S01]  /*1fc20*/  FSEL R0, R28, -INF , !P2 ;  /* 0xff8000001c007808 */ /* 0x000fe20005000000 */
[----:B------:R-:W-:Y:S01]  /*1fc30*/  IMAD.MOV.U32 R180, RZ, RZ, R203 ;  /* 0x000000ffffb47224 */ /* 0x000fe200078e00cb */
[----:B-1----:R-:W-:Y:S01]  /*1fc40*/  FSEL R28, R6, -INF , !P1 ;  /* 0xff800000061c7808 */ /* 0x002fe20004800000 */
        /* <DEDUP_REMOVED lines=74> */
.L_x_2339:
[----:B------:R-:W-:Y:S02]  /*200f0*/  R2UR UR4, R166 ;  /* 0x00000000a60472ca */ /* 0x000fe400000e0000 */
[----:B------:R-:W-:-:S13]  /*20100*/  R2UR UR5, R167 ;  /* 0x00000000a70572ca */ /* 0x000fda00000e0000 */
[----:B------:R-:W2:Y:S02]  /*20110*/  LD.E R13, desc[UR4][R200.64+0x38] ;  /* 0x00003804c80d7980 */ /* 0x000ea4000c101900 */
[----:B--2---:R-:W-:-:S05]  /*20120*/  IMAD.U32 R13, R13, -0x40, RZ ;  /* 0xffffffc00d0d7824 */ /* 0x004fca00078e00ff */
[----:B------:R-:W-:Y:S02]  /*20130*/  SHF.R.S32.HI R12, RZ, 0x1f, R13 ;  /* 0x0000001fff0c7819 */ /* 0x000fe4000001140d */
.L_x_2340:
[----:B------:R-:W-:Y:S05]  /*20140*/  BSYNC B0 ;  /* 0x0000000000007941 */ /* 0x000fea0003800000 */
.L_x_2338:
[C---:B------:R-:W-:Y:S02]  /*20150*/  @P5 IADD3 R6, P0, R13.reuse, R233, RZ ;  /* 0x000000e90d065210 */ /* 0x040fe40007f1e0ff */
[-C--:B------:R-:W-:Y:S02]  /*20160*/  LEA R34, P1, R13, R237.reuse, 0x1 ;  /* 0x000000ed0d227211 */ /* 0x080fe400078208ff */
[----:B------:R-:W-:Y:S01]  /*20170*/  LOP3.LUT R9, R247, 0x1, RZ, 0xc0, !PT ;  /* 0x00000001f7097812 */ /* 0x000fe200078ec0ff */
[----:B------:R-:W-:Y:S01]  /*20180*/  @P5 IMAD.X R2, R12, 0x1, R234, P0 ;  /* 0x000000010c025824 */ /* 0x000fe200000e06ea */
[C---:B------:R-:W-:Y:S02]  /*20190*/  LEA.HI.X R35, R13.reuse, R236, R12, 0x1, P1 ;  /* 0x000000ec0d237211 */ /* 0x040fe400008f0c0c */
[----:B------:R-:W-:Y:S02]  /*201a0*/  @P5 LEA R18, P1, R6, R237, 0x1 ;  /* 0x000000ed06125211 */ /* 0x000fe400078208ff */
[----:B------:R-:W-:-:S02]  /*201b0*/  @P4 IADD3 R7, P0, R13, R233, RZ ;  /* 0x000000e90d074210 */ /* 0x000fc40007f1e0ff */
[----:B------:R-:W-:Y:S02]  /*201c0*/  ISETP.NE.U32.AND P2, PT, R9, 0x1, PT ;  /* 0x000000010900780c */ /* 0x000fe40003f45070 */
[-C--:B------:R-:W-:Y:S01]  /*201d0*/  @P5 LEA.HI.X R19, R6, R236.reuse, R2, 0x1, P1 ;  /* 0x000000ec06135211 */ /* 0x080fe200008f0c02 */
[----:B------:R-:W-:Y:S01]  /*201e0*/  @P4 IMAD.X R2, R12, 0x1, R234, P0 ;  /* 0x000000010c024824 */ /* 0x000fe200000e06ea */
[----:B------:R-:W-:Y:S02]  /*201f0*/  @P4 LEA R16, P1, R7, R237, 0x1 ;  /* 0x000000ed07104211 */ /* 0x000fe400078208ff */
[-C--:B------:R-:W-:Y:S02]  /*20200*/  @P3 IADD3 R6, P0, R13, R233.reuse, RZ ;  /* 0x000000e90d063210 */ /* 0x080fe40007f1e0ff */
[----:B------:R-:W-:Y:S02]  /*20210*/  @P4 LEA.HI.X R17, R7, R236, R2, 0x1, P1 ;  /* 0x000000ec07114211 */ /* 0x000fe400008f0c02 */
[----:B------:R-:W-:Y:S01]  /*20220*/  @P5 R2UR UR4, R166 ;  /* 0x00000000a60452ca */ /* 0x000fe200000e0000 */
[----:B------:R-:W-:Y:S01]  /*20230*/  @P3 IMAD.X R2, R12, 0x1, R234, P0 ;  /* 0x000000010c023824 */ /* 0x000fe200000e06ea */
[----:B------:R-:W-:-:S02]  /*20240*/  IADD3 R9, P1, P0, R233, R233, R13 ;  /* 0x000000e9e9097210 */ /* 0x000fc4000783e00d */
[----:B------:R-:W-:Y:S02]  /*20250*/  @!P2 R2UR UR10, R166 ;  /* 0x00000000a60aa2ca */ /* 0x000fe400000e0000 */
[----:B------:R-:W-:Y:S02]  /*20260*/  IADD3.X R7, R234, R234, R12, P1, P0 ;  /* 0x000000eaea077210 */ /* 0x000fe40000fe040c */
[CC--:B------:R-:W-:Y:S02]  /*20270*/  @P3 LEA R14, P0, R6.reuse, R237.reuse, 0x1 ;  /* 0x000000ed060e3211 */ /* 0x0c0fe400078008ff */
[C---:B------:R-:W-:Y:S02]  /*20280*/  @!P2 LEA R32, P1, R9.reuse, R237, 0x1 ;  /* 0x000000ed0920a211 */ /* 0x040fe400078208ff */
[-C--:B------:R-:W-:Y:S02]  /*20290*/  @P3 LEA.HI.X R15, R6, R236.reuse, R2, 0x1, P0 ;  /* 0x000000ec060f3211 */ /* 0x080fe400000f0c02 */
[----:B------:R-:W-:-:S02]  /*202a0*/  @!P2 LEA.HI.X R33, R9, R236, R7, 0x1, P1 ;  /* 0x000000ec0921a211 */ /* 0x000fc400008f0c07 */
[CC--:B------:R-:W-:Y:S02]  /*202b0*/  @P5 LEA R182, P0, R9.reuse, R237.reuse, 0x1 ;  /* 0x000000ed09b65211 */ /* 0x0c0fe400078008ff */
[CC--:B------:R-:W-:Y:S02]  /*202c0*/  @P4 LEA R178, P1, R9.reuse, R237.reuse, 0x1 ;  /* 0x000000ed09b24211 */ /* 0x0c0fe400078208ff */
[CCC-:B------:R-:W-:Y:S02]  /*202d0*/  @P5 LEA.HI.X R183, R9.reuse, R236.reuse, R7.reuse, 0x1, P0 ;  /* 0x000000ec09b75211 */ /* 0x1c0fe400000f0c07 */
[C---:B------:R-:W-:Y:S02]  /*202e0*/  @P4 LEA.HI.X R179, R9.reuse, R236, R7, 0x1, P1 ;  /* 0x000000ec09b34211 */ /* 0x040fe400008f0c07 */
[C---:B------:R-:W-:Y:S02]  /*202f0*/  @P3 LEA R176, P0, R9.reuse, R237, 0x1 ;  /* 0x000000ed09b03211 */ /* 0x040fe400078008ff */
[----:B------:R-:W-:-:S02]  /*20300*/  IADD3 R2, P1, R9, R233, RZ ;  /* 0x000000e909027210 */ /* 0x000fc40007f3e0ff */
[-C--:B------:R-:W-:Y:S02]  /*20310*/  @P3 LEA.HI.X R177, R9, R236.reuse, R7, 0x1, P0 ;  /* 0x000000ec09b13211 */ /* 0x080fe400000f0c07 */
[----:B------:R-:W-:Y:S01]  /*20320*/  @!P2 IADD3 R13, P0, R13, R233, RZ ;  /* 0x000000e90d0da210 */ /* 0x000fe20007f1e0ff */
[--C-:B------:R-:W-:Y:S01]  /*20330*/  IMAD.X R7, R7, 0x1, R234.reuse, P1 ;  /* 0x0000000107077824 */ /* 0x100fe200008e06ea */
[-C--:B------:R-:W-:Y:S02]  /*20340*/  @!P2 LEA R198, P1, R2, R237.reuse, 0x1 ;  /* 0x000000ed02c6a211 */ /* 0x080fe400078208ff */
[----:B------:R-:W-:Y:S01]  /*20350*/  @!P2 R2UR UR11, R167 ;  /* 0x00000000a70ba2ca */ /* 0x000fe200000e0000 */
[----:B------:R-:W-:Y:S01]  /*20360*/  @!P2 IMAD.X R12, R12, 0x1, R234, P0 ;  /* 0x000000010c0ca824 */ /* 0x000fe200000e06ea */
[C---:B------:R-:W-:Y:S02]  /*20370*/  @!P2 LEA.HI.X R199, R2.reuse, R236, R7, 0x1, P1 ;  /* 0x000000ec02c7a211 */ /* 0x040fe400008f0c07 */
[----:B------:R-:W-:-:S02]  /*20380*/  @P4 LEA R194, P1, R2, R237, 0x1 ;  /* 0x000000ed02c24211 */ /* 0x000fc400078208ff */
[----:B------:R-:W-:Y:S02]  /*20390*/  @P5 R2UR UR5, R167 ;  /* 0x00000000a70552ca */ /* 0x000fe400000e0000 */
[-C--:B------:R-:W-:Y:S02]  /*203a0*/  @P4 LEA.HI.X R195, R2, R236.reuse, R7, 0x1, P1 ;  /* 0x000000ec02c34211 */ /* 0x080fe400008f0c07 */
[----:B------:R-:W-:Y:S02]  /*203b0*/  @!P2 LEA R202, P1, R13, R237, 0x1 ;  /* 0x000000ed0dcaa211 */ /* 0x000fe400078208ff */
[C---:B------:R-:W-:Y:S01]  /*203c0*/  @P4 R2UR UR14, R166.reuse ;  /* 0x00000000a60e42ca */ /* 0x040fe200000e0000 */
[----:B------:R-:W-:Y:S01]  /*203d0*/  @!PT LDS RZ, [RZ] ;  /* 0x00000000fffff984 */ /* 0x000fe20000000800 */
[----:B------:R-:W-:Y:S01]  /*203e0*/  @!PT LDS RZ, [RZ] ;  /* 0x00000000fffff984 */ /* 0x000fe20000000800 */
[----:B------:R-:W-:Y:S01]  /*203f0*/  @!PT LDS RZ, [RZ] ;  /* 0x00000000fffff984 */ /* 0x000fe20000000800 */
[----:B------:R-:W-:Y:S01]  /*20400*/  @!P2 LDGSTS.E.BYPASS.LTC128B.128 [R243+0x8000], desc[UR10][R34.64] ;  /* 0x0800000022f3afae */ /* 0x000fe2000b901d4a */
[----:B------:R-:W-:Y:S02]  /*20410*/  @P4 R2UR UR15, R167 ;  /* 0x00000000a70f42ca */ /* 0x000fe400000e0000 */
[----:B------:R-:W-:Y:S01]  /*20420*/  @!P2 LEA.HI.X R203, R13, R236, R12, 0x1, P1 ;  /* 0x000000ec0dcba211 */ /* 0x000fe200008f0c0c */
[----:B------:R-:W-:Y:S01]  /*20430*/  @P5 IMAD.MOV.U32 R12, RZ, RZ, R34 ;  /* 0x000000ffff0c5224 */ /* 0x000fe200078e0022 */
[----:B------:R1:W-:Y:S01]  /*20440*/  @P2 STS.128 [R243+0x8000], RZ ;  /* 0x008000fff3002388 */ /* 0x0003e20000000c00 */
[----:B------:R-:W-:Y:S01]  /*20450*/  @P5 IMAD.MOV.U32 R13, RZ, RZ, R35 ;  /* 0x000000ffff0d5224 */ /* 0x000fe200078e0023 */
[----:B------:R-:W-:-:S02]  /*20460*/  @P3 R2UR UR12, R166 ;  /* 0x00000000a60c32ca */ /* 0x000fc400000e0000 */
[C---:B------:R-:W-:Y:S02]  /*20470*/  @P3 R2UR UR13, R167.reuse ;  /* 0x00000000a70d32ca */ /* 0x040fe400000e0000 */
[----:B------:R-:W-:Y:S01]  /*20480*/  @!PT LDS RZ, [RZ] ;  /* 0x00000000fffff984 */ /* 0x000fe20000000800 */
[----:B------:R-:W-:Y:S01]  /*20490*/  @!PT LDS RZ, [RZ] ;  /* 0x00000000fffff984 */ /* 0x000fe20000000800 */
[----:B------:R-:W-:Y:S01]  /*204a0*/  @!PT LDS RZ, [RZ] ;  /* 0x00000000fffff984 */ /* 0x000fe20000000800 */
[----:B------:R2:W-:Y:S01]  /*204b0*/  @P5 LDGSTS.E.BYPASS.LTC128B.128 [R243+0xa000], desc[UR4][R12.64+0x80] ;  /* 0x0a0000800cf35fae */ /* 0x0005e2000b901d44 */
[----:B------:R-:W-:Y:S02]  /*204c0*/  @P3 R2UR UR16, R166 ;  /* 0x00000000a61032ca */ /* 0x000fe400000e0000 */
[----:B------:R-:W-:Y:S01]  /*204d0*/  @P3 R2UR UR17, R167 ;  /* 0x00000000a71132ca */ /* 0x000fe200000e0000 */
[----:B------:R1:W-:Y:S01]  /*204e0*/  @!P5 STS.128 [R243+0xa000], RZ ;  /* 0x00a000fff300d388 */ /* 0x0003e20000000c00 */
[----:B------:R-:W-:-:S04]  /*204f0*/  @P5 LEA R196, P0, R2, R237, 0x1 ;  /* 0x000000ed02c45211 */ /* 0x000fc800078008ff */
[C---:B------:R-:W-:Y:S02]  /*20500*/  @P5 LEA.HI.X R197, R2.reuse, R236, R7, 0x1, P0 ;  /* 0x000000ec02c55211 */ /* 0x040fe400000f0c07 */
[----:B------:R-:W-:Y:S01]  /*20510*/  @P3 LEA R6, P0, R2, R237, 0x1 ;  /* 0x000000ed02063211 */ /* 0x000fe200078008ff */
[----:B------:R-:W-:-:S03]  /*20520*/  IMAD.MOV.U32 R237, RZ, RZ, R34 ;  /* 0x000000ffffed7224 */ /* 0x000fc600078e0022 */
        /* <DEDUP_REMOVED lines=93> */
.L_x_2337:
[----:B------:R-:W-:Y:S05]  /*20b00*/  BSYNC B1 ;  /* 0x0000000000017941 */ /* 0x000fea0003800000 */
.L_x_2336:
        /* <DEDUP_REMOVED lines=36> */
[----:B------:R-:W1:Y:S01]  /*20d50*/  SHFL.BFLY PT, R6, R9, 0x2, 0x1f ;  /* 0x0c401f0009067f89 */ /* 0x000e6200000e0000 */
        /* <DEDUP_REMOVED lines=9> */
[----:B------:R-:W-:Y:S01]  /*20df0*/  FSETP.NEU.FTZ.AND P0, PT, R166, -INF , PT ;  /* 0xff800000a600780b */ /* 0x000fe20003f1d000 */
[----:B--2---:R-:W-:-:S05]  /*20e00*/  FMUL.FTZ R172, R30, R167 ;  /* 0x000000a71eac7220 */ /* 0x004fca0000410000 */
[----:B------:R-:W-:-:S05]  /*20e10*/  FSEL R172, R172, RZ, P1 ;  /* 0x000000ffacac7208 */ /* 0x000fca0000800000 */
[--C-:B------:R-:W-:Y:S01]  /*20e20*/  FFMA.FTZ R165, R29, R30, -R172.reuse ;  /* 0x0000001e1da57223 */ /* 0x100fe200000108ac */
[----:B------:R-:W-:Y:S01]  /*20e30*/  FMUL.FTZ R29, R30, R166 ;  /* 0x000000a61e1d7220 */ /* 0x000fe20000410000 */
[-CC-:B------:R-:W-:Y:S01]  /*20e40*/  FFMA.FTZ R34, R4, R30.reuse, -R172.reuse ;  /* 0x0000001e04227223 */ /* 0x180fe200000108ac */
[----:B------:R-:W-:Y:S01]  /*20e50*/  FSEL R4, R167, RZ, P1 ;  /* 0x000000ffa7047208 */ /* 0x000fe20000800000 */
[-CC-:B------:R-:W-:Y:S01]  /*20e60*/  FFMA.FTZ R35, R8, R30.reuse, -R172.reuse ;  /* 0x0000001e08237223 */ /* 0x180fe200000108ac */
[-C--:B------:R-:W-:Y:S01]  /*20e70*/  FFMA.FTZ R33, R11, R30.reuse, -R172 ;  /* 0x0000001e0b217223 */ /* 0x080fe200000108ac */
[----:B------:R-:W-:Y:S01]  /*20e80*/  FSEL R29, R29, RZ, P0 ;  /* 0x000000ff1d1d7208 */ /* 0x000fe20000000000 */
[----:B------:R-:W-:Y:S01]  /*20e90*/  MUFU.EX2 R165, R165 ;  /* 0x000000a500a57308 */ /* 0x000fe20000000800 */
[----:B------:R-:W-:Y:S01]  /*20ea0*/  FADD.FTZ R4, R164, -R4 ;  /* 0x80000004a4047221 */ /* 0x000fe20000010000 */
[-CC-:B------:R-:W-:Y:S01]  /*20eb0*/  FFMA.FTZ R176, R27, R30.reuse, -R172.reuse ;  /* 0x0000001e1bb07223 */ /* 0x180fe200000108ac */
[-CC-:B------:R-:W-:Y:S01]  /*20ec0*/  FFMA.FTZ R177, R26, R30.reuse, -R172.reuse ;  /* 0x0000001e1ab17223 */ /* 0x180fe200000108ac */
[-CC-:B------:R-:W-:Y:S01]  /*20ed0*/  FFMA.FTZ R164, R5, R30.reuse, -R29.reuse ;  /* 0x0000001e05a47223 */ /* 0x180fe2000001081d */
[----:B------:R-:W-:Y:S01]  /*20ee0*/  FSEL R5, R166, RZ, P0 ;  /* 0x000000ffa6057208 */ /* 0x000fe20000000000 */
[-CC-:B------:R-:W-:Y:S01]  /*20ef0*/  FFMA.FTZ R32, R0, R30.reuse, -R29.reuse ;  /* 0x0000001e00207223 */ /* 0x180fe2000001081d */
[-CC-:B------:R-:W-:Y:S01]  /*20f00*/  FFMA.FTZ R0, R10, R30.reuse, -R29.reuse ;  /* 0x0000001e0a007223 */ /* 0x180fe2000001081d */
[----:B------:R-:W-:Y:S01]  /*20f10*/  FFMA.FTZ R2, R184, R30, -R29 ;  /* 0x0000001eb8027223 */ /* 0x000fe2000001081d */
[----:B------:R-:W1:Y:S01]  /*20f20*/  LDSM.16.MT88.4 R8, [R228+0x10000] ;  /* 0x01000000e408783b */ /* 0x000e620000004200 */
[----:B------:R-:W-:Y:S01]  /*20f30*/  FADD.FTZ R5, R3, -R5 ;  /* 0x8000000503057221 */ /* 0x000fe20000010000 */
[C---:B------:R-:W-:Y:S01]  /*20f40*/  FMUL.FTZ R4, R30.reuse, R4 ;  /* 0x000000041e047220 */ /* 0x040fe20000410000 */
[----:B------:R-:W-:Y:S01]  /*20f50*/  MUFU.EX2 R35, R35 ;  /* 0x0000002300237308 */ /* 0x000fe20000000800 */
[-CC-:B------:R-:W-:Y:S01]  /*20f60*/  FFMA.FTZ R178, R25, R30.reuse, -R172.reuse ;  /* 0x0000001e19b27223 */ /* 0x180fe200000108ac */
[----:B------:R-:W-:Y:S01]  /*20f70*/  FMUL.FTZ R3, R30, R5 ;  /* 0x000000051e037220 */ /* 0x000fe20000410000 */
[-CC-:B------:R-:W-:Y:S01]  /*20f80*/  FFMA.FTZ R182, R24, R30.reuse, -R172.reuse ;  /* 0x0000001e18b67223 */ /* 0x180fe200000108ac */
[-CC-:B------:R-:W-:Y:S01]  /*20f90*/  FFMA.FTZ R179, R23, R30.reuse, -R29.reuse ;  /* 0x0000001e17b37223 */ /* 0x180fe2000001081d */
[-CC-:B------:R-:W-:Y:S01]  /*20fa0*/  FFMA.FTZ R183, R21, R30.reuse, -R29.reuse ;  /* 0x0000001e15b77223 */ /* 0x180fe2000001081d */
[-CC-:B------:R-:W-:Y:S01]  /*20fb0*/  FFMA.FTZ R184, R22, R30.reuse, -R29.reuse ;  /* 0x0000001e16b87223 */ /* 0x180fe2000001081d */
[-CC-:B------:R-:W-:Y:S01]  /*20fc0*/  FFMA.FTZ R185, R20, R30.reuse, -R29.reuse ;  /* 0x0000001e14b97223 */ /* 0x180fe2000001081d */
[----:B------:R-:W-:Y:S01]  /*20fd0*/  MUFU.EX2 R34, R34 ;  /* 0x0000002200227308 */ /* 0x000fe20000000800 */
[----:B------:R-:W-:Y:S01]  /*20fe0*/  LDSM.16.MT88.4 R20, [R228+0x10800] ;  /* 0x01080000e414783b */ /* 0x000fe20000004200 */
[-CC-:B------:R-:W-:Y:S01]  /*20ff0*/  FFMA.FTZ R193, R193, R30.reuse, -R172.reuse ;  /* 0x0000001ec1c17223 */ /* 0x180fe200000108ac */
[-CC-:B------:R-:W-:Y:S01]  /*21000*/  FFMA.FTZ R192, R192, R30.reuse, -R172.reuse ;  /* 0x0000001ec0c07223 */ /* 0x180fe200000108ac */
[-CC-:B------:R-:W-:Y:S01]  /*21010*/  FFMA.FTZ R191, R191, R30.reuse, -R172.reuse ;  /* 0x0000001ebfbf7223 */ /* 0x180fe200000108ac */
[----:B------:R-:W-:Y:S01]  /*21020*/  LDSM.16.MT88.4 R24, [R227+0x10800] ;  /* 0x01080000e318783b */ /* 0x000fe20000004200 */
[-CC-:B------:R-:W-:Y:S01]  /*21030*/  FFMA.FTZ R190, R190, R30.reuse, -R172.reuse ;  /* 0x0000001ebebe7223 */ /* 0x180fe200000108ac */
[-CC-:B------:R-:W-:Y:S01]  /*21040*/  FFMA.FTZ R189, R189, R30.reuse, -R29.reuse ;  /* 0x0000001ebdbd7223 */ /* 0x180fe2000001081d */
[----:B------:R-:W2:Y:S01]  /*21050*/  MUFU.EX2 R33, R33 ;  /* 0x0000002100217308 */ /* 0x000ea20000000800 */
[-CC-:B------:R-:W-:Y:S01]  /*21060*/  FFMA.FTZ R188, R188, R30.reuse, -R29.reuse ;  /* 0x0000001ebcbc7223 */ /* 0x180fe2000001081d */
[-CC-:B------:R-:W-:Y:S01]  /*21070*/  FFMA.FTZ R187, R187, R30.reuse, -R29.reuse ;  /* 0x0000001ebbbb7223 */ /* 0x180fe2000001081d */
[-CC-:B------:R-:W-:Y:S01]  /*21080*/  FFMA.FTZ R186, R186, R30.reuse, -R29.reuse ;  /* 0x0000001ebaba7223 */ /* 0x180fe2000001081d */
[-CC-:B------:R-:W-:Y:S01]  /*21090*/  FFMA.FTZ R175, R175, R30.reuse, -R172.reuse ;  /* 0x0000001eafaf7223 */ /* 0x180fe200000108ac */
[-CC-:B------:R-:W-:Y:S01]  /*210a0*/  FFMA.FTZ R174, R174, R30.reuse, -R172.reuse ;  /* 0x0000001eaeae7223 */ /* 0x180fe200000108ac */
[-CC-:B------:R-:W-:Y:S01]  /*210b0*/  FFMA.FTZ R173, R173, R30.reuse, -R172.reuse ;  /* 0x0000001eadad7223 */ /* 0x180fe200000108ac */
[-C--:B------:R-:W-:Y:S01]  /*210c0*/  FFMA.FTZ R171, R171, R30.reuse, -R172 ;  /* 0x0000001eabab7223 */ /* 0x080fe200000108ac */
[----:B------:R-:W-:Y:S01]  /*210d0*/  MUFU.EX2 R32, R32 ;  /* 0x0000002000207308 */ /* 0x000fe20000000800 */
[-CC-:B------:R-:W-:Y:S01]  /*210e0*/  FFMA.FTZ R170, R170, R30.reuse, -R29.reuse ;  /* 0x0000001eaaaa7223 */ /* 0x180fe2000001081d */
[-CC-:B------:R-:W-:Y:S01]  /*210f0*/  FFMA.FTZ R169, R169, R30.reuse, -R29.reuse ;  /* 0x0000001ea9a97223 */ /* 0x180fe2000001081d */
[-CC-:B------:R-:W-:Y:S01]  /*21100*/  FFMA.FTZ R172, R31, R30.reuse, -R29.reuse ;  /* 0x0000001e1fac7223 */ /* 0x180fe2000001081d */
[----:B------:R-:W-:-:S02]  /*21110*/  FFMA.FTZ R194, R28, R30, -R29 ;  /* 0x0000001e1cc27223 */ /* 0x000fc4000001081d */
[----:B------:R-:W-:Y:S02]  /*21120*/  LDSM.16.MT88.4 R28, [R229+0x13800] ;  /* 0x01380000e51c783b */ /* 0x000fe40000004200 */
        /* <DEDUP_REMOVED lines=8> */
[----:B------:R-:W2:Y:S01]  /*211b0*/  MUFU.EX2 R176, R176 ;  /* 0x000000b000b07308 */ /* 0x000ea20000000800 */
        /* <DEDUP_REMOVED lines=157> */
[----:B---3--:R-:W-:Y:S01]  /*21b90*/  HMMA.16816.F32.BF16 R76, R4, R16, R76 ;  /* 0x00000010044c723c */ /* 0x008fe2000004184c */
[-C--:B------:R-:W-:Y:S01]  /*21ba0*/  FMUL.FTZ R131, R131, R3.reuse ;  /* 0x0000000383837220 */ /* 0x080fe20000410000 */
[----:B------:R-:W-:Y:S01]  /*21bb0*/  FFMA.FTZ R165, R249, R168, R165 ;  /* 0x000000a8f9a57223 */ /* 0x000fe200000100a5 */
[----:B------:R-:W-:-:S03]  /*21bc0*/  FFMA.FTZ R3, R248, R3, R32 ;  /* 0x00000003f8037223 */ /* 0x000fc60000010020 */
[C---:B------:R-:W-:Y:S01]  /*21bd0*/  HMMA.16816.F32.BF16 R80, R4.reuse, R18, R80 ;  /* 0x000000120450723c */ /* 0x040fe20000041850 */
[----:B------:R-:W3:Y:S01]  /*21be0*/  LDSM.16.MT88.4 R16, [R230+0x16000] ;  /* 0x01600000e610783b */ /* 0x000ee20000004200 */
[----:B------:R-:W-:Y:S01]  /*21bf0*/  MUFU.EX2 R182, R182 ;  /* 0x000000b600b67308 */ /* 0x000fe20000000800 */
[----:B------:R-:W-:Y:S01]  /*21c00*/  FADD.FTZ R165, R35, R165 ;  /* 0x000000a523a57221 */ /* 0x000fe20000010000 */
[----:B------:R-:W-:Y:S02]  /*21c10*/  FADD.FTZ R3, R2, R3 ;  /* 0x0000000302037221 */ /* 0x000fe40000010000 */
[C---:B----4-:R-:W-:Y:S01]  /*21c20*/  HMMA.16816.F32.BF16 R84, R4.reuse, R12, R84 ;  /* 0x0000000c0454723c */ /* 0x050fe20000041854 */
[----:B------:R-:W-:Y:S01]  /*21c30*/  FADD.FTZ R165, R34, R165 ;  /* 0x000000a522a57221 */ /* 0x000fe20000010000 */
[----:B------:R-:W-:Y:S02]  /*21c40*/  FADD.FTZ R3, R0, R3 ;  /* 0x0000000300037221 */ /* 0x000fe40000010000 */
[----:B------:R-:W4:Y:S01]  /*21c50*/  MUFU.EX2 R179, R179 ;  /* 0x000000b300b37308 */ /* 0x000f220000000800 */
[----:B------:R-:W-:Y:S01]  /*21c60*/  FADD.FTZ R165, R33, R165 ;  /* 0x000000a521a57221 */ /* 0x000fe20000010000 */
[----:B------:R-:W-:Y:S01]  /*21c70*/  HMMA.16816.F32.BF16 R88, R4, R14, R88 ;  /* 0x0000000e0458723c */ /* 0x000fe20000041858 */
[----:B------:R-:W5:Y:S01]  /*21c80*/  LDSM.16.MT88.4 R12, [R229+0x16000] ;  /* 0x01600000e50c783b */ /* 0x000f620000004200 */
[----:B------:R-:W-:Y:S01]  /*21c90*/  FADD.FTZ R3, R164, R3 ;  /* 0x00000003a4037221 */ /* 0x000fe20000010000 */
[----:B--2---:R-:W-:Y:S01]  /*21ca0*/  FADD.FTZ R165, R176, R165 ;  /* 0x000000a5b0a57221 */ /* 0x004fe20000010000 */
[----:B------:R-:W-:-:S02]  /*21cb0*/  MOV R164, R167 ;  /* 0x000000a700a47202 */ /* 0x000fc40000000f00 */
[C---:B-1----:R-:W-:Y:S01]  /*21cc0*/  HMMA.16816.F32.BF16 R92, R4.reuse, R8, R92 ;  /* 0x00000008045c723c */ /* 0x042fe2000004185c */
[----:B------:R-:W1:Y:S05]  /*21cd0*/  MUFU.EX2 R183, R183 ;  /* 0x000000b700b77308 */ /* 0x000e6a0000000800 */
[----:B------:R-:W-:Y:S01]  /*21ce0*/  HMMA.16816.F32.BF16 R96, R4, R10, R96 ;  /* 0x0000000a0460723c */ /* 0x000fe20000041860 */
[----:B------:R-:W2:Y:S02]  /*21cf0*/  LDSM.16.MT88.4 R8, [R228+0x16000] ;  /* 0x01600000e408783b */ /* 0x000ea40000004200 */
[----:B------:R-:W-:Y:S01]  /*21d00*/  MUFU.EX2 R184, R184 ;  /* 0x000000b800b87308 */ /* 0x000fe20000000800 */
[----:B----4-:R-:W-:-:S07]  /*21d10*/  FADD.FTZ R3, R179, R3 ;  /* 0x00000003b3037221 */ /* 0x010fce0000010000 */
[----:B------:R-:W4:Y:S01]  /*21d20*/  MUFU.EX2 R185, R185 ;  /* 0x000000b900b97308 */ /* 0x000f220000000800 */
[C---:B---3--:R-:W-:Y:S07]  /*21d30*/  HMMA.16816.F32.BF16 R100, R4.reuse, R16, R100 ;  /* 0x000000100464723c */ /* 0x048fee0000041864 */
[----:B------:R-:W3:Y:S01]  /*21d40*/  MUFU.EX2 R193, R193 ;  /* 0x000000c100c17308 */ /* 0x000ee20000000800 */
[C---:B------:R-:W-:Y:S01]  /*21d50*/  HMMA.16816.F32.BF16 R104, R4.reuse, R18, R104 ;  /* 0x000000120468723c */ /* 0x040fe20000041868 */
[----:B------:R-:W1:Y:S06]  /*21d60*/  LDSM.16.MT88.4 R16, [R227+0x16000] ;  /* 0x01600000e310783b */ /* 0x000e6c0000004200 */
[----:B------:R-:W-:Y:S01]  /*21d70*/  MUFU.EX2 R192, R192 ;  /* 0x000000c000c07308 */ /* 0x000fe20000000800 */
[C---:B-----5:R-:W-:Y:S06]  /*21d80*/  HMMA.16816.F32.BF16 R108, R4.reuse, R12, R108 ;  /* 0x0000000c046c723c */ /* 0x060fec000004186c */
[C---:B------:R-:W-:Y:S01]  /*21d90*/  HMMA.16816.F32.BF16 R112, R4.reuse, R14, R112 ;  /* 0x0000000e0470723c */ /* 0x040fe20000041870 */
[----:B------:R-:W5:Y:S01]  /*21da0*/  LDSM.16.MT88.4 R12, [R230+0x10800] ;  /* 0x01080000e60c783b */ /* 0x000f620000004200 */
[----:B------:R-:W-:Y:S04]  /*21db0*/  MUFU.EX2 R191, R191 ;  /* 0x000000bf00bf7308 */ /* 0x000fe80000000800 */
[C---:B--2---:R-:W-:Y:S04]  /*21dc0*/  HMMA.16816.F32.BF16 R116, R4.reuse, R8, R116 ;  /* 0x000000080474723c */ /* 0x044fe80000041874 */
[----:B------:R-:W-:Y:S02]  /*21dd0*/  MUFU.EX2 R190, R190 ;  /* 0x000000be00be7308 */ /* 0x000fe40000000800 */
[C---:B------:R-:W-:Y:S01]  /*21de0*/  HMMA.16816.F32.BF16 R120, R4.reuse, R10, R120 ;  /* 0x0000000a0478723c */ /* 0x040fe20000041878 */
[----:B------:R-:W2:Y:S05]  /*21df0*/  LDSM.16.MT88.4 R8, [R229+0x10800] ;  /* 0x01080000e508783b */ /* 0x000eaa0000004200 */
[----:B------:R-:W3:Y:S08]  /*21e00*/  MUFU.EX2 R189, R189 ;  /* 0x000000bd00bd7308 */ /* 0x000ef00000000800 */
[----:B------:R-:W2:Y:S01]  /*21e10*/  MUFU.EX2 R188, R188 ;  /* 0x000000bc00bc7308 */ /* 0x000ea20000000800 */
[C---:B-1----:R-:W-:Y:S07]  /*21e20*/  HMMA.16816.F32.BF16 R124, R4.reuse, R16, R124 ;  /* 0x00000010047c723c */ /* 0x042fee000004187c */
[----:B------:R-:W-:Y:S01]  /*21e30*/  MUFU.EX2 R187, R187 ;  /* 0x000000bb00bb7308 */ /* 0x000fe20000000800 */
[----:B------:R-:W-:Y:S01]  /*21e40*/  HMMA.16816.F32.BF16 R128, R4, R18, R128 ;  /* 0x000000120480723c */ /* 0x000fe20000041880 */
[----:B------:R-:W1:Y:S06]  /*21e50*/  LDSM.16.MT88.4 R16, [R228+0x12800] ;  /* 0x01280000e410783b */ /* 0x000e6c0000004200 */
[----:B------:R-:W-:Y:S01]  /*21e60*/  F2FP.BF16.F32.PACK_AB R4, R177, R176 ;  /* 0x000000b0b104723e */ /* 0x000fe200000010ff */
[----:B------:R-:W1:Y:S01]  /*21e70*/  MUFU.EX2 R186, R186 ;  /* 0x000000ba00ba7308 */ /* 0x000e620000000800 */
[----:B------:R-:W-:Y:S01]  /*21e80*/  F2FP.BF16.F32.PACK_AB R5, R183, R179 ;  /* 0x000000b3b705723e */ /* 0x000fe200000010ff */
[----:B------:R-:W-:Y:S01]  /*21e90*/  FADD.FTZ R177, R177, R165 ;  /* 0x000000a5b1b17221 */ /* 0x000fe20000010000 */
[----:B------:R-:W-:Y:S01]  /*21ea0*/  F2FP.BF16.F32.PACK_AB R6, R182, R178 ;  /* 0x000000b2b606723e */ /* 0x000fe200000010ff */
[----:B------:R-:W-:Y:S01]  /*21eb0*/  FADD.FTZ R183, R183, R3 ;  /* 0x00000003b7b77221 */ /* 0x000fe20000010000 */
[----:B----4-:R-:W-:Y:S01]  /*21ec0*/  F2FP.BF16.F32.PACK_AB R7, R185, R184 ;  /* 0x000000b8b907723e */ /* 0x010fe200000010ff */
[----:B------:R-:W-:Y:S01]  /*21ed0*/  FADD.FTZ R177, R178, R177 ;  /* 0x000000b1b2b17221 */ /* 0x000fe20000010000 */
[----:B------:R-:W-:Y:S01]  /*21ee0*/  MOV R3, R166 ;  /* 0x000000a600037202 */ /* 0x000fe20000000f00 */
[----:B------:R-:W4:Y:S01]  /*21ef0*/  MUFU.EX2 R175, R175 ;  /* 0x000000af00af7308 */ /* 0x000f220000000800 */
[----:B------:R-:W-:Y:S01]  /*21f00*/  FADD.FTZ R183, R184, R183 ;  /* 0x000000b7b8b77221 */ /* 0x000fe20000010000 */
[----:B------:R-:W-:-:S02]  /*21f10*/  FADD.FTZ R182, R182, R177 ;  /* 0x000000b1b6b67221 */ /* 0x000fc40000010000 */
[C---:B-----5:R-:W-:Y:S01]  /*21f20*/  HMMA.16816.F32.BF16 R160, R4.reuse, R12, R160 ;  /* 0x0000000c04a0723c */ /* 0x060fe200000418a0 */
[----:B------:R-:W-:Y:S01]  /*21f30*/  FADD.FTZ R185, R185, R183 ;  /* 0x000000b7b9b97221 */ /* 0x000fe20000010000 */
[----:B---3--:R-:W-:Y:S02]  /*21f40*/  FADD.FTZ R182, R193, R182 ;  /* 0x000000b6c1b67221 */ /* 0x008fe40000010000 */
[----:B------:R-:W-:Y:S01]  /*21f50*/  MUFU.EX2 R174, R174 ;  /* 0x000000ae00ae7308 */ /* 0x000fe20000000800 */
[----:B------:R-:W-:Y:S01]  /*21f60*/  FADD.FTZ R185, R189, R185 ;  /* 0x000000b9bdb97221 */ /* 0x000fe20000010000 */
        /* <DEDUP_REMOVED lines=8> */
[----:B------:R-:W5:Y:S01]  /*21ff0*/  MUFU.EX2 R170, R170 ;  /* 0x000000aa00aa7308 */ /* 0x000f620000000800 */
[C---:B------:R-:W-:Y:S01]  /*22000*/  HMMA.16816.F32.BF16 R140, R4.reuse, R22, R140 ;  /* 0x00000016048c723c */ /* 0x040fe2000004188c */
[----:B------:R-:W4:Y:S05]  /*22010*/  LDSM.16.MT88.4 R20, [R227+0x12800] ;  /* 0x01280000e314783b */ /* 0x000f2a0000004200 */
[C---:B-1----:R-:W-:Y:S01]  /*22020*/  HMMA.16816.F32.BF16 R52, R4.reuse, R16, R52 ;  /* 0x000000100434723c */ /* 0x042fe20000041834 */
[----:B------:R-:W1:Y:S05]  /*22030*/  MUFU.EX2 R169, R169 ;  /* 0x000000a900a97308 */ /* 0x000e6a0000000800 */
[C---:B------:R-:W-:Y:S01]  /*22040*/  HMMA.16816.F32.BF16 R56, R4.reuse, R18, R56 ;  /* 0x000000120438723c */ /* 0x040fe20000041838 */
[----:B------:R-:W5:Y:S02]  /*22050*/  LDSM.16.MT88.4 R16, [R228+0x14800] ;  /* 0x01480000e410783b */ /* 0x000f640000004200 */
[----:B------:R-:W1:Y:S03]  /*22060*/  MUFU.EX2 R172, R172 ;  /* 0x000000ac00ac7308 */ /* 0x000e660000000800 */
[C---:B---3--:R-:W-:Y:S05]  /*22070*/  HMMA.16816.F32.BF16 R36, R4.reuse, R12, R36 ;  /* 0x0000000c0424723c */ /* 0x048fea0000041824 */
[----:B------:R-:W3:Y:S01]  /*22080*/  MUFU.EX2 R194, R194 ;  /* 0x000000c200c27308 */ /* 0x000ee20000000800 */
        /* <DEDUP_REMOVED lines=53> */
[----:B--2---:R-:W-:Y:S01]  /*223e0*/  HMMA.16816.F32.BF16 R152, R4, R8, R152 ;  /* 0x000000080498723c */ /* 0x004fe20000041898 */
[----:B------:R-:W-:Y:S01]  /*223f0*/  FADD.FTZ R186, R172, R186 ;  /* 0x000000baacba7221 */ /* 0x000fe20000010000 */
[----:B------:R-:W-:-:S03]  /*22400*/  FADD.FTZ R249, R171, R190 ;  /* 0x000000beabf97221 */ /* 0x000fc60000010000 */
[----:B---3--:R-:W-:Y:S01]  /*22410*/  FADD.FTZ R248, R194, R186 ;  /* 0x000000bac2f87221 */ /* 0x008fe20000010000 */
        /* <DEDUP_REMOVED lines=91> */
.L_x_2332:
[----:B------:R-:W-:Y:S05]  /*229d0*/  @!P6 BRA `(.L_x_2341) ;  /* 0x0000004c0050e947 */ /* 0x000fea0003800000 */
[----:B------:R-:W-:Y:S02]  /*229e0*/  MOV R0, R3 ;  /* 0x0000000300007202 */ /* 0x000fe40000000f00 */
[----:B------:R-:W-:Y:S02]  /*229f0*/  MOV R2, R164 ;  /* 0x000000a400027202 */ /* 0x000fe40000000f00 */
.L_x_2350:
        /* <DEDUP_REMOVED lines=81> */
.L_x_2343:
[----:B-1----:R-:W-:Y:S02]  /*22f10*/  R2UR UR4, R170 ;  /* 0x00000000aa0472ca */ /* 0x002fe400000e0000 */
[----:B------:R-:W-:Y:S11]  /*22f20*/  R2UR UR5, R171 ;  /* 0x00000000ab0572ca */ /* 0x000ff600000e0000 */
[----:B------:R-:W-:Y:S02]  /*22f30*/  @!UPT UIADD3 URZ, URZ, URZ, URZ ;  /* 0x0000003f3f3ff290 */ /* 0x000fe4000fffe03f */
[----:B--2---:R-:W2:Y:S02]  /*22f40*/  LD.E R10, desc[UR4][R168.64+0x40] ;  /* 0x00004004a80a7980 */ /* 0x004ea4000c101900 */
[----:B--2---:R-:W-:Y:S05]  /*22f50*/  IMAD.U32 R10, R10, -0x40, RZ ;  /* 0xffffffc00a0a7824 */ /* 0x004fea00078e00ff */
[----:B------:R-:W-:Y:S02]  /*22f60*/  SHF.R.S32.HI R4, RZ, 0x1f, R10 ;  /* 0x0000001fff047819 */ /* 0x000fe4000001140a */
.L_x_2344:
[----:B------:R-:W-:Y:S05]  /*22f70*/  BSYNC B0 ;  /* 0x0000000000007941 */ /* 0x000fea0003800000 */
.L_x_2342:
        /* <DEDUP_REMOVED lines=110> */
[C---:B------:R-:W-:Y:S02]  /*23660*/  @P3 R2UR UR4, R170.reuse ;  /* 0x00000000aa0432ca */ /* 0x040fe400000e0000 */
[C---:B------:R-:W-:Y:S01]  /*23670*/  @P3 R2UR UR5, R171.reuse ;  /* 0x00000000ab0532ca */ /* 0x040fe200000e0000 */
        /* <DEDUP_REMOVED lines=47> */
[C---:B----4-:R-:W-:Y:S06]  /*23970*/  HMMA.16816.F32.BF16 R20, R32.reuse, R24, RZ ;  /* 0x000000182014723c */ /* 0x050fec00000418ff */
[C---:B------:R-:W-:Y:S06]  /*23980*/  HMMA.16816.F32.BF16 R24, R32.reuse, R26, RZ ;  /* 0x0000001a2018723c */ /* 0x040fec00000418ff */
[C---:B-----5:R-:W-:Y:S06]  /*23990*/  HMMA.16816.F32.BF16 R28, R32.reuse, R164, RZ ;  /* 0x000000a4201c723c */ /* 0x060fec00000418ff */
[----:B------:R-:W-:Y:S01]  /*239a0*/  HMMA.16816.F32.BF16 R32, R32, R166, RZ ;  /* 0x000000a62020723c */ /* 0x000fe200000418ff */
[----:B------:R-:W4:Y:S05]  /*239b0*/  LDSM.16.M88.4 R164, [R220+0x8800] ;  /* 0x00880000dca4783b */ /* 0x000f2a0000000200 */
[C---:B---3--:R-:W-:Y:S06]  /*239c0*/  HMMA.16816.F32.BF16 R4, R172.reuse, R176, R4 ;  /* 0x000000b0ac04723c */ /* 0x048fec0000041804 */
[C---:B------:R-:W-:Y:S01]  /*239d0*/  HMMA.16816.F32.BF16 R8, R172.reuse, R178, R8 ;  /* 0x000000b2ac08723c */ /* 0x040fe20000041808 */
[----:B------:R-:W3:Y:S05]  /*239e0*/  LDSM.16.M88.4 R176, [R220+0x9000] ;  /* 0x00900000dcb0783b */ /* 0x000eea0000000200 */
[C---:B------:R-:W-:Y:S06]  /*239f0*/  HMMA.16816.F32.BF16 R12, R172.reuse, R180, R12 ;  /* 0x000000b4ac0c723c */ /* 0x040fec000004180c */
[C---:B------:R-:W-:Y:S01]  /*23a00*/  HMMA.16816.F32.BF16 R16, R172.reuse, R182, R16 ;  /* 0x000000b6ac10723c */ /* 0x040fe20000041810 */
[----:B------:R-:W5:Y:S05]  /*23a10*/  LDSM.16.M88.4 R180, [R220+0x9800] ;  /* 0x00980000dcb4783b */ /* 0x000f6a0000000200 */
[C---:B------:R-:W-:Y:S06]  /*23a20*/  HMMA.16816.F32.BF16 R20, R172.reuse, R184, R20 ;  /* 0x000000b8ac14723c */ /* 0x040fec0000041814 */
[C---:B------:R-:W-:Y:S01]  /*23a30*/  HMMA.16816.F32.BF16 R24, R172.reuse, R186, R24 ;  /* 0x000000baac18723c */ /* 0x040fe20000041818 */
[----:B------:R-:W5:Y:S05]  /*23a40*/  LDSM.16.M88.4 R184, [R221] ;  /* 0x00000000ddb8783b */ /* 0x000f6a0000000200 */
        /* <DEDUP_REMOVED lines=9> */
[----:B------:R-:W-:Y:S05]  /*23ae0*/  LDSM.16.M88.4 R164, [R226+0x2000] ;  /* 0x00200000e2a4783b */ /* 0x000fea0000000200 */
[C---:B---3--:R-:W-:Y:S06]  /*23af0*/  HMMA.16816.F32.BF16 R20, R192.reuse, R176, R20 ;  /* 0x000000b0c014723c */ /* 0x048fec0000041814 */
[C---:B------:R-:W-:Y:S01]  /*23b00*/  HMMA.16816.F32.BF16 R24, R192.reuse, R178, R24 ;  /* 0x000000b2c018723c */ /* 0x040fe20000041818 */
[----:B------:R-:W3:Y:S05]  /*23b10*/  LDSM.16.M88.4 R176, [R225+0xa000] ;  /* 0x00a00000e1b0783b */ /* 0x000eea0000000200 */
[C---:B-----5:R-:W-:Y:S06]  /*23b20*/  HMMA.16816.F32.BF16 R28, R192.reuse, R180, R28 ;  /* 0x000000b4c01c723c */ /* 0x060fec000004181c */
[----:B------:R-:W-:Y:S01]  /*23b30*/  HMMA.16816.F32.BF16 R32, R192, R182, R32 ;  /* 0x000000b6c020723c */ /* 0x000fe20000041820 */
[----:B------:R-:W4:Y:S04]  /*23b40*/  LDSM.16.M88.4 R180, [R225+0xa800] ;  /* 0x00a80000e1b4783b */ /* 0x000f280000000200 */
[----:B------:R-:W5:Y:S01]  /*23b50*/  LDSM.16.M88.4 R192, [R225+0xb000] ;  /* 0x00b00000e1c0783b */ /* 0x000f620000000200 */
[C---:B------:R-:W-:Y:S06]  /*23b60*/  HMMA.16816.F32.BF16 R4, R184.reuse, R200, R4 ;  /* 0x000000c8b804723c */ /* 0x040fec0000041804 */
[C---:B------:R-:W-:Y:S01]  /*23b70*/  HMMA.16816.F32.BF16 R8, R184.reuse, R202, R8 ;  /* 0x000000cab808723c */ /* 0x040fe20000041808 */
[----:B------:R-:W5:Y:S05]  /*23b80*/  LDSM.16.M88.4 R200, [R225+0xb800] ;  /* 0x00b80000e1c8783b */ /* 0x000f6a0000000200 */
[C---:B------:R-:W-:Y:S06]  /*23b90*/  HMMA.16816.F32.BF16 R12, R184.reuse, R172, R12 ;  /* 0x000000acb80c723c */ /* 0x040fec000004180c */
[C---:B------:R-:W-:Y:S01]  /*23ba0*/  HMMA.16816.F32.BF16 R16, R184.reuse, R174, R16 ;  /* 0x000000aeb810723c */ /* 0x040fe20000041810 */
[----:B------:R-:W-:Y:S05]  /*23bb0*/  LDSM.16.M88.4 R172, [R224+0x2000] ;  /* 0x00200000e0ac783b */ /* 0x000fea0000000200 */
[C---:B------:R-:W-:Y:S06]  /*23bc0*/  HMMA.16816.F32.BF16 R20, R184.reuse, R188, R20 ;  /* 0x000000bcb814723c */ /* 0x040fec0000041814 */
[C---:B------:R-:W-:Y:S01]  /*23bd0*/  HMMA.16816.F32.BF16 R24, R184.reuse, R190, R24 ;  /* 0x000000beb818723c */ /* 0x040fe20000041818 */
[----:B------:R-:W5:Y:S05]  /*23be0*/  LDSM.16.M88.4 R188, [R215] ;  /* 0x00000000d7bc783b */ /* 0x000f6a0000000200 */
[C---:B-1----:R-:W-:Y:S06]  /*23bf0*/  HMMA.16816.F32.BF16 R28, R184.reuse, R196, R28 ;  /* 0x000000c4b81c723c */ /* 0x042fec000004181c */
[----:B------:R-:W-:Y:S01]  /*23c00*/  HMMA.16816.F32.BF16 R32, R184, R198, R32 ;  /* 0x000000c6b820723c */ /* 0x000fe20000041820 */
[----:B------:R-:W1:Y:S04]  /*23c10*/  LDSM.16.M88.4 R184, [R214] ;  /* 0x00000000d6b8783b */ /* 0x000e680000000200 */
[----:B------:R-:W1:Y:S01]  /*23c20*/  LDSM.16.M88.4 R196, [R213] ;  /* 0x00000000d5c4783b */ /* 0x000e620000000200 */
[C---:B---3--:R-:W-:Y:S06]  /*23c30*/  HMMA.16816.F32.BF16 R4, R164.reuse, R176, R4 ;  /* 0x000000b0a404723c */ /* 0x048fec0000041804 */
[C---:B------:R-:W-:Y:S01]  /*23c40*/  HMMA.16816.F32.BF16 R8, R164.reuse, R178, R8 ;  /* 0x000000b2a408723c */ /* 0x040fe20000041808 */
[----:B------:R-:W3:Y:S05]  /*23c50*/  LDSM.16.M88.4 R176, [R212] ;  /* 0x00000000d4b0783b */ /* 0x000eea0000000200 */
[C---:B----4-:R-:W-:Y:S06]  /*23c60*/  HMMA.16816.F32.BF16 R12, R164.reuse, R180, R12 ;  /* 0x000000b4a40c723c */ /* 0x050fec000004180c */
[C---:B------:R-:W-:Y:S01]  /*23c70*/  HMMA.16816.F32.BF16 R16, R164.reuse, R182, R16 ;  /* 0x000000b6a410723c */ /* 0x040fe20000041810 */
[----:B------:R-:W-:Y:S05]  /*23c80*/  LDSM.16.M88.4 R180, [R222+0x2000] ;  /* 0x00200000deb4783b */ /* 0x000fea0000000200 */
[C---:B-----5:R-:W-:Y:S06]  /*23c90*/  HMMA.16816.F32.BF16 R20, R164.reuse, R192, R20 ;  /* 0x000000c0a414723c */ /* 0x060fec0000041814 */
[C---:B------:R-:W-:Y:S01]  /*23ca0*/  HMMA.16816.F32.BF16 R24, R164.reuse, R194, R24 ;  /* 0x000000c2a418723c */ /* 0x040fe20000041818 */
[----:B------:R-:W4:Y:S05]  /*23cb0*/  LDSM.16.M88.4 R192, [R220+0xa000] ;  /* 0x00a00000dcc0783b */ /* 0x000f2a0000000200 */
[C---:B------:R-:W-:Y:S06]  /*23cc0*/  HMMA.16816.F32.BF16 R28, R164.reuse, R200, R28 ;  /* 0x000000c8a41c723c */ /* 0x040fec000004181c */
[----:B------:R-:W-:Y:S01]  /*23cd0*/  HMMA.16816.F32.BF16 R32, R164, R202, R32 ;  /* 0x000000caa420723c */ /* 0x000fe20000041820 */
[----:B------:R-:W5:Y:S04]  /*23ce0*/  LDSM.16.M88.4 R164, [R220+0xa800] ;  /* 0x00a80000dca4783b */ /* 0x000f680000000200 */
[----:B------:R-:W-:Y:S01]  /*23cf0*/  LDSM.16.M88.4 R200, [R216+0x2000] ;  /* 0x00200000d8c8783b */ /* 0x000fe20000000200 */
        /* <DEDUP_REMOVED lines=8> */
[----:B------:R-:W2:Y:S05]  /*23d80*/  LDSM.16.M88.4 R196, [R221+0x2000] ;  /* 0x00200000ddc4783b */ /* 0x000eaa0000000200 */
[C---:B---3--:R-:W-:Y:S06]  /*23d90*/  HMMA.16816.F32.BF16 R28, R172.reuse, R176, R28 ;  /* 0x000000b0ac1c723c */ /* 0x048fec000004181c */
[----:B------:R-:W-:Y:S01]  /*23da0*/  HMMA.16816.F32.BF16 R32, R172, R178, R32 ;  /* 0x000000b2ac20723c */ /* 0x000fe20000041820 */
[----:B------:R-:W3:Y:S04]  /*23db0*/  LDSM.16.M88.4 R172, [R216+0x2800] ;  /* 0x00280000d8ac783b */ /* 0x000ee80000000200 */
[----:B------:R-:W3:Y:S01]  /*23dc0*/  LDSM.16.M88.4 R176, [R216+0x3000] ;  /* 0x00300000d8b0783b */ /* 0x000ee20000000200 */
[C---:B----4-:R-:W-:Y:S06]  /*23dd0*/  HMMA.16816.F32.BF16 R4, R180.reuse, R192, R4 ;  /* 0x000000c0b404723c */ /* 0x050fec0000041804 */
[C---:B------:R-:W-:Y:S01]  /*23de0*/  HMMA.16816.F32.BF16 R8, R180.reuse, R194, R8 ;  /* 0x000000c2b408723c */ /* 0x040fe20000041808 */
[----:B------:R-:W4:Y:S05]  /*23df0*/  LDSM.16.M88.4 R192, [R216+0x3800] ;  /* 0x00380000d8c0783b */ /* 0x000f2a0000000200 */
[C---:B-----5:R-:W-:Y:S06]  /*23e00*/  HMMA.16816.F32.BF16 R12, R180.reuse, R164, R12 ;  /* 0x000000a4b40c723c */ /* 0x060fec000004180c */
        /* <DEDUP_REMOVED lines=8> */
[----:B------:R-:W5:Y:S01]  /*23e90*/  LDSM.16.M88.4 R188, [R225+0xd000] ;  /* 0x00d00000e1bc783b */ /* 0x000f620000000200 */
[C---:B--2---:R-:W-:Y:S06]  /*23ea0*/  HMMA.16816.F32.BF16 R4, R196.reuse, R200, R4 ;  /* 0x000000c8c404723c */ /* 0x044fec0000041804 */
[C---:B------:R-:W-:Y:S01]  /*23eb0*/  HMMA.16816.F32.BF16 R8, R196.reuse, R202, R8 ;  /* 0x000000cac408723c */ /* 0x040fe20000041808 */
[----:B------:R-:W-:Y:S05]  /*23ec0*/  LDSM.16.M88.4 R200, [R211] ;  /* 0x00000000d3c8783b */ /* 0x000fea0000000200 */
[C---:B---3--:R-:W-:Y:S06]  /*23ed0*/  HMMA.16816.F32.BF16 R12, R196.reuse, R172, R12 ;  /* 0x000000acc40c723c */ /* 0x048fec000004180c */
[C---:B------:R-:W-:Y:S01]  /*23ee0*/  HMMA.16816.F32.BF16 R16, R196.reuse, R174, R16 ;  /* 0x000000aec410723c */ /* 0x040fe20000041810 */
[----:B------:R-:W2:Y:S05]  /*23ef0*/  LDSM.16.M88.4 R172, [R225+0xd800] ;  /* 0x00d80000e1ac783b */ /* 0x000eaa0000000200 */
[C---:B------:R-:W-:Y:S06]  /*23f00*/  HMMA.16816.F32.BF16 R20, R196.reuse, R176, R20 ;  /* 0x000000b0c414723c */ /* 0x040fec0000041814 */
[C---:B------:R-:W-:Y:S01]  /*23f10*/  HMMA.16816.F32.BF16 R24, R196.reuse, R178, R24 ;  /* 0x000000b2c418723c */ /* 0x040fe20000041818 */
[----:B------:R-:W3:Y:S05]  /*23f20*/  LDSM.16.M88.4 R176, [R224+0x4000] ;  /* 0x00400000e0b0783b */ /* 0x000eea0000000200 */
[C---:B----4-:R-:W-:Y:S06]  /*23f30*/  HMMA.16816.F32.BF16 R28, R196.reuse, R192, R28 ;  /* 0x000000c0c41c723c */ /* 0x050fec000004181c */
        /* <DEDUP_REMOVED lines=9> */
[C---:B-----5:R-:W-:Y:S06]  /*23fd0*/  HMMA.16816.F32.BF16 R20, R164.reuse, R188, R20 ;  /* 0x000000bca414723c */ /* 0x060fec0000041814 */
[C---:B------:R-:W-:Y:S01]  /*23fe0*/  HMMA.16816.F32.BF16 R24, R164.reuse, R190, R24 ;  /* 0x000000bea418723c */ /* 0x040fe20000041818 */
[----:B------:R-:W5:Y:S05]  /*23ff0*/  LDSM.16.M88.4 R188, [R220+0xc000] ;  /* 0x00c00000dcbc783b */ /* 0x000f6a0000000200 */
[C---:B--2---:R-:W-:Y:S06]  /*24000*/  HMMA.16816.F32.BF16 R28, R164.reuse, R172, R28 ;  /* 0x000000aca41c723c */ /* 0x044fec000004181c */
[----:B------:R-:W-:Y:S01]  /*24010*/  HMMA.16816.F32.BF16 R32, R164, R174, R32 ;  /* 0x000000aea420723c */ /* 0x000fe20000041820 */
[----:B------:R-:W2:Y:S04]  /*24020*/  LDSM.16.M88.4 R164, [R220+0xc800] ;  /* 0x00c80000dca4783b */ /* 0x000ea80000000200 */
[----:B------:R-:W2:Y:S01]  /*24030*/  LDSM.16.M88.4 R172, [R220+0xd000] ;  /* 0x00d00000dcac783b */ /* 0x000ea20000000200 */
        /* <DEDUP_REMOVED lines=16> */
[C---:B--2---:R-:W-:Y:S06]  /*24140*/  HMMA.16816.F32.BF16 R12, R184.reuse, R164, R12 ;  /* 0x000000a4b80c723c */ /* 0x044fec000004180c */
[C---:B------:R-:W-:Y:S01]  /*24150*/  HMMA.16816.F32.BF16 R16, R184.reuse, R166, R16 ;  /* 0x000000a6b810723c */ /* 0x040fe20000041810 */
[----:B------:R-:W2:Y:S05]  /*24160*/  LDSM.16.M88.4 R164, [R216+0x4800] ;  /* 0x00480000d8a4783b */ /* 0x000eaa0000000200 */
[C---:B------:R-:W-:Y:S06]  /*24170*/  HMMA.16816.F32.BF16 R20, R184.reuse, R172, R20 ;  /* 0x000000acb814723c */ /* 0x040fec0000041814 */
[C---:B------:R-:W-:Y:S01]  /*24180*/  HMMA.16816.F32.BF16 R24, R184.reuse, R174, R24 ;  /* 0x000000aeb818723c */ /* 0x040fe20000041818 */
[----:B------:R-:W4:Y:S05]  /*24190*/  LDSM.16.M88.4 R172, [R216+0x5000] ;  /* 0x00500000d8ac783b */ /* 0x000f2a0000000200 */
[C---:B---3--:R-:W-:Y:S06]  /*241a0*/  HMMA.16816.F32.BF16 R28, R184.reuse, R200, R28 ;  /* 0x000000c8b81c723c */ /* 0x048fec000004181c */
[----:B------:R-:W-:Y:S01]  /*241b0*/  HMMA.16816.F32.BF16 R32, R184, R202, R32 ;  /* 0x000000cab820723c */ /* 0x000fe20000041820 */
[----:B------:R-:W3:Y:S04]  /*241c0*/  LDSM.16.M88.4 R184, [R225+0xe800] ;  /* 0x00e80000e1b8783b */ /* 0x000ee80000000200 */
[----:B------:R-:W-:Y:S01]  /*241d0*/  LDSM.16.M88.4 R200, [R225+0xf800] ;  /* 0x00f80000e1c8783b */ /* 0x000fe20000000200 */
[C---:B-1----:R-:W-:Y:S06]  /*241e0*/  HMMA.16816.F32.BF16 R4, R180.reuse, R192, R4 ;  /* 0x000000c0b404723c */ /* 0x042fec0000041804 */
[C---:B------:R-:W-:Y:S01]  /*241f0*/  HMMA.16816.F32.BF16 R8, R180.reuse, R194, R8 ;  /* 0x000000c2b408723c */ /* 0x040fe20000041808 */
[----:B------:R-:W1:Y:S05]  /*24200*/  LDSM.16.M88.4 R192, [R225+0xf000] ;  /* 0x00f00000e1c0783b */ /* 0x000e6a0000000200 */
[C---:B--2---:R-:W-:Y:S06]  /*24210*/  HMMA.16816.F32.BF16 R12, R180.reuse, R164, R12 ;  /* 0x000000a4b40c723c */ /* 0x044fec000004180c */
[C---:B------:R-:W-:Y:S01]  /*24220*/  HMMA.16816.F32.BF16 R16, R180.reuse, R166, R16 ;  /* 0x000000a6b410723c */ /* 0x040fe20000041810 */
[----:B------:R-:W-:Y:S05]  /*24230*/  LDSM.16.M88.4 R164, [R224+0x6000] ;  /* 0x00600000e0a4783b */ /* 0x000fea0000000200 */
[C---:B----4-:R-:W-:Y:S06]  /*24240*/  HMMA.16816.F32.BF16 R20, R180.reuse, R172, R20 ;  /* 0x000000acb414723c */ /* 0x050fec0000041814 */
[C---:B------:R-:W-:Y:S01]  /*24250*/  HMMA.16816.F32.BF16 R24, R180.reuse, R174, R24 ;  /* 0x000000aeb418723c */ /* 0x040fe20000041818 */
[----:B------:R-:W2:Y:S05]  /*24260*/  LDSM.16.M88.4 R172, [R207] ;  /* 0x00000000cfac783b */ /* 0x000eaa0000000200 */
[C---:B------:R-:W-:Y:S06]  /*24270*/  HMMA.16816.F32.BF16 R28, R180.reuse, R176, R28 ;  /* 0x000000b0b41c723c */ /* 0x040fec000004181c */
[----:B------:R-:W-:Y:S01]  /*24280*/  HMMA.16816.F32.BF16 R32, R180, R178, R32 ;  /* 0x000000b2b420723c */ /* 0x000fe20000041820 */
[----:B------:R-:W4:Y:S04]  /*24290*/  LDSM.16.M88.4 R176, [R206] ;  /* 0x00000000ceb0783b */ /* 0x000f280000000200 */
[----:B------:R-:W5:Y:S01]  /*242a0*/  LDSM.16.M88.4 R180, [R205] ;  /* 0x00000000cdb4783b */ /* 0x000f620000000200 */
[C---:B------:R-:W-:Y:S06]  /*242b0*/  HMMA.16816.F32.BF16 R4, R188.reuse, R196, R4 ;  /* 0x000000c4bc04723c */ /* 0x040fec0000041804 */
[C---:B------:R-:W-:Y:S01]  /*242c0*/  HMMA.16816.F32.BF16 R8, R188.reuse, R198, R8 ;  /* 0x000000c6bc08723c */ /* 0x040fe20000041808 */
[----:B------:R-:W5:Y:S05]  /*242d0*/  LDSM.16.M88.4 R196, [R204] ;  /* 0x00000000ccc4783b */ /* 0x000f6a0000000200 */
[C---:B---3--:R-:W-:Y:S06]  /*242e0*/  HMMA.16816.F32.BF16 R12, R188.reuse, R184, R12 ;  /* 0x000000b8bc0c723c */ /* 0x048fec000004180c */
        /* <DEDUP_REMOVED lines=9> */
[C---:B--2---:R-:W-:Y:S06]  /*24380*/  HMMA.16816.F32.BF16 R4, R164.reuse, R172, R4 ;  /* 0x000000aca404723c */ /* 0x044fec0000041804 */
        /* <DEDUP_REMOVED lines=18> */
[----:B------:R-:W-:Y:S05]  /*244b0*/  HMMA.16816.F32.BF16 R32, R184, R182, R32 ;  /* 0x000000b6b820723c */ /* 0x000fea0000041820 */
[----:B------:R-:W-:Y:S01]  /*244c0*/  IMAD.MOV.U32 R181, RZ, RZ, R250 ;  /* 0x000000ffffb57224 */ /* 0x000fe200078e00fa */
[C---:B------:R-:W-:Y:S05]  /*244d0*/  HMMA.16816.F32.BF16 R4, R188.reuse, R200, R4 ;  /* 0x000000c8bc04723c */ /* 0x040fea0000041804 */
[----:B------:R-:W-:Y:S01]  /*244e0*/  IMAD.MOV.U32 R180, RZ, RZ, R251 ;  /* 0x000000ffffb47224 */ /* 0x000fe200078e00fb */
[C---:B------:R-:W-:Y:S06]  /*244f0*/  HMMA.16816.F32.BF16 R8, R188.reuse, R202, R8 ;  /* 0x000000cabc08723c */ /* 0x040fec0000041808 */
[C---:B-----5:R-:W-:Y:S06]  /*24500*/  HMMA.16816.F32.BF16 R12, R188.reuse, R164, R12 ;  /* 0x000000a4bc0c723c */ /* 0x060fec000004180c */
[C---:B------:R-:W-:Y:S06]  /*24510*/  HMMA.16816.F32.BF16 R16, R188.reuse, R166, R16 ;  /* 0x000000a6bc10723c */ /* 0x040fec0000041810 */
[-C--:B------:R-:W-:Y:S01]  /*24520*/  FMUL.FTZ R4, R4, R3.reuse ;  /* 0x0000000304047220 */ /* 0x080fe20000410000 */
[-C--:B------:R-:W-:Y:S01]  /*24530*/  FMUL.FTZ R5, R5, R3.reuse ;  /* 0x0000000305057220 */ /* 0x080fe20000410000 */
[-C--:B------:R-:W-:Y:S02]  /*24540*/  FMUL.FTZ R6, R6, R3.reuse ;  /* 0x0000000306067220 */ /* 0x080fe40000410000 */
[----:B------:R-:W-:Y:S01]  /*24550*/  MUFU.TANH R174, R4 ;  /* 0x0000000400ae7308 */ /* 0x000fe20000002400 */
[-C--:B------:R-:W-:Y:S01]  /*24560*/  FMUL.FTZ R7, R7, R3.reuse ;  /* 0x0000000307077220 */ /* 0x080fe20000410000 */
[-C--:B------:R-:W-:Y:S01]  /*24570*/  FMUL.FTZ R10, R10, R3.reuse ;  /* 0x000000030a0a7220 */ /* 0x080fe20000410000 */
[-C--:B------:R-:W-:Y:S01]  /*24580*/  FMUL.FTZ R9, R9, R3.reuse ;  /* 0x0000000309097220 */ /* 0x080fe20000410000 */
[-C--:B------:R-:W-:Y:S01]  /*24590*/  FMUL.FTZ R11, R11, R3.reuse ;  /* 0x000000030b0b7220 */ /* 0x080fe20000410000 */
[-C--:B------:R-:W-:Y:S05]  /*245a0*/  FMUL.FTZ R8, R8, R3.reuse ;  /* 0x0000000308087220 */ /* 0x080fea0000410000 */
[----:B------:R-:W-:Y:S01]  /*245b0*/  MUFU.TANH R183, R5 ;  /* 0x0000000500b77308 */ /* 0x000fe20000002400 */
[-C--:B------:R-:W-:Y:S01]  /*245c0*/  FMUL.FTZ R12, R12, R3.reuse ;  /* 0x000000030c0c7220 */ /* 0x080fe20000410000 */
[-C--:B------:R-:W-:Y:S01]  /*245d0*/  FMUL.FTZ R13, R13, R3.reuse ;  /* 0x000000030d0d7220 */ /* 0x080fe20000410000 */
[-C--:B------:R-:W-:Y:S01]  /*245e0*/  FMUL.FTZ R14, R14, R3.reuse ;  /* 0x000000030e0e7220 */ /* 0x080fe20000410000 */
[-C--:B------:R-:W-:Y:S01]  /*245f0*/  FMUL.FTZ R15, R15, R3.reuse ;  /* 0x000000030f0f7220 */ /* 0x080fe20000410000 */
[-C--:B------:R-:W-:Y:S01]  /*24600*/  FMUL.FTZ R16, R16, R3.reuse ;  /* 0x0000000310107220 */ /* 0x080fe20000410000 */
[-C--:B------:R-:W-:Y:S04]  /*24610*/  FMUL.FTZ R17, R17, R3.reuse ;  /* 0x0000000311117220 */ /* 0x080fe80000410000 */
[----:B------:R-:W-:Y:S01]  /*24620*/  MUFU.TANH R182, R6 ;  /* 0x0000000600b67308 */ /* 0x000fe20000002400 */
[-C--:B------:R-:W-:Y:S01]  /*24630*/  FMUL.FTZ R18, R18, R3.reuse ;  /* 0x0000000312127220 */ /* 0x080fe20000410000 */
[-C--:B------:R-:W-:Y:S08]  /*24640*/  FMUL.FTZ R19, R19, R3.reuse ;  /* 0x0000000313137220 */ /* 0x080ff00000410000 */
[----:B------:R1:W-:Y:S10]  /*24650*/  MUFU.TANH R184, R7 ;  /* 0x0000000700b87308 */ /* 0x0003f40000002400 */
[----:B------:R-:W-:Y:S10]  /*24660*/  MUFU.TANH R186, R8 ;  /* 0x0000000800ba7308 */ /* 0x000ff40000002400 */
[----:B------:R-:W2:Y:S01]  /*24670*/  MUFU.TANH R8, R10 ;  /* 0x0000000a00087308 */ /* 0x000ea20000002400 */
[----:B-1----:R-:W1:Y:S09]  /*24680*/  LDSM.16.M88.4 R4, [R216+0x7000] ;  /* 0x00700000d804783b */ /* 0x002e720000000200 */
[----:B------:R-:W3:Y:S10]  /*24690*/  MUFU.TANH R185, R9 ;  /* 0x0000000900b97308 */ /* 0x000ef40000002400 */
[----:B------:R4:W1:Y:S01]  /*246a0*/  MUFU.TANH R166, R11 ;  /* 0x0000000b00a67308 */ /* 0x0008620000002400 */
[----:B--2---:R-:W-:Y:S09]  /*246b0*/  STL [R1], R8 ;  /* 0x0000000801007387 */ /* 0x004ff20000100800 */
[----:B------:R2:W1:Y:S10]  /*246c0*/  MUFU.TANH R164, R12 ;  /* 0x0000000c00a47308 */ /* 0x0004740000002400 */
[----:B------:R2:W2:Y:S01]  /*246d0*/  MUFU.TANH R187, R13 ;  /* 0x0000000d00bb7308 */ /* 0x0004a20000002400 */
[----:B----4-:R-:W4:Y:S01]  /*246e0*/  LDSM.16.M88.4 R8, [R216+0x7800] ;  /* 0x00780000d808783b */ /* 0x010f220000000200 */
[----:B------:R-:W-:Y:S08]  /*246f0*/  DEPBAR.LE SB0, 0x0 ;  /* 0x000080000000791a */ /* 0x000ff00000000000 */
[----:B------:R2:W2:Y:S01]  /*24700*/  MUFU.TANH R193, R14 ;  /* 0x0000000e00c17308 */ /* 0x0004a20000002400 */
[----:B------:R-:W-:Y:S01]  /*24710*/  BAR.SYNC.DEFER_BLOCKING 0x0 ;  /* 0x0000000000007b1d */ /* 0x000fe20000010000 */
[C---:B-1----:R-:W-:Y:S08]  /*24720*/  HMMA.16816.F32.BF16 R20, R188.reuse, R4, R20 ;  /* 0x00000004bc14723c */ /* 0x042ff00000041814 */
[----:B------:R1:W1:Y:S01]  /*24730*/  MUFU.TANH R192, R15 ;  /* 0x0000000f00c07308 */ /* 0x0002620000002400 */
[C---:B------:R-:W-:Y:S09]  /*24740*/  HMMA.16816.F32.BF16 R24, R188.reuse, R6, R24 ;  /* 0x00000006bc18723c */ /* 0x040ff20000041818 */
[----:B------:R1:W1:Y:S10]  /*24750*/  MUFU.TANH R194, R16 ;  /* 0x0000001000c27308 */ /* 0x0002740000002400 */
[----:B------:R1:W1:Y:S01]  /*24760*/  MUFU.TANH R195, R17 ;  /* 0x0000001100c37308 */ /* 0x0002620000002400 */
[-C--:B------:R-:W-:Y:S01]  /*24770*/  FMUL.FTZ R20, R20, R3.reuse ;  /* 0x0000000314147220 */ /* 0x080fe20000410000 */
[-C--:B------:R-:W-:Y:S01]  /*24780*/  FMUL.FTZ R21, R21, R3.reuse ;  /* 0x0000000315157220 */ /* 0x080fe20000410000 */
[-C--:B------:R-:W-:Y:S01]  /*24790*/  FMUL.FTZ R22, R22, R3.reuse ;  /* 0x0000000316167220 */ /* 0x080fe20000410000 */
[-C--:B------:R-:W-:Y:S06]  /*247a0*/  FMUL.FTZ R23, R23, R3.reuse ;  /* 0x0000000317177220 */ /* 0x080fec0000410000 */
[----:B------:R1:W1:Y:S01]  /*247b0*/  MUFU.TANH R197, R18 ;  /* 0x0000001200c57308 */ /* 0x0002620000002400 */
[C---:B----4-:R-:W-:Y:S03]  /*247c0*/  HMMA.16816.F32.BF16 R28, R188.reuse, R8, R28 ;  /* 0x00000008bc1c723c */ /* 0x050fe6000004181c */
[-C--:B------:R-:W-:Y:S01]  /*247d0*/  FMUL.FTZ R24, R24, R3.reuse ;  /* 0x0000000318187220 */ /* 0x080fe20000410000 */
[-C--:B------:R-:W-:Y:S01]  /*247e0*/  FMUL.FTZ R25, R25, R3.reuse ;  /* 0x0000000319197220 */ /* 0x080fe20000410000 */
[-C--:B------:R-:W-:Y:S01]  /*247f0*/  FMUL.FTZ R26, R26, R3.reuse ;  /* 0x000000031a1a7220 */ /* 0x080fe20000410000 */
[----:B------:R-:W-:Y:S03]  /*24800*/  HMMA.16816.F32.BF16 R32, R188, R10, R32 ;  /* 0x0000000abc20723c */ /* 0x000fe60000041820 */
[----:B------:R4:W1:Y:S02]  /*24810*/  MUFU.TANH R196, R19 ;  /* 0x0000001300c47308 */ /* 0x0008640000002400 */
[-C--:B------:R-:W-:Y:S08]  /*24820*/  FMUL.FTZ R27, R27, R3.reuse ;  /* 0x000000031b1b7220 */ /* 0x080ff00000410000 */
[----:B------:R4:W1:Y:S10]  /*24830*/  MUFU.TANH R176, R20 ;  /* 0x0000001400b07308 */ /* 0x0008740000002400 */
        /* <DEDUP_REMOVED lines=23> */
[----:B--23--:R-:W-:Y:S05]  /*249b0*/  @!P0 BRA `(.L_x_2346) ;  /* 0x0000000c00688947 */ /* 0x00cfea0003800000 */
        /* <DEDUP_REMOVED lines=19> */
[----:B-1----:R-:W3:Y:S01]  /*24af0*/  LD.E.64 R14, desc[UR10][R168.64+0x20] ;  /* 0x0000200aa80e7980 */ /* 0x002ee2000c101b00 */
        /* <DEDUP_REMOVED lines=40> */
[----:B------:R1:W5:Y:S01]  /*24d80*/  LD.E R3, desc[UR12][R6.64] ;  /* 0x0000000c06037980 */ /* 0x000362000c101900 */
[----:B------:R-:W-:Y:S03]  /*24d90*/  LEA.HI.X.SX32 R5, R10, R245, 0x2, P0 ;  /* 0x000000f50a057211 */ /* 0x000fe600000f16ff */
[----:B------:R-:W-:Y:S02]  /*24da0*/  IMAD R11, R11, R8, -0x40 ;  /* 0xffffffc00b0b7424 */ /* 0x000fe400078e0208 */
[----:B------:R2:W5:Y:S03]  /*24db0*/  LD.E R4, desc[UR14][R4.64] ;  /* 0x0000000e04047980 */ /* 0x000566000c101900 */
[----:B-1----:R-:W-:Y:S01]  /*24dc0*/  SHF.R.S32.HI R6, RZ, 0x1f, R11 ;  /* 0x0000001fff067819 */ /* 0x002fe2000001140b */
[-C--:B--2---:R-:W-:Y:S02]  /*24dd0*/  IMAD R5, R13, R11.reuse, RZ ;  /* 0x0000000b0d057224 */ /* 0x084fe400078e02ff */
[C---:B------:R-:W-:Y:S04]  /*24de0*/  IMAD.WIDE.U32 R8, R12.reuse, R11, RZ ;  /* 0x0000000b0c087225 */ /* 0x040fe800078e00ff */
[----:B------:R-:W-:Y:S04]  /*24df0*/  IMAD R5, R12, R6, R5 ;  /* 0x000000060c057224 */ /* 0x000fe800078e0205 */
[----:B------:R-:W-:Y:S02]  /*24e00*/  IMAD.IADD R9, R9, 0x1, R5 ;  /* 0x0000000109097824 */ /* 0x000fe400078e0205 */
[----:B-----5:R-:W-:Y:S04]  /*24e10*/  IMAD.IADD R3, R3, 0x1, -R4 ;  /* 0x0000000103037824 */ /* 0x020fe800078e0a04 */
[----:B---3--:R-:W-:Y:S01]  /*24e20*/  IMAD R4, R15, R3, RZ ;  /* 0x000000030f047224 */ /* 0x008fe200078e02ff */
[----:B------:R-:W-:Y:S01]  /*24e30*/  SHF.R.S32.HI R5, RZ, 0x1f, R3 ;  /* 0x0000001fff057819 */ /* 0x000fe20000011403 */
[----:B------:R-:W-:Y:S04]  /*24e40*/  IMAD.WIDE.U32 R8, R3, R14, R8 ;  /* 0x0000000e03087225 */ /* 0x000fe800078e0008 */
[----:B------:R-:W-:Y:S04]  /*24e50*/  IMAD R4, R14, R5, R4 ;  /* 0x000000050e047224 */ /* 0x000fe800078e0204 */
[----:B------:R-:W-:Y:S01]  /*24e60*/  IMAD.IADD R4, R9, 0x1, R4 ;  /* 0x0000000109047824 */ /* 0x000fe200078e0204 */
[----:B------:R-:W-:Y:S05]  /*24e70*/  BRA `(.L_x_2349) ;  /* 0x0000000000187947 */ /* 0x000fea0003800000 */
.L_x_2348:
[----:B------:R-:W-:Y:S02]  /*24e80*/  R2UR UR4, R170 ;  /* 0x00000000aa0472ca */ /* 0x000fe400000e0000 */
[----:B------:R-:W-:Y:S11]  /*24e90*/  R2UR UR5, R171 ;  /* 0x00000000ab0572ca */ /* 0x000ff600000e0000 */
[----:B------:R-:W-:Y:S02]  /*24ea0*/  @!UPT UIADD3 URZ, URZ, URZ, URZ ;  /* 0x0000003f3f3ff290 */ /* 0x000fe4000fffe03f */
[----:B------:R-:W2:Y:S02]  /*24eb0*/  LD.E R8, desc[UR4][R168.64+0x38] ;  /* 0x00003804a8087980 */ /* 0x000ea4000c101900 */
[----:B--2---:R-:W-:Y:S05]  /*24ec0*/  IMAD.U32 R8, R8, -0x40, RZ ;  /* 0xffffffc008087824 */ /* 0x004fea00078e00ff */
[----:B------:R-:W-:Y:S02]  /*24ed0*/  SHF.R.S32.HI R4, RZ, 0x1f, R8 ;  /* 0x0000001fff047819 */ /* 0x000fe40000011408 */
.L_x_2349:
[----:B------:R-:W-:Y:S05]  /*24ee0*/  BSYNC B0 ;  /* 0x0000000000007941 */ /* 0x000fea0003800000 */
.L_x_2347:
[----:B------:R-:W-:Y:S02]  /*24ef0*/  @P6 R2UR UR4, R170 ;  /* 0x00000000aa0462ca */ /* 0x000fe400000e0000 */
[C---:B------:R-:W-:Y:S02]  /*24f00*/  @P6 R2UR UR5, R171.reuse ;  /* 0x00000000ab0562ca */ /* 0x040fe400000e0000 */
[----:B------:R-:W-:Y:S02]  /*24f10*/  LEA R14, P1, R8, R237, 0x1 ;  /* 0x000000ed080e7211 */ /* 0x000fe400078208ff */
[----:B------:R-:W-:Y:S02]  /*24f20*/  @P5 R2UR UR10, R170 ;  /* 0x00000000aa0a52ca */ /* 0x000fe400000e0000 */
[-C--:B-1----:R-:W-:Y:S02]  /*24f30*/  LEA.HI.X R15, R8, R236.reuse, R4, 0x1, P1 ;  /* 0x000000ec080f7211 */ /* 0x082fe400008f0c04 */
        /* <DEDUP_REMOVED lines=44> */
[CC--:B----4-:R-:W-:Y:S01]  /*25200*/  @P6 LEA R22, P0, R5.reuse, R237.reuse, 0x1 ;  /* 0x000000ed05166211 */ /* 0x0d0fe200078008ff */
        /* <DEDUP_REMOVED lines=85> */
.L_x_2346:
[----:B------:R-:W-:Y:S05]  /*25760*/  BSYNC B1 ;  /* 0x0000000000017941 */ /* 0x000fea0003800000 */
.L_x_2345:
[----:B--2---:R-:W2:Y:S01]  /*25770*/  LDL.LU R8, [R1] ;  /* 0x0000000001087983 */ /* 0x004ea20000300800 */
[----:B------:R-:W-:Y:S02]  /*25780*/  R2UR UR4, R170 ;  /* 0x00000000aa0472ca */ /* 0x000fe400000e0000 */
[----:B------:R-:W-:Y:S01]  /*25790*/  R2UR UR5, R171 ;  /* 0x00000000ab0572ca */ /* 0x000fe200000e0000 */
[----:B-1----:R-:W-:Y:S01]  /*257a0*/  LDSM.16.MT88.4 R12, [R230+0x10000] ;  /* 0x01000000e60c783b */ /* 0x002fe20000004200 */
[----:B------:R-:W-:Y:S02]  /*257b0*/  MOV R7, R166 ;  /* 0x000000a600077202 */ /* 0x000fe40000000f00 */
[----:B------:R-:W-:Y:S02]  /*257c0*/  FMNMX.FTZ R5, R174, R2, !PT ;  /* 0x00000002ae057209 */ /* 0x000fe40007810000 */
[----:B------:R-:W-:Y:S02]  /*257d0*/  FMNMX.FTZ R3, R182, R0, !PT ;  /* 0x00000000b6037209 */ /* 0x000fe40007810000 */
[----:B------:R-:W-:Y:S01]  /*257e0*/  FMNMX.FTZ R5, R183, R5, !PT ;  /* 0x00000005b7057209 */ /* 0x000fe20007810000 */
[----:B----4-:R-:W-:Y:S01]  /*257f0*/  LDSM.16.MT88.4 R20, [R229+0x10000] ;  /* 0x01000000e514783b */ /* 0x010fe20000004200 */
[----:B------:R-:W-:Y:S02]  /*25800*/  FMNMX.FTZ R3, R184, R3, !PT ;  /* 0x00000003b8037209 */ /* 0x000fe40007810000 */
[----:B------:R-:W-:Y:S02]  /*25810*/  FMNMX.FTZ R5, R186, R5, !PT ;  /* 0x00000005ba057209 */ /* 0x000fe40007810000 */
[----:B------:R-:W-:Y:S02]  /*25820*/  MOV R190, R164 ;  /* 0x000000a400be7202 */ /* 0x000fe40000000f00 */
[----:B------:R-:W-:Y:S01]  /*25830*/  FMNMX.FTZ R5, R185, R5, !PT ;  /* 0x00000005b9057209 */ /* 0x000fe20007810000 */
[----:B------:R1:W3:Y:S01]  /*25840*/  LD.E R166, desc[UR4][R168.64+0xdc] ;  /* 0x0000dc04a8a67980 */ /* 0x0002e2000c101900 */
[----:B------:R-:W-:Y:S02]  /*25850*/  MOV R191, R187 ;  /* 0x000000bb00bf7202 */ /* 0x000fe40000000f00 */
[----:B------:R-:W-:Y:S01]  /*25860*/  FMNMX.FTZ R5, R190, R5, !PT ;  /* 0x00000005be057209 */ /* 0x000fe20007810000 */
[----:B------:R-:W-:Y:S01]  /*25870*/  LDSM.16.MT88.4 R28, [R228+0x10000] ;  /* 0x01000000e41c783b */ /* 0x000fe20000004200 */
[----:B------:R-:W-:Y:S02]  /*25880*/  MOV R250, R176 ;  /* 0x000000b000fa7202 */ /* 0x000fe40000000f00 */
[----:B------:R-:W-:Y:S04]  /*25890*/  FMNMX.FTZ R5, R191, R5, !PT ;  /* 0x00000005bf057209 */ /* 0x000fe80007810000 */
[----:B------:R-:W-:Y:S04]  /*258a0*/  FMNMX.FTZ R5, R194, R5, !PT ;  /* 0x00000005c2057209 */ /* 0x000fe80007810000 */
[----:B------:R-:W-:Y:S04]  /*258b0*/  FMNMX.FTZ R5, R195, R5, !PT ;  /* 0x00000005c3057209 */ /* 0x000fe80007810000 */
[----:B------:R-:W-:Y:S04]  /*258c0*/  FMNMX.FTZ R5, R250, R5, !PT ;  /* 0x00000005fa057209 */ /* 0x000fe80007810000 */
[----:B------:R-:W-:Y:S01]  /*258d0*/  FMNMX.FTZ R5, R252, R5, !PT ;  /* 0x00000005fc057209 */ /* 0x000fe20007810000 */
[----:B-1----:R-:W-:Y:S03]  /*258e0*/  LDSM.16.MT88.4 R168, [R229+0x14800] ;  /* 0x01480000e5a8783b */ /* 0x002fe60000004200 */
[----:B------:R-:W-:Y:S04]  /*258f0*/  FMNMX.FTZ R5, R201, R5, !PT ;  /* 0x00000005c9057209 */ /* 0x000fe80007810000 */
[----:B------:R-:W-:Y:S04]  /*25900*/  FMNMX.FTZ R5, R200, R5, !PT ;  /* 0x00000005c8057209 */ /* 0x000fe80007810000 */
[----:B------:R-:W-:Y:S04]  /*25910*/  FMNMX.FTZ R5, R179, R5, !PT ;  /* 0x00000005b3057209 */ /* 0x000fe80007810000 */
[----:B------:R-:W-:Y:S04]  /*25920*/  FMNMX.FTZ R5, R178, R5, !PT ;  /* 0x00000005b2057209 */ /* 0x000fe80007810000 */
[----:B------:R-:W-:Y:S04]  /*25930*/  FMNMX.FTZ R5, R173, R5, !PT ;  /* 0x00000005ad057209 */ /* 0x000fe80007810000 */
[----:B------:R-:W-:Y:S05]  /*25940*/  FMNMX.FTZ R5, R172, R5, !PT ;  /* 0x00000005ac057209 */ /* 0x000fea0007810000 */
[----:B------:R-:W1:Y:S02]  /*25950*/  SHFL.BFLY PT, R6, R5, 0x2, 0x1f ;  /* 0x0c401f0005067f89 */ /* 0x000e6400000e0000 */
[----:B-1----:R-:W-:Y:S06]  /*25960*/  FMNMX.FTZ R5, R5, R6, !PT ;  /* 0x0000000605057209 */ /* 0x002fec0007810000 */
[----:B------:R-:W1:Y:S02]  /*25970*/  SHFL.BFLY PT, R164, R5, 0x1, 0x1f ;  /* 0x0c201f0005a47f89 */ /* 0x000e6400000e0000 */
[----:B-1----:R-:W-:Y:S04]  /*25980*/  FMNMX.FTZ R164, R5, R164, !PT ;  /* 0x000000a405a47209 */ /* 0x002fe80007810000 */
[C---:B------:R-:W-:Y:S01]  /*25990*/  FSETP.NEU.FTZ.AND P0, PT, R164.reuse, -INF , PT ;  /* 0xff800000a400780b */ /* 0x040fe20003f1d000 */
[----:B------:R-:W-:Y:S01]  /*259a0*/  FADD.FTZ R2, -R164, R2 ;  /* 0x00000002a4027221 */ /* 0x000fe20000010100 */
[----:B--2---:R-:W-:Y:S04]  /*259b0*/  FMNMX.FTZ R3, R8, R3, !PT ;  /* 0x0000000308037209 */ /* 0x004fe80007810000 */
[----:B------:R-:W-:Y:S04]  /*259c0*/  FMNMX.FTZ R3, R7, R3, !PT ;  /* 0x0000000307037209 */ /* 0x000fe80007810000 */
[----:B------:R-:W-:Y:S04]  /*259d0*/  FMNMX.FTZ R3, R193, R3, !PT ;  /* 0x00000003c1037209 */ /* 0x000fe80007810000 */
[----:B------:R-:W-:Y:S04]  /*259e0*/  FMNMX.FTZ R3, R192, R3, !PT ;  /* 0x00000003c0037209 */ /* 0x000fe80007810000 */
[----:B------:R-:W-:Y:S04]  /*259f0*/  FMNMX.FTZ R3, R197, R3, !PT ;  /* 0x00000003c5037209 */ /* 0x000fe80007810000 */
[----:B------:R-:W-:Y:S01]  /*25a00*/  FMNMX.FTZ R3, R196, R3, !PT ;  /* 0x00000003c4037209 */ /* 0x000fe20007810000 */
[C---:B---3--:R-:W-:Y:S01]  /*25a10*/  FMUL.FTZ R176, R166.reuse, R164 ;  /* 0x000000a4a6b07220 */ /* 0x048fe20000410000 */
[----:B------:R-:W-:Y:S02]  /*25a20*/  FMUL.FTZ R2, R166, R2 ;  /* 0x00000002a6027220 */ /* 0x000fe40000410000 */
[----:B------:R-:W-:Y:S02]  /*25a30*/  FMNMX.FTZ R3, R203, R3, !PT ;  /* 0x00000003cb037209 */ /* 0x000fe40007810000 */
[----:B------:R-:W-:Y:S02]  /*25a40*/  FSEL R176, R176, RZ, P0 ;  /* 0x000000ffb0b07208 */ /* 0x000fe40000000000 */
[----:B------:R-:W-:Y:S01]  /*25a50*/  FMNMX.FTZ R3, R202, R3, !PT ;  /* 0x00000003ca037209 */ /* 0x000fe20007810000 */
[----:B------:R-:W1:Y:S02]  /*25a60*/  MUFU.EX2 R2, R2 ;  /* 0x0000000200027308 */ /* 0x000e640000000800 */
[-CC-:B------:R-:W-:Y:S01]  /*25a70*/  FFMA.FTZ R189, R174, R166.reuse, -R176.reuse ;  /* 0x000000a6aebd7223 */ /* 0x180fe200000108b0 */
[----:B------:R-:W-:Y:S01]  /*25a80*/  FMNMX.FTZ R3, R199, R3, !PT ;  /* 0x00000003c7037209 */ /* 0x000fe20007810000 */
[-CC-:B------:R-:W-:Y:S01]  /*25a90*/  FFMA.FTZ R187, R183, R166.reuse, -R176.reuse ;  /* 0x000000a6b7bb7223 */ /* 0x180fe200000108b0 */
[-CC-:B------:R-:W-:Y:S01]  /*25aa0*/  FFMA.FTZ R186, R186, R166.reuse, -R176.reuse ;  /* 0x000000a6baba7223 */ /* 0x180fe200000108b0 */
[-CC-:B------:R-:W-:Y:S01]  /*25ab0*/  FFMA.FTZ R185, R185, R166.reuse, -R176.reuse ;  /* 0x000000a6b9b97223 */ /* 0x180fe200000108b0 */
[----:B------:R-:W-:Y:S03]  /*25ac0*/  FMNMX.FTZ R3, R198, R3, !PT ;  /* 0x00000003c6037209 */ /* 0x000fe60007810000 */
[----:B------:R-:W-:Y:S01]  /*25ad0*/  MUFU.EX2 R189, R189 ;  /* 0x000000bd00bd7308 */ /* 0x000fe20000000800 */
[-CC-:B------:R-:W-:Y:S01]  /*25ae0*/  FFMA.FTZ R178, R178, R166.reuse, -R176.reuse ;  /* 0x000000a6b2b27223 */ /* 0x180fe200000108b0 */
[-CC-:B------:R-:W-:Y:S01]  /*25af0*/  FFMA.FTZ R173, R173, R166.reuse, -R176.reuse ;  /* 0x000000a6adad7223 */ /* 0x180fe200000108b0 */
[----:B------:R-:W-:Y:S01]  /*25b00*/  FMNMX.FTZ R3, R177, R3, !PT ;  /* 0x00000003b1037209 */ /* 0x000fe20007810000 */
[-CC-:B------:R-:W-:Y:S01]  /*25b10*/  FFMA.FTZ R190, R190, R166.reuse, -R176.reuse ;  /* 0x000000a6bebe7223 */ /* 0x180fe200000108b0 */
[-CC-:B------:R-:W-:Y:S01]  /*25b20*/  FFMA.FTZ R191, R191, R166.reuse, -R176.reuse ;  /* 0x000000a6bfbf7223 */ /* 0x180fe200000108b0 */
[--C-:B------:R-:W-:Y:S01]  /*25b30*/  FFMA.FTZ R194, R194, R166, -R176.reuse ;  /* 0x000000a6c2c27223 */ /* 0x100fe200000108b0 */
[----:B------:R-:W-:Y:S03]  /*25b40*/  FMNMX.FTZ R3, R175, R3, !PT ;  /* 0x00000003af037209 */ /* 0x000fe60007810000 */
[----:B------:R-:W2:Y:S01]  /*25b50*/  MUFU.EX2 R187, R187 ;  /* 0x000000bb00bb7308 */ /* 0x000ea20000000800 */
[C---:B-1----:R-:W-:Y:S01]  /*25b60*/  FMUL.FTZ R5, R2.reuse, R161 ;  /* 0x000000a102057220 */ /* 0x042fe20000410000 */
[C---:B------:R-:W-:Y:S01]  /*25b70*/  FMUL.FTZ R9, R2.reuse, R157 ;  /* 0x0000009d02097220 */ /* 0x040fe20000410000 */
[----:B------:R-:W-:Y:S01]  /*25b80*/  FMNMX.FTZ R3, R167, R3, !PT ;  /* 0x00000003a7037209 */ /* 0x000fe20007810000 */
[C---:B------:R-:W-:Y:S01]  /*25b90*/  FMUL.FTZ R16, R2.reuse, R148 ;  /* 0x0000009402107220 */ /* 0x040fe20000410000 */
[C---:B------:R-:W-:Y:S01]  /*25ba0*/  FMUL.FTZ R17, R2.reuse, R149 ;  /* 0x0000009502117220 */ /* 0x040fe20000410000 */
[C---:B------:R-:W-:Y:S01]  /*25bb0*/  FMUL.FTZ R24, R2.reuse, R140 ;  /* 0x0000008c02187220 */ /* 0x040fe20000410000 */
[----:B------:R-:W-:Y:S03]  /*25bc0*/  FMNMX.FTZ R3, R165, R3, !PT ;  /* 0x00000003a5037209 */ /* 0x000fe60007810000 */
[----:B------:R-:W-:Y:S01]  /*25bd0*/  MUFU.EX2 R186, R186 ;  /* 0x000000ba00ba7308 */ /* 0x000fe20000000800 */
[C---:B------:R-:W-:Y:S01]  /*25be0*/  FMUL.FTZ R25, R2.reuse, R141 ;  /* 0x0000008d02197220 */ /* 0x040fe20000410000 */
[C---:B------:R-:W-:Y:S01]  /*25bf0*/  FMUL.FTZ R32, R2.reuse, R132 ;  /* 0x0000008402207220 */ /* 0x040fe20000410000 */
[C---:B------:R-:W-:Y:S01]  /*25c00*/  FMUL.FTZ R33, R2.reuse, R133 ;  /* 0x0000008502217220 */ /* 0x040fe20000410000 */
[----:B------:R-:W1:Y:S01]  /*25c10*/  SHFL.BFLY PT, R4, R3, 0x2, 0x1f ;  /* 0x0c401f0003047f89 */ /* 0x000e6200000e0000 */
        /* <DEDUP_REMOVED lines=23> */
[----:B-1----:R-:W-:Y:S01]  /*25d90*/  FMNMX.FTZ R4, R3, R4, !PT ;  /* 0x0000000403047209 */ /* 0x002fe20007810000 */
[C---:B------:R-:W-:Y:S01]  /*25da0*/  FMUL.FTZ R80, R2.reuse, R80 ;  /* 0x0000005002507220 */ /* 0x040fe20000410000 */
[C---:B------:R-:W-:Y:S01]  /*25db0*/  FMUL.FTZ R81, R2.reuse, R81 ;  /* 0x0000005102517220 */ /* 0x040fe20000410000 */
[C---:B------:R-:W-:Y:S01]  /*25dc0*/  FMUL.FTZ R84, R2.reuse, R84 ;  /* 0x0000005402547220 */ /* 0x040fe20000410000 */
[C---:B------:R-:W-:Y:S01]  /*25dd0*/  FMUL.FTZ R85, R2.reuse, R85 ;  /* 0x0000005502557220 */ /* 0x040fe20000410000 */
[----:B------:R-:W1:Y:S01]  /*25de0*/  SHFL.BFLY PT, R3, R4, 0x1, 0x1f ;  /* 0x0c201f0004037f89 */ /* 0x000e6200000e0000 */
        /* <DEDUP_REMOVED lines=16> */
[--C-:B------:R-:W-:Y:S01]  /*25ef0*/  FFMA.FTZ R195, R195, R166, -R176.reuse ;  /* 0x000000a6c3c37223 */ /* 0x100fe200000108b0 */
[C---:B------:R-:W-:Y:S01]  /*25f00*/  FMUL.FTZ R120, R2.reuse, R120 ;  /* 0x0000007802787220 */ /* 0x040fe20000410000 */
[C---:B------:R-:W-:Y:S01]  /*25f10*/  FMUL.FTZ R121, R2.reuse, R121 ;  /* 0x0000007902797220 */ /* 0x040fe20000410000 */
[----:B------:R-:W-:Y:S01]  /*25f20*/  MUFU.EX2 R190, R190 ;  /* 0x000000be00be7308 */ /* 0x000fe20000000800 */
[C---:B------:R-:W-:Y:S01]  /*25f30*/  FMUL.FTZ R124, R2.reuse, R124 ;  /* 0x0000007c027c7220 */ /* 0x040fe20000410000 */
[C---:B------:R-:W-:Y:S01]  /*25f40*/  FMUL.FTZ R125, R2.reuse, R125 ;  /* 0x0000007d027d7220 */ /* 0x040fe20000410000 */
[----:B------:R-:W-:Y:S01]  /*25f50*/  FMUL.FTZ R128, R2, R128 ;  /* 0x0000008002807220 */ /* 0x000fe20000410000 */
[----:B-1----:R-:W-:Y:S01]  /*25f60*/  FMNMX.FTZ R3, R4, R3, !PT ;  /* 0x0000000304037209 */ /* 0x002fe20007810000 */
[----:B------:R-:W-:Y:S01]  /*25f70*/  FMUL.FTZ R129, R2, R129 ;  /* 0x0000008102817220 */ /* 0x000fe20000410000 */
[-CC-:B------:R-:W-:Y:S01]  /*25f80*/  FFMA.FTZ R250, R250, R166.reuse, -R176.reuse ;  /* 0x000000a6fafa7223 */ /* 0x180fe200000108b0 */
[-C--:B------:R-:W-:Y:S01]  /*25f90*/  FFMA.FTZ R251, R252, R166.reuse, -R176 ;  /* 0x000000a6fcfb7223 */ /* 0x080fe200000108b0 */
[C---:B------:R-:W-:Y:S01]  /*25fa0*/  FSETP.NEU.FTZ.AND P0, PT, R3.reuse, -INF , PT ;  /* 0xff8000000300780b */ /* 0x040fe20003f1d000 */
[----:B------:R-:W-:Y:S01]  /*25fb0*/  FMUL.FTZ R4, R166, R3 ;  /* 0x00000003a6047220 */ /* 0x000fe20000410000 */
[----:B------:R-:W-:Y:S01]  /*25fc0*/  FADD.FTZ R0, -R3, R0 ;  /* 0x0000000003007221 */ /* 0x000fe20000010100 */
[-CC-:B------:R-:W-:Y:S01]  /*25fd0*/  FFMA.FTZ R252, R179, R166.reuse, -R176.reuse ;  /* 0x000000a6b3fc7223 */ /* 0x180fe200000108b0 */
[----:B------:R-:W-:Y:S01]  /*25fe0*/  MUFU.EX2 R191, R191 ;  /* 0x000000bf00bf7308 */ /* 0x000fe20000000800 */
[--C-:B------:R-:W-:Y:S01]  /*25ff0*/  FFMA.FTZ R201, R201, R166, -R176.reuse ;  /* 0x000000a6c9c97223 */ /* 0x100fe200000108b0 */
[----:B------:R-:W-:Y:S01]  /*26000*/  FSEL R174, R4, RZ, P0 ;  /* 0x000000ff04ae7208 */ /* 0x000fe20000000000 */
[----:B------:R-:W-:Y:S01]  /*26010*/  FMUL.FTZ R0, R166, R0 ;  /* 0x00000000a6007220 */ /* 0x000fe20000410000 */
[----:B------:R-:W-:Y:S01]  /*26020*/  FMUL.FTZ R4, R2, R160 ;  /* 0x000000a002047220 */ /* 0x000fe20000410000 */
[----:B--2---:R-:W-:Y:S01]  /*26030*/  F2FP.BF16.F32.PACK_AB R160, R187, R189 ;  /* 0x000000bdbba0723e */ /* 0x004fe200000010ff */
[-C--:B------:R-:W-:Y:S01]  /*26040*/  FFMA.FTZ R200, R200, R166.reuse, -R176 ;  /* 0x000000a6c8c87223 */ /* 0x080fe200000108b0 */
[-CC-:B------:R-:W-:Y:S01]  /*26050*/  FFMA.FTZ R188, R182, R166.reuse, -R174.reuse ;  /* 0x000000a6b6bc7223 */ /* 0x180fe200000108ae */
[-CC-:B------:R-:W-:Y:S01]  /*26060*/  FFMA.FTZ R184, R184, R166.reuse, -R174.reuse ;  /* 0x000000a6b8b87223 */ /* 0x180fe200000108ae */
[-CC-:B------:R-:W-:Y:S01]  /*26070*/  FFMA.FTZ R183, R8, R166.reuse, -R174.reuse ;  /* 0x000000a608b77223 */ /* 0x180fe200000108ae */
[----:B------:R-:W-:Y:S01]  /*26080*/  FFMA.FTZ R182, R7, R166, -R174 ;  /* 0x000000a607b67223 */ /* 0x000fe200000108ae */
[----:B------:R-:W1:Y:S01]  /*26090*/  MUFU.EX2 R0, R0 ;  /* 0x0000000000007308 */ /* 0x000e620000000800 */
[----:B------:R-:W-:Y:S01]  /*260a0*/  FMUL.FTZ R8, R2, R156 ;  /* 0x0000009c02087220 */ /* 0x000fe20000410000 */
[-C--:B------:R-:W-:Y:S01]  /*260b0*/  FFMA.FTZ R176, R172, R166.reuse, -R176 ;  /* 0x000000a6acb07223 */ /* 0x080fe200000108b0 */
[-CC-:B------:R-:W-:Y:S01]  /*260c0*/  FFMA.FTZ R177, R177, R166.reuse, -R174.reuse ;  /* 0x000000a6b1b17223 */ /* 0x180fe200000108ae */
[-CC-:B------:R-:W-:Y:S01]  /*260d0*/  FFMA.FTZ R175, R175, R166.reuse, -R174.reuse ;  /* 0x000000a6afaf7223 */ /* 0x180fe200000108ae */
[-CC-:B------:R-:W-:Y:S01]  /*260e0*/  FFMA.FTZ R193, R193, R166.reuse, -R174.reuse ;  /* 0x000000a6c1c17223 */ /* 0x180fe200000108ae */
[-CC-:B------:R-:W-:Y:S01]  /*260f0*/  FFMA.FTZ R192, R192, R166.reuse, -R174.reuse ;  /* 0x000000a6c0c07223 */ /* 0x180fe200000108ae */
[-CC-:B------:R-:W-:Y:S03]  /*26100*/  FFMA.FTZ R203, R203, R166.reuse, -R174.reuse ;  /* 0x000000a6cbcb7223 */ /* 0x180fe600000108ae */
[----:B------:R-:W-:Y:S01]  /*26110*/  MUFU.EX2 R188, R188 ;  /* 0x000000bc00bc7308 */ /* 0x000fe20000000800 */
[-CC-:B------:R-:W-:Y:S01]  /*26120*/  FFMA.FTZ R202, R202, R166.reuse, -R174.reuse ;  /* 0x000000a6caca7223 */ /* 0x180fe200000108ae */
[-CC-:B------:R-:W-:Y:S01]  /*26130*/  FFMA.FTZ R199, R199, R166.reuse, -R174.reuse ;  /* 0x000000a6c7c77223 */ /* 0x180fe200000108ae */
[-CC-:B------:R-:W-:Y:S01]  /*26140*/  FFMA.FTZ R198, R198, R166.reuse, -R174.reuse ;  /* 0x000000a6c6c67223 */ /* 0x180fe200000108ae */
[----:B------:R-:W-:Y:S01]  /*26150*/  FFMA.FTZ R167, R167, R166, -R174 ;  /* 0x000000a6a7a77223 */ /* 0x000fe200000108ae */
[----:B------:R-:W-:Y:S01]  /*26160*/  FFMA.FTZ R189, R2, R249, R189 ;  /* 0x000000f902bd7223 */ /* 0x000fe200000100bd */
[----:B------:R-:W-:Y:S04]  /*26170*/  ISETP.GT.AND P0, PT, R246, R235, PT ;  /* 0x000000ebf600720c */ /* 0x000fe80003f04270 */
[----:B------:R-:W2:Y:S01]  /*26180*/  MUFU.EX2 R184, R184 ;  /* 0x000000b800b87308 */ /* 0x000ea20000000800 */
[C---:B-1----:R-:W-:Y:S01]  /*26190*/  FMUL.FTZ R6, R0.reuse, R162 ;  /* 0x000000a200067220 */ /* 0x042fe20000410000 */
[C---:B------:R-:W-:Y:S01]  /*261a0*/  FMUL.FTZ R7, R0.reuse, R163 ;  /* 0x000000a300077220 */ /* 0x040fe20000410000 */
[----:B------:R-:W-:Y:S01]  /*261b0*/  F2FP.BF16.F32.PACK_AB R162, R185, R186 ;  /* 0x000000bab9a2723e */ /* 0x000fe200000010ff */
[C---:B------:R-:W-:Y:S01]  /*261c0*/  FMUL.FTZ R10, R0.reuse, R158 ;  /* 0x0000009e000a7220 */ /* 0x040fe20000410000 */
[C---:B------:R-:W-:Y:S01]  /*261d0*/  FMUL.FTZ R11, R0.reuse, R159 ;  /* 0x0000009f000b7220 */ /* 0x040fe20000410000 */
[C---:B------:R-:W-:Y:S01]  /*261e0*/  FMUL.FTZ R18, R0.reuse, R150 ;  /* 0x0000009600127220 */ /* 0x040fe20000410000 */
[C---:B------:R-:W-:Y:S03]  /*261f0*/  FMUL.FTZ R19, R0.reuse, R151 ;  /* 0x0000009700137220 */ /* 0x040fe60000410000 */
[----:B------:R-:W-:Y:S01]  /*26200*/  MUFU.EX2 R183, R183 ;  /* 0x000000b700b77308 */ /* 0x000fe20000000800 */
[----:B------:R-:W1:Y:S01]  /*26210*/  LDSM.16.MT88.4 R156, [R227+0x10000] ;  /* 0x01000000e39c783b */ /* 0x000e620000004200 */
[C---:B------:R-:W-:Y:S01]  /*26220*/  FMUL.FTZ R26, R0.reuse, R142 ;  /* 0x0000008e001a7220 */ /* 0x040fe20000410000 */
[C---:B------:R-:W-:Y:S01]  /*26230*/  FMUL.FTZ R27, R0.reuse, R143 ;  /* 0x0000008f001b7220 */ /* 0x040fe20000410000 */
[C---:B------:R-:W-:Y:S01]  /*26240*/  FMUL.FTZ R34, R0.reuse, R134 ;  /* 0x0000008600227220 */ /* 0x040fe20000410000 */
[C---:B------:R-:W-:Y:S01]  /*26250*/  FMUL.FTZ R35, R0.reuse, R135 ;  /* 0x0000008700237220 */ /* 0x040fe20000410000 */
[C---:B------:R-:W-:Y:S01]  /*26260*/  FMUL.FTZ R38, R0.reuse, R38 ;  /* 0x0000002600267220 */ /* 0x040fe20000410000 */
[----:B------:R-:W-:Y:S03]  /*26270*/  FMUL.FTZ R39, R0, R39 ;  /* 0x0000002700277220 */ /* 0x000fe60000410000 */
[----:B------:R-:W3:Y:S01]  /*26280*/  MUFU.EX2 R182, R182 ;  /* 0x000000b600b67308 */ /* 0x000ee20000000800 */
[----:B--2---:R-:W-:Y:S01]  /*26290*/  F2FP.BF16.F32.PACK_AB R161, R184, R188 ;  /* 0x000000bcb8a1723e */ /* 0x004fe200000010ff */
[----:B------:R-:W2:Y:S01]  /*262a0*/  LDSM.16.MT88.4 R148, [R230+0x12000] ;  /* 0x01200000e694783b */ /* 0x000ea20000004200 */
[C---:B------:R-:W-:Y:S01]  /*262b0*/  FMUL.FTZ R42, R0.reuse, R42 ;  /* 0x0000002a002a7220 */ /* 0x040fe20000410000 */
[C---:B------:R-:W-:Y:S01]  /*262c0*/  FMUL.FTZ R43, R0.reuse, R43 ;  /* 0x0000002b002b7220 */ /* 0x040fe20000410000 */
[C---:B------:R-:W-:Y:S01]  /*262d0*/  FMUL.FTZ R46, R0.reuse, R46 ;  /* 0x0000002e002e7220 */ /* 0x040fe20000410000 */
[C---:B------:R-:W-:Y:S01]  /*262e0*/  FMUL.FTZ R47, R0.reuse, R47 ;  /* 0x0000002f002f7220 */ /* 0x040fe20000410000 */
[C---:B------:R-:W-:Y:S01]  /*262f0*/  FMUL.FTZ R50, R0.reuse, R50 ;  /* 0x0000003200327220 */ /* 0x040fe20000410000 */
[C---:B------:R-:W-:Y:S01]  /*26300*/  FMUL.FTZ R51, R0.reuse, R51 ;  /* 0x0000003300337220 */ /* 0x040fe20000410000 */
[C---:B------:R-:W-:Y:S01]  /*26310*/  FMUL.FTZ R54, R0.reuse, R54 ;  /* 0x0000003600367220 */ /* 0x040fe20000410000 */
[----:B------:R-:W4:Y:S01]  /*26320*/  LDSM.16.MT88.4 R140, [R229+0x12000] ;  /* 0x01200000e58c783b */ /* 0x000f220000004200 */
[C---:B------:R-:W-:Y:S01]  /*26330*/  FMUL.FTZ R55, R0.reuse, R55 ;  /* 0x0000003700377220 */ /* 0x040fe20000410000 */
[C---:B------:R-:W-:Y:S01]  /*26340*/  FMUL.FTZ R58, R0.reuse, R58 ;  /* 0x0000003a003a7220 */ /* 0x040fe20000410000 */
[C---:B------:R-:W-:Y:S01]  /*26350*/  FMUL.FTZ R59, R0.reuse, R59 ;  /* 0x0000003b003b7220 */ /* 0x040fe20000410000 */
[C---:B------:R-:W-:Y:S01]  /*26360*/  FMUL.FTZ R62, R0.reuse, R62 ;  /* 0x0000003e003e7220 */ /* 0x040fe20000410000 */
[C---:B------:R-:W-:Y:S01]  /*26370*/  FMUL.FTZ R63, R0.reuse, R63 ;  /* 0x0000003f003f7220 */ /* 0x040fe20000410000 */
[----:B------:R-:W-:Y:S01]  /*26380*/  FMUL.FTZ R66, R0, R66 ;  /* 0x0000004200427220 */ /* 0x000fe20000410000 */
[----:B---3--:R-:W-:Y:S01]  /*26390*/  F2FP.BF16.F32.PACK_AB R163, R182, R183 ;  /* 0x000000b7b6a3723e */ /* 0x008fe200000010ff */
[----:B------:R-:W3:Y:S01]  /*263a0*/  LDSM.16.MT88.4 R132, [R228+0x12000] ;  /* 0x01200000e484783b */ /* 0x000ee20000004200 */
[C---:B------:R-:W-:Y:S01]  /*263b0*/  FMUL.FTZ R67, R0.reuse, R67 ;  /* 0x0000004300437220 */ /* 0x040fe20000410000 */
[C---:B------:R-:W-:Y:S01]  /*263c0*/  FMUL.FTZ R70, R0.reuse, R70 ;  /* 0x0000004600467220 */ /* 0x040fe20000410000 */
[C---:B------:R-:W-:Y:S01]  /*263d0*/  FMUL.FTZ R71, R0.reuse, R71 ;  /* 0x0000004700477220 */ /* 0x040fe20000410000 */
[C---:B------:R-:W-:Y:S01]  /*263e0*/  FMUL.FTZ R74, R0.reuse, R74 ;  /* 0x0000004a004a7220 */ /* 0x040fe20000410000 */
[C---:B------:R-:W-:Y:S01]  /*263f0*/  FMUL.FTZ R75, R0.reuse, R75 ;  /* 0x0000004b004b7220 */ /* 0x040fe20000410000 */
[C---:B------:R-:W-:Y:S01]  /*26400*/  HMMA.16816.F32.BF16 R4, R160.reuse, R12, R4 ;  /* 0x0000000ca004723c */ /* 0x040fe20000041804 */
[----:B------:R-:W5:Y:S04]  /*26410*/  MUFU.EX2 R193, R193 ;  /* 0x000000c100c17308 */ /* 0x000f680000000800 */
[----:B------:R-:W-:Y:S01]  /*26420*/  FMUL.FTZ R78, R0, R78 ;  /* 0x0000004e004e7220 */ /* 0x000fe20000410000 */
[C---:B------:R-:W-:Y:S05]  /*26430*/  HMMA.16816.F32.BF16 R8, R160.reuse, R14, R8 ;  /* 0x0000000ea008723c */ /* 0x040fea0000041808 */
[----:B------:R-:W5:Y:S01]  /*26440*/  MUFU.EX2 R192, R192 ;  /* 0x000000c000c07308 */ /* 0x000f620000000800 */
[C---:B------:R-:W-:Y:S01]  /*26450*/  FMUL.FTZ R12, R2.reuse, R152 ;  /* 0x00000098020c7220 */ /* 0x040fe20000410000 */
[----:B------:R-:W-:Y:S01]  /*26460*/  FMUL.FTZ R13, R2, R153 ;  /* 0x00000099020d7220 */ /* 0x000fe20000410000 */
[C---:B------:R-:W-:Y:S03]  /*26470*/  FMUL.FTZ R14, R0.reuse, R154 ;  /* 0x0000009a000e7220 */ /* 0x040fe60000410000 */
[C---:B------:R-:W-:Y:S02]  /*26480*/  FMUL.FTZ R15, R0.reuse, R155 ;  /* 0x0000009b000f7220 */ /* 0x040fe40000410000 */
[----:B------:R-:W-:Y:S01]  /*26490*/  LDSM.16.MT88.4 R152, [R228+0x10800] ;  /* 0x01080000e498783b */ /* 0x000fe20000004200 */
[C---:B------:R-:W-:Y:S01]  /*264a0*/  FMUL.FTZ R79, R0.reuse, R79 ;  /* 0x0000004f004f7220 */ /* 0x040fe20000410000 */
[C---:B------:R-:W-:Y:S01]  /*264b0*/  FMUL.FTZ R82, R0.reuse, R82 ;  /* 0x0000005200527220 */ /* 0x040fe20000410000 */
[C---:B------:R-:W-:Y:S01]  /*264c0*/  FMUL.FTZ R83, R0.reuse, R83 ;  /* 0x0000005300537220 */ /* 0x040fe20000410000 */
[C---:B------:R-:W-:Y:S01]  /*264d0*/  FMUL.FTZ R86, R0.reuse, R86 ;  /* 0x0000005600567220 */ /* 0x040fe20000410000 */
[C---:B------:R-:W-:Y:S01]  /*264e0*/  HMMA.16816.F32.BF16 R12, R160.reuse, R20, R12 ;  /* 0x00000014a00c723c */ /* 0x040fe2000004180c */
[----:B------:R-:W5:Y:S02]  /*264f0*/  MUFU.EX2 R194, R194 ;  /* 0x000000c200c27308 */ /* 0x000f640000000800 */
[C---:B------:R-:W-:Y:S01]  /*26500*/  FMUL.FTZ R87, R0.reuse, R87 ;  /* 0x0000005700577220 */ /* 0x040fe20000410000 */
[C---:B------:R-:W-:Y:S01]  /*26510*/  FMUL.FTZ R90, R0.reuse, R90 ;  /* 0x0000005a005a7220 */ /* 0x040fe20000410000 */
        /* <DEDUP_REMOVED lines=23> */
[----:B------:R-:W5:Y:S01]  /*26690*/  LDSM.16.MT88.4 R136, [R227+0x12000] ;  /* 0x01200000e388783b */ /* 0x000f620000004200 */
[C---:B------:R-:W-:Y:S01]  /*266a0*/  FMUL.FTZ R107, R0.reuse, R107 ;  /* 0x0000006b006b7220 */ /* 0x040fe20000410000 */
[C---:B------:R-:W-:Y:S01]  /*266b0*/  FMUL.FTZ R110, R0.reuse, R110 ;  /* 0x0000006e006e7220 */ /* 0x040fe20000410000 */
[C---:B------:R-:W-:Y:S01]  /*266c0*/  FMUL.FTZ R111, R0.reuse, R111 ;  /* 0x0000006f006f7220 */ /* 0x040fe20000410000 */
[C---:B------:R-:W-:Y:S01]  /*266d0*/  FMUL.FTZ R114, R0.reuse, R114 ;  /* 0x0000007200727220 */ /* 0x040fe20000410000 */
[C---:B-1----:R-:W-:Y:S01]  /*266e0*/  HMMA.16816.F32.BF16 R28, R160.reuse, R156, R28 ;  /* 0x0000009ca01c723c */ /* 0x042fe2000004181c */
[----:B------:R-:W-:Y:S02]  /*266f0*/  MUFU.EX2 R203, R203 ;  /* 0x000000cb00cb7308 */ /* 0x000fe40000000800 */
[C---:B------:R-:W-:Y:S01]  /*26700*/  FMUL.FTZ R115, R0.reuse, R115 ;  /* 0x0000007300737220 */ /* 0x040fe20000410000 */
[C---:B------:R-:W-:Y:S01]  /*26710*/  FMUL.FTZ R118, R0.reuse, R118 ;  /* 0x0000007600767220 */ /* 0x040fe20000410000 */
[C---:B------:R-:W-:Y:S01]  /*26720*/  FMUL.FTZ R119, R0.reuse, R119 ;  /* 0x0000007700777220 */ /* 0x040fe20000410000 */
[C---:B------:R-:W-:Y:S01]  /*26730*/  HMMA.16816.F32.BF16 R32, R160.reuse, R158, R32 ;  /* 0x0000009ea020723c */ /* 0x040fe20000041820 */
[----:B------:R-:W-:Y:S04]  /*26740*/  LDSM.16.MT88.4 R156, [R229+0x12800] ;  /* 0x01280000e59c783b */ /* 0x000fe80000004200 */
[----:B------:R-:W-:Y:S01]  /*26750*/  MUFU.EX2 R202, R202 ;  /* 0x000000ca00ca7308 */ /* 0x000fe20000000800 */
[C---:B------:R-:W-:Y:S01]  /*26760*/  FMUL.FTZ R122, R0.reuse, R122 ;  /* 0x0000007a007a7220 */ /* 0x040fe20000410000 */
[C---:B--2---:R-:W-:Y:S04]  /*26770*/  HMMA.16816.F32.BF16 R36, R160.reuse, R148, R36 ;  /* 0x00000094a024723c */ /* 0x044fe80000041824 */
[C---:B------:R-:W-:Y:S02]  /*26780*/  FMUL.FTZ R123, R0.reuse, R123 ;  /* 0x0000007b007b7220 */ /* 0x040fe40000410000 */
[C---:B------:R-:W-:Y:S01]  /*26790*/  HMMA.16816.F32.BF16 R40, R160.reuse, R150, R40 ;  /* 0x00000096a028723c */ /* 0x040fe20000041828 */
[----:B------:R-:W-:Y:S01]  /*267a0*/  LDSM.16.MT88.4 R148, [R229+0x10800] ;  /* 0x01080000e594783b */ /* 0x000fe20000004200 */
[----:B------:R-:W1:Y:S03]  /*267b0*/  MUFU.EX2 R201, R201 ;  /* 0x000000c900c97308 */ /* 0x000e660000000800 */
[C---:B------:R-:W-:Y:S01]  /*267c0*/  FMUL.FTZ R126, R0.reuse, R126 ;  /* 0x0000007e007e7220 */ /* 0x040fe20000410000 */
[C---:B----4-:R-:W-:Y:S06]  /*267d0*/  HMMA.16816.F32.BF16 R44, R160.reuse, R140, R44 ;  /* 0x0000008ca02c723c */ /* 0x050fec000004182c */
[----:B------:R-:W2:Y:S01]  /*267e0*/  MUFU.EX2 R200, R200 ;  /* 0x000000c800c87308 */ /* 0x000ea20000000800 */
[C---:B------:R-:W-:Y:S01]  /*267f0*/  FMUL.FTZ R127, R0.reuse, R127 ;  /* 0x0000007f007f7220 */ /* 0x040fe20000410000 */
[C---:B------:R-:W-:Y:S01]  /*26800*/  HMMA.16816.F32.BF16 R48, R160.reuse, R142, R48 ;  /* 0x0000008ea030723c */ /* 0x040fe20000041830 */
[----:B------:R-:W4:Y:S02]  /*26810*/  LDSM.16.MT88.4 R140, [R230+0x14000] ;  /* 0x01400000e68c783b */ /* 0x000f240000004200 */
[C---:B------:R-:W-:Y:S03]  /*26820*/  FMUL.FTZ R130, R0.reuse, R130 ;  /* 0x0000008200827220 */ /* 0x040fe60000410000 */
[C---:B---3--:R-:W-:Y:S02]  /*26830*/  HMMA.16816.F32.BF16 R52, R160.reuse, R132, R52 ;  /* 0x00000084a034723c */ /* 0x048fe40000041834 */
[----:B------:R-:W-:Y:S03]  /*26840*/  MUFU.EX2 R199, R199 ;  /* 0x000000c700c77308 */ /* 0x000fe60000000800 */
[C---:B------:R-:W-:Y:S01]  /*26850*/  FMUL.FTZ R131, R0.reuse, R131 ;  /* 0x0000008300837220 */ /* 0x040fe20000410000 */
[C---:B------:R-:W-:Y:S01]  /*26860*/  HMMA.16816.F32.BF16 R56, R160.reuse, R134, R56 ;  /* 0x00000086a038723c */ /* 0x040fe20000041838 */
[----:B------:R-:W3:Y:S05]  /*26870*/  LDSM.16.MT88.4 R132, [R229+0x14000] ;  /* 0x01400000e584783b */ /* 0x000eea0000004200 */
[----:B------:R-:W-:Y:S01]  /*26880*/  MUFU.EX2 R198, R198 ;  /* 0x000000c600c67308 */ /* 0x000fe20000000800 */
[----:B------:R-:W-:Y:S01]  /*26890*/  FFMA.FTZ R188, R0, R248, R188 ;  /* 0x000000f800bc7223 */ /* 0x000fe200000100bc */
[C---:B-----5:R-:W-:Y:S08]  /*268a0*/  HMMA.16816.F32.BF16 R60, R160.reuse, R136, R60 ;  /* 0x00000088a03c723c */ /* 0x060ff0000004183c */
[----:B------:R-:W5:Y:S01]  /*268b0*/  MUFU.EX2 R252, R252 ;  /* 0x000000fc00fc7308 */ /* 0x000f620000000800 */
[C---:B------:R-:W-:Y:S01]  /*268c0*/  HMMA.16816.F32.BF16 R64, R160.reuse, R138, R64 ;  /* 0x0000008aa040723c */ /* 0x040fe20000041840 */
[----:B------:R-:W1:Y:S02]  /*268d0*/  LDSM.16.MT88.4 R136, [R228+0x14000] ;  /* 0x01400000e488783b */ /* 0x000e640000004200 */
[----:B------:R-:W-:Y:S01]  /*268e0*/  MOV R0, R3 ;  /* 0x0000000300007202 */ /* 0x000fe20000000f00 */
[----:B------:R-:W-:Y:S05]  /*268f0*/  FADD.FTZ R189, R187, R189 ;  /* 0x000000bdbbbd7221 */ /* 0x000fea0000010000 */
[----:B------:R-:W-:Y:S02]  /*26900*/  MUFU.EX2 R167, R167 ;  /* 0x000000a700a77308 */ /* 0x000fe40000000800 */
[----:B------:R-:W-:Y:S01]  /*26910*/  FADD.FTZ R188, R184, R188 ;  /* 0x000000bcb8bc7221 */ /* 0x000fe20000010000 */
[----:B------:R-:W-:Y:S03]  /*26920*/  FADD.FTZ R189, R186, R189 ;  /* 0x000000bdbabd7221 */ /* 0x000fe60000010000 */
[----:B------:R-:W-:Y:S01]  /*26930*/  FADD.FTZ R188, R183, R188 ;  /* 0x000000bcb7bc7221 */ /* 0x000fe20000010000 */
[----:B------:R-:W-:Y:S01]  /*26940*/  MOV R2, R164 ;  /* 0x000000a400027202 */ /* 0x000fe20000000f00 */
[----:B------:R-:W-:Y:S02]  /*26950*/  FADD.FTZ R189, R185, R189 ;  /* 0x000000bdb9bd7221 */ /* 0x000fe40000010000 */
[----:B------:R-:W-:Y:S01]  /*26960*/  FADD.FTZ R188, R182, R188 ;  /* 0x000000bcb6bc7221 */ /* 0x000fe20000010000 */
[C---:B----4-:R-:W-:Y:S03]  /*26970*/  HMMA.16816.F32.BF16 R68, R160.reuse, R140, R68 ;  /* 0x0000008ca044723c */ /* 0x050fe60000041844 */
[----:B------:R-:W-:Y:S01]  /*26980*/  FADD.FTZ R189, R190, R189 ;  /* 0x000000bdbebd7221 */ /* 0x000fe20000010000 */
[----:B------:R-:W-:Y:S02]  /*26990*/  FADD.FTZ R188, R193, R188 ;  /* 0x000000bcc1bc7221 */ /* 0x000fe40000010000 */
[C---:B------:R-:W-:Y:S01]  /*269a0*/  HMMA.16816.F32.BF16 R72, R160.reuse, R142, R72 ;  /* 0x0000008ea048723c */ /* 0x040fe20000041848 */
[----:B------:R-:W4:Y:S04]  /*269b0*/  LDSM.16.MT88.4 R140, [R227+0x14000] ;  /* 0x01400000e38c783b */ /* 0x000f280000004200 */
[----:B------:R-:W-:Y:S01]  /*269c0*/  FADD.FTZ R189, R191, R189 ;  /* 0x000000bdbfbd7221 */ /* 0x000fe20000010000 */
[C---:B---3--:R-:W-:Y:S05]  /*269d0*/  HMMA.16816.F32.BF16 R76, R160.reuse, R132, R76 ;  /* 0x00000084a04c723c */ /* 0x048fea000004184c */
[----:B------:R-:W-:Y:S01]  /*269e0*/  FADD.FTZ R188, R192, R188 ;  /* 0x000000bcc0bc7221 */ /* 0x000fe20000010000 */
[C---:B------:R-:W-:Y:S01]  /*269f0*/  HMMA.16816.F32.BF16 R80, R160.reuse, R134, R80 ;  /* 0x00000086a050723c */ /* 0x040fe20000041850 */
[----:B------:R-:W3:Y:S04]  /*26a00*/  LDSM.16.MT88.4 R132, [R230+0x16000] ;  /* 0x01600000e684783b */ /* 0x000ee80000004200 */
[----:B------:R-:W-:Y:S01]  /*26a10*/  FADD.FTZ R189, R194, R189 ;  /* 0x000000bdc2bd7221 */ /* 0x000fe20000010000 */
[C---:B-1----:R-:W-:Y:S05]  /*26a20*/  HMMA.16816.F32.BF16 R84, R160.reuse, R136, R84 ;  /* 0x00000088a054723c */ /* 0x042fea0000041854 */
[----:B------:R-:W-:Y:S01]  /*26a30*/  FADD.FTZ R189, R195, R189 ;  /* 0x000000bdc3bd7221 */ /* 0x000fe20000010000 */
[C---:B------:R-:W-:Y:S01]  /*26a40*/  HMMA.16816.F32.BF16 R88, R160.reuse, R138, R88 ;  /* 0x0000008aa058723c */ /* 0x040fe20000041858 */
[----:B------:R-:W1:Y:S04]  /*26a50*/  LDSM.16.MT88.4 R136, [R229+0x16000] ;  /* 0x01600000e588783b */ /* 0x000e680000004200 */
[----:B------:R-:W-:Y:S06]  /*26a60*/  FADD.FTZ R189, R250, R189 ;  /* 0x000000bdfabd7221 */ /* 0x000fec0000010000 */
[----:B------:R-:W-:Y:S04]  /*26a70*/  FADD.FTZ R189, R251, R189 ;  /* 0x000000bdfbbd7221 */ /* 0x000fe80000010000 */
[----:B------:R-:W-:Y:S01]  /*26a80*/  FADD.FTZ R189, R201, R189 ;  /* 0x000000bdc9bd7221 */ /* 0x000fe20000010000 */
[C---:B----4-:R-:W-:Y:S03]  /*26a90*/  HMMA.16816.F32.BF16 R92, R160.reuse, R140, R92 ;  /* 0x0000008ca05c723c */ /* 0x050fe6000004185c */
[----:B--2---:R-:W-:Y:S03]  /*26aa0*/  FADD.FTZ R189, R200, R189 ;  /* 0x000000bdc8bd7221 */ /* 0x004fe60000010000 */
[C---:B------:R-:W-:Y:S01]  /*26ab0*/  HMMA.16816.F32.BF16 R96, R160.reuse, R142, R96 ;  /* 0x0000008ea060723c */ /* 0x040fe20000041860 */
[----:B------:R-:W2:Y:S04]  /*26ac0*/  LDSM.16.MT88.4 R140, [R228+0x16000] ;  /* 0x01600000e48c783b */ /* 0x000ea80000004200 */
[----:B-----5:R-:W-:Y:S01]  /*26ad0*/  FADD.FTZ R189, R252, R189 ;  /* 0x000000bdfcbd7221 */ /* 0x020fe20000010000 */
[C---:B---3--:R-:W-:Y:S06]  /*26ae0*/  HMMA.16816.F32.BF16 R100, R160.reuse, R132, R100 ;  /* 0x00000084a064723c */ /* 0x048fec0000041864 */
[C---:B------:R-:W-:Y:S01]  /*26af0*/  HMMA.16816.F32.BF16 R104, R160.reuse, R134, R104 ;  /* 0x00000086a068723c */ /* 0x040fe20000041868 */
[----:B------:R-:W3:Y:S05]  /*26b00*/  LDSM.16.MT88.4 R132, [R227+0x16000] ;  /* 0x01600000e384783b */ /* 0x000eea0000004200 */
[C---:B-1----:R-:W-:Y:S06]  /*26b10*/  HMMA.16816.F32.BF16 R108, R160.reuse, R136, R108 ;  /* 0x00000088a06c723c */ /* 0x042fec000004186c */
[C---:B------:R-:W-:Y:S05]  /*26b20*/  HMMA.16816.F32.BF16 R112, R160.reuse, R138, R112 ;  /* 0x0000008aa070723c */ /* 0x040fea0000041870 */
[-CC-:B------:R-:W-:Y:S01]  /*26b30*/  FFMA.FTZ R136, R197, R166.reuse, -R174.reuse ;  /* 0x000000a6c5887223 */ /* 0x180fe200000108ae */
[-CC-:B------:R-:W-:Y:S01]  /*26b40*/  FFMA.FTZ R197, R196, R166.reuse, -R174.reuse ;  /* 0x000000a6c4c57223 */ /* 0x180fe200000108ae */
[----:B------:R-:W-:Y:S01]  /*26b50*/  F2FP.BF16.F32.PACK_AB R137, R192, R193 ;  /* 0x000000c1c089723e */ /* 0x000fe200000010ff */
[----:B------:R-:W-:Y:S01]  /*26b60*/  FFMA.FTZ R174, R165, R166, -R174 ;  /* 0x000000a6a5ae7223 */ /* 0x000fe200000108ae */
[----:B------:R1:W4:Y:S02]  /*26b70*/  MUFU.EX2 R196, R136 ;  /* 0x0000008800c47308 */ /* 0x0003240000000800 */
[----:B------:R-:W-:Y:S01]  /*26b80*/  F2FP.BF16.F32.PACK_AB R138, R195, R194 ;  /* 0x000000c2c38a723e */ /* 0x000fe200000010ff */
[C---:B--2---:R-:W-:Y:S07]  /*26b90*/  HMMA.16816.F32.BF16 R116, R160.reuse, R140, R116 ;  /* 0x0000008ca074723c */ /* 0x044fee0000041874 */
[----:B------:R-:W2:Y:S01]  /*26ba0*/  MUFU.EX2 R197, R197 ;  /* 0x000000c500c57308 */ /* 0x000ea20000000800 */
[C---:B------:R-:W-:Y:S01]  /*26bb0*/  HMMA.16816.F32.BF16 R120, R160.reuse, R142, R120 ;  /* 0x0000008ea078723c */ /* 0x040fe20000041878 */
[----:B------:R-:W5:Y:S08]  /*26bc0*/  LDSM.16.MT88.4 R140, [R227+0x10800] ;  /* 0x01080000e38c783b */ /* 0x000f700000004200 */
[----:B------:R-:W-:Y:S02]  /*26bd0*/  MUFU.EX2 R165, R174 ;  /* 0x000000ae00a57308 */ /* 0x000fe40000000800 */
[----:B-1----:R-:W-:Y:S01]  /*26be0*/  F2FP.BF16.F32.PACK_AB R136, R191, R190 ;  /* 0x000000bebf88723e */ /* 0x002fe200000010ff */
[C---:B---3--:R-:W-:Y:S03]  /*26bf0*/  HMMA.16816.F32.BF16 R124, R160.reuse, R132, R124 ;  /* 0x00000084a07c723c */ /* 0x048fe6000004187c */
[----:B----4-:R-:W-:Y:S03]  /*26c00*/  FADD.FTZ R188, R196, R188 ;  /* 0x000000bcc4bc7221 */ /* 0x010fe60000010000 */
[----:B------:R-:W-:Y:S01]  /*26c10*/  HMMA.16816.F32.BF16 R128, R160, R134, R128 ;  /* 0x00000086a080723c */ /* 0x000fe20000041880 */
[----:B------:R-:W1:Y:S04]  /*26c20*/  LDSM.16.MT88.4 R132, [R230+0x12800] ;  /* 0x01280000e684783b */ /* 0x000e680000004200 */
[C---:B--2---:R-:W-:Y:S01]  /*26c30*/  F2FP.BF16.F32.PACK_AB R139, R197.reuse, R196 ;  /* 0x000000c4c58b723e */ /* 0x044fe200000010ff */
[----:B------:R-:W-:Y:S03]  /*26c40*/  FADD.FTZ R188, R197, R188 ;  /* 0x000000bcc5bc7221 */ /* 0x000fe60000010000 */
[----:B------:R-:W-:Y:S02]  /*26c50*/  LDSM.16.MT88.4 R160, [R230+0x14800] ;  /* 0x01480000e6a0783b */ /* 0x000fe40000004200 */
        /* <DEDUP_REMOVED lines=9> */
[----:B------:R-:W3:Y:S05]  /*26cf0*/  LDSM.16.MT88.4 R148, [R227+0x12800] ;  /* 0x01280000e394783b */ /* 0x000eea0000004200 */
[C---:B------:R-:W-:Y:S06]  /*26d00*/  HMMA.16816.F32.BF16 R20, R136.reuse, R152, R20 ;  /* 0x000000988814723c */ /* 0x040fec0000041814 */
        /* <DEDUP_REMOVED lines=27> */
[C---:B------:R-:W-:Y:S05]  /*26ec0*/  HMMA.16816.F32.BF16 R96, R136.reuse, R134, R96 ;  /* 0x000000868860723c */ /* 0x040fea0000041860 */
[----:B------:R-:W-:Y:S01]  /*26ed0*/  F2FP.BF16.F32.PACK_AB R132, R251, R250 ;  /* 0x000000fafb84723e */ /* 0x000fe200000010ff */
[C---:B------:R-:W-:Y:S05]  /*26ee0*/  HMMA.16816.F32.BF16 R100, R136.reuse, R140, R100 ;  /* 0x0000008c8864723c */ /* 0x040fea0000041864 */
[----:B------:R-:W-:Y:S01]  /*26ef0*/  F2FP.BF16.F32.PACK_AB R133, R202, R203 ;  /* 0x000000cbca85723e */ /* 0x000fe200000010ff */
[C---:B------:R-:W-:Y:S01]  /*26f00*/  HMMA.16816.F32.BF16 R104, R136.reuse, R142, R104 ;  /* 0x0000008e8868723c */ /* 0x040fe20000041868 */
[----:B------:R-:W1:Y:S04]  /*26f10*/  LDSM.16.MT88.4 R140, [R229+0x11000] ;  /* 0x01100000e58c783b */ /* 0x000e680000004200 */
[----:B------:R-:W-:Y:S01]  /*26f20*/  F2FP.BF16.F32.PACK_AB R134, R200, R201 ;  /* 0x000000c9c886723e */ /* 0x000fe200000010ff */
[C---:B--2---:R-:W-:Y:S05]  /*26f30*/  HMMA.16816.F32.BF16 R108, R136.reuse, R144, R108 ;  /* 0x00000090886c723c */ /* 0x044fea000004186c */
[----:B------:R-:W-:Y:S01]  /*26f40*/  F2FP.BF16.F32.PACK_AB R135, R198, R199 ;  /* 0x000000c7c687723e */ /* 0x000fe200000010ff */
[C---:B------:R-:W-:Y:S01]  /*26f50*/  HMMA.16816.F32.BF16 R112, R136.reuse, R146, R112 ;  /* 0x000000928870723c */ /* 0x040fe20000041870 */
[----:B------:R-:W2:Y:S05]  /*26f60*/  LDSM.16.MT88.4 R144, [R227+0x11000] ;  /* 0x01100000e390783b */ /* 0x000eaa0000004200 */
[C---:B---3--:R-:W-:Y:S06]  /*26f70*/  HMMA.16816.F32.BF16 R116, R136.reuse, R148, R116 ;  /* 0x000000948874723c */ /* 0x048fec0000041874 */
[C---:B------:R-:W-:Y:S01]  /*26f80*/  HMMA.16816.F32.BF16 R120, R136.reuse, R150, R120 ;  /* 0x000000968878723c */ /* 0x040fe20000041878 */
[----:B------:R-:W3:Y:S05]  /*26f90*/  LDSM.16.MT88.4 R148, [R230+0x13000] ;  /* 0x01300000e694783b */ /* 0x000eea0000004200 */
[C---:B----4-:R-:W-:Y:S06]  /*26fa0*/  HMMA.16816.F32.BF16 R124, R136.reuse, R152, R124 ;  /* 0x00000098887c723c */ /* 0x050fec000004187c */
[----:B------:R-:W-:Y:S01]  /*26fb0*/  HMMA.16816.F32.BF16 R128, R136, R154, R128 ;  /* 0x0000009a8880723c */ /* 0x000fe20000041880 */
[----:B------:R-:W4:Y:S05]  /*26fc0*/  LDSM.16.MT88.4 R136, [R229+0x13000] ;  /* 0x01300000e588783b */ /* 0x000f2a0000004200 */
[C---:B------:R-:W-:Y:S03]  /*26fd0*/  HMMA.16816.F32.BF16 R4, R132.reuse, R156, R4 ;  /* 0x0000009c8404723c */ /* 0x040fe60000041804 */
[----:B------:R-:W5:Y:S03]  /*26fe0*/  LDSM.16.MT88.4 R152, [R228+0x13000] ;  /* 0x01300000e498783b */ /* 0x000f660000004200 */
[C---:B------:R-:W-:Y:S05]  /*26ff0*/  HMMA.16816.F32.BF16 R8, R132.reuse, R158, R8 ;  /* 0x0000009e8408723c */ /* 0x040fea0000041808 */
[----:B------:R-:W5:Y:S01]  /*27000*/  LDSM.16.MT88.4 R156, [R227+0x13000] ;  /* 0x01300000e39c783b */ /* 0x000f620000004200 */
[C---:B-1----:R-:W-:Y:S06]  /*27010*/  HMMA.16816.F32.BF16 R12, R132.reuse, R140, R12 ;  /* 0x0000008c840c723c */ /* 0x042fec000004180c */
[C---:B------:R-:W-:Y:S01]  /*27020*/  HMMA.16816.F32.BF16 R16, R132.reuse, R142, R16 ;  /* 0x0000008e8410723c */ /* 0x040fe20000041810 */
[----:B------:R-:W1:Y:S05]  /*27030*/  LDSM.16.MT88.4 R140, [R230+0x15000] ;  /* 0x01500000e68c783b */ /* 0x000e6a0000004200 */
[C---:B------:R-:W-:Y:S01]  /*27040*/  HMMA.16816.F32.BF16 R20, R132.reuse, R160, R20 ;  /* 0x000000a08414723c */ /* 0x040fe20000041814 */
[----:B------:R-:W1:Y:S05]  /*27050*/  MUFU.EX2 R160, R178 ;  /* 0x000000b200a07308 */ /* 0x000e6a0000000800 */
[C---:B------:R-:W-:Y:S05]  /*27060*/  HMMA.16816.F32.BF16 R24, R132.reuse, R162, R24 ;  /* 0x000000a28418723c */ /* 0x040fea0000041818 */
[----:B------:R-:W-:Y:S01]  /*27070*/  MUFU.EX2 R161, R177 ;  /* 0x000000b100a17308 */ /* 0x000fe20000000800 */
[C---:B--2---:R-:W-:Y:S09]  /*27080*/  HMMA.16816.F32.BF16 R28, R132.reuse, R144, R28 ;  /* 0x00000090841c723c */ /* 0x044ff2000004181c */
[----:B------:R-:W-:Y:S01]  /*27090*/  MUFU.EX2 R163, R175 ;  /* 0x000000af00a37308 */ /* 0x000fe20000000800 */
[C---:B------:R-:W-:Y:S01]  /*270a0*/  HMMA.16816.F32.BF16 R32, R132.reuse, R146, R32 ;  /* 0x000000928420723c */ /* 0x040fe20000041820 */
[----:B------:R-:W2:Y:S05]  /*270b0*/  LDSM.16.MT88.4 R144, [R228+0x15000] ;  /* 0x01500000e490783b */ /* 0x000eaa0000004200 */
[C---:B---3--:R-:W-:Y:S03]  /*270c0*/  HMMA.16816.F32.BF16 R36, R132.reuse, R148, R36 ;  /* 0x000000948424723c */ /* 0x048fe60000041824 */
[----:B------:R3:W-:Y:S03]  /*270d0*/  MUFU.EX2 R162, R173 ;  /* 0x000000ad00a27308 */ /* 0x0007e60000000800 */
[C---:B------:R-:W-:Y:S01]  /*270e0*/  HMMA.16816.F32.BF16 R40, R132.reuse, R150, R40 ;  /* 0x000000968428723c */ /* 0x040fe20000041828 */
[----:B------:R-:W2:Y:S05]  /*270f0*/  LDSM.16.MT88.4 R148, [R227+0x15000] ;  /* 0x01500000e394783b */ /* 0x000eaa0000004200 */
[C---:B----4-:R-:W-:Y:S06]  /*27100*/  HMMA.16816.F32.BF16 R44, R132.reuse, R136, R44 ;  /* 0x00000088842c723c */ /* 0x050fec000004182c */
[C---:B------:R-:W-:Y:S01]  /*27110*/  HMMA.16816.F32.BF16 R48, R132.reuse, R138, R48 ;  /* 0x0000008a8430723c */ /* 0x040fe20000041830 */
[----:B------:R-:W4:Y:S05]  /*27120*/  LDSM.16.MT88.4 R136, [R230+0x17000] ;  /* 0x01700000e688783b */ /* 0x000f2a0000004200 */
[C---:B-----5:R-:W-:Y:S03]  /*27130*/  HMMA.16816.F32.BF16 R52, R132.reuse, R152, R52 ;  /* 0x000000988434723c */ /* 0x060fe60000041834 */
[----:B---3--:R-:W-:Y:S03]  /*27140*/  LDSM.16.MT88.4 R172, [R227+0x11800] ;  /* 0x01180000e3ac783b */ /* 0x008fe60000004200 */
[C---:B------:R-:W-:Y:S05]  /*27150*/  HMMA.16816.F32.BF16 R56, R132.reuse, R154, R56 ;  /* 0x0000009a8438723c */ /* 0x040fea0000041838 */
[----:B------:R-:W-:Y:S01]  /*27160*/  LDSM.16.MT88.4 R152, [R227+0x17000] ;  /* 0x01700000e398783b */ /* 0x000fe20000004200 */
[C---:B------:R-:W-:Y:S06]  /*27170*/  HMMA.16816.F32.BF16 R60, R132.reuse, R156, R60 ;  /* 0x0000009c843c723c */ /* 0x040fec000004183c */
[C---:B------:R-:W-:Y:S01]  /*27180*/  HMMA.16816.F32.BF16 R64, R132.reuse, R158, R64 ;  /* 0x0000009e8440723c */ /* 0x040fe20000041840 */
[----:B------:R-:W-:Y:S05]  /*27190*/  LDSM.16.MT88.4 R156, [R230+0x11800] ;  /* 0x01180000e69c783b */ /* 0x000fea0000004200 */
[C---:B-1----:R-:W-:Y:S06]  /*271a0*/  HMMA.16816.F32.BF16 R68, R132.reuse, R140, R68 ;  /* 0x0000008c8444723c */ /* 0x042fec0000041844 */
[C---:B------:R-:W-:Y:S01]  /*271b0*/  HMMA.16816.F32.BF16 R72, R132.reuse, R142, R72 ;  /* 0x0000008e8448723c */ /* 0x040fe20000041848 */
[----:B------:R-:W1:Y:S05]  /*271c0*/  LDSM.16.MT88.4 R140, [R229+0x17000] ;  /* 0x01700000e58c783b */ /* 0x000e6a0000004200 */
[C---:B------:R-:W-:Y:S01]  /*271d0*/  HMMA.16816.F32.BF16 R76, R132.reuse, R168, R76 ;  /* 0x000000a8844c723c */ /* 0x040fe2000004184c */
[----:B------:R-:W3:Y:S05]  /*271e0*/  MUFU.EX2 R169, R176 ;  /* 0x000000b000a97308 */ /* 0x000eea0000000800 */
[C---:B------:R-:W-:Y:S05]  /*271f0*/  HMMA.16816.F32.BF16 R80, R132.reuse, R170, R80 ;  /* 0x000000aa8450723c */ /* 0x040fea0000041850 */
[----:B------:R-:W-:Y:S01]  /*27200*/  F2FP.BF16.F32.PACK_AB R168, R160, R252 ;  /* 0x000000fca0a8723e */ /* 0x000fe200000010ff */
[C---:B--2---:R-:W-:Y:S05]  /*27210*/  HMMA.16816.F32.BF16 R84, R132.reuse, R144, R84 ;  /* 0x000000908454723c */ /* 0x044fea0000041854 */
[----:B------:R-:W-:Y:S01]  /*27220*/  F2FP.BF16.F32.PACK_AB R171, R165, R167 ;  /* 0x000000a7a5ab723e */ /* 0x000fe200000010ff */
[C---:B------:R-:W-:Y:S01]  /*27230*/  HMMA.16816.F32.BF16 R88, R132.reuse, R146, R88 ;  /* 0x000000928458723c */ /* 0x040fe20000041858 */
[----:B------:R-:W2:Y:S04]  /*27240*/  LDSM.16.MT88.4 R144, [R228+0x17000] ;  /* 0x01700000e490783b */ /* 0x000ea80000004200 */
[----:B---3--:R-:W-:Y:S01]  /*27250*/  MOV R166, R169 ;  /* 0x000000a900a67202 */ /* 0x008fe20000000f00 */
[C---:B------:R-:W-:Y:S03]  /*27260*/  HMMA.16816.F32.BF16 R92, R132.reuse, R148, R92 ;  /* 0x00000094845c723c */ /* 0x040fe6000004185c */
[----:B------:R-:W-:Y:S02]  /*27270*/  LDSM.16.MT88.4 R176, [R230+0x13800] ;  /* 0x01380000e6b0783b */ /* 0x000fe40000004200 */
[----:B------:R-:W-:Y:S01]  /*27280*/  F2FP.BF16.F32.PACK_AB R169, R163, R161 ;  /* 0x000000a1a3a9723e */ /* 0x000fe200000010ff */
[C---:B------:R-:W-:Y:S05]  /*27290*/  HMMA.16816.F32.BF16 R96, R132.reuse, R150, R96 ;  /* 0x000000968460723c */ /* 0x040fea0000041860 */
[----:B------:R-:W3:Y:S01]  /*272a0*/  LDSM.16.MT88.4 R148, [R229+0x11800] ;  /* 0x01180000e594783b */ /* 0x000ee20000004200 */
[C---:B----4-:R-:W-:Y:S05]  /*272b0*/  HMMA.16816.F32.BF16 R100, R132.reuse, R136, R100 ;  /* 0x000000888464723c */ /* 0x050fea0000041864 */
[-C--:B------:R-:W-:Y:S01]  /*272c0*/  F2FP.BF16.F32.PACK_AB R170, R166, R162.reuse ;  /* 0x000000a2a6aa723e */ /* 0x080fe200000010ff */
[C---:B------:R-:W-:Y:S06]  /*272d0*/  HMMA.16816.F32.BF16 R104, R132.reuse, R138, R104 ;  /* 0x0000008a8468723c */ /* 0x040fec0000041868 */
[C---:B-1----:R-:W-:Y:S06]  /*272e0*/  HMMA.16816.F32.BF16 R108, R132.reuse, R140, R108 ;  /* 0x0000008c846c723c */ /* 0x042fec000004186c */
[C---:B------:R-:W-:Y:S01]  /*272f0*/  HMMA.16816.F32.BF16 R112, R132.reuse, R142, R112 ;  /* 0x0000008e8470723c */ /* 0x040fe20000041870 */
[----:B------:R-:W1:Y:S05]  /*27300*/  LDSM.16.MT88.4 R140, [R228+0x11800] ;  /* 0x01180000e48c783b */ /* 0x000e6a0000004200 */
[C---:B--2---:R-:W-:Y:S06]  /*27310*/  HMMA.16816.F32.BF16 R116, R132.reuse, R144, R116 ;  /* 0x000000908474723c */ /* 0x044fec0000041874 */
[C---:B------:R-:W-:Y:S06]  /*27320*/  HMMA.16816.F32.BF16 R120, R132.reuse, R146, R120 ;  /* 0x000000928478723c */ /* 0x040fec0000041878 */
[C---:B------:R-:W-:Y:S06]  /*27330*/  HMMA.16816.F32.BF16 R124, R132.reuse, R152, R124 ;  /* 0x00000098847c723c */ /* 0x040fec000004187c */
[----:B------:R-:W-:Y:S07]  /*27340*/  HMMA.16816.F32.BF16 R128, R132, R154, R128 ;  /* 0x0000009a8480723c */ /* 0x000fee0000041880 */
[----:B------:R-:W-:Y:S04]  /*27350*/  MOV R132, R162 ;  /* 0x000000a200847202 */ /* 0x000fe80000000f00 */
[----:B------:R-:W-:Y:S02]  /*27360*/  MOV R133, R163 ;  /* 0x000000a300857202 */ /* 0x000fe40000000f00 */
[----:B------:R-:W-:Y:S02]  /*27370*/  MOV R134, R160 ;  /* 0x000000a000867202 */ /* 0x000fe40000000f00 */
[----:B------:R-:W-:Y:S02]  /*27380*/  MOV R135, R161 ;  /* 0x000000a100877202 */ /* 0x000fe40000000f00 */
[C---:B------:R-:W-:Y:S01]  /*27390*/  HMMA.16816.F32.BF16 R160, R168.reuse, R156, R4 ;  /* 0x0000009ca8a0723c */ /* 0x040fe20000041804 */
[----:B------:R-:W2:Y:S05]  /*273a0*/  LDSM.16.MT88.4 R4, [R229+0x13800] ;  /* 0x01380000e504783b */ /* 0x000eaa0000004200 */
[C---:B------:R-:W-:Y:S03]  /*273b0*/  HMMA.16816.F32.BF16 R156, R168.reuse, R158, R8 ;  /* 0x0000009ea89c723c */ /* 0x040fe60000041808 */
[----:B------:R-:W4:Y:S03]  /*273c0*/  LDSM.16.MT88.4 R8, [R228+0x13800] ;  /* 0x01380000e408783b */ /* 0x000f260000004200 */
[C---:B---3--:R-:W-:Y:S05]  /*273d0*/  HMMA.16816.F32.BF16 R152, R168.reuse, R148, R12 ;  /* 0x00000094a898723c */ /* 0x048fea000004180c */
[----:B------:R-:W3:Y:S01]  /*273e0*/  LDSM.16.MT88.4 R12, [R227+0x13800] ;  /* 0x01380000e30c783b */ /* 0x000ee20000004200 */
[C---:B------:R-:W-:Y:S06]  /*273f0*/  HMMA.16816.F32.BF16 R148, R168.reuse, R150, R16 ;  /* 0x00000096a894723c */ /* 0x040fec0000041810 */
[C---:B-1----:R-:W-:Y:S01]  /*27400*/  HMMA.16816.F32.BF16 R144, R168.reuse, R140, R20 ;  /* 0x0000008ca890723c */ /* 0x042fe20000041814 */
[----:B------:R-:W1:Y:S05]  /*27410*/  LDSM.16.MT88.4 R16, [R230+0x15800] ;  /* 0x01580000e610783b */ /* 0x000e6a0000004200 */
[C---:B------:R-:W-:Y:S03]  /*27420*/  HMMA.16816.F32.BF16 R140, R168.reuse, R142, R24 ;  /* 0x0000008ea88c723c */ /* 0x040fe60000041818 */
[----:B------:R-:W5:Y:S03]  /*27430*/  LDSM.16.MT88.4 R20, [R229+0x15800] ;  /* 0x01580000e514783b */ /* 0x000f660000004200 */
[C---:B------:R-:W-:Y:S05]  /*27440*/  HMMA.16816.F32.BF16 R136, R168.reuse, R172, R28 ;  /* 0x000000aca888723c */ /* 0x040fea000004181c */
[----:B------:R-:W5:Y:S02]  /*27450*/  LDSM.16.MT88.4 R24, [R228+0x15800] ;  /* 0x01580000e418783b */ /* 0x000f640000004200 */
[----:B------:R-:W-:Y:S04]  /*27460*/  MOV R31, R132 ;  /* 0x00000084001f7202 */ /* 0x000fe80000000f00 */
[----:B------:R-:W-:Y:S02]  /*27470*/  MOV R30, R133 ;  /* 0x00000085001e7202 */ /* 0x000fe40000000f00 */
[----:B------:R-:W-:Y:S02]  /*27480*/  MOV R29, R134 ;  /* 0x00000086001d7202 */ /* 0x000fe40000000f00 */
[----:B------:R-:W-:Y:S02]  /*27490*/  MOV R28, R135 ;  /* 0x00000087001c7202 */ /* 0x000fe40000000f00 */
[C---:B------:R-:W-:Y:S03]  /*274a0*/  HMMA.16816.F32.BF16 R132, R168.reuse, R174, R32 ;  /* 0x000000aea884723c */ /* 0x040fe60000041820 */
[----:B------:R-:W-:Y:S01]  /*274b0*/  FADD.FTZ R188, R28, R188 ;  /* 0x000000bc1cbc7221 */ /* 0x000fe20000010000 */
[----:B------:R-:W-:Y:S02]  /*274c0*/  FADD.FTZ R189, R29, R189 ;  /* 0x000000bd1dbd7221 */ /* 0x000fe40000010000 */
[C---:B------:R-:W-:Y:S05]  /*274d0*/  HMMA.16816.F32.BF16 R36, R168.reuse, R176, R36 ;  /* 0x000000b0a824723c */ /* 0x040fea0000041824 */
[----:B------:R-:W-:Y:S01]  /*274e0*/  FADD.FTZ R188, R30, R188 ;  /* 0x000000bc1ebc7221 */ /* 0x000fe20000010000 */
[C---:B------:R-:W-:Y:S05]  /*274f0*/  HMMA.16816.F32.BF16 R40, R168.reuse, R178, R40 ;  /* 0x000000b2a828723c */ /* 0x040fea0000041828 */
[----:B------:R-:W-:Y:S01]  /*27500*/  FADD.FTZ R189, R31, R189 ;  /* 0x000000bd1fbd7221 */ /* 0x000fe20000010000 */
[C---:B--2---:R-:W-:Y:S05]  /*27510*/  HMMA.16816.F32.BF16 R44, R168.reuse, R4, R44 ;  /* 0x00000004a82c723c */ /* 0x044fea000004182c */
[----:B------:R-:W-:Y:S01]  /*27520*/  FADD.FTZ R188, R167, R188 ;  /* 0x000000bca7bc7221 */ /* 0x000fe20000010000 */
[C---:B------:R-:W-:Y:S01]  /*27530*/  HMMA.16816.F32.BF16 R48, R168.reuse, R6, R48 ;  /* 0x00000006a830723c */ /* 0x040fe20000041830 */
[----:B------:R-:W2:Y:S04]  /*27540*/  LDSM.16.MT88.4 R4, [R227+0x15800] ;  /* 0x01580000e304783b */ /* 0x000ea80000004200 */
[----:B------:R-:W-:Y:S01]  /*27550*/  FADD.FTZ R249, R166, R189 ;  /* 0x000000bda6f97221 */ /* 0x000fe20000010000 */
[C---:B----4-:R-:W-:Y:S05]  /*27560*/  HMMA.16816.F32.BF16 R52, R168.reuse, R8, R52 ;  /* 0x00000008a834723c */ /* 0x050fea0000041834 */
[----:B------:R-:W-:Y:S01]  /*27570*/  FADD.FTZ R248, R165, R188 ;  /* 0x000000bca5f87221 */ /* 0x000fe20000010000 */
[C---:B------:R-:W-:Y:S01]  /*27580*/  HMMA.16816.F32.BF16 R56, R168.reuse, R10, R56 ;  /* 0x0000000aa838723c */ /* 0x040fe20000041838 */
[----:B------:R-:W4:Y:S05]  /*27590*/  LDSM.16.MT88.4 R8, [R230+0x17800] ;  /* 0x01780000e608783b */ /* 0x000f2a0000004200 */
        /* <DEDUP_REMOVED lines=8> */
[----:B------:R-:W5:Y:S05]  /*27620*/  LDSM.16.MT88.4 R20, [R227+0x17800] ;  /* 0x01780000e314783b */ /* 0x000f6a0000004200 */
[C---:B------:R-:W-:Y:S06]  /*27630*/  HMMA.16816.F32.BF16 R84, R168.reuse, R24, R84 ;  /* 0x00000018a854723c */ /* 0x040fec0000041854 */
[C---:B------:R-:W-:Y:S06]  /*27640*/  HMMA.16816.F32.BF16 R88, R168.reuse, R26, R88 ;  /* 0x0000001aa858723c */ /* 0x040fec0000041858 */
[C---:B--2---:R-:W-:Y:S06]  /*27650*/  HMMA.16816.F32.BF16 R92, R168.reuse, R4, R92 ;  /* 0x00000004a85c723c */ /* 0x044fec000004185c */
[C---:B------:R-:W-:Y:S06]  /*27660*/  HMMA.16816.F32.BF16 R96, R168.reuse, R6, R96 ;  /* 0x00000006a860723c */ /* 0x040fec0000041860 */
[C---:B----4-:R-:W-:Y:S06]  /*27670*/  HMMA.16816.F32.BF16 R100, R168.reuse, R8, R100 ;  /* 0x00000008a864723c */ /* 0x050fec0000041864 */
[C---:B------:R-:W-:Y:S06]  /*27680*/  HMMA.16816.F32.BF16 R104, R168.reuse, R10, R104 ;  /* 0x0000000aa868723c */ /* 0x040fec0000041868 */
[C---:B---3--:R-:W-:Y:S06]  /*27690*/  HMMA.16816.F32.BF16 R108, R168.reuse, R12, R108 ;  /* 0x0000000ca86c723c */ /* 0x048fec000004186c */
[C---:B------:R-:W-:Y:S06]  /*276a0*/  HMMA.16816.F32.BF16 R112, R168.reuse, R14, R112 ;  /* 0x0000000ea870723c */ /* 0x040fec0000041870 */
[C---:B-1----:R-:W-:Y:S06]  /*276b0*/  HMMA.16816.F32.BF16 R116, R168.reuse, R16, R116 ;  /* 0x00000010a874723c */ /* 0x042fec0000041874 */
[C---:B------:R-:W-:Y:S06]  /*276c0*/  HMMA.16816.F32.BF16 R120, R168.reuse, R18, R120 ;  /* 0x00000012a878723c */ /* 0x040fec0000041878 */
[C---:B-----5:R-:W-:Y:S06]  /*276d0*/  HMMA.16816.F32.BF16 R124, R168.reuse, R20, R124 ;  /* 0x00000014a87c723c */ /* 0x060fec000004187c */
[----:B------:R-:W-:Y:S01]  /*276e0*/  HMMA.16816.F32.BF16 R128, R168, R22, R128 ;  /* 0x00000016a880723c */ /* 0x000fe20000041880 */
[----:B------:R-:W-:Y:S11]  /*276f0*/  @!UPT UIADD3 URZ, URZ, URZ, URZ ;  /* 0x0000003f3f3ff290 */ /* 0x000ff6000fffe03f */
[----:B------:R-:W-:Y:S01]  /*27700*/  @!UPT UIADD3 URZ, URZ, URZ, URZ ;  /* 0x0000003f3f3ff290 */ /* 0x000fe2000fffe03f */
[----:B------:R-:W-:Y:S11]  /*27710*/  @P0 BRA `(.L_x_2350) ;  /* 0xffffffb000b80947 */ /* 0x000ff6000383ffff */
.L_x_2341:
        /* <DEDUP_REMOVED lines=24> */
.L_x_2372:
        /* <DEDUP_REMOVED lines=240> */
[----:B-1----:R-:W4:Y:S04]  /*287a0*/  LD.E.64 R18, desc[UR12][R6.64+0xb0] ;  /* 0x0000b00c06127980 */ /* 0x002f28000c101b00 */
[----:B------:R-:W4:Y:S01]  /*287b0*/  LD.E R17, desc[UR10][R6.64+0x60] ;  /* 0x0000600a06117980 */ /* 0x000f22000c101900 */
[----:B------:R1:W3:Y:S08]  /*287c0*/  @P4 MUFU.LG2 R24, R10 ;  /* 0x0000000a00184308 */ /* 0x0002f00000000c00 */
[----:B------:R-:W3:Y:S01]  /*287d0*/  @P3 MUFU.LG2 R23, R5 ;  /* 0x0000000500173308 */ /* 0x000ee20000000c00 */
[----:B--2---:R-:W-:Y:S01]  /*287e0*/  MOV R12, 0xff800000 ;  /* 0xff800000000c7802 */ /* 0x004fe20000000f00 */
[----:B------:R2:W5:Y:S01]  /*287f0*/  LD.E.64 R144, desc[UR10][R6.64+0x78] ;  /* 0x0000780a06907980 */ /* 0x000562000c101b00 */
[----:B-1----:R-:W-:-:S02]  /*28800*/  LEA.HI R10, R14, R13, RZ, 0x4 ;  /* 0x0000000d0e0a7211 */ /* 0x002fc400078f20ff */
[----:B------:R-:W-:Y:S02]  /*28810*/  SHF.R.S32.HI R14, RZ, 0x1f, R15 ;  /* 0x0000001fff0e7819 */ /* 0x000fe4000001140f */
[----:B------:R-:W-:Y:S02]  /*28820*/  LOP3.LUT R10, R10, 0xfffffff0, RZ, 0xc0, !PT ;  /* 0xfffffff00a0a7812 */ /* 0x000fe400078ec0ff */
[----:B------:R-:W-:Y:S01]  /*28830*/  LEA.HI R14, R14, R15, RZ, 0x2 ;  /* 0x0000000f0e0e7211 */ /* 0x000fe200078f10ff */
[----:B---3--:R-:W-:Y:S01]  /*28840*/  @P4 FMUL.FTZ R24, R24, 0.69314718246459960938 ;  /* 0x3f31721818184820 */ /* 0x008fe20000410000 */
[----:B------:R-:W-:Y:S01]  /*28850*/  @P3 FMUL.FTZ R23, R23, 0.69314718246459960938 ;  /* 0x3f31721817173820 */ /* 0x000fe20000410000 */
[----:B------:R-:W-:Y:S02]  /*28860*/  IADD3 R5, -R10, R13, RZ ;  /* 0x0000000d0a057210 */ /* 0x000fe40007ffe1ff */
[----:B------:R-:W-:Y:S01]  /*28870*/  LOP3.LUT R14, R14, 0xffffffc, RZ, 0xc0, !PT ;  /* 0x0ffffffc0e0e7812 */ /* 0x000fe200078ec0ff */
[C---:B-----5:R-:W-:Y:S01]  /*28880*/  @P3 FFMA.FTZ R12, R4.reuse, R3, R23 ;  /* 0x00000003040c3223 */ /* 0x060fe20000010017 */
[----:B------:R-:W-:Y:S01]  /*28890*/  MOV R11, 0xff800000 ;  /* 0xff800000000b7802 */ /* 0x000fe20000000f00 */
[----:B------:R-:W-:Y:S01]  /*288a0*/  @P4 FFMA.FTZ R11, R4, R164, R24 ;  /* 0x000000a4040b4223 */ /* 0x000fe20000010018 */
[----:B------:R-:W-:Y:S01]  /*288b0*/  SHF.L.U32 R20, R2, 0x6, RZ ;  /* 0x0000000602147819 */ /* 0x000fe200000006ff */
[----:B------:R2:W5:Y:S01]  /*288c0*/  LD.E R10, desc[UR12][R6.64+0xcc] ;  /* 0x0000cc0c060a7980 */ /* 0x000562000c101900 */
[----:B------:R-:W-:-:S02]  /*288d0*/  LEA.HI R22, R5, R5, RZ, 0x1 ;  /* 0x0000000505167211 */ /* 0x000fc400078f08ff */
[----:B------:R-:W-:Y:S02]  /*288e0*/  IADD3 R4, R15, -R14, RZ ;  /* 0x8000000e0f047210 */ /* 0x000fe40007ffe0ff */
[----:B------:R2:W5:Y:S01]  /*288f0*/  LD.E.64 R14, desc[UR10][R6.64+0xa8] ;  /* 0x0000a80a060e7980 */ /* 0x000562000c101b00 */
[----:B------:R-:W-:Y:S02]  /*28900*/  LOP3.LUT R20, R20, 0x1c0, RZ, 0xc0, !PT ;  /* 0x000001c014147812 */ /* 0x000fe400078ec0ff */
[C---:B------:R-:W-:Y:S02]  /*28910*/  SHF.L.U32 R21, R22.reuse, 0x2, RZ ;  /* 0x0000000216157819 */ /* 0x040fe400000006ff */
[----:B------:R-:W-:Y:S02]  /*28920*/  LOP3.LUT R22, R22, 0xffffffe, RZ, 0xc0, !PT ;  /* 0x0ffffffe16167812 */ /* 0x000fe400078ec0ff */
[----:B------:R-:W-:Y:S02]  /*28930*/  LOP3.LUT R21, R20, 0x38, R21, 0xf8, !PT ;  /* 0x0000003814157812 */ /* 0x000fe400078ef815 */
[----:B------:R-:W-:-:S02]  /*28940*/  SHF.R.U32.HI R20, RZ, 0x3, R20 ;  /* 0x00000003ff147819 */ /* 0x000fc40000011614 */
[----:B------:R-:W-:Y:S02]  /*28950*/  IADD3 R22, R5, -R22, RZ ;  /* 0x8000001605167210 */ /* 0x000fe40007ffe0ff */
[----:B------:R-:W-:Y:S02]  /*28960*/  LOP3.LUT R20, R21, R20, RZ, 0x3c, !PT ;  /* 0x0000001415147212 */ /* 0x000fe400078e3cff */
[----:B------:R-:W-:Y:S02]  /*28970*/  LOP3.LUT R16, R16, 0xffffffe0, RZ, 0xc0, !PT ;  /* 0xffffffe010107812 */ /* 0x000fe400078ec0ff */
[----:B------:R-:W-:Y:S02]  /*28980*/  LEA R3, R22, R20, 0x2 ;  /* 0x0000001416037211 */ /* 0x000fe400078e10ff */
[----:B------:R-:W-:Y:S02]  /*28990*/  IADD3 R16, -R16, R13, RZ ;  /* 0x0000000d10107210 */ /* 0x000fe40007ffe1ff */
[----:B------:R-:W-:-:S02]  /*289a0*/  SHF.L.U32 R13, R239, 0x6, RZ ;  /* 0x00000006ef0d7819 */ /* 0x000fc400000006ff */
[----:B------:R-:W-:Y:S01]  /*289b0*/  LEA R3, R3, UR4, 0x2 ;  /* 0x0000000403037c11 */ /* 0x000fe2000f8e10ff */
[----:B------:R-:W-:Y:S01]  /*289c0*/  BAR.SYNC.DEFER_BLOCKING 0x0 ;  /* 0x0000000000007b1d */ /* 0x000fe20000010000 */
[----:B------:R-:W-:-:S05]  /*289d0*/  LOP3.LUT P0, RZ, R16, 0x3, RZ, 0xc0, !PT ;  /* 0x0000000310ff7812 */ /* 0x000fca000780c0ff */
[----:B------:R2:W1:Y:S04]  /*289e0*/  LDS.128 R140, [R3] ;  /* 0x00000000038c7984 */ /* 0x0004680000000c00 */
[----:B------:R2:W3:Y:S04]  /*289f0*/  LDS.128 R136, [R3+0x800] ;  /* 0x0008000003887984 */ /* 0x0004e80000000c00 */
        /* <DEDUP_REMOVED lines=31> */
[----:B----4-:R-:W-:-:S04]  /*28bf0*/  IMAD R18, R18, UR8, R242 ;  /* 0x0000000812127c24 */ /* 0x010fc8000f8e02f2 */
[----:B------:R-:W-:-:S04]  /*28c00*/  IMAD R17, R18, R17, R241 ;  /* 0x0000001112117224 */ /* 0x000fc800078e02f1 */
[----:B------:R-:W-:Y:S02]  /*28c10*/  IMAD R13, R19, R17, R13 ;  /* 0x00000011130d7224 */ /* 0x000fe400078e020d */
[----:B------:R2:W4:Y:S01]  /*28c20*/  LDS.128 R16, [R3+0xf800] ;  /* 0x00f8000003107984 */ /* 0x0005220000000c00 */
[----:B-1-3--:R-:W-:Y:S05]  /*28c30*/  @P0 BRA `(.L_x_2353) ;  /* 0x00000000003c0947 */ /* 0x00afea0003800000 */
        /* <DEDUP_REMOVED lines=15> */
.L_x_2353:
[----:B------:R-:W-:Y:S05]  /*28d30*/  BSYNC B0 ;  /* 0x0000000000007941 */ /* 0x000fea0003800000 */
.L_x_2352:
[----:B-1---5:R-:W-:Y:S01]  /*28d40*/  IMAD.SHL.U32 R14, R5, 0x4, RZ ;  /* 0x00000004050e7824 */ /* 0x022fe200078e00ff */
        /* <DEDUP_REMOVED lines=27> */
[----:B-1----:R-:W-:Y:S10]  /*28f00*/  @P4 BRA `(.L_x_2355) ;  /* 0x0000000000544947 */ /* 0x002ff40003800000 */
[----:B-----5:R-:W-:Y:S01]  /*28f10*/  ISETP.GE.AND P4, PT, R14, R6, PT ;  /* 0x000000060e00720c */ /* 0x020fe20003f86270 */
[----:B------:R-:W-:-:S12]  /*28f20*/  VIADD R3, R0, 0x40 ;  /* 0x0000004000037836 */ /* 0x000fd80000000000 */
[C---:B------:R-:W-:Y:S02]  /*28f30*/  @!P4 R2UR UR10, R8.reuse ;  /* 0x00000000080ac2ca */ /* 0x040fe400000e0000 */
[C---:B------:R-:W-:Y:S02]  /*28f40*/  @!P4 R2UR UR11, R9.reuse ;  /* 0x00000000090bc2ca */ /* 0x040fe400000e0000 */
[----:B------:R-:W-:Y:S02]  /*28f50*/  @!P4 R2UR UR4, R8 ;  /* 0x000000000804c2ca */ /* 0x000fe400000e0000 */
[----:B------:R-:W-:-:S09]  /*28f60*/  @!P4 R2UR UR5, R9 ;  /* 0x000000000905c2ca */ /* 0x000fd200000e0000 */
[----:B------:R1:W-:Y:S04]  /*28f70*/  @!P4 ST.E.64 desc[UR10][R10.64], R140 ;  /* 0x0000008c0a00c985 */ /* 0x0003e8000c101b0a */
        /* <DEDUP_REMOVED lines=14> */
.L_x_2355:
[----:B------:R-:W-:Y:S05]  /*29060*/  BSYNC B0 ;  /* 0x0000000000007941 */ /* 0x000fea0003800000 */
.L_x_2354:
        /* <DEDUP_REMOVED lines=21> */
.L_x_2357:
[----:B------:R-:W-:Y:S05]  /*291c0*/  BSYNC B0 ;  /* 0x0000000000007941 */ /* 0x000fea0003800000 */
.L_x_2356:
        /* <DEDUP_REMOVED lines=12> */
[----:B------:R3:W-:Y:S01]  /*29290*/  @!P0 ST.E.128 desc[UR4][R10.64+0x4100], R100 ;  /* 0x004100640a008985 */ /* 0x0007e2000c101d04 */
[----:B------:R-:W-:-:S09]  /*292a0*/  ISETP.GE.AND P0, PT, R2, R6, PT ;  /* 0x000000060200720c */ /* 0x000fd20003f06270 */
[C---:B------:R-:W-:Y:S02]  /*292b0*/  @!P1 R2UR UR10, R8.reuse ;  /* 0x00000000080a92ca */ /* 0x040fe400000e0000 */
[C---:B------:R-:W-:Y:S02]  /*292c0*/  @!P1 R2UR UR11, R9.reuse ;  /* 0x00000000090b92ca */ /* 0x040fe400000e0000 */
[----:B------:R-:W-:Y:S02]  /*292d0*/  @!P0 R2UR UR4, R8 ;  /* 0x00000000080482ca */ /* 0x000fe400000e0000 */
[----:B------:R-:W-:-:S09]  /*292e0*/  @!P0 R2UR UR5, R9 ;  /* 0x00000000090582ca */ /* 0x000fd200000e0000 */
[----:B------:R3:W-:Y:S04]  /*292f0*/  @!P1 ST.E.128 desc[UR10][R10.64+0x4200], R68 ;  /* 0x004200440a009985 */ /* 0x0007e8000c101d0a */
[----:B------:R3:W-:Y:S02]  /*29300*/  @!P0 ST.E.128 desc[UR4][R10.64+0x4300], R36 ;  /* 0x004300240a008985 */ /* 0x0007e4000c101d04 */
.L_x_2359:
[----:B------:R-:W-:Y:S05]  /*29310*/  BSYNC B0 ;  /* 0x0000000000007941 */ /* 0x000fea0003800000 */
.L_x_2358:
        /* <DEDUP_REMOVED lines=13> */
[----:B------:R1:W-:Y:S01]  /*293f0*/  @!P0 ST.E.128 desc[UR4][R10.64+0x6000], R128 ;  /* 0x006000800a008985 */ /* 0x0003e2000c101d04 */
[----:B------:R-:W-:-:S03]  /*29400*/  ISETP.GE.AND P0, PT, R2, R6, PT ;  /* 0x000000060200720c */ /* 0x000fc60003f06270 */
[----:B------:R1:W-:Y:S04]  /*29410*/  @!P2 ST.E.128 desc[UR12][R10.64+0x6100], R96 ;  /* 0x006100600a00a985 */ /* 0x0003e8000c101d0c */
[----:B------:R1:W-:Y:S06]  /*29420*/  @!P1 ST.E.128 desc[UR10][R10.64+0x6200], R64 ;  /* 0x006200400a009985 */ /* 0x0003ec000c101d0a */
[----:B------:R-:W-:-:S02]  /*29430*/  @!P0 R2UR UR4, R8 ;  /* 0x00000000080482ca */ /* 0x000fc400000e0000 */
[----:B------:R-:W-:-:S13]  /*29440*/  @!P0 R2UR UR5, R9 ;  /* 0x00000000090582ca */ /* 0x000fda00000e0000 */
[----:B------:R1:W-:Y:S02]  /*29450*/  @!P0 ST.E.128 desc[UR4][R10.64+0x6300], R32 ;  /* 0x006300200a008985 */ /* 0x0003e4000c101d04 */
.L_x_2361:
[----:B------:R-:W-:Y:S05]  /*29460*/  BSYNC B0 ;  /* 0x0000000000007941 */ /* 0x000fea0003800000 */
.L_x_2360:
        /* <DEDUP_REMOVED lines=16> */
[----:B------:R1:W-:Y:S04]  /*29570*/  @!P3 ST.E.128 desc[UR14][R10.64+0x8000], R124 ;  /* 0x0080007c0a00b985 */ /* 0x0003e8000c101d0e */
[----:B------:R1:W-:Y:S04]  /*29580*/  @!P2 ST.E.128 desc[UR12][R10.64+0x8100], R92 ;  /* 0x0081005c0a00a985 */ /* 0x0003e8000c101d0c */
[----:B------:R1:W-:Y:S04]  /*29590*/  @!P1 ST.E.128 desc[UR10][R10.64+0x8200], R60 ;  /* 0x0082003c0a009985 */ /* 0x0003e8000c101d0a */
[----:B------:R1:W-:Y:S02]  /*295a0*/  @!P0 ST.E.128 desc[UR4][R10.64+0x8300], R28 ;  /* 0x0083001c0a008985 */ /* 0x0003e4000c101d04 */
.L_x_2363:
[----:B------:R-:W-:Y:S05]  /*295b0*/  BSYNC B0 ;  /* 0x0000000000007941 */ /* 0x000fea0003800000 */
.L_x_2362:
        /* <DEDUP_REMOVED lines=20> */
.L_x_2365:
[----:B------:R-:W-:Y:S05]  /*29700*/  BSYNC B0 ;  /* 0x0000000000007941 */ /* 0x000fea0003800000 */
.L_x_2364:
        /* <DEDUP_REMOVED lines=20> */
.L_x_2367:
[----:B------:R-:W-:Y:S05]  /*29850*/  BSYNC B0 ;  /* 0x0000000000007941 */ /* 0x000fea0003800000 */
.L_x_2366:
[----:B------:R-:W-:Y:S02]  /*29860*/  MOV R2, R238 ;  /* 0x000000ee00027202 */ /* 0x000fe40000000f00 */
[----:B------:R-:W-:-:S04]  /*29870*/  MOV R3, 0x0 ;  /* 0x0000000000037802 */ /* 0x000fc80000000f00 */
[----:B-12345:R-:W-:Y:S05]  /*29880*/  @P4 RET.REL.NODEC R2 `(_ZN5flash24flash_fwd_splitkv_kernelI23Flash_fwd_kernel_traitsILi256ELi64ELi64ELi4ELb0ELb0EN7cutlass10bfloat16_tE19Flash_kernel_traitsILi256ELi64ELi64ELi4ES3_EELb1ELb0ELb0ELb0ELb0ELb1ELb1ELb1EEEvNS_16Flash_fwd_paramsE) ;  /* 0xfffffd6402dc4950 */ /* 0x03efea0003c3ffff */
        /* <DEDUP_REMOVED lines=17> */
[----:B-1----:R-:W-:Y:S05]  /*299a0*/  @P0 RET.REL.NODEC R2 `(_ZN5flash24flash_fwd_splitkv_kernelI23Flash_fwd_kernel_traitsILi256ELi64ELi64ELi4ELb0ELb0EN7cutlass10bfloat16_tE19Flash_kernel_traitsILi256ELi64ELi64ELi4ES3_EELb1ELb0ELb0ELb0ELb0ELb1ELb1ELb1EEEvNS_16Flash_fwd_paramsE) ;  /* 0xfffffd6402940950 */ /* 0x002fea0003c3ffff */
[----:B------:R-:W-:Y:S01]  /*299b0*/  R2UR UR4, R8 ;  /* 0x00000000080472ca */ /* 0x000fe200000e0000 */
[----:B------:R-:W-:Y:S01]  /*299c0*/  IMAD.MOV.U32 R239, RZ, RZ, 0x0 ;  /* 0x00000000ffef7424 */ /* 0x000fe200078e00ff */
[----:B------:R-:W-:-:S13]  /*299d0*/  R2UR UR5, R9 ;  /* 0x00000000090572ca */ /* 0x000fda00000e0000 */
[----:B------:R1:W-:Y:S02]  /*299e0*/  ST.E.128 desc[UR4][R10.64+0xe300], R16 ;  /* 0x00e300100a007985 */ /* 0x0003e4000c101d04 */
[----:B-1----:R-:W-:Y:S05]  /*299f0*/  RET.REL.NODEC R238 `(_ZN5flash24flash_fwd_splitkv_kernelI23Flash_fwd_kernel_traitsILi256ELi64ELi64ELi4ELb0ELb0EN7cutlass10bfloat16_tE19Flash_kernel_traitsILi256ELi64ELi64ELi4ES3_EELb1ELb0ELb0ELb0ELb0ELb1ELb1ELb1EEEvNS_16Flash_fwd_paramsE) ;  /* 0xfffffd64ee807950 */ /* 0x002fea0003c3ffff */
.L_x_2351:
[----:B------:R-:W-:Y:S01]  /*29a00*/  MOV R5, 0x1f ;  /* 0x0000001f00057802 */ /* 0x000fe20000000f00 */
[----:B------:R-:W-:Y:S01]  /*29a10*/  IMAD.MOV.U32 R10, RZ, RZ, 0x2 ;  /* 0x00000002ff0a7424 */ /* 0x000fe200078e00ff */
[----:B------:R-:W-:Y:S01]  /*29a20*/  MOV R12, R249 ;  /* 0x000000f9000c7202 */ /* 0x000fe20000000f00 */
[----:B------:R-:W-:-:S07]  /*29a30*/  IMAD.MOV.U32 R11, RZ, RZ, -0x1 ;  /* 0xffffffffff0b7424 */ /* 0x000fce00078e00ff */
[----:B-1---5:R-:W-:Y:S05]  /*29a40*/  WARPSYNC.COLLECTIVE R11, `(.L_x_2368) ;  /* 0x000000000b087348 */ /* 0x022fea0003c00000 */
[----:B------:R2:W3:Y:S02]  /*29a50*/  SHFL.BFLY P0, R5, R12, R10, R5 ;  /* 0x0c00000a0c057389 */ /* 0x0004e40000000005 */
[----:B-123-5:R-:W-:Y:S01]  /*29a60*/  ENDCOLLECTIVE ;  /* 0x000000000000791b */ /* 0x02efe20003800000 */
.L_x_2368:
        /* <DEDUP_REMOVED lines=8> */
.L_x_2369:
[----:B------:R-:W-:Y:S01]  /*29af0*/  MOV R13, R5 ;  /* 0x00000005000d7202 */ /* 0x000fe20000000f00 */
[----:B------:R-:W-:Y:S01]  /*29b00*/  IMAD.MOV.U32 R12, RZ, RZ, R248 ;  /* 0x000000ffff0c7224 */ /* 0x000fe200078e00f8 */
[----:B------:R-:W-:Y:S02]  /*29b10*/  MOV R5, 0x1f ;  /* 0x0000001f00057802 */ /* 0x000fe40000000f00 */
[----:B------:R-:W-:-:S07]  /*29b20*/  MOV R10, 0x2 ;  /* 0x00000002000a7802 */ /* 0x000fce0000000f00 */
[----:B------:R-:W-:Y:S05]  /*29b30*/  WARPSYNC.COLLECTIVE R11, `(.L_x_2370) ;  /* 0x000000000b087348 */ /* 0x000fea0003c00000 */
[----:B------:R1:W2:Y:S02]  /*29b40*/  SHFL.BFLY P0, R5, R12, R10, R5 ;  /* 0x0c00000a0c057389 */ /* 0x0002a40000000005 */
[----:B-12---:R-:W-:Y:S01]  /*29b50*/  ENDCOLLECTIVE ;  /* 0x000000000000791b */ /* 0x006fe20003800000 */
.L_x_2370:
[----:B------:R-:W-:Y:S01]  /*29b60*/  FADD.FTZ R248, R5, R248 ;  /* 0x000000f805f87221 */ /* 0x000fe20000010000 */
[----:B------:R-:W-:Y:S02]  /*29b70*/  MOV R5, 0x1f ;  /* 0x0000001f00057802 */ /* 0x000fe40000000f00 */
[----:B------:R-:W-:Y:S01]  /*29b80*/  MOV R10, 0x1 ;  /* 0x00000001000a7802 */ /* 0x000fe20000000f00 */
[----:B------:R-:W-:-:S07]  /*29b90*/  IMAD.MOV.U32 R12, RZ, RZ, R248 ;  /* 0x000000ffff0c7224 */ /* 0x000fce00078e00f8 */
[----:B------:R-:W-:Y:S05]  /*29ba0*/  WARPSYNC.COLLECTIVE R11, `(.L_x_2371) ;  /* 0x000000000b087348 */ /* 0x000fea0003c00000 */
[----:B------:R1:W2:Y:S02]  /*29bb0*/  SHFL.BFLY P0, R5, R12, R10, R5 ;  /* 0x0c00000a0c057389 */ /* 0x0002a40000000005 */
[----:B-12---:R-:W-:Y:S01]  /*29bc0*/  ENDCOLLECTIVE ;  /* 0x000000000000791b */ /* 0x006fe20003800000 */
.L_x_2371:
[----:B------:R-:W-:Y:S01]  /*29bd0*/  FADD.FTZ R10, R249, R13 ;  /* 0x0000000df90a7221 */ /* 0x000fe20000010000 */
[----:B------:R-:W-:Y:S06]  /*29be0*/  BRA `(.L_x_2372) ;  /* 0xffffffdc002c7947 */ /* 0x000fec000383ffff */
.L_x_2373:
        /* <DEDUP_REMOVED lines=9> */
.L_x_4957:


//--------------------- .text._ZN5flash24flash_fwd_splitkv_kernelI23Flash_fwd_kernel_traitsILi256ELi64ELi64ELi4ELb0ELb0EN7cutlass10bfloat16_tE19Flash_kernel_traitsILi256ELi64ELi64ELi4ES3_EELb1ELb0ELb0ELb0ELb1ELb0ELb0ELb0EEEvNS_16Flash_fwd_paramsE --------------------------
	.section	.text._ZN5flash24flash_fwd_splitkv_kernelI23Flash_fwd_kernel_traitsILi256ELi64ELi64ELi4ELb0ELb0EN7cutlass10bfloat16_tE19Flash_kernel_traitsILi256ELi64ELi64ELi4ES3_EELb1ELb0ELb0ELb0ELb1ELb0ELb0ELb0EEEvNS_16Flash_fwd_paramsE,"ax",@progbits
	.align	128
        .global         _ZN5flash24flash_fwd_splitkv_kernelI23Flash_fwd_kernel_traitsILi256ELi64ELi64ELi4ELb0ELb0EN7cutlass10bfloat16_tE19Flash_kernel_traitsILi256ELi64ELi64ELi4ES3_EELb1ELb0ELb0ELb0ELb1ELb0ELb0ELb0EEEvNS_16Flash_fwd_paramsE
        .type           _ZN5flash24flash_fwd_splitkv_kernelI23Flash_fwd_kernel_traitsILi256ELi64ELi64ELi4ELb0ELb0EN7cutlass10bfloat16_tE19Flash_kernel_traitsILi256ELi64ELi64ELi4ES3_EELb1ELb0ELb0ELb0ELb1ELb0ELb0ELb0EEEvNS_16Flash_fwd_paramsE,@function
        .size           _ZN5flash24flash_fwd_splitkv_kernelI23Flash_fwd_kernel_traitsILi256ELi64ELi64ELi4ELb0ELb0EN7cutlass10bfloat16_tE19Flash_kernel_traitsILi256ELi64ELi64ELi4ES3_EELb1ELb0ELb0ELb0ELb1ELb0ELb0ELb0EEEvNS_16Flash_fwd_paramsE,(.L_x_4988 - _ZN5flash24flash_fwd_splitkv_kernelI23Flash_fwd_kernel_traitsILi256ELi64ELi64ELi4ELb0ELb0EN7cutlass10bfloat16_tE19Flash_kernel_traitsILi256ELi64ELi64ELi4ES3_EELb1ELb0ELb0ELb0ELb1ELb0ELb0ELb0EEEvNS_16Flash_fwd_paramsE)
        .other          _ZN5flash24flash_fwd_splitkv_kernelI23Flash_fwd_kernel_traitsILi256ELi64ELi64ELi4ELb0ELb0EN7cutlass10bfloat16_tE19Flash_kernel_traitsILi256ELi64ELi64ELi4ES3_EELb1ELb0ELb0ELb0ELb1ELb0ELb0ELb0EEEvNS_16Flash_fwd_paramsE,@"STO_CUDA_ENTRY STV_DEFAULT"
_ZN5flash24flash_fwd_splitkv_kernelI23Flash_fwd_kernel_traitsILi256ELi64ELi64ELi4ELb0ELb0EN7cutlass10bfloat16_tE19Flash_kernel_traitsILi256ELi64ELi64ELi4ES3_EELb1ELb0ELb0ELb0ELb1ELb0ELb0ELb0EEEvNS_16Flash_fwd_paramsE:
.text._ZN5flash24flash_fwd_splitkv_kernelI23Flash_fwd_kernel_traitsILi256ELi64ELi64ELi4ELb0ELb0EN7cutlass10bfloat16_tE19Flash_kernel_traitsILi256ELi64ELi64ELi4ES3_EELb1ELb0ELb0ELb0ELb1ELb0ELb0ELb0EEEvNS_16Flash_fwd_paramsE:
        /* <DEDUP_REMOVED lines=35> */
[----:B------:R-:W1:Y:S01]  /*0230*/  S2R R6, SR_TID.X ;  /* 0x0000000000067919 */ /* 0x000e620000002100 */
        /* <DEDUP_REMOVED lines=19> */
.L_x_2374:
[----:B------:R-:W-:-:S03]  /*0370*/  ULDC UR6, c[0x0][0x2c8] ;  /* 0x0000b20000067ab9 */ /* 0x000fc60000000800 */
.L_x_2375:
        /* <DEDUP_REMOVED lines=20> */
[----:B------:R-:W-:Y:S02]  /*04c0*/  UIADD3 UR5, -UR22, 0x7f, UR20 ;  /* 0x0000007f16057890 */ /* 0x000fe4000fffe114 */
        /* <DEDUP_REMOVED lines=20> */
[----:B------:R-:W-:Y:S05]  /*0610*/  @P0 BRA `(.L_x_2376) ;  /* 0x0000000800200947 */ /* 0x000fea0003800000 */
[----:B------:R-:W-:Y:S01]  /*0620*/  SHF.R.S32.HI R7, RZ, 0x1f, R6 ;  /* 0x0000001fff077819 */ /* 0x000fe20000011406 */
[----:B------:R-:W-:Y:S01]  /*0630*/  UISETP.NE.AND UP0, UPT, UR15, -0x1, UPT ;  /* 0xffffffff0f00788c */ /* 0x000fe2000bf05270 */
[C---:B------:R-:W-:Y:S01]  /*0640*/  LOP3.LUT P6, RZ, R6.reuse, 0x7, RZ, 0xc0, !PT ;  /* 0x0000000706ff7812 */ /* 0x040fe200078cc0ff */
[----:B------:R-:W-:Y:S01]  /*0650*/  USHF.R.S32.HI UR12, URZ, 0x1f, UR20 ;  /* 0x0000001f3f0c7899 */ /* 0x000fe20008011414 */
[----:B------:R-:W-:Y:S01]  /*0660*/  LEA.HI R7, R7, R6, RZ, 0x3 ;  /* 0x0000000607077211 */ /* 0x000fe200078f18ff */
[----:B------:R-:W-:Y:S01]  /*0670*/  ULDC.64 UR6, c[0x0][0x298] ;  /* 0x0000a60000067ab9 */ /* 0x000fe20000000a00 */
[----:B------:R-:W-:Y:S01]  /*0680*/  UIADD3 UR22, -UR20, UR22, URZ ;  /* 0x0000001614167290 */ /* 0x000fe2000fffe13f */
[----:B------:R-:W-:Y:S01]  /*0690*/  IMAD.U32 R0, RZ, RZ, UR6 ;  /* 0x00000006ff007e24 */ /* 0x000fe2000f8e00ff */
[----:B------:R-:W-:Y:S01]  /*06a0*/  LOP3.LUT R3, R7, 0x1ffffff8, RZ, 0xc0, !PT ;  /* 0x1ffffff807037812 */ /* 0x000fe200078ec0ff */
[----:B------:R-:W-:Y:S01]  /*06b0*/  UIMAD UR12, UR12, UR6, URZ ;  /* 0x000000060c0c72a4 */ /* 0x000fe2000f8e023f */
[----:B------:R-:W-:Y:S01]  /*06c0*/  SHF.R.S32.HI R7, RZ, 0x3, R7 ;  /* 0x00000003ff077819 */ /* 0x000fe20000011407 */
[----:B------:R-:W-:Y:S01]  /*06d0*/  USHF.R.S32.HI UR11, URZ, 0x1f, UR8 ;  /* 0x0000001f3f0b7899 */ /* 0x000fe20008011408 */
[----:B------:R-:W-:Y:S01]  /*06e0*/  BSSY B0, `(.L_x_2377) ;  /* 0x0000033000007945 */ /* 0x000fe20003800000 */
[----:B------:R-:W-:Y:S01]  /*06f0*/  IMAD.IADD R4, R6, 0x1, -R3 ;  /* 0x0000000106047824 */ /* 0x000fe200078e0a03 */
[----:B------:R-:W-:Y:S01]  /*0700*/  @!UP0 USHF.R.S32.HI UR10, URZ, 0x1f, UR9 ;  /* 0x0000001f3f0a8899 */ /* 0x000fe20008011409 */
[C---:B------:R-:W-:Y:S01]  /*0710*/  VIADD R2, R7.reuse, 0x10 ;  /* 0x0000001007027836 */ /* 0x040fe20000000000 */
[----:B------:R-:W-:Y:S01]  /*0720*/  @!UP0 ULDC.64 UR4, c[0x0][0x290] ;  /* 0x0000a40000048ab9 */ /* 0x000fe20000000a00 */
[----:B------:R-:W-:Y:S01]  /*0730*/  IMAD.SHL.U32 R4, R4, 0x8, RZ ;  /* 0x0000000804047824 */ /* 0x000fe200078e00ff */
[----:B------:R-:W-:Y:S01]  /*0740*/  @!UP0 UIMAD UR10, UR10, UR4, URZ ;  /* 0x000000040a0a82a4 */ /* 0x000fe2000f8e023f */
[C---:B------:R-:W-:Y:S01]  /*0750*/  ISETP.GE.OR P5, PT, R7.reuse, UR22, P6 ;  /* 0x0000001607007c0c */ /* 0x040fe2000b7a6670 */
[----:B------:R-:W-:Y:S01]  /*0760*/  @UP0 UIMAD.WIDE.U32 UR24, UR15, UR6, URZ ;  /* 0x000000060f1802a5 */ /* 0x000fe2000f8e003f */
[C---:B------:R-:W-:Y:S01]  /*0770*/  ISETP.GE.AND P2, PT, R2.reuse, UR22, PT ;  /* 0x0000001602007c0c */ /* 0x040fe2000bf46270 */
[----:B------:R-:W-:Y:S01]  /*0780*/  @!UP0 UIMAD.WIDE.U32 UR16, UR9, UR4, URZ ;  /* 0x00000004091082a5 */ /* 0x000fe2000f8e003f */
[--C-:B------:R-:W-:Y:S01]  /*0790*/  SHF.R.S32.HI R5, RZ, 0x1f, R4.reuse ;  /* 0x0000001fff057819 */ /* 0x100fe20000011404 */
[----:B------:R-:W-:Y:S01]  /*07a0*/  UIMAD UR12, UR20, UR7, UR12 ;  /* 0x00000007140c72a4 */ /* 0x000fe2000f8e020c */
[----:B------:R-:W-:Y:S01]  /*07b0*/  ISETP.GE.OR P4, PT, R2, UR22, P6 ;  /* 0x0000001602007c0c */ /* 0x000fe2000b786670 */
[----:B------:R-:W-:Y:S01]  /*07c0*/  @!UP0 UIMAD UR10, UR9, UR5, UR10 ;  /* 0x00000005090a82a4 */ /* 0x000fe2000f8e020a */
[----:B------:R-:W-:Y:S01]  /*07d0*/  VIADD R2, R7, 0x20 ;  /* 0x0000002007027836 */ /* 0x000fe20000000000 */
[----:B------:R-:W-:Y:S01]  /*07e0*/  @UP0 UIMAD UR15, UR15, UR7, UR25 ;  /* 0x000000070f0f02a4 */ /* 0x000fe2000f8e0219 */
[----:B------:R-:W-:Y:S01]  /*07f0*/  IMAD.WIDE.U32 R4, R0, UR20, R4 ;  /* 0x0000001400047c25 */ /* 0x000fe2000f8e0004 */
[----:B------:R-:W-:Y:S01]  /*0800*/  @UP0 UMOV UR14, UR24 ;  /* 0x00000018000e0c82 */ /* 0x000fe20008000000 */
[----:B------:R-:W-:Y:S01]  /*0810*/  @!UP0 UMOV UR14, UR16 ;  /* 0x00000010000e8c82 */ /* 0x000fe20008000000 */
[----:B------:R-:W-:Y:S01]  /*0820*/  @!UP0 UIADD3 UR15, UR17, UR10, URZ ;  /* 0x0000000a110f8290 */ /* 0x000fe2000fffe03f */
[----:B------:R-:W-:Y:S01]  /*0830*/  IMAD.U32 R0, RZ, RZ, UR12 ;  /* 0x0000000cff007e24 */ /* 0x000fe2000f8e00ff */
[----:B------:R-:W-:Y:S01]  /*0840*/  IADD3 R8, P0, R4, UR14, RZ ;  /* 0x0000000e04087c10 */ /* 0x000fe2000ff1e0ff */
[----:B------:R-:W-:Y:S01]  /*0850*/  ULDC.64 UR4, c[0x0][0x2a0] ;  /* 0x0000a80000047ab9 */ /* 0x000fe20000000a00 */
[----:B------:R-:W-:Y:S01]  /*0860*/  ULDC UR10, c[0x0][0x270] ;  /* 0x00009c00000a7ab9 */ /* 0x000fe20000000800 */
[----:B------:R-:W-:Y:S01]  /*0870*/  UIMAD UR11, UR11, UR4, URZ ;  /* 0x000000040b0b72a4 */ /* 0x000fe2000f8e023f */
[----:B------:R-:W-:Y:S01]  /*0880*/  IADD3.X R9, R5, UR15, R0, P0, !PT ;  /* 0x0000000f05097c10 */ /* 0x000fe200087fe400 */
[----:B------:R-:W-:Y:S01]  /*0890*/  IMAD.U32 R3, RZ, RZ, UR4 ;  /* 0x00000004ff037e24 */ /* 0x000fe2000f8e00ff */
[----:B------:R-:W-:Y:S01]  /*08a0*/  ISETP.GE.AND P0, PT, R7, UR22, PT ;  /* 0x0000001607007c0c */ /* 0x000fe2000bf06270 */
[----:B------:R-:W-:Y:S01]  /*08b0*/  UIMAD UR5, UR8, UR5, UR11 ;  /* 0x00000005080572a4 */ /* 0x000fe2000f8e020b */
[C---:B------:R-:W-:Y:S01]  /*08c0*/  ISETP.GE.AND P1, PT, R2.reuse, UR22, PT ;  /* 0x0000001602007c0c */ /* 0x040fe2000bf26270 */
[----:B------:R-:W-:Y:S01]  /*08d0*/  UIMAD UR10, UR9, UR10, UR8 ;  /* 0x0000000a090a72a4 */ /* 0x000fe2000f8e0208 */
[----:B------:R-:W-:Y:S01]  /*08e0*/  IMAD.WIDE.U32 R8, R3, UR8, R8 ;  /* 0x0000000803087c25 */ /* 0x000fe2000f8e0008 */
[----:B------:R-:W-:Y:S01]  /*08f0*/  ULDC UR4, c[0x0][0x2c4] ;  /* 0x0000b10000047ab9 */ /* 0x000fe20000000800 */
[----:B------:R-:W-:Y:S01]  /*0900*/  ISETP.GE.OR P3, PT, R2, UR22, P6 ;  /* 0x0000001602007c0c */ /* 0x000fe2000b766670 */
[----:B------:R-:W-:Y:S01]  /*0910*/  UIMAD UR20, UR10, UR4, UR20 ;  /* 0x000000040a1472a4 */ /* 0x000fe2000f8e0214 */
[----:B------:R-:W-:Y:S01]  /*0920*/  VIADD R13, R9, UR5 ;  /* 0x00000005090d7c36 */ /* 0x000fe20008000000 */
[----:B------:R-:W-:-:S04]  /*0930*/  SHF.R.S32.HI R5, RZ, 0x1f, R7 ;  /* 0x0000001fff057819 */ /* 0x000fc80000011407 */
[----:B------:R-:W-:Y:S06]  /*0940*/  @P0 BRA `(.L_x_2378) ;  /* 0x0000000000300947 */ /* 0x000fec0003800000 */
[----:B------:R-:W-:Y:S01]  /*0950*/  MOV R12, R8 ;  /* 0x00000008000c7202 */ /* 0x000fe20000000f00 */
[----:B------:R-:W-:Y:S01]  /*0960*/  IMAD R0, R5, UR6, RZ ;  /* 0x0000000605007c24 */ /* 0x000fe2000f8e02ff */
[----:B------:R-:W-:-:S03]  /*0970*/  ULDC.64 UR4, c[0x0][0x280] ;  /* 0x0000a00000047ab9 */ /* 0x000fc60000000a00 */
[----:B------:R-:W-:-:S04]  /*0980*/  IMAD.WIDE.U32 R2, R7, UR6, R12 ;  /* 0x0000000607027c25 */ /* 0x000fc8000f8e000c */
[----:B------:R-:W-:Y:S01]  /*0990*/  IMAD R0, R7, UR7, R0 ;  /* 0x0000000707007c24 */ /* 0x000fe2000f8e0200 */
[----:B------:R-:W-:-:S04]  /*09a0*/  LEA R10, P0, R2, UR4, 0x1 ;  /* 0x00000004020a7c11 */ /* 0x000fc8000f8008ff */
[----:B------:R-:W-:-:S04]  /*09b0*/  IADD3 R0, R3, R0, RZ ;  /* 0x0000000003007210 */ /* 0x000fc80007ffe0ff */
[----:B------:R-:W-:-:S05]  /*09c0*/  LEA.HI.X R11, R2, UR5, R0, 0x1, P0 ;  /* 0x00000005020b7c11 */ /* 0x000fca00080f0c00 */
[----:B------:R1:W-:Y:S04]  /*09d0*/  STG.E.128 desc[UR18][R10.64], RZ ;  /* 0x000000ff0a007986 */ /* 0x0003e8000c101d12 */
[----:B------:R1:W-:Y:S04]  /*09e0*/  STG.E.128 desc[UR18][R10.64+0x80], RZ ;  /* 0x000080ff0a007986 */ /* 0x0003e8000c101d12 */
[----:B------:R1:W-:Y:S04]  /*09f0*/  STG.E.128 desc[UR18][R10.64+0x100], RZ ;  /* 0x000100ff0a007986 */ /* 0x0003e8000c101d12 */
[----:B------:R1:W-:Y:S02]  /*0a00*/  STG.E.128 desc[UR18][R10.64+0x180], RZ ;  /* 0x000180ff0a007986 */ /* 0x0003e4000c101d12 */
.L_x_2378:
[----:B------:R-:W-:Y:S05]  /*0a10*/  BSYNC B0 ;  /* 0x0000000000007941 */ /* 0x000fea0003800000 */
.L_x_2377:
[----:B------:R-:W-:Y:S01]  /*0a20*/  BSSY B0, `(.L_x_2379) ;  /* 0x0000013000007945 */ /* 0x000fe20003800000 */
[C---:B------:R-:W-:Y:S02]  /*0a30*/  IADD3 R4, P0, R7.reuse, UR20, RZ ;  /* 0x0000001407047c10 */ /* 0x040fe4000ff1e0ff */
[----:B------:R-:W-:Y:S01]  /*0a40*/  IADD3 R6, R7, 0x30, RZ ;  /* 0x0000003007067810 */ /* 0x000fe20007ffe0ff */
[----:B------:R-:W-:Y:S05]  /*0a50*/  @P2 BRA `(.L_x_2380) ;  /* 0x00000000003c2947 */ /* 0x000fea0003800000 */
[----:B------:R-:W-:Y:S01]  /*0a60*/  IADD3 R3, P2, R7, 0x10, RZ ;  /* 0x0000001007037810 */ /* 0x000fe20007f5e0ff */
[----:B-1----:R-:W-:Y:S01]  /*0a70*/  IMAD.MOV.U32 R10, RZ, RZ, R8 ;  /* 0x000000ffff0a7224 */ /* 0x002fe200078e0008 */
[----:B------:R-:W-:Y:S01]  /*0a80*/  MOV R11, R13 ;  /* 0x0000000d000b7202 */ /* 0x000fe20000000f00 */
[----:B------:R-:W-:Y:S02]  /*0a90*/  ULDC.64 UR4, c[0x0][0x280] ;  /* 0x0000a00000047ab9 */ /* 0x000fe40000000a00 */
[----:B------:R-:W-:Y:S02]  /*0aa0*/  IMAD.X R0, RZ, RZ, R5, P2 ;  /* 0x000000ffff007224 */ /* 0x000fe400010e0605 */
[----:B------:R-:W-:-:S04]  /*0ab0*/  IMAD.WIDE.U32 R10, R3, UR6, R10 ;  /* 0x00000006030a7c25 */ /* 0x000fc8000f8e000a */
[----:B------:R-:W-:Y:S01]  /*0ac0*/  IMAD R0, R0, UR6, RZ ;  /* 0x0000000600007c24 */ /* 0x000fe2000f8e02ff */
[----:B------:R-:W-:-:S03]  /*0ad0*/  LEA R2, P2, R10, UR4, 0x1 ;  /* 0x000000040a027c11 */ /* 0x000fc6000f8408ff */
[----:B------:R-:W-:-:S05]  /*0ae0*/  IMAD R0, R3, UR7, R0 ;  /* 0x0000000703007c24 */ /* 0x000fca000f8e0200 */
[----:B------:R-:W-:-:S04]  /*0af0*/  IADD3 R3, R11, R0, RZ ;  /* 0x000000000b037210 */ /* 0x000fc80007ffe0ff */
[----:B------:R-:W-:-:S05]  /*0b00*/  LEA.HI.X R3, R10, UR5, R3, 0x1, P2 ;  /* 0x000000050a037c11 */ /* 0x000fca00090f0c03 */
[----:B------:R2:W-:Y:S04]  /*0b10*/  STG.E.128 desc[UR18][R2.64], RZ ;  /* 0x000000ff02007986 */ /* 0x0005e8000c101d12 */
[----:B------:R2:W-:Y:S04]  /*0b20*/  STG.E.128 desc[UR18][R2.64+0x80], RZ ;  /* 0x000080ff02007986 */ /* 0x0005e8000c101d12 */
[----:B------:R2:W-:Y:S04]  /*0b30*/  STG.E.128 desc[UR18][R2.64+0x100], RZ ;  /* 0x000100ff02007986 */ /* 0x0005e8000c101d12 */
[----:B------:R2:W-:Y:S02]  /*0b40*/  STG.E.128 desc[UR18][R2.64+0x180], RZ ;  /* 0x000180ff02007986 */ /* 0x0005e4000c101d12 */
.L_x_2380:
[----:B------:R-:W-:Y:S05]  /*0b50*/  BSYNC B0 ;  /* 0x0000000000007941 */ /* 0x000fea0003800000 */
.L_x_2379:
[----:B------:R-:W-:Y:S01]  /*0b60*/  BSSY B0, `(.L_x_2381) ;  /* 0x0000013000007945 */ /* 0x000fe20003800000 */
[----:B------:R-:W-:Y:S02]  /*0b70*/  ISETP.GE.AND P2, PT, R6, UR22, PT ;  /* 0x0000001606007c0c */ /* 0x000fe4000bf46270 */
[----:B------:R-:W-:Y:S01]  /*0b80*/  MOV R0, UR20 ;  /* 0x0000001400007c02 */ /* 0x000fe20008000f00 */
[----:B------:R-:W-:Y:S05]  /*0b90*/  @P1 BRA `(.L_x_2382) ;  /* 0x00000000003c1947 */ /* 0x000fea0003800000 */
[----:B--2---:R-:W-:Y:S01]  /*0ba0*/  IADD3 R3, P1, R7, 0x20, RZ ;  /* 0x0000002007037810 */ /* 0x004fe20007f3e0ff */
        /* <DEDUP_REMOVED lines=14> */
.L_x_2382:
[----:B------:R-:W-:Y:S05]  /*0c90*/  BSYNC B0 ;  /* 0x0000000000007941 */ /* 0x000fea0003800000 */
.L_x_2381:
[----:B------:R-:W-:Y:S04]  /*0ca0*/  BSSY B0, `(.L_x_2383) ;  /* 0x0000010000007945 */ /* 0x000fe80003800000 */
[----:B------:R-:W-:Y:S05]  /*0cb0*/  @P2 BRA `(.L_x_2384) ;  /* 0x0000000000382947 */ /* 0x000fea0003800000 */
[----:B------:R-:W-:Y:S01]  /*0cc0*/  IADD3 R7, P1, R7, 0x30, RZ ;  /* 0x0000003007077810 */ /* 0x000fe20007f3e0ff */
[----:B------:R-:W-:Y:S01]  /*0cd0*/  ULDC.64 UR4, c[0x0][0x280] ;  /* 0x0000a00000047ab9 */ /* 0x000fe20000000a00 */
[----:B------:R-:W-:Y:S02]  /*0ce0*/  MOV R9, R13 ;  /* 0x0000000d00097202 */ /* 0x000fe40000000f00 */
[----:B--2---:R-:W-:Y:S01]  /*0cf0*/  IADD3.X R2, RZ, R5, RZ, P1, !PT ;  /* 0x00000005ff027210 */ /* 0x004fe20000ffe4ff */
[----:B------:R-:W-:-:S04]  /*0d00*/  IMAD.WIDE.U32 R8, R7, UR6, R8 ;  /* 0x0000000607087c25 */ /* 0x000fc8000f8e0008 */
[----:B------:R-:W-:-:S04]  /*0d10*/  IMAD R2, R2, UR6, RZ ;  /* 0x0000000602027c24 */ /* 0x000fc8000f8e02ff */
        /* <DEDUP_REMOVED lines=8> */
.L_x_2384:
[----:B------:R-:W-:Y:S05]  /*0da0*/  BSYNC B0 ;  /* 0x0000000000007941 */ /* 0x000fea0003800000 */
.L_x_2383:
[----:B------:R-:W-:Y:S01]  /*0db0*/  ISETP.GE.OR P6, PT, R6, UR22, P6 ;  /* 0x0000001606007c0c */ /* 0x000fe2000b7c6670 */
[----:B------:R-:W-:Y:S01]  /*0dc0*/  ULDC.64 UR4, c[0x0][0x2b0] ;  /* 0x0000ac0000047ab9 */ /* 0x000fe20000000a00 */
[----:B------:R-:W-:Y:S01]  /*0dd0*/  LEA.HI.X.SX32 R5, R0, R5, 0x1, P0 ;  /* 0x0000000500057211 */ /* 0x000fe200000f0eff */
[----:B--2-4-:R-:W-:Y:S01]  /*0de0*/  @!P5 IMAD.MOV.U32 R3, RZ, RZ, 0x7f800000 ;  /* 0x7f800000ff03d424 */ /* 0x014fe200078e00ff */
[C---:B------:R-:W-:Y:S01]  /*0df0*/  LEA R8, P0, R4.reuse, UR4, 0x2 ;  /* 0x0000000404087c11 */ /* 0x040fe2000f8010ff */
[----:B------:R-:W-:Y:S02]  /*0e00*/  @!P4 IMAD.MOV.U32 R2, RZ, RZ, 0x7f800000 ;  /* 0x7f800000ff02c424 */ /* 0x000fe400078e00ff */
[----:B------:R-:W-:Y:S01]  /*0e10*/  @!P3 IMAD.MOV.U32 R0, RZ, RZ, 0x7f800000 ;  /* 0x7f800000ff00b424 */ /* 0x000fe200078e00ff */
[----:B------:R-:W-:-:S05]  /*0e20*/  LEA.HI.X R9, R4, UR5, R5, 0x2, P0 ;  /* 0x0000000504097c11 */ /* 0x000fca00080f1405 */
[----:B------:R2:W-:Y:S04]  /*0e30*/  @!P5 STG.E desc[UR18][R8.64], R3 ;  /* 0x000000030800d986 */ /* 0x0005e8000c101912 */
[----:B------:R2:W-:Y:S04]  /*0e40*/  @!P4 STG.E desc[UR18][R8.64+0x40], R2 ;  /* 0x000040020800c986 */ /* 0x0005e8000c101912 */
[----:B------:R2:W-:Y:S01]  /*0e50*/  @!P3 STG.E desc[UR18][R8.64+0x80], R0 ;  /* 0x000080000800b986 */ /* 0x0005e2000c101912 */
[----:B------:R-:W-:Y:S05]  /*0e60*/  @P6 EXIT ;  /* 0x000000000000694d */ /* 0x000fea0003800000 */
[----:B--2---:R-:W-:-:S05]  /*0e70*/  MOV R3, 0x7f800000 ;  /* 0x7f80000000037802 */ /* 0x004fca0000000f00 */
[----:B------:R-:W-:Y:S01]  /*0e80*/  STG.E desc[UR18][R8.64+0xc0], R3 ;  /* 0x0000c00308007986 */ /* 0x000fe2000c101912 */
[----:B------:R-:W-:Y:S05]  /*0e90*/  EXIT ;  /* 0x000000000000794d */ /* 0x000fea0003800000 */
.L_x_2376:
        /* <DEDUP_REMOVED lines=8> */
[----:B------:R-:W-:-:S04]  /*0f20*/  ULDC.64 UR4, c[0x0][0x370] ;  /* 0x0000dc0000047ab9 */ /* 0x000fc80000000a00 */
[----:B------:R-:W2:Y:S01]  /*0f30*/  @P0 LDG.E R2, desc[UR18][R2.64] ;  /* 0x0000001202020981 */ /* 0x000ea2000c1e1900 */
[----:B------:R-:W-:Y:S01]  /*0f40*/  ISETP.NE.U32.AND P1, PT, RZ, UR4, PT ;  /* 0x00000004ff007c0c */ /* 0x000fe2000bf25070 */
[----:B------:R-:W-:Y:S01]  /*0f50*/  UMOV UR6, UR9 ;  /* 0x0000000900067c82 */ /* 0x000fe20008000000 */
[----:B------:R-:W-:Y:S02]  /*0f60*/  CS2R R240, SRZ ;  /* 0x0000000000f07805 */ /* 0x000fe4000001ff00 */
[----:B------:R-:W-:Y:S02]  /*0f70*/  ISETP.NE.AND.EX P1, PT, RZ, UR5, PT, P1 ;  /* 0x00000005ff007c0c */ /* 0x000fe4000bf25310 */
[----:B--2---:R-:W-:Y:S02]  /*0f80*/  @P0 R2UR UR6, R2 ;  /* 0x00000000020602ca */ /* 0x004fe400000e0000 */
[----:B------:R-:W-:-:S09]  /*0f90*/  PLOP3.LUT P0, PT, PT, PT, PT, 0x8, 0x0 ;  /* 0x000000000000781c */ /* 0x000fd20003f0e170 */
[----:B------:R-:W-:Y:S05]  /*0fa0*/  @!P1 BRA `(.L_x_2385) ;  /* 0x00000000002c9947 */ /* 0x000fea0003800000 */
[----:B------:R-:W1:Y:S01]  /*0fb0*/  LDC.64 R2, c[0x0][0x378] ;  /* 0x0000de00ff027b82 */ /* 0x000e620000000a00 */
[----:B------:R-:W-:-:S06]  /*0fc0*/  USHF.R.S32.HI UR11, URZ, 0x1f, UR9 ;  /* 0x0000001f3f0b7899 */ /* 0x000fcc0008011409 */
[C---:B-1----:R-:W-:Y:S02]  /*0fd0*/  IMAD R0, R2.reuse, UR11, RZ ;  /* 0x0000000b02007c24 */ /* 0x042fe4000f8e02ff */
[----:B------:R-:W-:-:S04]  /*0fe0*/  IMAD.WIDE.U32 R4, R2, UR9, RZ ;  /* 0x0000000902047c25 */ /* 0x000fc8000f8e00ff */
[----:B------:R-:W-:Y:S01]  /*0ff0*/  IMAD R3, R3, UR9, R0 ;  /* 0x0000000903037c24 */ /* 0x000fe2000f8e0200 */
[----:B------:R-:W-:-:S03]  /*1000*/  LEA R240, P1, R4, UR4, 0x2 ;  /* 0x0000000404f07c11 */ /* 0x000fc6000f8210ff */
[----:B------:R-:W-:Y:S01]  /*1010*/  IMAD.IADD R3, R5, 0x1, R3 ;  /* 0x0000000105037824 */ /* 0x000fe200078e0203 */
[----:B------:R-:W-:-:S04]  /*1020*/  ISETP.NE.U32.AND P0, PT, R240, RZ, PT ;  /* 0x000000fff000720c */ /* 0x000fc80003f05070 */
[----:B------:R-:W-:-:S04]  /*1030*/  SHF.L.U64.HI R3, R4, 0x2, R3 ;  /* 0x0000000204037819 */ /* 0x000fc80000010203 */
[----:B------:R-:W-:-:S04]  /*1040*/  IADD3.X R241, R3, UR5, RZ, P1, !PT ;  /* 0x0000000503f17c10 */ /* 0x000fc80008ffe4ff */
[----:B------:R-:W-:-:S13]  /*1050*/  ISETP.NE.AND.EX P0, PT, R241, RZ, PT, P0 ;  /* 0x000000fff100720c */ /* 0x000fda0003f05300 */
.L_x_2385:
[----:B------:R-:W-:Y:S05]  /*1060*/  @!P0 BRA `(.L_x_2386) ;  /* 0x0000000400588947 */ /* 0x000fea0003800000 */
[----:B------:R-:W1:Y:S01]  /*1070*/  LDC R7, c[0x0][0x380] ;  /* 0x0000e000ff077b82 */ /* 0x000e620000000800 */
[----:B------:R-:W-:Y:S01]  /*1080*/  ULEA UR7, UR16, 0xffffffc0, 0x6 ;  /* 0xffffffc010077891 */ /* 0x000fe2000f8e303f */
[----:B------:R-:W-:Y:S01]  /*1090*/  ULDC.64 UR4, c[0x0][0x230] ;  /* 0x00008c0000047ab9 */ /* 0x000fe20000000a00 */
[----:B------:R-:W-:-:S04]  /*10a0*/  ULDC.64 UR12, c[0x0][0x248] ;  /* 0x00009200000c7ab9 */ /* 0x000fc80000000a00 */
[----:B------:R-:W-:-:S04]  /*10b0*/  MOV R0, UR7 ;  /* 0x0000000700007c02 */ /* 0x000fc80008000f00 */
[----:B------:R-:W-:Y:S02]  /*10c0*/  IABS R0, R0 ;  /* 0x0000000000007213 */ /* 0x000fe40000000000 */
[----:B-1----:R-:W-:-:S04]  /*10d0*/  IABS R3, R7 ;  /* 0x0000000700037213 */ /* 0x002fc80000000000 */
[----:B------:R-:W1:Y:S08]  /*10e0*/  I2F.RP R8, R3 ;  /* 0x0000000300087306 */ /* 0x000e700000209400 */
[----:B-1----:R-:W1:Y:S02]  /*10f0*/  MUFU.RCP R4, R8 ;  /* 0x0000000800047308 */ /* 0x002e640000001000 */
[----:B-1----:R-:W-:-:S06]  /*1100*/  VIADD R4, R4, 0xffffffe ;  /* 0x0ffffffe04047836 */ /* 0x002fcc0000000000 */
[----:B------:R-:W1:Y:S02]  /*1110*/  F2I.FTZ.U32.TRUNC.NTZ R5, R4 ;  /* 0x0000000400057305 */ /* 0x000e64000021f000 */
[----:B-1----:R-:W-:Y:S02]  /*1120*/  IMAD.MOV R2, RZ, RZ, -R5 ;  /* 0x000000ffff027224 */ /* 0x002fe400078e0a05 */
[----:B------:R-:W-:Y:S02]  /*1130*/  IMAD.MOV.U32 R4, RZ, RZ, RZ ;  /* 0x000000ffff047224 */ /* 0x000fe400078e00ff */
[----:B------:R-:W-:-:S04]  /*1140*/  IMAD R2, R2, R3, RZ ;  /* 0x0000000302027224 */ /* 0x000fc800078e02ff */
[----:B------:R-:W-:Y:S01]  /*1150*/  IMAD.HI.U32 R5, R5, R2, R4 ;  /* 0x0000000205057227 */ /* 0x000fe200078e0004 */
[----:B------:R-:W-:-:S05]  /*1160*/  MOV R2, R0 ;  /* 0x0000000000027202 */ /* 0x000fca0000000f00 */
[----:B------:R-:W-:-:S04]  /*1170*/  IMAD.HI.U32 R9, R5, R2, RZ ;  /* 0x0000000205097227 */ /* 0x000fc800078e00ff */
[----:B------:R-:W-:-:S04]  /*1180*/  IMAD.MOV R0, RZ, RZ, -R9 ;  /* 0x000000ffff007224 */ /* 0x000fc800078e0a09 */
[----:B------:R-:W-:-:S05]  /*1190*/  IMAD R0, R3, R0, R2 ;  /* 0x0000000003007224 */ /* 0x000fca00078e0202 */
[----:B------:R-:W-:-:S13]  /*11a0*/  ISETP.GT.U32.AND P2, PT, R3, R0, PT ;  /* 0x000000000300720c */ /* 0x000fda0003f44070 */
[-C--:B------:R-:W-:Y:S01]  /*11b0*/  @!P2 IADD3 R0, R0, -R3.reuse, RZ ;  /* 0x800000030000a210 */ /* 0x080fe20007ffe0ff */
[----:B------:R-:W-:Y:S01]  /*11c0*/  @!P2 VIADD R9, R9, 0x1 ;  /* 0x000000010909a836 */ /* 0x000fe20000000000 */
[C---:B------:R-:W-:Y:S02]  /*11d0*/  ISETP.NE.AND P2, PT, R7.reuse, RZ, PT ;  /* 0x000000ff0700720c */ /* 0x040fe40003f45270 */
[----:B------:R-:W-:Y:S02]  /*11e0*/  ISETP.GE.U32.AND P3, PT, R0, R3, PT ;  /* 0x000000030000720c */ /* 0x000fe40003f66070 */
[----:B------:R-:W-:-:S04]  /*11f0*/  LOP3.LUT R0, R7, UR7, RZ, 0x3c, !PT ;  /* 0x0000000707007c12 */ /* 0x000fc8000f8e3cff */
[----:B------:R-:W-:Y:S02]  /*1200*/  ISETP.GE.AND P1, PT, R0, RZ, PT ;  /* 0x000000ff0000720c */ /* 0x000fe40003f26270 */
[----:B------:R-:W1:Y:S05]  /*1210*/  LDC R0, c[0x0][0x278] ;  /* 0x00009e00ff007b82 */ /* 0x000e6a0000000800 */
[----:B------:R-:W-:-:S06]  /*1220*/  @P3 IADD3 R9, R9, 0x1, RZ ;  /* 0x0000000109093810 */ /* 0x000fcc0007ffe0ff */
[----:B------:R-:W-:Y:S01]  /*1230*/  @!P1 IMAD.MOV R9, RZ, RZ, -R9 ;  /* 0x000000ffff099224 */ /* 0x000fe200078e0a09 */
[----:B------:R-:W-:-:S05]  /*1240*/  @!P2 LOP3.LUT R9, RZ, R7, RZ, 0x33, !PT ;  /* 0x00000007ff09a212 */ /* 0x000fca00078e33ff */
[----:B------:R-:W-:-:S05]  /*1250*/  IMAD.WIDE R14, R9, 0x4, R240 ;  /* 0x00000004090e7825 */ /* 0x000fca00078e02f0 */
[----:B------:R-:W2:Y:S01]  /*1260*/  LDG.E R3, desc[UR18][R14.64] ;  /* 0x000000120e037981 */ /* 0x000ea2000c1e1900 */
[----:B-1----:R-:W-:Y:S01]  /*1270*/  IABS R5, R0 ;  /* 0x0000000000057213 */ /* 0x002fe20000000000 */
[----:B------:R-:W1:Y:S03]  /*1280*/  S2R R2, SR_CTAID.Z ;  /* 0x0000000000027919 */ /* 0x000e660000002700 */
[----:B------:R-:W3:Y:S08]  /*1290*/  I2F.RP R12, R5 ;  /* 0x00000005000c7306 */ /* 0x000ef00000209400 */
[----:B---3--:R-:W3:Y:S01]  /*12a0*/  MUFU.RCP R10, R12 ;  /* 0x0000000c000a7308 */ /* 0x008ee20000001000 */
[----:B-1----:R-:W-:-:S02]  /*12b0*/  IABS R2, R2 ;  /* 0x0000000200027213 */ /* 0x002fc40000000000 */
[----:B---3--:R-:W-:-:S03]  /*12c0*/  IADD3 R10, R10, 0xffffffe, RZ ;  /* 0x0ffffffe0a0a7810 */ /* 0x008fc60007ffe0ff */
[----:B------:R-:W-:Y:S02]  /*12d0*/  IMAD.MOV.U32 R8, RZ, RZ, R2 ;  /* 0x000000ffff087224 */ /* 0x000fe400078e0002 */
[----:B------:R-:W1:Y:S02]  /*12e0*/  F2I.FTZ.U32.TRUNC.NTZ R11, R10 ;  /* 0x0000000a000b7305 */ /* 0x000e64000021f000 */
[----:B-1----:R-:W-:Y:S01]  /*12f0*/  IMAD.MOV R4, RZ, RZ, -R11 ;  /* 0x000000ffff047224 */ /* 0x002fe200078e0a0b */
[----:B------:R-:W-:-:S03]  /*1300*/  MOV R10, RZ ;  /* 0x000000ff000a7202 */ /* 0x000fc60000000f00 */
[----:B------:R-:W-:-:S04]  /*1310*/  IMAD R4, R4, R5, RZ ;  /* 0x0000000504047224 */ /* 0x000fc800078e02ff */
[----:B------:R-:W-:-:S06]  /*1320*/  IMAD.HI.U32 R11, R11, R4, R10 ;  /* 0x000000040b0b7227 */ /* 0x000fcc00078e000a */
[----:B------:R-:W-:-:S05]  /*1330*/  IMAD.HI.U32 R2, R11, R8, RZ ;  /* 0x000000080b027227 */ /* 0x000fca00078e00ff */
[----:B------:R-:W-:-:S05]  /*1340*/  IADD3 R4, -R2, RZ, RZ ;  /* 0x000000ff02047210 */ /* 0x000fca0007ffe1ff */
[----:B------:R-:W-:-:S05]  /*1350*/  IMAD R4, R5, R4, R8 ;  /* 0x0000000405047224 */ /* 0x000fca00078e0208 */
[----:B------:R-:W-:-:S13]  /*1360*/  ISETP.GT.U32.AND P2, PT, R5, R4, PT ;  /* 0x000000040500720c */ /* 0x000fda0003f44070 */
[----:B------:R-:W-:Y:S02]  /*1370*/  @!P2 IMAD.IADD R4, R4, 0x1, -R5 ;  /* 0x000000010404a824 */ /* 0x000fe400078e0a05 */
[----:B------:R-:W-:Y:S01]  /*1380*/  @!P2 VIADD R2, R2, 0x1 ;  /* 0x000000010202a836 */ /* 0x000fe20000000000 */
[----:B------:R-:W-:Y:S02]  /*1390*/  ISETP.NE.AND P2, PT, R0, RZ, PT ;  /* 0x000000ff0000720c */ /* 0x000fe40003f45270 */
[----:B------:R-:W-:Y:S02]  /*13a0*/  ISETP.GE.U32.AND P3, PT, R4, R5, PT ;  /* 0x000000050400720c */ /* 0x000fe40003f66070 */
[----:B------:R-:W-:-:S05]  /*13b0*/  IADD3 R4, -R9, RZ, RZ ;  /* 0x000000ff09047210 */ /* 0x000fca0007ffe1ff */
[----:B------:R-:W-:-:S05]  /*13c0*/  IMAD R5, R7, R4, UR7 ;  /* 0x0000000707057e24 */ /* 0x000fca000f8e0204 */
[----:B------:R-:W-:Y:S02]  /*13d0*/  SHF.R.S32.HI R21, RZ, 0x1f, R5 ;  /* 0x0000001fff157819 */ /* 0x000fe40000011405 */
[----:B------:R-:W-:-:S03]  /*13e0*/  @P3 IADD3 R2, R2, 0x1, RZ ;  /* 0x0000000102023810 */ /* 0x000fc60007ffe0ff */
[----:B------:R-:W-:Y:S01]  /*13f0*/  IMAD R4, R21, UR12, RZ ;  /* 0x0000000c15047c24 */ /* 0x000fe2000f8e02ff */
[----:B--2---:R-:W-:Y:S02]  /*1400*/  R2UR UR11, R3 ;  /* 0x00000000030b72ca */ /* 0x004fe400000e0000 */
[----:B------:R-:W-:-:S04]  /*1410*/  LOP3.LUT R3, R0, UR8, RZ, 0x3c, !PT ;  /* 0x0000000800037c12 */ /* 0x000fc8000f8e3cff */
[----:B------:R-:W-:-:S07]  /*1420*/  ISETP.GE.AND P1, PT, R3, RZ, PT ;  /* 0x000000ff0300720c */ /* 0x000fce0003f26270 */
[----:B------:R-:W-:Y:S02]  /*1430*/  USHF.R.S32.HI UR10, URZ, 0x1f, UR11 ;  /* 0x0000001f3f0a7899 */ /* 0x000fe4000801140b */
[----:B------:R-:W-:Y:S02]  /*1440*/  UIMAD.WIDE.U32 UR24, UR11, UR4, URZ ;  /* 0x000000040b1872a5 */ /* 0x000fe4000f8e003f */
[----:B------:R-:W-:Y:S02]  /*1450*/  UIMAD UR6, UR10, UR4, URZ ;  /* 0x000000040a0672a4 */ /* 0x000fe4000f8e023f */
[----:B------:R-:W-:Y:S01]  /*1460*/  @!P1 IMAD.MOV R2, RZ, RZ, -R2 ;  /* 0x000000ffff029224 */ /* 0x000fe200078e0a02 */
[----:B------:R-:W-:Y:S01]  /*1470*/  @!P2 LOP3.LUT R2, RZ, R0, RZ, 0x33, !PT ;  /* 0x00000000ff02a212 */ /* 0x000fe200078e33ff */
[----:B------:R-:W-:Y:S01]  /*1480*/  UIMAD UR4, UR11, UR5, UR6 ;  /* 0x000000050b0472a4 */ /* 0x000fe2000f8e0206 */
[----:B------:R-:W-:Y:S01]  /*1490*/  IMAD.U32 R9, RZ, RZ, UR25 ;  /* 0x00000019ff097e24 */ /* 0x000fe2000f8e00ff */
[----:B------:R-:W-:Y:S01]  /*14a0*/  MOV R8, UR24 ;  /* 0x0000001800087c02 */ /* 0x000fe20008000f00 */
[----:B------:R-:W-:Y:S01]  /*14b0*/  IMAD R0, R5, UR13, R4 ;  /* 0x0000000d05007c24 */ /* 0x000fe2000f8e0204 */
[----:B------:R-:W-:Y:S01]  /*14c0*/  UIADD3 UR4, UR25, UR4, URZ ;  /* 0x0000000419047290 */ /* 0x000fe2000fffe03f */
[--C-:B------:R-:W-:Y:S01]  /*14d0*/  SHF.R.S32.HI R19, RZ, 0x1f, R2.reuse ;  /* 0x0000001fff137819 */ /* 0x100fe20000011402 */
[----:B------:R-:W-:Y:S01]  /*14e0*/  ULDC.64 UR6, c[0x0][0x260] ;  /* 0x0000980000067ab9 */ /* 0x000fe20000000a00 */
[----:B------:R-:W-:-:S03]  /*14f0*/  IMAD.MOV.U32 R20, RZ, RZ, R2 ;  /* 0x000000ffff147224 */ /* 0x000fc600078e0002 */
[----:B------:R-:W-:Y:S01]  /*1500*/  MOV R9, UR4 ;  /* 0x0000000400097c02 */ /* 0x000fe20008000f00 */
[----:B------:R-:W-:Y:S01]  /*1510*/  IMAD R3, R19, UR6, RZ ;  /* 0x0000000613037c24 */ /* 0x000fe2000f8e02ff */
[----:B------:R-:W-:Y:S02]  /*1520*/  ULDC.64 UR4, c[0x0][0x238] ;  /* 0x00008e0000047ab9 */ /* 0x000fe40000000a00 */
[----:B------:R-:W-:Y:S01]  /*1530*/  UIMAD UR10, UR10, UR4, URZ ;  /* 0x000000040a0a72a4 */ /* 0x000fe2000f8e023f */
[----:B------:R-:W-:Y:S01]  /*1540*/  IMAD.WIDE.U32 R8, R5, UR12, R8 ;  /* 0x0000000c05087c25 */ /* 0x000fe2000f8e0008 */
[----:B------:R-:W-:Y:S02]  /*1550*/  UIMAD.WIDE.U32 UR24, UR11, UR4, URZ ;  /* 0x000000040b1872a5 */ /* 0x000fe4000f8e003f */
[----:B------:R-:W-:Y:S01]  /*1560*/  UIMAD UR10, UR11, UR5, UR10 ;  /* 0x000000050b0a72a4 */ /* 0x000fe2000f8e020a */
[----:B------:R-:W-:Y:S02]  /*1570*/  IMAD.IADD R9, R9, 0x1, R0 ;  /* 0x0000000109097824 */ /* 0x000fe400078e0200 */
[C---:B------:R-:W-:Y:S01]  /*1580*/  IMAD R3, R2.reuse, UR7, R3 ;  /* 0x0000000702037c24 */ /* 0x040fe2000f8e0203 */
[----:B------:R-:W-:Y:S01]  /*1590*/  UIADD3 UR10, UR25, UR10, URZ ;  /* 0x0000000a190a7290 */ /* 0x000fe2000fffe03f */
[----:B------:R-:W-:-:S05]  /*15a0*/  IMAD.WIDE.U32 R42, R2, UR6, R8 ;  /* 0x00000006022a7c25 */ /* 0x000fca000f8e0008 */
[----:B------:R-:W-:Y:S01]  /*15b0*/  IADD3 R12, R43, R3, RZ ;  /* 0x000000032b0c7210 */ /* 0x000fe20007ffe0ff */
[----:B------:R-:W-:Y:S06]  /*15c0*/  BRA `(.L_x_2387) ;  /* 0x0000000400447947 */ /* 0x000fec0003800000 */
.L_x_2386:
        /* <DEDUP_REMOVED lines=21> */
[----:B------:R-:W-:Y:S01]  /*1720*/  IMAD.HI.U32 R3, R5, R3, R4 ;  /* 0x0000000305037227 */ /* 0x000fe200078e0004 */
[----:B------:R-:W-:-:S04]  /*1730*/  LOP3.LUT R4, R0, UR8, RZ, 0x3c, !PT ;  /* 0x0000000800047c12 */ /* 0x000fc8000f8e3cff */
[----:B------:R-:W-:Y:S01]  /*1740*/  ISETP.GE.AND P3, PT, R4, RZ, PT ;  /* 0x000000ff0400720c */ /* 0x000fe20003f66270 */
[----:B------:R-:W-:-:S04]  /*1750*/  IMAD.HI.U32 R20, R3, R2, RZ ;  /* 0x0000000203147227 */ /* 0x000fc800078e00ff */
[----:B------:R-:W-:-:S04]  /*1760*/  IMAD.MOV R5, RZ, RZ, -R20 ;  /* 0x000000ffff057224 */ /* 0x000fc800078e0a14 */
[C---:B------:R-:W-:Y:S02]  /*1770*/  IMAD R5, R8.reuse, R5, R2 ;  /* 0x0000000508057224 */ /* 0x040fe400078e0202 */
[----:B------:R-:W1:Y:S03]  /*1780*/  LDC.64 R2, c[0x0][0x260] ;  /* 0x00009800ff027b82 */ /* 0x000e660000000a00 */
[----:B------:R-:W-:-:S13]  /*1790*/  ISETP.GT.U32.AND P5, PT, R8, R5, PT ;  /* 0x000000050800720c */ /* 0x000fda0003fa4070 */
        /* <DEDUP_REMOVED lines=17> */
.L_x_2388:
[----:B------:R-:W-:Y:S01]  /*18b0*/  UIMAD UR4, UR14, UR12, URZ ;  /* 0x0000000c0e0472a4 */ /* 0x000fe2000f8e023f */
[----:B------:R-:W-:Y:S01]  /*18c0*/  @!P3 IADD3 R20, -R20, RZ, RZ ;  /* 0x000000ff1414b210 */ /* 0x000fe20007ffe1ff */
[----:B------:R-:W-:Y:S01]  /*18d0*/  UMOV UR25, UR5 ;  /* 0x0000000500197c82 */ /* 0x000fe20008000000 */
[----:B------:R-:W-:Y:S01]  /*18e0*/  @!P2 LOP3.LUT R20, RZ, R0, RZ, 0x33, !PT ;  /* 0x00000000ff14a212 */ /* 0x000fe200078e33ff */
[----:B------:R-:W-:Y:S01]  /*18f0*/  UIMAD.WIDE.U32 UR24, UR12, UR11, UR24 ;  /* 0x0000000b0c1872a5 */ /* 0x000fe2000f8e0018 */
[----:B------:R-:W-:Y:S01]  /*1900*/  IMAD.U32 R21, RZ, RZ, UR14 ;  /* 0x0000000eff157e24 */ /* 0x000fe2000f8e00ff */
[----:B------:R-:W-:Y:S01]  /*1910*/  UIMAD UR4, UR13, UR11, UR4 ;  /* 0x0000000b0d0472a4 */ /* 0x000fe2000f8e0204 */
[----:B------:R-:W-:Y:S01]  /*1920*/  SHF.R.S32.HI R19, RZ, 0x1f, R20 ;  /* 0x0000001fff137819 */ /* 0x000fe20000011414 */
[----:B------:R-:W-:Y:S02]  /*1930*/  @UP0 UIADD3 UR10, UR7, UR10, URZ ;  /* 0x0000000a070a0290 */ /* 0x000fe4000fffe03f */
[----:B------:R-:W-:Y:S01]  /*1940*/  UIADD3 UR4, UR25, UR4, URZ ;  /* 0x0000000419047290 */ /* 0x000fe2000fffe03f */
[----:B------:R-:W-:Y:S01]  /*1950*/  IMAD.U32 R5, RZ, RZ, UR25 ;  /* 0x00000019ff057e24 */ /* 0x000fe2000f8e00ff */
[----:B------:R-:W-:Y:S01]  /*1960*/  MOV R4, UR24 ;  /* 0x0000001800047c02 */ /* 0x000fe20008000f00 */
[----:B-1----:R-:W-:-:S03]  /*1970*/  IMAD R0, R19, R2, RZ ;  /* 0x0000000213007224 */ /* 0x002fc600078e02ff */
[----:B------:R-:W-:Y:S01]  /*1980*/  MOV R5, UR4 ;  /* 0x0000000400057c02 */ /* 0x000fe20008000f00 */
[----:B------:R-:W-:Y:S01]  /*1990*/  @UP0 ULDC.64 UR4, c[0x0][0x250] ;  /* 0x0000940000040ab9 */ /* 0x000fe20000000a00 */
[C---:B------:R-:W-:Y:S01]  /*19a0*/  IMAD R0, R20.reuse, R3, R0 ;  /* 0x0000000314007224 */ /* 0x040fe200078e0200 */
[----:B------:R-:W-:Y:S01]  /*19b0*/  @UP0 UIMAD.WIDE.U32 UR24, UR10, UR4, URZ ;  /* 0x000000040a1802a5 */ /* 0x000fe2000f8e003f */
[----:B------:R-:W-:Y:S01]  /*19c0*/  IMAD.WIDE.U32 R42, R20, R2, R4 ;  /* 0x00000002142a7225 */ /* 0x000fe200078e0004 */
[----:B------:R-:W-:Y:S02]  /*19d0*/  MOV R5, UR11 ;  /* 0x0000000b00057c02 */ /* 0x000fe40008000f00 */
[----:B------:R-:W-:Y:S01]  /*19e0*/  @UP0 UIMAD UR10, UR10, UR5, UR25 ;  /* 0x000000050a0a02a4 */ /* 0x000fe2000f8e0219 */
[----:B------:R-:W-:Y:S01]  /*19f0*/  IMAD.IADD R12, R43, 0x1, R0 ;  /* 0x000000012b0c7824 */ /* 0x000fe200078e0200 */
[----:B------:R-:W-:Y:S10]  /*1a00*/  @P1 BRA `(.L_x_2387) ;  /* 0x0000000000341947 */ /* 0x000ff40003800000 */
        /* <DEDUP_REMOVED lines=13> */
.L_x_2387:
[----:B------:R-:W-:Y:S01]  /*1ae0*/  SHF.R.S32.HI R7, RZ, 0x1f, R6 ;  /* 0x0000001fff077819 */ /* 0x000fe20000011406 */
[----:B------:R-:W-:Y:S01]  /*1af0*/  UIADD3 UR14, -UR20, UR22, URZ ;  /* 0x00000016140e7290 */ /* 0x000fe2000fffe13f */
[----:B------:R-:W1:Y:S01]  /*1b00*/  S2R R41, SR_CTAID.X ;  /* 0x0000000000297919 */ /* 0x000e620000002500 */
[----:B------:R-:W-:Y:S01]  /*1b10*/  UISETP.NE.AND UP0, UPT, UR15, -0x1, UPT ;  /* 0xffffffff0f00788c */ /* 0x000fe2000bf05270 */
[CC--:B------:R-:W-:Y:S01]  /*1b20*/  LEA.HI R3, R7.reuse, R6.reuse, RZ, 0x3 ;  /* 0x0000000607037211 */ /* 0x0c0fe200078f18ff */
[----:B------:R-:W-:Y:S01]  /*1b30*/  UIADD3 UR23, UR16, -0x1, URZ ;  /* 0xffffffff10177890 */ /* 0x000fe2000fffe03f */
[----:B------:R-:W-:Y:S01]  /*1b40*/  LEA.HI R84, R7, R6, RZ, 0x5 ;  /* 0x0000000607547211 */ /* 0x000fe200078f28ff */
[----:B------:R-:W-:Y:S01]  /*1b50*/  IMAD.U32 R166, RZ, RZ, UR21 ;  /* 0x00000015ffa67e24 */ /* 0x000fe2000f8e00ff */
[----:B------:R-:W-:Y:S02]  /*1b60*/  SHF.R.S32.HI R22, RZ, 0x3, R3 ;  /* 0x00000003ff167819 */ /* 0x000fe40000011403 */
[----:B------:R-:W-:-:S02]  /*1b70*/  LOP3.LUT R3, R3, 0xfffffff8, RZ, 0xc0, !PT ;  /* 0xfffffff803037812 */ /* 0x000fc400078ec0ff */
[C---:B------:R-:W-:Y:S01]  /*1b80*/  ISETP.GE.AND P1, PT, R22.reuse, UR14, PT ;  /* 0x0000000e16007c0c */ /* 0x040fe2000bf26270 */
[C---:B------:R-:W-:Y:S01]  /*1b90*/  VIADD R18, R22.reuse, 0x10 ;  /* 0x0000001016127836 */ /* 0x040fe20000000000 */
[----:B------:R-:W-:Y:S01]  /*1ba0*/  @UP0 ULDC.64 UR4, c[0x0][0x240] ;  /* 0x0000900000040ab9 */ /* 0x000fe20000000a00 */
[C---:B------:R-:W-:Y:S01]  /*1bb0*/  VIADD R16, R22.reuse, 0x30 ;  /* 0x0000003016107836 */ /* 0x040fe20000000000 */
[----:B------:R-:W-:Y:S01]  /*1bc0*/  @UP0 UIMAD.WIDE.U32 UR26, UR15, UR4, URZ ;  /* 0x000000040f1a02a5 */ /* 0x000fe2000f8e003f */
[----:B------:R-:W-:Y:S01]  /*1bd0*/  VIADD R17, R22, 0x20 ;  /* 0x0000002016117836 */ /* 0x000fe20000000000 */
[----:B------:R-:W-:Y:S01]  /*1be0*/  ISETP.GE.AND P2, PT, R18, UR14, PT ;  /* 0x0000000e12007c0c */ /* 0x000fe2000bf46270 */
[----:B------:R-:W-:Y:S01]  /*1bf0*/  @!UP0 USHF.R.S32.HI UR7, URZ, 0x1f, UR9 ;  /* 0x0000001f3f078899 */ /* 0x000fe20008011409 */
[----:B------:R-:W-:Y:S01]  /*1c00*/  ISETP.GE.AND P4, PT, R16, UR14, PT ;  /* 0x0000000e10007c0c */ /* 0x000fe2000bf86270 */
[----:B------:R-:W-:Y:S01]  /*1c10*/  @UP0 UIMAD UR6, UR15, UR5, UR27 ;  /* 0x000000050f0602a4 */ /* 0x000fe2000f8e021b */
[----:B------:R-:W-:Y:S01]  /*1c20*/  ISETP.GE.AND P6, PT, R17, UR14, PT ;  /* 0x0000000e11007c0c */ /* 0x000fe2000bfc6270 */
[----:B------:R-:W-:Y:S01]  /*1c30*/  IMAD.IADD R0, R6, 0x1, -R3 ;  /* 0x0000000106007824 */ /* 0x000fe200078e0a03 */
[----:B------:R-:W-:Y:S01]  /*1c40*/  @!UP0 ULDC.64 UR4, c[0x0][0x228] ;  /* 0x00008a0000048ab9 */ /* 0x000fe20000000a00 */
[----:B------:R-:W2:Y:S01]  /*1c50*/  @!P1 LDC.64 R10, c[0x0][0x240] ;  /* 0x00009000ff0a9b82 */ /* 0x000ea20000000a00 */
[----:B------:R-:W-:Y:S01]  /*1c60*/  @!UP0 UIMAD UR7, UR7, UR4, URZ ;  /* 0x00000004070782a4 */ /* 0x000fe2000f8e023f */
[----:B------:R-:W-:Y:S01]  /*1c70*/  IMAD.SHL.U32 R27, R0, 0x8, RZ ;  /* 0x00000008001b7824 */ /* 0x000fe200078e00ff */
[----:B------:R-:W-:Y:S01]  /*1c80*/  @!UP0 UIMAD.WIDE.U32 UR28, UR9, UR4, URZ ;  /* 0x00000004091c82a5 */ /* 0x000fe2000f8e003f */
[----:B------:R-:W-:Y:S01]  /*1c90*/  IMAD.SHL.U32 R4, R22, 0x40, RZ ;  /* 0x0000004016047824 */ /* 0x000fe200078e00ff */
[----:B------:R-:W-:Y:S01]  /*1ca0*/  @!UP0 UIMAD UR5, UR9, UR5, UR7 ;  /* 0x00000005090582a4 */ /* 0x000fe2000f8e0207 */
[----:B------:R-:W3:Y:S01]  /*1cb0*/  @!P2 S2R R28, SR_CgaCtaId ;  /* 0x00000000001ca919 */ /* 0x000ee20000008800 */
[----:B------:R-:W-:Y:S01]  /*1cc0*/  @!P2 MOV R9, 0x400 ;  /* 0x000004000009a802 */ /* 0x000fe20000000f00 */
[----:B------:R-:W-:Y:S01]  /*1cd0*/  USHF.R.S32.HI UR7, URZ, 0x1f, UR8 ;  /* 0x0000001f3f077899 */ /* 0x000fe20008011408 */
[--C-:B------:R-:W-:Y:S01]  /*1ce0*/  SHF.R.S32.HI R25, RZ, 0x1f, R27.reuse ;  /* 0x0000001fff197819 */ /* 0x100fe2000001141b */
[----:B------:R-:W4:Y:S01]  /*1cf0*/  @!P4 S2R R24, SR_CgaCtaId ;  /* 0x000000000018c919 */ /* 0x000f220000008800 */
[----:B------:R-:W-:Y:S01]  /*1d00*/  @!UP0 UIADD3 UR6, UR29, UR5, URZ ;  /* 0x000000051d068290 */ /* 0x000fe2000fffe03f */
[----:B------:R-:W-:Y:S01]  /*1d10*/  LOP3.LUT R4, R4, 0x1c0, RZ, 0xc0, !PT ;  /* 0x000001c004047812 */ /* 0x000fe200078ec0ff */
[----:B------:R-:W-:Y:S01]  /*1d20*/  @!UP0 UMOV UR26, UR28 ;  /* 0x0000001c001a8c82 */ /* 0x000fe20008000000 */
[----:B------:R-:W5:Y:S01]  /*1d30*/  @!P6 S2R R26, SR_CgaCtaId ;  /* 0x00000000001ae919 */ /* 0x000f620000008800 */
[----:B------:R-:W-:Y:S01]  /*1d40*/  IADD3 R8, P3, R27, UR26, RZ ;  /* 0x0000001a1b087c10 */ /* 0x000fe2000ff7e0ff */
[----:B------:R-:W-:Y:S01]  /*1d50*/  ULDC.64 UR4, c[0x0][0x258] ;  /* 0x0000960000047ab9 */ /* 0x000fe20000000a00 */
[----:B------:R-:W-:Y:S01]  /*1d60*/  SHF.R.S32.HI R23, RZ, 0x1f, R22 ;  /* 0x0000001fff177819 */ /* 0x000fe20000011416 */
[----:B------:R-:W-:Y:S01]  /*1d70*/  IMAD.U32 R32, RZ, RZ, UR4 ;  /* 0x00000004ff207e24 */ /* 0x000fe2000f8e00ff */
[----:B------:R-:W-:Y:S01]  /*1d80*/  LOP3.LUT R2, R4, 0x38, R27, 0xf8, !PT ;  /* 0x0000003804027812 */ /* 0x000fe200078ef81b */
[----:B------:R-:W-:Y:S01]  /*1d90*/  UIMAD UR7, UR7, UR4, URZ ;  /* 0x00000004070772a4 */ /* 0x000fe2000f8e023f */
[----:B------:R-:W-:Y:S01]  /*1da0*/  SHF.R.U32.HI R3, RZ, 0x3, R4 ;  /* 0x00000003ff037819 */ /* 0x000fe20000011604 */
[----:B-1----:R-:W-:Y:S01]  /*1db0*/  IMAD.WIDE R40, R41, 0x40, R22 ;  /* 0x0000004029287825 */ /* 0x002fe200078e0216 */
[----:B------:R-:W-:Y:S01]  /*1dc0*/  @!P6 MOV R13, 0x400 ;  /* 0x00000400000de802 */ /* 0x000fe20000000f00 */
[----:B------:R-:W-:Y:S01]  /*1dd0*/  UIMAD UR5, UR8, UR5, UR7 ;  /* 0x00000005080572a4 */ /* 0x000fe2000f8e0207 */
[----:B------:R-:W-:Y:S01]  /*1de0*/  LOP3.LUT R3, R2, R3, RZ, 0x3c, !PT ;  /* 0x0000000302037212 */ /* 0x000fe200078e3cff */
[----:B--2---:R-:W-:Y:S01]  /*1df0*/  @!P1 IMAD R35, R41, R10, RZ ;  /* 0x0000000a29239224 */ /* 0x004fe200078e02ff */
[----:B------:R-:W-:Y:S01]  /*1e00*/  LEA.HI R2, R7, R6, RZ, 0x6 ;  /* 0x0000000607027211 */ /* 0x000fe200078f30ff */
[----:B------:R-:W1:Y:S01]  /*1e10*/  S2UR UR4, SR_CgaCtaId ;  /* 0x00000000000479c3 */ /* 0x000e620000008800 */
[----:B------:R-:W-:Y:S01]  /*1e20*/  IADD3 R42, P5, R27, R42, RZ ;  /* 0x0000002a1b2a7210 */ /* 0x000fe20007fbe0ff */
[----:B------:R-:W-:Y:S01]  /*1e30*/  @!P1 IMAD R35, R40, R11, R35 ;  /* 0x0000000b28239224 */ /* 0x000fe200078e0223 */
[----:B------:R-:W-:Y:S01]  /*1e40*/  SHF.R.S32.HI R85, RZ, 0x5, R84 ;  /* 0x00000005ff557819 */ /* 0x000fe20000011454 */
[----:B------:R-:W-:-:S02]  /*1e50*/  IMAD.SHL.U32 R2, R2, 0x8, RZ ;  /* 0x0000000802027824 */ /* 0x000fc400078e00ff */
[----:B------:R-:W-:Y:S02]  /*1e60*/  IMAD R11, R23, UR12, RZ ;  /* 0x0000000c170b7c24 */ /* 0x000fe4000f8e02ff */
[----:B------:R-:W-:Y:S01]  /*1e70*/  IMAD.X R43, R25, 0x1, R12, P5 ;  /* 0x00000001192b7824 */ /* 0x000fe200028e060c */
[----:B------:R-:W-:Y:S01]  /*1e80*/  LOP3.LUT R3, R3, 0xfffffe00, R2, 0xf8, !PT ;  /* 0xfffffe0003037812 */ /* 0x000fe200078ef802 */
[----:B------:R-:W-:Y:S01]  /*1e90*/  IMAD R2, R22, UR13, R11 ;  /* 0x0000000d16027c24 */ /* 0x000fe2000f8e020b */
[----:B---3--:R-:W-:Y:S01]  /*1ea0*/  @!P2 LEA R28, R28, R9, 0x18 ;  /* 0x000000091c1ca211 */ /* 0x008fe200078ec0ff */
[----:B------:R-:W2:Y:S01]  /*1eb0*/  @!P2 LDC.64 R14, c[0x0][0x210] ;  /* 0x00008400ff0eab82 */ /* 0x000ea20000000a00 */
[----:B------:R-:W-:Y:S01]  /*1ec0*/  @!P4 MOV R9, 0x400 ;  /* 0x000004000009c802 */ /* 0x000fe20000000f00 */
[----:B------:R-:W-:Y:S01]  /*1ed0*/  IMAD.WIDE.U32 R42, R22, UR12, R42 ;  /* 0x0000000c162a7c25 */ /* 0x000fe2000f8e002a */
[----:B------:R-:W-:Y:S02]  /*1ee0*/  @!P6 IADD3 R30, P5, R40, 0x20, RZ ;  /* 0x00000020281ee810 */ /* 0x000fe40007fbe0ff */
[----:B----4-:R-:W-:Y:S01]  /*1ef0*/  @!P4 LEA R24, R24, R9, 0x18 ;  /* 0x000000091818c211 */ /* 0x010fe200078ec0ff */
[----:B------:R-:W-:Y:S01]  /*1f00*/  IMAD.MOV.U32 R165, RZ, RZ, R42 ;  /* 0x000000ffffa57224 */ /* 0x000fe200078e002a */
[----:B------:R-:W-:Y:S01]  /*1f10*/  IADD3.X R9, R25, UR6, RZ, P3, !PT ;  /* 0x0000000619097c10 */ /* 0x000fe20009ffe4ff */
[----:B------:R-:W-:Y:S01]  /*1f20*/  @!P6 IMAD.X R31, RZ, RZ, R41, P5 ;  /* 0x000000ffff1fe224 */ /* 0x000fe200028e0629 */
[----:B------:R-:W-:Y:S01]  /*1f30*/  IADD3 R170, P3, R22, R5, RZ ;  /* 0x0000000516aa7210 */ /* 0x000fe20007f7e0ff */
[----:B------:R-:W-:Y:S01]  /*1f40*/  UMOV UR6, 0x400 ;  /* 0x0000040000067882 */ /* 0x000fe20000000000 */
[----:B------:R-:W3:Y:S01]  /*1f50*/  @!P2 LDC.64 R4, c[0x0][0x240] ;  /* 0x00009000ff04ab82 */ /* 0x000ee20000000a00 */
[----:B------:R-:W-:Y:S01]  /*1f60*/  IMAD.WIDE.U32 R32, R32, UR8, R8 ;  /* 0x0000000820207c25 */ /* 0x000fe2000f8e0008 */
[----:B-----5:R-:W-:Y:S01]  /*1f70*/  @!P6 LEA R26, R26, R13, 0x18 ;  /* 0x0000000d1a1ae211 */ /* 0x020fe200078ec0ff */
[----:B-1----:R-:W-:-:S02]  /*1f80*/  ULEA UR4, UR4, UR6, 0x18 ;  /* 0x0000000604047291 */ /* 0x002fc4000f8ec03f */
[----:B------:R-:W-:Y:S01]  /*1f90*/  IMAD.X R21, R23, 0x1, R21, P3 ;  /* 0x0000000117157824 */ /* 0x000fe200018e0615 */
[C---:B------:R-:W-:Y:S01]  /*1fa0*/  @!P2 IADD3 R34, P3, R40.reuse, 0x10, RZ ;  /* 0x000000102822a810 */ /* 0x040fe20007f7e0ff */
[----:B------:R-:W-:Y:S01]  /*1fb0*/  VIADD R37, R33, UR5 ;  /* 0x0000000521257c36 */ /* 0x000fe20008000000 */
[----:B------:R-:W1:Y:S01]  /*1fc0*/  @!P1 LDC.64 R8, c[0x0][0x210] ;  /* 0x00008400ff089b82 */ /* 0x000e620000000a00 */
[----:B------:R-:W-:Y:S01]  /*1fd0*/  @!P1 IMAD.MOV.U32 R36, RZ, RZ, R32 ;  /* 0x000000ffff249224 */ /* 0x000fe200078e0020 */
[----:B------:R-:W-:Y:S01]  /*1fe0*/  USHF.L.U32 UR5, UR23, 0x6, URZ ;  /* 0x0000000617057899 */ /* 0x000fe2000800063f */
[--C-:B------:R-:W-:Y:S01]  /*1ff0*/  @!P2 IMAD.X R11, RZ, RZ, R41.reuse, P3 ;  /* 0x000000ffff0ba224 */ /* 0x100fe200018e0629 */
[C---:B------:R-:W-:Y:S01]  /*2000*/  @!P4 IADD3 R29, P3, R40.reuse, 0x30, RZ ;  /* 0x00000030281dc810 */ /* 0x040fe20007f7e0ff */
[----:B------:R-:W-:Y:S01]  /*2010*/  IMAD.IADD R2, R43, 0x1, R2 ;  /* 0x000000012b027824 */ /* 0x000fe200078e0202 */
[----:B------:R-:W-:Y:S01]  /*2020*/  UIADD3 UR25, -UR5, UR21, URZ ;  /* 0x0000001505197290 */ /* 0x000fe2000fffe13f */
[----:B------:R-:W-:Y:S01]  /*2030*/  LEA R239, R3, UR4, 0x1 ;  /* 0x0000000403ef7c11 */ /* 0x000fe2000f8e08ff */
[----:B------:R-:W4:Y:S01]  /*2040*/  @!P6 LDC.64 R12, c[0x0][0x240] ;  /* 0x00009000ff0ceb82 */ /* 0x000f220000000a00 */
[----:B------:R-:W-:Y:S01]  /*2050*/  @!P4 IMAD.X R23, RZ, RZ, R41, P3 ;  /* 0x000000ffff17c224 */ /* 0x000fe200018e0629 */
[----:B------:R-:W-:Y:S01]  /*2060*/  ULDC.64 UR6, c[0x0][0x268] ;  /* 0x00009a0000067ab9 */ /* 0x000fe20000000a00 */
[----:B------:R-:W-:Y:S01]  /*2070*/  @!P1 IMAD.WIDE.U32 R40, R40, R10, R36 ;  /* 0x0000000a28289225 */ /* 0x000fe200078e0024 */
[----:B------:R-:W-:-:S03]  /*2080*/  ULDC.64 UR8, c[0x0][0x250] ;  /* 0x0000940000087ab9 */ /* 0x000fc60000000a00 */
[----:B------:R-:W-:Y:S02]  /*2090*/  @!P1 IMAD.IADD R10, R41, 0x1, R35 ;  /* 0x00000001290a9824 */ /* 0x000fe400078e0223 */
[----:B---3--:R-:W-:Y:S02]  /*20a0*/  @!P2 IMAD R33, R11, R4, RZ ;  /* 0x000000040b21a224 */ /* 0x008fe400078e02ff */
[----:B------:R-:W-:Y:S02]  /*20b0*/  @!P2 IMAD.MOV.U32 R41, RZ, RZ, R37 ;  /* 0x000000ffff29a224 */ /* 0x000fe400078e0025 */
[----:B------:R-:W-:Y:S02]  /*20c0*/  @!P2 IMAD R33, R34, R5, R33 ;  /* 0x000000052221a224 */ /* 0x000fe400078e0221 */
[----:B------:R-:W-:Y:S01]  /*20d0*/  @!P6 IMAD.MOV.U32 R36, RZ, RZ, R32 ;  /* 0x000000ffff24e224 */ /* 0x000fe200078e0020 */
[----:B-1----:R-:W-:Y:S01]  /*20e0*/  @!P1 LEA R38, P3, R40, R8, 0x1 ;  /* 0x0000000828269211 */ /* 0x002fe200078608ff */
[----:B------:R-:W-:-:S02]  /*20f0*/  @!P2 IMAD R35, R3, 0x2, R28 ;  /* 0x000000020323a824 */ /* 0x000fc400078e021c */
[----:B------:R-:W-:Y:S01]  /*2100*/  IMAD R21, R21, UR8, RZ ;  /* 0x0000000815157c24 */ /* 0x000fe2000f8e02ff */
[----:B------:R-:W-:Y:S01]  /*2110*/  @!P1 LEA.HI.X R39, R40, R9, R10, 0x1, P3 ;  /* 0x0000000928279211 */ /* 0x000fe200018f0c0a */
[----:B------:R-:W-:Y:S01]  /*2120*/  @!P2 IMAD.MOV.U32 R40, RZ, RZ, R32 ;  /* 0x000000ffff28a224 */ /* 0x000fe200078e0020 */
[----:B------:R-:W-:Y:S01]  /*2130*/  ISETP.GE.AND P3, PT, R22, UR25, PT ;  /* 0x0000001916007c0c */ /* 0x000fe2000bf66270 */
[----:B------:R-:W1:Y:S01]  /*2140*/  @!P6 LDC.64 R10, c[0x0][0x210] ;  /* 0x00008400ff0aeb82 */ /* 0x000e620000000a00 */
[----:B----4-:R-:W-:Y:S01]  /*2150*/  @!P6 IMAD R31, R31, R12, RZ ;  /* 0x0000000c1f1fe224 */ /* 0x010fe200078e02ff */
[----:B------:R-:W-:Y:S01]  /*2160*/  @!PT LDS RZ, [RZ] ;  /* 0x00000000fffff984 */ /* 0x000fe20000000800 */
[----:B------:R-:W-:Y:S01]  /*2170*/  @!PT LDS RZ, [RZ] ;  /* 0x00000000fffff984 */ /* 0x000fe20000000800 */
[----:B------:R-:W-:Y:S01]  /*2180*/  @!PT LDS RZ, [RZ] ;  /* 0x00000000fffff984 */ /* 0x000fe20000000800 */
[----:B------:R-:W-:Y:S01]  /*2190*/  @!P1 LDGSTS.E.BYPASS.LTC128B.128 [R239], desc[UR18][R38.64] ;  /* 0x0000000026ef9fae */ /* 0x000fe2000b901d52 */
[----:B------:R-:W-:-:S03]  /*21a0*/  @!P2 IMAD.WIDE.U32 R40, R34, R4, R40 ;  /* 0x000000042228a225 */ /* 0x000fc600078e0028 */
[----:B------:R-:W-:Y:S01]  /*21b0*/  @!P1 LDGSTS.E.BYPASS.LTC128B.128 [R239+0x2000], desc[UR18][R38.64+0x80] ;  /* 0x0200008026ef9fae */ /* 0x000fe2000b901d52 */
[----:B------:R-:W-:Y:S01]  /*21c0*/  @!P2 IMAD.IADD R34, R41, 0x1, R33 ;  /* 0x000000012922a824 */ /* 0x000fe200078e0221 */
[----:B------:R-:W3:Y:S01]  /*21d0*/  @!P4 LDC.64 R8, c[0x0][0x240] ;  /* 0x00009000ff08cb82 */ /* 0x000ee20000000a00 */
[----:B------:R-:W-:Y:S01]  /*21e0*/  @!P4 IMAD.MOV.U32 R33, RZ, RZ, R37 ;  /* 0x000000ffff21c224 */ /* 0x000fe200078e0025 */
[----:B------:R-:W-:Y:S01]  /*21f0*/  @!P1 LDGSTS.E.BYPASS.LTC128B.128 [R239+0x4000], desc[UR18][R38.64+0x100] ;  /* 0x0400010026ef9fae */ /* 0x000fe2000b901d52 */
[C---:B------:R-:W-:Y:S02]  /*2200*/  @!P6 IMAD R31, R30.reuse, R13, R31 ;  /* 0x0000000d1e1fe224 */ /* 0x040fe400078e021f */
[----:B------:R-:W-:Y:S01]  /*2210*/  @!P6 IMAD.WIDE.U32 R36, R30, R12, R36 ;  /* 0x0000000c1e24e225 */ /* 0x000fe200078e0024 */
[----:B------:R-:W-:Y:S01]  /*2220*/  @!P1 LDGSTS.E.BYPASS.LTC128B.128 [R239+0x6000], desc[UR18][R38.64+0x180] ;  /* 0x0600018026ef9fae */ /* 0x000fe2000b901d52 */
[C---:B--2---:R-:W-:Y:S01]  /*2230*/  @!P2 LEA R14, P1, R40.reuse, R14, 0x1 ;  /* 0x0000000e280ea211 */ /* 0x044fe200078208ff */
[----:B------:R-:W2:Y:S01]  /*2240*/  @!P4 LDC.64 R4, c[0x0][0x210] ;  /* 0x00008400ff04cb82 */ /* 0x000ea20000000a00 */
[----:B------:R-:W4:Y:S02]  /*2250*/  @!P3 S2R R30, SR_CgaCtaId ;  /* 0x00000000001eb919 */ /* 0x000f240000008800 */
[----:B------:R-:W-:Y:S01]  /*2260*/  @!P2 LEA.HI.X R15, R40, R15, R34, 0x1, P1 ;  /* 0x0000000f280fa211 */ /* 0x000fe200008f0c22 */
[----:B------:R-:W-:-:S04]  /*2270*/  @!P6 IMAD.IADD R34, R37, 0x1, R31 ;  /* 0x000000012522e824 */ /* 0x000fc800078e021f */
[----:B------:R-:W5:Y:S01]  /*2280*/  @!P3 LDC.64 R12, c[0x0][0x218] ;  /* 0x00008600ff0cbb82 */ /* 0x000f620000000a00 */
[C---:B-1----:R-:W-:Y:S01]  /*2290*/  @!P6 LEA R10, P1, R36.reuse, R10, 0x1 ;  /* 0x0000000a240ae211 */ /* 0x042fe200078208ff */
[----:B------:R-:W-:Y:S03]  /*22a0*/  @!P2 LDGSTS.E.BYPASS.LTC128B.128 [R35+0x800], desc[UR18][R14.64] ;  /* 0x008000000e23afae */ /* 0x000fe6000b901d52 */
[----:B------:R-:W-:Y:S01]  /*22b0*/  @!P6 LEA.HI.X R11, R36, R11, R34, 0x1, P1 ;  /* 0x0000000b240be211 */ /* 0x000fe200008f0c22 */
[----:B------:R-:W-:Y:S01]  /*22c0*/  @!P2 LDGSTS.E.BYPASS.LTC128B.128 [R35+0x2800], desc[UR18][R14.64+0x80] ;  /* 0x028000800e23afae */ /* 0x000fe2000b901d52 */
[----:B------:R-:W-:Y:S01]  /*22d0*/  ISETP.GE.AND P1, PT, R18, UR25, PT ;  /* 0x0000001912007c0c */ /* 0x000fe2000bf26270 */
[----:B---3--:R-:W-:Y:S02]  /*22e0*/  @!P4 IMAD R28, R23, R8, RZ ;  /* 0x00000008171cc224 */ /* 0x008fe400078e02ff */
[----:B------:R-:W-:Y:S01]  /*22f0*/  @!P6 IMAD R23, R3, 0x2, R26 ;  /* 0x000000020317e824 */ /* 0x000fe200078e021a */
[----:B------:R-:W-:Y:S01]  /*2300*/  @!P2 LDGSTS.E.BYPASS.LTC128B.128 [R35+0x4800], desc[UR18][R14.64+0x100] ;  /* 0x048001000e23afae */ /* 0x000fe2000b901d52 */
[----:B------:R-:W-:-:S02]  /*2310*/  @!P4 IMAD R9, R29, R9, R28 ;  /* 0x000000091d09c224 */ /* 0x000fc400078e021c */
[----:B------:R-:W-:Y:S01]  /*2320*/  @!P4 IMAD.WIDE.U32 R32, R29, R8, R32 ;  /* 0x000000081d20c225 */ /* 0x000fe200078e0020 */
[----:B------:R1:W-:Y:S01]  /*2330*/  @!P2 LDGSTS.E.BYPASS.LTC128B.128 [R35+0x6800], desc[UR18][R14.64+0x180] ;  /* 0x068001800e23afae */ /* 0x0003e2000b901d52 */
[----:B------:R-:W-:Y:S02]  /*2340*/  IADD3 R8, P2, R27, UR24, RZ ;  /* 0x000000181b087c10 */ /* 0x000fe4000ff5e0ff */
[----:B------:R-:W-:Y:S01]  /*2350*/  @!P4 IMAD.IADD R9, R33, 0x1, R9 ;  /* 0x000000012109c824 */ /* 0x000fe200078e0209 */
[----:B------:R-:W-:Y:S01]  /*2360*/  @!P6 LDGSTS.E.BYPASS.LTC128B.128 [R23+0x1000], desc[UR18][R10.64] ;  /* 0x010000000a17efae */ /* 0x000fe2000b901d52 */
[----:B--2---:R-:W-:-:S03]  /*2370*/  @!P4 LEA R26, P5, R32, R4, 0x1 ;  /* 0x00000004201ac211 */ /* 0x004fc600078a08ff */
[----:B------:R-:W-:Y:S01]  /*2380*/  @!P6 LDGSTS.E.BYPASS.LTC128B.128 [R23+0x3000], desc[UR18][R10.64+0x80] ;  /* 0x030000800a17efae */ /* 0x000fe2000b901d52 */
[----:B------:R-:W-:Y:S02]  /*2390*/  @!P4 LEA.HI.X R27, R32, R5, R9, 0x1, P5 ;  /* 0x00000005201bc211 */ /* 0x000fe400028f0c09 */
[----:B------:R-:W-:Y:S01]  /*23a0*/  IADD3.X R9, R25, UR10, RZ, P2, !PT ;  /* 0x0000000a19097c10 */ /* 0x000fe200097fe4ff */
[----:B------:R-:W-:Y:S01]  /*23b0*/  @!P6 LDGSTS.E.BYPASS.LTC128B.128 [R23+0x5000], desc[UR18][R10.64+0x100] ;  /* 0x050001000a17efae */ /* 0x000fe2000b901d52 */
[----:B------:R-:W2:Y:S01]  /*23c0*/  @!P1 LDC.64 R4, c[0x0][0x218] ;  /* 0x00008600ff049b82 */ /* 0x000ea20000000a00 */
[----:B------:R-:W-:Y:S01]  /*23d0*/  ISETP.GE.AND P5, PT, R16, UR25, PT ;  /* 0x0000001910007c0c */ /* 0x000fe2000bfa6270 */
[----:B------:R-:W-:Y:S01]  /*23e0*/  @!P4 IMAD R25, R3, 0x2, R24 ;  /* 0x000000020319c824 */ /* 0x000fe200078e0218 */
[----:B------:R3:W-:Y:S01]  /*23f0*/  @!P6 LDGSTS.E.BYPASS.LTC128B.128 [R23+0x7000], desc[UR18][R10.64+0x180] ;  /* 0x070001800a17efae */ /* 0x0007e2000b901d52 */
[----:B------:R-:W-:Y:S01]  /*2400*/  ISETP.GE.AND P6, PT, R17, UR25, PT ;  /* 0x0000001911007c0c */ /* 0x000fe2000bfc6270 */
[----:B------:R-:W-:Y:S01]  /*2410*/  IMAD.U32 R24, RZ, RZ, UR12 ;  /* 0x0000000cff187e24 */ /* 0x000fe2000f8e00ff */
[----:B------:R-:W-:Y:S01]  /*2420*/  UIMAD.WIDE.U32 UR10, UR12, 0x20, URZ ;  /* 0x000000200c0a78a5 */ /* 0x000fe2000f8e003f */
[----:B------:R-:W-:Y:S04]  /*2430*/  @!P4 LDGSTS.E.BYPASS.LTC128B.128 [R25+0x1800], desc[UR18][R26.64] ;  /* 0x018000001a19cfae */ /* 0x000fe8000b901d52 */
[----:B------:R-:W-:Y:S01]  /*2440*/  @!P4 LDGSTS.E.BYPASS.LTC128B.128 [R25+0x3800], desc[UR18][R26.64+0x80] ;  /* 0x038000801a19cfae */ /* 0x000fe2000b901d52 */
[----:B-1----:R-:W-:-:S03]  /*2450*/  @!P3 MOV R15, 0x400 ;  /* 0x00000400000fb802 */ /* 0x002fc60000000f00 */
[----:B------:R-:W-:Y:S01]  /*2460*/  @!P4 LDGSTS.E.BYPASS.LTC128B.128 [R25+0x5800], desc[UR18][R26.64+0x100] ;  /* 0x058001001a19cfae */ /* 0x000fe2000b901d52 */
[C---:B-----5:R-:W-:Y:S01]  /*2470*/  @!P3 LEA R14, P2, R165.reuse, R12, 0x1 ;  /* 0x0000000ca50eb211 */ /* 0x060fe200078408ff */
[----:B------:R-:W-:Y:S01]  /*2480*/  VOTEU.ALL UP0, P5 ;  /* 0x00000000003f7886 */ /* 0x000fe20002800000 */
[----:B----4-:R-:W-:Y:S01]  /*2490*/  @!P3 LEA R30, R30, R15, 0x18 ;  /* 0x0000000f1e1eb211 */ /* 0x010fe200078ec0ff */
[----:B------:R-:W1:Y:S01]  /*24a0*/  @!P6 S2R R12, SR_CgaCtaId ;  /* 0x00000000000ce919 */ /* 0x000e620000008800 */
[----:B------:R-:W-:Y:S02]  /*24b0*/  @!P3 LEA.HI.X R15, R165, R13, R2, 0x1, P2 ;  /* 0x0000000da50fb211 */ /* 0x000fe400010f0c02 */
[----:B------:R-:W-:Y:S01]  /*24c0*/  @!P1 LEA R24, P2, R24, R165, 0x4 ;  /* 0x000000a518189211 */ /* 0x000fe200078420ff */
[----:B------:R-:W4:Y:S01]  /*24d0*/  @!P1 S2R R13, SR_CgaCtaId ;  /* 0x00000000000d9919 */ /* 0x000f220000008800 */
[----:B------:R-:W-:Y:S01]  /*24e0*/  @!P3 IMAD R29, R3, 0x2, R30 ;  /* 0x00000002031db824 */ /* 0x000fe200078e021e */
[----:B------:R5:W-:Y:S01]  /*24f0*/  @!P4 LDGSTS.E.BYPASS.LTC128B.128 [R25+0x7800], desc[UR18][R26.64+0x180] ;  /* 0x078001801a19cfae */ /* 0x000be2000b901d52 */
[----:B------:R-:W-:Y:S01]  /*2500*/  ISETP.GE.AND P4, PT, R18, UR25, PT ;  /* 0x0000001912007c0c */ /* 0x000fe2000bf86270 */
[----:B------:R-:W-:Y:S01]  /*2510*/  IMAD.U32 R18, RZ, RZ, UR12 ;  /* 0x0000000cff127e24 */ /* 0x000fe2000f8e00ff */
[----:B---3--:R-:W-:Y:S01]  /*2520*/  LEA.HI R10, R7, R6, RZ, 0x4 ;  /* 0x00000006070a7211 */ /* 0x008fe200078f20ff */
[----:B------:R-:W-:Y:S01]  /*2530*/  IMAD.U32 R23, RZ, RZ, UR13 ;  /* 0x0000000dff177e24 */ /* 0x000fe2000f8e00ff */
[----:B------:R-:W3:Y:S01]  /*2540*/  @!P5 S2R R11, SR_CgaCtaId ;  /* 0x00000000000bd919 */ /* 0x000ee20000008800 */
[----:B------:R-:W-:Y:S01]  /*2550*/  IMAD.MOV.U32 R7, RZ, RZ, 0x10 ;  /* 0x00000010ff077424 */ /* 0x000fe200078e00ff */
[----:B------:R-:W-:Y:S02]  /*2560*/  @!P3 LDGSTS.E.BYPASS.LTC128B.128 [R29+0x8000], desc[UR18][R14.64] ;  /* 0x080000000e1dbfae */ /* 0x000fe4000b901d52 */
[----:B------:R-:W-:-:S02]  /*2570*/  @!P1 LEA.HI.X R23, R18, R2, R23, 0x4, P2 ;  /* 0x0000000212179211 */ /* 0x000fc400010f2417 */
[----:B--2---:R-:W-:Y:S01]  /*2580*/  @!P1 LEA R18, P2, R24, R4, 0x1 ;  /* 0x0000000418129211 */ /* 0x004fe200078408ff */
[----:B------:R-:W-:Y:S04]  /*2590*/  @!P3 LDGSTS.E.BYPASS.LTC128B.128 [R29+0xa000], desc[UR18][R14.64+0x80] ;  /* 0x0a0000800e1dbfae */ /* 0x000fe8000b901d52 */
[----:B------:R-:W-:Y:S04]  /*25a0*/  @!P3 LDGSTS.E.BYPASS.LTC128B.128 [R29+0xc000], desc[UR18][R14.64+0x100] ;  /* 0x0c0001000e1dbfae */ /* 0x000fe8000b901d52 */
[----:B------:R2:W-:Y:S01]  /*25b0*/  @!P3 LDGSTS.E.BYPASS.LTC128B.128 [R29+0xe000], desc[UR18][R14.64+0x180] ;  /* 0x0e0001800e1dbfae */ /* 0x0005e2000b901d52 */
[----:B------:R-:W-:-:S02]  /*25c0*/  ISETP.GE.AND P3, PT, R17, UR25, PT ;  /* 0x0000001911007c0c */ /* 0x000fc4000bf66270 */
[----:B------:R-:W-:Y:S01]  /*25d0*/  SHF.R.S32.HI R17, RZ, 0x4, R10 ;  /* 0x00000004ff117819 */ /* 0x000fe2000001140a */
[----:B-----5:R-:W-:Y:S01]  /*25e0*/  IMAD R25, R19, UR6, RZ ;  /* 0x0000000613197c24 */ /* 0x020fe2000f8e02ff */
[----:B------:R-:W-:Y:S01]  /*25f0*/  @!P1 LEA.HI.X R19, R24, R5, R23, 0x1, P2 ;  /* 0x0000000518139211 */ /* 0x000fe200010f0c17 */
[----:B------:R-:W-:Y:S01]  /*2600*/  IMAD.U32 R26, RZ, RZ, UR12 ;  /* 0x0000000cff1a7e24 */ /* 0x000fe2000f8e00ff */
[----:B------:R-:W-:Y:S01]  /*2610*/  ISETP.GE.AND P2, PT, R16, UR25, PT ;  /* 0x0000001910007c0c */ /* 0x000fe2000bf46270 */
[----:B------:R-:W-:Y:S01]  /*2620*/  IMAD R4, R20, UR7, R25 ;  /* 0x0000000714047c24 */ /* 0x000fe2000f8e0219 */
[----:B------:R-:W-:Y:S01]  /*2630*/  LEA.HI R5, R10, R17, RZ, 0x1 ;  /* 0x000000110a057211 */ /* 0x000fe200078f08ff */
[----:B------:R-:W-:Y:S01]  /*2640*/  IMAD.WIDE.U32 R24, R20, UR6, R8 ;  /* 0x0000000614187c25 */ /* 0x000fe2000f8e0008 */
[----:B------:R-:W-:Y:S01]  /*2650*/  @!P1 MOV R16, 0x400 ;  /* 0x0000040000109802 */ /* 0x000fe20000000f00 */
[----:B------:R-:W5:Y:S01]  /*2660*/  @!P6 LDC.64 R8, c[0x0][0x218] ;  /* 0x00008600ff08eb82 */ /* 0x000f620000000a00 */
[----:B------:R-:W-:Y:S01]  /*2670*/  USHF.L.U32 UR6, UR13, 0x5, URZ ;  /* 0x000000050d067899 */ /* 0x000fe2000800063f */
[----:B------:R-:W-:Y:S01]  /*2680*/  IMAD.IADD R25, R25, 0x1, R4 ;  /* 0x0000000119197824 */ /* 0x000fe200078e0204 */
[----:B----4-:R-:W-:Y:S01]  /*2690*/  @!P1 LEA R4, R13, R16, 0x18 ;  /* 0x000000100d049211 */ /* 0x010fe200078ec0ff */
[----:B------:R-:W-:Y:S01]  /*26a0*/  USHF.L.U32 UR7, UR9, 0x5, URZ ;  /* 0x0000000509077899 */ /* 0x000fe2000800063f */
[----:B------:R-:W-:-:S02]  /*26b0*/  @!P5 MOV R20, 0x400 ;  /* 0x000004000014d802 */ /* 0x000fc40000000f00 */
[----:B------:R-:W-:Y:S01]  /*26c0*/  IMAD.U32 R13, RZ, RZ, UR6 ;  /* 0x00000006ff0d7e24 */ /* 0x000fe2000f8e00ff */
[----:B------:R-:W-:Y:S01]  /*26d0*/  @!UP0 UIMAD UR6, UR13, 0x30, URZ ;  /* 0x000000300d0688a4 */ /* 0x000fe2000f8e023f */
[----:B------:R-:W-:Y:S01]  /*26e0*/  VOTEU.ALL UP0, P2 ;  /* 0x00000000003f7886 */ /* 0x000fe20001000000 */
[----:B--2---:R-:W-:Y:S01]  /*26f0*/  LOP3.LUT R14, R5, 0xfffffffe, RZ, 0xc0, !PT ;  /* 0xfffffffe050e7812 */ /* 0x004fe200078ec0ff */
[----:B------:R-:W-:Y:S01]  /*2700*/  @!P1 IMAD R15, R3, 0x2, R4 ;  /* 0x00000002030f9824 */ /* 0x000fe200078e0204 */
[----:B------:R-:W-:-:S03]  /*2710*/  @!P6 MOV R5, 0x400 ;  /* 0x000004000005e802 */ /* 0x000fc60000000f00 */
[----:B------:R-:W-:Y:S01]  /*2720*/  IMAD.IADD R14, R17, 0x1, -R14 ;  /* 0x00000001110e7824 */ /* 0x000fe200078e0a0e */
[----:B-1----:R-:W-:Y:S01]  /*2730*/  @!P6 LEA R16, R12, R5, 0x18 ;  /* 0x000000050c10e211 */ /* 0x002fe200078ec0ff */
[----:B------:R-:W-:Y:S01]  /*2740*/  @!P1 LDGSTS.E.BYPASS.LTC128B.128 [R15+0x8800], desc[UR18][R18.64] ;  /* 0x08800000120f9fae */ /* 0x000fe2000b901d52 */
[----:B------:R-:W1:Y:S01]  /*2750*/  @!P5 LDC.64 R4, c[0x0][0x218] ;  /* 0x00008600ff04db82 */ /* 0x000e620000000a00 */
[----:B---3--:R-:W-:Y:S02]  /*2760*/  @!P5 LEA R12, R11, R20, 0x18 ;  /* 0x000000140b0cd211 */ /* 0x008fe400078ec0ff */
[----:B------:R-:W-:Y:S04]  /*2770*/  @!P1 LDGSTS.E.BYPASS.LTC128B.128 [R15+0xa800], desc[UR18][R18.64+0x80] ;  /* 0x0a800080120f9fae */ /* 0x000fe8000b901d52 */
[----:B------:R-:W-:Y:S04]  /*2780*/  @!P1 LDGSTS.E.BYPASS.LTC128B.128 [R15+0xc800], desc[UR18][R18.64+0x100] ;  /* 0x0c800100120f9fae */ /* 0x000fe8000b901d52 */
[----:B------:R2:W-:Y:S01]  /*2790*/  @!P1 LDGSTS.E.BYPASS.LTC128B.128 [R15+0xe800], desc[UR18][R18.64+0x180] ;  /* 0x0e800180120f9fae */ /* 0x0005e2000b901d52 */
[----:B------:R-:W-:-:S04]  /*27a0*/  @!P6 IADD3 R11, P1, R165, UR10, RZ ;  /* 0x0000000aa50bec10 */ /* 0x000fc8000ff3e0ff */
[----:B------:R-:W-:Y:S01]  /*27b0*/  @!P6 IADD3.X R20, R2, UR11, R13, P1, !PT ;  /* 0x0000000b0214ec10 */ /* 0x000fe20008ffe40d */
[C---:B------:R-:W-:Y:S01]  /*27c0*/  IMAD R13, R170.reuse, UR9, R21 ;  /* 0x00000009aa0d7c24 */ /* 0x040fe2000f8e0215 */
[C---:B-----5:R-:W-:Y:S01]  /*27d0*/  @!P6 LEA R8, P1, R11.reuse, R8, 0x1 ;  /* 0x000000080b08e211 */ /* 0x060fe200078208ff */
[----:B------:R-:W-:Y:S01]  /*27e0*/  IMAD.WIDE.U32 R170, R170, UR8, R24 ;  /* 0x00000008aaaa7c25 */ /* 0x000fe2000f8e0018 */
[----:B------:R-:W-:Y:S02]  /*27f0*/  ULDC.64 UR10, c[0x0][0x220] ;  /* 0x00008800000a7ab9 */ /* 0x000fe40000000a00 */
[----:B------:R-:W-:Y:S01]  /*2800*/  @!P6 LEA.HI.X R9, R11, R9, R20, 0x1, P1 ;  /* 0x000000090b09e211 */ /* 0x000fe200008f0c14 */
[C---:B------:R-:W-:Y:S02]  /*2810*/  @!P6 IMAD R11, R3.reuse, 0x2, R16 ;  /* 0x00000002030be824 */ /* 0x040fe400078e0210 */
[----:B------:R-:W-:Y:S02]  /*2820*/  @!P5 IMAD R3, R3, 0x2, R12 ;  /* 0x000000020303d824 */ /* 0x000fe400078e020c */
[----:B------:R-:W-:Y:S01]  /*2830*/  IMAD.IADD R168, R171, 0x1, R13 ;  /* 0x00000001aba87824 */ /* 0x000fe200078e020d */
[----:B------:R-:W-:Y:S01]  /*2840*/  @!P6 LDGSTS.E.BYPASS.LTC128B.128 [R11+0x9000], desc[UR18][R8.64] ;  /* 0x09000000080befae */ /* 0x000fe2000b901d52 */
[----:B------:R-:W-:-:S03]  /*2850*/  IMAD.U32 R13, RZ, RZ, UR8 ;  /* 0x00000008ff0d7e24 */ /* 0x000fc6000f8e00ff */
[----:B------:R-:W-:Y:S04]  /*2860*/  @!P6 LDGSTS.E.BYPASS.LTC128B.128 [R11+0xb000], desc[UR18][R8.64+0x80] ;  /* 0x0b000080080befae */ /* 0x000fe8000b901d52 */
[----:B------:R-:W-:Y:S01]  /*2870*/  @!P6 LDGSTS.E.BYPASS.LTC128B.128 [R11+0xd000], desc[UR18][R8.64+0x100] ;  /* 0x0d000100080befae */ /* 0x000fe2000b901d52 */
[----:B--2---:R-:W-:Y:S01]  /*2880*/  @!P5 IMAD.MOV.U32 R18, RZ, RZ, R165 ;  /* 0x000000ffff12d224 */ /* 0x004fe200078e00a5 */
[----:B------:R-:W-:Y:S01]  /*2890*/  LOP3.LUT R15, R10, 0xfffffff0, RZ, 0xc0, !PT ;  /* 0xfffffff00a0f7812 */ /* 0x000fe200078ec0ff */
[----:B------:R-:W-:Y:S01]  /*28a0*/  @!P5 IMAD.MOV.U32 R19, RZ, RZ, R2 ;  /* 0x000000ffff13d224 */ /* 0x000fe200078e0002 */
[----:B------:R2:W-:Y:S01]  /*28b0*/  @!P6 LDGSTS.E.BYPASS.LTC128B.128 [R11+0xf000], desc[UR18][R8.64+0x180] ;  /* 0x0f000180080befae */ /* 0x0005e2000b901d52 */
[C---:B------:R-:W-:Y:S01]  /*28c0*/  ISETP.GE.AND P6, PT, R22.reuse, UR25, PT ;  /* 0x0000001916007c0c */ /* 0x040fe2000bfc6270 */
[----:B------:R-:W-:Y:S01]  /*28d0*/  IMAD.SHL.U32 R22, R22, 0x8, RZ ;  /* 0x0000000816167824 */ /* 0x000fe200078e00ff */
[----:B------:R-:W-:Y:S01]  /*28e0*/  UIMAD.WIDE.U32 UR24, UR8, 0x20, URZ ;  /* 0x00000020081878a5 */ /* 0x000fe2000f8e003f */
[----:B------:R-:W-:-:S04]  /*28f0*/  @!P5 IMAD.WIDE.U32 R26, R26, 0x30, R18 ;  /* 0x000000301a1ad825 */ /* 0x000fc800078e0012 */
[----:B------:R-:W-:Y:S01]  /*2900*/  @!P5 VIADD R10, R27, UR6 ;  /* 0x000000061b0adc36 */ /* 0x000fe20008000000 */
[----:B-1----:R-:W-:Y:S01]  /*2910*/  @!P5 LEA R16, P1, R26, R4, 0x1 ;  /* 0x000000041a10d211 */ /* 0x002fe200078208ff */
[----:B------:R-:W-:Y:S01]  /*2920*/  IMAD.IADD R15, R6, 0x1, -R15 ;  /* 0x00000001060f7824 */ /* 0x000fe200078e0a0f */
[----:B------:R-:W-:Y:S02]  /*2930*/  @!UP0 UIMAD UR6, UR9, 0x60, URZ ;  /* 0x00000060090688a4 */ /* 0x000fe4000f8e023f */
[----:B------:R-:W-:Y:S01]  /*2940*/  @!P5 LEA.HI.X R17, R26, R5, R10, 0x1, P1 ;  /* 0x000000051a11d211 */ /* 0x000fe200008f0c0a */
[----:B------:R-:W-:Y:S01]  /*2950*/  IMAD.SHL.U32 R5, R0, 0x40, RZ ;  /* 0x0000004000057824 */ /* 0x000fe200078e00ff */
[----:B------:R-:W-:Y:S01]  /*2960*/  SHF.R.S32.HI R4, RZ, 0x1f, R15 ;  /* 0x0000001fff047819 */ /* 0x000fe2000001140f */
[----:B------:R-:W-:Y:S01]  /*2970*/  UISETP.GT.AND UP0, UPT, UR16, 0x1, UPT ;  /* 0x000000011000788c */ /* 0x000fe2000bf04270 */
[----:B------:R-:W-:Y:S01]  /*2980*/  LEA R236, P1, R170, UR10, 0x1 ;  /* 0x0000000aaaec7c11 */ /* 0x000fe2000f8208ff */
[----:B------:R-:W-:Y:S01]  /*2990*/  @!P5 LDGSTS.E.BYPASS.LTC128B.128 [R3+0x9800], desc[UR18][R16.64] ;  /* 0x098000001003dfae */ /* 0x000fe2000b901d52 */
[----:B------:R-:W-:-:S02]  /*29a0*/  LEA.HI R4, R4, R15, RZ, 0x3 ;  /* 0x0000000f04047211 */ /* 0x000fc400078f18ff */
[----:B------:R-:W-:Y:S01]  /*29b0*/  LOP3.LUT R5, R5, 0x1c0, RZ, 0xc0, !PT ;  /* 0x000001c005057812 */ /* 0x000fe200078ec0ff */
[----:B------:R-:W-:Y:S01]  /*29c0*/  @!P5 LDGSTS.E.BYPASS.LTC128B.128 [R3+0xb800], desc[UR18][R16.64+0x80] ;  /* 0x0b8000801003dfae */ /* 0x000fe2000b901d52 */
[C---:B------:R-:W-:Y:S01]  /*29d0*/  LOP3.LUT R10, R4.reuse, 0xfffffff8, RZ, 0xc0, !PT ;  /* 0xfffffff8040a7812 */ /* 0x040fe200078ec0ff */
[----:B------:R-:W-:Y:S01]  /*29e0*/  IMAD.SHL.U32 R4, R4, 0x40, RZ ;  /* 0x0000004004047824 */ /* 0x000fe200078e00ff */
[----:B------:R-:W-:Y:S01]  /*29f0*/  LEA.HI.X R235, R170, UR11, R168, 0x1, P1 ;  /* 0x0000000baaeb7c11 */ /* 0x000fe200088f0ca8 */
[----:B------:R-:W-:Y:S01]  /*2a00*/  @!P5 LDGSTS.E.BYPASS.LTC128B.128 [R3+0xd800], desc[UR18][R16.64+0x100] ;  /* 0x0d8001001003dfae */ /* 0x000fe2000b901d52 */
[----:B--2---:R-:W-:Y:S01]  /*2a10*/  LOP3.LUT R9, R5, 0x8, R22, 0xf8, !PT ;  /* 0x0000000805097812 */ /* 0x004fe200078ef816 */
[----:B------:R-:W-:Y:S01]  /*2a20*/  IMAD.U32 R11, RZ, RZ, UR8 ;  /* 0x00000008ff0b7e24 */ /* 0x000fe2000f8e00ff */
[----:B------:R-:W-:Y:S01]  /*2a30*/  SHF.R.U32.HI R8, RZ, 0x3, R5 ;  /* 0x00000003ff087819 */ /* 0x000fe20000011605 */
[----:B------:R1:W-:Y:S01]  /*2a40*/  @!P5 LDGSTS.E.BYPASS.LTC128B.128 [R3+0xf800], desc[UR18][R16.64+0x180] ;  /* 0x0f8001801003dfae */ /* 0x0003e2000b901d52 */
[----:B------:R-:W-:Y:S01]  /*2a50*/  IMAD.IADD R5, R15, 0x1, -R10 ;  /* 0x000000010f057824 */ /* 0x000fe200078e0a0a */
[----:B------:R-:W-:Y:S01]  /*2a60*/  LOP3.LUT R4, R4, 0xfffffe00, RZ, 0xc0, !PT ;  /* 0xfffffe0004047812 */ /* 0x000fe200078ec0ff */
[----:B------:R-:W-:Y:S01]  /*2a70*/  IMAD.SHL.U32 R15, R14, 0x8, RZ ;  /* 0x000000080e0f7824 */ /* 0x000fe200078e00ff */
[----:B------:R-:W0:Y:S01]  /*2a80*/  LDGDEPBAR ;  /* 0x00000000000079af */ /* 0x000e220000000000 */
[----:B------:R-:W-:Y:S01]  /*2a90*/  IMAD.SHL.U32 R10, R5, 0x40, RZ ;  /* 0x00000040050a7824 */ /* 0x000fe200078e00ff */
[----:B------:R-:W-:Y:S01]  /*2aa0*/  LOP3.LUT R9, R9, R8, RZ, 0x3c, !PT ;  /* 0x0000000809097212 */ /* 0x000fe200078e3cff */
[----:B------:R-:W-:-:S02]  /*2ab0*/  IMAD.U32 R8, RZ, RZ, UR9 ;  /* 0x00000009ff087e24 */ /* 0x000fc4000f8e00ff */
[----:B------:R-:W-:Y:S01]  /*2ac0*/  @!P6 IMAD.MOV.U32 R237, RZ, RZ, R235 ;  /* 0x000000ffffede224 */ /* 0x000fe200078e00eb */
[----:B------:R-:W-:Y:S01]  /*2ad0*/  LOP3.LUT R10, R10, 0x1c0, RZ, 0xc0, !PT ;  /* 0x000001c00a0a7812 */ /* 0x000fe200078ec0ff */
[----:B------:R-:W-:Y:S02]  /*2ae0*/  IMAD R233, R14, 0x200, R9 ;  /* 0x000002000ee97824 */ /* 0x000fe400078e0209 */
[----:B------:R-:W-:Y:S01]  /*2af0*/  IMAD.U32 R9, RZ, RZ, UR8 ;  /* 0x00000008ff097e24 */ /* 0x000fe2000f8e00ff */
[----:B------:R-:W-:Y:S01]  /*2b00*/  LOP3.LUT R14, R10, 0x8, R15, 0xf8, !PT ;  /* 0x000000080a0e7812 */ /* 0x000fe200078ef80f */
[----:B------:R-:W-:Y:S01]  /*2b10*/  @!P2 IMAD.MOV.U32 R234, RZ, RZ, R236 ;  /* 0x000000ffffeaa224 */ /* 0x000fe200078e00ec */
[----:B------:R-:W-:-:S03]  /*2b20*/  LEA R233, R233, UR4, 0x1 ;  /* 0x00000004e9e97c11 */ /* 0x000fc6000f8e08ff */
[----:B------:R-:W-:-:S04]  /*2b30*/  @!P2 IMAD.WIDE.U32 R12, R13, 0x60, R234 ;  /* 0x000000600d0ca825 */ /* 0x000fc800078e00ea */
[----:B------:R-:W-:Y:S02]  /*2b40*/  IMAD R234, R85, 0x400, R4 ;  /* 0x0000040055ea7824 */ /* 0x000fe400078e0204 */
[----:B------:R-:W-:Y:S01]  /*2b50*/  @!P2 VIADD R13, R13, UR6 ;  /* 0x000000060d0dac36 */ /* 0x000fe20008000000 */
[----:B-1----:R-:W-:Y:S01]  /*2b60*/  SHF.R.U32.HI R3, RZ, 0x3, R10 ;  /* 0x00000003ff037819 */ /* 0x002fe2000001160a */
[----:B------:R-:W-:-:S04]  /*2b70*/  DEPBAR.LE SB0, 0x0 ;  /* 0x000080000000791a */ /* 0x000fc80000000000 */
[----:B------:R-:W-:Y:S01]  /*2b80*/  BAR.SYNC.DEFER_BLOCKING 0x0 ;  /* 0x0000000000007b1d */ /* 0x000fe20000010000 */
[----:B------:R-:W-:Y:S01]  /*2b90*/  @!P3 LEA R10, P1, R11, R236, 0x6 ;  /* 0x000000ec0b0ab211 */ /* 0x000fe200078230ff */
[----:B------:R-:W-:Y:S01]  /*2ba0*/  VIADD R231, R233, 0x8020 ;  /* 0x00008020e9e77836 */ /* 0x000fe20000000000 */
[----:B------:R-:W-:Y:S02]  /*2bb0*/  LOP3.LUT R3, R14, R3, RZ, 0x3c, !PT ;  /* 0x000000030e037212 */ /* 0x000fe400078e3cff */
[----:B------:R-:W-:Y:S01]  /*2bc0*/  @!P3 LEA.HI.X R11, R9, R235, R8, 0x6, P1 ;  /* 0x000000eb090bb211 */ /* 0x000fe200008f3408 */
[----:B------:R-:W-:Y:S01]  /*2bd0*/  IMAD.U32 R8, RZ, RZ, UR7 ;  /* 0x00000007ff087e24 */ /* 0x000fe2000f8e00ff */
[----:B------:R-:W-:Y:S01]  /*2be0*/  @!P4 IADD3 R14, P1, R236, UR24, RZ ;  /* 0x00000018ec0ecc10 */ /* 0x000fe2000ff3e0ff */
[----:B------:R-:W-:Y:S01]  /*2bf0*/  IMAD.IADD R234, R3, 0x1, R234 ;  /* 0x0000000103ea7824 */ /* 0x000fe200078e02ea */
[----:B------:R-:W-:Y:S02]  /*2c00*/  @!UP0 ULDC.64 UR6, c[0x0][0x218] ;  /* 0x0000860000068ab9 */ /* 0x000fe40000000a00 */
[----:B------:R-:W-:-:S02]  /*2c10*/  @!P4 IADD3.X R15, R235, UR25, R8, P1, !PT ;  /* 0x00000019eb0fcc10 */ /* 0x000fc40008ffe408 */
[----:B------:R-:W-:Y:S01]  /*2c20*/  LEA R234, R234, UR4, 0x1 ;  /* 0x00000004eaea7c11 */ /* 0x000fe2000f8e08ff */
[----:B------:R-:W-:Y:S04]  /*2c30*/  @P6 STS.128 [R239+0x10000], RZ ;  /* 0x010000ffef006388 */ /* 0x000fe80000000c00 */
[----:B------:R-:W-:Y:S04]  /*2c40*/  @P6 STS.128 [R239+0x12000], RZ ;  /* 0x012000ffef006388 */ /* 0x000fe80000000c00 */
[----:B------:R-:W-:Y:S04]  /*2c50*/  @P6 STS.128 [R239+0x14000], RZ ;  /* 0x014000ffef006388 */ /* 0x000fe80000000c00 */
[----:B------:R-:W-:Y:S04]  /*2c60*/  @P6 STS.128 [R239+0x16000], RZ ;  /* 0x016000ffef006388 */ /* 0x000fe80000000c00 */
[----:B------:R-:W-:Y:S01]  /*2c70*/  @!PT LDS RZ, [RZ] ;  /* 0x00000000fffff984 */ /* 0x000fe20000000800 */
[----:B------:R-:W-:Y:S01]  /*2c80*/  @!PT LDS RZ, [RZ] ;  /* 0x00000000fffff984 */ /* 0x000fe20000000800 */
[----:B------:R-:W-:Y:S01]  /*2c90*/  @!PT LDS RZ, [RZ] ;  /* 0x00000000fffff984 */ /* 0x000fe20000000800 */
[----:B------:R-:W-:Y:S04]  /*2ca0*/  @!P6 LDGSTS.E.BYPASS.LTC128B.128 [R239+0x10000], desc[UR18][R236.64] ;  /* 0x10000000ecefefae */ /* 0x000fe8000b901d52 */
[----:B------:R-:W-:Y:S04]  /*2cb0*/  @!P6 LDGSTS.E.BYPASS.LTC128B.128 [R239+0x12000], desc[UR18][R236.64+0x80] ;  /* 0x12000080ecefefae */ /* 0x000fe8000b901d52 */
[----:B------:R-:W-:Y:S04]  /*2cc0*/  @!P6 LDGSTS.E.BYPASS.LTC128B.128 [R239+0x14000], desc[UR18][R236.64+0x100] ;  /* 0x14000100ecefefae */ /* 0x000fe8000b901d52 */
[----:B------:R-:W-:Y:S04]  /*2cd0*/  @!P6 LDGSTS.E.BYPASS.LTC128B.128 [R239+0x16000], desc[UR18][R236.64+0x180] ;  /* 0x16000180ecefefae */ /* 0x000fe8000b901d52 */
        /* <DEDUP_REMOVED lines=21> */
[----:B------:R1:W-:Y:S04]  /*2e30*/  @!P3 LDGSTS.E.BYPASS.LTC128B.128 [R239+0x17000], desc[UR18][R10.64+0x180] ;  /* 0x170001800aefbfae */ /* 0x0003e8000b901d52 */
        /* <DEDUP_REMOVED lines=10> */
[----:B------:R2:W-:Y:S01]  /*2ee0*/  @!P2 LDGSTS.E.BYPASS.LTC128B.128 [R239+0x17800], desc[UR18][R12.64+0x180] ;  /* 0x178001800cefafae */ /* 0x0005e2000b901d52 */
[----:B------:R-:W-:Y:S01]  /*2ef0*/  R2P PR, R5, 0x6 ;  /* 0x0000000605007804 */ /* 0x000fe20000000000 */
[----:B------:R-:W-:-:S02]  /*2f00*/  IMAD.MOV.U32 R5, RZ, RZ, 0x20 ;  /* 0x00000020ff057424 */ /* 0x000fc400078e00ff */
[----:B------:R-:W-:Y:S02]  /*2f10*/  LDSM.16.M88.4 R32, [R234] ;  /* 0x00000000ea20783b */ /* 0x000fe40000000200 */
[----:B------:R-:W-:Y:S02]  /*2f20*/  SEL R7, R7, 0xfffffff0, !P1 ;  /* 0xfffffff007077807 */ /* 0x000fe40004800000 */
[----:B-1----:R-:W2:Y:S01]  /*2f30*/  LDSM.16.M88.4 R8, [R233+0x8000] ;  /* 0x00800000e908783b */ /* 0x002ea20000000200 */
[----:B------:R-:W-:Y:S02]  /*2f40*/  SEL R5, R5, 0xffffffe0, !P2 ;  /* 0xffffffe005057807 */ /* 0x000fe40005000000 */
[----:B------:R-:W-:Y:S01]  /*2f50*/  R2P PR, R0, 0x6 ;  /* 0x0000000600007804 */ /* 0x000fe20000000000 */
[----:B------:R-:W1:Y:S01]  /*2f60*/  LDSM.16.M88.4 R72, [R233+0x8800] ;  /* 0x00880000e948783b */ /* 0x000e620000000200 */
[----:B------:R-:W-:Y:S02]  /*2f70*/  VIADD R0, R233, 0x8000 ;  /* 0x00008000e9007836 */ /* 0x000fe40000000000 */
[--C-:B------:R-:W-:Y:S01]  /*2f80*/  IMAD R232, R7, 0x2, R234.reuse ;  /* 0x0000000207e87824 */ /* 0x100fe200078e02ea */
[----:B------:R-:W3:Y:S01]  /*2f90*/  LDSM.16.M88.4 R40, [R233+0x9000] ;  /* 0x00900000e928783b */ /* 0x000ee20000000200 */
[----:B------:R-:W-:-:S02]  /*2fa0*/  IMAD R230, R5, 0x2, R234 ;  /* 0x0000000205e67824 */ /* 0x000fc400078e02ea */
[----:B------:R-:W-:Y:S01]  /*2fb0*/  IMAD R229, R5, 0x2, R232 ;  /* 0x0000000205e57824 */ /* 0x000fe200078e02e8 */
[----:B------:R-:W4:Y:S04]  /*2fc0*/  LDSM.16.M88.4 R64, [R233+0x9800] ;  /* 0x00980000e940783b */ /* 0x000f280000000200 */
[----:B------:R-:W-:Y:S01]  /*2fd0*/  @P1 VIADD R231, R0, 0xffffffe0 ;  /* 0xffffffe000e71836 */ /* 0x000fe20000000000 */
[----:B------:R-:W-:Y:S01]  /*2fe0*/  LDSM.16.M88.4 R56, [R232] ;  /* 0x00000000e838783b */ /* 0x000fe20000000200 */
[----:B------:R-:W-:Y:S02]  /*2ff0*/  IMAD.MOV.U32 R0, RZ, RZ, 0x40 ;  /* 0x00000040ff007424 */ /* 0x000fe400078e00ff */
[C---:B------:R-:W-:Y:S01]  /*3000*/  VIADD R223, R231.reuse, 0x800 ;  /* 0x00000800e7df7836 */ /* 0x040fe20000000000 */
[----:B------:R-:W5:Y:S01]  /*3010*/  LDSM.16.M88.4 R16, [R231] ;  /* 0x00000000e710783b */ /* 0x000f620000000200 */
[C---:B------:R-:W-:Y:S01]  /*3020*/  VIADD R222, R231.reuse, 0x1000 ;  /* 0x00001000e7de7836 */ /* 0x040fe20000000000 */
[----:B------:R-:W-:Y:S01]  /*3030*/  SEL R0, R0, 0xffffffc0, !P2 ;  /* 0xffffffc000007807 */ /* 0x000fe20005000000 */
[C---:B------:R-:W-:Y:S01]  /*3040*/  VIADD R221, R231.reuse, 0x1800 ;  /* 0x00001800e7dd7836 */ /* 0x040fe20000000000 */
[----:B------:R-:W5:Y:S01]  /*3050*/  LDSM.16.M88.4 R60, [R231+0x800] ;  /* 0x00080000e73c783b */ /* 0x000f620000000200 */
[----:B------:R-:W-:-:S02]  /*3060*/  VIADD R219, R231, 0x2000 ;  /* 0x00002000e7db7836 */ /* 0x000fc40000000000 */
[----:B------:R-:W-:Y:S01]  /*3070*/  IMAD.IADD R227, R233, 0x1, R0 ;  /* 0x00000001e9e37824 */ /* 0x000fe200078e0200 */
[----:B------:R-:W5:Y:S01]  /*3080*/  LDSM.16.M88.4 R52, [R231+0x1000] ;  /* 0x00100000e734783b */ /* 0x000f620000000200 */
[----:B------:R-:W-:Y:S02]  /*3090*/  IMAD.IADD R220, R0, 0x1, R231 ;  /* 0x0000000100dc7824 */ /* 0x000fe400078e02e7 */
[C---:B------:R-:W-:Y:S01]  /*30a0*/  VIADD R218, R231.reuse, 0x2800 ;  /* 0x00002800e7da7836 */ /* 0x040fe20000000000 */
[----:B------:R-:W5:Y:S01]  /*30b0*/  LDSM.16.M88.4 R48, [R231+0x1800] ;  /* 0x00180000e730783b */ /* 0x000f620000000200 */
[C---:B------:R-:W-:Y:S02]  /*30c0*/  VIADD R217, R231.reuse, 0x3000 ;  /* 0x00003000e7d97836 */ /* 0x040fe40000000000 */
[C---:B------:R-:W-:Y:S01]  /*30d0*/  VIADD R216, R231.reuse, 0x3800 ;  /* 0x00003800e7d87836 */ /* 0x040fe20000000000 */
[----:B------:R-:W-:Y:S01]  /*30e0*/  LDSM.16.M88.4 R28, [R230] ;  /* 0x00000000e61c783b */ /* 0x000fe20000000200 */
[C---:B------:R-:W-:Y:S01]  /*30f0*/  VIADD R215, R231.reuse, 0x4000 ;  /* 0x00004000e7d77836 */ /* 0x040fe20000000000 */
[----:B--2---:R-:W-:Y:S02]  /*3100*/  HMMA.16816.F32.BF16 R12, R32, R8, RZ ;  /* 0x00000008200c723c */ /* 0x004fe400000418ff */
[----:B------:R-:W2:Y:S01]  /*3110*/  LDSM.16.M88.4 R24, [R227+0x8000] ;  /* 0x00800000e318783b */ /* 0x000ea20000000200 */
[----:B------:R-:W-:-:S02]  /*3120*/  VIADD R214, R231, 0x4800 ;  /* 0x00004800e7d67836 */ /* 0x000fc40000000000 */
[C---:B------:R-:W-:Y:S01]  /*3130*/  VIADD R213, R231.reuse, 0x5000 ;  /* 0x00005000e7d57836 */ /* 0x040fe20000000000 */
[----:B------:R-:W2:Y:S01]  /*3140*/  LDSM.16.M88.4 R20, [R227+0x8800] ;  /* 0x00880000e314783b */ /* 0x000ea20000000200 */
[C---:B------:R-:W-:Y:S01]  /*3150*/  HMMA.16816.F32.BF16 R8, R32.reuse, R10, RZ ;  /* 0x0000000a2008723c */ /* 0x040fe200000418ff */
[C---:B------:R-:W-:Y:S02]  /*3160*/  VIADD R212, R231.reuse, 0x5800 ;  /* 0x00005800e7d47836 */ /* 0x040fe40000000000 */
[----:B------:R-:W-:Y:S01]  /*3170*/  LDSM.16.M88.4 R80, [R227+0x9800] ;  /* 0x00980000e350783b */ /* 0x000fe20000000200 */
[C---:B------:R-:W-:Y:S02]  /*3180*/  VIADD R211, R231.reuse, 0x6000 ;  /* 0x00006000e7d37836 */ /* 0x040fe40000000000 */
[----:B-1----:R-:W-:Y:S01]  /*3190*/  HMMA.16816.F32.BF16 R76, R32, R72, RZ ;  /* 0x00000048204c723c */ /* 0x002fe200000418ff */
[----:B------:R-:W-:Y:S01]  /*31a0*/  LDSM.16.M88.4 R68, [R229] ;  /* 0x00000000e544783b */ /* 0x000fe20000000200 */
[----:B------:R-:W-:-:S02]  /*31b0*/  VIADD R210, R231, 0x6800 ;  /* 0x00006800e7d27836 */ /* 0x000fc40000000000 */
[C---:B------:R-:W-:Y:S01]  /*31c0*/  VIADD R209, R231.reuse, 0x7000 ;  /* 0x00007000e7d17836 */ /* 0x040fe20000000000 */
[----:B------:R-:W0:Y:S01]  /*31d0*/  LDGDEPBAR ;  /* 0x00000000000079af */ /* 0x000e220000000000 */
[----:B------:R-:W-:Y:S01]  /*31e0*/  HMMA.16816.F32.BF16 R72, R32, R74, RZ ;  /* 0x0000004a2048723c */ /* 0x000fe200000418ff */
[----:B------:R-:W-:-:S05]  /*31f0*/  VIADD R208, R231, 0x7800 ;  /* 0x00007800e7d07836 */ /* 0x000fca0000000000 */
[C---:B---3--:R-:W-:Y:S06]  /*3200*/  HMMA.16816.F32.BF16 R44, R32.reuse, R40, RZ ;  /* 0x00000028202c723c */ /* 0x048fec00000418ff */
[C---:B------:R-:W-:Y:S06]  /*3210*/  HMMA.16816.F32.BF16 R40, R32.reuse, R42, RZ ;  /* 0x0000002a2028723c */ /* 0x040fec00000418ff */
[C---:B----4-:R-:W-:Y:S06]  /*3220*/  HMMA.16816.F32.BF16 R36, R32.reuse, R64, RZ ;  /* 0x000000402024723c */ /* 0x050fec00000418ff */
[----:B------:R-:W-:Y:S01]  /*3230*/  HMMA.16816.F32.BF16 R32, R32, R66, RZ ;  /* 0x000000422020723c */ /* 0x000fe200000418ff */
[----:B------:R-:W-:Y:S05]  /*3240*/  LDSM.16.M88.4 R64, [R220] ;  /* 0x00000000dc40783b */ /* 0x000fea0000000200 */
[C---:B-----5:R-:W-:Y:S06]  /*3250*/  HMMA.16816.F32.BF16 R12, R56.reuse, R16, R12 ;  /* 0x00000010380c723c */ /* 0x060fec000004180c */
[C---:B------:R-:W-:Y:S01]  /*3260*/  HMMA.16816.F32.BF16 R8, R56.reuse, R18, R8 ;  /* 0x000000123808723c */ /* 0x040fe20000041808 */
        /* <DEDUP_REMOVED lines=8> */
[----:B------:R-:W-:Y:S01]  /*32f0*/  HMMA.16816.F32.BF16 R32, R56, R50, R32 ;  /* 0x000000323820723c */ /* 0x000fe20000041820 */
[----:B------:R-:W-:Y:S04]  /*3300*/  LDSM.16.M88.4 R56, [R220+0x1800] ;  /* 0x00180000dc38783b */ /* 0x000fe80000000200 */
[----:B------:R-:W-:Y:S01]  /*3310*/  LDSM.16.M88.4 R48, [R233+0xa000] ;  /* 0x00a00000e930783b */ /* 0x000fe20000000200 */
[C---:B--2---:R-:W-:Y:S06]  /*3320*/  HMMA.16816.F32.BF16 R12, R28.reuse, R24, R12 ;  /* 0x000000181c0c723c */ /* 0x044fec000004180c */
[C---:B------:R-:W-:Y:S01]  /*3330*/  HMMA.16816.F32.BF16 R8, R28.reuse, R26, R8 ;  /* 0x0000001a1c08723c */ /* 0x040fe20000041808 */
[----:B------:R-:W2:Y:S05]  /*3340*/  LDSM.16.M88.4 R24, [R220+0x1000] ;  /* 0x00100000dc18783b */ /* 0x000eaa0000000200 */
[C---:B------:R-:W-:Y:S06]  /*3350*/  HMMA.16816.F32.BF16 R76, R28.reuse, R20, R76 ;  /* 0x000000141c4c723c */ /* 0x040fec000004184c */
[C---:B------:R-:W-:Y:S01]  /*3360*/  HMMA.16816.F32.BF16 R72, R28.reuse, R22, R72 ;  /* 0x000000161c48723c */ /* 0x040fe20000041848 */
[----:B------:R-:W4:Y:S05]  /*3370*/  LDSM.16.M88.4 R20, [R233+0xa800] ;  /* 0x00a80000e914783b */ /* 0x000f2a0000000200 */
[C---:B-1----:R-:W-:Y:S06]  /*3380*/  HMMA.16816.F32.BF16 R44, R28.reuse, R16, R44 ;  /* 0x000000101c2c723c */ /* 0x042fec000004182c */
[C---:B------:R-:W-:Y:S01]  /*3390*/  HMMA.16816.F32.BF16 R40, R28.reuse, R18, R40 ;  /* 0x000000121c28723c */ /* 0x040fe20000041828 */
[----:B------:R-:W1:Y:S05]  /*33a0*/  LDSM.16.M88.4 R16, [R233+0xb000] ;  /* 0x00b00000e910783b */ /* 0x000e6a0000000200 */
[C---:B------:R-:W-:Y:S06]  /*33b0*/  HMMA.16816.F32.BF16 R36, R28.reuse, R80, R36 ;  /* 0x000000501c24723c */ /* 0x040fec0000041824 */
[----:B------:R-:W-:Y:S01]  /*33c0*/  HMMA.16816.F32.BF16 R32, R28, R82, R32 ;  /* 0x000000521c20723c */ /* 0x000fe20000041820 */
[----:B------:R-:W5:Y:S04]  /*33d0*/  LDSM.16.M88.4 R80, [R233+0xb800] ;  /* 0x00b80000e950783b */ /* 0x000f680000000200 */
[----:B------:R-:W-:Y:S01]  /*33e0*/  LDSM.16.M88.4 R28, [R231+0x2000] ;  /* 0x00200000e71c783b */ /* 0x000fe20000000200 */
[C---:B---3--:R-:W-:Y:S06]  /*33f0*/  HMMA.16816.F32.BF16 R76, R68.reuse, R60, R76 ;  /* 0x0000003c444c723c */ /* 0x048fec000004184c */
[C---:B------:R-:W-:Y:S01]  /*3400*/  HMMA.16816.F32.BF16 R72, R68.reuse, R62, R72 ;  /* 0x0000003e4448723c */ /* 0x040fe20000041848 */
[----:B------:R-:W-:Y:S05]  /*3410*/  LDSM.16.M88.4 R60, [R231+0x2800] ;  /* 0x00280000e73c783b */ /* 0x000fea0000000200 */
[C---:B--2---:R-:W-:Y:S06]  /*3420*/  HMMA.16816.F32.BF16 R44, R68.reuse, R24, R44 ;  /* 0x00000018442c723c */ /* 0x044fec000004182c */
[C---:B------:R-:W-:Y:S06]  /*3430*/  HMMA.16816.F32.BF16 R12, R68.reuse, R64, R12 ;  /* 0x00000040440c723c */ /* 0x040fec000004180c */
[C---:B------:R-:W-:Y:S01]  /*3440*/  HMMA.16816.F32.BF16 R8, R68.reuse, R66, R8 ;  /* 0x000000424408723c */ /* 0x040fe20000041808 */
[----:B------:R-:W2:Y:S05]  /*3450*/  LDSM.16.M88.4 R64, [R232+0x2000] ;  /* 0x00200000e840783b */ /* 0x000eaa0000000200 */
[C---:B------:R-:W-:Y:S01]  /*3460*/  HMMA.16816.F32.BF16 R40, R68.reuse, R26, R40 ;  /* 0x0000001a4428723c */ /* 0x040fe20000041828 */
[----:B------:R-:W3:Y:S05]  /*3470*/  LDSM.16.M88.4 R24, [R231+0x3000] ;  /* 0x00300000e718783b */ /* 0x000eea0000000200 */
[C---:B------:R-:W-:Y:S06]  /*3480*/  HMMA.16816.F32.BF16 R36, R68.reuse, R56, R36 ;  /* 0x000000384424723c */ /* 0x040fec0000041824 */
[----:B------:R-:W-:Y:S01]  /*3490*/  HMMA.16816.F32.BF16 R32, R68, R58, R32 ;  /* 0x0000003a4420723c */ /* 0x000fe20000041820 */
[----:B------:R-:W3:Y:S04]  /*34a0*/  LDSM.16.M88.4 R68, [R231+0x3800] ;  /* 0x00380000e744783b */ /* 0x000ee80000000200 */
[----:B------:R-:W-:Y:S01]  /*34b0*/  LDSM.16.M88.4 R56, [R230+0x2000] ;  /* 0x00200000e638783b */ /* 0x000fe20000000200 */
[C---:B----4-:R-:W-:Y:S06]  /*34c0*/  HMMA.16816.F32.BF16 R76, R52.reuse, R20, R76 ;  /* 0x00000014344c723c */ /* 0x050fec000004184c */
[C---:B------:R-:W-:Y:S01]  /*34d0*/  HMMA.16816.F32.BF16 R72, R52.reuse, R22, R72 ;  /* 0x000000163448723c */ /* 0x040fe20000041848 */
[----:B------:R-:W4:Y:S05]  /*34e0*/  LDSM.16.M88.4 R20, [R227+0xa800] ;  /* 0x00a80000e314783b */ /* 0x000f2a0000000200 */
[C---:B-1----:R-:W-:Y:S06]  /*34f0*/  HMMA.16816.F32.BF16 R44, R52.reuse, R16, R44 ;  /* 0x00000010342c723c */ /* 0x042fec000004182c */
[C---:B------:R-:W-:Y:S06]  /*3500*/  HMMA.16816.F32.BF16 R12, R52.reuse, R48, R12 ;  /* 0x00000030340c723c */ /* 0x040fec000004180c */
[C---:B------:R-:W-:Y:S01]  /*3510*/  HMMA.16816.F32.BF16 R8, R52.reuse, R50, R8 ;  /* 0x000000323408723c */ /* 0x040fe20000041808 */
[----:B------:R-:W-:Y:S05]  /*3520*/  LDSM.16.M88.4 R48, [R227+0xa000] ;  /* 0x00a00000e330783b */ /* 0x000fea0000000200 */
[C---:B------:R-:W-:Y:S01]  /*3530*/  HMMA.16816.F32.BF16 R40, R52.reuse, R18, R40 ;  /* 0x000000123428723c */ /* 0x040fe20000041828 */
[----:B------:R-:W1:Y:S05]  /*3540*/  LDSM.16.M88.4 R16, [R227+0xb000] ;  /* 0x00b00000e310783b */ /* 0x000e6a0000000200 */
[C---:B-----5:R-:W-:Y:S06]  /*3550*/  HMMA.16816.F32.BF16 R36, R52.reuse, R80, R36 ;  /* 0x000000503424723c */ /* 0x060fec0000041824 */
[----:B------:R-:W-:Y:S01]  /*3560*/  HMMA.16816.F32.BF16 R32, R52, R82, R32 ;  /* 0x000000523420723c */ /* 0x000fe20000041820 */
[----:B------:R-:W5:Y:S04]  /*3570*/  LDSM.16.M88.4 R80, [R227+0xb800] ;  /* 0x00b80000e350783b */ /* 0x000f680000000200 */
[----:B------:R-:W-:Y:S01]  /*3580*/  LDSM.16.M88.4 R52, [R229+0x2000] ;  /* 0x00200000e534783b */ /* 0x000fe20000000200 */
[C---:B--2---:R-:W-:Y:S06]  /*3590*/  HMMA.16816.F32.BF16 R76, R64.reuse, R60, R76 ;  /* 0x0000003c404c723c */ /* 0x044fec000004184c */
[C---:B------:R-:W-:Y:S01]  /*35a0*/  HMMA.16816.F32.BF16 R72, R64.reuse, R62, R72 ;  /* 0x0000003e4048723c */ /* 0x040fe20000041848 */
[----:B------:R-:W2:Y:S05]  /*35b0*/  LDSM.16.M88.4 R60, [R220+0x2800] ;  /* 0x00280000dc3c783b */ /* 0x000eaa0000000200 */
[C---:B---3--:R-:W-:Y:S06]  /*35c0*/  HMMA.16816.F32.BF16 R44, R64.reuse, R24, R44 ;  /* 0x00000018402c723c */ /* 0x048fec000004182c */
[C---:B------:R-:W-:Y:S06]  /*35d0*/  HMMA.16816.F32.BF16 R12, R64.reuse, R28, R12 ;  /* 0x0000001c400c723c */ /* 0x040fec000004180c */
[C---:B------:R-:W-:Y:S01]  /*35e0*/  HMMA.16816.F32.BF16 R8, R64.reuse, R30, R8 ;  /* 0x0000001e4008723c */ /* 0x040fe20000041808 */
[----:B------:R-:W-:Y:S05]  /*35f0*/  LDSM.16.M88.4 R28, [R220+0x2000] ;  /* 0x00200000dc1c783b */ /* 0x000fea0000000200 */
        /* <DEDUP_REMOVED lines=86> */
[----:B------:R-:W-:Y:S05]  /*3b60*/  LDSM.16.M88.4 R20, [R227+0xe800] ;  /* 0x00e80000e314783b */ /* 0x000fea0000000200 */
[C---:B-1----:R-:W-:Y:S06]  /*3b70*/  HMMA.16816.F32.BF16 R44, R56.reuse, R16, R44 ;  /* 0x00000010382c723c */ /* 0x042fec000004182c */
[C---:B------:R-:W-:Y:S06]  /*3b80*/  HMMA.16816.F32.BF16 R12, R56.reuse, R48, R12 ;  /* 0x00000030380c723c */ /* 0x040fec000004180c */
[C---:B------:R-:W-:Y:S01]  /*3b90*/  HMMA.16816.F32.BF16 R8, R56.reuse, R50, R8 ;  /* 0x000000323808723c */ /* 0x040fe20000041808 */
[----:B------:R-:W1:Y:S05]  /*3ba0*/  LDSM.16.M88.4 R48, [R230+0x6000] ;  /* 0x00600000e630783b */ /* 0x000e6a0000000200 */
[C---:B------:R-:W-:Y:S01]  /*3bb0*/  HMMA.16816.F32.BF16 R40, R56.reuse, R18, R40 ;  /* 0x000000123828723c */ /* 0x040fe20000041828 */
[----:B------:R-:W4:Y:S05]  /*3bc0*/  LDSM.16.M88.4 R16, [R227+0xf000] ;  /* 0x00f00000e310783b */ /* 0x000f2a0000000200 */
[C---:B-----5:R-:W-:Y:S06]  /*3bd0*/  HMMA.16816.F32.BF16 R36, R56.reuse, R80, R36 ;  /* 0x000000503824723c */ /* 0x060fec0000041824 */
[----:B------:R-:W-:Y:S01]  /*3be0*/  HMMA.16816.F32.BF16 R32, R56, R82, R32 ;  /* 0x000000523820723c */ /* 0x000fe20000041820 */
[----:B------:R-:W-:Y:S05]  /*3bf0*/  LDSM.16.M88.4 R56, [R220+0x6000] ;  /* 0x00600000dc38783b */ /* 0x000fea0000000200 */
[C---:B--2---:R-:W-:Y:S06]  /*3c00*/  HMMA.16816.F32.BF16 R76, R52.reuse, R60, R76 ;  /* 0x0000003c344c723c */ /* 0x044fec000004184c */
[C---:B------:R-:W-:Y:S06]  /*3c10*/  HMMA.16816.F32.BF16 R72, R52.reuse, R62, R72 ;  /* 0x0000003e3448723c */ /* 0x040fec0000041848 */
[C---:B---3--:R-:W-:Y:S06]  /*3c20*/  HMMA.16816.F32.BF16 R44, R52.reuse, R24, R44 ;  /* 0x00000018342c723c */ /* 0x048fec000004182c */
[C---:B------:R-:W-:Y:S06]  /*3c30*/  HMMA.16816.F32.BF16 R12, R52.reuse, R28, R12 ;  /* 0x0000001c340c723c */ /* 0x040fec000004180c */
[C---:B------:R-:W-:Y:S01]  /*3c40*/  HMMA.16816.F32.BF16 R28, R52.reuse, R30, R8 ;  /* 0x0000001e341c723c */ /* 0x040fe20000041808 */
[----:B------:R-:W-:Y:S05]  /*3c50*/  LDSM.16.M88.4 R8, [R229+0x6000] ;  /* 0x00600000e508783b */ /* 0x000fea0000000200 */
[C---:B------:R-:W-:Y:S01]  /*3c60*/  HMMA.16816.F32.BF16 R40, R52.reuse, R26, R40 ;  /* 0x0000001a3428723c */ /* 0x040fe20000041828 */
[----:B------:R-:W2:Y:S05]  /*3c70*/  LDSM.16.M88.4 R24, [R220+0x6800] ;  /* 0x00680000dc18783b */ /* 0x000eaa0000000200 */
[C---:B------:R-:W-:Y:S06]  /*3c80*/  HMMA.16816.F32.BF16 R36, R52.reuse, R68, R36 ;  /* 0x000000443424723c */ /* 0x040fec0000041824 */
[----:B------:R-:W-:Y:S06]  /*3c90*/  HMMA.16816.F32.BF16 R32, R52, R70, R32 ;  /* 0x000000463420723c */ /* 0x000fec0000041820 */
[----:B-1----:R-:W-:Y:S01]  /*3ca0*/  HMMA.16816.F32.BF16 R76, R48, R20, R76 ;  /* 0x00000014304c723c */ /* 0x002fe2000004184c */
[----:B------:R-:W-:-:S05]  /*3cb0*/  LOP3.LUT R53, R84, 0xffffffe0, RZ, 0xc0, !PT ;  /* 0xffffffe054357812 */ /* 0x000fca00078ec0ff */
[C---:B------:R-:W-:Y:S01]  /*3cc0*/  IMAD.IADD R53, R6.reuse, 0x1, -R53 ;  /* 0x0000000106357824 */ /* 0x040fe200078e0a35 */
[C---:B------:R-:W-:Y:S01]  /*3cd0*/  HMMA.16816.F32.BF16 R72, R48.reuse, R22, R72 ;  /* 0x000000163048723c */ /* 0x040fe20000041848 */
[----:B------:R-:W1:Y:S01]  /*3ce0*/  LDSM.16.M88.4 R20, [R227+0xf800] ;  /* 0x00f80000e314783b */ /* 0x000e620000000200 */
[----:B------:R-:W-:Y:S02]  /*3cf0*/  IMAD.SHL.U32 R6, R6, 0x2, RZ ;  /* 0x0000000206067824 */ /* 0x000fe400078e00ff */
[----:B------:R-:W-:Y:S02]  /*3d00*/  SHF.R.S32.HI R0, RZ, 0x1f, R53 ;  /* 0x0000001fff007819 */ /* 0x000fe40000011435 */
[----:B----4-:R-:W-:Y:S01]  /*3d10*/  HMMA.16816.F32.BF16 R44, R48, R16, R44 ;  /* 0x00000010302c723c */ /* 0x010fe2000004182c */
[----:B------:R-:W-:Y:S02]  /*3d20*/  LOP3.LUT R6, R6, 0x6, RZ, 0xc0, !PT ;  /* 0x0000000606067812 */ /* 0x000fe400078ec0ff */
[----:B------:R-:W-:-:S02]  /*3d30*/  LEA.HI R53, R0, R53, RZ, 0x2 ;  /* 0x0000003500357211 */ /* 0x000fc400078f10ff */
[----:B------:R-:W-:Y:S01]  /*3d40*/  LEA R0, R85, UR20, 0x4 ;  /* 0x0000001455007c11 */ /* 0x000fe2000f8e20ff */
[----:B------:R-:W-:Y:S01]  /*3d50*/  HMMA.16816.F32.BF16 R28, R48, R66, R28 ;  /* 0x00000042301c723c */ /* 0x000fe2000004181c */
[----:B------:R-:W-:Y:S01]  /*3d60*/  SHF.R.S32.HI R53, RZ, 0x2, R53 ;  /* 0x00000002ff357819 */ /* 0x000fe20000011435 */
[----:B------:R-:W-:-:S03]  /*3d70*/  IMAD.U32 R17, RZ, RZ, UR22 ;  /* 0x00000016ff117e24 */ /* 0x000fc6000f8e00ff */
[----:B------:R-:W-:Y:S01]  /*3d80*/  IADD3 R0, R0, 0x1, R53 ;  /* 0x0000000100007810 */ /* 0x000fe20007ffe035 */
[C---:B------:R-:W-:Y:S01]  /*3d90*/  HMMA.16816.F32.BF16 R12, R48.reuse, R64, R12 ;  /* 0x00000040300c723c */ /* 0x040fe2000004180c */
[----:B------:R-:W3:Y:S02]  /*3da0*/  LDSM.16.M88.4 R52, [R220+0x7000] ;  /* 0x00700000dc34783b */ /* 0x000ee40000000200 */
[----:B------:R-:W-:Y:S01]  /*3db0*/  IADD3 R16, R0, UR21, -R17 ;  /* 0x0000001500107c10 */ /* 0x000fe2000fffe811 */
[----:B------:R-:W-:Y:S02]  /*3dc0*/  VIADD R0, R6, UR5 ;  /* 0x0000000506007c36 */ /* 0x000fe40008000000 */
[----:B------:R-:W-:Y:S02]  /*3dd0*/  HMMA.16816.F32.BF16 R40, R48, R18, R40 ;  /* 0x000000123028723c */ /* 0x000fe40000041828 */
[----:B------:R-:W-:Y:S02]  /*3de0*/  VIADD R17, R16, UR17 ;  /* 0x0000001110117c36 */ /* 0x000fe40008000000 */
[----:B------:R-:W-:-:S02]  /*3df0*/  VIADD R16, R0, 0x1 ;  /* 0x0000000100107836 */ /* 0x000fc40000000000 */
[C---:B--2---:R-:W-:Y:S01]  /*3e00*/  HMMA.16816.F32.BF16 R76, R8.reuse, R24, R76 ;  /* 0x00000018084c723c */ /* 0x044fe2000004184c */
[C---:B------:R-:W-:Y:S01]  /*3e10*/  VIMNMX R167, R17.reuse, UR21, PT ;  /* 0x0000001511a77c48 */ /* 0x040fe2000bfe0100 */
[----:B------:R-:W-:Y:S01]  /*3e20*/  VIADD R6, R0, 0x8 ;  /* 0x0000000800067836 */ /* 0x000fe20000000000 */
[----:B------:R-:W-:Y:S02]  /*3e30*/  VIADDMNMX R166, R17, 0x8, R166, PT ;  /* 0x0000000811a67846 */ /* 0x000fe400038001a6 */
[CC--:B------:R-:W-:Y:S01]  /*3e40*/  ISETP.GE.AND P3, PT, R16.reuse, R167.reuse, PT ;  /* 0x000000a71000720c */ /* 0x0c0fe20003f66270 */
[----:B------:R-:W-:Y:S01]  /*3e50*/  HMMA.16816.F32.BF16 R28, R8, R58, R28 ;  /* 0x0000003a081c723c */ /* 0x000fe2000004181c */
[----:B------:R-:W-:Y:S01]  /*3e60*/  ISETP.GE.AND P6, PT, R16, R166, PT ;  /* 0x000000a61000720c */ /* 0x000fe20003fc6270 */
[----:B------:R-:W-:Y:S01]  /*3e70*/  VIADD R24, R0, 0x9 ;  /* 0x0000000900187836 */ /* 0x000fe20000000000 */
[----:B------:R-:W2:Y:S01]  /*3e80*/  LDSM.16.M88.4 R16, [R220+0x7800] ;  /* 0x00780000dc10783b */ /* 0x000ea20000000200 */
[----:B------:R-:W-:Y:S01]  /*3e90*/  ISETP.GE.AND P1, PT, R6, R167, PT ;  /* 0x000000a70600720c */ /* 0x000fe20003f26270 */
[----:B------:R-:W-:-:S04]  /*3ea0*/  DEPBAR.LE SB0, 0x0 ;  /* 0x000080000000791a */ /* 0x000fc80000000000 */
[----:B-1----:R-:W-:Y:S01]  /*3eb0*/  HMMA.16816.F32.BF16 R36, R48, R20, R36 ;  /* 0x000000143024723c */ /* 0x002fe20000041824 */
[-C--:B------:R-:W-:Y:S01]  /*3ec0*/  ISETP.GE.AND P2, PT, R6, R166.reuse, PT ;  /* 0x000000a60600720c */ /* 0x080fe20003f46270 */
[----:B------:R-:W-:Y:S01]  /*3ed0*/  VIADD R6, R0, 0x11 ;  /* 0x0000001100067836 */ /* 0x000fe20000000000 */
[C---:B------:R-:W-:Y:S02]  /*3ee0*/  ISETP.GE.AND P4, PT, R24.reuse, R167, PT ;  /* 0x000000a71800720c */ /* 0x040fe40003f86270 */
[----:B------:R-:W-:Y:S01]  /*3ef0*/  ISETP.GE.AND P5, PT, R24, R166, PT ;  /* 0x000000a61800720c */ /* 0x000fe20003fa6270 */
[----:B------:R-:W-:Y:S01]  /*3f00*/  HMMA.16816.F32.BF16 R12, R8, R56, R12 ;  /* 0x00000038080c723c */ /* 0x000fe2000004180c */
[----:B------:R-:W-:-:S05]  /*3f10*/  VIADD R24, R0, 0x10 ;  /* 0x0000001000187836 */ /* 0x000fca0000000000 */
[C---:B------:R-:W-:Y:S03]  /*3f20*/  HMMA.16816.F32.BF16 R72, R8.reuse, R26, R72 ;  /* 0x0000001a0848723c */ /* 0x040fe60000041848 */
[----:B------:R-:W-:Y:S02]  /*3f30*/  FSEL R30, R30, -INF , !P2 ;  /* 0xff8000001e1e7808 */ /* 0x000fe40005000000 */
[----:B------:R-:W-:Y:S01]  /*3f40*/  FSEL R29, R29, -INF , !P4 ;  /* 0xff8000001d1d7808 */ /* 0x000fe20006000000 */
[----:B---3--:R-:W-:Y:S01]  /*3f50*/  HMMA.16816.F32.BF16 R44, R8, R52, R44 ;  /* 0x00000034082c723c */ /* 0x008fe2000004182c */
[----:B------:R-:W-:Y:S01]  /*3f60*/  ISETP.GE.AND P2, PT, R6, R167, PT ;  /* 0x000000a70600720c */ /* 0x000fe20003f46270 */
[----:B------:R-:W-:Y:S01]  /*3f70*/  VIADD R26, R0, 0x21 ;  /* 0x00000021001a7836 */ /* 0x000fe20000000000 */
[----:B------:R-:W-:Y:S01]  /*3f80*/  BAR.SYNC.DEFER_BLOCKING 0x0 ;  /* 0x0000000000007b1d */ /* 0x000fe20000010000 */
[----:B------:R-:W-:Y:S01]  /*3f90*/  ISETP.GE.AND P4, PT, R6, R166, PT ;  /* 0x000000a60600720c */ /* 0x000fe20003f86270 */
[----:B------:R-:W-:Y:S01]  /*3fa0*/  VIADD R6, R0, 0x18 ;  /* 0x0000001800067836 */ /* 0x000fe20000000000 */
[----:B------:R-:W-:Y:S01]  /*3fb0*/  HMMA.16816.F32.BF16 R32, R48, R22, R32 ;  /* 0x000000163020723c */ /* 0x000fe20000041820 */
[----:B------:R-:W-:-:S02]  /*3fc0*/  FSEL R27, R28, -INF , !P1 ;  /* 0xff8000001c1b7808 */ /* 0x000fc40004800000 */
[----:B------:R-:W-:-:S03]  /*3fd0*/  ISETP.GE.AND P1, PT, R24, R166, PT ;  /* 0x000000a61800720c */ /* 0x000fc60003f26270 */
[----:B------:R-:W-:Y:S01]  /*3fe0*/  FSEL R57, R13, -INF , !P3 ;  /* 0xff8000000d397808 */ /* 0x000fe20005800000 */
[C---:B------:R-:W-:Y:S01]  /*3ff0*/  HMMA.16816.F32.BF16 R40, R8.reuse, R54, R40 ;  /* 0x000000360828723c */ /* 0x040fe20000041828 */
[-C--:B------:R-:W-:Y:S01]  /*4000*/  ISETP.GE.AND P3, PT, R24, R167.reuse, PT ;  /* 0x000000a71800720c */ /* 0x080fe20003f66270 */
[----:B------:R-:W-:Y:S01]  /*4010*/  VIADD R13, R0, 0x19 ;  /* 0x00000019000d7836 */ /* 0x000fe20000000000 */
[----:B------:R-:W-:Y:S02]  /*4020*/  FSEL R24, R31, -INF , !P5 ;  /* 0xff8000001f187808 */ /* 0x000fe40006800000 */
[----:B------:R-:W-:Y:S01]  /*4030*/  FSEL R21, R76, -INF , !P3 ;  /* 0xff8000004c157808 */ /* 0x000fe20005800000 */
[----:B--2---:R-:W-:Y:S01]  /*4040*/  HMMA.16816.F32.BF16 R36, R8, R16, R36 ;  /* 0x000000100824723c */ /* 0x004fe20000041824 */
[C---:B------:R-:W-:Y:S02]  /*4050*/  ISETP.GE.AND P5, PT, R6.reuse, R167, PT ;  /* 0x000000a70600720c */ /* 0x040fe40003fa6270 */
[----:B------:R-:W-:Y:S01]  /*4060*/  ISETP.GE.AND P3, PT, R6, R166, PT ;  /* 0x000000a60600720c */ /* 0x000fe20003f66270 */
[----:B------:R-:W-:Y:S01]  /*4070*/  VIADD R6, R0, 0x20 ;  /* 0x0000002000067836 */ /* 0x000fe20000000000 */
[----:B------:R-:W-:-:S02]  /*4080*/  FSEL R20, R78, -INF , !P1 ;  /* 0xff8000004e147808 */ /* 0x000fc40004800000 */
[----:B------:R-:W-:Y:S01]  /*4090*/  ISETP.GE.AND P1, PT, R13, R167, PT ;  /* 0x000000a70d00720c */ /* 0x000fe20003f26270 */
[C---:B------:R-:W-:Y:S01]  /*40a0*/  VIADD R17, R0.reuse, 0x30 ;  /* 0x0000003000117836 */ /* 0x040fe20000000000 */
[----:B------:R-:W-:Y:S01]  /*40b0*/  FSEL R23, R77, -INF , !P2 ;  /* 0xff8000004d177808 */ /* 0x000fe20005000000 */
[----:B------:R-:W-:Y:S01]  /*40c0*/  VIADD R16, R0, 0x29 ;  /* 0x0000002900107836 */ /* 0x000fe20000000000 */
[----:B------:R-:W-:Y:S01]  /*40d0*/  ISETP.GE.AND P2, PT, R13, R166, PT ;  /* 0x000000a60d00720c */ /* 0x000fe20003f46270 */
[----:B------:R-:W-:Y:S01]  /*40e0*/  HMMA.16816.F32.BF16 R32, R8, R18, R32 ;  /* 0x000000120820723c */ /* 0x000fe20000041820 */
[----:B------:R-:W-:Y:S02]  /*40f0*/  FSEL R22, R79, -INF , !P4 ;  /* 0xff8000004f167808 */ /* 0x000fe40006000000 */
[----:B------:R-:W-:Y:S02]  /*4100*/  FSEL R25, R72, -INF , !P5 ;  /* 0xff80000048197808 */ /* 0x000fe40006800000 */
[----:B------:R-:W-:-:S02]  /*4110*/  FSEL R13, R73, -INF , !P1 ;  /* 0xff800000490d7808 */ /* 0x000fc40004800000 */
[-C--:B------:R-:W-:Y:S01]  /*4120*/  ISETP.GE.AND P4, PT, R6, R167.reuse, PT ;  /* 0x000000a70600720c */ /* 0x080fe20003f86270 */
[----:B------:R-:W-:Y:S01]  /*4130*/  VIADD R9, R0, 0x38 ;  /* 0x0000003800097836 */ /* 0x000fe20000000000 */
[-C--:B------:R-:W-:Y:S01]  /*4140*/  ISETP.GE.AND P5, PT, R6, R166.reuse, PT ;  /* 0x000000a60600720c */ /* 0x080fe20003fa6270 */
[----:B------:R-:W-:Y:S01]  /*4150*/  VIADD R10, R0, 0x39 ;  /* 0x00000039000a7836 */ /* 0x000fe20000000000 */
[----:B------:R-:W-:Y:S02]  /*4160*/  ISETP.GE.AND P1, PT, R26, R166, PT ;  /* 0x000000a61a00720c */ /* 0x000fe40003f26270 */
[----:B------:R-:W-:Y:S02]  /*4170*/  FSEL R6, R74, -INF , !P3 ;  /* 0xff8000004a067808 */ /* 0x000fe40005800000 */
[----:B------:R-:W-:Y:S01]  /*4180*/  ISETP.GE.AND P3, PT, R26, R167, PT ;  /* 0x000000a71a00720c */ /* 0x000fe20003f66270 */
[----:B------:R-:W-:Y:S01]  /*4190*/  VIADD R26, R0, 0x28 ;  /* 0x00000028001a7836 */ /* 0x000fe20000000000 */
[----:B------:R-:W-:-:S02]  /*41a0*/  FSEL R206, R47, -INF , !P1 ;  /* 0xff8000002fce7808 */ /* 0x000fc40004800000 */
[-C--:B------:R-:W-:Y:S02]  /*41b0*/  ISETP.GE.AND P1, PT, R17, R167.reuse, PT ;  /* 0x000000a71100720c */ /* 0x080fe40003f26270 */
[----:B------:R-:W-:Y:S02]  /*41c0*/  FSEL R190, R46, -INF , !P5 ;  /* 0xff8000002ebe7808 */ /* 0x000fe40006800000 */
[----:B------:R-:W-:Y:S02]  /*41d0*/  FSEL R187, R45, -INF , !P3 ;  /* 0xff8000002dbb7808 */ /* 0x000fe40005800000 */
[----:B------:R-:W-:Y:S02]  /*41e0*/  FSEL R193, R44, -INF , !P4 ;  /* 0xff8000002cc17808 */ /* 0x000fe40006000000 */
[C---:B------:R-:W-:Y:S02]  /*41f0*/  ISETP.GE.AND P5, PT, R16.reuse, R167, PT ;  /* 0x000000a71000720c */ /* 0x040fe40003fa6270 */
[-C--:B------:R-:W-:Y:S01]  /*4200*/  ISETP.GE.AND P3, PT, R16, R166.reuse, PT ;  /* 0x000000a61000720c */ /* 0x080fe20003f66270 */
[----:B------:R-:W-:Y:S01]  /*4210*/  VIADD R16, R0, 0x31 ;  /* 0x0000003100107836 */ /* 0x000fe20000000000 */
[----:B------:R-:W-:-:S02]  /*4220*/  ISETP.GE.AND P4, PT, R26, R166, PT ;  /* 0x000000a61a00720c */ /* 0x000fc40003f86270 */
[----:B------:R-:W-:Y:S02]  /*4230*/  FSEL R203, R36, -INF , !P1 ;  /* 0xff80000024cb7808 */ /* 0x000fe40004800000 */
[----:B------:R-:W-:Y:S02]  /*4240*/  FSEL R28, R75, -INF , !P2 ;  /* 0xff8000004b1c7808 */ /* 0x000fe40005000000 */
[----:B------:R-:W-:Y:S02]  /*4250*/  PLOP3.LUT P1, PT, PT, PT, UP0, 0x80, 0x0 ;  /* 0x000000000000781c */ /* 0x000fe40003f2f008 */
[-C--:B------:R-:W-:Y:S02]  /*4260*/  ISETP.GE.AND P2, PT, R26, R167.reuse, PT ;  /* 0x000000a71a00720c */ /* 0x080fe40003f46270 */
[----:B------:R-:W-:Y:S02]  /*4270*/  FSEL R192, R42, -INF , !P4 ;  /* 0xff8000002ac07808 */ /* 0x000fe40006000000 */
[----:B------:R-:W-:-:S02]  /*4280*/  ISETP.GE.AND P4, PT, R16, R167, PT ;  /* 0x000000a71000720c */ /* 0x000fc40003f86270 */
[----:B------:R-:W-:Y:S02]  /*4290*/  FSEL R191, R40, -INF , !P2 ;  /* 0xff80000028bf7808 */ /* 0x000fe40005000000 */
[-C--:B------:R-:W-:Y:S02]  /*42a0*/  ISETP.GE.AND P2, PT, R17, R166.reuse, PT ;  /* 0x000000a61100720c */ /* 0x080fe40003f46270 */
[----:B------:R-:W-:Y:S02]  /*42b0*/  FSEL R201, R37, -INF , !P4 ;  /* 0xff80000025c97808 */ /* 0x000fe40006000000 */
[----:B------:R-:W-:Y:S02]  /*42c0*/  ISETP.GE.AND P4, PT, R0, R166, PT ;  /* 0x000000a60000720c */ /* 0x000fe40003f86270 */
[----:B------:R-:W-:Y:S02]  /*42d0*/  FSEL R189, R41, -INF , !P5 ;  /* 0xff80000029bd7808 */ /* 0x000fe40006800000 */
[----:B------:R-:W-:-:S02]  /*42e0*/  FSEL R200, R38, -INF , !P2 ;  /* 0xff80000026c87808 */ /* 0x000fc40005000000 */
[----:B------:R-:W-:Y:S02]  /*42f0*/  ISETP.GE.AND P5, PT, R16, R166, PT ;  /* 0x000000a61000720c */ /* 0x000fe40003fa6270 */
[----:B------:R-:W-:Y:S01]  /*4300*/  ISETP.GE.AND P2, PT, R0, R167, PT ;  /* 0x000000a70000720c */ /* 0x000fe20003f46270 */
[----:B------:R-:W-:Y:S01]  /*4310*/  IMAD.IADD R0, R4, 0x1, R3 ;  /* 0x0000000104007824 */ /* 0x000fe200078e0203 */
[----:B------:R-:W-:Y:S02]  /*4320*/  FSEL R14, R14, -INF , !P4 ;  /* 0xff8000000e0e7808 */ /* 0x000fe40006000000 */
[----:B------:R-:W-:Y:S02]  /*4330*/  FSEL R204, R43, -INF , !P3 ;  /* 0xff8000002bcc7808 */ /* 0x000fe40005800000 */
[----:B------:R-:W-:Y:S02]  /*4340*/  FSEL R8, R15, -INF , !P6 ;  /* 0xff8000000f087808 */ /* 0x000fe40007000000 */
[----:B------:R-:W-:-:S02]  /*4350*/  @!P1 LEA R242, P4, R165, UR6, 0x1 ;  /* 0x00000006a5f29c11 */ /* 0x000fc4000f8808ff */
[CC--:B------:R-:W-:Y:S02]  /*4360*/  ISETP.GE.AND P6, PT, R9.reuse, R167.reuse, PT ;  /* 0x000000a70900720c */ /* 0x0c0fe40003fc6270 */
[-C--:B------:R-:W-:Y:S02]  /*4370*/  ISETP.GE.AND P3, PT, R9, R166.reuse, PT ;  /* 0x000000a60900720c */ /* 0x080fe40003f66270 */
[----:B------:R-:W-:Y:S02]  /*4380*/  FSEL R198, R39, -INF , !P5 ;  /* 0xff80000027c67808 */ /* 0x000fe40006800000 */
[----:B------:R-:W-:Y:S02]  /*4390*/  FSEL R9, R12, -INF , !P2 ;  /* 0xff8000000c097808 */ /* 0x000fe40005000000 */
[C---:B------:R-:W-:Y:S02]  /*43a0*/  ISETP.GE.AND P5, PT, R10.reuse, R167, PT ;  /* 0x000000a70a00720c */ /* 0x040fe40003fa6270 */
[----:B------:R-:W-:-:S02]  /*43b0*/  ISETP.GE.AND P2, PT, R10, R166, PT ;  /* 0x000000a60a00720c */ /* 0x000fc40003f46270 */
[----:B------:R-:W-:Y:S02]  /*43c0*/  @!P1 LEA.HI.X R243, R165, UR7, R2, 0x1, P4 ;  /* 0x00000007a5f39c11 */ /* 0x000fe4000a0f0c02 */
[----:B------:R-:W-:Y:S02]  /*43d0*/  FSEL R199, R32, -INF , !P6 ;  /* 0xff80000020c77808 */ /* 0x000fe40007000000 */
[----:B------:R-:W-:Y:S02]  /*43e0*/  FSEL R196, R34, -INF , !P3 ;  /* 0xff80000022c47808 */ /* 0x000fe40005800000 */
[----:B------:R-:W-:Y:S02]  /*43f0*/  FSEL R197, R33, -INF , !P5 ;  /* 0xff80000021c57808 */ /* 0x000fe40006800000 */
[----:B------:R-:W-:Y:S01]  /*4400*/  FSEL R194, R35, -INF , !P2 ;  /* 0xff80000023c27808 */ /* 0x000fe20005000000 */
[----:B------:R-:W-:Y:S06]  /*4410*/  @!P1 BRA `(.L_x_2389) ;  /* 0x00000004008c9947 */ /* 0x000fec0003800000 */
[----:B------:R-:W-:Y:S05]  /*4420*/  @!P0 BRA `(.L_x_2390) ;  /* 0x0000000000f48947 */ /* 0x000fea0003800000 */
[----:B------:R-:W1:Y:S01]  /*4430*/  LDC R4, c[0x0][0x380] ;  /* 0x0000e000ff047b82 */ /* 0x000e620000000800 */
[----:B------:R-:W-:Y:S01]  /*4440*/  UIADD3 UR6, UR5, -0x40, URZ ;  /* 0xffffffc005067890 */ /* 0x000fe2000fffe03f */
[----:B------:R-:W-:-:S04]  /*4450*/  MOV R15, UR5 ;  /* 0x00000005000f7c02 */ /* 0x000fc80008000f00 */
[----:B------:R-:W-:Y:S01]  /*4460*/  IABS R15, R15 ;  /* 0x0000000f000f7213 */ /* 0x000fe20000000000 */
[----:B------:R-:W-:-:S05]  /*4470*/  IMAD.U32 R11, RZ, RZ, UR6 ;  /* 0x00000006ff0b7e24 */ /* 0x000fca000f8e00ff */
[----:B------:R-:W-:Y:S02]  /*4480*/  IABS R11, R11 ;  /* 0x0000000b000b7213 */ /* 0x000fe40000000000 */
[----:B-1----:R-:W-:-:S04]  /*4490*/  IABS R3, R4 ;  /* 0x0000000400037213 */ /* 0x002fc80000000000 */
[----:B------:R-:W1:Y:S08]  /*44a0*/  I2F.RP R10, R3 ;  /* 0x00000003000a7306 */ /* 0x000e700000209400 */
        /* <DEDUP_REMOVED lines=8> */
[----:B------:R-:W-:-:S04]  /*4530*/  IMAD.HI.U32 R16, R16, R11, RZ ;  /* 0x0000000b10107227 */ /* 0x000fc800078e00ff */
[----:B------:R-:W-:Y:S01]  /*4540*/  IMAD.MOV R12, RZ, RZ, -R17 ;  /* 0x000000ffff0c7224 */ /* 0x000fe200078e0a11 */
[----:B------:R-:W-:-:S03]  /*4550*/  IADD3 R10, -R16, RZ, RZ ;  /* 0x000000ff100a7210 */ /* 0x000fc60007ffe1ff */
[C---:B------:R-:W-:Y:S02]  /*4560*/  IMAD R12, R3.reuse, R12, R15 ;  /* 0x0000000c030c7224 */ /* 0x040fe400078e020f */
[----:B------:R-:W-:-:S03]  /*4570*/  IMAD R10, R3, R10, R11 ;  /* 0x0000000a030a7224 */ /* 0x000fc600078e020b */
[C---:B------:R-:W-:Y:S02]  /*4580*/  ISETP.GT.U32.AND P4, PT, R3.reuse, R12, PT ;  /* 0x0000000c0300720c */ /* 0x040fe40003f84070 */
[----:B------:R-:W-:-:S11]  /*4590*/  ISETP.GT.U32.AND P2, PT, R3, R10, PT ;  /* 0x0000000a0300720c */ /* 0x000fd60003f44070 */
[----:B------:R-:W-:Y:S02]  /*45a0*/  @!P4 IMAD.IADD R12, R12, 0x1, -R3 ;  /* 0x000000010c0cc824 */ /* 0x000fe400078e0a03 */
[-C--:B------:R-:W-:Y:S01]  /*45b0*/  @!P2 IADD3 R10, R10, -R3.reuse, RZ ;  /* 0x800000030a0aa210 */ /* 0x080fe20007ffe0ff */
[----:B------:R-:W-:Y:S01]  /*45c0*/  @!P4 VIADD R17, R17, 0x1 ;  /* 0x000000011111c836 */ /* 0x000fe20000000000 */
[----:B------:R-:W-:Y:S02]  /*45d0*/  @!P2 IADD3 R16, R16, 0x1, RZ ;  /* 0x000000011010a810 */ /* 0x000fe40007ffe0ff */
[-C--:B------:R-:W-:Y:S02]  /*45e0*/  ISETP.GE.U32.AND P5, PT, R10, R3.reuse, PT ;  /* 0x000000030a00720c */ /* 0x080fe40003fa6070 */
[----:B------:R-:W-:Y:S02]  /*45f0*/  ISETP.GE.U32.AND P6, PT, R12, R3, PT ;  /* 0x000000030c00720c */ /* 0x000fe40003fc6070 */
[----:B------:R-:W-:-:S02]  /*4600*/  LOP3.LUT R10, R4, UR5, RZ, 0x3c, !PT ;  /* 0x00000005040a7c12 */ /* 0x000fc4000f8e3cff */
[----:B------:R-:W-:Y:S01]  /*4610*/  LOP3.LUT R3, R4, UR6, RZ, 0x3c, !PT ;  /* 0x0000000604037c12 */ /* 0x000fe2000f8e3cff */
[----:B------:R-:W-:Y:S01]  /*4620*/  ULDC.64 UR6, c[0x0][0x230] ;  /* 0x00008c0000067ab9 */ /* 0x000fe20000000a00 */
[----:B------:R-:W-:Y:S02]  /*4630*/  ISETP.GE.AND P3, PT, R10, RZ, PT ;  /* 0x000000ff0a00720c */ /* 0x000fe40003f66270 */
[----:B------:R-:W-:Y:S02]  /*4640*/  ISETP.GE.AND P1, PT, R3, RZ, PT ;  /* 0x000000ff0300720c */ /* 0x000fe40003f26270 */
[----:B------:R-:W-:Y:S02]  /*4650*/  ISETP.NE.AND P2, PT, R4, RZ, PT ;  /* 0x000000ff0400720c */ /* 0x000fe40003f45270 */
[----:B------:R-:W-:Y:S01]  /*4660*/  @P5 IADD3 R16, R16, 0x1, RZ ;  /* 0x0000000110105810 */ /* 0x000fe20007ffe0ff */
[----:B------:R-:W-:Y:S01]  /*4670*/  @P6 VIADD R17, R17, 0x1 ;  /* 0x0000000111116836 */ /* 0x000fe20000000000 */
[----:B------:R-:W-:-:S05]  /*4680*/  LOP3.LUT R10, RZ, R4, RZ, 0x33, !PT ;  /* 0x00000004ff0a7212 */ /* 0x000fca00078e33ff */
[----:B------:R-:W-:Y:S02]  /*4690*/  @!P3 IMAD.MOV R17, RZ, RZ, -R17 ;  /* 0x000000ffff11b224 */ /* 0x000fe400078e0a11 */
[----:B------:R-:W-:-:S03]  /*46a0*/  @!P1 IADD3 R16, -R16, RZ, RZ ;  /* 0x000000ff10109210 */ /* 0x000fc60007ffe1ff */
[C---:B------:R-:W-:Y:S02]  /*46b0*/  SEL R3, R10.reuse, R17, !P2 ;  /* 0x000000110a037207 */ /* 0x040fe40005000000 */
[----:B------:R-:W-:-:S03]  /*46c0*/  SEL R10, R10, R16, !P2 ;  /* 0x000000100a0a7207 */ /* 0x000fc60005000000 */
[----:B------:R-:W-:-:S04]  /*46d0*/  IMAD.WIDE R32, R3, 0x4, R240 ;  /* 0x0000000403207825 */ /* 0x000fc800078e02f0 */
[----:B------:R-:W-:Y:S01]  /*46e0*/  IMAD.WIDE R18, R10, 0x4, R240 ;  /* 0x000000040a127825 */ /* 0x000fe200078e02f0 */
[----:B------:R-:W2:Y:S04]  /*46f0*/  LDG.E R12, desc[UR18][R32.64] ;  /* 0x00000012200c7981 */ /* 0x000ea8000c1e1900 */
[----:B------:R-:W2:Y:S01]  /*4700*/  LDG.E R11, desc[UR18][R18.64] ;  /* 0x00000012120b7981 */ /* 0x000ea2000c1e1900 */
[----:B------:R-:W-:-:S04]  /*4710*/  IMAD.IADD R3, R3, 0x1, -R10 ;  /* 0x0000000103037824 */ /* 0x000fc800078e0a0a */
[----:B------:R-:W-:-:S04]  /*4720*/  IMAD R10, R3, R4, -0x40 ;  /* 0xffffffc0030a7424 */ /* 0x000fc800078e0204 */
[----:B------:R-:W-:Y:S01]  /*4730*/  IMAD.WIDE.U32 R16, R10, UR12, RZ ;  /* 0x0000000c0a107c25 */ /* 0x000fe2000f8e00ff */
[----:B------:R-:W-:-:S05]  /*4740*/  SHF.R.S32.HI R3, RZ, 0x1f, R10 ;  /* 0x0000001fff037819 */ /* 0x000fca000001140a */
[----:B------:R-:W-:-:S04]  /*4750*/  IMAD R3, R3, UR12, RZ ;  /* 0x0000000c03037c24 */ /* 0x000fc8000f8e02ff */
[----:B------:R-:W-:-:S04]  /*4760*/  IMAD R3, R10, UR13, R3 ;  /* 0x0000000d0a037c24 */ /* 0x000fc8000f8e0203 */
[----:B------:R-:W-:Y:S01]  /*4770*/  IMAD.IADD R17, R17, 0x1, R3 ;  /* 0x0000000111117824 */ /* 0x000fe200078e0203 */
[----:B--2---:R-:W-:-:S04]  /*4780*/  IADD3 R11, -R12, R11, RZ ;  /* 0x0000000b0c0b7210 */ /* 0x004fc80007ffe1ff */
[----:B------:R-:W-:Y:S01]  /*4790*/  SHF.R.S32.HI R4, RZ, 0x1f, R11 ;  /* 0x0000001fff047819 */ /* 0x000fe2000001140b */
[----:B------:R-:W-:-:S04]  /*47a0*/  IMAD.WIDE.U32 R16, R11, UR6, R16 ;  /* 0x000000060b107c25 */ /* 0x000fc8000f8e0010 */
[----:B------:R-:W-:-:S04]  /*47b0*/  IMAD R4, R4, UR6, RZ ;  /* 0x0000000604047c24 */ /* 0x000fc8000f8e02ff */
[----:B------:R-:W-:-:S05]  /*47c0*/  IMAD R4, R11, UR7, R4 ;  /* 0x000000070b047c24 */ /* 0x000fca000f8e0204 */
[----:B------:R-:W-:Y:S01]  /*47d0*/  IADD3 R3, R17, R4, RZ ;  /* 0x0000000411037210 */ /* 0x000fe20007ffe0ff */
[----:B------:R-:W-:Y:S01]  /*47e0*/  IMAD.MOV.U32 R4, RZ, RZ, R16 ;  /* 0x000000ffff047224 */ /* 0x000fe200078e0010 */
[----:B------:R-:W-:Y:S06]  /*47f0*/  BRA `(.L_x_2391) ;  /* 0x0000000000107947 */ /* 0x000fec0003800000 */
.L_x_2390:
[----:B------:R-:W-:-:S04]  /*4800*/  ULEA UR5, -UR12, URZ, 0x6 ;  /* 0x0000003f0c057291 */ /* 0x000fc8000f8e313f */
[----:B------:R-:W-:Y:S02]  /*4810*/  USHF.R.S32.HI UR6, URZ, 0x1f, UR5 ;  /* 0x0000001f3f067899 */ /* 0x000fe40008011405 */
[----:B------:R-:W-:-:S04]  /*4820*/  MOV R4, UR5 ;  /* 0x0000000500047c02 */ /* 0x000fc80008000f00 */
[----:B------:R-:W-:-:S07]  /*4830*/  MOV R3, UR6 ;  /* 0x0000000600037c02 */ /* 0x000fce0008000f00 */
.L_x_2391:
[----:B------:R-:W-:Y:S01]  /*4840*/  IADD3 R165, P1, R4, R165, RZ ;  /* 0x000000a504a57210 */ /* 0x000fe20007f3e0ff */
[----:B------:R-:W-:Y:S01]  /*4850*/  ULDC.64 UR6, c[0x0][0x218] ;  /* 0x0000860000067ab9 */ /* 0x000fe20000000a00 */
[----:B------:R-:W-:Y:S02]  /*4860*/  USHF.L.U32 UR17, UR12, 0x5, URZ ;  /* 0x000000050c117899 */ /* 0x000fe4000800063f */
[----:B------:R-:W-:Y:S01]  /*4870*/  USHF.L.U64.HI UR5, UR12, 0x5, UR13 ;  /* 0x000000050c057899 */ /* 0x000fe2000801020d */
[----:B------:R-:W-:Y:S01]  /*4880*/  IMAD.X R2, R3, 0x1, R2, P1 ;  /* 0x0000000103027824 */ /* 0x000fe200008e0602 */
[----:B------:R-:W-:-:S04]  /*4890*/  LEA R242, P1, R165, UR6, 0x1 ;  /* 0x00000006a5f27c11 */ /* 0x000fc8000f8208ff */
[----:B------:R-:W-:Y:S02]  /*48a0*/  LEA.HI.X R243, R165, UR7, R2, 0x1, P1 ;  /* 0x00000007a5f37c11 */ /* 0x000fe400088f0c02 */
[----:B------:R-:W-:-:S03]  /*48b0*/  IADD3 R18, P1, R242, UR17, RZ ;  /* 0x00000011f2127c10 */ /* 0x000fc6000ff3e0ff */
[----:B------:R-:W-:Y:S01]  /*48c0*/  @!PT LDS RZ, [RZ] ;  /* 0x00000000fffff984 */ /* 0x000fe20000000800 */
[----:B------:R-:W-:Y:S01]  /*48d0*/  @!PT LDS RZ, [RZ] ;  /* 0x00000000fffff984 */ /* 0x000fe20000000800 */
[----:B------:R-:W-:Y:S01]  /*48e0*/  @!PT LDS RZ, [RZ] ;  /* 0x00000000fffff984 */ /* 0x000fe20000000800 */
[----:B------:R1:W-:Y:S01]  /*48f0*/  LDGSTS.E.BYPASS.LTC128B.128 [R239+0x8000], desc[UR18][R242.64] ;  /* 0x08000000f2ef7fae */ /* 0x0003e2000b901d52 */
[----:B------:R-:W-:Y:S02]  /*4900*/  IADD3.X R19, R243, UR5, RZ, P1, !PT ;  /* 0x00000005f3137c10 */ /* 0x000fe40008ffe4ff */
[----:B------:R-:W-:Y:S01]  /*4910*/  IADD3 R16, P1, R18, UR17, RZ ;  /* 0x0000001112107c10 */ /* 0x000fe2000ff3e0ff */
[----:B------:R1:W-:Y:S03]  /*4920*/  LDGSTS.E.BYPASS.LTC128B.128 [R239+0xa000], desc[UR18][R242.64+0x80] ;  /* 0x0a000080f2ef7fae */ /* 0x0003e6000b901d52 */
[----:B------:R-:W-:Y:S01]  /*4930*/  IADD3.X R17, R19, UR5, RZ, P1, !PT ;  /* 0x0000000513117c10 */ /* 0x000fe20008ffe4ff */
[----:B------:R1:W-:Y:S01]  /*4940*/  LDGSTS.E.BYPASS.LTC128B.128 [R239+0xc000], desc[UR18][R242.64+0x100] ;  /* 0x0c000100f2ef7fae */ /* 0x0003e2000b901d52 */
[----:B------:R-:W-:-:S03]  /*4950*/  IADD3 R10, P1, R16, UR17, RZ ;  /* 0x00000011100a7c10 */ /* 0x000fc6000ff3e0ff */
[----:B------:R1:W-:Y:S01]  /*4960*/  LDGSTS.E.BYPASS.LTC128B.128 [R239+0xe000], desc[UR18][R242.64+0x180] ;  /* 0x0e000180f2ef7fae */ /* 0x0003e2000b901d52 */
[----:B------:R-:W-:-:S03]  /*4970*/  IADD3.X R11, R17, UR5, RZ, P1, !PT ;  /* 0x00000005110b7c10 */ /* 0x000fc60008ffe4ff */
[----:B------:R1:W-:Y:S04]  /*4980*/  LDGSTS.E.BYPASS.LTC128B.128 [R239+0x8800], desc[UR18][R18.64] ;  /* 0x0880000012ef7fae */ /* 0x0003e8000b901d52 */
        /* <DEDUP_REMOVED lines=11> */
[----:B------:R-:W0:Y:S02]  /*4a40*/  LDGDEPBAR ;  /* 0x00000000000079af */ /* 0x000e240000000000 */
.L_x_2389:
[----:B-1----:R-:W-:Y:S01]  /*4a50*/  FMNMX.FTZ R10, R9, R57, !PT ;  /* 0x00000039090a7209 */ /* 0x002fe20007810000 */
[----:B------:R-:W-:Y:S01]  /*4a60*/  ULDC UR17, c[0x0][0x2ec] ;  /* 0x0000bb0000117ab9 */ /* 0x000fe20000000800 */
[----:B------:R-:W-:Y:S01]  /*4a70*/  FMNMX.FTZ R15, R14, R8, !PT ;  /* 0x000000080e0f7209 */ /* 0x000fe20007810000 */
[----:B------:R-:W-:Y:S01]  /*4a80*/  UISETP.GE.AND UP0, UPT, UR16, 0x2, UPT ;  /* 0x000000021000788c */ /* 0x000fe2000bf06270 */
        /* <DEDUP_REMOVED lines=28> */
[----:B------:R-:W-:Y:S01]  /*4c50*/  LEA R228, R0, UR4, 0x1 ;  /* 0x0000000400e47c11 */ /* 0x000fe2000f8e08ff */
[----:B------:R-:W1:Y:S03]  /*4c60*/  SHFL.BFLY PT, R11, R10, 0x2, 0x1f ;  /* 0x0c401f000a0b7f89 */ /* 0x000e6600000e0000 */
[-C--:B------:R-:W-:Y:S01]  /*4c70*/  LEA R226, R7, R228.reuse, 0x1 ;  /* 0x000000e407e27211 */ /* 0x080fe200078e08ff */
[----:B------:R-:W2:Y:S01]  /*4c80*/  SHFL.BFLY PT, R4, R15, 0x2, 0x1f ;  /* 0x0c401f000f047f89 */ /* 0x000ea200000e0000 */
[C---:B------:R-:W-:Y:S02]  /*4c90*/  LEA R225, R5.reuse, R228, 0x1 ;  /* 0x000000e405e17211 */ /* 0x040fe400078e08ff */
[----:B------:R-:W-:Y:S01]  /*4ca0*/  LEA R224, R5, R226, 0x1 ;  /* 0x000000e205e07211 */ /* 0x000fe200078e08ff */
[----:B------:R-:W-:Y:S04]  /*4cb0*/  LDSM.16.MT88.4 R44, [R226+0x10000] ;  /* 0x01000000e22c783b */ /* 0x000fe80000004200 */
[----:B------:R-:W-:Y:S04]  /*4cc0*/  LDSM.16.MT88.4 R36, [R228+0x10000] ;  /* 0x01000000e424783b */ /* 0x000fe80000004200 */
[----:B------:R-:W-:Y:S04]  /*4cd0*/  LDSM.16.MT88.4 R52, [R225+0x10000] ;  /* 0x01000000e134783b */ /* 0x000fe80000004200 */
[----:B------:R-:W-:Y:S01]  /*4ce0*/  LDSM.16.MT88.4 R60, [R224+0x10000] ;  /* 0x01000000e03c783b */ /* 0x000fe20000004200 */
[----:B-1----:R-:W-:-:S03]  /*4cf0*/  FMNMX.FTZ R11, R10, R11, !PT ;  /* 0x0000000b0a0b7209 */ /* 0x002fc60007810000 */
[----:B------:R-:W-:Y:S01]  /*4d00*/  LDSM.16.MT88.4 R68, [R228+0x12000] ;  /* 0x01200000e444783b */ /* 0x000fe20000004200 */
[----:B--2---:R-:W-:-:S03]  /*4d10*/  FMNMX.FTZ R4, R15, R4, !PT ;  /* 0x000000040f047209 */ /* 0x004fc60007810000 */
[----:B------:R-:W1:Y:S04]  /*4d20*/  SHFL.BFLY PT, R164, R11, 0x1, 0x1f ;  /* 0x0c201f000ba47f89 */ /* 0x000e6800000e0000 */
[----:B------:R-:W2:Y:S04]  /*4d30*/  SHFL.BFLY PT, R3, R4, 0x1, 0x1f ;  /* 0x0c201f0004037f89 */ /* 0x000ea800000e0000 */
[----:B------:R-:W3:Y:S04]  /*4d40*/  LDSM.16.MT88.4 R76, [R226+0x12000] ;  /* 0x01200000e24c783b */ /* 0x000ee80000004200 */
[----:B------:R-:W4:Y:S04]  /*4d50*/  LDSM.16.MT88.4 R84, [R225+0x12000] ;  /* 0x01200000e154783b */ /* 0x000f280000004200 */
[----:B------:R-:W5:Y:S04]  /*4d60*/  LDSM.16.MT88.4 R92, [R224+0x12000] ;  /* 0x01200000e05c783b */ /* 0x000f680000004200 */
[----:B------:R-:W5:Y:S01]  /*4d70*/  LDSM.16.MT88.4 R100, [R228+0x14000] ;  /* 0x01400000e464783b */ /* 0x000f620000004200 */
[----:B-1----:R-:W-:-:S03]  /*4d80*/  FMNMX.FTZ R164, R11, R164, !PT ;  /* 0x000000a40ba47209 */ /* 0x002fc60007810000 */
[----:B------:R-:W1:Y:S01]  /*4d90*/  LDSM.16.MT88.4 R108, [R226+0x14000] ;  /* 0x01400000e26c783b */ /* 0x000e620000004200 */
[----:B--2---:R-:W-:Y:S01]  /*4da0*/  FMNMX.FTZ R3, R4, R3, !PT ;  /* 0x0000000304037209 */ /* 0x004fe20007810000 */
[C---:B------:R-:W-:Y:S01]  /*4db0*/  FMUL.FTZ R202, R164.reuse, UR17 ;  /* 0x00000011a4ca7c20 */ /* 0x040fe20008410000 */
[----:B------:R-:W-:Y:S01]  /*4dc0*/  FSETP.NEU.FTZ.AND P1, PT, R164, -INF , PT ;  /* 0xff800000a400780b */ /* 0x000fe20003f3d000 */
[----:B------:R-:W2:Y:S02]  /*4dd0*/  LDSM.16.MT88.4 R116, [R225+0x14000] ;  /* 0x01400000e174783b */ /* 0x000ea40000004200 */
[C---:B------:R-:W-:Y:S01]  /*4de0*/  FMUL.FTZ R195, R3.reuse, UR17 ;  /* 0x0000001103c37c20 */ /* 0x040fe20008410000 */
[----:B------:R-:W-:Y:S01]  /*4df0*/  FSEL R202, R202, RZ, P1 ;  /* 0x000000ffcaca7208 */ /* 0x000fe20000800000 */
[----:B------:R-:W2:Y:S01]  /*4e00*/  LDSM.16.MT88.4 R124, [R224+0x14000] ;  /* 0x01400000e07c783b */ /* 0x000ea20000004200 */
[----:B------:R-:W-:-:S03]  /*4e10*/  FSETP.NEU.FTZ.AND P1, PT, R3, -INF , PT ;  /* 0xff8000000300780b */ /* 0x000fc60003f3d000 */
[--C-:B------:R-:W-:Y:S01]  /*4e20*/  FFMA.FTZ R183, R9, UR17, -R202.reuse ;  /* 0x0000001109b77c23 */ /* 0x100fe200080108ca */
[----:B------:R-:W-:Y:S01]  /*4e30*/  FSEL R195, R195, RZ, P1 ;  /* 0x000000ffc3c37208 */ /* 0x000fe20000800000 */
[--C-:B------:R-:W-:Y:S01]  /*4e40*/  FFMA.FTZ R182, R57, UR17, -R202.reuse ;  /* 0x0000001139b67c23 */ /* 0x100fe200080108ca */
[--C-:B------:R-:W-:Y:S01]  /*4e50*/  FFMA.FTZ R181, R27, UR17, -R202.reuse ;  /* 0x000000111bb57c23 */ /* 0x100fe200080108ca */
[--C-:B------:R-:W-:Y:S01]  /*4e60*/  FFMA.FTZ R178, R29, UR17, -R202.reuse ;  /* 0x000000111db27c23 */ /* 0x100fe200080108ca */
[----:B------:R-:W2:Y:S01]  /*4e70*/  LDSM.16.MT88.4 R132, [R228+0x16000] ;  /* 0x01600000e484783b */ /* 0x000ea20000004200 */
[--C-:B------:R-:W-:Y:S01]  /*4e80*/  FFMA.FTZ R184, R14, UR17, -R195.reuse ;  /* 0x000000110eb87c23 */ /* 0x100fe200080108c3 */
[--C-:B------:R-:W-:Y:S01]  /*4e90*/  FFMA.FTZ R185, R8, UR17, -R195.reuse ;  /* 0x0000001108b97c23 */ /* 0x100fe200080108c3 */
[--C-:B------:R-:W-:Y:S01]  /*4ea0*/  FFMA.FTZ R180, R30, UR17, -R195.reuse ;  /* 0x000000111eb47c23 */ /* 0x100fe200080108c3 */
[--C-:B------:R-:W-:Y:S01]  /*4eb0*/  FFMA.FTZ R179, R24, UR17, -R195.reuse ;  /* 0x0000001118b37c23 */ /* 0x100fe200080108c3 */
[----:B------:R-:W2:Y:S01]  /*4ec0*/  LDSM.16.MT88.4 R140, [R226+0x16000] ;  /* 0x01600000e28c783b */ /* 0x000ea20000004200 */
[----:B------:R-:W-:Y:S01]  /*4ed0*/  MUFU.EX2 R183, R183 ;  /* 0x000000b700b77308 */ /* 0x000fe20000000800 */
[--C-:B------:R-:W-:Y:S01]  /*4ee0*/  FFMA.FTZ R176, R21, UR17, -R202.reuse ;  /* 0x0000001115b07c23 */ /* 0x100fe200080108ca */
[--C-:B------:R-:W-:Y:S01]  /*4ef0*/  FFMA.FTZ R175, R23, UR17, -R202.reuse ;  /* 0x0000001117af7c23 */ /* 0x100fe200080108ca */
[----:B------:R-:W2:Y:S01]  /*4f00*/  LDSM.16.MT88.4 R144, [R225+0x16000] ;  /* 0x01600000e190783b */ /* 0x000ea20000004200 */
[--C-:B------:R-:W-:Y:S01]  /*4f10*/  FFMA.FTZ R174, R25, UR17, -R202.reuse ;  /* 0x0000001119ae7c23 */ /* 0x100fe200080108ca */
[--C-:B------:R-:W-:Y:S01]  /*4f20*/  FFMA.FTZ R169, R13, UR17, -R202.reuse ;  /* 0x000000110da97c23 */ /* 0x100fe200080108ca */
[--C-:B------:R-:W-:Y:S01]  /*4f30*/  FFMA.FTZ R177, R20, UR17, -R195.reuse ;  /* 0x0000001114b17c23 */ /* 0x100fe200080108c3 */
[----:B------:R-:W2:Y:S01]  /*4f40*/  LDSM.16.MT88.4 R16, [R224+0x16000] ;  /* 0x01600000e010783b */ /* 0x000ea20000004200 */
[----:B------:R-:W3:Y:S01]  /*4f50*/  MUFU.EX2 R182, R182 ;  /* 0x000000b600b67308 */ /* 0x000ee20000000800 */
[--C-:B------:R-:W-:Y:S01]  /*4f60*/  FFMA.FTZ R172, R22, UR17, -R195.reuse ;  /* 0x0000001116ac7c23 */ /* 0x100fe200080108c3 */
[--C-:B------:R-:W-:Y:S01]  /*4f70*/  FFMA.FTZ R173, R6, UR17, -R195.reuse ;  /* 0x0000001106ad7c23 */ /* 0x100fe200080108c3 */
[----:B------:R-:W2:Y:S01]  /*4f80*/  LDSM.16.MT88.4 R8, [R226+0x10800] ;  /* 0x01080000e208783b */ /* 0x000ea20000004200 */
        /* <DEDUP_REMOVED lines=12> */
[----:B------:R-:W4:Y:S01]  /*5050*/  MUFU.EX2 R178, R178 ;  /* 0x000000b200b27308 */ /* 0x000f220000000800 */
[----:B---3--:R-:W-:Y:S01]  /*5060*/  F2FP.BF16.F32.PACK_AB R148, R182, R183 ;  /* 0x000000b7b694723e */ /* 0x008fe200000010ff */
[--C-:B------:R-:W-:Y:S01]  /*5070*/  FFMA.FTZ R193, R204, UR17, -R195.reuse ;  /* 0x00000011ccc17c23 */ /* 0x100fe200080108c3 */
[----:B------:R-:W-:Y:S01]  /*5080*/  LDSM.16.MT88.4 R24, [R228+0x10800] ;  /* 0x01080000e418783b */ /* 0x000fe20000004200 */
[--C-:B------:R-:W-:Y:S01]  /*5090*/  FFMA.FTZ R203, R203, UR17, -R202.reuse ;  /* 0x00000011cbcb7c23 */ /* 0x100fe200080108ca */
[--C-:B------:R-:W-:Y:S01]  /*50a0*/  FFMA.FTZ R204, R201, UR17, -R202.reuse ;  /* 0x00000011c9cc7c23 */ /* 0x100fe200080108ca */
[--C-:B------:R-:W-:Y:S01]  /*50b0*/  FFMA.FTZ R199, R199, UR17, -R202.reuse ;  /* 0x00000011c7c77c23 */ /* 0x100fe200080108ca */
[----:B------:R-:W-:Y:S01]  /*50c0*/  LDSM.16.MT88.4 R28, [R224+0x12800] ;  /* 0x01280000e01c783b */ /* 0x000fe20000004200 */
[----:B------:R-:W-:Y:S01]  /*50d0*/  MUFU.EX2 R184, R184 ;  /* 0x000000b800b87308 */ /* 0x000fe20000000800 */
[----:B------:R-:W-:Y:S01]  /*50e0*/  FFMA.FTZ R202, R197, UR17, -R202 ;  /* 0x00000011c5ca7c23 */ /* 0x000fe200080108ca */
[--C-:B------:R-:W-:Y:S01]  /*50f0*/  FFMA.FTZ R197, R200, UR17, -R195.reuse ;  /* 0x00000011c8c57c23 */ /* 0x100fe200080108c3 */
[----:B------:R-:W-:Y:S01]  /*5100*/  LDSM.16.MT88.4 R32, [R226+0x12800] ;  /* 0x01280000e220783b */ /* 0x000fe20000004200 */
[--C-:B------:R-:W-:Y:S01]  /*5110*/  FFMA.FTZ R198, R198, UR17, -R195.reuse ;  /* 0x00000011c6c67c23 */ /* 0x100fe200080108c3 */
[--C-:B------:R-:W-:Y:S01]  /*5120*/  FFMA.FTZ R196, R196, UR17, -R195.reuse ;  /* 0x00000011c4c47c23 */ /* 0x100fe200080108c3 */
[----:B------:R-:W-:Y:S01]  /*5130*/  FFMA.FTZ R245, R194, UR17, -R195 ;  /* 0x00000011c2f57c23 */ /* 0x000fe200080108c3 */
[----:B------:R-:W-:Y:S01]  /*5140*/  FADD.FTZ R182, R183, R182 ;  /* 0x000000b6b7b67221 */ /* 0x000fe20000010000 */
[----:B------:R-:W3:Y:S01]  /*5150*/  MUFU.EX2 R185, R185 ;  /* 0x000000b900b97308 */ /* 0x000ee20000000800 */
[----:B----4-:R-:W-:-:S02]  /*5160*/  F2FP.BF16.F32.PACK_AB R150, R178, R181 ;  /* 0x000000b5b296723e */ /* 0x010fc400000010ff */
[----:B------:R-:W-:Y:S01]  /*5170*/  FADD.FTZ R181, R181, R182 ;  /* 0x000000b6b5b57221 */ /* 0x000fe20000010000 */
[----:B------:R-:W-:-:S03]  /*5180*/  PLOP3.LUT P1, PT, PT, PT, UP0, 0x80, 0x0 ;  /* 0x000000000000781c */ /* 0x000fc60003f2f008 */
[----:B------:R-:W-:Y:S01]  /*5190*/  FADD.FTZ R181, R178, R181 ;  /* 0x000000b5b2b57221 */ /* 0x000fe20000010000 */
[----:B------:R-:W-:Y:S08]  /*51a0*/  MUFU.EX2 R180, R180 ;  /* 0x000000b400b47308 */ /* 0x000ff00000000800 */
[----:B------:R-:W4:Y:S01]  /*51b0*/  MUFU.EX2 R179, R179 ;  /* 0x000000b300b37308 */ /* 0x000f220000000800 */
[----:B---3--:R-:W-:Y:S01]  /*51c0*/  F2FP.BF16.F32.PACK_AB R149, R185, R184 ;  /* 0x000000b8b995723e */ /* 0x008fe200000010ff */
[----:B------:R-:W-:-:S06]  /*51d0*/  FADD.FTZ R185, R184, R185 ;  /* 0x000000b9b8b97221 */ /* 0x000fcc0000010000 */
[----:B------:R-:W-:Y:S08]  /*51e0*/  MUFU.EX2 R176, R176 ;  /* 0x000000b000b07308 */ /* 0x000ff00000000800 */
[----:B------:R-:W3:Y:S01]  /*51f0*/  MUFU.EX2 R175, R175 ;  /* 0x000000af00af7308 */ /* 0x000ee20000000800 */
[----:B----4-:R-:W-:Y:S01]  /*5200*/  F2FP.BF16.F32.PACK_AB R151, R179, R180 ;  /* 0x000000b4b397723e */ /* 0x010fe200000010ff */
        /* <DEDUP_REMOVED lines=16> */
[C---:B-----5:R-:W-:Y:S01]  /*5310*/  HMMA.16816.F32.BF16 R88, R148.reuse, R92, RZ ;  /* 0x0000005c9458723c */ /* 0x060fe200000418ff */
[----:B------:R-:W-:Y:S05]  /*5320*/  MUFU.EX2 R186, R186 ;  /* 0x000000ba00ba7308 */ /* 0x000fea0000000800 */
[C---:B------:R-:W-:Y:S03]  /*5330*/  HMMA.16816.F32.BF16 R96, R148.reuse, R100, RZ ;  /* 0x000000649460723c */ /* 0x040fe600000418ff */
[----:B------:R-:W5:Y:S03]  /*5340*/  MUFU.EX2 R187, R187 ;  /* 0x000000bb00bb7308 */ /* 0x000f660000000800 */
[C---:B-1----:R-:W-:Y:S05]  /*5350*/  HMMA.16816.F32.BF16 R104, R148.reuse, R108, RZ ;  /* 0x0000006c9468723c */ /* 0x042fea00000418ff */
[----:B------:R-:W-:Y:S01]  /*5360*/  MUFU.EX2 R188, R188 ;  /* 0x000000bc00bc7308 */ /* 0x000fe20000000800 */
[C---:B--2---:R-:W-:Y:S06]  /*5370*/  HMMA.16816.F32.BF16 R112, R148.reuse, R116, RZ ;  /* 0x000000749470723c */ /* 0x044fec00000418ff */
[C---:B------:R-:W-:Y:S01]  /*5380*/  HMMA.16816.F32.BF16 R120, R148.reuse, R124, RZ ;  /* 0x0000007c9478723c */ /* 0x040fe200000418ff */
[----:B------:R-:W-:Y:S05]  /*5390*/  MUFU.EX2 R189, R189 ;  /* 0x000000bd00bd7308 */ /* 0x000fea0000000800 */
[C---:B------:R-:W-:Y:S03]  /*53a0*/  HMMA.16816.F32.BF16 R128, R148.reuse, R132, RZ ;  /* 0x000000849480723c */ /* 0x040fe600000418ff */
[----:B------:R-:W-:Y:S03]  /*53b0*/  MUFU.EX2 R190, R190 ;  /* 0x000000be00be7308 */ /* 0x000fe60000000800 */
[C---:B------:R-:W-:Y:S05]  /*53c0*/  HMMA.16816.F32.BF16 R136, R148.reuse, R140, RZ ;  /* 0x0000008c9488723c */ /* 0x040fea00000418ff */
[----:B------:R-:W1:Y:S01]  /*53d0*/  MUFU.EX2 R191, R191 ;  /* 0x000000bf00bf7308 */ /* 0x000e620000000800 */
[C---:B------:R-:W-:Y:S06]  /*53e0*/  HMMA.16816.F32.BF16 R156, R148.reuse, R144, RZ ;  /* 0x00000090949c723c */ /* 0x040fec00000418ff */
        /* <DEDUP_REMOVED lines=8> */
[----:B------:R-:W2:Y:S05]  /*5470*/  MUFU.EX2 R204, R204 ;  /* 0x000000cc00cc7308 */ /* 0x000eaa0000000800 */
[C---:B------:R-:W-:Y:S03]  /*5480*/  HMMA.16816.F32.BF16 R84, R148.reuse, R86, RZ ;  /* 0x000000569454723c */ /* 0x040fe600000418ff */
[----:B------:R-:W-:Y:S03]  /*5490*/  MUFU.EX2 R199, R199 ;  /* 0x000000c700c77308 */ /* 0x000fe60000000800 */
[C---:B------:R-:W-:Y:S05]  /*54a0*/  HMMA.16816.F32.BF16 R92, R148.reuse, R94, RZ ;  /* 0x0000005e945c723c */ /* 0x040fea00000418ff */
[----:B------:R-:W-:Y:S01]  /*54b0*/  MUFU.EX2 R202, R202 ;  /* 0x000000ca00ca7308 */ /* 0x000fe20000000800 */
        /* <DEDUP_REMOVED lines=10> */
[C---:B------:R-:W-:Y:S06]  /*5560*/  HMMA.16816.F32.BF16 R144, R148.reuse, R146, RZ ;  /* 0x000000929490723c */ /* 0x040fec00000418ff */
[C---:B------:R-:W-:Y:S06]  /*5570*/  HMMA.16816.F32.BF16 R152, R148.reuse, R16, RZ ;  /* 0x000000109498723c */ /* 0x040fec00000418ff */
[----:B------:R-:W-:Y:S01]  /*5580*/  HMMA.16816.F32.BF16 R148, R148, R18, RZ ;  /* 0x000000129494723c */ /* 0x000fe200000418ff */
[----:B---3--:R-:W-:Y:S01]  /*5590*/  F2FP.BF16.F32.PACK_AB R16, R175, R176 ;  /* 0x000000b0af10723e */ /* 0x008fe200000010ff */
[----:B------:R-:W-:Y:S01]  /*55a0*/  FADD.FTZ R176, R176, R181 ;  /* 0x000000b5b0b07221 */ /* 0x000fe20000010000 */
[----:B----4-:R-:W-:Y:S01]  /*55b0*/  F2FP.BF16.F32.PACK_AB R17, R172, R177 ;  /* 0x000000b1ac11723e */ /* 0x010fe200000010ff */
[----:B------:R-:W-:-:S02]  /*55c0*/  FADD.FTZ R177, R177, R180 ;  /* 0x000000b4b1b17221 */ /* 0x000fc40000010000 */
[----:B------:R-:W-:Y:S01]  /*55d0*/  FADD.FTZ R175, R175, R176 ;  /* 0x000000b0afaf7221 */ /* 0x000fe20000010000 */
[----:B------:R-:W-:Y:S01]  /*55e0*/  F2FP.BF16.F32.PACK_AB R18, R169, R174 ;  /* 0x000000aea912723e */ /* 0x000fe200000010ff */
[----:B------:R-:W-:Y:S01]  /*55f0*/  FADD.FTZ R172, R172, R177 ;  /* 0x000000b1acac7221 */ /* 0x000fe20000010000 */
[----:B------:R-:W-:Y:S01]  /*5600*/  F2FP.BF16.F32.PACK_AB R19, R0, R173 ;  /* 0x000000ad0013723e */ /* 0x000fe200000010ff */
[----:B------:R-:W-:Y:S02]  /*5610*/  FADD.FTZ R174, R174, R175 ;  /* 0x000000afaeae7221 */ /* 0x000fe40000010000 */
[----:B------:R-:W-:Y:S02]  /*5620*/  FADD.FTZ R173, R173, R172 ;  /* 0x000000acadad7221 */ /* 0x000fe40000010000 */
[----:B------:R-:W-:Y:S02]  /*5630*/  FADD.FTZ R169, R169, R174 ;  /* 0x000000aea9a97221 */ /* 0x000fe40000010000 */
[----:B------:R-:W-:Y:S01]  /*5640*/  HMMA.16816.F32.BF16 R40, R16, R8, R40 ;  /* 0x000000081028723c */ /* 0x000fe20000041828 */
[----:B------:R-:W-:-:S05]  /*5650*/  FADD.FTZ R173, R0, R173 ;  /* 0x000000ad00ad7221 */ /* 0x000fca0000010000 */
[C---:B------:R-:W-:Y:S01]  /*5660*/  HMMA.16816.F32.BF16 R44, R16.reuse, R10, R44 ;  /* 0x0000000a102c723c */ /* 0x040fe2000004182c */
[----:B------:R-:W3:Y:S05]  /*5670*/  LDSM.16.MT88.4 R8, [R225+0x12800] ;  /* 0x01280000e108783b */ /* 0x000eea0000004200 */
[C---:B------:R-:W-:Y:S06]  /*5680*/  HMMA.16816.F32.BF16 R48, R16.reuse, R20, R48 ;  /* 0x000000141030723c */ /* 0x040fec0000041830 */
[C---:B------:R-:W-:Y:S01]  /*5690*/  HMMA.16816.F32.BF16 R52, R16.reuse, R22, R52 ;  /* 0x000000161034723c */ /* 0x040fe20000041834 */
[----:B------:R-:W-:Y:S05]  /*56a0*/  LDSM.16.MT88.4 R20, [R225+0x14800] ;  /* 0x01480000e114783b */ /* 0x000fea0000004200 */
[C---:B------:R-:W-:Y:S06]  /*56b0*/  HMMA.16816.F32.BF16 R56, R16.reuse, R4, R56 ;  /* 0x000000041038723c */ /* 0x040fec0000041838 */
        /* <DEDUP_REMOVED lines=10> */
[----:B------:R-:W1:Y:S05]  /*5760*/  LDSM.16.MT88.4 R24, [R228+0x14800] ;  /* 0x01480000e418783b */ /* 0x000e6a0000004200 */
[C---:B------:R-:W-:Y:S06]  /*5770*/  HMMA.16816.F32.BF16 R88, R16.reuse, R28, R88 ;  /* 0x0000001c1058723c */ /* 0x040fec0000041858 */
[C---:B------:R-:W-:Y:S01]  /*5780*/  HMMA.16816.F32.BF16 R92, R16.reuse, R30, R92 ;  /* 0x0000001e105c723c */ /* 0x040fe2000004185c */
[----:B------:R-:W-:Y:S05]  /*5790*/  LDSM.16.MT88.4 R28, [R224+0x16800] ;  /* 0x01680000e01c783b */ /* 0x000fea0000004200 */
[C---:B----4-:R-:W-:Y:S06]  /*57a0*/  HMMA.16816.F32.BF16 R104, R16.reuse, R4, R104 ;  /* 0x000000041068723c */ /* 0x050fec0000041868 */
[C---:B------:R-:W-:Y:S01]  /*57b0*/  HMMA.16816.F32.BF16 R108, R16.reuse, R6, R108 ;  /* 0x00000006106c723c */ /* 0x040fe2000004186c */
[----:B------:R-:W4:Y:S05]  /*57c0*/  LDSM.16.MT88.4 R4, [R226+0x16800] ;  /* 0x01680000e204783b */ /* 0x000f2a0000004200 */
[C---:B------:R-:W-:Y:S06]  /*57d0*/  HMMA.16816.F32.BF16 R112, R16.reuse, R20, R112 ;  /* 0x000000141070723c */ /* 0x040fec0000041870 */
[C---:B------:R-:W-:Y:S01]  /*57e0*/  HMMA.16816.F32.BF16 R116, R16.reuse, R22, R116 ;  /* 0x000000161074723c */ /* 0x040fe20000041874 */
[----:B------:R-:W2:Y:S05]  /*57f0*/  LDSM.16.MT88.4 R20, [R225+0x16800] ;  /* 0x01680000e114783b */ /* 0x000eaa0000004200 */
        /* <DEDUP_REMOVED lines=11> */
[----:B------:R-:W-:Y:S05]  /*58b0*/  LDSM.16.MT88.4 R24, [R228+0x11000] ;  /* 0x01100000e418783b */ /* 0x000fea0000004200 */
[C---:B----4-:R-:W-:Y:S06]  /*58c0*/  HMMA.16816.F32.BF16 R136, R16.reuse, R4, R136 ;  /* 0x000000041088723c */ /* 0x050fec0000041888 */
[C---:B------:R-:W-:Y:S01]  /*58d0*/  HMMA.16816.F32.BF16 R140, R16.reuse, R6, R140 ;  /* 0x00000006108c723c */ /* 0x040fe2000004188c */
[----:B------:R-:W1:Y:S05]  /*58e0*/  LDSM.16.MT88.4 R4, [R224+0x11000] ;  /* 0x01100000e004783b */ /* 0x000e6a0000004200 */
        /* <DEDUP_REMOVED lines=16> */
[----:B-----5:R-:W-:Y:S01]  /*59f0*/  HMMA.16816.F32.BF16 R40, R16, R12, R40 ;  /* 0x0000000c1028723c */ /* 0x020fe20000041828 */
[----:B------:R-:W-:Y:S01]  /*5a00*/  FADD.FTZ R188, R189, R188 ;  /* 0x000000bcbdbc7221 */ /* 0x000fe20000010000 */
[----:B------:R-:W-:-:S04]  /*5a10*/  FADD.FTZ R192, R193, R192 ;  /* 0x000000c0c1c07221 */ /* 0x000fc80000010000 */
        /* <DEDUP_REMOVED lines=51> */
[----:B------:R-:W1:Y:S05]  /*5d50*/  LDSM.16.MT88.4 R28, [R225+0x11800] ;  /* 0x01180000e11c783b */ /* 0x000e6a0000004200 */
[C---:B-----5:R-:W-:Y:S06]  /*5d60*/  HMMA.16816.F32.BF16 R96, R16.reuse, R24, R96 ;  /* 0x000000181060723c */ /* 0x060fec0000041860 */
[C---:B------:R-:W-:Y:S01]  /*5d70*/  HMMA.16816.F32.BF16 R100, R16.reuse, R26, R100 ;  /* 0x0000001a1064723c */ /* 0x040fe20000041864 */
[----:B------:R-:W5:Y:S05]  /*5d80*/  LDSM.16.MT88.4 R24, [R224+0x11800] ;  /* 0x01180000e018783b */ /* 0x000f6a0000004200 */
[C---:B--2---:R-:W-:Y:S06]  /*5d90*/  HMMA.16816.F32.BF16 R152, R16.reuse, R20, R152 ;  /* 0x000000141098723c */ /* 0x044fec0000041898 */
[----:B------:R-:W-:Y:S01]  /*5da0*/  HMMA.16816.F32.BF16 R148, R16, R22, R148 ;  /* 0x000000161094723c */ /* 0x000fe20000041894 */
[----:B------:R-:W2:Y:S04]  /*5db0*/  LDSM.16.MT88.4 R20, [R226+0x13800] ;  /* 0x01380000e214783b */ /* 0x000ea80000004200 */
[----:B------:R-:W2:Y:S01]  /*5dc0*/  LDSM.16.MT88.4 R16, [R225+0x13800] ;  /* 0x01380000e110783b */ /* 0x000ea20000004200 */
        /* <DEDUP_REMOVED lines=11> */
[----:B------:R-:W1:Y:S05]  /*5e80*/  LDSM.16.MT88.4 R28, [R226+0x15800] ;  /* 0x01580000e21c783b */ /* 0x000e6a0000004200 */
[C---:B-----5:R-:W-:Y:S06]  /*5e90*/  HMMA.16816.F32.BF16 R56, R4.reuse, R24, R56 ;  /* 0x000000180438723c */ /* 0x060fec0000041838 */
        /* <DEDUP_REMOVED lines=15> */
[C---:B------:R-:W-:Y:S06]  /*5f90*/  HMMA.16816.F32.BF16 R100, R4.reuse, R34, R100 ;  /* 0x000000220464723c */ /* 0x040fec0000041864 */
[C---:B------:R-:W-:Y:S06]  /*5fa0*/  HMMA.16816.F32.BF16 R104, R4.reuse, R28, R104 ;  /* 0x0000001c0468723c */ /* 0x040fec0000041868 */
[C---:B------:R-:W-:Y:S06]  /*5fb0*/  HMMA.16816.F32.BF16 R108, R4.reuse, R30, R108 ;  /* 0x0000001e046c723c */ /* 0x040fec000004186c */
[C---:B-----5:R-:W-:Y:S06]  /*5fc0*/  HMMA.16816.F32.BF16 R120, R4.reuse, R24, R120 ;  /* 0x000000180478723c */ /* 0x060fec0000041878 */
[C---:B------:R-:W-:Y:S06]  /*5fd0*/  HMMA.16816.F32.BF16 R124, R4.reuse, R26, R124 ;  /* 0x0000001a047c723c */ /* 0x040fec000004187c */
[C---:B--2---:R-:W-:Y:S06]  /*5fe0*/  HMMA.16816.F32.BF16 R128, R4.reuse, R20, R128 ;  /* 0x000000140480723c */ /* 0x044fec0000041880 */
[C---:B------:R-:W-:Y:S06]  /*5ff0*/  HMMA.16816.F32.BF16 R132, R4.reuse, R22, R132 ;  /* 0x000000160484723c */ /* 0x040fec0000041884 */
[C---:B------:R-:W-:Y:S06]  /*6000*/  HMMA.16816.F32.BF16 R136, R4.reuse, R16, R136 ;  /* 0x000000100488723c */ /* 0x040fec0000041888 */
[C---:B------:R-:W-:Y:S06]  /*6010*/  HMMA.16816.F32.BF16 R140, R4.reuse, R18, R140 ;  /* 0x00000012048c723c */ /* 0x040fec000004188c */
[C---:B----4-:R-:W-:Y:S06]  /*6020*/  HMMA.16816.F32.BF16 R156, R4.reuse, R12, R156 ;  /* 0x0000000c049c723c */ /* 0x050fec000004189c */
[C---:B------:R-:W-:Y:S06]  /*6030*/  HMMA.16816.F32.BF16 R144, R4.reuse, R14, R144 ;  /* 0x0000000e0490723c */ /* 0x040fec0000041890 */
[C---:B---3--:R-:W-:Y:S06]  /*6040*/  HMMA.16816.F32.BF16 R152, R4.reuse, R8, R152 ;  /* 0x000000080498723c */ /* 0x048fec0000041898 */
        /* <DEDUP_REMOVED lines=13> */
[----:B------:R-:W1:Y:S01]  /*6120*/  I2F.RP R7, R5 ;  /* 0x0000000500077306 */ /* 0x000e620000209400 */
[----:B------:R-:W-:Y:S01]  /*6130*/  IMAD.U32 R4, RZ, RZ, UR28 ;  /* 0x0000001cff047e24 */ /* 0x000fe2000f8e00ff */
[----:B------:R-:W-:Y:S01]  /*6140*/  R2UR UR5, R5 ;  /* 0x00000000050572ca */ /* 0x000fe200000e0000 */
[----:B------:R-:W-:-:S03]  /*6150*/  ULOP3.LUT UR28, UR28, UR20, URZ, 0x3c, !UPT ;  /* 0x000000141c1c7292 */ /* 0x000fc6000f8e3c3f */
[----:B------:R-:W-:-:S04]  /*6160*/  IABS R4, R4 ;  /* 0x0000000400047213 */ /* 0x000fc80000000000 */
[----:B------:R-:W-:Y:S01]  /*6170*/  R2UR UR26, R4 ;  /* 0x00000000041a72ca */ /* 0x000fe200000e0000 */
        /* <DEDUP_REMOVED lines=11> */
[----:B------:R-:W-:-:S03]  /*6230*/  UIMAD.WIDE.U32 UR30, UR31, UR4, UR30 ;  /* 0x000000041f1e72a5 */ /* 0x000fc6000f8e001e */
[----:B------:R-:W-:Y:S01]  /*6240*/  R2UR UR4, R5 ;  /* 0x00000000050472ca */ /* 0x000fe200000e0000 */
        /* <DEDUP_REMOVED lines=24> */
[----:B------:R-:W-:-:S04]  /*63d0*/  USEL UR4, UR4, UR27, !UP2 ;  /* 0x0000001b04047287 */ /* 0x000fc8000d000000 */
[----:B------:R-:W-:Y:S02]  /*63e0*/  IMAD.U32 R5, RZ, RZ, UR29 ;  /* 0x0000001dff057e24 */ /* 0x000fe4000f8e00ff */
[----:B------:R-:W-:Y:S02]  /*63f0*/  IMAD.U32 R7, RZ, RZ, UR4 ;  /* 0x00000004ff077e24 */ /* 0x000fe4000f8e00ff */
[----:B------:R-:W-:-:S04]  /*6400*/  IMAD.WIDE R4, R5, 0x4, R240 ;  /* 0x0000000405047825 */ /* 0x000fc800078e02f0 */
[----:B------:R-:W-:Y:S02]  /*6410*/  IMAD.WIDE R6, R7, 0x4, R240 ;  /* 0x0000000407067825 */ /* 0x000fe400078e02f0 */
        /* <DEDUP_REMOVED lines=16> */
[----:B------:R-:W-:-:S04]  /*6520*/  UIMAD UR5, UR21, UR5, UR20 ;  /* 0x00000005150572a4 */ /* 0x000fc8000f8e0214 */
[----:B------:R-:W-:Y:S01]  /*6530*/  UIADD3 UR5, UR25, UR5, URZ ;  /* 0x0000000519057290 */ /* 0x000fe2000fffe03f */
[----:B------:R-:W-:Y:S11]  /*6540*/  BRA `(.L_x_2394) ;  /* 0x0000000000087947 */ /* 0x000ff60003800000 */
.L_x_2393:
[----:B------:R-:W-:-:S04]  /*6550*/  ULEA UR24, -UR8, URZ, 0x6 ;  /* 0x0000003f08187291 */ /* 0x000fc8000f8e313f */
[----:B------:R-:W-:-:S12]  /*6560*/  USHF.R.S32.HI UR5, URZ, 0x1f, UR24 ;  /* 0x0000001f3f057899 */ /* 0x000fd80008011418 */
.L_x_2394:
[----:B------:R-:W-:Y:S01]  /*6570*/  ULEA UR4, UP0, UR8, UR24, 0x4 ;  /* 0x0000001808047291 */ /* 0x000fe2000f80203f */
[----:B------:R-:W-:Y:S01]  /*6580*/  IMAD.U32 R0, RZ, RZ, UR24 ;  /* 0x00000018ff007e24 */ /* 0x000fe2000f8e00ff */
[C---:B------:R-:W-:Y:S01]  /*6590*/  IADD3 R4, P2, R170.reuse, UR24, RZ ;  /* 0x00000018aa047c10 */ /* 0x040fe2000ff5e0ff */
[----:B------:R-:W-:Y:S01]  /*65a0*/  IMAD.U32 R5, RZ, RZ, UR5 ;  /* 0x00000005ff057e24 */ /* 0x000fe2000f8e00ff */
[----:B------:R-:W-:Y:S02]  /*65b0*/  ULEA.HI.X UR20, UR8, UR5, UR9, 0x4, UP0 ;  /* 0x0000000508147291 */ /* 0x000fe400080f2409 */
[----:B------:R-:W-:Y:S01]  /*65c0*/  IADD3 R170, P1, R170, UR4, RZ ;  /* 0x00000004aaaa7c10 */ /* 0x000fe2000ff3e0ff */
[----:B------:R-:W-:Y:S01]  /*65d0*/  USHF.L.U32 UR4, UR8, 0x5, URZ ;  /* 0x0000000508047899 */ /* 0x000fe2000800063f */
[----:B------:R-:W-:Y:S01]  /*65e0*/  LEA R236, P3, R0, R236, 0x1 ;  /* 0x000000ec00ec7211 */ /* 0x000fe200078608ff */
[----:B------:R-:W-:Y:S01]  /*65f0*/  UISETP.GE.AND UP0, UPT, UR16, 0x3, UPT ;  /* 0x000000031000788c */ /* 0x000fe2000bf06270 */
[C---:B------:R-:W-:Y:S01]  /*6600*/  IADD3.X R7, R168.reuse, UR5, RZ, P2, !PT ;  /* 0x00000005a8077c10 */ /* 0x040fe200097fe4ff */
[----:B------:R-:W-:Y:S01]  /*6610*/  USHF.L.U64.HI UR5, UR8, 0x5, UR9 ;  /* 0x0000000508057899 */ /* 0x000fe20008010209 */
[----:B------:R-:W-:-:S02]  /*6620*/  IADD3.X R9, R168, UR20, RZ, P1, !PT ;  /* 0x00000014a8097c10 */ /* 0x000fc40008ffe4ff */
[----:B------:R-:W-:Y:S02]  /*6630*/  LEA R6, P2, R4, UR10, 0x1 ;  /* 0x0000000a04067c11 */ /* 0x000fe4000f8408ff */
[----:B------:R-:W-:Y:S02]  /*6640*/  LEA R8, P1, R170, UR10, 0x1 ;  /* 0x0000000aaa087c11 */ /* 0x000fe4000f8208ff */
[----:B------:R-:W-:Y:S02]  /*6650*/  LEA.HI.X R235, R0, R235, R5, 0x1, P3 ;  /* 0x000000eb00eb7211 */ /* 0x000fe400018f0c05 */
[----:B------:R-:W-:Y:S01]  /*6660*/  LEA.HI.X R7, R4, UR11, R7, 0x1, P2 ;  /* 0x0000000b04077c11 */ /* 0x000fe200090f0c07 */
[----:B------:R-:W1:Y:S01]  /*6670*/  S2R R0, SR_TID.X ;  /* 0x0000000000007919 */ /* 0x000e620000002100 */
[----:B------:R-:W-:Y:S01]  /*6680*/  LEA.HI.X R9, R170, UR11, R9, 0x1, P1 ;  /* 0x0000000baa097c11 */ /* 0x000fe200088f0c09 */
[----:B------:R-:W-:Y:S01]  /*6690*/  IMAD.MOV.U32 R237, RZ, RZ, R235 ;  /* 0x000000ffffed7224 */ /* 0x000fe200078e00eb */
[----:B------:R-:W-:-:S04]  /*66a0*/  IADD3 R4, P1, R236, UR4, RZ ;  /* 0x00000004ec047c10 */ /* 0x000fc8000ff3e0ff */
[----:B------:R-:W-:Y:S01]  /*66b0*/  IADD3.X R5, R235, UR5, RZ, P1, !PT ;  /* 0x00000005eb057c10 */ /* 0x000fe20008ffe4ff */
[----:B------:R-:W-:Y:S01]  /*66c0*/  @!PT LDS RZ, [RZ] ;  /* 0x00000000fffff984 */ /* 0x000fe20000000800 */
[----:B------:R-:W-:Y:S01]  /*66d0*/  @!PT LDS RZ, [RZ] ;  /* 0x00000000fffff984 */ /* 0x000fe20000000800 */
[----:B------:R-:W-:Y:S01]  /*66e0*/  @!PT LDS RZ, [RZ] ;  /* 0x00000000fffff984 */ /* 0x000fe20000000800 */
[----:B------:R-:W-:Y:S01]  /*66f0*/  LDGSTS.E.BYPASS.LTC128B.128 [R239+0x10000], desc[UR18][R236.64] ;  /* 0x10000000ecef7fae */ /* 0x000fe2000b901d52 */
[----:B------:R-:W-:Y:S02]  /*6700*/  IADD3 R10, P2, R4, UR4, RZ ;  /* 0x00000004040a7c10 */ /* 0x000fe4000ff5e0ff */
[----:B------:R-:W-:Y:S01]  /*6710*/  IADD3 R12, P1, R8, UR4, RZ ;  /* 0x00000004080c7c10 */ /* 0x000fe2000ff3e0ff */
[----:B------:R-:W-:Y:S01]  /*6720*/  LDGSTS.E.BYPASS.LTC128B.128 [R239+0x12000], desc[UR18][R6.64+0x80] ;  /* 0x1200008006ef7fae */ /* 0x000fe2000b901d52 */
[----:B------:R-:W-:Y:S02]  /*6730*/  IADD3.X R11, R5, UR5, RZ, P2, !PT ;  /* 0x00000005050b7c10 */ /* 0x000fe400097fe4ff */
[----:B------:R-:W-:Y:S01]  /*6740*/  IADD3.X R13, R9, UR5, RZ, P1, !PT ;  /* 0x00000005090d7c10 */ /* 0x000fe20008ffe4ff */
[----:B------:R-:W-:Y:S01]  /*6750*/  LDGSTS.E.BYPASS.LTC128B.128 [R239+0x14000], desc[UR18][R6.64+0x100] ;  /* 0x1400010006ef7fae */ /* 0x000fe2000b901d52 */
[----:B------:R-:W-:-:S02]  /*6760*/  IADD3 R14, P2, R10, UR4, RZ ;  /* 0x000000040a0e7c10 */ /* 0x000fc4000ff5e0ff */
[----:B------:R-:W-:Y:S01]  /*6770*/  IADD3 R20, P1, R12, UR4, RZ ;  /* 0x000000040c147c10 */ /* 0x000fe2000ff3e0ff */
[----:B------:R-:W-:Y:S01]  /*6780*/  LDGSTS.E.BYPASS.LTC128B.128 [R239+0x16000], desc[UR18][R6.64+0x180] ;  /* 0x1600018006ef7fae */ /* 0x000fe2000b901d52 */
[----:B------:R-:W-:Y:S02]  /*6790*/  IADD3.X R15, R11, UR5, RZ, P2, !PT ;  /* 0x000000050b0f7c10 */ /* 0x000fe400097fe4ff */
[----:B------:R-:W-:Y:S01]  /*67a0*/  IADD3.X R21, R13, UR5, RZ, P1, !PT ;  /* 0x000000050d157c10 */ /* 0x000fe20008ffe4ff */
[----:B------:R2:W-:Y:S04]  /*67b0*/  LDGSTS.E.BYPASS.LTC128B.128 [R239+0x10800], desc[UR18][R4.64] ;  /* 0x1080000004ef7fae */ /* 0x0005e8000b901d52 */
[----:B------:R-:W-:Y:S04]  /*67c0*/  LDGSTS.E.BYPASS.LTC128B.128 [R239+0x12800], desc[UR18][R8.64+0x80] ;  /* 0x1280008008ef7fae */ /* 0x000fe8000b901d52 */
        /* <DEDUP_REMOVED lines=9> */
[----:B------:R3:W-:Y:S04]  /*6860*/  LDGSTS.E.BYPASS.LTC128B.128 [R239+0x17800], desc[UR18][R20.64+0x180] ;  /* 0x1780018014ef7fae */ /* 0x0007e8000b901d52 */
[----:B------:R-:W-:Y:S04]  /*6870*/  LDSM.16.M88.4 R184, [R234] ;  /* 0x00000000eab8783b */ /* 0x000fe80000000200 */
[----:B--2---:R-:W2:Y:S04]  /*6880*/  LDSM.16.M88.4 R4, [R233+0x8000] ;  /* 0x00800000e904783b */ /* 0x004ea80000000200 */
[----:B------:R-:W4:Y:S04]  /*6890*/  LDSM.16.M88.4 R32, [R233+0x8800] ;  /* 0x00880000e920783b */ /* 0x000f280000000200 */
[----:B------:R-:W5:Y:S04]  /*68a0*/  LDSM.16.M88.4 R24, [R233+0x9000] ;  /* 0x00900000e918783b */ /* 0x000f680000000200 */
[----:B------:R-:W1:Y:S04]  /*68b0*/  LDSM.16.M88.4 R192, [R233+0x9800] ;  /* 0x00980000e9c0783b */ /* 0x000e680000000200 */
[----:B------:R-:W-:Y:S04]  /*68c0*/  LDSM.16.M88.4 R16, [R232] ;  /* 0x00000000e810783b */ /* 0x000fe80000000200 */
[----:B------:R-:W1:Y:S04]  /*68d0*/  LDSM.16.M88.4 R180, [R231] ;  /* 0x00000000e7b4783b */ /* 0x000e680000000200 */
[----:B------:R-:W1:Y:S04]  /*68e0*/  LDSM.16.M88.4 R176, [R223] ;  /* 0x00000000dfb0783b */ /* 0x000e680000000200 */
[----:B------:R-:W1:Y:S04]  /*68f0*/  LDSM.16.M88.4 R196, [R222] ;  /* 0x00000000dec4783b */ /* 0x000e680000000200 */
[----:B------:R-:W1:Y:S04]  /*6900*/  LDSM.16.M88.4 R172, [R221] ;  /* 0x00000000ddac783b */ /* 0x000e680000000200 */
[----:B---3--:R-:W-:Y:S01]  /*6910*/  LDSM.16.M88.4 R20, [R230] ;  /* 0x00000000e614783b */ /* 0x008fe20000000200 */
[C---:B--2---:R-:W-:Y:S03]  /*6920*/  HMMA.16816.F32.BF16 R8, R184.reuse, R4, RZ ;  /* 0x00000004b808723c */ /* 0x044fe600000418ff */
[----:B------:R-:W2:Y:S04]  /*6930*/  LDSM.16.M88.4 R12, [R227+0x8000] ;  /* 0x00800000e30c783b */ /* 0x000ea80000000200 */
[----:B------:R-:W-:Y:S01]  /*6940*/  LDSM.16.M88.4 R200, [R220+0x1800] ;  /* 0x00180000dcc8783b */ /* 0x000fe20000000200 */
[C---:B----4-:R-:W-:Y:S03]  /*6950*/  HMMA.16816.F32.BF16 R168, R184.reuse, R32, RZ ;  /* 0x00000020b8a8723c */ /* 0x050fe600000418ff */
[----:B------:R-:W0:Y:S03]  /*6960*/  LDGDEPBAR ;  /* 0x00000000000079af */ /* 0x000e260000000000 */
[C---:B------:R-:W-:Y:S06]  /*6970*/  HMMA.16816.F32.BF16 R4, R184.reuse, R6, RZ ;  /* 0x00000006b804723c */ /* 0x040fec00000418ff */
[C---:B------:R-:W-:Y:S06]  /*6980*/  HMMA.16816.F32.BF16 R32, R184.reuse, R34, RZ ;  /* 0x00000022b820723c */ /* 0x040fec00000418ff */
[C---:B-----5:R-:W-:Y:S06]  /*6990*/  HMMA.16816.F32.BF16 R28, R184.reuse, R24, RZ ;  /* 0x00000018b81c723c */ /* 0x060fec00000418ff */
[C---:B------:R-:W-:Y:S06]  /*69a0*/  HMMA.16816.F32.BF16 R24, R184.reuse, R26, RZ ;  /* 0x0000001ab818723c */ /* 0x040fec00000418ff */
[C---:B-1----:R-:W-:Y:S06]  /*69b0*/  HMMA.16816.F32.BF16 R188, R184.reuse, R192, RZ ;  /* 0x000000c0b8bc723c */ /* 0x042fec00000418ff */
[----:B------:R-:W-:Y:S01]  /*69c0*/  HMMA.16816.F32.BF16 R184, R184, R194, RZ ;  /* 0x000000c2b8b8723c */ /* 0x000fe200000418ff */
[----:B------:R-:W1:Y:S05]  /*69d0*/  LDSM.16.M88.4 R192, [R227+0x8800] ;  /* 0x00880000e3c0783b */ /* 0x000e6a0000000200 */
[C---:B------:R-:W-:Y:S06]  /*69e0*/  HMMA.16816.F32.BF16 R8, R16.reuse, R180, R8 ;  /* 0x000000b41008723c */ /* 0x040fec0000041808 */
[C---:B------:R-:W-:Y:S01]  /*69f0*/  HMMA.16816.F32.BF16 R4, R16.reuse, R182, R4 ;  /* 0x000000b61004723c */ /* 0x040fe20000041804 */
[----:B------:R-:W3:Y:S05]  /*6a00*/  LDSM.16.M88.4 R180, [R227+0x9000] ;  /* 0x00900000e3b4783b */ /* 0x000eea0000000200 */
[C---:B------:R-:W-:Y:S06]  /*6a10*/  HMMA.16816.F32.BF16 R168, R16.reuse, R176, R168 ;  /* 0x000000b010a8723c */ /* 0x040fec00000418a8 */
[C---:B------:R-:W-:Y:S01]  /*6a20*/  HMMA.16816.F32.BF16 R32, R16.reuse, R178, R32 ;  /* 0x000000b21020723c */ /* 0x040fe20000041820 */
[----:B------:R-:W4:Y:S05]  /*6a30*/  LDSM.16.M88.4 R176, [R227+0x9800] ;  /* 0x00980000e3b0783b */ /* 0x000f2a0000000200 */
[C---:B------:R-:W-:Y:S06]  /*6a40*/  HMMA.16816.F32.BF16 R28, R16.reuse, R196, R28 ;  /* 0x000000c4101c723c */ /* 0x040fec000004181c */
[C---:B------:R-:W-:Y:S01]  /*6a50*/  HMMA.16816.F32.BF16 R24, R16.reuse, R198, R24 ;  /* 0x000000c61018723c */ /* 0x040fe20000041818 */
[----:B------:R-:W-:Y:S05]  /*6a60*/  LDSM.16.M88.4 R196, [R229] ;  /* 0x00000000e5c4783b */ /* 0x000fea0000000200 */
[C---:B------:R-:W-:Y:S06]  /*6a70*/  HMMA.16816.F32.BF16 R188, R16.reuse, R172, R188 ;  /* 0x000000ac10bc723c */ /* 0x040fec00000418bc */
[----:B------:R-:W-:Y:S01]  /*6a80*/  HMMA.16816.F32.BF16 R184, R16, R174, R184 ;  /* 0x000000ae10b8723c */ /* 0x000fe200000418b8 */
[----:B------:R-:W5:Y:S04]  /*6a90*/  LDSM.16.M88.4 R172, [R220] ;  /* 0x00000000dcac783b */ /* 0x000f680000000200 */
[----:B------:R-:W5:Y:S01]  /*6aa0*/  LDSM.16.M88.4 R16, [R220+0x800] ;  /* 0x00080000dc10783b */ /* 0x000f620000000200 */
[C---:B--2---:R-:W-:Y:S06]  /*6ab0*/  HMMA.16816.F32.BF16 R8, R20.reuse, R12, R8 ;  /* 0x0000000c1408723c */ /* 0x044fec0000041808 */
[C---:B------:R-:W-:Y:S01]  /*6ac0*/  HMMA.16816.F32.BF16 R4, R20.reuse, R14, R4 ;  /* 0x0000000e1404723c */ /* 0x040fe20000041804 */
[----:B------:R-:W2:Y:S05]  /*6ad0*/  LDSM.16.M88.4 R12, [R220+0x1000] ;  /* 0x00100000dc0c783b */ /* 0x000eaa0000000200 */
[C---:B-1----:R-:W-:Y:S06]  /*6ae0*/  HMMA.16816.F32.BF16 R168, R20.reuse, R192, R168 ;  /* 0x000000c014a8723c */ /* 0x042fec00000418a8 */
[C---:B------:R-:W-:Y:S01]  /*6af0*/  HMMA.16816.F32.BF16 R32, R20.reuse, R194, R32 ;  /* 0x000000c21420723c */ /* 0x040fe20000041820 */
[----:B------:R-:W-:Y:S05]  /*6b00*/  LDSM.16.M88.4 R192, [R233+0xb000] ;  /* 0x00b00000e9c0783b */ /* 0x000fea0000000200 */
[C---:B---3--:R-:W-:Y:S06]  /*6b10*/  HMMA.16816.F32.BF16 R28, R20.reuse, R180, R28 ;  /* 0x000000b4141c723c */ /* 0x048fec000004181c */
[C---:B------:R-:W-:Y:S01]  /*6b20*/  HMMA.16816.F32.BF16 R24, R20.reuse, R182, R24 ;  /* 0x000000b61418723c */ /* 0x040fe20000041818 */
[----:B------:R-:W-:Y:S05]  /*6b30*/  LDSM.16.M88.4 R180, [R233+0xa000] ;  /* 0x00a00000e9b4783b */ /* 0x000fea0000000200 */
[C---:B----4-:R-:W-:Y:S06]  /*6b40*/  HMMA.16816.F32.BF16 R188, R20.reuse, R176, R188 ;  /* 0x000000b014bc723c */ /* 0x050fec00000418bc */
[----:B------:R-:W-:Y:S01]  /*6b50*/  HMMA.16816.F32.BF16 R184, R20, R178, R184 ;  /* 0x000000b214b8723c */ /* 0x000fe200000418b8 */
[----:B------:R-:W1:Y:S04]  /*6b60*/  LDSM.16.M88.4 R20, [R234+0x2000] ;  /* 0x00200000ea14783b */ /* 0x000e680000000200 */
[----:B------:R-:W3:Y:S01]  /*6b70*/  LDSM.16.M88.4 R176, [R233+0xa800] ;  /* 0x00a80000e9b0783b */ /* 0x000ee20000000200 */
[C---:B-----5:R-:W-:Y:S06]  /*6b80*/  HMMA.16816.F32.BF16 R8, R196.reuse, R172, R8 ;  /* 0x000000acc408723c */ /* 0x060fec0000041808 */
[C---:B------:R-:W-:Y:S01]  /*6b90*/  HMMA.16816.F32.BF16 R4, R196.reuse, R174, R4 ;  /* 0x000000aec404723c */ /* 0x040fe20000041804 */
[----:B------:R-:W4:Y:S05]  /*6ba0*/  LDSM.16.M88.4 R172, [R233+0xb800] ;  /* 0x00b80000e9ac783b */ /* 0x000f2a0000000200 */
[C---:B------:R-:W-:Y:S06]  /*6bb0*/  HMMA.16816.F32.BF16 R168, R196.reuse, R16, R168 ;  /* 0x00000010c4a8723c */ /* 0x040fec00000418a8 */
[C---:B------:R-:W-:Y:S01]  /*6bc0*/  HMMA.16816.F32.BF16 R32, R196.reuse, R18, R32 ;  /* 0x00000012c420723c */ /* 0x040fe20000041820 */
[----:B------:R-:W-:Y:S05]  /*6bd0*/  LDSM.16.M88.4 R16, [R232+0x2000] ;  /* 0x00200000e810783b */ /* 0x000fea0000000200 */
[C---:B--2---:R-:W-:Y:S06]  /*6be0*/  HMMA.16816.F32.BF16 R28, R196.reuse, R12, R28 ;  /* 0x0000000cc41c723c */ /* 0x044fec000004181c */
[C---:B------:R-:W-:Y:S01]  /*6bf0*/  HMMA.16816.F32.BF16 R24, R196.reuse, R14, R24 ;  /* 0x0000000ec418723c */ /* 0x040fe20000041818 */
[----:B------:R-:W2:Y:S05]  /*6c00*/  LDSM.16.M88.4 R12, [R219] ;  /* 0x00000000db0c783b */ /* 0x000eaa0000000200 */
[C---:B------:R-:W-:Y:S06]  /*6c10*/  HMMA.16816.F32.BF16 R188, R196.reuse, R200, R188 ;  /* 0x000000c8c4bc723c */ /* 0x040fec00000418bc */
[----:B------:R-:W-:Y:S01]  /*6c20*/  HMMA.16816.F32.BF16 R184, R196, R202, R184 ;  /* 0x000000cac4b8723c */ /* 0x000fe200000418b8 */
[----:B------:R-:W5:Y:S04]  /*6c30*/  LDSM.16.M88.4 R196, [R218] ;  /* 0x00000000dac4783b */ /* 0x000f680000000200 */
[----:B------:R-:W-:Y:S01]  /*6c40*/  LDSM.16.M88.4 R200, [R227+0xb800] ;  /* 0x00b80000e3c8783b */ /* 0x000fe20000000200 */
[C---:B-1----:R-:W-:Y:S06]  /*6c50*/  HMMA.16816.F32.BF16 R8, R20.reuse, R180, R8 ;  /* 0x000000b41408723c */ /* 0x042fec0000041808 */
[C---:B------:R-:W-:Y:S01]  /*6c60*/  HMMA.16816.F32.BF16 R4, R20.reuse, R182, R4 ;  /* 0x000000b61404723c */ /* 0x040fe20000041804 */
[----:B------:R-:W1:Y:S05]  /*6c70*/  LDSM.16.M88.4 R180, [R217] ;  /* 0x00000000d9b4783b */ /* 0x000e6a0000000200 */
[C---:B---3--:R-:W-:Y:S06]  /*6c80*/  HMMA.16816.F32.BF16 R168, R20.reuse, R176, R168 ;  /* 0x000000b014a8723c */ /* 0x048fec00000418a8 */
[C---:B------:R-:W-:Y:S01]  /*6c90*/  HMMA.16816.F32.BF16 R32, R20.reuse, R178, R32 ;  /* 0x000000b21420723c */ /* 0x040fe20000041820 */
[----:B------:R-:W3:Y:S05]  /*6ca0*/  LDSM.16.M88.4 R176, [R216] ;  /* 0x00000000d8b0783b */ /* 0x000eea0000000200 */
[C---:B------:R-:W-:Y:S06]  /*6cb0*/  HMMA.16816.F32.BF16 R28, R20.reuse, R192, R28 ;  /* 0x000000c0141c723c */ /* 0x040fec000004181c */
[C---:B------:R-:W-:Y:S01]  /*6cc0*/  HMMA.16816.F32.BF16 R24, R20.reuse, R194, R24 ;  /* 0x000000c21418723c */ /* 0x040fe20000041818 */
[----:B------:R-:W-:Y:S05]  /*6cd0*/  LDSM.16.M88.4 R192, [R230+0x2000] ;  /* 0x00200000e6c0783b */ /* 0x000fea0000000200 */
[C---:B----4-:R-:W-:Y:S06]  /*6ce0*/  HMMA.16816.F32.BF16 R188, R20.reuse, R172, R188 ;  /* 0x000000ac14bc723c */ /* 0x050fec00000418bc */
[----:B------:R-:W-:Y:S01]  /*6cf0*/  HMMA.16816.F32.BF16 R184, R20, R174, R184 ;  /* 0x000000ae14b8723c */ /* 0x000fe200000418b8 */
[----:B------:R-:W4:Y:S04]  /*6d00*/  LDSM.16.M88.4 R172, [R227+0xa000] ;  /* 0x00a00000e3ac783b */ /* 0x000f280000000200 */
[----:B------:R-:W4:Y:S01]  /*6d10*/  LDSM.16.M88.4 R20, [R227+0xa800] ;  /* 0x00a80000e314783b */ /* 0x000f220000000200 */
[C---:B--2---:R-:W-:Y:S06]  /*6d20*/  HMMA.16816.F32.BF16 R8, R16.reuse, R12, R8 ;  /* 0x0000000c1008723c */ /* 0x044fec0000041808 */
[C---:B------:R-:W-:Y:S01]  /*6d30*/  HMMA.16816.F32.BF16 R4, R16.reuse, R14, R4 ;  /* 0x0000000e1004723c */ /* 0x040fe20000041804 */
[----:B------:R-:W2:Y:S05]  /*6d40*/  LDSM.16.M88.4 R12, [R227+0xb000] ;  /* 0x00b00000e30c783b */ /* 0x000eaa0000000200 */
[C---:B-----5:R-:W-:Y:S06]  /*6d50*/  HMMA.16816.F32.BF16 R168, R16.reuse, R196, R168 ;  /* 0x000000c410a8723c */ /* 0x060fec00000418a8 */
[C---:B------:R-:W-:Y:S01]  /*6d60*/  HMMA.16816.F32.BF16 R32, R16.reuse, R198, R32 ;  /* 0x000000c61020723c */ /* 0x040fe20000041820 */
[----:B------:R-:W-:Y:S05]  /*6d70*/  LDSM.16.M88.4 R196, [R233+0xc000] ;  /* 0x00c00000e9c4783b */ /* 0x000fea0000000200 */
[C---:B-1----:R-:W-:Y:S06]  /*6d80*/  HMMA.16816.F32.BF16 R28, R16.reuse, R180, R28 ;  /* 0x000000b4101c723c */ /* 0x042fec000004181c */
[C---:B------:R-:W-:Y:S01]  /*6d90*/  HMMA.16816.F32.BF16 R24, R16.reuse, R182, R24 ;  /* 0x000000b61018723c */ /* 0x040fe20000041818 */
[----:B------:R-:W-:Y:S05]  /*6da0*/  LDSM.16.M88.4 R180, [R220+0x2000] ;  /* 0x00200000dcb4783b */ /* 0x000fea0000000200 */
[C---:B---3--:R-:W-:Y:S06]  /*6db0*/  HMMA.16816.F32.BF16 R188, R16.reuse, R176, R188 ;  /* 0x000000b010bc723c */ /* 0x048fec00000418bc */
[----:B------:R-:W-:Y:S01]  /*6dc0*/  HMMA.16816.F32.BF16 R184, R16, R178, R184 ;  /* 0x000000b210b8723c */ /* 0x000fe200000418b8 */
[----:B------:R-:W1:Y:S04]  /*6dd0*/  LDSM.16.M88.4 R16, [R229+0x2000] ;  /* 0x00200000e510783b */ /* 0x000e680000000200 */
[----:B------:R-:W3:Y:S01]  /*6de0*/  LDSM.16.M88.4 R176, [R220+0x2800] ;  /* 0x00280000dcb0783b */ /* 0x000ee20000000200 */
[C---:B----4-:R-:W-:Y:S06]  /*6df0*/  HMMA.16816.F32.BF16 R8, R192.reuse, R172, R8 ;  /* 0x000000acc008723c */ /* 0x050fec0000041808 */
[C---:B------:R-:W-:Y:S01]  /*6e00*/  HMMA.16816.F32.BF16 R4, R192.reuse, R174, R4 ;  /* 0x000000aec004723c */ /* 0x040fe20000041804 */
[----:B------:R-:W4:Y:S05]  /*6e10*/  LDSM.16.M88.4 R172, [R220+0x3000] ;  /* 0x00300000dcac783b */ /* 0x000f2a0000000200 */
[C---:B------:R-:W-:Y:S06]  /*6e20*/  HMMA.16816.F32.BF16 R168, R192.reuse, R20, R168 ;  /* 0x00000014c0a8723c */ /* 0x040fec00000418a8 */
[C---:B------:R-:W-:Y:S01]  /*6e30*/  HMMA.16816.F32.BF16 R32, R192.reuse, R22, R32 ;  /* 0x00000016c020723c */ /* 0x040fe20000041820 */
[----:B------:R-:W5:Y:S05]  /*6e40*/  LDSM.16.M88.4 R20, [R220+0x3800] ;  /* 0x00380000dc14783b */ /* 0x000f6a0000000200 */
[C---:B--2---:R-:W-:Y:S06]  /*6e50*/  HMMA.16816.F32.BF16 R28, R192.reuse, R12, R28 ;  /* 0x0000000cc01c723c */ /* 0x044fec000004181c */
[C---:B------:R-:W-:Y:S01]  /*6e60*/  HMMA.16816.F32.BF16 R24, R192.reuse, R14, R24 ;  /* 0x0000000ec018723c */ /* 0x040fe20000041818 */
[----:B------:R-:W2:Y:S05]  /*6e70*/  LDSM.16.M88.4 R12, [R234+0x4000] ;  /* 0x00400000ea0c783b */ /* 0x000eaa0000000200 */
[C---:B------:R-:W-:Y:S06]  /*6e80*/  HMMA.16816.F32.BF16 R188, R192.reuse, R200, R188 ;  /* 0x000000c8c0bc723c */ /* 0x040fec00000418bc */
[----:B------:R-:W-:Y:S01]  /*6e90*/  HMMA.16816.F32.BF16 R184, R192, R202, R184 ;  /* 0x000000cac0b8723c */ /* 0x000fe200000418b8 */
[----:B------:R-:W2:Y:S04]  /*6ea0*/  LDSM.16.M88.4 R192, [R233+0xc800] ;  /* 0x00c80000e9c0783b */ /* 0x000ea80000000200 */
[----:B------:R-:W-:Y:S01]  /*6eb0*/  LDSM.16.M88.4 R200, [R209] ;  /* 0x00000000d1c8783b */ /* 0x000fe20000000200 */
        /* <DEDUP_REMOVED lines=8> */
[----:B------:R-:W-:Y:S05]  /*6f40*/  LDSM.16.M88.4 R172, [R232+0x4000] ;  /* 0x00400000e8ac783b */ /* 0x000fea0000000200 */
[C---:B-----5:R-:W-:Y:S06]  /*6f50*/  HMMA.16816.F32.BF16 R188, R16.reuse, R20, R188 ;  /* 0x0000001410bc723c */ /* 0x060fec00000418bc */
[----:B------:R-:W-:Y:S01]  /*6f60*/  HMMA.16816.F32.BF16 R184, R16, R22, R184 ;  /* 0x0000001610b8723c */ /* 0x000fe200000418b8 */
[----:B------:R-:W4:Y:S04]  /*6f70*/  LDSM.16.M88.4 R20, [R215] ;  /* 0x00000000d714783b */ /* 0x000f280000000200 */
[----:B------:R-:W5:Y:S01]  /*6f80*/  LDSM.16.M88.4 R16, [R214] ;  /* 0x00000000d610783b */ /* 0x000f620000000200 */
[C---:B--2---:R-:W-:Y:S06]  /*6f90*/  HMMA.16816.F32.BF16 R8, R12.reuse, R196, R8 ;  /* 0x000000c40c08723c */ /* 0x044fec0000041808 */
[C---:B------:R-:W-:Y:S01]  /*6fa0*/  HMMA.16816.F32.BF16 R4, R12.reuse, R198, R4 ;  /* 0x000000c60c04723c */ /* 0x040fe20000041804 */
[----:B------:R-:W2:Y:S05]  /*6fb0*/  LDSM.16.M88.4 R196, [R213] ;  /* 0x00000000d5c4783b */ /* 0x000eaa0000000200 */
[C---:B------:R-:W-:Y:S06]  /*6fc0*/  HMMA.16816.F32.BF16 R168, R12.reuse, R192, R168 ;  /* 0x000000c00ca8723c */ /* 0x040fec00000418a8 */
[C---:B------:R-:W-:Y:S01]  /*6fd0*/  HMMA.16816.F32.BF16 R32, R12.reuse, R194, R32 ;  /* 0x000000c20c20723c */ /* 0x040fe20000041820 */
[----:B------:R-:W2:Y:S05]  /*6fe0*/  LDSM.16.M88.4 R192, [R212] ;  /* 0x00000000d4c0783b */ /* 0x000eaa0000000200 */
        /* <DEDUP_REMOVED lines=10> */
[C---:B-----5:R-:W-:Y:S06]  /*7090*/  HMMA.16816.F32.BF16 R168, R172.reuse, R16, R168 ;  /* 0x00000010aca8723c */ /* 0x060fec00000418a8 */
[C---:B------:R-:W-:Y:S01]  /*70a0*/  HMMA.16816.F32.BF16 R32, R172.reuse, R18, R32 ;  /* 0x00000012ac20723c */ /* 0x040fe20000041820 */
[----:B------:R-:W5:Y:S05]  /*70b0*/  LDSM.16.M88.4 R16, [R227+0xd800] ;  /* 0x00d80000e310783b */ /* 0x000f6a0000000200 */
        /* <DEDUP_REMOVED lines=18> */
[----:B------:R-:W4:Y:S04]  /*71e0*/  LDSM.16.M88.4 R16, [R233+0xe000] ;  /* 0x00e00000e910783b */ /* 0x000f280000000200 */
[----:B------:R-:W5:Y:S01]  /*71f0*/  LDSM.16.M88.4 R12, [R233+0xe800] ;  /* 0x00e80000e90c783b */ /* 0x000f620000000200 */
        /* <DEDUP_REMOVED lines=8> */
[----:B------:R-:W-:Y:S05]  /*7280*/  LDSM.16.M88.4 R180, [R230+0x6000] ;  /* 0x00600000e6b4783b */ /* 0x000fea0000000200 */
[C---:B---3--:R-:W-:Y:S06]  /*7290*/  HMMA.16816.F32.BF16 R188, R172.reuse, R176, R188 ;  /* 0x000000b0acbc723c */ /* 0x048fec00000418bc */
[----:B------:R-:W-:Y:S01]  /*72a0*/  HMMA.16816.F32.BF16 R184, R172, R178, R184 ;  /* 0x000000b2acb8723c */ /* 0x000fe200000418b8 */
[----:B------:R-:W1:Y:S04]  /*72b0*/  LDSM.16.M88.4 R172, [R211] ;  /* 0x00000000d3ac783b */ /* 0x000e680000000200 */
[----:B------:R-:W3:Y:S01]  /*72c0*/  LDSM.16.M88.4 R176, [R233+0xf800] ;  /* 0x00f80000e9b0783b */ /* 0x000ee20000000200 */
[C---:B----4-:R-:W-:Y:S06]  /*72d0*/  HMMA.16816.F32.BF16 R8, R20.reuse, R16, R8 ;  /* 0x000000101408723c */ /* 0x050fec0000041808 */
[C---:B------:R-:W-:Y:S01]  /*72e0*/  HMMA.16816.F32.BF16 R4, R20.reuse, R18, R4 ;  /* 0x000000121404723c */ /* 0x040fe20000041804 */
[----:B------:R-:W4:Y:S05]  /*72f0*/  LDSM.16.M88.4 R16, [R210] ;  /* 0x00000000d210783b */ /* 0x000f2a0000000200 */
[C---:B-----5:R-:W-:Y:S06]  /*7300*/  HMMA.16816.F32.BF16 R168, R20.reuse, R12, R168 ;  /* 0x0000000c14a8723c */ /* 0x060fec00000418a8 */
[C---:B------:R-:W-:Y:S01]  /*7310*/  HMMA.16816.F32.BF16 R32, R20.reuse, R14, R32 ;  /* 0x0000000e1420723c */ /* 0x040fe20000041820 */
[----:B------:R-:W5:Y:S05]  /*7320*/  LDSM.16.M88.4 R12, [R227+0xe000] ;  /* 0x00e00000e30c783b */ /* 0x000f6a0000000200 */
[C---:B--2---:R-:W-:Y:S06]  /*7330*/  HMMA.16816.F32.BF16 R28, R20.reuse, R192, R28 ;  /* 0x000000c0141c723c */ /* 0x044fec000004181c */
[----:B------:R-:W-:Y:S01]  /*7340*/  HMMA.16816.F32.BF16 R24, R20, R194, R24 ;  /* 0x000000c21418723c */ /* 0x000fe20000041818 */
[----:B------:R-:W-:Y:S05]  /*7350*/  LDSM.16.M88.4 R192, [R208] ;  /* 0x00000000d0c0783b */ /* 0x000fea0000000200 */
[----:B-1----:R-:W-:Y:S06]  /*7360*/  HMMA.16816.F32.BF16 R8, R196, R172, R8 ;  /* 0x000000acc408723c */ /* 0x002fec0000041808 */
[C---:B---3--:R-:W-:Y:S06]  /*7370*/  HMMA.16816.F32.BF16 R188, R20.reuse, R176, R188 ;  /* 0x000000b014bc723c */ /* 0x048fec00000418bc */
[----:B------:R-:W-:Y:S01]  /*7380*/  HMMA.16816.F32.BF16 R184, R20, R178, R184 ;  /* 0x000000b214b8723c */ /* 0x000fe200000418b8 */
[----:B------:R-:W1:Y:S04]  /*7390*/  LDSM.16.M88.4 R176, [R227+0xe800] ;  /* 0x00e80000e3b0783b */ /* 0x000e680000000200 */
[----:B------:R-:W-:Y:S01]  /*73a0*/  LDSM.16.M88.4 R20, [R229+0x6000] ;  /* 0x00600000e514783b */ /* 0x000fe20000000200 */
[C---:B------:R-:W-:Y:S03]  /*73b0*/  HMMA.16816.F32.BF16 R4, R196.reuse, R174, R4 ;  /* 0x000000aec404723c */ /* 0x040fe60000041804 */
[----:B------:R-:W-:Y:S03]  /*73c0*/  LDSM.16.M88.4 R172, [R227+0xf000] ;  /* 0x00f00000e3ac783b */ /* 0x000fe60000000200 */
[C---:B----4-:R-:W-:Y:S06]  /*73d0*/  HMMA.16816.F32.BF16 R168, R196.reuse, R16, R168 ;  /* 0x00000010c4a8723c */ /* 0x050fec00000418a8 */
[----:B------:R-:W-:Y:S01]  /*73e0*/  HMMA.16816.F32.BF16 R32, R196, R18, R32 ;  /* 0x00000012c420723c */ /* 0x000fe20000041820 */
[----:B------:R-:W2:Y:S05]  /*73f0*/  LDSM.16.M88.4 R16, [R220+0x6000] ;  /* 0x00600000dc10783b */ /* 0x000eaa0000000200 */
[C---:B-----5:R-:W-:Y:S06]  /*7400*/  HMMA.16816.F32.BF16 R8, R180.reuse, R12, R8 ;  /* 0x0000000cb408723c */ /* 0x060fec0000041808 */
[----:B------:R-:W-:Y:S01]  /*7410*/  HMMA.16816.F32.BF16 R4, R180, R14, R4 ;  /* 0x0000000eb404723c */ /* 0x000fe20000041804 */
[----:B------:R-:W3:Y:S05]  /*7420*/  LDSM.16.M88.4 R12, [R220+0x6800] ;  /* 0x00680000dc0c783b */ /* 0x000eea0000000200 */
[----:B------:R-:W-:Y:S06]  /*7430*/  HMMA.16816.F32.BF16 R28, R196, R200, R28 ;  /* 0x000000c8c41c723c */ /* 0x000fec000004181c */
[C---:B-1----:R-:W-:Y:S06]  /*7440*/  HMMA.16816.F32.BF16 R168, R180.reuse, R176, R168 ;  /* 0x000000b0b4a8723c */ /* 0x042fec00000418a8 */
[----:B------:R-:W-:Y:S01]  /*7450*/  HMMA.16816.F32.BF16 R32, R180, R178, R32 ;  /* 0x000000b2b420723c */ /* 0x000fe20000041820 */
[----:B------:R-:W1:Y:S05]  /*7460*/  LDSM.16.M88.4 R176, [R220+0x7000] ;  /* 0x00700000dcb0783b */ /* 0x000e6a0000000200 */
[C---:B------:R-:W-:Y:S06]  /*7470*/  HMMA.16816.F32.BF16 R188, R196.reuse, R192, R188 ;  /* 0x000000c0c4bc723c */ /* 0x040fec00000418bc */
[C---:B------:R-:W-:Y:S01]  /*7480*/  HMMA.16816.F32.BF16 R184, R196.reuse, R194, R184 ;  /* 0x000000c2c4b8723c */ /* 0x040fe200000418b8 */
[----:B------:R-:W4:Y:S05]  /*7490*/  LDSM.16.M88.4 R192, [R227+0xf800] ;  /* 0x00f80000e3c0783b */ /* 0x000f2a0000000200 */
[----:B------:R-:W-:Y:S06]  /*74a0*/  HMMA.16816.F32.BF16 R24, R196, R202, R24 ;  /* 0x000000cac418723c */ /* 0x000fec0000041818 */
[----:B--2---:R-:W-:Y:S06]  /*74b0*/  HMMA.16816.F32.BF16 R8, R20, R16, R8 ;  /* 0x000000101408723c */ /* 0x004fec0000041808 */
[----:B------:R-:W-:Y:S01]  /*74c0*/  HMMA.16816.F32.BF16 R28, R180, R172, R28 ;  /* 0x000000acb41c723c */ /* 0x000fe2000004181c */
[----:B------:R-:W-:-:S02]  /*74d0*/  IMAD.SHL.U32 R17, R0, 0x2, RZ ;  /* 0x0000000200117824 */ /* 0x000fc400078e00ff */
[----:B------:R-:W-:-:S03]  /*74e0*/  IMAD.U32 R0, RZ, RZ, UR23 ;  /* 0x00000017ff007e24 */ /* 0x000fc6000f8e00ff */
[----:B------:R-:W-:Y:S01]  /*74f0*/  LOP3.LUT R17, R17, 0x6, RZ, 0xc0, !PT ;  /* 0x0000000611117812 */ /* 0x000fe200078ec0ff */
[C---:B------:R-:W-:Y:S04]  /*7500*/  HMMA.16816.F32.BF16 R4, R20.reuse, R18, R4 ;  /* 0x000000121404723c */ /* 0x040fe80000041804 */
[----:B------:R-:W-:Y:S02]  /*7510*/  IMAD R0, R0, 0x40, R17 ;  /* 0x0000004000007824 */ /* 0x000fe400078e0211 */
[----:B---3--:R-:W-:Y:S02]  /*7520*/  HMMA.16816.F32.BF16 R168, R20, R12, R168 ;  /* 0x0000000c14a8723c */ /* 0x008fe400000418a8 */
[C---:B------:R-:W-:Y:S02]  /*7530*/  VIADD R16, R0.reuse, 0x1 ;  /* 0x0000000100107836 */ /* 0x040fe40000000000 */
[----:B------:R-:W-:-:S02]  /*7540*/  VIADD R172, R0, 0x10 ;  /* 0x0000001000ac7836 */ /* 0x000fc40000000000 */
[----:B------:R-:W-:Y:S01]  /*7550*/  HMMA.16816.F32.BF16 R24, R180, R174, R24 ;  /* 0x000000aeb418723c */ /* 0x000fe20000041818 */
[-C--:B------:R-:W-:Y:S01]  /*7560*/  ISETP.GE.AND P1, PT, R16, R167.reuse, PT ;  /* 0x000000a71000720c */ /* 0x080fe20003f26270 */
[----:B------:R-:W-:Y:S01]  /*7570*/  VIADD R12, R0, 0x8 ;  /* 0x00000008000c7836 */ /* 0x000fe20000000000 */
[----:B------:R-:W-:Y:S01]  /*7580*/  ISETP.GE.AND P4, PT, R16, R166, PT ;  /* 0x000000a61000720c */ /* 0x000fe20003f86270 */
[----:B------:R-:W-:Y:S01]  /*7590*/  VIADD R13, R0, 0x9 ;  /* 0x00000009000d7836 */ /* 0x000fe20000000000 */
[----:B------:R-:W2:Y:S01]  /*75a0*/  LDSM.16.M88.4 R16, [R220+0x7800] ;  /* 0x00780000dc10783b */ /* 0x000ea20000000200 */
[----:B------:R-:W-:Y:S01]  /*75b0*/  HMMA.16816.F32.BF16 R32, R20, R14, R32 ;  /* 0x0000000e1420723c */ /* 0x000fe20000041820 */
[----:B------:R-:W-:Y:S01]  /*75c0*/  ISETP.GE.AND P6, PT, R12, R167, PT ;  /* 0x000000a70c00720c */ /* 0x000fe20003fc6270 */
[----:B------:R-:W-:-:S04]  /*75d0*/  DEPBAR.LE SB0, 0x0 ;  /* 0x000080000000791a */ /* 0x000fc80000000000 */
[----:B-1----:R-:W-:Y:S01]  /*75e0*/  HMMA.16816.F32.BF16 R28, R20, R176, R28 ;  /* 0x000000b0141c723c */ /* 0x002fe2000004181c */
[CC--:B------:R-:W-:Y:S01]  /*75f0*/  ISETP.GE.AND P5, PT, R13.reuse, R167.reuse, PT ;  /* 0x000000a70d00720c */ /* 0x0c0fe20003fa6270 */
[C---:B------:R-:W-:Y:S01]  /*7600*/  VIADD R15, R0.reuse, 0x30 ;  /* 0x00000030000f7836 */ /* 0x040fe20000000000 */
[----:B------:R-:W-:Y:S01]  /*7610*/  BAR.SYNC.DEFER_BLOCKING 0x0 ;  /* 0x0000000000007b1d */ /* 0x000fe20000010000 */
[-C--:B------:R-:W-:Y:S01]  /*7620*/  ISETP.GE.AND P2, PT, R13, R166.reuse, PT ;  /* 0x000000a60d00720c */ /* 0x080fe20003f46270 */
[----:B------:R-:W-:Y:S01]  /*7630*/  VIADD R13, R0, 0x11 ;  /* 0x00000011000d7836 */ /* 0x000fe20000000000 */
[----:B----4-:R-:W-:Y:S01]  /*7640*/  HMMA.16816.F32.BF16 R188, R180, R192, R188 ;  /* 0x000000c0b4bc723c */ /* 0x010fe200000418bc */
[-C--:B------:R-:W-:Y:S02]  /*7650*/  ISETP.GE.AND P3, PT, R12, R166.reuse, PT ;  /* 0x000000a60c00720c */ /* 0x080fe40003f66270 */
[----:B------:R-:W-:Y:S02]  /*7660*/  FSEL R14, R9, -INF , !P1 ;  /* 0xff800000090e7808 */ /* 0x000fe40004800000 */
[----:B------:R-:W-:Y:S01]  /*7670*/  FSEL R12, R4, -INF , !P6 ;  /* 0xff800000040c7808 */ /* 0x000fe20007000000 */
[----:B------:R-:W-:Y:S01]  /*7680*/  VIADD R4, R0, 0x18 ;  /* 0x0000001800047836 */ /* 0x000fe20000000000 */
[C---:B------:R-:W-:Y:S01]  /*7690*/  ISETP.GE.AND P1, PT, R172.reuse, R167, PT ;  /* 0x000000a7ac00720c */ /* 0x040fe20003f26270 */
[----:B------:R-:W-:Y:S01]  /*76a0*/  HMMA.16816.F32.BF16 R24, R20, R178, R24 ;  /* 0x000000b21418723c */ /* 0x000fe20000041818 */
[----:B------:R-:W-:-:S02]  /*76b0*/  ISETP.GE.AND P6, PT, R172, R166, PT ;  /* 0x000000a6ac00720c */ /* 0x000fc40003fc6270 */
[----:B------:R-:W-:Y:S02]  /*76c0*/  FSEL R9, R6, -INF , !P3 ;  /* 0xff80000006097808 */ /* 0x000fe40005800000 */
[----:B------:R-:W-:Y:S01]  /*76d0*/  FSEL R172, R5, -INF , !P5 ;  /* 0xff80000005ac7808 */ /* 0x000fe20006800000 */
[----:B------:R-:W-:Y:S01]  /*76e0*/  VIADD R5, R0, 0x19 ;  /* 0x0000001900057836 */ /* 0x000fe20000000000 */
[C---:B------:R-:W-:Y:S01]  /*76f0*/  ISETP.GE.AND P3, PT, R13.reuse, R167, PT ;  /* 0x000000a70d00720c */ /* 0x040fe20003f66270 */
[----:B------:R-:W-:Y:S01]  /*7700*/  HMMA.16816.F32.BF16 R184, R180, R194, R184 ;  /* 0x000000c2b4b8723c */ /* 0x000fe200000418b8 */
[----:B------:R-:W-:Y:S02]  /*7710*/  ISETP.GE.AND P5, PT, R13, R166, PT ;  /* 0x000000a60d00720c */ /* 0x000fe40003fa6270 */
[----:B------:R-:W-:Y:S02]  /*7720*/  FSEL R13, R7, -INF , !P2 ;  /* 0xff800000070d7808 */ /* 0x000fe40005000000 */
[----:B------:R-:W-:-:S02]  /*7730*/  FSEL R196, R168, -INF , !P1 ;  /* 0xff800000a8c47808 */ /* 0x000fc40004800000 */
[C---:B------:R-:W-:Y:S02]  /*7740*/  ISETP.GE.AND P2, PT, R4.reuse, R167, PT ;  /* 0x000000a70400720c */ /* 0x040fe40003f46270 */
[----:B------:R-:W-:Y:S01]  /*7750*/  ISETP.GE.AND P1, PT, R4, R166, PT ;  /* 0x000000a60400720c */ /* 0x000fe20003f26270 */
[----:B------:R-:W-:Y:S01]  /*7760*/  VIADD R4, R0, 0x20 ;  /* 0x0000002000047836 */ /* 0x000fe20000000000 */
[----:B------:R-:W-:Y:S02]  /*7770*/  FSEL R197, R170, -INF , !P6 ;  /* 0xff800000aac57808 */ /* 0x000fe40007000000 */
[----:B------:R-:W-:Y:S02]  /*7780*/  FSEL R192, R169, -INF , !P3 ;  /* 0xff800000a9c07808 */ /* 0x000fe40005800000 */
[----:B------:R-:W-:Y:S02]  /*7790*/  FSEL R171, R171, -INF , !P5 ;  /* 0xff800000abab7808 */ /* 0x000fe40006800000 */
[----:B------:R-:W-:-:S02]  /*77a0*/  FSEL R170, R32, -INF , !P2 ;  /* 0xff80000020aa7808 */ /* 0x000fc40005000000 */
[CC--:B------:R-:W-:Y:S02]  /*77b0*/  ISETP.GE.AND P6, PT, R5.reuse, R167.reuse, PT ;  /* 0x000000a70500720c */ /* 0x0c0fe40003fc6270 */
[-C--:B------:R-:W-:Y:S01]  /*77c0*/  ISETP.GE.AND P3, PT, R5, R166.reuse, PT ;  /* 0x000000a60500720c */ /* 0x080fe20003f66270 */
[----:B------:R-:W-:Y:S01]  /*77d0*/  VIADD R5, R0, 0x28 ;  /* 0x0000002800057836 */ /* 0x000fe20000000000 */
[C---:B------:R-:W-:Y:S02]  /*77e0*/  ISETP.GE.AND P5, PT, R4.reuse, R167, PT ;  /* 0x000000a70400720c */ /* 0x040fe40003fa6270 */
[----:B------:R-:W-:Y:S01]  /*77f0*/  ISETP.GE.AND P2, PT, R4, R166, PT ;  /* 0x000000a60400720c */ /* 0x000fe20003f46270 */
[----:B------:R-:W-:Y:S01]  /*7800*/  VIADD R4, R0, 0x21 ;  /* 0x0000002100047836 */ /* 0x000fe20000000000 */
[----:B------:R-:W-:Y:S02]  /*7810*/  FSEL R169, R34, -INF , !P1 ;  /* 0xff80000022a97808 */ /* 0x000fe40004800000 */
[----:B------:R-:W-:-:S02]  /*7820*/  FSEL R32, R33, -INF , !P6 ;  /* 0xff80000021207808 */ /* 0x000fc40007000000 */
[----:B------:R-:W-:Y:S02]  /*7830*/  FSEL R35, R35, -INF , !P3 ;  /* 0xff80000023237808 */ /* 0x000fe40005800000 */
[----:B------:R-:W-:Y:S02]  /*7840*/  FSEL R168, R28, -INF , !P5 ;  /* 0xff8000001ca87808 */ /* 0x000fe40006800000 */
[CC--:B------:R-:W-:Y:S02]  /*7850*/  ISETP.GE.AND P1, PT, R4.reuse, R167.reuse, PT ;  /* 0x000000a70400720c */ /* 0x0c0fe40003f26270 */
[-C--:B------:R-:W-:Y:S02]  /*7860*/  ISETP.GE.AND P6, PT, R4, R166.reuse, PT ;  /* 0x000000a60400720c */ /* 0x080fe40003fc6270 */
[C---:B------:R-:W-:Y:S02]  /*7870*/  ISETP.GE.AND P3, PT, R5.reuse, R167, PT ;  /* 0x000000a70500720c */ /* 0x040fe40003f66270 */
[----:B------:R-:W-:-:S02]  /*7880*/  ISETP.GE.AND P5, PT, R5, R166, PT ;  /* 0x000000a60500720c */ /* 0x000fc40003fa6270 */
[----:B--2---:R-:W-:Y:S01]  /*7890*/  HMMA.16816.F32.BF16 R4, R20, R16, R188 ;  /* 0x000000101404723c */ /* 0x004fe200000418bc */
[----:B------:R-:W-:Y:S02]  /*78a0*/  FSEL R205, R30, -INF , !P2 ;  /* 0xff8000001ecd7808 */ /* 0x000fe40005000000 */
[----:B------:R-:W-:Y:S02]  /*78b0*/  FSEL R204, R29, -INF , !P1 ;  /* 0xff8000001dcc7808 */ /* 0x000fe40004800000 */
[----:B------:R-:W-:Y:S02]  /*78c0*/  FSEL R199, R26, -INF , !P5 ;  /* 0xff8000001ac77808 */ /* 0x000fe40006800000 */
[----:B------:R-:W-:Y:S01]  /*78d0*/  VIADD R16, R0, 0x29 ;  /* 0x0000002900107836 */ /* 0x000fe20000000000 */
[----:B------:R-:W-:Y:S02]  /*78e0*/  FSEL R203, R31, -INF , !P6 ;  /* 0xff8000001fcb7808 */ /* 0x000fe40007000000 */
[----:B------:R-:W-:-:S02]  /*78f0*/  FSEL R202, R24, -INF , !P3 ;  /* 0xff80000018ca7808 */ /* 0x000fc40005800000 */
[CC--:B------:R-:W-:Y:S02]  /*7900*/  ISETP.GE.AND P2, PT, R16.reuse, R167.reuse, PT ;  /* 0x000000a71000720c */ /* 0x0c0fe40003f46270 */
[-C--:B------:R-:W-:Y:S01]  /*7910*/  ISETP.GE.AND P1, PT, R16, R166.reuse, PT ;  /* 0x000000a61000720c */ /* 0x080fe20003f26270 */
[----:B------:R-:W-:Y:S01]  /*7920*/  VIADD R16, R0, 0x31 ;  /* 0x0000003100107836 */ /* 0x000fe20000000000 */
[----:B------:R-:W-:Y:S02]  /*7930*/  FSEL R200, R25, -INF , !P2 ;  /* 0xff80000019c87808 */ /* 0x000fe40005000000 */
[----:B------:R-:W-:Y:S02]  /*7940*/  FSEL R201, R27, -INF , !P1 ;  /* 0xff8000001bc97808 */ /* 0x000fe40004800000 */
[C---:B------:R-:W-:Y:S02]  /*7950*/  ISETP.GE.AND P5, PT, R16.reuse, R167, PT ;  /* 0x000000a71000720c */ /* 0x040fe40003fa6270 */
[----:B------:R-:W-:-:S02]  /*7960*/  ISETP.GE.AND P2, PT, R16, R166, PT ;  /* 0x000000a61000720c */ /* 0x000fc40003f46270 */
[----:B------:R-:W-:Y:S01]  /*7970*/  HMMA.16816.F32.BF16 R16, R20, R18, R184 ;  /* 0x000000121410723c */ /* 0x000fe200000418b8 */
[-C--:B------:R-:W-:Y:S02]  /*7980*/  ISETP.GE.AND P1, PT, R0, R167.reuse, PT ;  /* 0x000000a70000720c */ /* 0x080fe40003f26270 */
[C---:B------:R-:W-:Y:S02]  /*7990*/  ISETP.GE.AND P6, PT, R15.reuse, R167, PT ;  /* 0x000000a70f00720c */ /* 0x040fe40003fc6270 */
[----:B------:R-:W-:Y:S02]  /*79a0*/  FSEL R8, R8, -INF , !P1 ;  /* 0xff80000008087808 */ /* 0x000fe40004800000 */
[----:B------:R-:W-:Y:S02]  /*79b0*/  PLOP3.LUT P1, PT, PT, PT, UP0, 0x80, 0x0 ;  /* 0x000000000000781c */ /* 0x000fe40003f2f008 */
[----:B------:R-:W-:Y:S01]  /*79c0*/  ISETP.GE.AND P3, PT, R15, R166, PT ;  /* 0x000000a60f00720c */ /* 0x000fe20003f66270 */
[----:B------:R-:W-:Y:S01]  /*79d0*/  VIADD R15, R0, 0x38 ;  /* 0x00000038000f7836 */ /* 0x000fe20000000000 */
[----:B------:R-:W-:-:S02]  /*79e0*/  FSEL R11, R11, -INF , !P4 ;  /* 0xff8000000b0b7808 */ /* 0x000fc40006000000 */
[C---:B------:R-:W-:Y:S01]  /*79f0*/  ISETP.GE.AND P4, PT, R0.reuse, R166, PT ;  /* 0x000000a60000720c */ /* 0x040fe20003f86270 */
[----:B------:R-:W-:Y:S01]  /*7a00*/  VIADD R0, R0, 0x39 ;  /* 0x0000003900007836 */ /* 0x000fe20000000000 */
[----:B------:R-:W-:Y:S02]  /*7a10*/  FSEL R190, R4, -INF , !P6 ;  /* 0xff80000004be7808 */ /* 0x000fe40007000000 */
[----:B------:R-:W-:Y:S02]  /*7a20*/  FSEL R187, R6, -INF , !P3 ;  /* 0xff80000006bb7808 */ /* 0x000fe40005800000 */
[----:B------:R-:W-:Y:S02]  /*7a30*/  FSEL R188, R5, -INF , !P5 ;  /* 0xff80000005bc7808 */ /* 0x000fe40006800000 */
[----:B------:R-:W-:Y:S02]  /*7a40*/  FSEL R185, R7, -INF , !P2 ;  /* 0xff80000007b97808 */ /* 0x000fe40005000000 */
[----:B------:R-:W-:-:S02]  /*7a50*/  ISETP.GE.AND P6, PT, R15, R167, PT ;  /* 0x000000a70f00720c */ /* 0x000fc40003fc6270 */
[-C--:B------:R-:W-:Y:S02]  /*7a60*/  ISETP.GE.AND P3, PT, R15, R166.reuse, PT ;  /* 0x000000a60f00720c */ /* 0x080fe40003f66270 */
[C---:B------:R-:W-:Y:S02]  /*7a70*/  ISETP.GE.AND P5, PT, R0.reuse, R167, PT ;  /* 0x000000a70000720c */ /* 0x040fe40003fa6270 */
[----:B------:R-:W-:Y:S02]  /*7a80*/  ISETP.GE.AND P2, PT, R0, R166, PT ;  /* 0x000000a60000720c */ /* 0x000fe40003f46270 */
[----:B------:R-:W-:Y:S02]  /*7a90*/  FSEL R5, R10, -INF , !P4 ;  /* 0xff8000000a057808 */ /* 0x000fe40006000000 */
[----:B------:R-:W-:Y:S02]  /*7aa0*/  FSEL R186, R16, -INF , !P6 ;  /* 0xff80000010ba7808 */ /* 0x000fe40007000000 */
[----:B------:R-:W-:-:S02]  /*7ab0*/  FSEL R183, R18, -INF , !P3 ;  /* 0xff80000012b77808 */ /* 0x000fc40005800000 */
[----:B------:R-:W-:Y:S02]  /*7ac0*/  FSEL R184, R17, -INF , !P5 ;  /* 0xff80000011b87808 */ /* 0x000fe40006800000 */
[----:B------:R-:W-:Y:S01]  /*7ad0*/  FSEL R181, R19, -INF , !P2 ;  /* 0xff80000013b57808 */ /* 0x000fe20005000000 */
[----:B------:R-:W-:Y:S06]  /*7ae0*/  @!P1 BRA `(.L_x_2395) ;  /* 0x0000000400889947 */ /* 0x000fec0003800000 */
[----:B------:R-:W-:Y:S05]  /*7af0*/  @!P0 BRA `(.L_x_2396) ;  /* 0x0000000000f48947 */ /* 0x000fea0003800000 */
[----:B------:R-:W1:Y:S01]  /*7b00*/  LDC R4, c[0x0][0x380] ;  /* 0x0000e000ff047b82 */ /* 0x000e620000000800 */
[----:B------:R-:W-:-:S04]  /*7b10*/  USHF.L.U32 UR4, UR23, 0x6, URZ ;  /* 0x0000000617047899 */ /* 0x000fc8000800063f */
[----:B------:R-:W-:Y:S02]  /*7b20*/  UIADD3 UR5, UR4, -0x40, URZ ;  /* 0xffffffc004057890 */ /* 0x000fe4000fffe03f */
[----:B------:R-:W-:-:S04]  /*7b30*/  IMAD.U32 R10, RZ, RZ, UR4 ;  /* 0x00000004ff0a7e24 */ /* 0x000fc8000f8e00ff */
[----:B------:R-:W-:Y:S02]  /*7b40*/  MOV R6, UR5 ;  /* 0x0000000500067c02 */ /* 0x000fe40008000f00 */
[----:B------:R-:W-:Y:S02]  /*7b50*/  IABS R10, R10 ;  /* 0x0000000a000a7213 */ /* 0x000fe40000000000 */
[----:B------:R-:W-:Y:S02]  /*7b60*/  IABS R6, R6 ;  /* 0x0000000600067213 */ /* 0x000fe40000000000 */
[----:B-1----:R-:W-:-:S04]  /*7b70*/  IABS R0, R4 ;  /* 0x0000000400007213 */ /* 0x002fc80000000000 */
[----:B------:R-:W1:Y:S08]  /*7b80*/  I2F.RP R15, R0 ;  /* 0x00000000000f7306 */ /* 0x000e700000209400 */
[----:B-1----:R-:W1:Y:S02]  /*7b90*/  MUFU.RCP R16, R15 ;  /* 0x0000000f00107308 */ /* 0x002e640000001000 */
[----:B-1----:R-:W-:-:S06]  /*7ba0*/  VIADD R16, R16, 0xffffffe ;  /* 0x0ffffffe10107836 */ /* 0x002fcc0000000000 */
[----:B------:R-:W1:Y:S02]  /*7bb0*/  F2I.FTZ.U32.TRUNC.NTZ R17, R16 ;  /* 0x0000001000117305 */ /* 0x000e64000021f000 */
[----:B-1----:R-:W-:Y:S01]  /*7bc0*/  IADD3 R7, RZ, -R17, RZ ;  /* 0x80000011ff077210 */ /* 0x002fe20007ffe0ff */
[----:B------:R-:W-:-:S04]  /*7bd0*/  IMAD.MOV.U32 R16, RZ, RZ, RZ ;  /* 0x000000ffff107224 */ /* 0x000fc800078e00ff */
[----:B------:R-:W-:-:S04]  /*7be0*/  IMAD R7, R7, R0, RZ ;  /* 0x0000000007077224 */ /* 0x000fc800078e02ff */
[----:B------:R-:W-:-:S06]  /*7bf0*/  IMAD.HI.U32 R7, R17, R7, R16 ;  /* 0x0000000711077227 */ /* 0x000fcc00078e0010 */
[----:B------:R-:W-:-:S04]  /*7c00*/  IMAD.HI.U32 R17, R7, R10, RZ ;  /* 0x0000000a07117227 */ /* 0x000fc800078e00ff */
[----:B------:R-:W-:Y:S01]  /*7c10*/  IMAD.HI.U32 R16, R7, R6, RZ ;  /* 0x0000000607107227 */ /* 0x000fe200078e00ff */
[----:B------:R-:W-:-:S03]  /*7c20*/  IADD3 R15, -R17, RZ, RZ ;  /* 0x000000ff110f7210 */ /* 0x000fc60007ffe1ff */
[----:B------:R-:W-:Y:S02]  /*7c30*/  IMAD.MOV R7, RZ, RZ, -R16 ;  /* 0x000000ffff077224 */ /* 0x000fe400078e0a10 */
[C---:B------:R-:W-:Y:S02]  /*7c40*/  IMAD R15, R0.reuse, R15, R10 ;  /* 0x0000000f000f7224 */ /* 0x040fe400078e020a */
[----:B------:R-:W-:Y:S01]  /*7c50*/  IMAD R7, R0, R7, R6 ;  /* 0x0000000700077224 */ /* 0x000fe200078e0206 */
[----:B------:R-:W-:Y:S02]  /*7c60*/  LOP3.LUT R6, R4, UR4, RZ, 0x3c, !PT ;  /* 0x0000000404067c12 */ /* 0x000fe4000f8e3cff */
[C---:B------:R-:W-:Y:S02]  /*7c70*/  ISETP.GT.U32.AND P4, PT, R0.reuse, R15, PT ;  /* 0x0000000f0000720c */ /* 0x040fe40003f84070 */
[----:B------:R-:W-:Y:S02]  /*7c80*/  ISETP.GT.U32.AND P2, PT, R0, R7, PT ;  /* 0x000000070000720c */ /* 0x000fe40003f44070 */
[----:B------:R-:W-:-:S09]  /*7c90*/  ISETP.GE.AND P3, PT, R6, RZ, PT ;  /* 0x000000ff0600720c */ /* 0x000fd20003f66270 */
[-C--:B------:R-:W-:Y:S02]  /*7ca0*/  @!P4 IADD3 R15, R15, -R0.reuse, RZ ;  /* 0x800000000f0fc210 */ /* 0x080fe40007ffe0ff */
[----:B------:R-:W-:Y:S01]  /*7cb0*/  @!P2 IMAD.IADD R7, R7, 0x1, -R0 ;  /* 0x000000010707a824 */ /* 0x000fe200078e0a00 */
[----:B------:R-:W-:Y:S01]  /*7cc0*/  @!P4 IADD3 R17, R17, 0x1, RZ ;  /* 0x000000011111c810 */ /* 0x000fe20007ffe0ff */
[----:B------:R-:W-:Y:S01]  /*7cd0*/  @!P2 VIADD R16, R16, 0x1 ;  /* 0x000000011010a836 */ /* 0x000fe20000000000 */
[-C--:B------:R-:W-:Y:S02]  /*7ce0*/  ISETP.GE.U32.AND P6, PT, R15, R0.reuse, PT ;  /* 0x000000000f00720c */ /* 0x080fe40003fc6070 */
[----:B------:R-:W-:Y:S02]  /*7cf0*/  ISETP.GE.U32.AND P5, PT, R7, R0, PT ;  /* 0x000000000700720c */ /* 0x000fe40003fa6070 */
[C---:B------:R-:W-:Y:S01]  /*7d00*/  LOP3.LUT R0, R4.reuse, UR5, RZ, 0x3c, !PT ;  /* 0x0000000504007c12 */ /* 0x040fe2000f8e3cff */
[----:B------:R-:W-:Y:S01]  /*7d10*/  ULDC.64 UR4, c[0x0][0x230] ;  /* 0x00008c0000047ab9 */ /* 0x000fe20000000a00 */
[----:B------:R-:W-:-:S02]  /*7d20*/  ISETP.NE.AND P2, PT, R4, RZ, PT ;  /* 0x000000ff0400720c */ /* 0x000fc40003f45270 */
[----:B------:R-:W-:Y:S02]  /*7d30*/  ISETP.GE.AND P1, PT, R0, RZ, PT ;  /* 0x000000ff0000720c */ /* 0x000fe40003f26270 */
[----:B------:R-:W-:-:S03]  /*7d40*/  LOP3.LUT R0, RZ, R4, RZ, 0x33, !PT ;  /* 0x00000004ff007212 */ /* 0x000fc600078e33ff */
[----:B------:R-:W-:Y:S02]  /*7d50*/  @P6 IADD3 R17, R17, 0x1, RZ ;  /* 0x0000000111116810 */ /* 0x000fe40007ffe0ff */
[----:B------:R-:W-:Y:S02]  /*7d60*/  @P5 VIADD R16, R16, 0x1 ;  /* 0x0000000110105836 */ /* 0x000fe40000000000 */
[----:B------:R-:W-:-:S04]  /*7d70*/  @!P3 IADD3 R17, -R17, RZ, RZ ;  /* 0x000000ff1111b210 */ /* 0x000fc80007ffe1ff */
[----:B------:R-:W-:Y:S01]  /*7d80*/  @!P1 IMAD.MOV R16, RZ, RZ, -R16 ;  /* 0x000000ffff109224 */ /* 0x000fe200078e0a10 */
[----:B------:R-:W-:-:S04]  /*7d90*/  SEL R7, R0, R17, !P2 ;  /* 0x0000001100077207 */ /* 0x000fc80005000000 */
[----:B------:R-:W-:Y:S01]  /*7da0*/  SEL R0, R0, R16, !P2 ;  /* 0x0000001000007207 */ /* 0x000fe20005000000 */
[----:B------:R-:W-:-:S04]  /*7db0*/  IMAD.WIDE R20, R7, 0x4, R240 ;  /* 0x0000000407147825 */ /* 0x000fc800078e02f0 */
[----:B------:R-:W-:Y:S01]  /*7dc0*/  IMAD.WIDE R18, R0, 0x4, R240 ;  /* 0x0000000400127825 */ /* 0x000fe200078e02f0 */
[----:B------:R-:W2:Y:S04]  /*7dd0*/  LDG.E R15, desc[UR18][R20.64] ;  /* 0x00000012140f7981 */ /* 0x000ea8000c1e1900 */
[----:B------:R-:W2:Y:S01]  /*7de0*/  LDG.E R6, desc[UR18][R18.64] ;  /* 0x0000001212067981 */ /* 0x000ea2000c1e1900 */
[----:B------:R-:W-:-:S05]  /*7df0*/  IADD3 R7, R7, -R0, RZ ;  /* 0x8000000007077210 */ /* 0x000fca0007ffe0ff */
[----:B------:R-:W-:-:S04]  /*7e00*/  IMAD R7, R7, R4, -0x40 ;  /* 0xffffffc007077424 */ /* 0x000fc800078e0204 */
[----:B------:R-:W-:Y:S01]  /*7e10*/  IMAD.WIDE.U32 R16, R7, UR12, RZ ;  /* 0x0000000c07107c25 */ /* 0x000fe2000f8e00ff */
[----:B------:R-:W-:-:S05]  /*7e20*/  SHF.R.S32.HI R0, RZ, 0x1f, R7 ;  /* 0x0000001fff007819 */ /* 0x000fca0000011407 */
[----:B------:R-:W-:-:S04]  /*7e30*/  IMAD R0, R0, UR12, RZ ;  /* 0x0000000c00007c24 */ /* 0x000fc8000f8e02ff */
[----:B------:R-:W-:-:S05]  /*7e40*/  IMAD R0, R7, UR13, R0 ;  /* 0x0000000d07007c24 */ /* 0x000fca000f8e0200 */
[----:B------:R-:W-:Y:S01]  /*7e50*/  IADD3 R17, R17, R0, RZ ;  /* 0x0000000011117210 */ /* 0x000fe20007ffe0ff */
[----:B--2---:R-:W-:-:S04]  /*7e60*/  IMAD.IADD R6, R6, 0x1, -R15 ;  /* 0x0000000106067824 */ /* 0x004fc800078e0a0f */
[----:B------:R-:W-:Y:S01]  /*7e70*/  IMAD.WIDE.U32 R16, R6, UR4, R16 ;  /* 0x0000000406107c25 */ /* 0x000fe2000f8e0010 */
[----:B------:R-:W-:-:S05]  /*7e80*/  SHF.R.S32.HI R4, RZ, 0x1f, R6 ;  /* 0x0000001fff047819 */ /* 0x000fca0000011406 */
[----:B------:R-:W-:-:S04]  /*7e90*/  IMAD R7, R4, UR4, RZ ;  /* 0x0000000404077c24 */ /* 0x000fc8000f8e02ff */
[----:B------:R-:W-:-:S04]  /*7ea0*/  IMAD R7, R6, UR5, R7 ;  /* 0x0000000506077c24 */ /* 0x000fc8000f8e0207 */
[----:B------:R-:W-:Y:S01]  /*7eb0*/  IMAD.IADD R7, R17, 0x1, R7 ;  /* 0x0000000111077824 */ /* 0x000fe200078e0207 */
[----:B------:R-:W-:Y:S06]  /*7ec0*/  BRA `(.L_x_2397) ;  /* 0x0000000000107947 */ /* 0x000fec0003800000 */
.L_x_2396:
[----:B------:R-:W-:-:S04]  /*7ed0*/  ULEA UR5, -UR12, URZ, 0x6 ;  /* 0x0000003f0c057291 */ /* 0x000fc8000f8e313f */
[----:B------:R-:W-:Y:S02]  /*7ee0*/  USHF.R.S32.HI UR4, URZ, 0x1f, UR5 ;  /* 0x0000001f3f047899 */ /* 0x000fe40008011405 */
[----:B------:R-:W-:-:S04]  /*7ef0*/  MOV R16, UR5 ;  /* 0x0000000500107c02 */ /* 0x000fc80008000f00 */
[----:B------:R-:W-:-:S07]  /*7f00*/  MOV R7, UR4 ;  /* 0x0000000400077c02 */ /* 0x000fce0008000f00 */
.L_x_2397:
[----:B------:R-:W-:Y:S01]  /*7f10*/  IADD3 R16, P1, R165, R16, RZ ;  /* 0x00000010a5107210 */ /* 0x000fe20007f3e0ff */
[----:B------:R-:W-:Y:S02]  /*7f20*/  USHF.L.U32 UR4, UR12, 0x5, URZ ;  /* 0x000000050c047899 */ /* 0x000fe4000800063f */
[----:B------:R-:W-:Y:S02]  /*7f30*/  USHF.L.U64.HI UR5, UR12, 0x5, UR13 ;  /* 0x000000050c057899 */ /* 0x000fe4000801020d */
        /* <DEDUP_REMOVED lines=29> */
.L_x_2395:
[----:B-1----:R-:W-:Y:S01]  /*8110*/  FMNMX.FTZ R7, R164, R8, !PT ;  /* 0x00000008a4077209 */ /* 0x002fe20007810000 */
[----:B------:R-:W-:Y:S01]  /*8120*/  LDSM.16.MT88.4 R16, [R226+0x10000] ;  /* 0x01000000e210783b */ /* 0x000fe20000004200 */
        /* <DEDUP_REMOVED lines=49> */
[--C-:B------:R-:W-:Y:S01]  /*8440*/  FFMA.FTZ R173, R172, UR17, -R189.reuse ;  /* 0x00000011acad7c23 */ /* 0x100fe200080108bd */
[--C-:B------:R-:W-:Y:S01]  /*8450*/  FFMA.FTZ R176, R8, UR17, -R189.reuse ;  /* 0x0000001108b07c23 */ /* 0x100fe200080108bd */
[----:B------:R-:W-:Y:S01]  /*8460*/  FADD.FTZ R6, R3, -R6 ;  /* 0x8000000603067221 */ /* 0x000fe20000010000 */
[--C-:B------:R-:W-:Y:S01]  /*8470*/  FFMA.FTZ R175, R14, UR17, -R189.reuse ;  /* 0x000000110eaf7c23 */ /* 0x100fe200080108bd */
[--C-:B------:R-:W-:Y:S01]  /*8480*/  FFMA.FTZ R172, R5, UR17, -R182.reuse ;  /* 0x0000001105ac7c23 */ /* 0x100fe200080108b6 */
[----:B------:R-:W-:Y:S01]  /*8490*/  FSEL R5, R178, RZ, P2 ;  /* 0x000000ffb2057208 */ /* 0x000fe20001000000 */
[----:B------:R-:W-:Y:S01]  /*84a0*/  FFMA.FTZ R174, R12, UR17, -R189 ;  /* 0x000000110cae7c23 */ /* 0x000fe200080108bd */
[--C-:B------:R-:W-:Y:S01]  /*84b0*/  FFMA.FTZ R2, R11, UR17, -R182.reuse ;  /* 0x000000110b027c23 */ /* 0x100fe200080108b6 */
[--C-:B------:R-:W-:Y:S01]  /*84c0*/  FFMA.FTZ R0, R9, UR17, -R182.reuse ;  /* 0x0000001109007c23 */ /* 0x100fe200080108b6 */
[--C-:B------:R-:W-:Y:S01]  /*84d0*/  FFMA.FTZ R179, R13, UR17, -R182.reuse ;  /* 0x000000110db37c23 */ /* 0x100fe200080108b6 */
[----:B------:R-:W-:Y:S01]  /*84e0*/  FADD.FTZ R4, R164, -R5 ;  /* 0x80000005a4047221 */ /* 0x000fe20000010000 */
[----:B------:R-:W-:Y:S01]  /*84f0*/  FMUL.FTZ R3, R6, UR17 ;  /* 0x0000001106037c20 */ /* 0x000fe20008410000 */
[----:B------:R-:W-:Y:S01]  /*8500*/  MUFU.EX2 R176, R176 ;  /* 0x000000b000b07308 */ /* 0x000fe20000000800 */
[----:B------:R-:W1:Y:S01]  /*8510*/  LDSM.16.MT88.4 R8, [R225+0x10000] ;  /* 0x01000000e108783b */ /* 0x000e620000004200 */
[----:B------:R-:W-:Y:S01]  /*8520*/  FMUL.FTZ R180, R4, UR17 ;  /* 0x0000001104b47c20 */ /* 0x000fe20008410000 */
[--C-:B------:R-:W-:Y:S01]  /*8530*/  FFMA.FTZ R191, R196, UR17, -R189.reuse ;  /* 0x00000011c4bf7c23 */ /* 0x100fe200080108bd */
[--C-:B------:R-:W-:Y:S01]  /*8540*/  FFMA.FTZ R195, R197, UR17, -R182.reuse ;  /* 0x00000011c5c37c23 */ /* 0x100fe200080108b6 */
[----:B------:R-:W-:Y:S01]  /*8550*/  LDSM.16.MT88.4 R12, [R224+0x10000] ;  /* 0x01000000e00c783b */ /* 0x000fe20000004200 */
[--C-:B------:R-:W-:Y:S01]  /*8560*/  FFMA.FTZ R192, R192, UR17, -R189.reuse ;  /* 0x00000011c0c07c23 */ /* 0x100fe200080108bd */
[--C-:B------:R-:W-:Y:S01]  /*8570*/  FFMA.FTZ R193, R170, UR17, -R189.reuse ;  /* 0x00000011aac17c23 */ /* 0x100fe200080108bd */
[----:B------:R-:W2:Y:S01]  /*8580*/  MUFU.EX2 R175, R175 ;  /* 0x000000af00af7308 */ /* 0x000ea20000000800 */
[--C-:B------:R-:W-:Y:S01]  /*8590*/  FFMA.FTZ R194, R32, UR17, -R189.reuse ;  /* 0x0000001120c27c23 */ /* 0x100fe200080108bd */
[--C-:B------:R-:W-:Y:S01]  /*85a0*/  FFMA.FTZ R196, R171, UR17, -R182.reuse ;  /* 0x00000011abc47c23 */ /* 0x100fe200080108b6 */
[--C-:B------:R-:W-:Y:S01]  /*85b0*/  FFMA.FTZ R197, R169, UR17, -R182.reuse ;  /* 0x00000011a9c57c23 */ /* 0x100fe200080108b6 */
[--C-:B------:R-:W-:Y:S01]  /*85c0*/  FFMA.FTZ R198, R35, UR17, -R182.reuse ;  /* 0x0000001123c67c23 */ /* 0x100fe200080108b6 */
[--C-:B------:R-:W-:Y:S01]  /*85d0*/  FFMA.FTZ R206, R168, UR17, -R189.reuse ;  /* 0x00000011a8ce7c23 */ /* 0x100fe200080108bd */
[----:B------:R-:W-:Y:S01]  /*85e0*/  LDSM.16.MT88.4 R32, [R228+0x12800] ;  /* 0x01280000e420783b */ /* 0x000fe20000004200 */
[--C-:B------:R-:W-:Y:S01]  /*85f0*/  FFMA.FTZ R237, R200, UR17, -R189.reuse ;  /* 0x00000011c8ed7c23 */ /* 0x100fe200080108bd */
[----:B------:R-:W-:Y:S01]  /*8600*/  MUFU.EX2 R174, R174 ;  /* 0x000000ae00ae7308 */ /* 0x000fe20000000800 */
[--C-:B------:R-:W-:Y:S01]  /*8610*/  FFMA.FTZ R207, R204, UR17, -R189.reuse ;  /* 0x00000011cccf7c23 */ /* 0x100fe200080108bd */
[----:B------:R-:W-:Y:S01]  /*8620*/  LDSM.16.MT88.4 R168, [R228+0x16800] ;  /* 0x01680000e4a8783b */ /* 0x000fe20000004200 */
[--C-:B------:R-:W-:Y:S01]  /*8630*/  FFMA.FTZ R202, R202, UR17, -R189.reuse ;  /* 0x00000011caca7c23 */ /* 0x100fe200080108bd */
[--C-:B------:R-:W-:Y:S01]  /*8640*/  FFMA.FTZ R200, R205, UR17, -R182.reuse ;  /* 0x00000011cdc87c23 */ /* 0x100fe200080108b6 */
[--C-:B------:R-:W-:Y:S01]  /*8650*/  FFMA.FTZ R203, R203, UR17, -R182.reuse ;  /* 0x00000011cbcb7c23 */ /* 0x100fe200080108b6 */
[----:B------:R-:W-:Y:S01]  /*8660*/  LDSM.16.MT88.4 R164, [R226+0x16800] ;  /* 0x01680000e2a4783b */ /* 0x000fe20000004200 */
[--C-:B------:R-:W-:Y:S01]  /*8670*/  FFMA.FTZ R199, R199, UR17, -R182.reuse ;  /* 0x00000011c7c77c23 */ /* 0x100fe200080108b6 */
[----:B------:R-:W3:Y:S01]  /*8680*/  MUFU.EX2 R173, R173 ;  /* 0x000000ad00ad7308 */ /* 0x000ee20000000800 */
[----:B--2---:R-:W-:Y:S01]  /*8690*/  F2FP.BF16.F32.PACK_AB R4, R175, R176 ;  /* 0x000000b0af04723e */ /* 0x004fe200000010ff */
[----:B------:R-:W-:Y:S01]  /*86a0*/  FFMA.FTZ R186, R186, UR17, -R189 ;  /* 0x00000011baba7c23 */ /* 0x000fe200080108bd */
[--C-:B------:R-:W-:Y:S01]  /*86b0*/  FFMA.FTZ R185, R185, UR17, -R182.reuse ;  /* 0x00000011b9b97c23 */ /* 0x100fe200080108b6 */
[----:B------:R-:W-:-:S04]  /*86c0*/  FFMA.FTZ R183, R183, UR17, -R182 ;  /* 0x00000011b7b77c23 */ /* 0x000fc800080108b6 */
[----:B------:R-:W-:Y:S08]  /*86d0*/  MUFU.EX2 R172, R172 ;  /* 0x000000ac00ac7308 */ /* 0x000ff00000000800 */
[----:B------:R-:W2:Y:S01]  /*86e0*/  MUFU.EX2 R2, R2 ;  /* 0x0000000200027308 */ /* 0x000ea20000000800 */
[----:B---3--:R-:W-:-:S07]  /*86f0*/  F2FP.BF16.F32.PACK_AB R6, R173, R174 ;  /* 0x000000aead06723e */ /* 0x008fce00000010ff */
[----:B------:R-:W-:Y:S08]  /*8700*/  MUFU.EX2 R0, R0 ;  /* 0x0000000000007308 */ /* 0x000ff00000000800 */
[----:B------:R-:W3:Y:S01]  /*8710*/  MUFU.EX2 R179, R179 ;  /* 0x000000b300b37308 */ /* 0x000ee20000000800 */
[----:B--2---:R-:W-:-:S07]  /*8720*/  F2FP.BF16.F32.PACK_AB R5, R2, R172 ;  /* 0x000000ac0205723e */ /* 0x004fce00000010ff */
[----:B------:R-:W2:Y:S08]  /*8730*/  MUFU.EX2 R180, R180 ;  /* 0x000000b400b47308 */ /* 0x000eb00000000800 */
[----:B------:R-:W4:Y:S01]  /*8740*/  MUFU.EX2 R3, R3 ;  /* 0x0000000300037308 */ /* 0x000f220000000800 */
[----:B---3--:R-:W-:-:S07]  /*8750*/  F2FP.BF16.F32.PACK_AB R7, R179, R0 ;  /* 0x00000000b307723e */ /* 0x008fce00000010ff */
[----:B------:R-:W-:Y:S01]  /*8760*/  MUFU.EX2 R191, R191 ;  /* 0x000000bf00bf7308 */ /* 0x000fe20000000800 */
[-C--:B--2---:R-:W-:Y:S01]  /*8770*/  FMUL.FTZ R40, R40, R180.reuse ;  /* 0x000000b428287220 */ /* 0x084fe20000410000 */
[-C--:B------:R-:W-:Y:S01]  /*8780*/  FMUL.FTZ R41, R41, R180.reuse ;  /* 0x000000b429297220 */ /* 0x080fe20000410000 */
[-C--:B------:R-:W-:Y:S01]  /*8790*/  FMUL.FTZ R44, R44, R180.reuse ;  /* 0x000000b42c2c7220 */ /* 0x080fe20000410000 */
[-C--:B------:R-:W-:Y:S01]  /*87a0*/  FMUL.FTZ R45, R45, R180.reuse ;  /* 0x000000b42d2d7220 */ /* 0x080fe20000410000 */
[-C--:B------:R-:W-:Y:S01]  /*87b0*/  FMUL.FTZ R160, R160, R180.reuse ;  /* 0x000000b4a0a07220 */ /* 0x080fe20000410000 */
[-C--:B------:R-:W-:Y:S01]  /*87c0*/  FMUL.FTZ R161, R161, R180.reuse ;  /* 0x000000b4a1a17220 */ /* 0x080fe20000410000 */
[-C--:B------:R-:W-:Y:S01]  /*87d0*/  FMUL.FTZ R36, R36, R180.reuse ;  /* 0x000000b424247220 */ /* 0x080fe20000410000 */
[-C--:B------:R-:W-:Y:S01]  /*87e0*/  FMUL.FTZ R37, R37, R180.reuse ;  /* 0x000000b425257220 */ /* 0x080fe20000410000 */
[-C--:B----4-:R-:W-:Y:S01]  /*87f0*/  FMUL.FTZ R42, R42, R3.reuse ;  /* 0x000000032a2a7220 */ /* 0x090fe20000410000 */
        /* <DEDUP_REMOVED lines=122> */
[----:B------:R-:W5:Y:S01]  /*8fa0*/  MUFU.EX2 R192, R192 ;  /* 0x000000c000c07308 */ /* 0x000f620000000800 */
[-C--:B------:R-:W-:Y:S01]  /*8fb0*/  FMUL.FTZ R156, R156, R180.reuse ;  /* 0x000000b49c9c7220 */ /* 0x080fe20000410000 */
[-C--:B------:R-:W-:Y:S01]  /*8fc0*/  FMUL.FTZ R157, R157, R180.reuse ;  /* 0x000000b49d9d7220 */ /* 0x080fe20000410000 */
[-C--:B------:R-:W-:Y:S01]  /*8fd0*/  FMUL.FTZ R158, R158, R3.reuse ;  /* 0x000000039e9e7220 */ /* 0x080fe20000410000 */
[C---:B-1----:R-:W-:Y:S01]  /*8fe0*/  HMMA.16816.F32.BF16 R112, R4.reuse, R8, R112 ;  /* 0x000000080470723c */ /* 0x042fe20000041870 */
[-C--:B------:R-:W-:Y:S01]  /*8ff0*/  FMUL.FTZ R159, R159, R3.reuse ;  /* 0x000000039f9f7220 */ /* 0x080fe20000410000 */
[-C--:B------:R-:W-:Y:S01]  /*9000*/  FMUL.FTZ R144, R144, R180.reuse ;  /* 0x000000b490907220 */ /* 0x080fe20000410000 */
[-C--:B------:R-:W-:Y:S01]  /*9010*/  FMUL.FTZ R145, R145, R180.reuse ;  /* 0x000000b491917220 */ /* 0x080fe20000410000 */
[----:B------:R-:W-:Y:S01]  /*9020*/  MUFU.EX2 R193, R193 ;  /* 0x000000c100c17308 */ /* 0x000fe20000000800 */
        /* <DEDUP_REMOVED lines=16> */
[----:B------:R-:W-:Y:S01]  /*9130*/  MUFU.EX2 R195, R195 ;  /* 0x000000c300c37308 */ /* 0x000fe20000000800 */
[-C--:B------:R-:W-:Y:S01]  /*9140*/  FMUL.FTZ R152, R152, R180.reuse ;  /* 0x000000b498987220 */ /* 0x080fe20000410000 */
[-C--:B------:R-:W-:Y:S01]  /*9150*/  FMUL.FTZ R153, R153, R180.reuse ;  /* 0x000000b499997220 */ /* 0x080fe20000410000 */
[C---:B--2---:R-:W-:Y:S01]  /*9160*/  HMMA.16816.F32.BF16 R136, R4.reuse, R16, R136 ;  /* 0x000000100488723c */ /* 0x044fe20000041888 */
[-C--:B------:R-:W-:Y:S01]  /*9170*/  FMUL.FTZ R148, R148, R180.reuse ;  /* 0x000000b494947220 */ /* 0x080fe20000410000 */
[-C--:B------:R-:W-:Y:S01]  /*9180*/  FMUL.FTZ R149, R149, R180.reuse ;  /* 0x000000b495957220 */ /* 0x080fe20000410000 */
[-C--:B------:R-:W-:Y:S01]  /*9190*/  FMUL.FTZ R154, R154, R3.reuse ;  /* 0x000000039a9a7220 */ /* 0x080fe20000410000 */
[-C--:B------:R-:W-:Y:S01]  /*91a0*/  FMUL.FTZ R155, R155, R3.reuse ;  /* 0x000000039b9b7220 */ /* 0x080fe20000410000 */
[----:B------:R-:W2:Y:S01]  /*91b0*/  MUFU.EX2 R196, R196 ;  /* 0x000000c400c47308 */ /* 0x000ea20000000800 */
[C---:B------:R-:W-:Y:S01]  /*91c0*/  HMMA.16816.F32.BF16 R140, R4.reuse, R18, R140 ;  /* 0x00000012048c723c */ /* 0x040fe2000004188c */
[----:B------:R-:W4:Y:S01]  /*91d0*/  LDSM.16.MT88.4 R16, [R228+0x10800] ;  /* 0x01080000e410783b */ /* 0x000f220000004200 */
[-C--:B------:R-:W-:Y:S01]  /*91e0*/  FMUL.FTZ R150, R150, R3.reuse ;  /* 0x0000000396967220 */ /* 0x080fe20000410000 */
[-C--:B------:R-:W-:Y:S01]  /*91f0*/  FMUL.FTZ R151, R151, R3.reuse ;  /* 0x0000000397977220 */ /* 0x080fe20000410000 */
[----:B------:R-:W-:Y:S01]  /*9200*/  FFMA.FTZ R176, R247, R180, R176 ;  /* 0x000000b4f7b07223 */ /* 0x000fe200000100b0 */
[----:B------:R-:W-:Y:S01]  /*9210*/  FFMA.FTZ R3, R245, R3, R172 ;  /* 0x00000003f5037223 */ /* 0x000fe200000100ac */
[----:B---3--:R-:W-:Y:S01]  /*9220*/  HMMA.16816.F32.BF16 R128, R4, R20, R128 ;  /* 0x000000140480723c */ /* 0x008fe20000041880 */
[----:B------:R-:W-:Y:S01]  /*9230*/  MUFU.EX2 R197, R197 ;  /* 0x000000c500c57308 */ /* 0x000fe20000000800 */
[----:B------:R-:W-:Y:S01]  /*9240*/  FADD.FTZ R175, R175, R176 ;  /* 0x000000b0afaf7221 */ /* 0x000fe20000010000 */
[----:B------:R-:W-:-:S03]  /*9250*/  FADD.FTZ R3, R2, R3 ;  /* 0x0000000302037221 */ /* 0x000fc60000010000 */
[C---:B------:R-:W-:Y:S01]  /*9260*/  HMMA.16816.F32.BF16 R132, R4.reuse, R22, R132 ;  /* 0x000000160484723c */ /* 0x040fe20000041884 */
[----:B------:R-:W3:Y:S01]  /*9270*/  LDSM.16.MT88.4 R20, [R226+0x10800] ;  /* 0x01080000e214783b */ /* 0x000ee20000004200 */
[----:B------:R-:W-:Y:S01]  /*9280*/  FADD.FTZ R174, R174, R175 ;  /* 0x000000afaeae7221 */ /* 0x000fe20000010000 */
[----:B------:R-:W4:Y:S01]  /*9290*/  MUFU.EX2 R198, R198 ;  /* 0x000000c600c67308 */ /* 0x000f220000000800 */
[----:B------:R-:W-:Y:S02]  /*92a0*/  FADD.FTZ R0, R0, R3 ;  /* 0x0000000300007221 */ /* 0x000fe40000010000 */
[----:B-1----:R-:W-:Y:S01]  /*92b0*/  HMMA.16816.F32.BF16 R156, R4, R8, R156 ;  /* 0x00000008049c723c */ /* 0x002fe2000004189c */
[----:B------:R-:W-:Y:S01]  /*92c0*/  FADD.FTZ R174, R173, R174 ;  /* 0x000000aeadae7221 */ /* 0x000fe20000010000 */
[----:B------:R-:W-:-:S03]  /*92d0*/  FADD.FTZ R0, R179, R0 ;  /* 0x00000000b3007221 */ /* 0x000fc60000010000 */
[----:B------:R-:W-:Y:S01]  /*92e0*/  MUFU.EX2 R206, R206 ;  /* 0x000000ce00ce7308 */ /* 0x000fe20000000800 */
[C---:B------:R-:W-:Y:S01]  /*92f0*/  HMMA.16816.F32.BF16 R144, R4.reuse, R10, R144 ;  /* 0x0000000a0490723c */ /* 0x040fe20000041890 */
[----:B-----5:R-:W-:Y:S01]  /*9300*/  F2FP.BF16.F32.PACK_AB R8, R192, R191 ;  /* 0x000000bfc008723e */ /* 0x020fe200000010ff */
[----:B------:R-:W-:Y:S01]  /*9310*/  FADD.FTZ R191, R191, R174 ;  /* 0x000000aebfbf7221 */ /* 0x000fe20000010000 */
[----:B--2---:R-:W-:Y:S01]  /*9320*/  F2FP.BF16.F32.PACK_AB R9, R196, R195 ;  /* 0x000000c3c409723e */ /* 0x004fe200000010ff */
[----:B------:R-:W-:Y:S02]  /*9330*/  FADD.FTZ R195, R195, R0 ;  /* 0x00000000c3c37221 */ /* 0x000fe40000010000 */
[C---:B----4-:R-:W-:Y:S01]  /*9340*/  HMMA.16816.F32.BF16 R120, R4.reuse, R12, R120 ;  /* 0x0000000c0478723c */ /* 0x050fe20000041878 */
[----:B------:R-:W-:Y:S01]  /*9350*/  F2FP.BF16.F32.PACK_AB R10, R194, R193 ;  /* 0x000000c1c20a723e */ /* 0x000fe200000010ff */
[----:B------:R-:W1:Y:S01]  /*9360*/  MUFU.EX2 R207, R207 ;  /* 0x000000cf00cf7308 */ /* 0x000e620000000800 */
[----:B------:R-:W-:Y:S01]  /*9370*/  F2FP.BF16.F32.PACK_AB R11, R198, R197 ;  /* 0x000000c5c60b723e */ /* 0x000fe200000010ff */
[----:B------:R-:W-:Y:S01]  /*9380*/  FADD.FTZ R192, R192, R191 ;  /* 0x000000bfc0c07221 */ /* 0x000fe20000010000 */
[----:B------:R-:W-:Y:S01]  /*9390*/  FADD.FTZ R196, R196, R195 ;  /* 0x000000c3c4c47221 */ /* 0x000fe20000010000 */
[----:B------:R-:W-:Y:S01]  /*93a0*/  HMMA.16816.F32.BF16 R124, R4, R14, R124 ;  /* 0x0000000e047c723c */ /* 0x000fe2000004187c */
[----:B------:R-:W2:Y:S01]  /*93b0*/  LDSM.16.MT88.4 R12, [R225+0x10800] ;  /* 0x01080000e10c783b */ /* 0x000ea20000004200 */
[----:B------:R-:W-:-:S02]  /*93c0*/  FADD.FTZ R3, R193, R192 ;  /* 0x000000c0c1037221 */ /* 0x000fc40000010000 */
[----:B------:R-:W-:Y:S02]  /*93d0*/  MUFU.EX2 R202, R202 ;  /* 0x000000ca00ca7308 */ /* 0x000fe40000000800 */
[----:B------:R-:W-:Y:S01]  /*93e0*/  HMMA.16816.F32.BF16 R160, R8, R16, R160 ;  /* 0x0000001008a0723c */ /* 0x000fe200000418a0 */
[----:B------:R-:W-:-:S05]  /*93f0*/  FADD.FTZ R3, R194, R3 ;  /* 0x00000003c2037221 */ /* 0x000fca0000010000 */
[C---:B------:R-:W-:Y:S01]  /*9400*/  HMMA.16816.F32.BF16 R36, R8.reuse, R18, R36 ;  /* 0x000000120824723c */ /* 0x040fe20000041824 */
[----:B------:R-:W4:Y:S01]  /*9410*/  LDSM.16.MT88.4 R16, [R225+0x12800] ;  /* 0x01280000e110783b */ /* 0x000f220000004200 */
[----:B------:R-:W-:Y:S04]  /*9420*/  MUFU.EX2 R237, R237 ;  /* 0x000000ed00ed7308 */ /* 0x000fe80000000800 */
[C---:B---3--:R-:W-:Y:S04]  /*9430*/  HMMA.16816.F32.BF16 R40, R8.reuse, R20, R40 ;  /* 0x000000140828723c */ /* 0x048fe80000041828 */
[----:B------:R-:W-:Y:S02]  /*9440*/  MUFU.EX2 R200, R200 ;  /* 0x000000c800c87308 */ /* 0x000fe40000000800 */
[----:B------:R-:W-:Y:S01]  /*9450*/  HMMA.16816.F32.BF16 R44, R8, R22, R44 ;  /* 0x00000016082c723c */ /* 0x000fe2000004182c */
[----:B------:R-:W3:Y:S05]  /*9460*/  LDSM.16.MT88.4 R20, [R228+0x14800] ;  /* 0x01480000e414783b */ /* 0x000eea0000004200 */
[C---:B------:R-:W-:Y:S01]  /*9470*/  HMMA.16816.F32.BF16 R152, R4.reuse, R24, R152 ;  /* 0x000000180498723c */ /* 0x040fe20000041898 */
[----:B------:R-:W5:Y:S05]  /*9480*/  MUFU.EX2 R203, R203 ;  /* 0x000000cb00cb7308 */ /* 0x000f6a0000000800 */
[----:B------:R-:W-:Y:S01]  /*9490*/  HMMA.16816.F32.BF16 R148, R4, R26, R148 ;  /* 0x0000001a0494723c */ /* 0x000fe20000041894 */
[----:B------:R-:W1:Y:S02]  /*94a0*/  LDSM.16.MT88.4 R4, [R224+0x10800] ;  /* 0x01080000e004783b */ /* 0x000e640000004200 */
[----:B------:R-:W-:Y:S02]  /*94b0*/  MUFU.EX2 R186, R186 ;  /* 0x000000ba00ba7308 */ /* 0x000fe40000000800 */
[----:B------:R-:W-:Y:S01]  /*94c0*/  LDSM.16.MT88.4 R24, [R224+0x12800] ;  /* 0x01280000e018783b */ /* 0x000fe20000004200 */
[C---:B--2---:R-:W-:Y:S05]  /*94d0*/  HMMA.16816.F32.BF16 R48, R8.reuse, R12, R48 ;  /* 0x0000000c0830723c */ /* 0x044fea0000041830 */
[----:B------:R-:W-:Y:S01]  /*94e0*/  MUFU.EX2 R185, R185 ;  /* 0x000000b900b97308 */ /* 0x000fe20000000800 */
[C---:B------:R-:W-:Y:S01]  /*94f0*/  HMMA.16816.F32.BF16 R52, R8.reuse, R14, R52 ;  /* 0x0000000e0834723c */ /* 0x040fe20000041834 */
[----:B------:R-:W2:Y:S05]  /*9500*/  LDSM.16.MT88.4 R12, [R226+0x14800] ;  /* 0x01480000e20c783b */ /* 0x000eaa0000004200 */
[C---:B----4-:R-:W-:Y:S01]  /*9510*/  HMMA.16816.F32.BF16 R80, R8.reuse, R16, R80 ;  /* 0x000000100850723c */ /* 0x050fe20000041850 */
[----:B------:R-:W-:Y:S05]  /*9520*/  MUFU.EX2 R183, R183 ;  /* 0x000000b700b77308 */ /* 0x000fea0000000800 */
        /* <DEDUP_REMOVED lines=13> */
[----:B------:R-:W-:Y:S05]  /*9600*/  LDSM.16.MT88.4 R12, [R224+0x11000] ;  /* 0x01100000e00c783b */ /* 0x000fea0000004200 */
[C---:B----4-:R-:W-:Y:S06]  /*9610*/  HMMA.16816.F32.BF16 R120, R8.reuse, R16, R120 ;  /* 0x000000100878723c */ /* 0x050fec0000041878 */
[C---:B------:R-:W-:Y:S01]  /*9620*/  HMMA.16816.F32.BF16 R124, R8.reuse, R18, R124 ;  /* 0x00000012087c723c */ /* 0x040fe2000004187c */
[----:B------:R-:W2:Y:S05]  /*9630*/  LDSM.16.MT88.4 R16, [R225+0x11000] ;  /* 0x01100000e110783b */ /* 0x000eaa0000004200 */
[C---:B---3--:R-:W-:Y:S06]  /*9640*/  HMMA.16816.F32.BF16 R156, R8.reuse, R20, R156 ;  /* 0x00000014089c723c */ /* 0x048fec000004189c */
[C---:B------:R-:W-:Y:S01]  /*9650*/  HMMA.16816.F32.BF16 R144, R8.reuse, R22, R144 ;  /* 0x000000160890723c */ /* 0x040fe20000041890 */
[----:B------:R-:W3:Y:S05]  /*9660*/  LDSM.16.MT88.4 R20, [R228+0x13000] ;  /* 0x01300000e414783b */ /* 0x000eea0000004200 */
[C---:B------:R-:W-:Y:S01]  /*9670*/  HMMA.16816.F32.BF16 R128, R8.reuse, R168, R128 ;  /* 0x000000a80880723c */ /* 0x040fe20000041880 */
[----:B------:R-:W-:Y:S05]  /*9680*/  MUFU.EX2 R168, R199 ;  /* 0x000000c700a87308 */ /* 0x000fea0000000800 */
[----:B------:R-:W-:Y:S01]  /*9690*/  HMMA.16816.F32.BF16 R72, R8, R28, R72 ;  /* 0x0000001c0848723c */ /* 0x000fe20000041848 */
[----:B------:R-:W-:-:S05]  /*96a0*/  FFMA.FTZ R169, R201, UR17, -R182 ;  /* 0x00000011c9a97c23 */ /* 0x000fca00080108b6 */
[C---:B------:R-:W-:Y:S01]  /*96b0*/  HMMA.16816.F32.BF16 R76, R8.reuse, R30, R76 ;  /* 0x0000001e084c723c */ /* 0x040fe2000004184c */
[----:B------:R-:W4:Y:S01]  /*96c0*/  MUFU.EX2 R169, R169 ;  /* 0x000000a900a97308 */ /* 0x000f220000000800 */
[----:B------:R-:W-:Y:S04]  /*96d0*/  LDSM.16.MT88.4 R28, [R228+0x11000] ;  /* 0x01100000e41c783b */ /* 0x000fe80000004200 */
[C---:B------:R-:W-:Y:S06]  /*96e0*/  HMMA.16816.F32.BF16 R88, R8.reuse, R24, R88 ;  /* 0x000000180858723c */ /* 0x040fec0000041858 */
[C---:B------:R-:W-:Y:S01]  /*96f0*/  HMMA.16816.F32.BF16 R92, R8.reuse, R26, R92 ;  /* 0x0000001a085c723c */ /* 0x040fe2000004185c */
[----:B------:R-:W-:Y:S05]  /*9700*/  LDSM.16.MT88.4 R24, [R226+0x11000] ;  /* 0x01100000e218783b */ /* 0x000fea0000004200 */
[C---:B-1----:R-:W-:Y:S06]  /*9710*/  HMMA.16816.F32.BF16 R112, R8.reuse, R4, R112 ;  /* 0x000000040870723c */ /* 0x042fec0000041870 */
[----:B------:R-:W-:Y:S01]  /*9720*/  HMMA.16816.F32.BF16 R116, R8, R6, R116 ;  /* 0x000000060874723c */ /* 0x000fe20000041874 */
[----:B------:R-:W-:Y:S01]  /*9730*/  F2FP.BF16.F32.PACK_AB R4, R207, R206 ;  /* 0x000000cecf04723e */ /* 0x000fe200000010ff */
[----:B------:R-:W-:Y:S01]  /*9740*/  FADD.FTZ R206, R206, R3 ;  /* 0x00000003cece7221 */ /* 0x000fe20000010000 */
[----:B-----5:R-:W-:-:S02]  /*9750*/  F2FP.BF16.F32.PACK_AB R5, R203, R200 ;  /* 0x000000c8cb05723e */ /* 0x020fc400000010ff */
[----:B------:R-:W-:Y:S01]  /*9760*/  MOV R3, R177 ;  /* 0x000000b100037202 */ /* 0x000fe20000000f00 */
[----:B------:R-:W-:Y:S01]  /*9770*/  HMMA.16816.F32.BF16 R132, R8, R170, R132 ;  /* 0x000000aa0884723c */ /* 0x000fe20000041884 */
[----:B------:R-:W-:Y:S01]  /*9780*/  F2FP.BF16.F32.PACK_AB R6, R237, R202 ;  /* 0x000000caed06723e */ /* 0x000fe200000010ff */
[----:B------:R-:W-:Y:S01]  /*9790*/  FADD.FTZ R207, R207, R206 ;  /* 0x000000cecfcf7221 */ /* 0x000fe20000010000 */
[----:B----4-:R-:W-:-:S03]  /*97a0*/  F2FP.BF16.F32.PACK_AB R7, R169, R168 ;  /* 0x000000a8a907723e */ /* 0x010fc600000010ff */
[C---:B------:R-:W-:Y:S01]  /*97b0*/  HMMA.16816.F32.BF16 R136, R8.reuse, R164, R136 ;  /* 0x000000a40888723c */ /* 0x040fe20000041888 */
[--C-:B------:R-:W-:Y:S01]  /*97c0*/  FFMA.FTZ R170, R190, UR17, -R189.reuse ;  /* 0x00000011beaa7c23 */ /* 0x100fe200080108bd */
[--C-:B------:R-:W-:Y:S01]  /*97d0*/  FFMA.FTZ R171, R188, UR17, -R189.reuse ;  /* 0x00000011bcab7c23 */ /* 0x100fe200080108bd */
[----:B------:R-:W-:Y:S01]  /*97e0*/  FFMA.FTZ R189, R184, UR17, -R189 ;  /* 0x00000011b8bd7c23 */ /* 0x000fe200080108bd */
[--C-:B------:R-:W-:Y:S01]  /*97f0*/  FFMA.FTZ R184, R187, UR17, -R182.reuse ;  /* 0x00000011bbb87c23 */ /* 0x100fe200080108b6 */
[----:B------:R-:W-:Y:S01]  /*9800*/  FFMA.FTZ R182, R181, UR17, -R182 ;  /* 0x00000011b5b67c23 */ /* 0x000fe200080108b6 */
[----:B------:R-:W-:Y:S01]  /*9810*/  HMMA.16816.F32.BF16 R140, R8, R166, R140 ;  /* 0x000000a6088c723c */ /* 0x000fe2000004188c */
[----:B------:R-:W-:Y:S01]  /*9820*/  LDSM.16.MT88.4 R164, [R226+0x13000] ;  /* 0x01300000e2a4783b */ /* 0x000fe20000004200 */
[----:B------:R-:W-:Y:S01]  /*9830*/  MUFU.EX2 R170, R170 ;  /* 0x000000aa00aa7308 */ /* 0x000fe20000000800 */
[----:B------:R-:W-:-:S03]  /*9840*/  FADD.FTZ R202, R202, R207 ;  /* 0x000000cfcaca7221 */ /* 0x000fc60000010000 */
[----:B------:R-:W-:Y:S01]  /*9850*/  HMMA.16816.F32.BF16 R152, R8, R32, R152 ;  /* 0x000000200898723c */ /* 0x000fe20000041898 */
[----:B------:R-:W-:-:S03]  /*9860*/  FADD.FTZ R237, R237, R202 ;  /* 0x000000caeded7221 */ /* 0x000fc60000010000 */
[----:B------:R-:W1:Y:S02]  /*9870*/  MUFU.EX2 R171, R171 ;  /* 0x000000ab00ab7308 */ /* 0x000e640000000800 */
[----:B------:R-:W-:Y:S01]  /*9880*/  HMMA.16816.F32.BF16 R148, R8, R34, R148 ;  /* 0x000000220894723c */ /* 0x000fe20000041894 */
[----:B------:R-:W4:Y:S04]  /*9890*/  LDSM.16.MT88.4 R8, [R224+0x15000] ;  /* 0x01500000e008783b */ /* 0x000f280000004200 */
[----:B------:R-:W-:Y:S01]  /*98a0*/  LDSM.16.MT88.4 R32, [R225+0x13000] ;  /* 0x01300000e120783b */ /* 0x000fe20000004200 */
[C---:B--2---:R-:W-:Y:S01]  /*98b0*/  HMMA.16816.F32.BF16 R48, R4.reuse, R16, R48 ;  /* 0x000000100430723c */ /* 0x044fe20000041830 */
[----:B------:R-:W-:Y:S05]  /*98c0*/  MUFU.EX2 R189, R189 ;  /* 0x000000bd00bd7308 */ /* 0x000fea0000000800 */
[C---:B------:R-:W-:Y:S01]  /*98d0*/  HMMA.16816.F32.BF16 R52, R4.reuse, R18, R52 ;  /* 0x000000120434723c */ /* 0x040fe20000041834 */
[----:B------:R-:W2:Y:S02]  /*98e0*/  LDSM.16.MT88.4 R16, [R226+0x15000] ;  /* 0x01500000e210783b */ /* 0x000ea40000004200 */
[----:B------:R-:W5:Y:S03]  /*98f0*/  MUFU.EX2 R184, R184 ;  /* 0x000000b800b87308 */ /* 0x000f660000000800 */
[C---:B------:R-:W-:Y:S05]  /*9900*/  HMMA.16816.F32.BF16 R56, R4.reuse, R12, R56 ;  /* 0x0000000c0438723c */ /* 0x040fea0000041838 */
[----:B------:R-:W5:Y:S01]  /*9910*/  MUFU.EX2 R182, R182 ;  /* 0x000000b600b67308 */ /* 0x000f620000000800 */
[C---:B------:R-:W-:Y:S01]  /*9920*/  HMMA.16816.F32.BF16 R60, R4.reuse, R14, R60 ;  /* 0x0000000e043c723c */ /* 0x040fe2000004183c */
[----:B------:R-:W1:Y:S05]  /*9930*/  LDSM.16.MT88.4 R12, [R225+0x15000] ;  /* 0x01500000e10c783b */ /* 0x000e6a0000004200 */
        /* <DEDUP_REMOVED lines=26> */
[----:B------:R-:W-:Y:S05]  /*9ae0*/  LDSM.16.MT88.4 R164, [R228+0x15800] ;  /* 0x01580000e4a4783b */ /* 0x000fea0000004200 */
[C---:B------:R-:W-:Y:S06]  /*9af0*/  HMMA.16816.F32.BF16 R80, R4.reuse, R32, R80 ;  /* 0x000000200450723c */ /* 0x040fec0000041850 */
[C---:B------:R-:W-:Y:S01]  /*9b00*/  HMMA.16816.F32.BF16 R84, R4.reuse, R34, R84 ;  /* 0x000000220454723c */ /* 0x040fe20000041854 */
[----:B------:R-:W4:Y:S05]  /*9b10*/  LDSM.16.MT88.4 R32, [R228+0x11800] ;  /* 0x01180000e420783b */ /* 0x000f2a0000004200 */
[C---:B-----5:R-:W-:Y:S06]  /*9b20*/  HMMA.16816.F32.BF16 R88, R4.reuse, R28, R88 ;  /* 0x0000001c0458723c */ /* 0x060fec0000041858 */
        /* <DEDUP_REMOVED lines=9> */
[----:B------:R-:W-:Y:S01]  /*9bc0*/  HMMA.16816.F32.BF16 R144, R4, R14, R144 ;  /* 0x0000000e0490723c */ /* 0x000fe20000041890 */
[----:B------:R-:W1:Y:S06]  /*9bd0*/  LDSM.16.MT88.4 R12, [R226+0x13800] ;  /* 0x01380000e20c783b */ /* 0x000e6c0000004200 */
[----:B------:R-:W-:Y:S01]  /*9be0*/  F2FP.BF16.F32.PACK_AB R4, R171, R170 ;  /* 0x000000aaab04723e */ /* 0x000fe200000010ff */
[----:B------:R-:W-:Y:S01]  /*9bf0*/  FADD.FTZ R170, R170, R237 ;  /* 0x000000edaaaa7221 */ /* 0x000fe20000010000 */
[----:B------:R-:W-:-:S02]  /*9c00*/  F2FP.BF16.F32.PACK_AB R5, R185, R184 ;  /* 0x000000b8b905723e */ /* 0x000fc400000010ff */
[----:B------:R-:W-:Y:S01]  /*9c10*/  F2FP.BF16.F32.PACK_AB R6, R189, R186 ;  /* 0x000000babd06723e */ /* 0x000fe200000010ff */
[----:B------:R-:W-:Y:S01]  /*9c20*/  FADD.FTZ R171, R171, R170 ;  /* 0x000000aaabab7221 */ /* 0x000fe20000010000 */
[----:B------:R-:W-:-:S03]  /*9c30*/  F2FP.BF16.F32.PACK_AB R7, R182, R183 ;  /* 0x000000b7b607723e */ /* 0x000fc600000010ff */
[----:B------:R-:W-:-:S04]  /*9c40*/  FADD.FTZ R186, R186, R171 ;  /* 0x000000abbaba7221 */ /* 0x000fc80000010000 */
[----:B---3--:R-:W-:Y:S01]  /*9c50*/  HMMA.16816.F32.BF16 R56, R4, R20, R56 ;  /* 0x000000140438723c */ /* 0x008fe20000041838 */
[----:B------:R-:W-:-:S05]  /*9c60*/  FADD.FTZ R247, R189, R186 ;  /* 0x000000babdf77221 */ /* 0x000fca0000010000 */
        /* <DEDUP_REMOVED lines=24> */
[----:B------:R-:W-:Y:S01]  /*9df0*/  HMMA.16816.F32.BF16 R88, R4, R32, R88 ;  /* 0x000000200458723c */ /* 0x000fe20000041858 */
[----:B------:R-:W-:-:S04]  /*9e00*/  FADD.FTZ R9, R197, R196 ;  /* 0x000000c4c5097221 */ /* 0x000fc80000010000 */
[----:B------:R-:W-:Y:S01]  /*9e10*/  FADD.FTZ R9, R198, R9 ;  /* 0x00000009c6097221 */ /* 0x000fe20000010000 */
[----:B------:R-:W-:Y:S03]  /*9e20*/  HMMA.16816.F32.BF16 R92, R4, R34, R92 ;  /* 0x00000022045c723c */ /* 0x000fe6000004185c */
[----:B------:R-:W-:-:S03]  /*9e30*/  FADD.FTZ R200, R200, R9 ;  /* 0x00000009c8c87221 */ /* 0x000fc60000010000 */
[----:B------:R-:W-:Y:S01]  /*9e40*/  HMMA.16816.F32.BF16 R100, R4, R166, R100 ;  /* 0x000000a60464723c */ /* 0x000fe20000041864 */
[----:B------:R-:W-:-:S04]  /*9e50*/  FADD.FTZ R203, R203, R200 ;  /* 0x000000c8cbcb7221 */ /* 0x000fc80000010000 */
[----:B------:R-:W-:Y:S01]  /*9e60*/  FADD.FTZ R168, R168, R203 ;  /* 0x000000cba8a87221 */ /* 0x000fe20000010000 */
[----:B-----5:R-:W-:Y:S03]  /*9e70*/  HMMA.16816.F32.BF16 R104, R4, R28, R104 ;  /* 0x0000001c0468723c */ /* 0x020fe60000041868 */
[----:B------:R-:W-:-:S03]  /*9e80*/  FADD.FTZ R169, R169, R168 ;  /* 0x000000a8a9a97221 */ /* 0x000fc60000010000 */
[----:B------:R-:W-:Y:S01]  /*9e90*/  HMMA.16816.F32.BF16 R108, R4, R30, R108 ;  /* 0x0000001e046c723c */ /* 0x000fe2000004186c */
[----:B------:R-:W-:-:S04]  /*9ea0*/  FADD.FTZ R184, R184, R169 ;  /* 0x000000a9b8b87221 */ /* 0x000fc80000010000 */
[----:B------:R-:W-:Y:S01]  /*9eb0*/  FADD.FTZ R184, R185, R184 ;  /* 0x000000b8b9b87221 */ /* 0x000fe20000010000 */
[----:B------:R-:W-:Y:S03]  /*9ec0*/  HMMA.16816.F32.BF16 R112, R4, R24, R112 ;  /* 0x000000180470723c */ /* 0x000fe60000041870 */
[----:B------:R-:W-:-:S03]  /*9ed0*/  FADD.FTZ R183, R183, R184 ;  /* 0x000000b8b7b77221 */ /* 0x000fc60000010000 */
[----:B------:R-:W-:Y:S01]  /*9ee0*/  HMMA.16816.F32.BF16 R116, R4, R26, R116 ;  /* 0x0000001a0474723c */ /* 0x000fe20000041874 */
[----:B------:R-:W-:-:S05]  /*9ef0*/  FADD.FTZ R245, R182, R183 ;  /* 0x000000b7b6f57221 */ /* 0x000fca0000010000 */
[C---:B--2---:R-:W-:Y:S06]  /*9f00*/  HMMA.16816.F32.BF16 R128, R4.reuse, R16, R128 ;  /* 0x000000100480723c */ /* 0x044fec0000041880 */
[C---:B------:R-:W-:Y:S06]  /*9f10*/  HMMA.16816.F32.BF16 R132, R4.reuse, R18, R132 ;  /* 0x000000120484723c */ /* 0x040fec0000041884 */
[C---:B-1----:R-:W-:Y:S06]  /*9f20*/  HMMA.16816.F32.BF16 R136, R4.reuse, R12, R136 ;  /* 0x0000000c0488723c */ /* 0x042fec0000041888 */
[C---:B------:R-:W-:Y:S06]  /*9f30*/  HMMA.16816.F32.BF16 R140, R4.reuse, R14, R140 ;  /* 0x0000000e048c723c */ /* 0x040fec000004188c */
[C---:B------:R-:W-:Y:S06]  /*9f40*/  HMMA.16816.F32.BF16 R144, R4.reuse, R10, R144 ;  /* 0x0000000a0490723c */ /* 0x040fec0000041890 */
[C---:B---3--:R-:W-:Y:S06]  /*9f50*/  HMMA.16816.F32.BF16 R152, R4.reuse, R20, R152 ;  /* 0x000000140498723c */ /* 0x048fec0000041898 */
[C---:B------:R-:W-:Y:S06]  /*9f60*/  HMMA.16816.F32.BF16 R148, R4.reuse, R22, R148 ;  /* 0x000000160494723c */ /* 0x040fec0000041894 */
[----:B------:R-:W-:Y:S07]  /*9f70*/  HMMA.16816.F32.BF16 R96, R4, R164, R96 ;  /* 0x000000a40460723c */ /* 0x000fee0000041860 */
[----:B------:R-:W-:-:S15]  /*9f80*/  MOV R164, R178 ;  /* 0x000000b200a47202 */ /* 0x000fde0000000f00 */
[----:B------:R-:W-:-:S02]  /*9f90*/  NOP ;  /* 0x0000000000007918 */ /* 0x000fc40000000000 */
.L_x_2392:
[----:B------:R-:W-:-:S06]  /*9fa0*/  UISETP.GE.AND UP0, UPT, UR23, 0x1, UPT ;  /* 0x000000011700788c */ /* 0x000fcc000bf06270 */
[----:B------:R-:W-:-:S13]  /*9fb0*/  PLOP3.LUT P1, PT, PT, PT, UP0, 0x80, 0x0 ;  /* 0x000000000000781c */ /* 0x000fda0003f2f008 */
[----:B------:R-:W-:Y:S05]  /*9fc0*/  @!P1 BRA `(.L_x_2398) ;  /* 0x0000003800409947 */ /* 0x000fea0003800000 */
[----:B------:R-:W-:Y:S01]  /*9fd0*/  ULEA UR4, -UR8, URZ, 0x6 ;  /* 0x0000003f08047291 */ /* 0x000fe2000f8e313f */
[----:B------:R-:W-:Y:S01]  /*9fe0*/  IMAD.MOV.U32 R0, RZ, RZ, R3 ;  /* 0x000000ffff007224 */ /* 0x000fe200078e0003 */
[----:B------:R-:W-:Y:S01]  /*9ff0*/  ULEA UR5, -UR12, URZ, 0x6 ;  /* 0x0000003f0c057291 */ /* 0x000fe2000f8e313f */
[----:B------:R-:W-:Y:S01]  /*a000*/  IMAD.MOV.U32 R165, RZ, RZ, R164 ;  /* 0x000000ffffa57224 */ /* 0x000fe200078e00a4 */
[----:B------:R-:W-:Y:S02]  /*a010*/  USHF.R.S32.HI UR7, URZ, 0x1f, UR4 ;  /* 0x0000001f3f077899 */ /* 0x000fe40008011404 */
[----:B------:R-:W-:Y:S01]  /*a020*/  USHF.L.U64.HI UR9, UR8, 0x5, UR9 ;  /* 0x0000000508097899 */ /* 0x000fe20008010209 */
[----:B------:R-:W-:Y:S01]  /*a030*/  MOV R244, UR4 ;  /* 0x0000000400f47c02 */ /* 0x000fe20008000f00 */
[----:B------:R-:W-:Y:S02]  /*a040*/  USHF.L.U64.HI UR13, UR12, 0x5, UR13 ;  /* 0x000000050c0d7899 */ /* 0x000fe4000801020d */
[----:B------:R-:W-:Y:S01]  /*a050*/  MOV R238, UR7 ;  /* 0x0000000700ee7c02 */ /* 0x000fe20008000f00 */
[----:B------:R-:W-:-:S02]  /*a060*/  USHF.L.U32 UR8, UR8, 0x5, URZ ;  /* 0x0000000508087899 */ /* 0x000fc4000800063f */
[----:B------:R-:W-:Y:S02]  /*a070*/  USHF.L.U32 UR12, UR12, 0x5, URZ ;  /* 0x000000050c0c7899 */ /* 0x000fe4000800063f */
[----:B------:R-:W-:Y:S01]  /*a080*/  USHF.R.S32.HI UR6, URZ, 0x1f, UR5 ;  /* 0x0000001f3f067899 */ /* 0x000fe20008011405 */
[----:B------:R-:W-:-:S11]  /*a090*/  ULDC UR4, c[0x0][0x2ec] ;  /* 0x0000bb0000047ab9 */ /* 0x000fd60000000800 */
.L_x_2402:
[----:B------:R-:W-:Y:S04]  /*a0a0*/  DEPBAR.LE SB0, 0x0 ;  /* 0x000080000000791a */ /* 0x000fe80000000000 */
[----:B------:R-:W-:Y:S01]  /*a0b0*/  BAR.SYNC.DEFER_BLOCKING 0x0 ;  /* 0x0000000000007b1d */ /* 0x000fe20000010000 */
[----:B------:R-:W-:Y:S02]  /*a0c0*/  MOV R10, R244 ;  /* 0x000000f4000a7202 */ /* 0x000fe40000000f00 */
[----:B------:R-:W-:Y:S03]  /*a0d0*/  MOV R2, R238 ;  /* 0x000000ee00027202 */ /* 0x000fe60000000f00 */
[----:B------:R-:W-:Y:S05]  /*a0e0*/  @!P0 BRA `(.L_x_2399) ;  /* 0x0000000000fc8947 */ /* 0x000fea0003800000 */
[----:B------:R-:W1:Y:S01]  /*a0f0*/  LDC R7, c[0x0][0x380] ;  /* 0x0000e000ff077b82 */ /* 0x000e620000000800 */
[----:B------:R-:W-:Y:S04]  /*a100*/  USHF.L.U32 UR10, UR23, 0x6, URZ ;  /* 0x00000006170a7899 */ /* 0x000fe8000800063f */
[----:B------:R-:W-:Y:S02]  /*a110*/  UIADD3 UR7, UR10, -0x40, URZ ;  /* 0xffffffc00a077890 */ /* 0x000fe4000fffe03f */
[----:B------:R-:W-:Y:S04]  /*a120*/  IMAD.U32 R6, RZ, RZ, UR10 ;  /* 0x0000000aff067e24 */ /* 0x000fe8000f8e00ff */
[----:B------:R-:W-:Y:S02]  /*a130*/  MOV R4, UR7 ;  /* 0x0000000700047c02 */ /* 0x000fe40008000f00 */
[----:B------:R-:W-:Y:S02]  /*a140*/  IABS R6, R6 ;  /* 0x0000000600067213 */ /* 0x000fe40000000000 */
[----:B------:R-:W-:Y:S02]  /*a150*/  IABS R4, R4 ;  /* 0x0000000400047213 */ /* 0x000fe40000000000 */
[----:B-1----:R-:W-:Y:S04]  /*a160*/  IABS R2, R7 ;  /* 0x0000000700027213 */ /* 0x002fe80000000000 */
[----:B------:R-:W1:Y:S10]  /*a170*/  I2F.RP R5, R2 ;  /* 0x0000000200057306 */ /* 0x000e740000209400 */
[----:B-1----:R-:W1:Y:S02]  /*a180*/  MUFU.RCP R3, R5 ;  /* 0x0000000500037308 */ /* 0x002e640000001000 */
[----:B-1----:R-:W-:Y:S08]  /*a190*/  VIADD R8, R3, 0xffffffe ;  /* 0x0ffffffe03087836 */ /* 0x002ff00000000000 */
[----:B------:R-:W1:Y:S02]  /*a1a0*/  F2I.FTZ.U32.TRUNC.NTZ R9, R8 ;  /* 0x0000000800097305 */ /* 0x000e64000021f000 */
[--C-:B-1----:R-:W-:Y:S02]  /*a1b0*/  IMAD.MOV R3, RZ, RZ, -R9.reuse ;  /* 0x000000ffff037224 */ /* 0x102fe400078e0a09 */
[----:B------:R-:W-:Y:S02]  /*a1c0*/  IMAD.MOV.U32 R8, RZ, RZ, RZ ;  /* 0x000000ffff087224 */ /* 0x000fe400078e00ff */
[----:B------:R-:W-:Y:S04]  /*a1d0*/  IMAD R3, R3, R2, RZ ;  /* 0x0000000203037224 */ /* 0x000fe800078e02ff */
[----:B------:R-:W-:Y:S06]  /*a1e0*/  IMAD.HI.U32 R9, R9, R3, R8 ;  /* 0x0000000309097227 */ /* 0x000fec00078e0008 */
[C---:B------:R-:W-:Y:S04]  /*a1f0*/  IMAD.HI.U32 R8, R9.reuse, R4, RZ ;  /* 0x0000000409087227 */ /* 0x040fe800078e00ff */
[----:B------:R-:W-:Y:S01]  /*a200*/  IMAD.HI.U32 R9, R9, R6, RZ ;  /* 0x0000000609097227 */ /* 0x000fe200078e00ff */
[----:B------:R-:W-:Y:S03]  /*a210*/  IADD3 R3, -R8, RZ, RZ ;  /* 0x000000ff08037210 */ /* 0x000fe60007ffe1ff */
[----:B------:R-:W-:Y:S02]  /*a220*/  IMAD.MOV R5, RZ, RZ, -R9 ;  /* 0x000000ffff057224 */ /* 0x000fe400078e0a09 */
[C---:B------:R-:W-:Y:S01]  /*a230*/  IMAD R4, R2.reuse, R3, R4 ;  /* 0x0000000302047224 */ /* 0x040fe200078e0204 */
[----:B------:R-:W-:Y:S01]  /*a240*/  LOP3.LUT R3, R7, UR10, RZ, 0x3c, !PT ;  /* 0x0000000a07037c12 */ /* 0x000fe2000f8e3cff */
[C---:B------:R-:W-:Y:S03]  /*a250*/  IMAD R6, R2.reuse, R5, R6 ;  /* 0x0000000502067224 */ /* 0x040fe600078e0206 */
[C---:B------:R-:W-:Y:S02]  /*a260*/  ISETP.GT.U32.AND P2, PT, R2.reuse, R4, PT ;  /* 0x000000040200720c */ /* 0x040fe40003f44070 */
[----:B------:R-:W-:Y:S02]  /*a270*/  ISETP.GT.U32.AND P4, PT, R2, R6, PT ;  /* 0x000000060200720c */ /* 0x000fe40003f84070 */
[----:B------:R-:W-:Y:S02]  /*a280*/  ISETP.GE.AND P3, PT, R3, RZ, PT ;  /* 0x000000ff0300720c */ /* 0x000fe40003f66270 */
[----:B------:R-:W-:Y:S07]  /*a290*/  LOP3.LUT R3, RZ, R7, RZ, 0x33, !PT ;  /* 0x00000007ff037212 */ /* 0x000fee00078e33ff */
[----:B------:R-:W-:Y:S02]  /*a2a0*/  @!P2 IMAD.IADD R4, R4, 0x1, -R2 ;  /* 0x000000010404a824 */ /* 0x000fe400078e0a02 */
[-C--:B------:R-:W-:Y:S01]  /*a2b0*/  @!P4 IADD3 R6, R6, -R2.reuse, RZ ;  /* 0x800000020606c210 */ /* 0x080fe20007ffe0ff */
[----:B------:R-:W-:Y:S01]  /*a2c0*/  @!P2 VIADD R8, R8, 0x1 ;  /* 0x000000010808a836 */ /* 0x000fe20000000000 */
[----:B------:R-:W-:Y:S01]  /*a2d0*/  ISETP.NE.AND P2, PT, R7, RZ, PT ;  /* 0x000000ff0700720c */ /* 0x000fe20003f45270 */
[----:B------:R-:W-:Y:S01]  /*a2e0*/  @!P4 VIADD R9, R9, 0x1 ;  /* 0x000000010909c836 */ /* 0x000fe20000000000 */
[-C--:B------:R-:W-:Y:S02]  /*a2f0*/  ISETP.GE.U32.AND P5, PT, R4, R2.reuse, PT ;  /* 0x000000020400720c */ /* 0x080fe40003fa6070 */
[----:B------:R-:W-:Y:S01]  /*a300*/  ISETP.GE.U32.AND P6, PT, R6, R2, PT ;  /* 0x000000020600720c */ /* 0x000fe20003fc6070 */
[----:B------:R-:W1:Y:S01]  /*a310*/  LDC.64 R4, c[0x0][0x250] ;  /* 0x00009400ff047b82 */ /* 0x000e620000000a00 */
[----:B------:R-:W-:Y:S04]  /*a320*/  LOP3.LUT R2, R7, UR7, RZ, 0x3c, !PT ;  /* 0x0000000707027c12 */ /* 0x000fe8000f8e3cff */
[----:B------:R-:W-:Y:S05]  /*a330*/  ISETP.GE.AND P1, PT, R2, RZ, PT ;  /* 0x000000ff0200720c */ /* 0x000fea0003f26270 */
[----:B------:R-:W-:Y:S02]  /*a340*/  @P5 IADD3 R8, R8, 0x1, RZ ;  /* 0x0000000108085810 */ /* 0x000fe40007ffe0ff */
[----:B------:R-:W-:Y:S05]  /*a350*/  @P6 VIADD R9, R9, 0x1 ;  /* 0x0000000109096836 */ /* 0x000fea0000000000 */
[----:B------:R-:W-:Y:S01]  /*a360*/  @!P3 IADD3 R9, -R9, RZ, RZ ;  /* 0x000000ff0909b210 */ /* 0x000fe20007ffe1ff */
[----:B------:R-:W-:Y:S05]  /*a370*/  @!P1 IMAD.MOV R8, RZ, RZ, -R8 ;  /* 0x000000ffff089224 */ /* 0x000fea00078e0a08 */
[C---:B------:R-:W-:Y:S02]  /*a380*/  SEL R11, R3.reuse, R8, !P2 ;  /* 0x00000008030b7207 */ /* 0x040fe40005000000 */
[----:B------:R-:W-:Y:S02]  /*a390*/  SEL R3, R3, R9, !P2 ;  /* 0x0000000903037207 */ /* 0x000fe40005000000 */
[-C--:B------:R-:W-:Y:S02]  /*a3a0*/  LEA R14, P2, R11, R240.reuse, 0x2 ;  /* 0x000000f00b0e7211 */ /* 0x080fe400078410ff */
[C---:B------:R-:W-:Y:S01]  /*a3b0*/  LEA R12, P1, R3.reuse, R240, 0x2 ;  /* 0x000000f0030c7211 */ /* 0x040fe200078210ff */
[----:B------:R-:W-:Y:S01]  /*a3c0*/  IMAD.IADD R6, R3, 0x1, -R11 ;  /* 0x0000000103067824 */ /* 0x000fe200078e0a0b */
[-C--:B------:R-:W-:Y:S02]  /*a3d0*/  LEA.HI.X.SX32 R15, R11, R241.reuse, 0x2, P2 ;  /* 0x000000f10b0f7211 */ /* 0x080fe400010f16ff */
[----:B------:R-:W-:Y:S01]  /*a3e0*/  LEA.HI.X.SX32 R13, R3, R241, 0x2, P1 ;  /* 0x000000f1030d7211 */ /* 0x000fe200008f16ff */
[----:B------:R-:W-:Y:S01]  /*a3f0*/  IMAD R7, R6, R7, -0x40 ;  /* 0xffffffc006077424 */ /* 0x000fe200078e0207 */
[----:B------:R-:W2:Y:S01]  /*a400*/  LDC.64 R2, c[0x0][0x238] ;  /* 0x00008e00ff027b82 */ /* 0x000ea20000000a00 */
[----:B------:R-:W3:Y:S03]  /*a410*/  LDG.E R8, desc[UR18][R14.64] ;  /* 0x000000120e087981 */ /* 0x000ee6000c1e1900 */
[----:B------:R-:W-:Y:S01]  /*a420*/  SHF.R.S32.HI R11, RZ, 0x1f, R7 ;  /* 0x0000001fff0b7819 */ /* 0x000fe20000011407 */
[----:B------:R-:W3:Y:S04]  /*a430*/  LDG.E R9, desc[UR18][R12.64] ;  /* 0x000000120c097981 */ /* 0x000ee8000c1e1900 */
[-C--:B-1----:R-:W-:Y:S02]  /*a440*/  IMAD R6, R11, R4.reuse, RZ ;  /* 0x000000040b067224 */ /* 0x082fe400078e02ff */
[C---:B------:R-:W-:Y:S04]  /*a450*/  IMAD.WIDE.U32 R10, R7.reuse, R4, RZ ;  /* 0x00000004070a7225 */ /* 0x040fe800078e00ff */
[----:B------:R-:W-:Y:S04]  /*a460*/  IMAD R6, R7, R5, R6 ;  /* 0x0000000507067224 */ /* 0x000fe800078e0206 */
[----:B------:R-:W-:Y:S01]  /*a470*/  IMAD.IADD R11, R11, 0x1, R6 ;  /* 0x000000010b0b7824 */ /* 0x000fe200078e0206 */
[----:B---3--:R-:W-:Y:S04]  /*a480*/  IADD3 R8, -R9, R8, RZ ;  /* 0x0000000809087210 */ /* 0x008fe80007ffe1ff */
[----:B------:R-:W-:Y:S01]  /*a490*/  SHF.R.S32.HI R5, RZ, 0x1f, R8 ;  /* 0x0000001fff057819 */ /* 0x000fe20000011408 */
[CC--:B--2---:R-:W-:Y:S04]  /*a4a0*/  IMAD.WIDE.U32 R10, R8.reuse, R2.reuse, R10 ;  /* 0x00000002080a7225 */ /* 0x0c4fe800078e000a */
[----:B------:R-:W-:Y:S04]  /*a4b0*/  IMAD R5, R5, R2, RZ ;  /* 0x0000000205057224 */ /* 0x000fe800078e02ff */
[----:B------:R-:W-:Y:S05]  /*a4c0*/  IMAD R5, R8, R3, R5 ;  /* 0x0000000308057224 */ /* 0x000fea00078e0205 */
[----:B------:R-:W-:Y:S07]  /*a4d0*/  IADD3 R2, R11, R5, RZ ;  /* 0x000000050b027210 */ /* 0x000fee0007ffe0ff */
.L_x_2399:
[C---:B------:R-:W-:Y:S01]  /*a4e0*/  LEA R236, P1, R10.reuse, R236, 0x1 ;  /* 0x000000ec0aec7211 */ /* 0x040fe200078208ff */
[----:B------:R-:W-:Y:S03]  /*a4f0*/  UISETP.GE.AND UP0, UPT, UR23, 0x2, UPT ;  /* 0x000000021700788c */ /* 0x000fe6000bf06270 */
[----:B------:R-:W-:Y:S02]  /*a500*/  LEA.HI.X R235, R10, R235, R2, 0x1, P1 ;  /* 0x000000eb0aeb7211 */ /* 0x000fe400008f0c02 */
[----:B------:R-:W-:Y:S03]  /*a510*/  IADD3 R248, P1, R236, UR8, RZ ;  /* 0x00000008ecf87c10 */ /* 0x000fe6000ff3e0ff */
[----:B------:R-:W-:Y:S01]  /*a520*/  IMAD.MOV.U32 R237, RZ, RZ, R235 ;  /* 0x000000ffffed7224 */ /* 0x000fe200078e00eb */
[----:B------:R-:W-:Y:S02]  /*a530*/  IADD3.X R249, R235, UR9, RZ, P1, !PT ;  /* 0x00000009ebf97c10 */ /* 0x000fe40008ffe4ff */
[----:B------:R-:W-:Y:S02]  /*a540*/  IADD3 R166, P1, R248, UR8, RZ ;  /* 0x00000008f8a67c10 */ /* 0x000fe4000ff3e0ff */
[----:B------:R-:W-:Y:S01]  /*a550*/  @!PT LDS RZ, [RZ] ;  /* 0x00000000fffff984 */ /* 0x000fe20000000800 */
[----:B------:R-:W-:Y:S01]  /*a560*/  @!PT LDS RZ, [RZ] ;  /* 0x00000000fffff984 */ /* 0x000fe20000000800 */
[----:B------:R-:W-:Y:S01]  /*a570*/  @!PT LDS RZ, [RZ] ;  /* 0x00000000fffff984 */ /* 0x000fe20000000800 */
[----:B------:R1:W-:Y:S02]  /*a580*/  LDGSTS.E.BYPASS.LTC128B.128 [R239+0x10000], desc[UR18][R236.64] ;  /* 0x10000000ecef7fae */ /* 0x0003e4000b901d52 */
[----:B------:R-:W-:Y:S02]  /*a590*/  IADD3.X R167, R249, UR9, RZ, P1, !PT ;  /* 0x00000009f9a77c10 */ /* 0x000fe40008ffe4ff */
[----:B------:R1:W-:Y:S01]  /*a5a0*/  LDGSTS.E.BYPASS.LTC128B.128 [R239+0x12000], desc[UR18][R236.64+0x80] ;  /* 0x12000080ecef7fae */ /* 0x0003e2000b901d52 */
[----:B------:R-:W-:Y:S03]  /*a5b0*/  IADD3 R2, P1, R166, UR8, RZ ;  /* 0x00000008a6027c10 */ /* 0x000fe6000ff3e0ff */
[----:B------:R1:W-:Y:S01]  /*a5c0*/  LDGSTS.E.BYPASS.LTC128B.128 [R239+0x14000], desc[UR18][R236.64+0x100] ;  /* 0x14000100ecef7fae */ /* 0x0003e2000b901d52 */
[----:B------:R-:W-:Y:S02]  /*a5d0*/  IADD3.X R3, R167, UR9, RZ, P1, !PT ;  /* 0x00000009a7037c10 */ /* 0x000fe40008ffe4ff */
[----:B------:R-:W-:Y:S01]  /*a5e0*/  PLOP3.LUT P1, PT, PT, PT, UP0, 0x80, 0x0 ;  /* 0x000000000000781c */ /* 0x000fe20003f2f008 */
        /* <DEDUP_REMOVED lines=13> */
[----:B------:R-:W-:Y:S04]  /*a6c0*/  LDSM.16.M88.4 R168, [R234] ;  /* 0x00000000eaa8783b */ /* 0x000fe80000000200 */
[----:B------:R-:W2:Y:S04]  /*a6d0*/  LDSM.16.M88.4 R172, [R233+0x8000] ;  /* 0x00800000e9ac783b */ /* 0x000ea80000000200 */
[----:B------:R-:W3:Y:S04]  /*a6e0*/  LDSM.16.M88.4 R176, [R233+0x8800] ;  /* 0x00880000e9b0783b */ /* 0x000ee80000000200 */
[----:B------:R-:W4:Y:S04]  /*a6f0*/  LDSM.16.M88.4 R180, [R233+0x9000] ;  /* 0x00900000e9b4783b */ /* 0x000f280000000200 */
[----:B------:R-:W5:Y:S04]  /*a700*/  LDSM.16.M88.4 R184, [R233+0x9800] ;  /* 0x00980000e9b8783b */ /* 0x000f680000000200 */
[----:B------:R-:W0:Y:S04]  /*a710*/  LDGDEPBAR ;  /* 0x00000000000079af */ /* 0x000e280000000000 */
        /* <DEDUP_REMOVED lines=208> */
[----:B------:R-:W-:Y:S02]  /*b420*/  MOV R170, UR5 ;  /* 0x0000000500aa7c02 */ /* 0x000fe40008000f00 */
[----:B------:R-:W-:Y:S01]  /*b430*/  MOV R167, UR6 ;  /* 0x0000000600a77c02 */ /* 0x000fe20008000f00 */
[----:B------:R-:W-:Y:S06]  /*b440*/  @!P0 BRA `(.L_x_2401) ;  /* 0x0000000400008947 */ /* 0x000fec0003800000 */
[----:B------:R-:W1:Y:S01]  /*b450*/  LDC R169, c[0x0][0x380] ;  /* 0x0000e000ffa97b82 */ /* 0x000e620000000800 */
[----:B------:R-:W-:Y:S04]  /*b460*/  USHF.L.U32 UR7, UR23, 0x6, URZ ;  /* 0x0000000617077899 */ /* 0x000fe8000800063f */
[----:B------:R-:W-:Y:S02]  /*b470*/  UIADD3 UR10, UR7, -0x80, URZ ;  /* 0xffffff80070a7890 */ /* 0x000fe4000fffe03f */
[----:B------:R-:W-:Y:S04]  /*b480*/  UIADD3 UR7, UR7, -0x40, URZ ;  /* 0xffffffc007077890 */ /* 0x000fe8000fffe03f */
[----:B------:R-:W-:Y:S02]  /*b490*/  MOV R164, UR10 ;  /* 0x0000000a00a47c02 */ /* 0x000fe40008000f00 */
[----:B------:R-:W-:Y:S02]  /*b4a0*/  IMAD.U32 R166, RZ, RZ, UR7 ;  /* 0x00000007ffa67e24 */ /* 0x000fe4000f8e00ff */
[----:B------:R-:W-:Y:S03]  /*b4b0*/  IABS R164, R164 ;  /* 0x000000a400a47213 */ /* 0x000fe60000000000 */
        /* <DEDUP_REMOVED lines=24> */
[C---:B------:R-:W-:Y:S01]  /*b640*/  ISETP.NE.AND P2, PT, R169.reuse, RZ, PT ;  /* 0x000000ffa900720c */ /* 0x040fe20003f45270 */
[----:B------:R-:W-:Y:S01]  /*b650*/  @!P4 VIADD R170, R170, 0x1 ;  /* 0x00000001aaaac836 */ /* 0x000fe20000000000 */
[-C--:B------:R-:W-:Y:S02]  /*b660*/  ISETP.GE.U32.AND P5, PT, R164, R2.reuse, PT ;  /* 0x00000002a400720c */ /* 0x080fe40003fa6070 */
[----:B------:R-:W-:Y:S02]  /*b670*/  ISETP.GE.U32.AND P6, PT, R166, R2, PT ;  /* 0x00000002a600720c */ /* 0x000fe40003fc6070 */
[----:B------:R-:W-:Y:S01]  /*b680*/  LOP3.LUT R2, R169, UR10, RZ, 0x3c, !PT ;  /* 0x0000000aa9027c12 */ /* 0x000fe2000f8e3cff */
[----:B------:R-:W1:Y:S03]  /*b690*/  LDC.64 R166, c[0x0][0x248] ;  /* 0x00009200ffa67b82 */ /* 0x000e660000000a00 */
        /* <DEDUP_REMOVED lines=17> */
[----:B-1----:R-:W-:Y:S04]  /*b7b0*/  IMAD R164, R173, R166, RZ ;  /* 0x000000a6ada47224 */ /* 0x002fe800078e02ff */
[----:B------:R-:W-:Y:S01]  /*b7c0*/  IMAD R164, R169, R167, R164 ;  /* 0x000000a7a9a47224 */ /* 0x000fe200078e02a4 */
[----:B---3--:R-:W-:Y:S01]  /*b7d0*/  IADD3 R168, -R171, R168, RZ ;  /* 0x000000a8aba87210 */ /* 0x008fe20007ffe1ff */
[----:B------:R-:W-:Y:S03]  /*b7e0*/  IMAD.WIDE.U32 R170, R169, R166, RZ ;  /* 0x000000a6a9aa7225 */ /* 0x000fe600078e00ff */
[----:B------:R-:W-:Y:S01]  /*b7f0*/  SHF.R.S32.HI R167, RZ, 0x1f, R168 ;  /* 0x0000001fffa77819 */ /* 0x000fe200000114a8 */
[----:B------:R-:W-:Y:S04]  /*b800*/  IMAD.IADD R171, R171, 0x1, R164 ;  /* 0x00000001abab7824 */ /* 0x000fe800078e02a4 */
[-C--:B--2---:R-:W-:Y:S02]  /*b810*/  IMAD R167, R167, R2.reuse, RZ ;  /* 0x00000002a7a77224 */ /* 0x084fe400078e02ff */
[C---:B------:R-:W-:Y:S04]  /*b820*/  IMAD.WIDE.U32 R170, R168.reuse, R2, R170 ;  /* 0x00000002a8aa7225 */ /* 0x040fe800078e00aa */
[----:B------:R-:W-:Y:S05]  /*b830*/  IMAD R167, R168, R3, R167 ;  /* 0x00000003a8a77224 */ /* 0x000fea00078e02a7 */
[----:B------:R-:W-:Y:S07]  /*b840*/  IADD3 R167, R171, R167, RZ ;  /* 0x000000a7aba77210 */ /* 0x000fee0007ffe0ff */
.L_x_2401:
[C---:B------:R-:W-:Y:S04]  /*b850*/  LEA R242, P1, R170.reuse, R242, 0x1 ;  /* 0x000000f2aaf27211 */ /* 0x040fe800078208ff */
[----:B------:R-:W-:Y:S02]  /*b860*/  LEA.HI.X R243, R170, R243, R167, 0x1, P1 ;  /* 0x000000f3aaf37211 */ /* 0x000fe400008f0ca7 */
[----:B------:R-:W-:Y:S03]  /*b870*/  IADD3 R168, P1, R242, UR12, RZ ;  /* 0x0000000cf2a87c10 */ /* 0x000fe6000ff3e0ff */
        /* <DEDUP_REMOVED lines=9> */
[----:B------:R-:W-:Y:S03]  /*b910*/  IADD3 R2, P1, R166, UR12, RZ ;  /* 0x0000000ca6027c10 */ /* 0x000fe6000ff3e0ff */
[----:B------:R1:W-:Y:S01]  /*b920*/  LDGSTS.E.BYPASS.LTC128B.128 [R239+0xe000], desc[UR18][R242.64+0x180] ;  /* 0x0e000180f2ef7fae */ /* 0x0003e2000b901d52 */
[----:B------:R-:W-:Y:S03]  /*b930*/  IADD3.X R3, R167, UR13, RZ, P1, !PT ;  /* 0x0000000da7037c10 */ /* 0x000fe60008ffe4ff */
        /* <DEDUP_REMOVED lines=13> */
.L_x_2400:
[----:B-1----:R-:W-:Y:S01]  /*ba10*/  FMNMX.FTZ R2, R4, R165, !PT ;  /* 0x000000a504027209 */ /* 0x002fe20007810000 */
[----:B------:R-:W-:Y:S01]  /*ba20*/  LDSM.16.MT88.4 R172, [R226+0x10000] ;  /* 0x01000000e2ac783b */ /* 0x000fe20000004200 */
[----:B------:R-:W-:Y:S01]  /*ba30*/  FMNMX.FTZ R164, R6, R0, !PT ;  /* 0x0000000006a47209 */ /* 0x000fe20007810000 */
[----:B------:R-:W-:Y:S01]  /*ba40*/  UISETP.GT.AND UP0, UPT, UR23, 0x1, UPT ;  /* 0x000000011700788c */ /* 0x000fe2000bf04270 */
[----:B------:R-:W-:Y:S01]  /*ba50*/  FMNMX.FTZ R3, R5, R2, !PT ;  /* 0x0000000205037209 */ /* 0x000fe20007810000 */
[----:B------:R-:W-:Y:S01]  /*ba60*/  UIADD3 UR23, UR23, -0x1, URZ ;  /* 0xffffffff17177890 */ /* 0x000fe2000fffe03f */
        /* <DEDUP_REMOVED lines=64> */
[----:B--2---:R-:W-:Y:S01]  /*be70*/  FFMA.FTZ R167, R10, UR4, -R202 ;  /* 0x000000040aa77c23 */ /* 0x004fe200080108ca */
        /* <DEDUP_REMOVED lines=82> */
[----:B------:R-:W-:Y:S01]  /*c3a0*/  MUFU.EX2 R205, R205 ;  /* 0x000000cd00cd7308 */ /* 0x000fe20000000800 */
[----:B------:R-:W-:Y:S03]  /*c3b0*/  PLOP3.LUT P1, PT, PT, PT, UP0, 0x80, 0x0 ;  /* 0x000000000000781c */ /* 0x000fe60003f2f008 */
[C---:B------:R-:W-:Y:S01]  /*c3c0*/  FMUL.FTZ R100, R2.reuse, R100 ;  /* 0x0000006402647220 */ /* 0x040fe20000410000 */
[C---:B------:R-:W-:Y:S01]  /*c3d0*/  HMMA.16816.F32.BF16 R36, R160.reuse, R170, R36 ;  /* 0x000000aaa024723c */ /* 0x040fe20000041824 */
[----:B------:R-:W1:Y:S04]  /*c3e0*/  LDSM.16.MT88.4 R168, [R228+0x12000] ;  /* 0x01200000e4a8783b */ /* 0x000e680000004200 */
        /* <DEDUP_REMOVED lines=11> */
[C---:B------:R-:W-:Y:S05]  /*c4a0*/  HMMA.16816.F32.BF16 R56, R160.reuse, R180, R56 ;  /* 0x000000b4a038723c */ /* 0x040fea0000041838 */
[C---:B------:R-:W-:Y:S01]  /*c4b0*/  FMUL.FTZ R106, R0.reuse, R106 ;  /* 0x0000006a006a7220 */ /* 0x040fe20000410000 */
[C---:B------:R-:W-:Y:S01]  /*c4c0*/  HMMA.16816.F32.BF16 R60, R160.reuse, R182, R60 ;  /* 0x000000b6a03c723c */ /* 0x040fe2000004183c */
[----:B------:R-:W4:Y:S04]  /*c4d0*/  LDSM.16.MT88.4 R180, [R224+0x12000] ;  /* 0x01200000e0b4783b */ /* 0x000f280000004200 */
[----:B------:R-:W-:Y:S01]  /*c4e0*/  FMUL.FTZ R107, R0, R107 ;  /* 0x0000006b006b7220 */ /* 0x000fe20000410000 */
[C---:B-1----:R-:W-:Y:S05]  /*c4f0*/  HMMA.16816.F32.BF16 R64, R160.reuse, R168, R64 ;  /* 0x000000a8a040723c */ /* 0x042fea0000041840 */
        /* <DEDUP_REMOVED lines=14> */
[C---:B----4-:R-:W-:Y:S05]  /*c5e0*/  HMMA.16816.F32.BF16 R88, R160.reuse, R180, R88 ;  /* 0x000000b4a058723c */ /* 0x050fea0000041858 */
        /* <DEDUP_REMOVED lines=25> */
[C---:B----4-:R-:W-:Y:S03]  /*c780*/  HMMA.16816.F32.BF16 R120, R160.reuse, R180, R120 ;  /* 0x000000b4a078723c */ /* 0x050fe60000041878 */
[C---:B------:R-:W-:Y:S01]  /*c790*/  FMUL.FTZ R128, R2.reuse, R128 ;  /* 0x0000008002807220 */ /* 0x040fe20000410000 */
[----:B------:R-:W-:Y:S01]  /*c7a0*/  FMUL.FTZ R129, R2, R129 ;  /* 0x0000008102817220 */ /* 0x000fe20000410000 */
[C---:B------:R-:W-:Y:S01]  /*c7b0*/  FMUL.FTZ R130, R0.reuse, R130 ;  /* 0x0000008200827220 */ /* 0x040fe20000410000 */
[C---:B------:R-:W-:Y:S01]  /*c7c0*/  HMMA.16816.F32.BF16 R124, R160.reuse, R182, R124 ;  /* 0x000000b6a07c723c */ /* 0x040fe2000004187c */
[----:B------:R-:W-:Y:S04]  /*c7d0*/  LDSM.16.MT88.4 R180, [R224+0x10800] ;  /* 0x01080000e0b4783b */ /* 0x000fe80000004200 */
[----:B------:R-:W-:Y:S01]  /*c7e0*/  FMUL.FTZ R131, R0, R131 ;  /* 0x0000008300837220 */ /* 0x000fe20000410000 */
[C---:B------:R-:W-:Y:S01]  /*c7f0*/  FMUL.FTZ R132, R2.reuse, R132 ;  /* 0x0000008402847220 */ /* 0x040fe20000410000 */
[----:B------:R-:W-:Y:S01]  /*c800*/  FMUL.FTZ R133, R2, R133 ;  /* 0x0000008502857220 */ /* 0x000fe20000410000 */
[C---:B------:R-:W-:Y:S03]  /*c810*/  FMUL.FTZ R134, R0.reuse, R134 ;  /* 0x0000008600867220 */ /* 0x040fe60000410000 */
[----:B------:R-:W-:Y:S01]  /*c820*/  FMUL.FTZ R135, R0, R135 ;  /* 0x0000008700877220 */ /* 0x000fe20000410000 */
[C---:B-1----:R-:W-:Y:S03]  /*c830*/  HMMA.16816.F32.BF16 R128, R160.reuse, R168, R128 ;  /* 0x000000a8a080723c */ /* 0x042fe60000041880 */
[----:B------:R-:W-:Y:S01]  /*c840*/  FFMA.FTZ R206, R13, UR4, -R204 ;  /* 0x000000040dce7c23 */ /* 0x000fe200080108cc */
[C---:B------:R-:W-:Y:S01]  /*c850*/  FMUL.FTZ R13, R2.reuse, R157 ;  /* 0x0000009d020d7220 */ /* 0x040fe20000410000 */
[C---:B------:R-:W-:Y:S01]  /*c860*/  FMUL.FTZ R136, R2.reuse, R136 ;  /* 0x0000008802887220 */ /* 0x040fe20000410000 */
[C---:B------:R-:W-:Y:S01]  /*c870*/  HMMA.16816.F32.BF16 R132, R160.reuse, R170, R132 ;  /* 0x000000aaa084723c */ /* 0x040fe20000041884 */
[----:B------:R-:W1:Y:S02]  /*c880*/  LDSM.16.MT88.4 R168, [R224+0x16000] ;  /* 0x01600000e0a8783b */ /* 0x000e640000004200 */
[----:B------:R-:W4:Y:S02]  /*c890*/  MUFU.EX2 R206, R206 ;  /* 0x000000ce00ce7308 */ /* 0x000f240000000800 */
[----:B------:R-:W-:Y:S01]  /*c8a0*/  FMUL.FTZ R137, R2, R137 ;  /* 0x0000008902897220 */ /* 0x000fe20000410000 */
[C---:B------:R-:W-:Y:S01]  /*c8b0*/  FMUL.FTZ R138, R0.reuse, R138 ;  /* 0x0000008a008a7220 */ /* 0x040fe20000410000 */
[----:B------:R-:W-:Y:S01]  /*c8c0*/  FMUL.FTZ R139, R0, R139 ;  /* 0x0000008b008b7220 */ /* 0x000fe20000410000 */
[--C-:B------:R-:W-:Y:S03]  /*c8d0*/  FFMA.FTZ R207, R14, UR4, -R202.reuse ;  /* 0x000000040ecf7c23 */ /* 0x100fe600080108ca */
[----:B------:R-:W-:Y:S01]  /*c8e0*/  FFMA.FTZ R246, R15, UR4, -R202 ;  /* 0x000000040ff67c23 */ /* 0x000fe200080108ca */
[C---:B------:R-:W-:Y:S01]  /*c8f0*/  FMUL.FTZ R14, R0.reuse, R158 ;  /* 0x0000009e000e7220 */ /* 0x040fe20000410000 */
[----:B------:R-:W-:Y:S01]  /*c900*/  FMUL.FTZ R15, R0, R159 ;  /* 0x0000009f000f7220 */ /* 0x000fe20000410000 */
[C---:B--2---:R-:W-:Y:S01]  /*c910*/  HMMA.16816.F32.BF16 R136, R160.reuse, R172, R136 ;  /* 0x000000aca088723c */ /* 0x044fe20000041888 */
[----:B------:R-:W2:Y:S01]  /*c920*/  LDSM.16.MT88.4 R156, [R228+0x10800] ;  /* 0x01080000e49c783b */ /* 0x000ea20000004200 */
[----:B------:R-:W-:Y:S01]  /*c930*/  MUFU.EX2 R207, R207 ;  /* 0x000000cf00cf7308 */ /* 0x000fe20000000800 */
[C---:B------:R-:W-:Y:S01]  /*c940*/  FMUL.FTZ R140, R2.reuse, R140 ;  /* 0x0000008c028c7220 */ /* 0x040fe20000410000 */
[----:B------:R-:W-:Y:S01]  /*c950*/  FMUL.FTZ R141, R2, R141 ;  /* 0x0000008d028d7220 */ /* 0x000fe20000410000 */
[C---:B------:R-:W-:Y:S01]  /*c960*/  FMUL.FTZ R142, R0.reuse, R142 ;  /* 0x0000008e008e7220 */ /* 0x040fe20000410000 */
[----:B------:R-:W-:Y:S01]  /*c970*/  FMUL.FTZ R143, R0, R143 ;  /* 0x0000008f008f7220 */ /* 0x000fe20000410000 */
[--C-:B------:R-:W-:Y:S01]  /*c980*/  FFMA.FTZ R237, R16, UR4, -R204.reuse ;  /* 0x0000000410ed7c23 */ /* 0x100fe200080108cc */
[----:B------:R-:W-:Y:S04]  /*c990*/  FFMA.FTZ R248, R17, UR4, -R204 ;  /* 0x0000000411f87c23 */ /* 0x000fe800080108cc */
[----:B------:R-:W5:Y:S01]  /*c9a0*/  MUFU.EX2 R246, R246 ;  /* 0x000000f600f67308 */ /* 0x000f620000000800 */
[--C-:B------:R-:W-:Y:S01]  /*c9b0*/  FFMA.FTZ R249, R18, UR4, -R202.reuse ;  /* 0x0000000412f97c23 */ /* 0x100fe200080108ca */
[----:B------:R-:W-:Y:S01]  /*c9c0*/  FFMA.FTZ R250, R19, UR4, -R202 ;  /* 0x0000000413fa7c23 */ /* 0x000fe200080108ca */
[C---:B------:R-:W-:Y:S01]  /*c9d0*/  HMMA.16816.F32.BF16 R140, R160.reuse, R174, R140 ;  /* 0x000000aea08c723c */ /* 0x040fe2000004188c */
[----:B------:R-:W2:Y:S02]  /*c9e0*/  LDSM.16.MT88.4 R172, [R226+0x10800] ;  /* 0x01080000e2ac783b */ /* 0x000ea40000004200 */
[C---:B------:R-:W-:Y:S01]  /*c9f0*/  FMUL.FTZ R144, R2.reuse, R144 ;  /* 0x0000009002907220 */ /* 0x040fe20000410000 */
[----:B------:R-:W-:Y:S01]  /*ca00*/  FMUL.FTZ R145, R2, R145 ;  /* 0x0000009102917220 */ /* 0x000fe20000410000 */
[C---:B------:R-:W-:Y:S01]  /*ca10*/  FMUL.FTZ R146, R0.reuse, R146 ;  /* 0x0000009200927220 */ /* 0x040fe20000410000 */
[C---:B---3--:R-:W-:Y:S01]  /*ca20*/  HMMA.16816.F32.BF16 R12, R160.reuse, R176, R12 ;  /* 0x000000b0a00c723c */ /* 0x048fe2000004180c */
[----:B------:R-:W-:Y:S04]  /*ca30*/  MUFU.EX2 R237, R237 ;  /* 0x000000ed00ed7308 */ /* 0x000fe80000000800 */
[----:B------:R-:W-:Y:S01]  /*ca40*/  FMUL.FTZ R147, R0, R147 ;  /* 0x0000009300937220 */ /* 0x000fe20000410000 */
[C---:B------:R-:W-:Y:S01]  /*ca50*/  FMUL.FTZ R16, R2.reuse, R152 ;  /* 0x0000009802107220 */ /* 0x040fe20000410000 */
[----:B------:R-:W-:Y:S01]  /*ca60*/  FMUL.FTZ R17, R2, R153 ;  /* 0x0000009902117220 */ /* 0x000fe20000410000 */
[C---:B------:R-:W-:Y:S03]  /*ca70*/  FMUL.FTZ R18, R0.reuse, R154 ;  /* 0x0000009a00127220 */ /* 0x040fe60000410000 */
[----:B------:R-:W3:Y:S01]  /*ca80*/  MUFU.EX2 R248, R248 ;  /* 0x000000f800f87308 */ /* 0x000ee20000000800 */
[----:B------:R-:W-:Y:S01]  /*ca90*/  FMUL.FTZ R19, R0, R155 ;  /* 0x0000009b00137220 */ /* 0x000fe20000410000 */
[C---:B------:R-:W-:Y:S01]  /*caa0*/  HMMA.16816.F32.BF16 R144, R160.reuse, R178, R144 ;  /* 0x000000b2a090723c */ /* 0x040fe20000041890 */
[----:B------:R-:W2:Y:S02]  /*cab0*/  LDSM.16.MT88.4 R176, [R225+0x10800] ;  /* 0x01080000e1b0783b */ /* 0x000ea40000004200 */
[C---:B------:R-:W-:Y:S01]  /*cac0*/  FMUL.FTZ R148, R2.reuse, R148 ;  /* 0x0000009402947220 */ /* 0x040fe20000410000 */
[----:B------:R-:W-:Y:S04]  /*cad0*/  FMUL.FTZ R149, R2, R149 ;  /* 0x0000009502957220 */ /* 0x000fe80000410000 */
[----:B------:R-:W-:Y:S01]  /*cae0*/  MUFU.EX2 R249, R249 ;  /* 0x000000f900f97308 */ /* 0x000fe20000000800 */
[C---:B-1----:R-:W-:Y:S03]  /*caf0*/  HMMA.16816.F32.BF16 R16, R160.reuse, R168, R16 ;  /* 0x000000a8a010723c */ /* 0x042fe60000041810 */
[C---:B------:R-:W-:Y:S01]  /*cb00*/  FMUL.FTZ R150, R0.reuse, R150 ;  /* 0x0000009600967220 */ /* 0x040fe20000410000 */
[----:B------:R-:W-:Y:S05]  /*cb10*/  FMUL.FTZ R151, R0, R151 ;  /* 0x0000009700977220 */ /* 0x000fea0000410000 */
[----:B------:R-:W1:Y:S02]  /*cb20*/  MUFU.EX2 R250, R250 ;  /* 0x000000fa00fa7308 */ /* 0x000e640000000800 */
[----:B----4-:R-:W-:Y:S02]  /*cb30*/  F2FP.BF16.F32.PACK_AB R152, R206, R205 ;  /* 0x000000cdce98723e */ /* 0x010fe400000010ff */
[----:B-----5:R-:W-:Y:S01]  /*cb40*/  F2FP.BF16.F32.PACK_AB R153, R246, R207 ;  /* 0x000000cff699723e */ /* 0x020fe200000010ff */
[----:B------:R-:W-:Y:S01]  /*cb50*/  FFMA.FTZ R201, R2, R247, R201 ;  /* 0x000000f702c97223 */ /* 0x000fe200000100c9 */
[----:B------:R-:W-:Y:S01]  /*cb60*/  HMMA.16816.F32.BF16 R148, R160, R170, R148 ;  /* 0x000000aaa094723c */ /* 0x000fe20000041894 */
[----:B------:R-:W4:Y:S02]  /*cb70*/  LDSM.16.MT88.4 R160, [R224+0x12800] ;  /* 0x01280000e0a0783b */ /* 0x000f240000004200 */
[----:B---3--:R-:W-:Y:S01]  /*cb80*/  F2FP.BF16.F32.PACK_AB R154, R248, R237 ;  /* 0x000000edf89a723e */ /* 0x008fe200000010ff */
[----:B------:R-:W-:Y:S01]  /*cb90*/  FFMA.FTZ R203, R0, R245, R203 ;  /* 0x000000f500cb7223 */ /* 0x000fe200000100cb */
[----:B------:R-:W-:Y:S01]  /*cba0*/  MOV R165, R164 ;  /* 0x000000a400a57202 */ /* 0x000fe20000000f00 */
[----:B------:R-:W-:Y:S02]  /*cbb0*/  FADD.FTZ R0, R5, R201 ;  /* 0x000000c905007221 */ /* 0x000fe40000010000 */
[----:B------:R-:W-:Y:S01]  /*cbc0*/  FADD.FTZ R6, R6, R203 ;  /* 0x000000cb06067221 */ /* 0x000fe20000010000 */
[----:B------:R-:W3:Y:S02]  /*cbd0*/  LDSM.16.MT88.4 R168, [R228+0x14800] ;  /* 0x01480000e4a8783b */ /* 0x000ee40000004200 */
[----:B-1----:R-:W-:Y:S01]  /*cbe0*/  F2FP.BF16.F32.PACK_AB R155, R250, R249 ;  /* 0x000000f9fa9b723e */ /* 0x002fe200000010ff */
[----:B------:R-:W-:Y:S01]  /*cbf0*/  FADD.FTZ R7, R7, R0 ;  /* 0x0000000007077221 */ /* 0x000fe20000010000 */
[----:B------:R-:W-:Y:S01]  /*cc00*/  MOV R0, R3 ;  /* 0x0000000300007202 */ /* 0x000fe20000000f00 */
[----:B------:R-:W-:Y:S02]  /*cc10*/  FADD.FTZ R167, R167, R6 ;  /* 0x00000006a7a77221 */ /* 0x000fe40000010000 */
[----:B------:R-:W-:Y:S02]  /*cc20*/  FADD.FTZ R166, R166, R7 ;  /* 0x00000007a6a67221 */ /* 0x000fe40000010000 */
[C---:B--2---:R-:W-:Y:S05]  /*cc30*/  HMMA.16816.F32.BF16 R8, R152.reuse, R156, R8 ;  /* 0x0000009c9808723c */ /* 0x044fea0000041808 */
        /* <DEDUP_REMOVED lines=12> */
[----:B------:R-:W5:Y:S04]  /*cd00*/  LDSM.16.MT88.4 R176, [R228+0x16800] ;  /* 0x01680000e4b0783b */ /* 0x000f680000004200 */
        /* <DEDUP_REMOVED lines=9> */
[----:B------:R-:W-:Y:S05]  /*cda0*/  LDSM.16.MT88.4 R184, [R225+0x13000] ;  /* 0x01300000e1b8783b */ /* 0x000fea0000004200 */
[C---:B------:R-:W-:Y:S06]  /*cdb0*/  HMMA.16816.F32.BF16 R72, R152.reuse, R188, R72 ;  /* 0x000000bc9848723c */ /* 0x040fec0000041848 */
[C---:B------:R-:W-:Y:S05]  /*cdc0*/  HMMA.16816.F32.BF16 R76, R152.reuse, R190, R76 ;  /* 0x000000be984c723c */ /* 0x040fea000004184c */
[--C-:B------:R-:W-:Y:S01]  /*cdd0*/  FFMA.FTZ R188, R20, UR4, -R204.reuse ;  /* 0x0000000414bc7c23 */ /* 0x100fe200080108cc */
[C---:B------:R-:W-:Y:S05]  /*cde0*/  HMMA.16816.F32.BF16 R80, R152.reuse, R192, R80 ;  /* 0x000000c09850723c */ /* 0x040fea0000041850 */
[--C-:B------:R-:W-:Y:S01]  /*cdf0*/  FFMA.FTZ R189, R21, UR4, -R204.reuse ;  /* 0x0000000415bd7c23 */ /* 0x100fe200080108cc */
[C---:B------:R-:W-:Y:S01]  /*ce00*/  HMMA.16816.F32.BF16 R84, R152.reuse, R194, R84 ;  /* 0x000000c29854723c */ /* 0x040fe20000041854 */
[----:B------:R-:W-:Y:S04]  /*ce10*/  MUFU.EX2 R188, R188 ;  /* 0x000000bc00bc7308 */ /* 0x000fe80000000800 */
[--C-:B------:R-:W-:Y:S01]  /*ce20*/  FFMA.FTZ R192, R24, UR4, -R204.reuse ;  /* 0x0000000418c07c23 */ /* 0x100fe200080108cc */
[C---:B----4-:R-:W-:Y:S05]  /*ce30*/  HMMA.16816.F32.BF16 R88, R152.reuse, R160, R88 ;  /* 0x000000a09858723c */ /* 0x050fea0000041858 */
[----:B------:R-:W4:Y:S01]  /*ce40*/  MUFU.EX2 R189, R189 ;  /* 0x000000bd00bd7308 */ /* 0x000f220000000800 */
[----:B------:R-:W-:Y:S01]  /*ce50*/  FFMA.FTZ R193, R25, UR4, -R204 ;  /* 0x0000000419c17c23 */ /* 0x000fe200080108cc */
[C---:B------:R-:W-:Y:S01]  /*ce60*/  HMMA.16816.F32.BF16 R92, R152.reuse, R162, R92 ;  /* 0x000000a2985c723c */ /* 0x040fe2000004185c */
[----:B------:R-:W5:Y:S03]  /*ce70*/  LDSM.16.MT88.4 R160, [R226+0x16800] ;  /* 0x01680000e2a0783b */ /* 0x000f660000004200 */
[--C-:B------:R-:W-:Y:S02]  /*ce80*/  FFMA.FTZ R194, R26, UR4, -R202.reuse ;  /* 0x000000041ac27c23 */ /* 0x100fe400080108ca */
[C---:B---3--:R-:W-:Y:S02]  /*ce90*/  HMMA.16816.F32.BF16 R96, R152.reuse, R168, R96 ;  /* 0x000000a89860723c */ /* 0x048fe40000041860 */
[----:B------:R-:W-:Y:S03]  /*cea0*/  MUFU.EX2 R192, R192 ;  /* 0x000000c000c07308 */ /* 0x000fe60000000800 */
[--C-:B------:R-:W-:Y:S01]  /*ceb0*/  FFMA.FTZ R195, R27, UR4, -R202.reuse ;  /* 0x000000041bc37c23 */ /* 0x100fe200080108ca */
[C---:B------:R-:W-:Y:S01]  /*cec0*/  HMMA.16816.F32.BF16 R100, R152.reuse, R170, R100 ;  /* 0x000000aa9864723c */ /* 0x040fe20000041864 */
[----:B------:R-:W-:Y:S05]  /*ced0*/  LDSM.16.MT88.4 R168, [R224+0x16800] ;  /* 0x01680000e0a8783b */ /* 0x000fea0000004200 */
[----:B------:R-:W3:Y:S01]  /*cee0*/  MUFU.EX2 R193, R193 ;  /* 0x000000c100c17308 */ /* 0x000ee20000000800 */
[----:B----4-:R-:W-:Y:S01]  /*cef0*/  F2FP.BF16.F32.PACK_AB R20, R189, R188 ;  /* 0x000000bcbd14723e */ /* 0x010fe200000010ff */
[C---:B------:R-:W-:Y:S01]  /*cf00*/  HMMA.16816.F32.BF16 R104, R152.reuse, R196, R104 ;  /* 0x000000c49868723c */ /* 0x040fe20000041868 */
[----:B------:R-:W-:Y:S02]  /*cf10*/  LDSM.16.MT88.4 R24, [R225+0x11000] ;  /* 0x01100000e118783b */ /* 0x000fe40000004200 */
[--C-:B------:R-:W-:Y:S03]  /*cf20*/  FFMA.FTZ R190, R22, UR4, -R202.reuse ;  /* 0x0000000416be7c23 */ /* 0x100fe600080108ca */
[C---:B------:R-:W-:Y:S02]  /*cf30*/  HMMA.16816.F32.BF16 R108, R152.reuse, R198, R108 ;  /* 0x000000c6986c723c */ /* 0x040fe4000004186c */
[----:B------:R-:W-:Y:S03]  /*cf40*/  MUFU.EX2 R194, R194 ;  /* 0x000000c200c27308 */ /* 0x000fe60000000800 */
[----:B------:R-:W-:Y:S01]  /*cf50*/  FFMA.FTZ R191, R23, UR4, -R202 ;  /* 0x0000000417bf7c23 */ /* 0x000fe200080108ca */
[C---:B-1----:R-:W-:Y:S06]  /*cf60*/  HMMA.16816.F32.BF16 R112, R152.reuse, R156, R112 ;  /* 0x0000009c9870723c */ /* 0x042fec0000041870 */
[----:B------:R-:W-:Y:S01]  /*cf70*/  MUFU.EX2 R190, R190 ;  /* 0x000000be00be7308 */ /* 0x000fe20000000800 */
[----:B---3--:R-:W-:Y:S01]  /*cf80*/  F2FP.BF16.F32.PACK_AB R22, R193, R192 ;  /* 0x000000c0c116723e */ /* 0x008fe200000010ff */
[C---:B------:R-:W-:Y:S01]  /*cf90*/  HMMA.16816.F32.BF16 R116, R152.reuse, R158, R116 ;  /* 0x0000009e9874723c */ /* 0x040fe20000041874 */
[----:B------:R-:W1:Y:S07]  /*cfa0*/  LDSM.16.MT88.4 R156, [R225+0x16800] ;  /* 0x01680000e19c783b */ /* 0x000e6e0000004200 */
[----:B------:R-:W3:Y:S01]  /*cfb0*/  MUFU.EX2 R191, R191 ;  /* 0x000000bf00bf7308 */ /* 0x000ee20000000800 */
[C---:B--2---:R-:W-:Y:S03]  /*cfc0*/  HMMA.16816.F32.BF16 R120, R152.reuse, R172, R120 ;  /* 0x000000ac9878723c */ /* 0x044fe60000041878 */
[----:B------:R-:W-:Y:S03]  /*cfd0*/  FADD.FTZ R188, R188, R237 ;  /* 0x000000edbcbc7221 */ /* 0x000fe60000010000 */
[C---:B------:R-:W-:Y:S01]  /*cfe0*/  HMMA.16816.F32.BF16 R124, R152.reuse, R174, R124 ;  /* 0x000000ae987c723c */ /* 0x040fe2000004187c */
[----:B------:R-:W2:Y:S02]  /*cff0*/  LDSM.16.MT88.4 R172, [R228+0x11000] ;  /* 0x01100000e4ac783b */ /* 0x000ea40000004200 */
[----:B------:R-:W4:Y:S02]  /*d000*/  MUFU.EX2 R195, R195 ;  /* 0x000000c300c37308 */ /* 0x000f240000000800 */
[----:B------:R-:W-:Y:S01]  /*d010*/  FADD.FTZ R189, R189, R188 ;  /* 0x000000bcbdbd7221 */ /* 0x000fe20000010000 */
[C---:B-----5:R-:W-:Y:S05]  /*d020*/  HMMA.16816.F32.BF16 R128, R152.reuse, R176, R128 ;  /* 0x000000b09880723c */ /* 0x060fea0000041880 */
[----:B---3--:R-:W-:Y:S01]  /*d030*/  F2FP.BF16.F32.PACK_AB R21, R191, R190 ;  /* 0x000000bebf15723e */ /* 0x008fe200000010ff */
[C---:B------:R-:W-:Y:S01]  /*d040*/  HMMA.16816.F32.BF16 R132, R152.reuse, R178, R132 ;  /* 0x000000b29884723c */ /* 0x040fe20000041884 */
[----:B------:R-:W-:Y:S04]  /*d050*/  LDSM.16.MT88.4 R176, [R228+0x13000] ;  /* 0x01300000e4b0783b */ /* 0x000fe80000004200 */
[----:B------:R-:W-:Y:S01]  /*d060*/  FADD.FTZ R190, R190, R5 ;  /* 0x00000005bebe7221 */ /* 0x000fe20000010000 */
[C---:B------:R-:W-:Y:S05]  /*d070*/  HMMA.16816.F32.BF16 R136, R152.reuse, R160, R136 ;  /* 0x000000a09888723c */ /* 0x040fea0000041888 */
[----:B----4-:R-:W-:Y:S01]  /*d080*/  F2FP.BF16.F32.PACK_AB R23, R195, R194 ;  /* 0x000000c2c317723e */ /* 0x010fe200000010ff */
[C---:B------:R-:W-:Y:S01]  /*d090*/  HMMA.16816.F32.BF16 R140, R152.reuse, R162, R140 ;  /* 0x000000a2988c723c */ /* 0x040fe2000004188c */
[----:B------:R-:W3:Y:S04]  /*d0a0*/  LDSM.16.MT88.4 R160, [R226+0x11000] ;  /* 0x01100000e2a0783b */ /* 0x000ee80000004200 */
[----:B------:R-:W-:Y:S01]  /*d0b0*/  FADD.FTZ R191, R191, R190 ;  /* 0x000000bebfbf7221 */ /* 0x000fe20000010000 */
[C---:B-1----:R-:W-:Y:S05]  /*d0c0*/  HMMA.16816.F32.BF16 R12, R152.reuse, R156, R12 ;  /* 0x0000009c980c723c */ /* 0x042fea000004180c */
[----:B------:R-:W-:Y:S01]  /*d0d0*/  FADD.FTZ R192, R192, R189 ;  /* 0x000000bdc0c07221 */ /* 0x000fe20000010000 */
[C---:B------:R-:W-:Y:S01]  /*d0e0*/  HMMA.16816.F32.BF16 R144, R152.reuse, R158, R144 ;  /* 0x0000009e9890723c */ /* 0x040fe20000041890 */
[----:B------:R-:W1:Y:S04]  /*d0f0*/  LDSM.16.MT88.4 R156, [R224+0x11000] ;  /* 0x01100000e09c783b */ /* 0x000e680000004200 */
[----:B------:R-:W-:Y:S01]  /*d100*/  FADD.FTZ R194, R194, R191 ;  /* 0x000000bfc2c27221 */ /* 0x000fe20000010000 */
[C---:B------:R-:W-:Y:S05]  /*d110*/  HMMA.16816.F32.BF16 R16, R152.reuse, R168, R16 ;  /* 0x000000a89810723c */ /* 0x040fea0000041810 */
[----:B------:R-:W-:Y:S01]  /*d120*/  FADD.FTZ R193, R193, R192 ;  /* 0x000000c0c1c17221 */ /* 0x000fe20000010000 */
[----:B------:R-:W-:Y:S01]  /*d130*/  HMMA.16816.F32.BF16 R148, R152, R170, R148 ;  /* 0x000000aa9894723c */ /* 0x000fe20000041894 */
[----:B------:R-:W4:Y:S04]  /*d140*/  LDSM.16.MT88.4 R152, [R224+0x13000] ;  /* 0x01300000e098783b */ /* 0x000f280000004200 */
[----:B------:R-:W-:Y:S01]  /*d150*/  FADD.FTZ R195, R195, R194 ;  /* 0x000000c2c3c37221 */ /* 0x000fe20000010000 */
[C---:B--2---:R-:W-:Y:S03]  /*d160*/  HMMA.16816.F32.BF16 R8, R20.reuse, R172, R8 ;  /* 0x000000ac1408723c */ /* 0x044fe60000041808 */
[----:B------:R-:W2:Y:S03]  /*d170*/  LDSM.16.MT88.4 R168, [R228+0x15000] ;  /* 0x01500000e4a8783b */ /* 0x000ea60000004200 */
[C---:B------:R-:W-:Y:S05]  /*d180*/  HMMA.16816.F32.BF16 R36, R20.reuse, R174, R36 ;  /* 0x000000ae1424723c */ /* 0x040fea0000041824 */
[----:B------:R-:W5:Y:S01]  /*d190*/  LDSM.16.MT88.4 R172, [R226+0x15000] ;  /* 0x01500000e2ac783b */ /* 0x000f620000004200 */
[C---:B---3--:R-:W-:Y:S06]  /*d1a0*/  HMMA.16816.F32.BF16 R40, R20.reuse, R160, R40 ;  /* 0x000000a01428723c */ /* 0x048fec0000041828 */
[C---:B------:R-:W-:Y:S01]  /*d1b0*/  HMMA.16816.F32.BF16 R44, R20.reuse, R162, R44 ;  /* 0x000000a2142c723c */ /* 0x040fe2000004182c */
[----:B------:R-:W3:Y:S05]  /*d1c0*/  LDSM.16.MT88.4 R160, [R225+0x15000] ;  /* 0x01500000e1a0783b */ /* 0x000eea0000004200 */
        /* <DEDUP_REMOVED lines=17> */
[C---:B----4-:R-:W-:Y:S05]  /*d2e0*/  HMMA.16816.F32.BF16 R88, R20.reuse, R152, R88 ;  /* 0x000000981458723c */ /* 0x050fea0000041858 */
[----:B------:R-:W4:Y:S01]  /*d2f0*/  MUFU.EX2 R181, R181 ;  /* 0x000000b500b57308 */ /* 0x000f220000000800 */
[----:B------:R-:W-:Y:S01]  /*d300*/  FFMA.FTZ R183, R31, UR4, -R202 ;  /* 0x000000041fb77c23 */ /* 0x000fe200080108ca */
[C---:B------:R-:W-:Y:S01]  /*d310*/  HMMA.16816.F32.BF16 R92, R20.reuse, R154, R92 ;  /* 0x0000009a145c723c */ /* 0x040fe2000004185c */
[----:B------:R-:W4:Y:S03]  /*d320*/  LDSM.16.MT88.4 R152, [R226+0x17000] ;  /* 0x01700000e298783b */ /* 0x000f260000004200 */
[----:B------:R-:W-:Y:S02]  /*d330*/  FFMA.FTZ R184, R32, UR4, -R204 ;  /* 0x0000000420b87c23 */ /* 0x000fe400080108cc */
[C---:B--2---:R-:W-:Y:S02]  /*d340*/  HMMA.16816.F32.BF16 R96, R20.reuse, R168, R96 ;  /* 0x000000a81460723c */ /* 0x044fe40000041860 */
[----:B------:R-:W-:Y:S01]  /*d350*/  MUFU.EX2 R182, R182 ;  /* 0x000000b600b67308 */ /* 0x000fe20000000800 */
[----:B------:R-:W-:Y:S02]  /*d360*/  LDSM.16.MT88.4 R28, [R228+0x11800] ;  /* 0x01180000e41c783b */ /* 0x000fe40000004200 */
[----:B------:R-:W-:Y:S01]  /*d370*/  FFMA.FTZ R186, R34, UR4, -R202 ;  /* 0x0000000422ba7c23 */ /* 0x000fe200080108ca */
[C---:B------:R-:W-:Y:S06]  /*d380*/  HMMA.16816.F32.BF16 R100, R20.reuse, R170, R100 ;  /* 0x000000aa1464723c */ /* 0x040fec0000041864 */
[----:B------:R-:W2:Y:S01]  /*d390*/  MUFU.EX2 R183, R183 ;  /* 0x000000b700b77308 */ /* 0x000ea20000000800 */
[----:B------:R-:W-:Y:S01]  /*d3a0*/  LDSM.16.MT88.4 R168, [R226+0x13800] ;  /* 0x01380000e2a8783b */ /* 0x000fe20000004200 */
[C---:B-----5:R-:W-:Y:S03]  /*d3b0*/  HMMA.16816.F32.BF16 R104, R20.reuse, R172, R104 ;  /* 0x000000ac1468723c */ /* 0x060fe60000041868 */
[----:B------:R-:W-:Y:S03]  /*d3c0*/  FFMA.FTZ R204, R33, UR4, -R204 ;  /* 0x0000000421cc7c23 */ /* 0x000fe600080108cc */
[C---:B------:R-:W-:Y:S01]  /*d3d0*/  HMMA.16816.F32.BF16 R108, R20.reuse, R174, R108 ;  /* 0x000000ae146c723c */ /* 0x040fe2000004186c */
[----:B------:R-:W-:Y:S01]  /*d3e0*/  LDSM.16.MT88.4 R172, [R225+0x13800] ;  /* 0x01380000e1ac783b */ /* 0x000fe20000004200 */
[----:B------:R-:W-:Y:S03]  /*d3f0*/  MUFU.EX2 R184, R184 ;  /* 0x000000b800b87308 */ /* 0x000fe60000000800 */
[----:B------:R-:W-:Y:S01]  /*d400*/  FFMA.FTZ R202, R35, UR4, -R202 ;  /* 0x0000000423ca7c23 */ /* 0x000fe200080108ca */
[C---:B---3--:R-:W-:Y:S03]  /*d410*/  HMMA.16816.F32.BF16 R112, R20.reuse, R160, R112 ;  /* 0x000000a01470723c */ /* 0x048fe60000041870 */
[----:B------:R-:W-:Y:S03]  /*d420*/  LDSM.16.MT88.4 R32, [R225+0x11800] ;  /* 0x01180000e120783b */ /* 0x000fe60000004200 */
[----:B------:R-:W3:Y:S01]  /*d430*/  MUFU.EX2 R185, R204 ;  /* 0x000000cc00b97308 */ /* 0x000ee20000000800 */
[C---:B------:R-:W-:Y:S04]  /*d440*/  HMMA.16816.F32.BF16 R116, R20.reuse, R162, R116 ;  /* 0x000000a21474723c */ /* 0x040fe80000041874 */
[----:B------:R-:W5:Y:S02]  /*d450*/  LDSM.16.MT88.4 R160, [R225+0x17000] ;  /* 0x01700000e1a0783b */ /* 0x000f640000004200 */
[C---:B------:R-:W-:Y:S03]  /*d460*/  HMMA.16816.F32.BF16 R120, R20.reuse, R24, R120 ;  /* 0x000000181478723c */ /* 0x040fe60000041878 */
[----:B------:R-:W-:Y:S03]  /*d470*/  MUFU.EX2 R186, R186 ;  /* 0x000000ba00ba7308 */ /* 0x000fe60000000800 */
[C---:B------:R-:W-:Y:S01]  /*d480*/  HMMA.16816.F32.BF16 R124, R20.reuse, R26, R124 ;  /* 0x0000001a147c723c */ /* 0x040fe2000004187c */
[----:B------:R-:W2:Y:S06]  /*d490*/  LDSM.16.MT88.4 R24, [R224+0x17000] ;  /* 0x01700000e018783b */ /* 0x000eac0000004200 */
[----:B------:R-:W3:Y:S01]  /*d4a0*/  MUFU.EX2 R187, R202 ;  /* 0x000000ca00bb7308 */ /* 0x000ee20000000800 */
[C---:B-1----:R-:W-:Y:S06]  /*d4b0*/  HMMA.16816.F32.BF16 R128, R20.reuse, R156, R128 ;  /* 0x0000009c1480723c */ /* 0x042fec0000041880 */
[C---:B------:R-:W-:Y:S01]  /*d4c0*/  HMMA.16816.F32.BF16 R132, R20.reuse, R158, R132 ;  /* 0x0000009e1484723c */ /* 0x040fe20000041884 */
[----:B------:R-:W-:Y:S05]  /*d4d0*/  LDSM.16.MT88.4 R156, [R224+0x11800] ;  /* 0x01180000e09c783b */ /* 0x000fea0000004200 */
[C---:B----4-:R-:W-:Y:S06]  /*d4e0*/  HMMA.16816.F32.BF16 R136, R20.reuse, R152, R136 ;  /* 0x000000981488723c */ /* 0x050fec0000041888 */
[C---:B------:R-:W-:Y:S01]  /*d4f0*/  HMMA.16816.F32.BF16 R140, R20.reuse, R154, R140 ;  /* 0x0000009a148c723c */ /* 0x040fe2000004188c */
[----:B------:R-:W1:Y:S05]  /*d500*/  LDSM.16.MT88.4 R152, [R226+0x11800] ;  /* 0x01180000e298783b */ /* 0x000e6a0000004200 */
[C---:B-----5:R-:W-:Y:S06]  /*d510*/  HMMA.16816.F32.BF16 R12, R20.reuse, R160, R12 ;  /* 0x000000a0140c723c */ /* 0x060fec000004180c */
[C---:B------:R-:W-:Y:S06]  /*d520*/  HMMA.16816.F32.BF16 R144, R20.reuse, R162, R144 ;  /* 0x000000a21490723c */ /* 0x040fec0000041890 */
[C---:B--2---:R-:W-:Y:S06]  /*d530*/  HMMA.16816.F32.BF16 R16, R20.reuse, R24, R16 ;  /* 0x000000181410723c */ /* 0x044fec0000041810 */
[----:B------:R-:W-:Y:S01]  /*d540*/  HMMA.16816.F32.BF16 R148, R20, R26, R148 ;  /* 0x0000001a1494723c */ /* 0x000fe20000041894 */
[----:B------:R-:W2:Y:S06]  /*d550*/  LDSM.16.MT88.4 R24, [R228+0x13800] ;  /* 0x01380000e418783b */ /* 0x000eac0000004200 */
[----:B------:R-:W-:Y:S01]  /*d560*/  F2FP.BF16.F32.PACK_AB R20, R181, R180 ;  /* 0x000000b4b514723e */ /* 0x000fe200000010ff */
[----:B------:R-:W-:Y:S03]  /*d570*/  FADD.FTZ R180, R180, R193 ;  /* 0x000000c1b4b47221 */ /* 0x000fe60000010000 */
[----:B------:R-:W-:Y:S01]  /*d580*/  F2FP.BF16.F32.PACK_AB R21, R183, R182 ;  /* 0x000000b6b715723e */ /* 0x000fe200000010ff */
[----:B------:R-:W-:Y:S01]  /*d590*/  FADD.FTZ R182, R182, R195 ;  /* 0x000000c3b6b67221 */ /* 0x000fe20000010000 */
[----:B---3--:R-:W-:Y:S01]  /*d5a0*/  F2FP.BF16.F32.PACK_AB R22, R185, R184 ;  /* 0x000000b8b916723e */ /* 0x008fe200000010ff */
[----:B------:R-:W-:Y:S01]  /*d5b0*/  FADD.FTZ R181, R181, R180 ;  /* 0x000000b4b5b57221 */ /* 0x000fe20000010000 */
[----:B------:R-:W-:Y:S01]  /*d5c0*/  F2FP.BF16.F32.PACK_AB R23, R187, R186 ;  /* 0x000000babb17723e */ /* 0x000fe200000010ff */
[----:B------:R-:W-:Y:S02]  /*d5d0*/  FADD.FTZ R183, R183, R182 ;  /* 0x000000b6b7b77221 */ /* 0x000fe40000010000 */
[----:B------:R-:W-:Y:S02]  /*d5e0*/  FADD.FTZ R184, R184, R181 ;  /* 0x000000b5b8b87221 */ /* 0x000fe40000010000 */
[----:B------:R-:W-:Y:S02]  /*d5f0*/  FADD.FTZ R186, R186, R183 ;  /* 0x000000b7baba7221 */ /* 0x000fe40000010000 */
[C---:B------:R-:W-:Y:S01]  /*d600*/  HMMA.16816.F32.BF16 R160, R20.reuse, R28, R8 ;  /* 0x0000001c14a0723c */ /* 0x040fe20000041808 */
[----:B------:R-:W3:Y:S02]  /*d610*/  LDSM.16.MT88.4 R8, [R224+0x13800] ;  /* 0x01380000e008783b */ /* 0x000ee40000004200 */
[----:B------:R-:W-:Y:S01]  /*d620*/  FADD.FTZ R247, R185, R184 ;  /* 0x000000b8b9f77221 */ /* 0x000fe20000010000 */
[----:B------:R-:W-:Y:S02]  /*d630*/  FADD.FTZ R245, R187, R186 ;  /* 0x000000babbf57221 */ /* 0x000fe40000010000 */
[C---:B------:R-:W-:Y:S03]  /*d640*/  HMMA.16816.F32.BF16 R36, R20.reuse, R30, R36 ;  /* 0x0000001e1424723c */ /* 0x040fe60000041824 */
[----:B------:R-:W4:Y:S03]  /*d650*/  LDSM.16.MT88.4 R28, [R228+0x15800] ;  /* 0x01580000e41c783b */ /* 0x000f260000004200 */
[C---:B-1----:R-:W-:Y:S06]  /*d660*/  HMMA.16816.F32.BF16 R40, R20.reuse, R152, R40 ;  /* 0x000000981428723c */ /* 0x042fec0000041828 */
[C---:B------:R-:W-:Y:S01]  /*d670*/  HMMA.16816.F32.BF16 R44, R20.reuse, R154, R44 ;  /* 0x0000009a142c723c */ /* 0x040fe2000004182c */
[----:B------:R-:W1:Y:S05]  /*d680*/  LDSM.16.MT88.4 R152, [R225+0x15800] ;  /* 0x01580000e198783b */ /* 0x000e6a0000004200 */
        /* <DEDUP_REMOVED lines=21> */
[C---:B-1----:R-:W-:Y:S06]  /*d7e0*/  HMMA.16816.F32.BF16 R112, R20.reuse, R152, R112 ;  /* 0x000000981470723c */ /* 0x042fec0000041870 */
[C---:B------:R-:W-:Y:S06]  /*d7f0*/  HMMA.16816.F32.BF16 R116, R20.reuse, R154, R116 ;  /* 0x0000009a1474723c */ /* 0x040fec0000041874 */
[C---:B-----5:R-:W-:Y:S06]  /*d800*/  HMMA.16816.F32.BF16 R120, R20.reuse, R32, R120 ;  /* 0x000000201478723c */ /* 0x060fec0000041878 */
[C---:B------:R-:W-:Y:S06]  /*d810*/  HMMA.16816.F32.BF16 R124, R20.reuse, R34, R124 ;  /* 0x00000022147c723c */ /* 0x040fec000004187c */
[C---:B------:R-:W-:Y:S06]  /*d820*/  HMMA.16816.F32.BF16 R128, R20.reuse, R156, R128 ;  /* 0x0000009c1480723c */ /* 0x040fec0000041880 */
[C---:B------:R-:W-:Y:S06]  /*d830*/  HMMA.16816.F32.BF16 R132, R20.reuse, R158, R132 ;  /* 0x0000009e1484723c */ /* 0x040fec0000041884 */
[C---:B--2---:R-:W-:Y:S06]  /*d840*/  HMMA.16816.F32.BF16 R136, R20.reuse, R24, R136 ;  /* 0x000000181488723c */ /* 0x044fec0000041888 */
[C---:B------:R-:W-:Y:S06]  /*d850*/  HMMA.16816.F32.BF16 R140, R20.reuse, R26, R140 ;  /* 0x0000001a148c723c */ /* 0x040fec000004188c */
[C---:B---3--:R-:W-:Y:S06]  /*d860*/  HMMA.16816.F32.BF16 R156, R20.reuse, R8, R12 ;  /* 0x00000008149c723c */ /* 0x048fec000004180c */
[C---:B------:R-:W-:Y:S06]  /*d870*/  HMMA.16816.F32.BF16 R144, R20.reuse, R10, R144 ;  /* 0x0000000a1490723c */ /* 0x040fec0000041890 */
[C---:B----4-:R-:W-:Y:S06]  /*d880*/  HMMA.16816.F32.BF16 R152, R20.reuse, R28, R16 ;  /* 0x0000001c1498723c */ /* 0x050fec0000041810 */
[----:B------:R-:W-:Y:S01]  /*d890*/  HMMA.16816.F32.BF16 R148, R20, R30, R148 ;  /* 0x0000001e1494723c */ /* 0x000fe20000041894 */
[----:B------:R-:W-:Y:S11]  /*d8a0*/  @!UPT UIADD3 URZ, URZ, URZ, URZ ;  /* 0x0000003f3f3ff290 */ /* 0x000ff6000fffe03f */
[----:B------:R-:W-:Y:S01]  /*d8b0*/  @!UPT UIADD3 URZ, URZ, URZ, URZ ;  /* 0x0000003f3f3ff290 */ /* 0x000fe2000fffe03f */
[----:B------:R-:W-:Y:S11]  /*d8c0*/  @P1 BRA `(.L_x_2402) ;  /* 0xffffffc400f41947 */ /* 0x000ff6000383ffff */
.L_x_2398:
        /* <DEDUP_REMOVED lines=159> */
[C---:B------:R-:W-:Y:S02]  /*e2c0*/  SHF.L.U32 R9, R8.reuse, 0x6, RZ ;  /* 0x0000000608097819 */ /* 0x040fe400000006ff */
        /* <DEDUP_REMOVED lines=150> */
[----:B--2---:R-:W2:Y:S03]  /*ec30*/  @P4 LDC R5, c[0x0][0x2e8] ;  /* 0x0000ba00ff054b82 */ /* 0x004ea60000000800 */
[----:B------:R1:W-:Y:S04]  /*ec40*/  STS [R15+0x6000], R156 ;  /* 0x0060009c0f007388 */ /* 0x0003e80000000800 */
[----:B------:R1:W-:Y:S01]  /*ec50*/  STS [R15+0x6400], R158 ;  /* 0x0064009e0f007388 */ /* 0x0003e20000000800 */
[----:B---3--:R-:W-:-:S03]  /*ec60*/  MOV R9, 0x7f800000 ;  /* 0x7f80000000097802 */ /* 0x008fc60000000f00 */
        /* <DEDUP_REMOVED lines=15> */
.L_x_2403:
[----:B--2---:R-:W-:Y:S01]  /*ed60*/  @P4 FFMA.FTZ R9, R164, R5, R11 ;  /* 0x00000005a4094223 */ /* 0x004fe2000001000b */
[----:B------:R-:W-:Y:S01]  /*ed70*/  @P3 FFMA.FTZ R10, R3, R8, R0 ;  /* 0x00000008030a3223 */ /* 0x000fe20000010000 */
[----:B------:R-:W-:Y:S06]  /*ed80*/  @!P1 BRA `(.L_x_2404) ;  /* 0x00000000001c9947 */ /* 0x000fec0003800000 */
[----:B------:R-:W1:Y:S01]  /*ed90*/  S2UR UR5, SR_CTAID.Y ;  /* 0x00000000000579c3 */ /* 0x000e620000002600 */
[----:B------:R-:W-:-:S07]  /*eda0*/  ULDC UR4, c[0x0][0x2c4] ;  /* 0x0000b10000047ab9 */ /* 0x000fce0000000800 */
[----:B------:R-:W2:Y:S01]  /*edb0*/  S2UR UR6, SR_CTAID.Z ;  /* 0x00000000000679c3 */ /* 0x000ea20000002700 */
[----:B-1----:R-:W-:-:S03]  /*edc0*/  @!UP0 UIMAD UR15, UR5, UR4, URZ ;  /* 0x00000004050f82a4 */ /* 0x002fc6000f8e023f */
[----:B------:R-:W-:Y:S02]  /*edd0*/  ULDC UR4, c[0x0][0x2e4] ;  /* 0x0000b90000047ab9 */ /* 0x000fe40000000800 */
[----:B--2---:R-:W-:Y:S01]  /*ede0*/  UIMAD UR15, UR6, UR4, UR15 ;  /* 0x00000004060f72a4 */ /* 0x004fe2000f8e020f */
[----:B------:R-:W-:Y:S05]  /*edf0*/  BRA `(.L_x_2405) ;  /* 0x0000000000187947 */ /* 0x000fea0003800000 */
.L_x_2404:
[----:B------:R-:W-:Y:S01]  /*ee00*/  S2UR UR6, SR_CTAID.Z ;  /* 0x00000000000679c3 */ /* 0x000fe20000002700 */
[----:B------:R-:W-:Y:S01]  /*ee10*/  ULDC UR4, c[0x0][0x270] ;  /* 0x00009c0000047ab9 */ /* 0x000fe20000000800 */
[----:B------:R-:W-:-:S06]  /*ee20*/  ULDC UR15, c[0x0][0x2c4] ;  /* 0x0000b100000f7ab9 */ /* 0x000fcc0000000800 */
[----:B------:R-:W1:Y:S02]  /*ee30*/  S2UR UR5, SR_CTAID.Y ;  /* 0x00000000000579c3 */ /* 0x000e640000002600 */
[----:B-1----:R-:W-:-:S04]  /*ee40*/  UIMAD UR4, UR5, UR4, UR6 ;  /* 0x00000004050472a4 */ /* 0x002fc8000f8e0206 */
[----:B------:R-:W-:Y:S02]  /*ee50*/  UIMAD UR15, UR4, UR15, URZ ;  /* 0x0000000f040f72a4 */ /* 0x000fe4000f8e023f */
.L_x_2405:
        /* <DEDUP_REMOVED lines=8> */
[----:B------:R-:W-:-:S05]  /*eee0*/  LOP3.LUT R11, R11, 0xffffffc, RZ, 0xc0, !PT ;  /* 0x0ffffffc0b0b7812 */ /* 0x000fca00078ec0ff */
[----:B------:R-:W-:Y:S01]  /*eef0*/  IMAD.IADD R4, R6, 0x1, -R11 ;  /* 0x0000000106047824 */ /* 0x000fe200078e0a0b */
[----:B-1----:R-:W-:-:S04]  /*ef00*/  SHF.R.S32.HI R5, RZ, 0x1f, R0 ;  /* 0x0000001fff057819 */ /* 0x002fc80000011400 */
[----:B------:R-:W-:-:S04]  /*ef10*/  LEA.HI R3, R5, R0, RZ, 0x5 ;  /* 0x0000000005037211 */ /* 0x000fc800078f28ff */
[----:B------:R-:W-:-:S05]  /*ef20*/  LOP3.LUT R3, R3, 0xffffffe0, RZ, 0xc0, !PT ;  /* 0xffffffe003037812 */ /* 0x000fca00078ec0ff */
[----:B------:R-:W-:-:S05]  /*ef30*/  IMAD.IADD R3, R0, 0x1, -R3 ;  /* 0x0000000100037824 */ /* 0x000fca00078e0a03 */
[----:B------:R-:W-:-:S04]  /*ef40*/  SHF.R.S32.HI R2, RZ, 0x1f, R3 ;  /* 0x0000001fff027819 */ /* 0x000fc80000011403 */
[----:B------:R-:W-:-:S04]  /*ef50*/  LEA.HI R2, R2, R3, RZ, 0x2 ;  /* 0x0000000302027211 */ /* 0x000fc800078f10ff */
        /* <DEDUP_REMOVED lines=16> */
.L_x_2407:
[----:B------:R-:W-:Y:S05]  /*f060*/  BSYNC B0 ;  /* 0x0000000000007941 */ /* 0x000fea0003800000 */
.L_x_2406:
[----:B------:R-:W2:Y:S01]  /*f070*/  S2UR UR5, SR_CTAID.X ;  /* 0x00000000000579c3 */ /* 0x000ea20000002500 */
[----:B------:R-:W-:Y:S01]  /*f080*/  LEA.HI R4, R5, R0, RZ, 0x3 ;  /* 0x0000000005047211 */ /* 0x000fe200078f18ff */
[----:B---3--:R3:W4:Y:S01]  /*f090*/  LDS.128 R16, [R239+0x1800] ;  /* 0x00180000ef107984 */ /* 0x0087220000000c00 */
[----:B------:R-:W-:Y:S02]  /*f0a0*/  BSSY B0, `(.L_x_2408) ;  /* 0x000002d000007945 */ /* 0x000fe40003800000 */
[----:B------:R-:W-:Y:S01]  /*f0b0*/  LOP3.LUT R5, R4, 0xfffffff8, RZ, 0xc0, !PT ;  /* 0xfffffff804057812 */ /* 0x000fe200078ec0ff */
[----:B------:R3:W3:Y:S02]  /*f0c0*/  LDS.128 R20, [R239] ;  /* 0x00000000ef147984 */ /* 0x0006e40000000c00 */
[----:B------:R-:W5:Y:S02]  /*f0d0*/  LDC.64 R2, c[0x0][0x298] ;  /* 0x0000a600ff027b82 */ /* 0x000f640000000a00 */
[----:B------:R-:W-:Y:S01]  /*f0e0*/  IMAD.IADD R0, R0, 0x1, -R5 ;  /* 0x0000000100007824 */ /* 0x000fe200078e0a05 */
[----:B------:R3:W3:Y:S03]  /*f0f0*/  LDS.128 R12, [R239+0x2000] ;  /* 0x00200000ef0c7984 */ /* 0x0006e60000000c00 */
[----:B------:R-:W-:Y:S01]  /*f100*/  IMAD.SHL.U32 R8, R0, 0x8, RZ ;  /* 0x0000000800087824 */ /* 0x000fe200078e00ff */
[----:B------:R-:W-:Y:S01]  /*f110*/  SHF.R.S32.HI R0, RZ, 0x3, R4 ;  /* 0x00000003ff007819 */ /* 0x000fe20000011404 */
[----:B------:R-:W4:Y:S03]  /*f120*/  LDC.64 R28, c[0x0][0x2a0] ;  /* 0x0000a800ff1c7b82 */ /* 0x000f260000000a00 */
[----:B-1----:R-:W-:Y:S01]  /*f130*/  SHF.R.S32.HI R9, RZ, 0x1f, R8 ;  /* 0x0000001fff097819 */ /* 0x002fe20000011408 */
[C---:B------:R-:W-:Y:S01]  /*f140*/  VIADD R4, R0.reuse, 0x10 ;  /* 0x0000001000047836 */ /* 0x040fe20000000000 */
[----:B------:R-:W-:-:S02]  /*f150*/  IADD3 R5, R0, 0x20, RZ ;  /* 0x0000002000057810 */ /* 0x000fc40007ffe0ff */
[----:B------:R-:W-:Y:S01]  /*f160*/  SHF.R.S32.HI R25, RZ, 0x1f, R0 ;  /* 0x0000001fff197819 */ /* 0x000fe20000011400 */
[----:B--2---:R-:W-:Y:S01]  /*f170*/  USHF.L.U32 UR5, UR5, 0x6, URZ ;  /* 0x0000000605057899 */ /* 0x004fe2000800063f */
[----:B------:R-:W-:Y:S01]  /*f180*/  ISETP.GE.AND P3, PT, R4, UR14, PT ;  /* 0x0000000e04007c0c */ /* 0x000fe2000bf66270 */
[----:B------:R-:W-:Y:S01]  /*f190*/  VIADD R4, R0, 0x30 ;  /* 0x0000003000047836 */ /* 0x000fe20000000000 */
[----:B------:R-:W-:Y:S01]  /*f1a0*/  ISETP.GE.AND P2, PT, R5, UR14, PT ;  /* 0x0000000e05007c0c */ /* 0x000fe2000bf46270 */
[----:B------:R-:W-:-:S03]  /*f1b0*/  USHF.R.S32.HI UR4, URZ, 0x1f, UR5 ;  /* 0x0000001f3f047899 */ /* 0x000fc60008011405 */
[----:B------:R-:W-:Y:S01]  /*f1c0*/  ISETP.GE.AND P1, PT, R4, UR14, PT ;  /* 0x0000000e04007c0c */ /* 0x000fe2000bf26270 */
[----:B-----5:R-:W-:-:S04]  /*f1d0*/  IMAD.WIDE.U32 R8, R2, UR5, R8 ;  /* 0x0000000502087c25 */ /* 0x020fc8000f8e0008 */
[----:B------:R-:W-:Y:S01]  /*f1e0*/  IMAD R6, R2, UR4, RZ ;  /* 0x0000000402067c24 */ /* 0x000fe2000f8e02ff */
[----:B------:R-:W-:Y:S01]  /*f1f0*/  USHF.R.S32.HI UR4, URZ, 0x1f, UR6 ;  /* 0x0000001f3f047899 */ /* 0x000fe20008011406 */
[----:B------:R-:W-:Y:S02]  /*f200*/  IADD3 R26, P0, R8, UR8, RZ ;  /* 0x00000008081a7c10 */ /* 0x000fe4000ff1e0ff */
[----:B------:R-:W-:-:S03]  /*f210*/  IMAD R7, R3, UR5, R6 ;  /* 0x0000000503077c24 */ /* 0x000fc6000f8e0206 */
[----:B----4-:R-:W-:Y:S02]  /*f220*/  IMAD R6, R28, UR4, RZ ;  /* 0x000000041c067c24 */ /* 0x010fe4000f8e02ff */
[----:B------:R-:W-:Y:S02]  /*f230*/  IADD3.X R27, R7, UR7, R9, P0, !PT ;  /* 0x00000007071b7c10 */ /* 0x000fe400087fe409 */
[----:B------:R-:W-:Y:S01]  /*f240*/  IMAD R29, R29, UR6, R6 ;  /* 0x000000061d1d7c24 */ /* 0x000fe2000f8e0206 */
[----:B------:R1:W2:Y:S01]  /*f250*/  LDS.128 R8, [R239+0x4000] ;  /* 0x00400000ef087984 */ /* 0x0002a20000000c00 */
[----:B------:R-:W-:Y:S01]  /*f260*/  ISETP.GE.AND P0, PT, R0, UR14, PT ;  /* 0x0000000e00007c0c */ /* 0x000fe2000bf06270 */
[----:B------:R-:W-:Y:S02]  /*f270*/  IMAD.WIDE.U32 R26, R28, UR6, R26 ;  /* 0x000000061c1a7c25 */ /* 0x000fe4000f8e001a */
[----:B------:R1:W4:Y:S03]  /*f280*/  LDS.128 R4, [R239+0x6000] ;  /* 0x00600000ef047984 */ /* 0x0003260000000c00 */
[----:B------:R-:W-:-:S07]  /*f290*/  IADD3 R29, R29, R27, RZ ;  /* 0x0000001b1d1d7210 */ /* 0x000fce0007ffe0ff */
[----:B---3--:R-:W-:Y:S05]  /*f2a0*/  @P0 BRA `(.L_x_2409) ;  /* 0x0000000000300947 */ /* 0x008fea0003800000 */
[----:B------:R-:W-:Y:S01]  /*f2b0*/  MOV R28, R26 ;  /* 0x0000001a001c7202 */ /* 0x000fe20000000f00 */
[----:B------:R-:W-:Y:S01]  /*f2c0*/  IMAD R24, R25, R2, RZ ;  /* 0x0000000219187224 */ /* 0x000fe200078e02ff */
[----:B------:R-:W-:-:S03]  /*f2d0*/  ULDC.64 UR4, c[0x0][0x280] ;  /* 0x0000a00000047ab9 */ /* 0x000fc60000000a00 */
[----:B------:R-:W-:-:S04]  /*f2e0*/  IMAD.WIDE.U32 R30, R0, R2, R28 ;  /* 0x00000002001e7225 */ /* 0x000fc800078e001c */
[----:B------:R-:W-:Y:S01]  /*f2f0*/  IMAD R24, R0, R3, R24 ;  /* 0x0000000300187224 */ /* 0x000fe200078e0218 */
[----:B------:R-:W-:-:S04]  /*f300*/  LEA R32, P0, R30, UR4, 0x1 ;  /* 0x000000041e207c11 */ /* 0x000fc8000f8008ff */
[----:B------:R-:W-:-:S04]  /*f310*/  IADD3 R24, R24, R31, RZ ;  /* 0x0000001f18187210 */ /* 0x000fc80007ffe0ff */
[----:B------:R-:W-:-:S05]  /*f320*/  LEA.HI.X R33, R30, UR5, R24, 0x1, P0 ;  /* 0x000000051e217c11 */ /* 0x000fca00080f0c18 */
[----:B------:R3:W-:Y:S04]  /*f330*/  STG.E.128 desc[UR18][R32.64], R20 ;  /* 0x0000001420007986 */ /* 0x0007e8000c101d12 */
[----:B------:R3:W-:Y:S04]  /*f340*/  STG.E.128 desc[UR18][R32.64+0x80], R12 ;  /* 0x0000800c20007986 */ /* 0x0007e8000c101d12 */
[----:B--2---:R3:W-:Y:S04]  /*f350*/  STG.E.128 desc[UR18][R32.64+0x100], R8 ;  /* 0x0001000820007986 */ /* 0x0047e8000c101d12 */
[----:B----4-:R3:W-:Y:S02]  /*f360*/  STG.E.128 desc[UR18][R32.64+0x180], R4 ;  /* 0x0001800420007986 */ /* 0x0107e4000c101d12 */
.L_x_2409:
[----:B------:R-:W-:Y:S05]  /*f370*/  BSYNC B0 ;  /* 0x0000000000007941 */ /* 0x000fea0003800000 */
.L_x_2408:
[----:B---3--:R3:W1:Y:S01]  /*f380*/  LDS.128 R20, [R239+0x800] ;  /* 0x00080000ef147984 */ /* 0x0086620000000c00 */
[----:B------:R-:W-:Y:S03]  /*f390*/  BSSY B0, `(.L_x_2410) ;  /* 0x0000014000007945 */ /* 0x000fe60003800000 */
[----:B------:R3:W1:Y:S04]  /*f3a0*/  LDS.128 R12, [R239+0x2800] ;  /* 0x00280000ef0c7984 */ /* 0x0006680000000c00 */
[----:B--2---:R3:W2:Y:S04]  /*f3b0*/  LDS.128 R8, [R239+0x4800] ;  /* 0x00480000ef087984 */ /* 0x0046a80000000c00 */
[----:B----4-:R3:W4:Y:S01]  /*f3c0*/  LDS.128 R4, [R239+0x6800] ;  /* 0x00680000ef047984 */ /* 0x0107220000000c00 */
[----:B------:R-:W-:Y:S05]  /*f3d0*/  @P3 BRA `(.L_x_2411) ;  /* 0x00000000003c3947 */ /* 0x000fea0003800000 */
[----:B------:R-:W-:Y:S01]  /*f3e0*/  IADD3 R31, P0, R0, 0x10, RZ ;  /* 0x00000010001f7810 */ /* 0x000fe20007f1e0ff */
[----:B------:R-:W-:Y:S01]  /*f3f0*/  IMAD.MOV.U32 R32, RZ, RZ, R26 ;  /* 0x000000ffff207224 */ /* 0x000fe200078e001a */
[----:B------:R-:W-:-:S03]  /*f400*/  ULDC.64 UR4, c[0x0][0x280] ;  /* 0x0000a00000047ab9 */ /* 0x000fc60000000a00 */
[----:B------:R-:W-:-:S04]  /*f410*/  IMAD.X R33, RZ, RZ, R25, P0 ;  /* 0x000000ffff217224 */ /* 0x000fc800000e0619 */
[----:B------:R-:W-:Y:S01]  /*f420*/  IMAD R24, R33, R2, RZ ;  /* 0x0000000221187224 */ /* 0x000fe200078e02ff */
[----:B------:R-:W-:-:S03]  /*f430*/  MOV R33, R29 ;  /* 0x0000001d00217202 */ /* 0x000fc60000000f00 */
[C---:B------:R-:W-:Y:S02]  /*f440*/  IMAD R24, R31.reuse, R3, R24 ;  /* 0x000000031f187224 */ /* 0x040fe400078e0218 */
[----:B------:R-:W-:-:S03]  /*f450*/  IMAD.WIDE.U32 R32, R31, R2, R32 ;  /* 0x000000021f207225 */ /* 0x000fc600078e0020 */
[----:B------:R-:W-:Y:S02]  /*f460*/  LEA R30, P0, R32, UR4, 0x1 ;  /* 0x00000004201e7c11 */ /* 0x000fe4000f8008ff */
[----:B------:R-:W-:-:S04]  /*f470*/  IADD3 R24, R24, R33, RZ ;  /* 0x0000002118187210 */ /* 0x000fc80007ffe0ff */
[----:B------:R-:W-:-:S05]  /*f480*/  LEA.HI.X R31, R32, UR5, R24, 0x1, P0 ;  /* 0x00000005201f7c11 */ /* 0x000fca00080f0c18 */
[----:B-1----:R1:W-:Y:S04]  /*f490*/  STG.E.128 desc[UR18][R30.64], R20 ;  /* 0x000000141e007986 */ /* 0x0023e8000c101d12 */
[----:B------:R1:W-:Y:S04]  /*f4a0*/  STG.E.128 desc[UR18][R30.64+0x80], R12 ;  /* 0x0000800c1e007986 */ /* 0x0003e8000c101d12 */
[----:B--2---:R1:W-:Y:S04]  /*f4b0*/  STG.E.128 desc[UR18][R30.64+0x100], R8 ;  /* 0x000100081e007986 */ /* 0x0043e8000c101d12 */
[----:B----4-:R1:W-:Y:S02]  /*f4c0*/  STG.E.128 desc[UR18][R30.64+0x180], R4 ;  /* 0x000180041e007986 */ /* 0x0103e4000c101d12 */
.L_x_2411:
[----:B------:R-:W-:Y:S05]  /*f4d0*/  BSYNC B0 ;  /* 0x0000000000007941 */ /* 0x000fea0003800000 */
.L_x_2410:
[----:B-1----:R1:W1:Y:S01]  /*f4e0*/  LDS.128 R20, [R239+0x1000] ;  /* 0x00100000ef147984 */ /* 0x0022620000000c00 */
[----:B------:R-:W-:Y:S03]  /*f4f0*/  BSSY B0, `(.L_x_2412) ;  /* 0x0000014000007945 */ /* 0x000fe60003800000 */
[----:B------:R1:W1:Y:S04]  /*f500*/  LDS.128 R12, [R239+0x3000] ;  /* 0x00300000ef0c7984 */ /* 0x0002680000000c00 */
[----:B--2---:R2:W1:Y:S04]  /*f510*/  LDS.128 R8, [R239+0x5000] ;  /* 0x00500000ef087984 */ /* 0x0044680000000c00 */
        /* <DEDUP_REMOVED lines=15> */
[----:B------:R1:W-:Y:S04]  /*f610*/  STG.E.128 desc[UR18][R30.64+0x100], R8 ;  /* 0x000100081e007986 */ /* 0x0003e8000c101d12 */
[----:B----4-:R1:W-:Y:S02]  /*f620*/  STG.E.128 desc[UR18][R30.64+0x180], R4 ;  /* 0x000180041e007986 */ /* 0x0103e4000c101d12 */
.L_x_2413:
[----:B------:R-:W-:Y:S05]  /*f630*/  BSYNC B0 ;  /* 0x0000000000007941 */ /* 0x000fea0003800000 */
.L_x_2412:
[----:B-1----:R1:W1:Y:S04]  /*f640*/  LDS.128 R8, [R239+0x3800] ;  /* 0x00380000ef087984 */ /* 0x0022680000000c00 */
[----:B----4-:R4:W1:Y:S04]  /*f650*/  LDS.128 R4, [R239+0x5800] ;  /* 0x00580000ef047984 */ /* 0x0108680000000c00 */
[----:B------:R4:W1:Y:S01]  /*f660*/  LDS.128 R12, [R239+0x7800] ;  /* 0x00780000ef0c7984 */ /* 0x0008620000000c00 */
[----:B------:R-:W-:Y:S05]  /*f670*/  @P1 EXIT ;  /* 0x000000000000194d */ /* 0x000fea0003800000 */
[----:B------:R-:W-:Y:S01]  /*f680*/  IADD3 R0, P0, R0, 0x30, RZ ;  /* 0x0000003000007810 */ /* 0x000fe20007f1e0ff */
[----:B------:R-:W-:Y:S01]  /*f690*/  IMAD.MOV.U32 R22, RZ, RZ, R26 ;  /* 0x000000ffff167224 */ /* 0x000fe200078e001a */
[----:B------:R-:W-:Y:S01]  /*f6a0*/  MOV R23, R29 ;  /* 0x0000001d00177202 */ /* 0x000fe20000000f00 */
[----:B------:R-:W-:Y:S02]  /*f6b0*/  ULDC.64 UR4, c[0x0][0x280] ;  /* 0x0000a00000047ab9 */ /* 0x000fe40000000a00 */
[----:B------:R-:W-:Y:S02]  /*f6c0*/  IMAD.X R25, RZ, RZ, R25, P0 ;  /* 0x000000ffff197224 */ /* 0x000fe400000e0619 */
[----:B------:R-:W-:-:S04]  /*f6d0*/  IMAD.WIDE.U32 R22, R0, R2, R22 ;  /* 0x0000000200167225 */ /* 0x000fc800078e0016 */
[----:B------:R-:W-:Y:S01]  /*f6e0*/  IMAD R20, R25, R2, RZ ;  /* 0x0000000219147224 */ /* 0x000fe200078e02ff */
[----:B------:R-:W-:-:S03]  /*f6f0*/  LEA R2, P0, R22, UR4, 0x1 ;  /* 0x0000000416027c11 */ /* 0x000fc6000f8008ff */
[----:B------:R-:W-:-:S05]  /*f700*/  IMAD R20, R0, R3, R20 ;  /* 0x0000000300147224 */ /* 0x000fca00078e0214 */
[----:B------:R-:W-:-:S04]  /*f710*/  IADD3 R20, R20, R23, RZ ;  /* 0x0000001714147210 */ /* 0x000fc80007ffe0ff */
[----:B------:R-:W-:-:S05]  /*f720*/  LEA.HI.X R3, R22, UR5, R20, 0x1, P0 ;  /* 0x0000000516037c11 */ /* 0x000fca00080f0c14 */
[----:B------:R-:W-:Y:S04]  /*f730*/  STG.E.128 desc[UR18][R2.64], R16 ;  /* 0x0000001002007986 */ /* 0x000fe8000c101d12 */
[----:B-1----:R-:W-:Y:S04]  /*f740*/  STG.E.128 desc[UR18][R2.64+0x80], R8 ;  /* 0x0000800802007986 */ /* 0x002fe8000c101d12 */
[----:B------:R-:W-:Y:S04]  /*f750*/  STG.E.128 desc[UR18][R2.64+0x100], R4 ;  /* 0x0001000402007986 */ /* 0x000fe8000c101d12 */
[----:B------:R-:W-:Y:S01]  /*f760*/  STG.E.128 desc[UR18][R2.64+0x180], R12 ;  /* 0x0001800c02007986 */ /* 0x000fe2000c101d12 */
[----:B------:R-:W-:Y:S05]  /*f770*/  EXIT ;  /* 0x000000000000794d */ /* 0x000fea0003800000 */
.L_x_2414:
        /* <DEDUP_REMOVED lines=16> */
.L_x_4988:


//--------------------- .text._ZN5flash24flash_fwd_splitkv_kernelI23Flash_fwd_kernel_traitsILi256ELi64ELi64ELi4ELb0ELb0EN7cutlass10bfloat16_tE19Flash_kernel_traitsILi256ELi64ELi64ELi4ES3_EELb1ELb0ELb0ELb0ELb1ELb1ELb0ELb0EEEvNS_16Flash_fwd_paramsE --------------------------
	.section	.text._ZN5flash24flash_fwd_splitkv_kernelI23Flash_fwd_kernel_traitsILi256ELi64ELi64ELi4ELb0ELb0EN7cutlass10bfloat16_tE19Flash_kernel_traitsILi256ELi64ELi64ELi4ES3_EELb1ELb0ELb0ELb0ELb1ELb1ELb0ELb0EEEvNS_16Flash_fwd_paramsE,"ax",@progbits
	.align	128
        .global         _ZN5flash24flash_fwd_splitkv_kernelI23Flash_fwd_kernel_traitsILi256ELi64ELi64ELi4ELb0ELb0EN7cutlass10bfloat16_tE19Flash_kernel_traitsILi256ELi64ELi64ELi4ES3_EELb1ELb0ELb0ELb0ELb1ELb1ELb0ELb0EEEvNS_16Flash_fwd_paramsE
        .type           _ZN5flash24flash_fwd_splitkv_kernelI23Flash_fwd_kernel_traitsILi256ELi64ELi64ELi4ELb0ELb0EN7cutlass10bfloat16_tE19Flash_kernel_traitsILi256ELi64ELi64ELi4ES3_EELb1ELb0ELb0ELb0ELb1ELb1ELb0ELb0EEEvNS_16Flash_fwd_paramsE,@function
        .size           _ZN5flash24flash_fwd_splitkv_kernelI23Flash_fwd_kernel_traitsILi256ELi64ELi64ELi4ELb0ELb0EN7cutlass10bfloat16_tE19Flash_kernel_traitsILi256ELi64ELi64ELi4ES3_EELb1ELb0ELb0ELb0ELb1ELb1ELb0ELb0EEEvNS_16Flash_fwd_paramsE,(.L_x_4989 - _ZN5flash24flash_fwd_splitkv_kernelI23Flash_fwd_kernel_traitsILi256ELi64ELi64ELi4ELb0ELb0EN7cutlass10bfloat16_tE19Flash_kernel_traitsILi256ELi64ELi64ELi4ES3_EELb1ELb0ELb0ELb0ELb1ELb1ELb0ELb0EEEvNS_16Flash_fwd_paramsE)
        .other          _ZN5flash24flash_fwd_splitkv_kernelI23Flash_fwd_kernel_traitsILi256ELi64ELi64ELi4ELb0ELb0EN7cutlass10bfloat16_tE19Flash_kernel_traitsILi256ELi64ELi64ELi4ES3_EELb1ELb0ELb0ELb0ELb1ELb1ELb0ELb0EEEvNS_16Flash_fwd_paramsE,@"STO_CUDA_ENTRY STV_DEFAULT"
_ZN5flash24flash_fwd_splitkv_kernelI23Flash_fwd_kernel_traitsILi256ELi64ELi64ELi4ELb0ELb0EN7cutlass10bfloat16_tE19Flash_kernel_traitsILi256ELi64ELi64ELi4ES3_EELb1ELb0ELb0ELb0ELb1ELb1ELb0ELb0EEEvNS_16Flash_fwd_paramsE:
.text._ZN5flash24flash_fwd_splitkv_kernelI23Flash_fwd_kernel_traitsILi256ELi64ELi64ELi4ELb0ELb0EN7cutlass10bfloat16_tE19Flash_kernel_traitsILi256ELi64ELi64ELi4ES3_EELb1ELb0ELb0ELb0ELb1ELb1ELb0ELb0EEEvNS_16Flash_fwd_paramsE:
        /* <DEDUP_REMOVED lines=9> */
[----:B------:R-:W-:Y:S02]  /*0090*/  ULDC.64 UR18, c[0x0][0x208] ;  /* 0x0000820000127ab9 */ /* 0x000fe40000000a00 */
[----:B------:R-:W-:Y:S01]  /*00a0*/  PLOP3.LUT P2, PT, PT, PT, UP2, 0x80, 0x0 ;  /* 0x000000000000781c */ /* 0x000fe20003f4f028 */
[----:B------:R-:W-:Y:S01]  /*00b0*/  ULDC.U8 UR6, c[0x0][0x3c2] ;  /* 0x0000f08000067ab9 */ /* 0x000fe20000000000 */
[----:B------:R-:W-:Y:S01]  /*00c0*/  PLOP3.LUT P0, PT, PT, PT, UP1, 0x80, 0x0 ;  /* 0x000000000000781c */ /* 0x000fe20003f0f018 */
[----:B------:R-:W-:Y:S01]  /*00d0*/  ULDC.64 UR4, c[0x0][0x2f8] ;  /* 0x0000be0000047ab9 */ /* 0x000fe20000000a00 */
[----:B------:R-:W-:-:S02]  /*00e0*/  UISETP.NE.AND UP3, UPT, UR6, URZ, UPT ;  /* 0x0000003f0600728c */ /* 0x000fc4000bf65270 */
[----:B------:R-:W-:Y:S01]  /*00f0*/  UISETP.EQ.U32.AND UP0, UPT, UR4, URZ, UPT ;  /* 0x0000003f0400728c */ /* 0x000fe2000bf02070 */
[----:B------:R-:W-:-:S03]  /*0100*/  ULDC.64 UR6, c[0x0][0x2f8] ;  /* 0x0000be0000067ab9 */ /* 0x000fc60000000a00 */
[----:B------:R-:W-:Y:S02]  /*0110*/  UISETP.EQ.OR.EX UP0, UPT, UR5, URZ, !UP3, UP0 ;  /* 0x0000003f0500728c */ /* 0x000fe4000df02700 */
[----:B-1----:R-:W-:-:S06]  /*0120*/  UIMAD.WIDE UR10, UR9, 0x4, UR10 ;  /* 0x00000004090a78a5 */ /* 0x002fcc000f8e020a */
[----:B------:R-:W-:Y:S02]  /*0130*/  IMAD.U32 R2, RZ, RZ, UR10 ;  /* 0x0000000aff027e24 */ /* 0x000fe4000f8e00ff */
[----:B------:R-:W-:Y:S01]  /*0140*/  IMAD.U32 R3, RZ, RZ, UR11 ;  /* 0x0000000bff037e24 */ /* 0x000fe2000f8e00ff */
[----:B------:R-:W-:Y:S02]  /*0150*/  @UP1 ULDC.64 UR10, c[0x0][0x300] ;  /* 0x0000c000000a1ab9 */ /* 0x000fe40000000a00 */
[----:B------:R-:W-:Y:S02]  /*0160*/  @UP1 UIMAD.WIDE UR10, UR9, 0x4, UR10 ;  /* 0x00000004090a18a5 */ /* 0x000fe4000f8e020a */
[----:B------:R-:W2:Y:S04]  /*0170*/  @P2 LDG.E R4, desc[UR18][R2.64] ;  /* 0x0000001202042981 */ /* 0x000ea8000c1e1900 */
[----:B------:R1:W3:Y:S01]  /*0180*/  @P2 LDG.E R0, desc[UR18][R2.64+0x4] ;  /* 0x0000041202002981 */ /* 0x0002e2000c1e1900 */
[----:B------:R-:W-:Y:S01]  /*0190*/  PLOP3.LUT P1, PT, PT, PT, UP0, 0x80, 0x0 ;  /* 0x000000000000781c */ /* 0x000fe20003f2f008 */
[----:B------:R-:W-:-:S06]  /*01a0*/  UIMAD.WIDE UR6, UR9, 0x4, UR6 ;  /* 0x00000004090678a5 */ /* 0x000fcc000f8e0206 */
[----:B------:R-:W-:Y:S02]  /*01b0*/  IMAD.U32 R6, RZ, RZ, UR6 ;  /* 0x00000006ff067e24 */ /* 0x000fe4000f8e00ff */
[----:B------:R-:W-:Y:S02]  /*01c0*/  IMAD.U32 R7, RZ, RZ, UR7 ;  /* 0x00000007ff077e24 */ /* 0x000fe4000f8e00ff */
[----:B-1----:R-:W-:Y:S02]  /*01d0*/  IMAD.U32 R2, RZ, RZ, UR10 ;  /* 0x0000000aff027e24 */ /* 0x002fe4000f8e00ff */
[----:B------:R-:W-:-:S05]  /*01e0*/  IMAD.U32 R3, RZ, RZ, UR11 ;  /* 0x0000000bff037e24 */ /* 0x000fca000f8e00ff */
[----:B------:R-:W4:Y:S04]  /*01f0*/  @P0 LDG.E R2, desc[UR18][R2.64] ;  /* 0x0000001202020981 */ /* 0x000f28000c1e1900 */
[----:B------:R-:W5:Y:S01]  /*0200*/  @!P1 LDG.E R3, desc[UR18][R6.64] ;  /* 0x0000001206039981 */ /* 0x000f62000c1e1900 */
[----:B------:R-:W-:Y:S01]  /*0210*/  UMOV UR15, 0xffffffff ;  /* 0xffffffff000f7882 */ /* 0x000fe20000000000 */
[----:B------:R-:W-:Y:S01]  /*0220*/  UMOV UR11, URZ ;  /* 0x0000003f000b7c82 */ /* 0x000fe20008000000 */
[----:B------:R-:W-:Y:S01]  /*0230*/  UMOV UR6, 0xffffffff ;  /* 0xffffffff00067882 */ /* 0x000fe20000000000 */
[----:B------:R-:W1:Y:S01]  /*0240*/  S2R R98, SR_TID.X ;  /* 0x0000000000627919 */ /* 0x000e620000002100 */
[----:B------:R-:W1:Y:S08]  /*0250*/  S2UR UR20, SR_CTAID.X ;  /* 0x00000000001479c3 */ /* 0x000e700000002500 */
[----:B------:R-:W1:Y:S01]  /*0260*/  S2UR UR8, SR_CTAID.Z ;  /* 0x00000000000879c3 */ /* 0x000e620000002700 */
[----:B--2---:R-:W-:-:S02]  /*0270*/  @P2 R2UR UR15, R4 ;  /* 0x00000000040f22ca */ /* 0x004fc400000e0000 */
[----:B---3--:R-:W-:-:S13]  /*0280*/  @P2 R2UR UR22, R0 ;  /* 0x00000000001622ca */ /* 0x008fda00000e0000 */
[----:B------:R-:W-:-:S07]  /*0290*/  @UP2 UIADD3 UR22, UR22, -UR15, URZ ;  /* 0x8000000f16162290 */ /* 0x000fce000fffe03f */
[----:B------:R-:W-:Y:S01]  /*02a0*/  @!UP2 ULDC UR22, c[0x0][0x2c4] ;  /* 0x0000b1000016aab9 */ /* 0x000fe20000000800 */
[----:B----4-:R-:W-:Y:S02]  /*02b0*/  @P0 R2UR UR11, R2 ;  /* 0x00000000020b02ca */ /* 0x010fe400000e0000 */
[----:B------:R-:W-:-:S04]  /*02c0*/  ISETP.NE.U32.AND P0, PT, RZ, UR4, PT ;  /* 0x00000004ff007c0c */ /* 0x000fc8000bf05070 */
[----:B------:R-:W-:Y:S02]  /*02d0*/  ISETP.NE.AND.EX P0, PT, RZ, UR5, PT, P0 ;  /* 0x00000005ff007c0c */ /* 0x000fe4000bf05300 */
[----:B-----5:R-:W-:-:S11]  /*02e0*/  @!P1 R2UR UR6, R3 ;  /* 0x00000000030692ca */ /* 0x020fd600000e0000 */
[----:B-1----:R-:W-:Y:S05]  /*02f0*/  @!P0 BRA `(.L_x_2415) ;  /* 0x00000000001c8947 */ /* 0x002fea0003800000 */
[----:B------:R-:W-:-:S13]  /*0300*/  PLOP3.LUT P0, PT, PT, PT, UP3, 0x80, 0x0 ;  /* 0x000000000000781c */ /* 0x000fda0003f0f038 */
[----:B------:R-:W2:Y:S04]  /*0310*/  @P0 LDG.E R0, desc[UR18][R6.64+0x4] ;  /* 0x0000041206000981 */ /* 0x000ea8000c1e1900 */
[----:B------:R-:W3:Y:S01]  /*0320*/  @!P0 LDG.E R6, desc[UR18][R6.64] ;  /* 0x0000001206068981 */ /* 0x000ee2000c1e1900 */
[----:B--2---:R-:W-:-:S13]  /*0330*/  @P0 R2UR UR7, R0 ;  /* 0x00000000000702ca */ /* 0x004fda00000e0000 */
[----:B------:R-:W-:-:S07]  /*0340*/  @UP3 UIADD3 UR7, UR7, -UR6, URZ ;  /* 0x8000000607073290 */ /* 0x000fce000fffe03f */
[----:B---3--:R-:W-:Y:S01]  /*0350*/  @!P0 R2UR UR7, R6 ;  /* 0x00000000060782ca */ /* 0x008fe200000e0000 */
[----:B------:R-:W-:-:S14]  /*0360*/  BRA `(.L_x_2416) ;  /* 0x0000000000047947 */ /* 0x000fdc0003800000 */
.L_x_2415:
[----:B------:R-:W-:Y:S01]  /*0370*/  ULDC UR7, c[0x0][0x2c8] ;  /* 0x0000b20000077ab9 */ /* 0x000fe20000000800 */
.L_x_2416:
        /* <DEDUP_REMOVED lines=84> */
[----:B------:R-:W-:Y:S01]  /*08c0*/  ISETP.GE.AND P1, PT, R2, UR22, PT ;  /* 0x0000001602007c0c */ /* 0x000fe2000bf26270 */
        /* <DEDUP_REMOVED lines=20> */
.L_x_2419:
[----:B------:R-:W-:Y:S05]  /*0a10*/  BSYNC B0 ;  /* 0x0000000000007941 */ /* 0x000fea0003800000 */
.L_x_2418:
        /* <DEDUP_REMOVED lines=19> */
.L_x_2421:
[----:B------:R-:W-:Y:S05]  /*0b50*/  BSYNC B0 ;  /* 0x0000000000007941 */ /* 0x000fea0003800000 */
.L_x_2420:
        /* <DEDUP_REMOVED lines=19> */
.L_x_2423:
[----:B------:R-:W-:Y:S05]  /*0c90*/  BSYNC B0 ;  /* 0x0000000000007941 */ /* 0x000fea0003800000 */
.L_x_2422:
[----:B------:R-:W-:Y:S04]  /*0ca0*/  BSSY B0, `(.L_x_2424) ;  /* 0x0000010000007945 */ /* 0x000fe80003800000 */
[----:B------:R-:W-:Y:S05]  /*0cb0*/  @P2 BRA `(.L_x_2425) ;  /* 0x0000000000382947 */ /* 0x000fea0003800000 */
[----:B------:R-:W-:Y:S01]  /*0cc0*/  IADD3 R7, P1, R7, 0x30, RZ ;  /* 0x0000003007077810 */ /* 0x000fe20007f3e0ff */
[----:B------:R-:W-:Y:S01]  /*0cd0*/  ULDC.64 UR4, c[0x0][0x280] ;  /* 0x0000a00000047ab9 */ /* 0x000fe20000000a00 */
[----:B------:R-:W-:Y:S02]  /*0ce0*/  MOV R9, R13 ;  /* 0x0000000d00097202 */ /* 0x000fe40000000f00 */
[----:B--2---:R-:W-:Y:S01]  /*0cf0*/  IADD3.X R2, RZ, R5, RZ, P1, !PT ;  /* 0x00000005ff027210 */ /* 0x004fe20000ffe4ff */
[----:B------:R-:W-:-:S04]  /*0d00*/  IMAD.WIDE.U32 R8, R7, UR6, R8 ;  /* 0x0000000607087c25 */ /* 0x000fc8000f8e0008 */
[----:B------:R-:W-:Y:S01]  /*0d10*/  IMAD R2, R2, UR6, RZ ;  /* 0x0000000602027c24 */ /* 0x000fe2000f8e02ff */
[----:B-1----:R-:W-:-:S03]  /*0d20*/  LEA R10, P1, R8, UR4, 0x1 ;  /* 0x00000004080a7c11 */ /* 0x002fc6000f8208ff */
[----:B------:R-:W-:-:S05]  /*0d30*/  IMAD R2, R7, UR7, R2 ;  /* 0x0000000707027c24 */ /* 0x000fca000f8e0202 */
[----:B------:R-:W-:-:S04]  /*0d40*/  IADD3 R2, R9, R2, RZ ;  /* 0x0000000209027210 */ /* 0x000fc80007ffe0ff */
[----:B------:R-:W-:-:S05]  /*0d50*/  LEA.HI.X R11, R8, UR5, R2, 0x1, P1 ;  /* 0x00000005080b7c11 */ /* 0x000fca00088f0c02 */
[----:B------:R4:W-:Y:S04]  /*0d60*/  STG.E.128 desc[UR18][R10.64], RZ ;  /* 0x000000ff0a007986 */ /* 0x0009e8000c101d12 */
[----:B------:R4:W-:Y:S04]  /*0d70*/  STG.E.128 desc[UR18][R10.64+0x80], RZ ;  /* 0x000080ff0a007986 */ /* 0x0009e8000c101d12 */
[----:B------:R4:W-:Y:S04]  /*0d80*/  STG.E.128 desc[UR18][R10.64+0x100], RZ ;  /* 0x000100ff0a007986 */ /* 0x0009e8000c101d12 */
[----:B------:R4:W-:Y:S02]  /*0d90*/  STG.E.128 desc[UR18][R10.64+0x180], RZ ;  /* 0x000180ff0a007986 */ /* 0x0009e4000c101d12 */
.L_x_2425:
[----:B------:R-:W-:Y:S05]  /*0da0*/  BSYNC B0 ;  /* 0x0000000000007941 */ /* 0x000fea0003800000 */
.L_x_2424:
[----:B------:R-:W-:Y:S01]  /*0db0*/  ULDC.64 UR4, c[0x0][0x2b0] ;  /* 0x0000ac0000047ab9 */ /* 0x000fe20000000a00 */
[----:B------:R-:W-:Y:S01]  /*0dc0*/  ISETP.GE.OR P6, PT, R6, UR22, P6 ;  /* 0x0000001606007c0c */ /* 0x000fe2000b7c6670 */
[----:B--2---:R-:W-:Y:S01]  /*0dd0*/  @!P5 IMAD.MOV.U32 R3, RZ, RZ, 0x7f800000 ;  /* 0x7f800000ff03d424 */ /* 0x004fe200078e00ff */
[----:B------:R-:W-:Y:S01]  /*0de0*/  LEA.HI.X.SX32 R0, R0, R5, 0x1, P0 ;  /* 0x0000000500007211 */ /* 0x000fe200000f0eff */
[----:B------:R-:W-:Y:S01]  /*0df0*/  @!P4 IMAD.MOV.U32 R2, RZ, RZ, 0x7f800000 ;  /* 0x7f800000ff02c424 */ /* 0x000fe200078e00ff */
[----:B------:R-:W-:-:S04]  /*0e00*/  LEA R8, P0, R4, UR4, 0x2 ;  /* 0x0000000404087c11 */ /* 0x000fc8000f8010ff */
[----:B------:R-:W-:Y:S01]  /*0e10*/  LEA.HI.X R9, R4, UR5, R0, 0x2, P0 ;  /* 0x0000000504097c11 */ /* 0x000fe200080f1400 */
[----:B------:R-:W-:-:S04]  /*0e20*/  @!P3 IMAD.MOV.U32 R0, RZ, RZ, 0x7f800000 ;  /* 0x7f800000ff00b424 */ /* 0x000fc800078e00ff */
[----:B------:R2:W-:Y:S04]  /*0e30*/  @!P5 STG.E desc[UR18][R8.64], R3 ;  /* 0x000000030800d986 */ /* 0x0005e8000c101912 */
[----:B------:R2:W-:Y:S04]  /*0e40*/  @!P4 STG.E desc[UR18][R8.64+0x40], R2 ;  /* 0x000040020800c986 */ /* 0x0005e8000c101912 */
[----:B------:R2:W-:Y:S01]  /*0e50*/  @!P3 STG.E desc[UR18][R8.64+0x80], R0 ;  /* 0x000080000800b986 */ /* 0x0005e2000c101912 */
[----:B------:R-:W-:Y:S05]  /*0e60*/  @P6 EXIT ;  /* 0x000000000000694d */ /* 0x000fea0003800000 */
[----:B--2---:R-:W-:-:S05]  /*0e70*/  MOV R0, 0x7f800000 ;  /* 0x7f80000000007802 */ /* 0x004fca0000000f00 */
[----:B------:R-:W-:Y:S01]  /*0e80*/  STG.E desc[UR18][R8.64+0xc0], R0 ;  /* 0x0000c00008007986 */ /* 0x000fe2000c101912 */
[----:B------:R-:W-:Y:S05]  /*0e90*/  EXIT ;  /* 0x000000000000794d */ /* 0x000fea0003800000 */
.L_x_2417:
        /* <DEDUP_REMOVED lines=28> */
.L_x_2426:
        /* <DEDUP_REMOVED lines=26> */
[----:B------:R-:W-:Y:S02]  /*1200*/  ISETP.GE.AND P1, PT, R0, RZ, PT ;  /* 0x000000ff0000720c */ /* 0x000fe40003f26270 */
[----:B------:R-:W1:Y:S05]  /*1210*/  LDC R0, c[0x0][0x278] ;  /* 0x00009e00ff007b82 */ /* 0x000e6a0000000800 */
[----:B------:R-:W-:-:S06]  /*1220*/  @P3 IADD3 R6, R6, 0x1, RZ ;  /* 0x0000000106063810 */ /* 0x000fcc0007ffe0ff */
[----:B------:R-:W-:Y:S01]  /*1230*/  @!P1 IMAD.MOV R6, RZ, RZ, -R6 ;  /* 0x000000ffff069224 */ /* 0x000fe200078e0a06 */
[----:B------:R-:W-:-:S05]  /*1240*/  @!P2 LOP3.LUT R6, RZ, R170, RZ, 0x33, !PT ;  /* 0x000000aaff06a212 */ /* 0x000fca00078e33ff */
[----:B------:R-:W-:-:S06]  /*1250*/  IMAD.WIDE R2, R6, 0x4, R244 ;  /* 0x0000000406027825 */ /* 0x000fcc00078e02f4 */
[----:B------:R2:W3:Y:S01]  /*1260*/  LDG.E R3, desc[UR18][R2.64] ;  /* 0x0000001202037981 */ /* 0x0004e2000c1e1900 */
[----:B-1----:R-:W-:Y:S02]  /*1270*/  IABS R5, R0 ;  /* 0x0000000000057213 */ /* 0x002fe40000000000 */
[----:B------:R-:W-:Y:S02]  /*1280*/  IADD3 R6, -R6, RZ, RZ ;  /* 0x000000ff06067210 */ /* 0x000fe40007ffe1ff */
[----:B------:R-:W1:Y:S03]  /*1290*/  I2F.RP R8, R5 ;  /* 0x0000000500087306 */ /* 0x000e660000209400 */
[----:B------:R-:W-:-:S05]  /*12a0*/  IMAD R170, R170, R6, UR7 ;  /* 0x00000007aaaa7e24 */ /* 0x000fca000f8e0206 */
[----:B------:R-:W-:Y:S01]  /*12b0*/  SHF.R.S32.HI R18, RZ, 0x1f, R170 ;  /* 0x0000001fff127819 */ /* 0x000fe200000114aa */
[----:B-1----:R-:W1:Y:S01]  /*12c0*/  MUFU.RCP R8, R8 ;  /* 0x0000000800087308 */ /* 0x002e620000001000 */
[----:B--2---:R-:W2:Y:S01]  /*12d0*/  S2R R2, SR_CTAID.Z ;  /* 0x0000000000027919 */ /* 0x004ea20000002700 */
[----:B-1----:R-:W-:-:S06]  /*12e0*/  IADD3 R8, R8, 0xffffffe, RZ ;  /* 0x0ffffffe08087810 */ /* 0x002fcc0007ffe0ff */
[----:B------:R-:W1:Y:S02]  /*12f0*/  F2I.FTZ.U32.TRUNC.NTZ R9, R8 ;  /* 0x0000000800097305 */ /* 0x000e64000021f000 */
[----:B-1----:R-:W-:Y:S01]  /*1300*/  IMAD.MOV R4, RZ, RZ, -R9 ;  /* 0x000000ffff047224 */ /* 0x002fe200078e0a09 */
[----:B------:R-:W-:Y:S02]  /*1310*/  MOV R8, RZ ;  /* 0x000000ff00087202 */ /* 0x000fe40000000f00 */
[----:B--2---:R-:W-:Y:S01]  /*1320*/  IABS R2, R2 ;  /* 0x0000000200027213 */ /* 0x004fe20000000000 */
[----:B------:R-:W-:-:S04]  /*1330*/  IMAD R4, R4, R5, RZ ;  /* 0x0000000504047224 */ /* 0x000fc800078e02ff */
[----:B------:R-:W-:-:S04]  /*1340*/  IMAD.HI.U32 R4, R9, R4, R8 ;  /* 0x0000000409047227 */ /* 0x000fc800078e0008 */
[----:B------:R-:W-:-:S04]  /*1350*/  IMAD.MOV.U32 R7, RZ, RZ, R2 ;  /* 0x000000ffff077224 */ /* 0x000fc800078e0002 */
[----:B------:R-:W-:-:S05]  /*1360*/  IMAD.HI.U32 R2, R4, R7, RZ ;  /* 0x0000000704027227 */ /* 0x000fca00078e00ff */
[----:B------:R-:W-:-:S05]  /*1370*/  IADD3 R4, -R2, RZ, RZ ;  /* 0x000000ff02047210 */ /* 0x000fca0007ffe1ff */
[----:B------:R-:W-:-:S05]  /*1380*/  IMAD R4, R5, R4, R7 ;  /* 0x0000000405047224 */ /* 0x000fca00078e0207 */
[----:B------:R-:W-:-:S13]  /*1390*/  ISETP.GT.U32.AND P2, PT, R5, R4, PT ;  /* 0x000000040500720c */ /* 0x000fda0003f44070 */
[----:B------:R-:W-:Y:S02]  /*13a0*/  @!P2 IMAD.IADD R4, R4, 0x1, -R5 ;  /* 0x000000010404a824 */ /* 0x000fe400078e0a05 */
[----:B------:R-:W-:Y:S01]  /*13b0*/  @!P2 VIADD R2, R2, 0x1 ;  /* 0x000000010202a836 */ /* 0x000fe20000000000 */
[----:B------:R-:W-:Y:S02]  /*13c0*/  ISETP.NE.AND P2, PT, R0, RZ, PT ;  /* 0x000000ff0000720c */ /* 0x000fe40003f45270 */
[----:B------:R-:W-:-:S13]  /*13d0*/  ISETP.GE.U32.AND P3, PT, R4, R5, PT ;  /* 0x000000050400720c */ /* 0x000fda0003f66070 */
[----:B------:R-:W-:Y:S02]  /*13e0*/  @P3 IADD3 R2, R2, 0x1, RZ ;  /* 0x0000000102023810 */ /* 0x000fe40007ffe0ff */
[----:B---3--:R-:W-:Y:S02]  /*13f0*/  R2UR UR11, R3 ;  /* 0x00000000030b72ca */ /* 0x008fe400000e0000 */
[----:B------:R-:W-:-:S04]  /*1400*/  LOP3.LUT R3, R0, UR8, RZ, 0x3c, !PT ;  /* 0x0000000800037c12 */ /* 0x000fc8000f8e3cff */
[----:B------:R-:W-:Y:S01]  /*1410*/  ISETP.GE.AND P1, PT, R3, RZ, PT ;  /* 0x000000ff0300720c */ /* 0x000fe20003f26270 */
[----:B------:R-:W-:-:S06]  /*1420*/  IMAD R3, R18, UR12, RZ ;  /* 0x0000000c12037c24 */ /* 0x000fcc000f8e02ff */
        /* <DEDUP_REMOVED lines=10> */
[----:B------:R-:W-:Y:S01]  /*14d0*/  SHF.R.S32.HI R16, RZ, 0x1f, R2 ;  /* 0x0000001fff107819 */ /* 0x000fe20000011402 */
[----:B------:R-:W-:Y:S01]  /*14e0*/  ULDC.64 UR6, c[0x0][0x260] ;  /* 0x0000980000067ab9 */ /* 0x000fe20000000a00 */
[----:B------:R-:W-:-:S03]  /*14f0*/  MOV R17, R2 ;  /* 0x0000000200117202 */ /* 0x000fc60000000f00 */
[----:B------:R-:W-:Y:S01]  /*1500*/  MOV R5, UR4 ;  /* 0x0000000400057c02 */ /* 0x000fe20008000f00 */
[----:B------:R-:W-:Y:S02]  /*1510*/  ULDC.64 UR4, c[0x0][0x238] ;  /* 0x00008e0000047ab9 */ /* 0x000fe40000000a00 */
[----:B------:R-:W-:Y:S01]  /*1520*/  UIMAD UR10, UR10, UR4, URZ ;  /* 0x000000040a0a72a4 */ /* 0x000fe2000f8e023f */
[----:B------:R-:W-:Y:S01]  /*1530*/  IMAD.WIDE.U32 R4, R170, UR12, R4 ;  /* 0x0000000caa047c25 */ /* 0x000fe2000f8e0004 */
[----:B------:R-:W-:Y:S02]  /*1540*/  UIMAD.WIDE.U32 UR24, UR11, UR4, URZ ;  /* 0x000000040b1872a5 */ /* 0x000fe4000f8e003f */
[----:B------:R-:W-:Y:S01]  /*1550*/  UIMAD UR5, UR11, UR5, UR10 ;  /* 0x000000050b0572a4 */ /* 0x000fe2000f8e020a */
[----:B------:R-:W-:Y:S02]  /*1560*/  IMAD.IADD R5, R5, 0x1, R0 ;  /* 0x0000000105057824 */ /* 0x000fe400078e0200 */
[----:B------:R-:W-:-:S02]  /*1570*/  IMAD R0, R16, UR6, RZ ;  /* 0x0000000610007c24 */ /* 0x000fc4000f8e02ff */
[C---:B------:R-:W-:Y:S01]  /*1580*/  IMAD.WIDE.U32 R4, R2.reuse, UR6, R4 ;  /* 0x0000000602047c25 */ /* 0x040fe2000f8e0004 */
[----:B------:R-:W-:Y:S01]  /*1590*/  UIADD3 UR6, UR25, UR5, URZ ;  /* 0x0000000519067290 */ /* 0x000fe2000fffe03f */
[----:B------:R-:W-:Y:S02]  /*15a0*/  UMOV UR10, UR24 ;  /* 0x00000018000a7c82 */ /* 0x000fe40008000000 */
[----:B------:R-:W-:Y:S02]  /*15b0*/  IMAD R0, R2, UR7, R0 ;  /* 0x0000000702007c24 */ /* 0x000fe4000f8e0200 */
[----:B------:R-:W-:-:S03]  /*15c0*/  IMAD.MOV.U32 R166, RZ, RZ, R4 ;  /* 0x000000ffffa67224 */ /* 0x000fc600078e0004 */
[----:B------:R-:W-:Y:S01]  /*15d0*/  IADD3 R10, R5, R0, RZ ;  /* 0x00000000050a7210 */ /* 0x000fe20007ffe0ff */
[----:B------:R-:W-:Y:S06]  /*15e0*/  BRA `(.L_x_2428) ;  /* 0x0000000400487947 */ /* 0x000fec0003800000 */
.L_x_2427:
        /* <DEDUP_REMOVED lines=46> */
.L_x_2429:
[----:B------:R-:W-:Y:S01]  /*18d0*/  UIMAD UR4, UR14, UR12, URZ ;  /* 0x0000000c0e0472a4 */ /* 0x000fe2000f8e023f */
[----:B------:R-:W-:Y:S01]  /*18e0*/  @!P3 IADD3 R17, -R17, RZ, RZ ;  /* 0x000000ff1111b210 */ /* 0x000fe20007ffe1ff */
[----:B------:R-:W-:Y:S01]  /*18f0*/  UMOV UR25, UR5 ;  /* 0x0000000500197c82 */ /* 0x000fe20008000000 */
[----:B------:R-:W-:Y:S01]  /*1900*/  @!P2 LOP3.LUT R17, RZ, R0, RZ, 0x33, !PT ;  /* 0x00000000ff11a212 */ /* 0x000fe200078e33ff */
[----:B------:R-:W-:Y:S01]  /*1910*/  UIMAD.WIDE.U32 UR24, UR12, UR10, UR24 ;  /* 0x0000000a0c1872a5 */ /* 0x000fe2000f8e0018 */
[----:B------:R-:W-:Y:S01]  /*1920*/  MOV R170, UR10 ;  /* 0x0000000a00aa7c02 */ /* 0x000fe20008000f00 */
[----:B------:R-:W-:Y:S01]  /*1930*/  UIMAD UR4, UR13, UR10, UR4 ;  /* 0x0000000a0d0472a4 */ /* 0x000fe2000f8e0204 */
[----:B------:R-:W-:Y:S01]  /*1940*/  SHF.R.S32.HI R16, RZ, 0x1f, R17 ;  /* 0x0000001fff107819 */ /* 0x000fe20000011411 */
[----:B------:R-:W-:Y:S01]  /*1950*/  @UP0 UIADD3 UR6, UR11, UR6, URZ ;  /* 0x000000060b060290 */ /* 0x000fe2000fffe03f */
[----:B------:R-:W-:Y:S01]  /*1960*/  MOV R18, UR14 ;  /* 0x0000000e00127c02 */ /* 0x000fe20008000f00 */
[----:B------:R-:W-:Y:S01]  /*1970*/  UIADD3 UR4, UR25, UR4, URZ ;  /* 0x0000000419047290 */ /* 0x000fe2000fffe03f */
[----:B------:R-:W-:Y:S01]  /*1980*/  MOV R5, UR25 ;  /* 0x0000001900057c02 */ /* 0x000fe20008000f00 */
[----:B------:R-:W-:-:S02]  /*1990*/  IMAD.U32 R4, RZ, RZ, UR24 ;  /* 0x00000018ff047e24 */ /* 0x000fc4000f8e00ff */
[-C--:B-1----:R-:W-:Y:S02]  /*19a0*/  IMAD R0, R16, R2.reuse, RZ ;  /* 0x0000000210007224 */ /* 0x082fe400078e02ff */
[----:B------:R-:W-:Y:S01]  /*19b0*/  IMAD.U32 R5, RZ, RZ, UR4 ;  /* 0x00000004ff057e24 */ /* 0x000fe2000f8e00ff */
[----:B------:R-:W-:Y:S01]  /*19c0*/  @UP0 ULDC.64 UR4, c[0x0][0x250] ;  /* 0x0000940000040ab9 */ /* 0x000fe20000000a00 */
[C---:B------:R-:W-:Y:S01]  /*19d0*/  IMAD R0, R17.reuse, R3, R0 ;  /* 0x0000000311007224 */ /* 0x040fe200078e0200 */
[----:B------:R-:W-:Y:S01]  /*19e0*/  @UP0 UIMAD.WIDE.U32 UR24, UR6, UR4, URZ ;  /* 0x00000004061802a5 */ /* 0x000fe2000f8e003f */
[----:B------:R-:W-:-:S03]  /*19f0*/  IMAD.WIDE.U32 R4, R17, R2, R4 ;  /* 0x0000000211047225 */ /* 0x000fc600078e0004 */
[----:B------:R-:W-:Y:S01]  /*1a00*/  @UP0 UIMAD UR6, UR6, UR5, UR25 ;  /* 0x00000005060602a4 */ /* 0x000fe2000f8e0219 */
[----:B------:R-:W-:Y:S01]  /*1a10*/  IMAD.IADD R10, R5, 0x1, R0 ;  /* 0x00000001050a7824 */ /* 0x000fe200078e0200 */
[----:B------:R-:W-:Y:S01]  /*1a20*/  MOV R166, R4 ;  /* 0x0000000400a67202 */ /* 0x000fe20000000f00 */
[----:B------:R-:W-:Y:S01]  /*1a30*/  @UP0 UMOV UR10, UR24 ;  /* 0x00000018000a0c82 */ /* 0x000fe20008000000 */
[----:B------:R-:W-:Y:S08]  /*1a40*/  @P1 BRA `(.L_x_2428) ;  /* 0x0000000000301947 */ /* 0x000ff00003800000 */
        /* <DEDUP_REMOVED lines=12> */
.L_x_2428:
[----:B------:R-:W-:Y:S01]  /*1b10*/  SHF.R.S32.HI R100, RZ, 0x1f, R98 ;  /* 0x0000001fff647819 */ /* 0x000fe20000011462 */
[----:B------:R-:W-:Y:S01]  /*1b20*/  UIADD3 UR14, -UR20, UR22, URZ ;  /* 0x00000016140e7290 */ /* 0x000fe2000fffe13f */
[----:B------:R-:W1:Y:S01]  /*1b30*/  S2R R36, SR_CTAID.X ;  /* 0x0000000000247919 */ /* 0x000e620000002500 */
[----:B------:R-:W-:Y:S01]  /*1b40*/  UISETP.NE.AND UP0, UPT, UR15, -0x1, UPT ;  /* 0xffffffff0f00788c */ /* 0x000fe2000bf05270 */
[----:B------:R-:W-:Y:S01]  /*1b50*/  LEA.HI R3, R100, R98, RZ, 0x3 ;  /* 0x0000006264037211 */ /* 0x000fe200078f18ff */
[----:B------:R-:W-:-:S03]  /*1b60*/  UIADD3 UR23, UR16, -0x1, URZ ;  /* 0xffffffff10177890 */ /* 0x000fc6000fffe03f */
[----:B------:R-:W-:Y:S02]  /*1b70*/  SHF.R.S32.HI R20, RZ, 0x3, R3 ;  /* 0x00000003ff147819 */ /* 0x000fe40000011403 */
[----:B------:R-:W-:Y:S02]  /*1b80*/  LOP3.LUT R3, R3, 0xfffffff8, RZ, 0xc0, !PT ;  /* 0xfffffff803037812 */ /* 0x000fe400078ec0ff */
[C---:B------:R-:W-:Y:S01]  /*1b90*/  ISETP.GE.AND P1, PT, R20.reuse, UR14, PT ;  /* 0x0000000e14007c0c */ /* 0x040fe2000bf26270 */
[C---:B------:R-:W-:Y:S01]  /*1ba0*/  VIADD R15, R20.reuse, 0x10 ;  /* 0x00000010140f7836 */ /* 0x040fe20000000000 */
[----:B------:R-:W-:Y:S01]  /*1bb0*/  @UP0 ULDC.64 UR4, c[0x0][0x240] ;  /* 0x0000900000040ab9 */ /* 0x000fe20000000a00 */
[C---:B------:R-:W-:Y:S01]  /*1bc0*/  VIADD R2, R20.reuse, 0x30 ;  /* 0x0000003014027836 */ /* 0x040fe20000000000 */
[----:B------:R-:W-:Y:S01]  /*1bd0*/  @UP0 UIMAD.WIDE.U32 UR24, UR15, UR4, URZ ;  /* 0x000000040f1802a5 */ /* 0x000fe2000f8e003f */
[C---:B------:R-:W-:Y:S01]  /*1be0*/  VIADD R14, R20.reuse, 0x20 ;  /* 0x00000020140e7836 */ /* 0x040fe20000000000 */
[----:B------:R-:W-:Y:S01]  /*1bf0*/  ISETP.GE.AND P2, PT, R15, UR14, PT ;  /* 0x0000000e0f007c0c */ /* 0x000fe2000bf46270 */
[----:B------:R-:W-:Y:S01]  /*1c00*/  IMAD.SHL.U32 R0, R20, 0x40, RZ ;  /* 0x0000004014007824 */ /* 0x000fe200078e00ff */
[----:B------:R-:W-:Y:S01]  /*1c10*/  ISETP.GE.AND P4, PT, R2, UR14, PT ;  /* 0x0000000e02007c0c */ /* 0x000fe2000bf86270 */
[----:B------:R-:W-:Y:S01]  /*1c20*/  IMAD.IADD R3, R98, 0x1, -R3 ;  /* 0x0000000162037824 */ /* 0x000fe200078e0a03 */
[----:B------:R-:W-:Y:S01]  /*1c30*/  ISETP.GE.AND P6, PT, R14, UR14, PT ;  /* 0x0000000e0e007c0c */ /* 0x000fe2000bfc6270 */
[----:B------:R-:W-:Y:S01]  /*1c40*/  @!UP0 USHF.R.S32.HI UR11, URZ, 0x1f, UR9 ;  /* 0x0000001f3f0b8899 */ /* 0x000fe20008011409 */
[----:B------:R-:W-:Y:S01]  /*1c50*/  LOP3.LUT R0, R0, 0x1c0, RZ, 0xc0, !PT ;  /* 0x000001c000007812 */ /* 0x000fe200078ec0ff */
[----:B------:R-:W-:Y:S01]  /*1c60*/  IMAD.SHL.U32 R25, R3, 0x8, RZ ;  /* 0x0000000803197824 */ /* 0x000fe200078e00ff */
[----:B------:R-:W-:Y:S01]  /*1c70*/  @UP0 UIMAD UR7, UR15, UR5, UR25 ;  /* 0x000000050f0702a4 */ /* 0x000fe2000f8e0219 */
[----:B------:R-:W2:Y:S01]  /*1c80*/  @!P1 LDC.64 R8, c[0x0][0x240] ;  /* 0x00009000ff089b82 */ /* 0x000ea20000000a00 */
[----:B------:R-:W-:Y:S01]  /*1c90*/  SHF.R.S32.HI R21, RZ, 0x1f, R20 ;  /* 0x0000001fff157819 */ /* 0x000fe20000011414 */
[----:B------:R-:W-:Y:S01]  /*1ca0*/  @!UP0 ULDC.64 UR4, c[0x0][0x228] ;  /* 0x00008a0000048ab9 */ /* 0x000fe20000000a00 */
[--C-:B------:R-:W-:Y:S01]  /*1cb0*/  LOP3.LUT R4, R0, 0x38, R25.reuse, 0xf8, !PT ;  /* 0x0000003800047812 */ /* 0x100fe200078ef819 */
[----:B------:R-:W3:Y:S01]  /*1cc0*/  @!P2 S2R R23, SR_CgaCtaId ;  /* 0x000000000017a919 */ /* 0x000ee20000008800 */
[----:B------:R-:W-:Y:S01]  /*1cd0*/  SHF.R.U32.HI R0, RZ, 0x3, R0 ;  /* 0x00000003ff007819 */ /* 0x000fe20000011600 */
[----:B------:R-:W-:Y:S01]  /*1ce0*/  @!UP0 UIMAD UR11, UR11, UR4, URZ ;  /* 0x000000040b0b82a4 */ /* 0x000fe2000f8e023f */
[----:B------:R-:W-:Y:S01]  /*1cf0*/  SHF.R.S32.HI R24, RZ, 0x1f, R25 ;  /* 0x0000001fff187819 */ /* 0x000fe20000011419 */
[----:B------:R-:W4:Y:S01]  /*1d00*/  @!P4 S2R R19, SR_CgaCtaId ;  /* 0x000000000013c919 */ /* 0x000f220000008800 */
[----:B------:R-:W-:Y:S01]  /*1d10*/  @!UP0 UIMAD.WIDE.U32 UR26, UR9, UR4, URZ ;  /* 0x00000004091a82a5 */ /* 0x000fe2000f8e003f */
[----:B------:R-:W-:Y:S01]  /*1d20*/  LOP3.LUT R0, R4, R0, RZ, 0x3c, !PT ;  /* 0x0000000004007212 */ /* 0x000fe200078e3cff */
[----:B------:R-:W-:Y:S01]  /*1d30*/  @!UP0 UIMAD UR5, UR9, UR5, UR11 ;  /* 0x00000005090582a4 */ /* 0x000fe2000f8e020b */
[----:B------:R-:W5:Y:S01]  /*1d40*/  @!P6 S2R R22, SR_CgaCtaId ;  /* 0x000000000016e919 */ /* 0x000f620000008800 */
[----:B------:R-:W-:Y:S01]  /*1d50*/  @!P2 MOV R4, 0x400 ;  /* 0x000004000004a802 */ /* 0x000fe20000000f00 */
[----:B------:R-:W-:Y:S01]  /*1d60*/  USHF.R.S32.HI UR9, URZ, 0x1f, UR8 ;  /* 0x0000001f3f097899 */ /* 0x000fe20008011408 */
[----:B------:R-:W-:Y:S01]  /*1d70*/  @!P6 MOV R5, 0x400 ;  /* 0x000004000005e802 */ /* 0x000fe20000000f00 */
[----:B------:R-:W-:Y:S01]  /*1d80*/  @!UP0 UIADD3 UR7, UR27, UR5, URZ ;  /* 0x000000051b078290 */ /* 0x000fe2000fffe03f */
[----:B-1----:R-:W-:Y:S01]  /*1d90*/  IMAD.WIDE R36, R36, 0x40, R20 ;  /* 0x0000004024247825 */ /* 0x002fe200078e0214 */
[----:B------:R-:W-:Y:S01]  /*1da0*/  @!UP0 UMOV UR24, UR26 ;  /* 0x0000001a00188c82 */ /* 0x000fe20008000000 */
[----:B------:R-:W-:Y:S01]  /*1db0*/  ULDC.64 UR4, c[0x0][0x258] ;  /* 0x0000960000047ab9 */ /* 0x000fe20000000a00 */
[----:B------:R-:W-:Y:S01]  /*1dc0*/  IADD3 R6, P3, R25, UR24, RZ ;  /* 0x0000001819067c10 */ /* 0x000fe2000ff7e0ff */
[----:B------:R-:W-:Y:S01]  /*1dd0*/  IMAD.U32 R30, RZ, RZ, UR4 ;  /* 0x00000004ff1e7e24 */ /* 0x000fe2000f8e00ff */
[----:B------:R-:W-:Y:S01]  /*1de0*/  UIMAD UR9, UR9, UR4, URZ ;  /* 0x00000004090972a4 */ /* 0x000fe2000f8e023f */
[----:B------:R-:W1:Y:S01]  /*1df0*/  S2UR UR4, SR_CgaCtaId ;  /* 0x00000000000479c3 */ /* 0x000e620000008800 */
[----:B------:R-:W-:Y:S01]  /*1e00*/  IADD3.X R7, R24, UR7, RZ, P3, !PT ;  /* 0x0000000718077c10 */ /* 0x000fe20009ffe4ff */
[----:B--2---:R-:W-:Y:S01]  /*1e10*/  @!P1 IMAD R34, R37, R8, RZ ;  /* 0x0000000825229224 */ /* 0x004fe200078e02ff */
[----:B------:R-:W-:Y:S01]  /*1e20*/  IADD3 R170, P3, R20, R170, RZ ;  /* 0x000000aa14aa7210 */ /* 0x000fe20007f7e0ff */
[----:B------:R-:W-:Y:S01]  /*1e30*/  UIMAD UR5, UR8, UR5, UR9 ;  /* 0x00000005080572a4 */ /* 0x000fe2000f8e0209 */
[----:B------:R-:W-:Y:S01]  /*1e40*/  IADD3 R166, P5, R25, R166, RZ ;  /* 0x000000a619a67210 */ /* 0x000fe20007fbe0ff */
[----:B------:R-:W-:Y:S01]  /*1e50*/  IMAD.WIDE.U32 R30, R30, UR8, R6 ;  /* 0x000000081e1e7c25 */ /* 0x000fe2000f8e0006 */
[----:B------:R-:W-:Y:S01]  /*1e60*/  UMOV UR7, 0x400 ;  /* 0x0000040000077882 */ /* 0x000fe20000000000 */
[----:B------:R-:W2:Y:S01]  /*1e70*/  @!P1 LDC.64 R6, c[0x0][0x210] ;  /* 0x00008400ff069b82 */ /* 0x000ea20000000a00 */
[----:B------:R-:W-:Y:S01]  /*1e80*/  ULDC.64 UR8, c[0x0][0x250] ;  /* 0x0000940000087ab9 */ /* 0x000fe20000000a00 */
[----:B------:R-:W-:Y:S01]  /*1e90*/  IMAD.X R18, R21, 0x1, R18, P3 ;  /* 0x0000000115127824 */ /* 0x000fe200018e0612 */
[C---:B------:R-:W-:Y:S01]  /*1ea0*/  @!P2 IADD3 R29, P3, R36.reuse, 0x10, RZ ;  /* 0x00000010241da810 */ /* 0x040fe20007f7e0ff */
[----:B------:R-:W-:Y:S01]  /*1eb0*/  @!P1 IMAD R34, R36, R9, R34 ;  /* 0x0000000924229224 */ /* 0x000fe200078e0222 */
[----:B---3--:R-:W-:Y:S01]  /*1ec0*/  @!P2 LEA R23, R23, R4, 0x18 ;  /* 0x000000041717a211 */ /* 0x008fe200078ec0ff */
[----:B------:R-:W-:Y:S01]  /*1ed0*/  IMAD.X R167, R24, 0x1, R10, P5 ;  /* 0x0000000118a77824 */ /* 0x000fe200028e060a */
[----:B------:R-:W-:Y:S01]  /*1ee0*/  @!P4 MOV R4, 0x400 ;  /* 0x000004000004c802 */ /* 0x000fe20000000f00 */
[--C-:B------:R-:W-:Y:S01]  /*1ef0*/  @!P2 IMAD.X R9, RZ, RZ, R37.reuse, P3 ;  /* 0x000000ffff09a224 */ /* 0x100fe200018e0625 */
[----:B------:R-:W-:Y:S01]  /*1f00*/  @!P6 IADD3 R28, P5, R36, 0x20, RZ ;  /* 0x00000020241ce810 */ /* 0x000fe20007fbe0ff */
[----:B------:R-:W-:Y:S01]  /*1f10*/  VIADD R33, R31, UR5 ;  /* 0x000000051f217c36 */ /* 0x000fe20008000000 */
[----:B----4-:R-:W-:Y:S01]  /*1f20*/  @!P4 LEA R19, R19, R4, 0x18 ;  /* 0x000000041313c211 */ /* 0x010fe200078ec0ff */
[----:B------:R-:W-:Y:S01]  /*1f30*/  @!P1 IMAD.MOV.U32 R32, RZ, RZ, R30 ;  /* 0x000000ffff209224 */ /* 0x000fe200078e001e */
[----:B------:R-:W-:Y:S01]  /*1f40*/  LEA.HI R4, R100, R98, RZ, 0x6 ;  /* 0x0000006264047211 */ /* 0x000fe200078f30ff */
[----:B------:R-:W-:Y:S01]  /*1f50*/  IMAD R165, R21, UR12, RZ ;  /* 0x0000000c15a57c24 */ /* 0x000fe2000f8e02ff */
[----:B-----5:R-:W-:Y:S01]  /*1f60*/  @!P6 LEA R22, R22, R5, 0x18 ;  /* 0x000000051616e211 */ /* 0x020fe200078ec0ff */
[----:B------:R-:W-:Y:S01]  /*1f70*/  @!P6 IMAD.X R27, RZ, RZ, R37, P5 ;  /* 0x000000ffff1be224 */ /* 0x000fe200028e0625 */
[----:B------:R-:W-:Y:S01]  /*1f80*/  @!P4 IADD3 R26, P3, R36, 0x30, RZ ;  /* 0x00000030241ac810 */ /* 0x000fe20007f7e0ff */
[----:B------:R-:W-:Y:S01]  /*1f90*/  IMAD.SHL.U32 R4, R4, 0x8, RZ ;  /* 0x0000000804047824 */ /* 0x000fe200078e00ff */
[----:B------:R-:W3:Y:S01]  /*1fa0*/  @!P6 LDC.64 R10, c[0x0][0x240] ;  /* 0x00009000ff0aeb82 */ /* 0x000ee20000000a00 */
[----:B------:R-:W-:Y:S01]  /*1fb0*/  USHF.L.U32 UR5, UR23, 0x6, URZ ;  /* 0x0000000617057899 */ /* 0x000fe2000800063f */
[----:B------:R-:W-:Y:S01]  /*1fc0*/  IMAD R165, R20, UR13, R165 ;  /* 0x0000000d14a57c24 */ /* 0x000fe2000f8e02a5 */
[----:B-1----:R-:W-:Y:S01]  /*1fd0*/  ULEA UR4, UR4, UR7, 0x18 ;  /* 0x0000000704047291 */ /* 0x002fe2000f8ec03f */
[----:B------:R-:W-:Y:S01]  /*1fe0*/  LOP3.LUT R0, R0, 0xfffffe00, R4, 0xf8, !PT ;  /* 0xfffffe0000007812 */ /* 0x000fe200078ef804 */
[----:B------:R-:W-:Y:S01]  /*1ff0*/  @!P4 IMAD.X R21, RZ, RZ, R37, P3 ;  /* 0x000000ffff15c224 */ /* 0x000fe200018e0625 */
[----:B------:R-:W-:Y:S01]  /*2000*/  UIADD3 UR24, -UR5, UR21, URZ ;  /* 0x0000001505187290 */ /* 0x000fe2000fffe13f */
[----:B------:R-:W-:Y:S01]  /*2010*/  @!P1 IMAD.WIDE.U32 R36, R36, R8, R32 ;  /* 0x0000000824249225 */ /* 0x000fe200078e0020 */
[----:B------:R-:W1:Y:S01]  /*2020*/  @!P2 LDC.64 R4, c[0x0][0x240] ;  /* 0x00009000ff04ab82 */ /* 0x000e620000000a00 */
[----:B------:R-:W-:-:S02]  /*2030*/  LEA R242, R0, UR4, 0x1 ;  /* 0x0000000400f27c11 */ /* 0x000fc4000f8e08ff */
[----:B------:R-:W-:Y:S01]  /*2040*/  @!P1 IMAD.IADD R8, R37, 0x1, R34 ;  /* 0x0000000125089824 */ /* 0x000fe200078e0222 */
[C---:B--2---:R-:W-:Y:S01]  /*2050*/  @!P1 LEA R34, P3, R36.reuse, R6, 0x1 ;  /* 0x0000000624229211 */ /* 0x044fe200078608ff */
[----:B------:R-:W-:Y:S02]  /*2060*/  @!P2 IMAD.MOV.U32 R37, RZ, RZ, R33 ;  /* 0x000000ffff25a224 */ /* 0x000fe400078e0021 */
[----:B------:R-:W-:Y:S01]  /*2070*/  @!P4 IMAD.MOV.U32 R32, RZ, RZ, R30 ;  /* 0x000000ffff20c224 */ /* 0x000fe200078e001e */
[----:B------:R-:W2:Y:S01]  /*2080*/  @!P2 LDC.64 R12, c[0x0][0x210] ;  /* 0x00008400ff0cab82 */ /* 0x000ea20000000a00 */
[----:B------:R-:W-:Y:S01]  /*2090*/  @!P1 LEA.HI.X R35, R36, R7, R8, 0x1, P3 ;  /* 0x0000000724239211 */ /* 0x000fe200018f0c08 */
[----:B------:R-:W-:Y:S01]  /*20a0*/  @!P2 IMAD.MOV.U32 R36, RZ, RZ, R30 ;  /* 0x000000ffff24a224 */ /* 0x000fe200078e001e */
[----:B------:R-:W-:Y:S01]  /*20b0*/  ISETP.GE.AND P3, PT, R20, UR24, PT ;  /* 0x0000001814007c0c */ /* 0x000fe2000bf66270 */
[C---:B------:R-:W-:Y:S02]  /*20c0*/  @!P2 IMAD R23, R0.reuse, 0x2, R23 ;  /* 0x000000020017a824 */ /* 0x040fe400078e0217 */
[----:B------:R-:W-:Y:S01]  /*20d0*/  @!PT LDS RZ, [RZ] ;  /* 0x00000000fffff984 */ /* 0x000fe20000000800 */
[----:B------:R-:W-:Y:S01]  /*20e0*/  @!PT LDS RZ, [RZ] ;  /* 0x00000000fffff984 */ /* 0x000fe20000000800 */
[----:B------:R-:W-:Y:S01]  /*20f0*/  @!PT LDS RZ, [RZ] ;  /* 0x00000000fffff984 */ /* 0x000fe20000000800 */
[----:B------:R-:W-:Y:S01]  /*2100*/  @!P1 LDGSTS.E.BYPASS.LTC128B.128 [R242], desc[UR18][R34.64] ;  /* 0x0000000022f29fae */ /* 0x000fe2000b901d52 */
[----:B------:R-:W-:Y:S01]  /*2110*/  @!P6 IMAD R22, R0, 0x2, R22 ;  /* 0x000000020016e824 */ /* 0x000fe200078e0216 */
[----:B------:R-:W4:Y:S01]  /*2120*/  @!P4 LDC.64 R6, c[0x0][0x240] ;  /* 0x00009000ff06cb82 */ /* 0x000f220000000a00 */
[----:B---3--:R-:W-:Y:S01]  /*2130*/  @!P6 IMAD R27, R27, R10, RZ ;  /* 0x0000000a1b1be224 */ /* 0x008fe200078e02ff */
[----:B------:R-:W-:Y:S01]  /*2140*/  @!P1 LDGSTS.E.BYPASS.LTC128B.128 [R242+0x2000], desc[UR18][R34.64+0x80] ;  /* 0x0200008022f29fae */ /* 0x000fe2000b901d52 */
[----:B------:R-:W-:-:S03]  /*2150*/  IMAD.WIDE.U32 R166, R20, UR12, R166 ;  /* 0x0000000c14a67c25 */ /* 0x000fc6000f8e00a6 */
[----:B------:R-:W-:Y:S01]  /*2160*/  @!P1 LDGSTS.E.BYPASS.LTC128B.128 [R242+0x4000], desc[UR18][R34.64+0x100] ;  /* 0x0400010022f29fae */ /* 0x000fe2000b901d52 */
[----:B------:R-:W-:Y:S02]  /*2170*/  IMAD.IADD R165, R167, 0x1, R165 ;  /* 0x00000001a7a57824 */ /* 0x000fe400078e02a5 */
[-C--:B-1----:R-:W-:Y:S01]  /*2180*/  @!P2 IMAD R31, R9, R4.reuse, RZ ;  /* 0x00000004091fa224 */ /* 0x082fe200078e02ff */
[----:B------:R1:W-:Y:S01]  /*2190*/  @!P1 LDGSTS.E.BYPASS.LTC128B.128 [R242+0x6000], desc[UR18][R34.64+0x180] ;  /* 0x0600018022f29fae */ /* 0x0003e2000b901d52 */
[----:B------:R-:W3:Y:S01]  /*21a0*/  @!P6 LDC.64 R8, c[0x0][0x210] ;  /* 0x00008400ff08eb82 */ /* 0x000ee20000000a00 */
[----:B------:R-:W-:-:S04]  /*21b0*/  @!P2 IMAD.WIDE.U32 R36, R29, R4, R36 ;  /* 0x000000041d24a225 */ /* 0x000fc800078e0024 */
[----:B------:R-:W-:Y:S01]  /*21c0*/  @!P2 IMAD R31, R29, R5, R31 ;  /* 0x000000051d1fa224 */ /* 0x000fe200078e021f */
[----:B--2---:R-:W-:Y:S01]  /*21d0*/  @!P2 LEA R12, P1, R36, R12, 0x1 ;  /* 0x0000000c240ca211 */ /* 0x004fe200078208ff */
[----:B------:R-:W-:Y:S01]  /*21e0*/  @!P6 IMAD R29, R28, R11, R27 ;  /* 0x0000000b1c1de224 */ /* 0x000fe200078e021b */
[----:B------:R-:W2:Y:S01]  /*21f0*/  @!P4 LDC.64 R4, c[0x0][0x210] ;  /* 0x00008400ff04cb82 */ /* 0x000ea20000000a00 */
[----:B------:R-:W-:Y:S01]  /*2200*/  @!P2 IMAD.IADD R31, R37, 0x1, R31 ;  /* 0x00000001251fa824 */ /* 0x000fe200078e021f */
[----:B------:R-:W5:Y:S01]  /*2210*/  @!P3 S2R R27, SR_CgaCtaId ;  /* 0x00000000001bb919 */ /* 0x000f620000008800 */
[----:B------:R-:W-:Y:S02]  /*2220*/  @!P4 IMAD R19, R0, 0x2, R19 ;  /* 0x000000020013c824 */ /* 0x000fe400078e0213 */
[----:B----4-:R-:W-:Y:S01]  /*2230*/  @!P4 IMAD R21, R21, R6, RZ ;  /* 0x000000061515c224 */ /* 0x010fe200078e02ff */
[----:B------:R-:W-:Y:S01]  /*2240*/  @!P2 LEA.HI.X R13, R36, R13, R31, 0x1, P1 ;  /* 0x0000000d240da211 */ /* 0x000fe200008f0c1f */
[----:B------:R-:W-:-:S02]  /*2250*/  IMAD R18, R18, UR8, RZ ;  /* 0x0000000812127c24 */ /* 0x000fc4000f8e02ff */
[----:B------:R-:W-:Y:S02]  /*2260*/  @!P4 IMAD R7, R26, R7, R21 ;  /* 0x000000071a07c224 */ /* 0x000fe400078e0215 */
[----:B------:R-:W-:Y:S01]  /*2270*/  @!P2 LDGSTS.E.BYPASS.LTC128B.128 [R23+0x800], desc[UR18][R12.64] ;  /* 0x008000000c17afae */ /* 0x000fe2000b901d52 */
[----:B------:R-:W-:Y:S02]  /*2280*/  IMAD R168, R170, UR9, R18 ;  /* 0x00000009aaa87c24 */ /* 0x000fe4000f8e0212 */
[----:B------:R-:W-:Y:S01]  /*2290*/  IMAD.U32 R167, RZ, RZ, UR21 ;  /* 0x00000015ffa77e24 */ /* 0x000fe2000f8e00ff */
[----:B------:R-:W-:Y:S01]  /*22a0*/  @!P2 LDGSTS.E.BYPASS.LTC128B.128 [R23+0x2800], desc[UR18][R12.64+0x80] ;  /* 0x028000800c17afae */ /* 0x000fe2000b901d52 */
[----:B-1----:R-:W-:-:S03]  /*22b0*/  @!P6 IMAD.MOV.U32 R34, RZ, RZ, R30 ;  /* 0x000000ffff22e224 */ /* 0x002fc600078e001e */
[----:B------:R-:W-:Y:S01]  /*22c0*/  @!P2 LDGSTS.E.BYPASS.LTC128B.128 [R23+0x4800], desc[UR18][R12.64+0x100] ;  /* 0x048001000c17afae */ /* 0x000fe2000b901d52 */
[--C-:B------:R-:W-:Y:S02]  /*22d0*/  @!P6 IMAD.MOV.U32 R35, RZ, RZ, R33.reuse ;  /* 0x000000ffff23e224 */ /* 0x100fe400078e0021 */
[----:B------:R-:W-:Y:S01]  /*22e0*/  @!P4 IMAD.WIDE.U32 R32, R26, R6, R32 ;  /* 0x000000061a20c225 */ /* 0x000fe200078e0020 */
[----:B------:R2:W-:Y:S01]  /*22f0*/  @!P2 LDGSTS.E.BYPASS.LTC128B.128 [R23+0x6800], desc[UR18][R12.64+0x180] ;  /* 0x068001800c17afae */ /* 0x0005e2000b901d52 */
[----:B------:R-:W-:Y:S01]  /*2300*/  IADD3 R6, P2, R25, UR10, RZ ;  /* 0x0000000a19067c10 */ /* 0x000fe2000ff5e0ff */
[----:B------:R-:W-:Y:S01]  /*2310*/  UIMAD.WIDE.U32 UR10, UR12, 0x20, URZ ;  /* 0x000000200c0a78a5 */ /* 0x000fe2000f8e003f */
[----:B------:R-:W-:Y:S02]  /*2320*/  @!P6 IMAD.WIDE.U32 R34, R28, R10, R34 ;  /* 0x0000000a1c22e225 */ /* 0x000fe400078e0022 */
[----:B------:R-:W1:Y:S02]  /*2330*/  @!P3 LDC.64 R10, c[0x0][0x218] ;  /* 0x00008600ff0abb82 */ /* 0x000e640000000a00 */
[----:B------:R-:W-:Y:S01]  /*2340*/  @!P6 IMAD.IADD R29, R35, 0x1, R29 ;  /* 0x00000001231de824 */ /* 0x000fe200078e021d */
[----:B---3--:R-:W-:Y:S01]  /*2350*/  @!P6 LEA R8, P1, R34, R8, 0x1 ;  /* 0x000000082208e211 */ /* 0x008fe200078208ff */
[----:B------:R-:W-:-:S03]  /*2360*/  @!P4 IMAD.IADD R7, R33, 0x1, R7 ;  /* 0x000000012107c824 */ /* 0x000fc600078e0207 */
[----:B------:R-:W-:Y:S02]  /*2370*/  @!P6 LEA.HI.X R9, R34, R9, R29, 0x1, P1 ;  /* 0x000000092209e211 */ /* 0x000fe400008f0c1d */
[----:B------:R-:W-:-:S03]  /*2380*/  ISETP.GE.AND P1, PT, R15, UR24, PT ;  /* 0x000000180f007c0c */ /* 0x000fc6000bf26270 */
[----:B------:R-:W-:Y:S04]  /*2390*/  @!P6 LDGSTS.E.BYPASS.LTC128B.128 [R22+0x1000], desc[UR18][R8.64] ;  /* 0x010000000816efae */ /* 0x000fe8000b901d52 */
[----:B------:R-:W-:Y:S04]  /*23a0*/  @!P6 LDGSTS.E.BYPASS.LTC128B.128 [R22+0x3000], desc[UR18][R8.64+0x80] ;  /* 0x030000800816efae */ /* 0x000fe8000b901d52 */
[----:B------:R-:W-:Y:S01]  /*23b0*/  @!P6 LDGSTS.E.BYPASS.LTC128B.128 [R22+0x5000], desc[UR18][R8.64+0x100] ;  /* 0x050001000816efae */ /* 0x000fe2000b901d52 */
[----:B--2---:R-:W-:-:S03]  /*23c0*/  @!P4 LEA R12, P5, R32, R4, 0x1 ;  /* 0x00000004200cc211 */ /* 0x004fc600078a08ff */
[----:B------:R1:W-:Y:S01]  /*23d0*/  @!P6 LDGSTS.E.BYPASS.LTC128B.128 [R22+0x7000], desc[UR18][R8.64+0x180] ;  /* 0x070001800816efae */ /* 0x0003e2000b901d52 */
[----:B------:R-:W-:Y:S02]  /*23e0*/  ISETP.GE.AND P6, PT, R14, UR24, PT ;  /* 0x000000180e007c0c */ /* 0x000fe4000bfc6270 */
[----:B------:R-:W-:Y:S02]  /*23f0*/  @!P4 LEA.HI.X R13, R32, R5, R7, 0x1, P5 ;  /* 0x00000005200dc211 */ /* 0x000fe400028f0c07 */
[----:B------:R-:W-:Y:S01]  /*2400*/  ISETP.GE.AND P5, PT, R2, UR24, PT ;  /* 0x0000001802007c0c */ /* 0x000fe2000bfa6270 */
[----:B------:R-:W2:Y:S01]  /*2410*/  @!P1 LDC.64 R4, c[0x0][0x218] ;  /* 0x00008600ff049b82 */ /* 0x000ea20000000a00 */
[----:B------:R-:W-:Y:S01]  /*2420*/  IADD3.X R7, R24, UR6, RZ, P2, !PT ;  /* 0x0000000618077c10 */ /* 0x000fe200097fe4ff */
[----:B------:R-:W-:Y:S01]  /*2430*/  @!P4 LDGSTS.E.BYPASS.LTC128B.128 [R19+0x1800], desc[UR18][R12.64] ;  /* 0x018000000c13cfae */ /* 0x000fe2000b901d52 */
[----:B------:R-:W-:Y:S02]  /*2440*/  ULDC.64 UR6, c[0x0][0x268] ;  /* 0x00009a0000067ab9 */ /* 0x000fe40000000a00 */
[----:B------:R-:W-:Y:S01]  /*2450*/  IMAD R16, R16, UR6, RZ ;  /* 0x0000000610107c24 */ /* 0x000fe2000f8e02ff */
[----:B------:R-:W-:Y:S04]  /*2460*/  @!P4 LDGSTS.E.BYPASS.LTC128B.128 [R19+0x3800], desc[UR18][R12.64+0x80] ;  /* 0x038000800c13cfae */ /* 0x000fe8000b901d52 */
[----:B------:R-:W-:Y:S02]  /*2470*/  @!P4 LDGSTS.E.BYPASS.LTC128B.128 [R19+0x5800], desc[UR18][R12.64+0x100] ;  /* 0x058001000c13cfae */ /* 0x000fe4000b901d52 */
[----:B------:R-:W-:-:S02]  /*2480*/  VOTEU.ALL UP0, P5 ;  /* 0x00000000003f7886 */ /* 0x000fc40002800000 */
[----:B------:R3:W-:Y:S01]  /*2490*/  @!P4 LDGSTS.E.BYPASS.LTC128B.128 [R19+0x7800], desc[UR18][R12.64+0x180] ;  /* 0x078001800c13cfae */ /* 0x0007e2000b901d52 */
[----:B------:R-:W-:Y:S01]  /*24a0*/  ISETP.GE.AND P4, PT, R15, UR24, PT ;  /* 0x000000180f007c0c */ /* 0x000fe2000bf86270 */
[----:B------:R-:W-:Y:S01]  /*24b0*/  IMAD.U32 R15, RZ, RZ, UR12 ;  /* 0x0000000cff0f7e24 */ /* 0x000fe2000f8e00ff */
[C---:B-1----:R-:W-:Y:S01]  /*24c0*/  @!P3 LEA R22, P2, R166.reuse, R10, 0x1 ;  /* 0x0000000aa616b211 */ /* 0x042fe200078408ff */
[----:B------:R-:W1:Y:S01]  /*24d0*/  @!P5 S2R R9, SR_CgaCtaId ;  /* 0x000000000009d919 */ /* 0x000e620000008800 */
[----:B------:R-:W-:Y:S02]  /*24e0*/  @!P3 MOV R8, 0x400 ;  /* 0x000004000008b802 */ /* 0x000fe40000000f00 */
[----:B------:R-:W-:Y:S01]  /*24f0*/  @!P3 LEA.HI.X R23, R166, R11, R165, 0x1, P2 ;  /* 0x0000000ba617b211 */ /* 0x000fe200010f0ca5 */
[----:B------:R-:W4:Y:S01]  /*2500*/  @!P6 S2R R10, SR_CgaCtaId ;  /* 0x00000000000ae919 */ /* 0x000f220000008800 */
[----:B-----5:R-:W-:Y:S02]  /*2510*/  @!P3 LEA R8, R27, R8, 0x18 ;  /* 0x000000081b08b211 */ /* 0x020fe400078ec0ff */
[----:B------:R-:W-:Y:S01]  /*2520*/  @!P1 LEA R15, P2, R15, R166, 0x4 ;  /* 0x000000a60f0f9211 */ /* 0x000fe200078420ff */
[----:B------:R-:W5:Y:S02]  /*2530*/  @!P1 S2R R11, SR_CgaCtaId ;  /* 0x00000000000b9919 */ /* 0x000f640000008800 */
[----:B------:R-:W-:-:S05]  /*2540*/  @!P3 IMAD R8, R0, 0x2, R8 ;  /* 0x000000020008b824 */ /* 0x000fca00078e0208 */
[----:B------:R-:W-:Y:S04]  /*2550*/  @!P3 LDGSTS.E.BYPASS.LTC128B.128 [R8+0x8000], desc[UR18][R22.64] ;  /* 0x080000001608bfae */ /* 0x000fe8000b901d52 */
[----:B------:R-:W-:Y:S01]  /*2560*/  @!P3 LDGSTS.E.BYPASS.LTC128B.128 [R8+0xa000], desc[UR18][R22.64+0x80] ;  /* 0x0a0000801608bfae */ /* 0x000fe2000b901d52 */
[----:B---3--:R-:W-:Y:S02]  /*2570*/  IMAD.U32 R13, RZ, RZ, UR12 ;  /* 0x0000000cff0d7e24 */ /* 0x008fe4000f8e00ff */
[----:B------:R-:W-:Y:S01]  /*2580*/  IMAD.U32 R12, RZ, RZ, UR13 ;  /* 0x0000000dff0c7e24 */ /* 0x000fe2000f8e00ff */
[----:B------:R-:W-:Y:S04]  /*2590*/  @!P3 LDGSTS.E.BYPASS.LTC128B.128 [R8+0xc000], desc[UR18][R22.64+0x100] ;  /* 0x0c0001001608bfae */ /* 0x000fe8000b901d52 */
[----:B------:R3:W-:Y:S01]  /*25a0*/  @!P3 LDGSTS.E.BYPASS.LTC128B.128 [R8+0xe000], desc[UR18][R22.64+0x180] ;  /* 0x0e0001801608bfae */ /* 0x0007e2000b901d52 */
[----:B------:R-:W-:-:S02]  /*25b0*/  @!P1 LEA.HI.X R13, R13, R165, R12, 0x4, P2 ;  /* 0x000000a50d0d9211 */ /* 0x000fc400010f240c */
[----:B------:R-:W-:Y:S02]  /*25c0*/  ISETP.GE.AND P3, PT, R14, UR24, PT ;  /* 0x000000180e007c0c */ /* 0x000fe4000bf66270 */
[----:B--2---:R-:W-:-:S04]  /*25d0*/  @!P1 LEA R14, P2, R15, R4, 0x1 ;  /* 0x000000040f0e9211 */ /* 0x004fc800078408ff */
[----:B------:R-:W-:Y:S02]  /*25e0*/  @!P1 LEA.HI.X R15, R15, R5, R13, 0x1, P2 ;  /* 0x000000050f0f9211 */ /* 0x000fe400010f0c0d */
[----:B------:R-:W-:Y:S01]  /*25f0*/  ISETP.GE.AND P2, PT, R2, UR24, PT ;  /* 0x0000001802007c0c */ /* 0x000fe2000bf46270 */
[----:B------:R-:W-:Y:S01]  /*2600*/  IMAD R2, R17, UR7, R16 ;  /* 0x0000000711027c24 */ /* 0x000fe2000f8e0210 */
[----:B------:R-:W-:Y:S01]  /*2610*/  @!P1 MOV R13, 0x400 ;  /* 0x00000400000d9802 */ /* 0x000fe20000000f00 */
[----:B------:R-:W-:Y:S01]  /*2620*/  USHF.L.U32 UR7, UR9, 0x5, URZ ;  /* 0x0000000509077899 */ /* 0x000fe2000800063f */
[----:B------:R-:W-:Y:S02]  /*2630*/  @!P6 MOV R5, 0x400 ;  /* 0x000004000005e802 */ /* 0x000fe40000000f00 */
[----:B-----5:R-:W-:Y:S02]  /*2640*/  @!P1 LEA R11, R11, R13, 0x18 ;  /* 0x0000000d0b0b9211 */ /* 0x020fe400078ec0ff */
[----:B----4-:R-:W-:-:S03]  /*2650*/  @!P6 LEA R10, R10, R5, 0x18 ;  /* 0x000000050a0ae211 */ /* 0x010fc600078ec0ff */
[C---:B------:R-:W-:Y:S02]  /*2660*/  @!P1 IMAD R11, R0.reuse, 0x2, R11 ;  /* 0x00000002000b9824 */ /* 0x040fe400078e020b */
[----:B------:R-:W-:Y:S01]  /*2670*/  @!P6 IMAD R10, R0, 0x2, R10 ;  /* 0x00000002000ae824 */ /* 0x000fe200078e020a */
[CC--:B---3--:R-:W-:Y:S01]  /*2680*/  LEA.HI R8, R100.reuse, R98.reuse, RZ, 0x4 ;  /* 0x0000006264087211 */ /* 0x0c8fe200078f20ff */
[----:B------:R-:W-:Y:S01]  /*2690*/  IMAD.WIDE.U32 R22, R17, UR6, R6 ;  /* 0x0000000611167c25 */ /* 0x000fe2000f8e0006 */
[----:B------:R-:W-:Y:S01]  /*26a0*/  USHF.L.U32 UR6, UR13, 0x5, URZ ;  /* 0x000000050d067899 */ /* 0x000fe2000800063f */
[----:B------:R-:W2:Y:S01]  /*26b0*/  @!P6 LDC.64 R6, c[0x0][0x218] ;  /* 0x00008600ff06eb82 */ /* 0x000ea20000000a00 */
[----:B------:R-:W-:Y:S01]  /*26c0*/  SHF.R.S32.HI R12, RZ, 0x4, R8 ;  /* 0x00000004ff0c7819 */ /* 0x000fe20000011408 */
[----:B------:R-:W-:Y:S01]  /*26d0*/  @!P1 LDGSTS.E.BYPASS.LTC128B.128 [R11+0x8800], desc[UR18][R14.64] ;  /* 0x088000000e0b9fae */ /* 0x000fe2000b901d52 */
[----:B------:R-:W-:Y:S01]  /*26e0*/  IMAD.IADD R17, R23, 0x1, R2 ;  /* 0x0000000117117824 */ /* 0x000fe200078e0202 */
[----:B------:R-:W-:Y:S01]  /*26f0*/  LEA.HI R100, R100, R98, RZ, 0x5 ;  /* 0x0000006264647211 */ /* 0x000fe200078f28ff */
[----:B------:R-:W-:Y:S01]  /*2700*/  @!P5 IMAD.MOV.U32 R23, RZ, RZ, R165 ;  /* 0x000000ffff17d224 */ /* 0x000fe200078e00a5 */
[C---:B------:R-:W-:Y:S01]  /*2710*/  LEA.HI R4, R8.reuse, R12, RZ, 0x1 ;  /* 0x0000000c08047211 */ /* 0x040fe200078f08ff */
[----:B------:R-:W-:Y:S01]  /*2720*/  @!P1 LDGSTS.E.BYPASS.LTC128B.128 [R11+0xa800], desc[UR18][R14.64+0x80] ;  /* 0x0a8000800e0b9fae */ /* 0x000fe2000b901d52 */
[----:B------:R-:W-:-:S02]  /*2730*/  LOP3.LUT R8, R8, 0xfffffff0, RZ, 0xc0, !PT ;  /* 0xfffffff008087812 */ /* 0x000fc400078ec0ff */
[----:B------:R-:W-:Y:S01]  /*2740*/  LOP3.LUT R16, R4, 0xfffffffe, RZ, 0xc0, !PT ;  /* 0xfffffffe04107812 */ /* 0x000fe200078ec0ff */
[----:B------:R-:W-:Y:S01]  /*2750*/  @!P1 LDGSTS.E.BYPASS.LTC128B.128 [R11+0xc800], desc[UR18][R14.64+0x100] ;  /* 0x0c8001000e0b9fae */ /* 0x000fe2000b901d52 */
[----:B------:R-:W-:Y:S01]  /*2760*/  @!P5 MOV R4, 0x400 ;  /* 0x000004000004d802 */ /* 0x000fe20000000f00 */
[----:B------:R-:W-:Y:S01]  /*2770*/  IMAD.IADD R8, R98, 0x1, -R8 ;  /* 0x0000000162087824 */ /* 0x000fe200078e0a08 */
[----:B------:R-:W-:Y:S01]  /*2780*/  SHF.R.S32.HI R99, RZ, 0x5, R100 ;  /* 0x00000005ff637819 */ /* 0x000fe20000011464 */
[----:B------:R3:W-:Y:S01]  /*2790*/  @!P1 LDGSTS.E.BYPASS.LTC128B.128 [R11+0xe800], desc[UR18][R14.64+0x180] ;  /* 0x0e8001800e0b9fae */ /* 0x0007e2000b901d52 */
[----:B-1----:R-:W-:Y:S01]  /*27a0*/  @!P5 LEA R9, R9, R4, 0x18 ;  /* 0x000000040909d211 */ /* 0x002fe200078ec0ff */
[----:B------:R-:W-:Y:S01]  /*27b0*/  IMAD.IADD R12, R12, 0x1, -R16 ;  /* 0x000000010c0c7824 */ /* 0x000fe200078e0a10 */
[----:B------:R-:W1:Y:S01]  /*27c0*/  @!P5 LDC.64 R4, c[0x0][0x218] ;  /* 0x00008600ff04db82 */ /* 0x000e620000000a00 */
[----:B------:R-:W-:Y:S01]  /*27d0*/  @!P6 IADD3 R2, P1, R166, UR10, RZ ;  /* 0x0000000aa602ec10 */ /* 0x000fe2000ff3e0ff */
[----:B------:R-:W-:-:S02]  /*27e0*/  IMAD.MOV.U32 R16, RZ, RZ, R22 ;  /* 0x000000ffff107224 */ /* 0x000fc400078e0016 */
[----:B------:R-:W-:Y:S02]  /*27f0*/  @!P5 IMAD.MOV.U32 R22, RZ, RZ, R166 ;  /* 0x000000ffff16d224 */ /* 0x000fe400078e00a6 */
[----:B------:R-:W-:Y:S02]  /*2800*/  @!P5 IMAD R9, R0, 0x2, R9 ;  /* 0x000000020009d824 */ /* 0x000fe400078e0209 */
[----:B------:R-:W-:-:S04]  /*2810*/  IMAD.WIDE.U32 R170, R170, UR8, R16 ;  /* 0x00000008aaaa7c25 */ /* 0x000fc8000f8e0010 */
[----:B------:R-:W-:Y:S02]  /*2820*/  IMAD.IADD R168, R171, 0x1, R168 ;  /* 0x00000001aba87824 */ /* 0x000fe400078e02a8 */
[----:B------:R-:W-:Y:S02]  /*2830*/  IMAD.U32 R0, RZ, RZ, UR9 ;  /* 0x00000009ff007e24 */ /* 0x000fe4000f8e00ff */
[----:B---3--:R-:W-:Y:S01]  /*2840*/  IMAD.U32 R11, RZ, RZ, UR6 ;  /* 0x00000006ff0b7e24 */ /* 0x008fe2000f8e00ff */
[----:B------:R-:W-:Y:S01]  /*2850*/  @!UP0 UIMAD UR6, UR13, 0x30, URZ ;  /* 0x000000300d0688a4 */ /* 0x000fe2000f8e023f */
[----:B------:R-:W-:Y:S01]  /*2860*/  IMAD.U32 R14, RZ, RZ, UR12 ;  /* 0x0000000cff0e7e24 */ /* 0x000fe2000f8e00ff */
[----:B------:R-:W-:Y:S02]  /*2870*/  VOTEU.ALL UP0, P2 ;  /* 0x00000000003f7886 */ /* 0x000fe40001000000 */
[----:B------:R-:W-:Y:S01]  /*2880*/  @!P6 IADD3.X R11, R165, UR11, R11, P1, !PT ;  /* 0x0000000ba50bec10 */ /* 0x000fe20008ffe40b */
[----:B------:R-:W-:Y:S01]  /*2890*/  @!P5 IMAD.WIDE.U32 R14, R14, 0x30, R22 ;  /* 0x000000300e0ed825 */ /* 0x000fe200078e0016 */
[----:B--2---:R-:W-:Y:S01]  /*28a0*/  @!P6 LEA R6, P1, R2, R6, 0x1 ;  /* 0x000000060206e211 */ /* 0x004fe200078208ff */
[----:B------:R-:W-:-:S03]  /*28b0*/  ULDC.64 UR10, c[0x0][0x220] ;  /* 0x00008800000a7ab9 */ /* 0x000fc60000000a00 */
[----:B------:R-:W-:Y:S01]  /*28c0*/  @!P6 LEA.HI.X R7, R2, R7, R11, 0x1, P1 ;  /* 0x000000070207e211 */ /* 0x000fe200008f0c0b */
[----:B------:R-:W-:Y:S01]  /*28d0*/  @!P5 VIADD R2, R15, UR6 ;  /* 0x000000060f02dc36 */ /* 0x000fe20008000000 */
[----:B-1----:R-:W-:Y:S01]  /*28e0*/  @!P5 LEA R4, P1, R14, R4, 0x1 ;  /* 0x000000040e04d211 */ /* 0x002fe200078208ff */
[----:B------:R-:W-:Y:S01]  /*28f0*/  IMAD.SHL.U32 R11, R20, 0x8, RZ ;  /* 0x00000008140b7824 */ /* 0x000fe200078e00ff */
[----:B------:R-:W-:Y:S01]  /*2900*/  @!UP0 UIMAD UR6, UR9, 0x60, URZ ;  /* 0x00000060090688a4 */ /* 0x000fe2000f8e023f */
[----:B------:R-:W-:Y:S01]  /*2910*/  @!P6 LDGSTS.E.BYPASS.LTC128B.128 [R10+0x9000], desc[UR18][R6.64] ;  /* 0x09000000060aefae */ /* 0x000fe2000b901d52 */
[----:B------:R-:W-:Y:S01]  /*2920*/  @!P5 LEA.HI.X R5, R14, R5, R2, 0x1, P1 ;  /* 0x000000050e05d211 */ /* 0x000fe200008f0c02 */
[----:B------:R-:W-:Y:S01]  /*2930*/  UISETP.GT.AND UP0, UPT, UR16, 0x1, UPT ;  /* 0x000000011000788c */ /* 0x000fe2000bf04270 */
[C---:B------:R-:W-:Y:S01]  /*2940*/  LEA R240, P1, R170.reuse, UR10, 0x1 ;  /* 0x0000000aaaf07c11 */ /* 0x040fe2000f8208ff */
[----:B------:R-:W-:Y:S03]  /*2950*/  @!P6 LDGSTS.E.BYPASS.LTC128B.128 [R10+0xb000], desc[UR18][R6.64+0x80] ;  /* 0x0b000080060aefae */ /* 0x000fe6000b901d52 */
[----:B------:R-:W-:Y:S01]  /*2960*/  LEA.HI.X R239, R170, UR11, R168, 0x1, P1 ;  /* 0x0000000baaef7c11 */ /* 0x000fe200088f0ca8 */
[----:B------:R-:W-:Y:S01]  /*2970*/  @!P6 LDGSTS.E.BYPASS.LTC128B.128 [R10+0xd000], desc[UR18][R6.64+0x100] ;  /* 0x0d000100060aefae */ /* 0x000fe2000b901d52 */
[----:B------:R-:W-:-:S03]  /*2980*/  @!P2 IMAD.MOV.U32 R14, RZ, RZ, R240 ;  /* 0x000000ffff0ea224 */ /* 0x000fc600078e00f0 */
[----:B------:R1:W-:Y:S01]  /*2990*/  @!P6 LDGSTS.E.BYPASS.LTC128B.128 [R10+0xf000], desc[UR18][R6.64+0x180] ;  /* 0x0f000180060aefae */ /* 0x0003e2000b901d52 */
[----:B------:R-:W-:Y:S01]  /*29a0*/  ISETP.GE.AND P6, PT, R20, UR24, PT ;  /* 0x0000001814007c0c */ /* 0x000fe2000bfc6270 */
[----:B------:R-:W-:Y:S01]  /*29b0*/  @!P2 IMAD.MOV.U32 R15, RZ, RZ, R239 ;  /* 0x000000ffff0fa224 */ /* 0x000fe200078e00ef */
[----:B------:R-:W-:Y:S01]  /*29c0*/  UIMAD.WIDE.U32 UR24, UR8, 0x20, URZ ;  /* 0x00000020081878a5 */ /* 0x000fe2000f8e003f */
[----:B------:R-:W-:Y:S04]  /*29d0*/  @!P5 LDGSTS.E.BYPASS.LTC128B.128 [R9+0x9800], desc[UR18][R4.64] ;  /* 0x098000000409dfae */ /* 0x000fe8000b901d52 */
[----:B------:R-:W-:Y:S04]  /*29e0*/  @!P5 LDGSTS.E.BYPASS.LTC128B.128 [R9+0xb800], desc[UR18][R4.64+0x80] ;  /* 0x0b8000800409dfae */ /* 0x000fe8000b901d52 */
[----:B------:R-:W-:Y:S04]  /*29f0*/  @!P5 LDGSTS.E.BYPASS.LTC128B.128 [R9+0xd800], desc[UR18][R4.64+0x100] ;  /* 0x0d8001000409dfae */ /* 0x000fe8000b901d52 */
[----:B------:R2:W-:Y:S04]  /*2a00*/  @!P5 LDGSTS.E.BYPASS.LTC128B.128 [R9+0xf800], desc[UR18][R4.64+0x180] ;  /* 0x0f8001800409dfae */ /* 0x0005e8000b901d52 */
[----:B------:R-:W0:Y:S01]  /*2a10*/  LDGDEPBAR ;  /* 0x00000000000079af */ /* 0x000e220000000000 */
[----:B-1----:R-:W-:Y:S01]  /*2a20*/  SHF.R.S32.HI R6, RZ, 0x1f, R8 ;  /* 0x0000001fff067819 */ /* 0x002fe20000011408 */
[----:B------:R-:W-:-:S02]  /*2a30*/  IMAD.SHL.U32 R7, R3, 0x40, RZ ;  /* 0x0000004003077824 */ /* 0x000fc400078e00ff */
[----:B------:R-:W-:Y:S01]  /*2a40*/  IMAD.U32 R10, RZ, RZ, UR8 ;  /* 0x00000008ff0a7e24 */ /* 0x000fe2000f8e00ff */
[----:B------:R-:W-:Y:S02]  /*2a50*/  LEA.HI R6, R6, R8, RZ, 0x3 ;  /* 0x0000000806067211 */ /* 0x000fe400078f18ff */
[----:B------:R-:W-:Y:S02]  /*2a60*/  LOP3.LUT R7, R7, 0x1c0, RZ, 0xc0, !PT ;  /* 0x000001c007077812 */ /* 0x000fe400078ec0ff */
[C---:B------:R-:W-:Y:S01]  /*2a70*/  LOP3.LUT R2, R6.reuse, 0xfffffff8, RZ, 0xc0, !PT ;  /* 0xfffffff806027812 */ /* 0x040fe200078ec0ff */
[----:B------:R-:W-:Y:S01]  /*2a80*/  IMAD.SHL.U32 R97, R6, 0x40, RZ ;  /* 0x0000004006617824 */ /* 0x000fe200078e00ff */
[----:B------:R-:W-:Y:S02]  /*2a90*/  LOP3.LUT R11, R7, 0x8, R11, 0xf8, !PT ;  /* 0x00000008070b7812 */ /* 0x000fe400078ef80b */
[----:B------:R-:W-:Y:S01]  /*2aa0*/  SHF.R.U32.HI R7, RZ, 0x3, R7 ;  /* 0x00000003ff077819 */ /* 0x000fe20000011607 */
[----:B------:R-:W-:Y:S01]  /*2ab0*/  IMAD.IADD R2, R8, 0x1, -R2 ;  /* 0x0000000108027824 */ /* 0x000fe200078e0a02 */
[----:B------:R-:W-:Y:S01]  /*2ac0*/  LOP3.LUT R97, R97, 0xfffffe00, RZ, 0xc0, !PT ;  /* 0xfffffe0061617812 */ /* 0x000fe200078ec0ff */
[----:B------:R-:W-:Y:S01]  /*2ad0*/  IMAD.U32 R8, RZ, RZ, UR8 ;  /* 0x00000008ff087e24 */ /* 0x000fe2000f8e00ff */
[----:B------:R-:W-:Y:S01]  /*2ae0*/  LOP3.LUT R7, R11, R7, RZ, 0x3c, !PT ;  /* 0x000000070b077212 */ /* 0x000fe200078e3cff */
[----:B------:R-:W-:-:S04]  /*2af0*/  DEPBAR.LE SB0, 0x0 ;  /* 0x000080000000791a */ /* 0x000fc80000000000 */
[----:B------:R-:W-:Y:S01]  /*2b00*/  BAR.SYNC.DEFER_BLOCKING 0x0 ;  /* 0x0000000000007b1d */ /* 0x000fe20000010000 */
[----:B------:R-:W-:Y:S01]  /*2b10*/  IMAD.SHL.U32 R96, R2, 0x40, RZ ;  /* 0x0000004002607824 */ /* 0x000fe200078e00ff */
[----:B------:R-:W-:Y:S01]  /*2b20*/  @!P3 LEA R8, P1, R8, R240, 0x6 ;  /* 0x000000f00808b211 */ /* 0x000fe200078230ff */
[----:B--2---:R-:W-:Y:S02]  /*2b30*/  IMAD.SHL.U32 R5, R12, 0x8, RZ ;  /* 0x000000080c057824 */ /* 0x004fe400078e00ff */
[----:B------:R-:W-:Y:S01]  /*2b40*/  IMAD.U32 R4, RZ, RZ, UR8 ;  /* 0x00000008ff047e24 */ /* 0x000fe2000f8e00ff */
[----:B------:R-:W-:Y:S01]  /*2b50*/  LOP3.LUT R96, R96, 0x1c0, RZ, 0xc0, !PT ;  /* 0x000001c060607812 */ /* 0x000fe200078ec0ff */
[----:B------:R-:W-:-:S03]  /*2b60*/  @!P2 IMAD.WIDE.U32 R10, R10, 0x60, R14 ;  /* 0x000000600a0aa825 */ /* 0x000fc600078e000e */
[----:B------:R-:W-:Y:S01]  /*2b70*/  LOP3.LUT R5, R96, 0x8, R5, 0xf8, !PT ;  /* 0x0000000860057812 */ /* 0x000fe200078ef805 */
[----:B------:R-:W-:Y:S01]  /*2b80*/  IMAD R237, R12, 0x200, R7 ;  /* 0x000002000ced7824 */ /* 0x000fe200078e0207 */
[----:B------:R-:W-:Y:S01]  /*2b90*/  SHF.R.U32.HI R96, RZ, 0x3, R96 ;  /* 0x00000003ff607819 */ /* 0x000fe20000011660 */
[----:B------:R-:W-:Y:S01]  /*2ba0*/  IMAD R238, R99, 0x400, R97 ;  /* 0x0000040063ee7824 */ /* 0x000fe200078e0261 */
[----:B------:R-:W-:Y:S01]  /*2bb0*/  @!P3 LEA.HI.X R9, R4, R239, R0, 0x6, P1 ;  /* 0x000000ef0409b211 */ /* 0x000fe200008f3400 */
[----:B------:R-:W-:Y:S01]  /*2bc0*/  @!P2 IMAD.MOV.U32 R4, RZ, RZ, R10 ;  /* 0x000000ffff04a224 */ /* 0x000fe200078e000a */
[----:B------:R-:W-:Y:S01]  /*2bd0*/  LOP3.LUT R96, R5, R96, RZ, 0x3c, !PT ;  /* 0x0000006005607212 */ /* 0x000fe200078e3cff */
[----:B------:R-:W-:Y:S01]  /*2be0*/  @!P2 VIADD R5, R11, UR6 ;  /* 0x000000060b05ac36 */ /* 0x000fe20008000000 */
[----:B------:R-:W-:Y:S01]  /*2bf0*/  @!P4 IADD3 R6, P1, R240, UR24, RZ ;  /* 0x00000018f006cc10 */ /* 0x000fe2000ff3e0ff */
[----:B------:R-:W-:Y:S01]  /*2c00*/  IMAD.U32 R0, RZ, RZ, UR7 ;  /* 0x00000007ff007e24 */ /* 0x000fe2000f8e00ff */
[----:B------:R-:W-:Y:S01]  /*2c10*/  LEA R237, R237, UR4, 0x1 ;  /* 0x00000004eded7c11 */ /* 0x000fe2000f8e08ff */
[----:B------:R-:W-:Y:S01]  /*2c20*/  @!P6 IMAD.MOV.U32 R10, RZ, RZ, R240 ;  /* 0x000000ffff0ae224 */ /* 0x000fe200078e00f0 */
[----:B------:R-:W-:Y:S01]  /*2c30*/  ULDC UR24, c[0x0][0x39c] ;  /* 0x0000e70000187ab9 */ /* 0x000fe20000000800 */
[----:B------:R-:W-:Y:S01]  /*2c40*/  @!P6 IMAD.MOV.U32 R11, RZ, RZ, R239 ;  /* 0x000000ffff0be224 */ /* 0x000fe200078e00ef */
[----:B------:R-:W-:Y:S01]  /*2c50*/  @P6 STS.128 [R242+0x10000], RZ ;  /* 0x010000fff2006388 */ /* 0x000fe20000000c00 */
[----:B------:R-:W-:Y:S01]  /*2c60*/  @!P4 IADD3.X R7, R239, UR25, R0, P1, !PT ;  /* 0x00000019ef07cc10 */ /* 0x000fe20008ffe400 */
[----:B------:R-:W-:Y:S01]  /*2c70*/  IMAD.IADD R238, R96, 0x1, R238 ;  /* 0x0000000160ee7824 */ /* 0x000fe200078e02ee */
[----:B------:R-:W-:Y:S01]  /*2c80*/  @!UP0 ULDC.64 UR6, c[0x0][0x218] ;  /* 0x0000860000068ab9 */ /* 0x000fe20000000a00 */
[----:B------:R-:W-:Y:S01]  /*2c90*/  @P6 STS.128 [R242+0x12000], RZ ;  /* 0x012000fff2006388 */ /* 0x000fe20000000c00 */
[----:B------:R-:W-:-:S02]  /*2ca0*/  IMAD.MOV.U32 R0, RZ, RZ, 0x20 ;  /* 0x00000020ff007424 */ /* 0x000fc400078e00ff */
[----:B------:R-:W-:Y:S01]  /*2cb0*/  LEA R238, R238, UR4, 0x1 ;  /* 0x00000004eeee7c11 */ /* 0x000fe2000f8e08ff */
[----:B------:R-:W-:Y:S01]  /*2cc0*/  @P6 STS.128 [R242+0x14000], RZ ;  /* 0x014000fff2006388 */ /* 0x000fe20000000c00 */
[----:B------:R-:W-:Y:S02]  /*2cd0*/  VIADD R235, R237, 0x8020 ;  /* 0x00008020edeb7836 */ /* 0x000fe40000000000 */
[----:B------:R-:W-:Y:S01]  /*2ce0*/  IMAD.IADD R232, R97, 0x1, R96 ;  /* 0x0000000161e87824 */ /* 0x000fe200078e0260 */
        /* <DEDUP_REMOVED lines=45> */
[----:B------:R-:W2:Y:S01]  /*2fc0*/  LDSM.16.M88.4 R16, [R237+0x8000] ;  /* 0x00800000ed10783b */ /* 0x000ea20000000200 */
[----:B------:R-:W-:Y:S02]  /*2fd0*/  SEL R2, R2, 0xfffffff0, !P1 ;  /* 0xfffffff002027807 */ /* 0x000fe40004800000 */
[----:B------:R-:W-:Y:S01]  /*2fe0*/  R2P PR, R3, 0x6 ;  /* 0x0000000603007804 */ /* 0x000fe20000000000 */
[----:B------:R-:W-:Y:S01]  /*2ff0*/  VIADD R3, R237, 0x8000 ;  /* 0x00008000ed037836 */ /* 0x000fe20000000000 */
[----:B------:R-:W3:Y:S01]  /*3000*/  LDSM.16.M88.4 R32, [R237+0x8800] ;  /* 0x00880000ed20783b */ /* 0x000ee20000000200 */
[----:B------:R-:W-:-:S02]  /*3010*/  IMAD R236, R2, 0x2, R238 ;  /* 0x0000000202ec7824 */ /* 0x000fc400078e02ee */
[C---:B------:R-:W-:Y:S01]  /*3020*/  IMAD R234, R0.reuse, 0x2, R238 ;  /* 0x0000000200ea7824 */ /* 0x040fe200078e02ee */
[----:B------:R-:W-:Y:S01]  /*3030*/  LDSM.16.M88.4 R60, [R237+0x9000] ;  /* 0x00900000ed3c783b */ /* 0x000fe20000000200 */
[----:B------:R-:W-:-:S03]  /*3040*/  IMAD R233, R0, 0x2, R236 ;  /* 0x0000000200e97824 */ /* 0x000fc600078e02ec */
[----:B------:R-:W-:Y:S03]  /*3050*/  LDSM.16.M88.4 R48, [R236] ;  /* 0x00000000ec30783b */ /* 0x000fe60000000200 */
[----:B------:R-:W-:Y:S01]  /*3060*/  @P1 VIADD R235, R3, 0xffffffe0 ;  /* 0xffffffe003eb1836 */ /* 0x000fe20000000000 */
[----:B------:R-:W-:Y:S01]  /*3070*/  LDSM.16.M88.4 R68, [R234] ;  /* 0x00000000ea44783b */ /* 0x000fe20000000200 */
[----:B------:R-:W-:Y:S02]  /*3080*/  IMAD.MOV.U32 R3, RZ, RZ, 0x40 ;  /* 0x00000040ff037424 */ /* 0x000fe400078e00ff */
[C---:B------:R-:W-:Y:S01]  /*3090*/  VIADD R227, R235.reuse, 0x800 ;  /* 0x00000800ebe37836 */ /* 0x040fe20000000000 */
[----:B------:R-:W4:Y:S01]  /*30a0*/  LDSM.16.M88.4 R12, [R235] ;  /* 0x00000000eb0c783b */ /* 0x000f220000000200 */
[----:B------:R-:W-:Y:S01]  /*30b0*/  VIADD R226, R235, 0x1000 ;  /* 0x00001000ebe27836 */ /* 0x000fe20000000000 */
[----:B------:R-:W-:Y:S01]  /*30c0*/  SEL R3, R3, 0xffffffc0, !P2 ;  /* 0xffffffc003037807 */ /* 0x000fe20005000000 */
[C---:B------:R-:W-:Y:S01]  /*30d0*/  VIADD R225, R235.reuse, 0x1800 ;  /* 0x00001800ebe17836 */ /* 0x040fe20000000000 */
[----:B------:R-:W5:Y:S01]  /*30e0*/  LDSM.16.M88.4 R76, [R235+0x800] ;  /* 0x00080000eb4c783b */ /* 0x000f620000000200 */
[----:B------:R-:W-:-:S02]  /*30f0*/  VIADD R223, R235, 0x2000 ;  /* 0x00002000ebdf7836 */ /* 0x000fc40000000000 */
[----:B------:R-:W-:Y:S01]  /*3100*/  IMAD.IADD R231, R237, 0x1, R3 ;  /* 0x00000001ede77824 */ /* 0x000fe200078e0203 */
[----:B------:R-:W-:Y:S01]  /*3110*/  LDSM.16.M88.4 R72, [R237+0x9800] ;  /* 0x00980000ed48783b */ /* 0x000fe20000000200 */
[----:B------:R-:W-:Y:S02]  /*3120*/  IMAD.IADD R224, R3, 0x1, R235 ;  /* 0x0000000103e07824 */ /* 0x000fe400078e02eb */
[C---:B------:R-:W-:Y:S01]  /*3130*/  VIADD R222, R235.reuse, 0x2800 ;  /* 0x00002800ebde7836 */ /* 0x040fe20000000000 */
[----:B-1----:R-:W1:Y:S01]  /*3140*/  LDSM.16.M88.4 R8, [R231+0x8000] ;  /* 0x00800000e708783b */ /* 0x002e620000000200 */
[C---:B------:R-:W-:Y:S02]  /*3150*/  VIADD R221, R235.reuse, 0x3000 ;  /* 0x00003000ebdd7836 */ /* 0x040fe40000000000 */
[C---:B------:R-:W-:Y:S01]  /*3160*/  VIADD R220, R235.reuse, 0x3800 ;  /* 0x00003800ebdc7836 */ /* 0x040fe20000000000 */
[----:B------:R-:W-:Y:S01]  /*3170*/  LDSM.16.M88.4 R36, [R233] ;  /* 0x00000000e924783b */ /* 0x000fe20000000200 */
[C---:B------:R-:W-:Y:S01]  /*3180*/  VIADD R219, R235.reuse, 0x4000 ;  /* 0x00004000ebdb7836 */ /* 0x040fe20000000000 */
[----:B--2---:R-:W-:Y:S02]  /*3190*/  HMMA.16816.F32.BF16 R4, R52, R16, RZ ;  /* 0x000000103404723c */ /* 0x004fe400000418ff */
[----:B------:R-:W2:Y:S01]  /*31a0*/  LDSM.16.M88.4 R20, [R224] ;  /* 0x00000000e014783b */ /* 0x000ea20000000200 */
[----:B------:R-:W-:-:S02]  /*31b0*/  VIADD R218, R235, 0x4800 ;  /* 0x00004800ebda7836 */ /* 0x000fc40000000000 */
[C---:B------:R-:W-:Y:S01]  /*31c0*/  VIADD R217, R235.reuse, 0x5000 ;  /* 0x00005000ebd97836 */ /* 0x040fe20000000000 */
[----:B------:R-:W2:Y:S01]  /*31d0*/  LDSM.16.M88.4 R64, [R231+0x8800] ;  /* 0x00880000e740783b */ /* 0x000ea20000000200 */
[C---:B------:R-:W-:Y:S01]  /*31e0*/  HMMA.16816.F32.BF16 R16, R52.reuse, R18, RZ ;  /* 0x000000123410723c */ /* 0x040fe200000418ff */
[C---:B------:R-:W-:Y:S02]  /*31f0*/  VIADD R216, R235.reuse, 0x5800 ;  /* 0x00005800ebd87836 */ /* 0x040fe40000000000 */
[----:B------:R-:W2:Y:S01]  /*3200*/  LDSM.16.M88.4 R28, [R235+0x1000] ;  /* 0x00100000eb1c783b */ /* 0x000ea20000000200 */
[C---:B------:R-:W-:Y:S02]  /*3210*/  VIADD R215, R235.reuse, 0x6000 ;  /* 0x00006000ebd77836 */ /* 0x040fe40000000000 */
[----:B---3--:R-:W-:Y:S01]  /*3220*/  HMMA.16816.F32.BF16 R24, R52, R32, RZ ;  /* 0x000000203418723c */ /* 0x008fe200000418ff */
[----:B------:R-:W3:Y:S01]  /*3230*/  LDSM.16.M88.4 R88, [R235+0x1800] ;  /* 0x00180000eb58783b */ /* 0x000ee20000000200 */
[----:B------:R-:W-:-:S02]  /*3240*/  VIADD R214, R235, 0x6800 ;  /* 0x00006800ebd67836 */ /* 0x000fc40000000000 */
[C---:B------:R-:W-:Y:S01]  /*3250*/  VIADD R213, R235.reuse, 0x7000 ;  /* 0x00007000ebd57836 */ /* 0x040fe20000000000 */
[----:B------:R-:W-:Y:S01]  /*3260*/  LDSM.16.M88.4 R40, [R238+0x2000] ;  /* 0x00200000ee28783b */ /* 0x000fe20000000200 */
[----:B------:R-:W-:Y:S01]  /*3270*/  HMMA.16816.F32.BF16 R32, R52, R34, RZ ;  /* 0x000000223420723c */ /* 0x000fe200000418ff */
[----:B------:R-:W-:Y:S02]  /*3280*/  VIADD R212, R235, 0x7800 ;  /* 0x00007800ebd47836 */ /* 0x000fe40000000000 */
[----:B------:R-:W-:Y:S03]  /*3290*/  LDSM.16.M88.4 R80, [R224+0x800] ;  /* 0x00080000e050783b */ /* 0x000fe60000000200 */
[C---:B----4-:R-:W-:Y:S01]  /*32a0*/  HMMA.16816.F32.BF16 R4, R48.reuse, R12, R4 ;  /* 0x0000000c3004723c */ /* 0x050fe20000041804 */
[----:B------:R-:W-:Y:S04]  /*32b0*/  LDSM.16.M88.4 R84, [R231+0x9800] ;  /* 0x00980000e754783b */ /* 0x000fe80000000200 */
[----:B------:R-:W-:Y:S01]  /*32c0*/  LDSM.16.M88.4 R92, [R224+0x1800] ;  /* 0x00180000e05c783b */ /* 0x000fe20000000200 */
[C---:B------:R-:W-:Y:S03]  /*32d0*/  HMMA.16816.F32.BF16 R16, R48.reuse, R14, R16 ;  /* 0x0000000e3010723c */ /* 0x040fe60000041810 */
[----:B------:R-:W-:Y:S03]  /*32e0*/  LDSM.16.M88.4 R12, [R231+0x9000] ;  /* 0x00900000e70c783b */ /* 0x000fe60000000200 */
[C---:B-----5:R-:W-:Y:S01]  /*32f0*/  HMMA.16816.F32.BF16 R24, R48.reuse, R76, R24 ;  /* 0x0000004c3018723c */ /* 0x060fe20000041818 */
[----:B------:R-:W0:Y:S05]  /*3300*/  LDGDEPBAR ;  /* 0x00000000000079af */ /* 0x000e2a0000000000 */
[----:B------:R-:W-:Y:S01]  /*3310*/  HMMA.16816.F32.BF16 R32, R48, R78, R32 ;  /* 0x0000004e3020723c */ /* 0x000fe20000041820 */
[----:B------:R-:W-:Y:S05]  /*3320*/  LDSM.16.M88.4 R76, [R237+0xa800] ;  /* 0x00a80000ed4c783b */ /* 0x000fea0000000200 */
[C---:B-1----:R-:W-:Y:S06]  /*3330*/  HMMA.16816.F32.BF16 R4, R68.reuse, R8, R4 ;  /* 0x000000084404723c */ /* 0x042fec0000041804 */
[----:B------:R-:W-:Y:S01]  /*3340*/  HMMA.16816.F32.BF16 R16, R68, R10, R16 ;  /* 0x0000000a4410723c */ /* 0x000fe20000041810 */
[----:B------:R-:W1:Y:S05]  /*3350*/  LDSM.16.M88.4 R8, [R237+0xa000] ;  /* 0x00a00000ed08783b */ /* 0x000e6a0000000200 */
[C---:B------:R-:W-:Y:S06]  /*3360*/  HMMA.16816.F32.BF16 R44, R52.reuse, R60, RZ ;  /* 0x0000003c342c723c */ /* 0x040fec00000418ff */
[C---:B------:R-:W-:Y:S06]  /*3370*/  HMMA.16816.F32.BF16 R60, R52.reuse, R62, RZ ;  /* 0x0000003e343c723c */ /* 0x040fec00000418ff */
[C---:B------:R-:W-:Y:S06]  /*3380*/  HMMA.16816.F32.BF16 R56, R52.reuse, R72, RZ ;  /* 0x000000483438723c */ /* 0x040fec00000418ff */
[----:B------:R-:W-:Y:S01]  /*3390*/  HMMA.16816.F32.BF16 R52, R52, R74, RZ ;  /* 0x0000004a3434723c */ /* 0x000fe200000418ff */
[----:B------:R-:W-:Y:S05]  /*33a0*/  LDSM.16.M88.4 R72, [R236+0x2000] ;  /* 0x00200000ec48783b */ /* 0x000fea0000000200 */
[C---:B--2---:R-:W-:Y:S06]  /*33b0*/  HMMA.16816.F32.BF16 R16, R36.reuse, R22, R16 ;  /* 0x000000162410723c */ /* 0x044fec0000041810 */
[----:B------:R-:W-:Y:S01]  /*33c0*/  HMMA.16816.F32.BF16 R4, R36, R20, R4 ;  /* 0x000000142404723c */ /* 0x000fe20000041804 */
[----:B------:R-:W2:Y:S05]  /*33d0*/  LDSM.16.M88.4 R20, [R235+0x2000] ;  /* 0x00200000eb14783b */ /* 0x000eaa0000000200 */
[C---:B------:R-:W-:Y:S06]  /*33e0*/  HMMA.16816.F32.BF16 R24, R68.reuse, R64, R24 ;  /* 0x000000404418723c */ /* 0x040fec0000041818 */
[----:B------:R-:W-:Y:S01]  /*33f0*/  HMMA.16816.F32.BF16 R32, R68, R66, R32 ;  /* 0x000000424420723c */ /* 0x000fe20000041820 */
[----:B------:R-:W-:Y:S05]  /*3400*/  LDSM.16.M88.4 R64, [R234+0x2000] ;  /* 0x00200000ea40783b */ /* 0x000fea0000000200 */
[C---:B------:R-:W-:Y:S06]  /*3410*/  HMMA.16816.F32.BF16 R44, R48.reuse, R28, R44 ;  /* 0x0000001c302c723c */ /* 0x040fec000004182c */
[C---:B------:R-:W-:Y:S01]  /*3420*/  HMMA.16816.F32.BF16 R60, R48.reuse, R30, R60 ;  /* 0x0000001e303c723c */ /* 0x040fe2000004183c */
[----:B------:R-:W4:Y:S05]  /*3430*/  LDSM.16.M88.4 R28, [R224+0x1000] ;  /* 0x00100000e01c783b */ /* 0x000f2a0000000200 */
[C---:B---3--:R-:W-:Y:S06]  /*3440*/  HMMA.16816.F32.BF16 R56, R48.reuse, R88, R56 ;  /* 0x000000583038723c */ /* 0x048fec0000041838 */
[----:B------:R-:W-:Y:S01]  /*3450*/  HMMA.16816.F32.BF16 R48, R48, R90, R52 ;  /* 0x0000005a3030723c */ /* 0x000fe20000041834 */
[----:B------:R-:W-:Y:S04]  /*3460*/  LDSM.16.M88.4 R52, [R235+0x2800] ;  /* 0x00280000eb34783b */ /* 0x000fe80000000200 */
[----:B------:R-:W-:Y:S01]  /*3470*/  LDSM.16.M88.4 R88, [R237+0xb800] ;  /* 0x00b80000ed58783b */ /* 0x000fe20000000200 */
[C---:B-1----:R-:W-:Y:S06]  /*3480*/  HMMA.16816.F32.BF16 R16, R40.reuse, R10, R16 ;  /* 0x0000000a2810723c */ /* 0x042fec0000041810 */
[----:B------:R-:W-:Y:S01]  /*3490*/  HMMA.16816.F32.BF16 R4, R40, R8, R4 ;  /* 0x000000082804723c */ /* 0x000fe20000041804 */
[----:B------:R-:W1:Y:S05]  /*34a0*/  LDSM.16.M88.4 R8, [R231+0xa000] ;  /* 0x00a00000e708783b */ /* 0x000e6a0000000200 */
[C---:B------:R-:W-:Y:S06]  /*34b0*/  HMMA.16816.F32.BF16 R24, R36.reuse, R80, R24 ;  /* 0x000000502418723c */ /* 0x040fec0000041818 */
[----:B------:R-:W-:Y:S01]  /*34c0*/  HMMA.16816.F32.BF16 R32, R36, R82, R32 ;  /* 0x000000522420723c */ /* 0x000fe20000041820 */
[----:B------:R-:W-:Y:S05]  /*34d0*/  LDSM.16.M88.4 R80, [R231+0xa800] ;  /* 0x00a80000e750783b */ /* 0x000fea0000000200 */
[C---:B------:R-:W-:Y:S06]  /*34e0*/  HMMA.16816.F32.BF16 R44, R68.reuse, R12, R44 ;  /* 0x0000000c442c723c */ /* 0x040fec000004182c */
[C---:B------:R-:W-:Y:S01]  /*34f0*/  HMMA.16816.F32.BF16 R60, R68.reuse, R14, R60 ;  /* 0x0000000e443c723c */ /* 0x040fe2000004183c */
[----:B------:R-:W3:Y:S05]  /*3500*/  LDSM.16.M88.4 R12, [R237+0xb000] ;  /* 0x00b00000ed0c783b */ /* 0x000eea0000000200 */
[C---:B------:R-:W-:Y:S06]  /*3510*/  HMMA.16816.F32.BF16 R56, R68.reuse, R84, R56 ;  /* 0x000000544438723c */ /* 0x040fec0000041838 */
[----:B------:R-:W-:Y:S01]  /*3520*/  HMMA.16816.F32.BF16 R68, R68, R86, R48 ;  /* 0x000000564444723c */ /* 0x000fe20000041830 */
[----:B------:R-:W-:Y:S04]  /*3530*/  LDSM.16.M88.4 R48, [R233+0x2000] ;  /* 0x00200000e930783b */ /* 0x000fe80000000200 */
[----:B------:R-:W-:Y:S01]  /*3540*/  LDSM.16.M88.4 R84, [R235+0x3800] ;  /* 0x00380000eb54783b */ /* 0x000fe20000000200 */
[C---:B--2---:R-:W-:Y:S06]  /*3550*/  HMMA.16816.F32.BF16 R16, R72.reuse, R22, R16 ;  /* 0x000000164810723c */ /* 0x044fec0000041810 */
[----:B------:R-:W-:Y:S01]  /*3560*/  HMMA.16816.F32.BF16 R4, R72, R20, R4 ;  /* 0x000000144804723c */ /* 0x000fe20000041804 */
[----:B------:R-:W2:Y:S05]  /*3570*/  LDSM.16.M88.4 R20, [R224+0x2000] ;  /* 0x00200000e014783b */ /* 0x000eaa0000000200 */
[C---:B------:R-:W-:Y:S06]  /*3580*/  HMMA.16816.F32.BF16 R24, R40.reuse, R76, R24 ;  /* 0x0000004c2818723c */ /* 0x040fec0000041818 */
[----:B------:R-:W-:Y:S01]  /*3590*/  HMMA.16816.F32.BF16 R32, R40, R78, R32 ;  /* 0x0000004e2820723c */ /* 0x000fe20000041820 */
        /* <DEDUP_REMOVED lines=14> */
[C---:B---3--:R-:W-:Y:S06]  /*3680*/  HMMA.16816.F32.BF16 R44, R40.reuse, R12, R44 ;  /* 0x0000000c282c723c */ /* 0x048fec000004182c */
        /* <DEDUP_REMOVED lines=8> */
[----:B------:R-:W-:Y:S05]  /*3710*/  LDSM.16.M88.4 R20, [R236+0x4000] ;  /* 0x00400000ec14783b */ /* 0x000fea0000000200 */
[C---:B------:R-:W-:Y:S06]  /*3720*/  HMMA.16816.F32.BF16 R24, R64.reuse, R80, R24 ;  /* 0x000000504018723c */ /* 0x040fec0000041818 */
[----:B------:R-:W-:Y:S01]  /*3730*/  HMMA.16816.F32.BF16 R32, R64, R82, R32 ;  /* 0x000000524020723c */ /* 0x000fe20000041820 */
[----:B------:R-:W-:Y:S05]  /*3740*/  LDSM.16.M88.4 R80, [R235+0x4800] ;  /* 0x00480000eb50783b */ /* 0x000fea0000000200 */
[C---:B----4-:R-:W-:Y:S06]  /*3750*/  HMMA.16816.F32.BF16 R44, R72.reuse, R28, R44 ;  /* 0x0000001c482c723c */ /* 0x050fec000004182c */
[C---:B------:R-:W-:Y:S01]  /*3760*/  HMMA.16816.F32.BF16 R60, R72.reuse, R30, R60 ;  /* 0x0000001e483c723c */ /* 0x040fe2000004183c */
[----:B------:R-:W2:Y:S05]  /*3770*/  LDSM.16.M88.4 R28, [R235+0x4000] ;  /* 0x00400000eb1c783b */ /* 0x000eaa0000000200 */
        /* <DEDUP_REMOVED lines=38> */
[----:B------:R-:W-:Y:S05]  /*39e0*/  LDSM.16.M88.4 R12, [R231+0xd000] ;  /* 0x00d00000e70c783b */ /* 0x000fea0000000200 */
[C---:B------:R-:W-:Y:S06]  /*39f0*/  HMMA.16816.F32.BF16 R56, R36.reuse, R84, R56 ;  /* 0x000000542438723c */ /* 0x040fec0000041838 */
[----:B------:R-:W-:Y:S01]  /*3a00*/  HMMA.16816.F32.BF16 R68, R36, R86, R68 ;  /* 0x000000562444723c */ /* 0x000fe20000041844 */
[----:B------:R-:W3:Y:S04]  /*3a10*/  LDSM.16.M88.4 R36, [R224+0x4800] ;  /* 0x00480000e024783b */ /* 0x000ee80000000200 */
        /* <DEDUP_REMOVED lines=8> */
[----:B------:R-:W-:Y:S01]  /*3aa0*/  HMMA.16816.F32.BF16 R60, R20, R42, R60 ;  /* 0x0000002a143c723c */ /* 0x000fe2000004183c */
[----:B------:R-:W2:Y:S05]  /*3ab0*/  LDSM.16.M88.4 R40, [R236+0x6000] ;  /* 0x00600000ec28783b */ /* 0x000eaa0000000200 */
[C---:B-1----:R-:W-:Y:S06]  /*3ac0*/  HMMA.16816.F32.BF16 R16, R52.reuse, R10, R16 ;  /* 0x0000000a3410723c */ /* 0x042fec0000041810 */
[----:B------:R-:W-:Y:S01]  /*3ad0*/  HMMA.16816.F32.BF16 R4, R52, R8, R4 ;  /* 0x000000083404723c */ /* 0x000fe20000041804 */
[----:B------:R-:W-:Y:S05]  /*3ae0*/  LDSM.16.M88.4 R8, [R233+0x6000] ;  /* 0x00600000e908783b */ /* 0x000fea0000000200 */
[C---:B---3--:R-:W-:Y:S06]  /*3af0*/  HMMA.16816.F32.BF16 R24, R64.reuse, R36, R24 ;  /* 0x000000244018723c */ /* 0x048fec0000041818 */
[----:B------:R-:W-:Y:S01]  /*3b00*/  HMMA.16816.F32.BF16 R32, R64, R38, R32 ;  /* 0x000000264020723c */ /* 0x000fe20000041820 */
[----:B------:R-:W-:Y:S05]  /*3b10*/  LDSM.16.M88.4 R36, [R235+0x7000] ;  /* 0x00700000eb24783b */ /* 0x000fea0000000200 */
[C---:B------:R-:W-:Y:S06]  /*3b20*/  HMMA.16816.F32.BF16 R56, R20.reuse, R48, R56 ;  /* 0x000000301438723c */ /* 0x040fec0000041838 */
[----:B------:R-:W-:Y:S01]  /*3b30*/  HMMA.16816.F32.BF16 R68, R20, R50, R68 ;  /* 0x000000321444723c */ /* 0x000fe20000041844 */
[----:B------:R-:W-:Y:S04]  /*3b40*/  LDSM.16.M88.4 R20, [R231+0xe000] ;  /* 0x00e00000e714783b */ /* 0x000fe80000000200 */
[----:B------:R-:W-:Y:S01]  /*3b50*/  LDSM.16.M88.4 R48, [R237+0xf000] ;  /* 0x00f00000ed30783b */ /* 0x000fe20000000200 */
[C---:B------:R-:W-:Y:S06]  /*3b60*/  HMMA.16816.F32.BF16 R44, R72.reuse, R12, R44 ;  /* 0x0000000c482c723c */ /* 0x040fec000004182c */
[----:B------:R-:W-:Y:S01]  /*3b70*/  HMMA.16816.F32.BF16 R60, R72, R14, R60 ;  /* 0x0000000e483c723c */ /* 0x000fe2000004183c */
[----:B------:R-:W1:Y:S05]  /*3b80*/  LDSM.16.M88.4 R12, [R234+0x6000] ;  /* 0x00600000ea0c783b */ /* 0x000e6a0000000200 */
[C---:B--2---:R-:W-:Y:S06]  /*3b90*/  HMMA.16816.F32.BF16 R16, R40.reuse, R30, R16 ;  /* 0x0000001e2810723c */ /* 0x044fec0000041810 */
[----:B------:R-:W-:Y:S01]  /*3ba0*/  HMMA.16816.F32.BF16 R4, R40, R28, R4 ;  /* 0x0000001c2804723c */ /* 0x000fe20000041804 */
[----:B------:R-:W2:Y:S05]  /*3bb0*/  LDSM.16.M88.4 R28, [R231+0xe800] ;  /* 0x00e80000e71c783b */ /* 0x000eaa0000000200 */
[C---:B------:R-:W-:Y:S06]  /*3bc0*/  HMMA.16816.F32.BF16 R24, R52.reuse, R88, R24 ;  /* 0x000000583418723c */ /* 0x040fec0000041818 */
[----:B------:R-:W-:Y:S06]  /*3bd0*/  HMMA.16816.F32.BF16 R32, R52, R90, R32 ;  /* 0x0000005a3420723c */ /* 0x000fec0000041820 */
[----:B------:R-:W-:Y:S06]  /*3be0*/  HMMA.16816.F32.BF16 R44, R64, R84, R44 ;  /* 0x00000054402c723c */ /* 0x000fec000004182c */
[----:B------:R-:W-:Y:S06]  /*3bf0*/  HMMA.16816.F32.BF16 R56, R72, R92, R56 ;  /* 0x0000005c4838723c */ /* 0x000fec0000041838 */
[C---:B-1----:R-:W-:Y:S06]  /*3c00*/  HMMA.16816.F32.BF16 R16, R12.reuse, R22, R16 ;  /* 0x000000160c10723c */ /* 0x042fec0000041810 */
[----:B------:R-:W-:Y:S01]  /*3c10*/  HMMA.16816.F32.BF16 R4, R12, R20, R4 ;  /* 0x000000140c04723c */ /* 0x000fe20000041804 */
[----:B------:R-:W-:Y:S05]  /*3c20*/  LDSM.16.M88.4 R20, [R224+0x6800] ;  /* 0x00680000e014783b */ /* 0x000fea0000000200 */
[----:B------:R-:W-:Y:S06]  /*3c30*/  HMMA.16816.F32.BF16 R24, R40, R80, R24 ;  /* 0x000000502818723c */ /* 0x000fec0000041818 */
[----:B------:R-:W-:Y:S01]  /*3c40*/  HMMA.16816.F32.BF16 R68, R72, R94, R68 ;  /* 0x0000005e4844723c */ /* 0x000fe20000041844 */
[----:B------:R-:W1:Y:S05]  /*3c50*/  LDSM.16.M88.4 R72, [R224+0x5800] ;  /* 0x00580000e048783b */ /* 0x000e6a0000000200 */
[----:B------:R-:W-:Y:S06]  /*3c60*/  HMMA.16816.F32.BF16 R32, R40, R82, R32 ;  /* 0x000000522820723c */ /* 0x000fec0000041820 */
[C---:B------:R-:W-:Y:S06]  /*3c70*/  HMMA.16816.F32.BF16 R16, R8.reuse, R78, R16 ;  /* 0x0000004e0810723c */ /* 0x040fec0000041810 */
[----:B------:R-:W-:Y:S01]  /*3c80*/  HMMA.16816.F32.BF16 R4, R8, R76, R4 ;  /* 0x0000004c0804723c */ /* 0x000fe20000041804 */
[----:B------:R-:W-:Y:S05]  /*3c90*/  LDSM.16.M88.4 R76, [R231+0xf000] ;  /* 0x00f00000e74c783b */ /* 0x000fea0000000200 */
[----:B------:R-:W-:Y:S06]  /*3ca0*/  HMMA.16816.F32.BF16 R44, R52, R48, R44 ;  /* 0x00000030342c723c */ /* 0x000fec000004182c */
[C---:B--2---:R-:W-:Y:S06]  /*3cb0*/  HMMA.16816.F32.BF16 R24, R12.reuse, R28, R24 ;  /* 0x0000001c0c18723c */ /* 0x044fec0000041818 */
[----:B------:R-:W-:Y:S01]  /*3cc0*/  HMMA.16816.F32.BF16 R32, R12, R30, R32 ;  /* 0x0000001e0c20723c */ /* 0x000fe20000041820 */
[----:B------:R-:W2:Y:S01]  /*3cd0*/  LDSM.16.M88.4 R28, [R237+0xf800] ;  /* 0x00f80000ed1c783b */ /* 0x000ea20000000200 */
[----:B------:R-:W-:Y:S01]  /*3ce0*/  FMUL.FTZ R17, R17, UR24 ;  /* 0x0000001811117c20 */ /* 0x000fe20008410000 */
[----:B------:R-:W-:Y:S01]  /*3cf0*/  FMUL.FTZ R18, R18, UR24 ;  /* 0x0000001812127c20 */ /* 0x000fe20008410000 */
[----:B------:R-:W-:-:S02]  /*3d00*/  FMUL.FTZ R19, R19, UR24 ;  /* 0x0000001813137c20 */ /* 0x000fc40008410000 */
[----:B------:R-:W-:Y:S01]  /*3d10*/  HMMA.16816.F32.BF16 R60, R64, R86, R60 ;  /* 0x00000056403c723c */ /* 0x000fe2000004183c */
[----:B------:R-:W-:Y:S01]  /*3d20*/  FMUL.FTZ R3, R5, UR24 ;  /* 0x0000001805037c20 */ /* 0x000fe20008410000 */
[----:B------:R-:W-:Y:S01]  /*3d30*/  FMUL.FTZ R5, R7, UR24 ;  /* 0x0000001807057c20 */ /* 0x000fe20008410000 */
[----:B------:R-:W-:-:S03]  /*3d40*/  FMUL.FTZ R7, R16, UR24 ;  /* 0x0000001810077c20 */ /* 0x000fc60008410000 */
[----:B-1----:R-:W-:Y:S01]  /*3d50*/  HMMA.16816.F32.BF16 R56, R64, R72, R56 ;  /* 0x000000484038723c */ /* 0x002fe20000041838 */
[----:B------:R-:W-:Y:S05]  /*3d60*/  MUFU.TANH R72, R19 ;  /* 0x0000001300487308 */ /* 0x000fea0000002400 */
[----:B------:R-:W-:Y:S03]  /*3d70*/  HMMA.16816.F32.BF16 R44, R40, R36, R44 ;  /* 0x00000024282c723c */ /* 0x000fe6000004182c */
[----:B------:R-:W-:Y:S03]  /*3d80*/  MUFU.TANH R36, R17 ;  /* 0x0000001100247308 */ /* 0x000fe60000002400 */
[----:B------:R-:W-:Y:S05]  /*3d90*/  HMMA.16816.F32.BF16 R68, R64, R74, R68 ;  /* 0x0000004a4044723c */ /* 0x000fea0000041844 */
[----:B------:R1:W-:Y:S01]  /*3da0*/  MUFU.TANH R37, R18 ;  /* 0x0000001200257308 */ /* 0x0003e20000002400 */
[----:B------:R-:W-:Y:S01]  /*3db0*/  HMMA.16816.F32.BF16 R60, R52, R50, R60 ;  /* 0x00000032343c723c */ /* 0x000fe2000004183c */
[----:B------:R-:W-:Y:S05]  /*3dc0*/  LDSM.16.M88.4 R48, [R224+0x7000] ;  /* 0x00700000e030783b */ /* 0x000fea0000000200 */
[----:B------:R-:W-:Y:S01]  /*3dd0*/  HMMA.16816.F32.BF16 R32, R8, R22, R32 ;  /* 0x000000160820723c */ /* 0x000fe20000041820 */
[----:B------:R-:W3:Y:S05]  /*3de0*/  MUFU.TANH R3, R3 ;  /* 0x0000000300037308 */ /* 0x000eea0000002400 */
[----:B--2---:R-:W-:Y:S03]  /*3df0*/  HMMA.16816.F32.BF16 R56, R52, R28, R56 ;  /* 0x0000001c3438723c */ /* 0x004fe60000041838 */
[----:B------:R-:W2:Y:S01]  /*3e00*/  MUFU.TANH R5, R5 ;  /* 0x0000000500057308 */ /* 0x000ea20000002400 */
[----:B-1----:R-:W1:Y:S02]  /*3e10*/  LDSM.16.M88.4 R16, [R235+0x7800] ;  /* 0x00780000eb10783b */ /* 0x002e640000000200 */
[----:B------:R-:W-:Y:S02]  /*3e20*/  HMMA.16816.F32.BF16 R24, R8, R20, R24 ;  /* 0x000000140818723c */ /* 0x000fe40000041818 */
[----:B------:R-:W4:Y:S03]  /*3e30*/  LDSM.16.M88.4 R20, [R231+0xf800] ;  /* 0x00f80000e714783b */ /* 0x000f260000000200 */
[----:B------:R-:W5:Y:S01]  /*3e40*/  MUFU.TANH R7, R7 ;  /* 0x0000000700077308 */ /* 0x000f620000002400 */
[----:B------:R-:W-:Y:S06]  /*3e50*/  HMMA.16816.F32.BF16 R68, R52, R30, R68 ;  /* 0x0000001e3444723c */ /* 0x000fec0000041844 */
[----:B------:R-:W-:Y:S01]  /*3e60*/  HMMA.16816.F32.BF16 R60, R40, R38, R60 ;  /* 0x00000026283c723c */ /* 0x000fe2000004183c */
[----:B------:R-:W-:Y:S01]  /*3e70*/  LOP3.LUT R31, R100, 0xffffffe0, RZ, 0xc0, !PT ;  /* 0xffffffe0641f7812 */ /* 0x000fe200078ec0ff */
[----:B------:R-:W-:Y:S01]  /*3e80*/  FMUL.FTZ R29, R33, UR24 ;  /* 0x00000018211d7c20 */ /* 0x000fe20008410000 */
[----:B------:R-:W-:Y:S01]  /*3e90*/  FMUL.FTZ R28, R32, UR24 ;  /* 0x00000018201c7c20 */ /* 0x000fe20008410000 */
[----:B------:R-:W-:Y:S01]  /*3ea0*/  LEA R32, R99, UR20, 0x4 ;  /* 0x0000001463207c11 */ /* 0x000fe2000f8e20ff */
[----:B------:R-:W-:Y:S01]  /*3eb0*/  FMUL.FTZ R30, R34, UR24 ;  /* 0x00000018221e7c20 */ /* 0x000fe20008410000 */
[----:B------:R-:W-:Y:S01]  /*3ec0*/  IMAD.IADD R31, R98, 0x1, -R31 ;  /* 0x00000001621f7824 */ /* 0x000fe200078e0a1f */
[----:B------:R-:W-:Y:S01]  /*3ed0*/  HMMA.16816.F32.BF16 R44, R12, R76, R44 ;  /* 0x0000004c0c2c723c */ /* 0x000fe2000004182c */
[----:B------:R-:W-:Y:S01]  /*3ee0*/  IMAD.U32 R34, RZ, RZ, UR22 ;  /* 0x00000016ff227e24 */ /* 0x000fe2000f8e00ff */
[----:B------:R-:W-:Y:S01]  /*3ef0*/  MUFU.TANH R28, R28 ;  /* 0x0000001c001c7308 */ /* 0x000fe20000002400 */
[----:B------:R-:W-:-:S02]  /*3f00*/  FMUL.FTZ R35, R35, UR24 ;  /* 0x0000001823237c20 */ /* 0x000fc40008410000 */
[----:B------:R-:W-:Y:S01]  /*3f10*/  FMUL.FTZ R25, R25, UR24 ;  /* 0x0000001819197c20 */ /* 0x000fe20008410000 */
[----:B------:R-:W-:Y:S01]  /*3f20*/  FMUL.FTZ R27, R27, UR24 ;  /* 0x000000181b1b7c20 */ /* 0x000fe20008410000 */
[----:B------:R-:W-:Y:S01]  /*3f30*/  FMUL.FTZ R24, R24, UR24 ;  /* 0x0000001818187c20 */ /* 0x000fe20008410000 */
[----:B------:R-:W-:Y:S02]  /*3f40*/  FMUL.FTZ R26, R26, UR24 ;  /* 0x000000181a1a7c20 */ /* 0x000fe40008410000 */
[----:B------:R-:W-:Y:S07]  /*3f50*/  MUFU.TANH R30, R30 ;  /* 0x0000001e001e7308 */ /* 0x000fee0000002400 */
[----:B------:R-:W-:Y:S01]  /*3f60*/  HMMA.16816.F32.BF16 R60, R12, R78, R60 ;  /* 0x0000004e0c3c723c */ /* 0x000fe2000004183c */
[----:B------:R-:W5:Y:S05]  /*3f70*/  MUFU.TANH R25, R25 ;  /* 0x0000001900197308 */ /* 0x000f6a0000002400 */
[C---:B-1----:R-:W-:Y:S03]  /*3f80*/  HMMA.16816.F32.BF16 R56, R40.reuse, R16, R56 ;  /* 0x000000102838723c */ /* 0x042fe60000041838 */
[----:B------:R-:W1:Y:S03]  /*3f90*/  MUFU.TANH R27, R27 ;  /* 0x0000001b001b7308 */ /* 0x000e660000002400 */
[----:B------:R-:W-:Y:S01]  /*3fa0*/  HMMA.16816.F32.BF16 R68, R40, R18, R68 ;  /* 0x000000122844723c */ /* 0x000fe20000041844 */
[----:B------:R-:W-:-:S04]  /*3fb0*/  SHF.R.S32.HI R16, RZ, 0x1f, R31 ;  /* 0x0000001fff107819 */ /* 0x000fc8000001141f */
[----:B------:R-:W-:Y:S01]  /*3fc0*/  LEA.HI R16, R16, R31, RZ, 0x2 ;  /* 0x0000001f10107211 */ /* 0x000fe200078f10ff */
[C---:B------:R-:W-:Y:S01]  /*3fd0*/  HMMA.16816.F32.BF16 R44, R8.reuse, R48, R44 ;  /* 0x00000030082c723c */ /* 0x040fe2000004182c */
[----:B------:R-:W1:Y:S02]  /*3fe0*/  MUFU.TANH R24, R24 ;  /* 0x0000001800187308 */ /* 0x000e640000002400 */
[----:B------:R-:W-:Y:S02]  /*3ff0*/  SHF.R.S32.HI R33, RZ, 0x2, R16 ;  /* 0x00000002ff217819 */ /* 0x000fe40000011410 */
[----:B------:R-:W2:Y:S01]  /*4000*/  LDSM.16.M88.4 R16, [R224+0x7800] ;  /* 0x00780000e010783b */ /* 0x000ea20000000200 */
[----:B------:R-:W-:Y:S01]  /*4010*/  HMMA.16816.F32.BF16 R60, R8, R50, R60 ;  /* 0x00000032083c723c */ /* 0x000fe2000004183c */
[----:B------:R-:W-:Y:S01]  /*4020*/  IADD3 R32, R32, 0x1, R33 ;  /* 0x0000000120207810 */ /* 0x000fe20007ffe021 */
[----:B------:R-:W-:Y:S01]  /*4030*/  IMAD.SHL.U32 R33, R98, 0x2, RZ ;  /* 0x0000000262217824 */ /* 0x000fe200078e00ff */
[----:B------:R-:W1:Y:S01]  /*4040*/  MUFU.TANH R26, R26 ;  /* 0x0000001a001a7308 */ /* 0x000e620000002400 */
[----:B------:R-:W-:-:S04]  /*4050*/  DEPBAR.LE SB0, 0x0 ;  /* 0x000080000000791a */ /* 0x000fc80000000000 */
[C---:B----4-:R-:W-:Y:S01]  /*4060*/  HMMA.16816.F32.BF16 R56, R12.reuse, R20, R56 ;  /* 0x000000140c38723c */ /* 0x050fe20000041838 */
[----:B------:R-:W-:Y:S02]  /*4070*/  LOP3.LUT R33, R33, 0x6, RZ, 0xc0, !PT ;  /* 0x0000000621217812 */ /* 0x000fe400078ec0ff */
[----:B------:R-:W-:Y:S01]  /*4080*/  IADD3 R34, R32, UR21, -R34 ;  /* 0x0000001520227c10 */ /* 0x000fe2000fffe822 */
[----:B------:R-:W-:Y:S02]  /*4090*/  MUFU.TANH R29, R29 ;  /* 0x0000001d001d7308 */ /* 0x000fe40000002400 */
[----:B------:R-:W-:Y:S01]  /*40a0*/  HMMA.16816.F32.BF16 R68, R12, R22, R68 ;  /* 0x000000160c44723c */ /* 0x000fe20000041844 */
[----:B------:R-:W-:Y:S02]  /*40b0*/  VIADD R32, R33, UR5 ;  /* 0x0000000521207c36 */ /* 0x000fe40008000000 */
[----:B------:R-:W-:Y:S02]  /*40c0*/  VIADD R34, R34, UR17 ;  /* 0x0000001122227c36 */ /* 0x000fe40008000000 */
[----:B------:R-:W-:Y:S01]  /*40d0*/  FMUL.FTZ R44, R44, UR24 ;  /* 0x000000182c2c7c20 */ /* 0x000fe20008410000 */
[----:B------:R-:W-:-:S02]  /*40e0*/  VIADD R20, R32, 0x1 ;  /* 0x0000000120147836 */ /* 0x000fc40000000000 */
[----:B------:R-:W-:Y:S01]  /*40f0*/  FMUL.FTZ R46, R46, UR24 ;  /* 0x000000182e2e7c20 */ /* 0x000fe20008410000 */
[----:B------:R-:W-:Y:S01]  /*4100*/  VIADD R21, R32, 0x8 ;  /* 0x0000000820157836 */ /* 0x000fe20000000000 */
[C---:B------:R-:W-:Y:S01]  /*4110*/  VIMNMX R204, R34.reuse, UR21, PT ;  /* 0x0000001522cc7c48 */ /* 0x040fe2000bfe0100 */
[----:B------:R-:W4:Y:S01]  /*4120*/  MUFU.TANH R185, R44 ;  /* 0x0000002c00b97308 */ /* 0x000f220000002400 */
[----:B------:R-:W-:Y:S01]  /*4130*/  VIADDMNMX R167, R34, 0x8, R167, PT ;  /* 0x0000000822a77846 */ /* 0x000fe200038001a7 */
[----:B------:R-:W-:Y:S01]  /*4140*/  VIADD R33, R32, 0x10 ;  /* 0x0000001020217836 */ /* 0x000fe20000000000 */
[-C--:B------:R-:W-:Y:S01]  /*4150*/  ISETP.GE.AND P4, PT, R20, R204.reuse, PT ;  /* 0x000000cc1400720c */ /* 0x080fe20003f86270 */
[----:B------:R-:W-:Y:S01]  /*4160*/  FMUL.FTZ R60, R60, UR24 ;  /* 0x000000183c3c7c20 */ /* 0x000fe20008410000 */
[-C--:B------:R-:W-:Y:S01]  /*4170*/  ISETP.GE.AND P5, PT, R20, R167.reuse, PT ;  /* 0x000000a71400720c */ /* 0x080fe20003fa6270 */
[----:B------:R-:W-:Y:S01]  /*4180*/  VIADD R20, R32, 0x9 ;  /* 0x0000000920147836 */ /* 0x000fe20000000000 */
[CC--:B------:R-:W-:Y:S01]  /*4190*/  ISETP.GE.AND P3, PT, R21.reuse, R204.reuse, PT ;  /* 0x000000cc1500720c */ /* 0x0c0fe20003f66270 */
[----:B------:R-:W4:Y:S01]  /*41a0*/  MUFU.TANH R189, R46 ;  /* 0x0000002e00bd7308 */ /* 0x000f220000002400 */
[-C--:B------:R-:W-:Y:S01]  /*41b0*/  ISETP.GE.AND P2, PT, R21, R167.reuse, PT ;  /* 0x000000a71500720c */ /* 0x080fe20003f46270 */
[----:B------:R-:W-:Y:S01]  /*41c0*/  FMUL.FTZ R62, R62, UR24 ;  /* 0x000000183e3e7c20 */ /* 0x000fe20008410000 */
[CC--:B------:R-:W-:Y:S01]  /*41d0*/  ISETP.GE.AND P1, PT, R20.reuse, R204.reuse, PT ;  /* 0x000000cc1400720c */ /* 0x0c0fe20003f26270 */
[----:B------:R-:W-:Y:S01]  /*41e0*/  FMUL.FTZ R45, R45, UR24 ;  /* 0x000000182d2d7c20 */ /* 0x000fe20008410000 */
[-C--:B------:R-:W-:Y:S01]  /*41f0*/  ISETP.GE.AND P6, PT, R20, R167.reuse, PT ;  /* 0x000000a71400720c */ /* 0x080fe20003fc6270 */
[----:B------:R-:W-:Y:S01]  /*4200*/  FMUL.FTZ R61, R61, UR24 ;  /* 0x000000183d3d7c20 */ /* 0x000fe20008410000 */
[----:B---3--:R-:W-:Y:S01]  /*4210*/  FSEL R21, R3, -INF , !P4 ;  /* 0xff80000003157808 */ /* 0x008fe20006000000 */
[C---:B--2---:R-:W-:Y:S01]  /*4220*/  HMMA.16816.F32.BF16 R56, R8.reuse, R16, R56 ;  /* 0x000000100838723c */ /* 0x044fe20000041838 */
[----:B------:R-:W-:Y:S01]  /*4230*/  FSEL R20, R5, -INF , !P5 ;  /* 0xff80000005147808 */ /* 0x000fe20006800000 */
[----:B------:R-:W-:Y:S01]  /*4240*/  VIADD R3, R32, 0x18 ;  /* 0x0000001820037836 */ /* 0x000fe20000000000 */
[----:B------:R-:W-:Y:S01]  /*4250*/  FSEL R36, R36, -INF , !P1 ;  /* 0xff80000024247808 */ /* 0x000fe20004800000 */
[----:B------:R-:W-:Y:S01]  /*4260*/  VIADD R5, R32, 0x11 ;  /* 0x0000001120057836 */ /* 0x000fe20000000000 */
[----:B------:R-:W-:Y:S01]  /*4270*/  FSEL R72, R72, -INF , !P6 ;  /* 0xff80000048487808 */ /* 0x000fe20007000000 */
[----:B------:R-:W2:Y:S01]  /*4280*/  MUFU.TANH R31, R35 ;  /* 0x00000023001f7308 */ /* 0x000ea20000002400 */
[----:B-----5:R-:W-:Y:S01]  /*4290*/  FSEL R16, R7, -INF , !P3 ;  /* 0xff80000007107808 */ /* 0x020fe20005800000 */
[----:B------:R-:W-:Y:S01]  /*42a0*/  HMMA.16816.F32.BF16 R68, R8, R18, R68 ;  /* 0x000000120844723c */ /* 0x000fe20000041844 */
[----:B------:R-:W-:Y:S01]  /*42b0*/  FSEL R37, R37, -INF , !P2 ;  /* 0xff80000025257808 */ /* 0x000fe20005000000 */
[----:B------:R-:W-:Y:S01]  /*42c0*/  FMUL.FTZ R63, R63, UR24 ;  /* 0x000000183f3f7c20 */ /* 0x000fe20008410000 */
[-C--:B------:R-:W-:Y:S01]  /*42d0*/  ISETP.GE.AND P1, PT, R3, R204.reuse, PT ;  /* 0x000000cc0300720c */ /* 0x080fe20003f26270 */
[----:B------:R-:W-:Y:S01]  /*42e0*/  FMUL.FTZ R47, R47, UR24 ;  /* 0x000000182f2f7c20 */ /* 0x000fe20008410000 */
[-C--:B------:R-:W-:Y:S01]  /*42f0*/  ISETP.GE.AND P6, PT, R3, R167.reuse, PT ;  /* 0x000000a70300720c */ /* 0x080fe20003fc6270 */
[C---:B------:R-:W-:Y:S01]  /*4300*/  VIADD R3, R32.reuse, 0x20 ;  /* 0x0000002020037836 */ /* 0x040fe20000000000 */
[CC--:B------:R-:W-:Y:S01]  /*4310*/  ISETP.GE.AND P3, PT, R5.reuse, R204.reuse, PT ;  /* 0x000000cc0500720c */ /* 0x0c0fe20003f66270 */
[----:B------:R-:W3:Y:S01]  /*4320*/  MUFU.TANH R187, R60 ;  /* 0x0000003c00bb7308 */ /* 0x000ee20000002400 */
[-C--:B------:R-:W-:Y:S01]  /*4330*/  ISETP.GE.AND P2, PT, R5, R167.reuse, PT ;  /* 0x000000a70500720c */ /* 0x080fe20003f46270 */
[C---:B------:R-:W-:Y:S01]  /*4340*/  VIADD R5, R32.reuse, 0x19 ;  /* 0x0000001920057836 */ /* 0x040fe20000000000 */
[C---:B------:R-:W-:Y:S01]  /*4350*/  ISETP.GE.AND P4, PT, R33.reuse, R204, PT ;  /* 0x000000cc2100720c */ /* 0x040fe20003f86270 */
[----:B------:R-:W-:Y:S01]  /*4360*/  VIADD R10, R32, 0x28 ;  /* 0x00000028200a7836 */ /* 0x000fe20000000000 */
[----:B------:R-:W-:-:S02]  /*4370*/  ISETP.GE.AND P5, PT, R33, R167, PT ;  /* 0x000000a72100720c */ /* 0x000fc40003fa6270 */
[----:B------:R-:W-:Y:S01]  /*4380*/  FSEL R14, R25, -INF , !P3 ;  /* 0xff800000190e7808 */ /* 0x000fe20005800000 */
[----:B------:R-:W5:Y:S01]  /*4390*/  MUFU.TANH R191, R62 ;  /* 0x0000003e00bf7308 */ /* 0x000f620000002400 */
[----:B-1----:R-:W-:Y:S01]  /*43a0*/  FSEL R7, R27, -INF , !P2 ;  /* 0xff8000001b077808 */ /* 0x002fe20005000000 */
[----:B------:R-:W-:Y:S01]  /*43b0*/  FMUL.FTZ R56, R56, UR24 ;  /* 0x0000001838387c20 */ /* 0x000fe20008410000 */
[-C--:B------:R-:W-:Y:S01]  /*43c0*/  ISETP.GE.AND P3, PT, R3, R204.reuse, PT ;  /* 0x000000cc0300720c */ /* 0x080fe20003f66270 */
[----:B------:R-:W-:Y:S01]  /*43d0*/  FMUL.FTZ R57, R57, UR24 ;  /* 0x0000001839397c20 */ /* 0x000fe20008410000 */
[-C--:B------:R-:W-:Y:S01]  /*43e0*/  ISETP.GE.AND P2, PT, R3, R167.reuse, PT ;  /* 0x000000a70300720c */ /* 0x080fe20003f46270 */
[----:B------:R-:W-:Y:S01]  /*43f0*/  VIADD R3, R32, 0x21 ;  /* 0x0000002120037836 */ /* 0x000fe20000000000 */
[----:B------:R-:W-:Y:S01]  /*4400*/  FSEL R15, R24, -INF , !P4 ;  /* 0xff800000180f7808 */ /* 0x000fe20006000000 */
[----:B------:R-:W1:Y:S01]  /*4410*/  MUFU.TANH R186, R45 ;  /* 0x0000002d00ba7308 */ /* 0x000e620000002400 */
[----:B------:R-:W-:Y:S01]  /*4420*/  FSEL R13, R26, -INF , !P5 ;  /* 0xff8000001a0d7808 */ /* 0x000fe20006800000 */
[----:B------:R-:W-:Y:S01]  /*4430*/  FMUL.FTZ R70, R70, UR24 ;  /* 0x0000001846467c20 */ /* 0x000fe20008410000 */
[CC--:B------:R-:W-:Y:S01]  /*4440*/  ISETP.GE.AND P4, PT, R5.reuse, R204.reuse, PT ;  /* 0x000000cc0500720c */ /* 0x0c0fe20003f86270 */
[----:B------:R-:W-:Y:S01]  /*4450*/  FMUL.FTZ R58, R58, UR24 ;  /* 0x000000183a3a7c20 */ /* 0x000fe20008410000 */
[-C--:B------:R-:W-:Y:S01]  /*4460*/  ISETP.GE.AND P5, PT, R5, R167.reuse, PT ;  /* 0x000000a70500720c */ /* 0x080fe20003fa6270 */
[----:B------:R-:W-:Y:S01]  /*4470*/  FMUL.FTZ R59, R59, UR24 ;  /* 0x000000183b3b7c20 */ /* 0x000fe20008410000 */
[----:B------:R-:W-:Y:S01]  /*4480*/  FSEL R9, R28, -INF , !P1 ;  /* 0xff8000001c097808 */ /* 0x000fe20004800000 */
[----:B------:R-:W1:Y:S01]  /*4490*/  MUFU.TANH R188, R61 ;  /* 0x0000003d00bc7308 */ /* 0x000e620000002400 */
[----:B------:R-:W-:Y:S01]  /*44a0*/  FSEL R5, R30, -INF , !P6 ;  /* 0xff8000001e057808 */ /* 0x000fe20007000000 */
[----:B------:R-:W-:Y:S01]  /*44b0*/  FMUL.FTZ R68, R68, UR24 ;  /* 0x0000001844447c20 */ /* 0x000fe20008410000 */
[----:B------:R-:W-:Y:S01]  /*44c0*/  ISETP.GE.AND P1, PT, R3, R204, PT ;  /* 0x000000cc0300720c */ /* 0x000fe20003f26270 */
[----:B------:R-:W-:Y:S01]  /*44d0*/  FMUL.FTZ R69, R69, UR24 ;  /* 0x0000001845457c20 */ /* 0x000fe20008410000 */
[----:B------:R-:W-:Y:S01]  /*44e0*/  ISETP.GE.AND P6, PT, R3, R167, PT ;  /* 0x000000a70300720c */ /* 0x000fe20003fc6270 */
[----:B------:R-:W-:Y:S01]  /*44f0*/  VIADD R3, R32, 0x29 ;  /* 0x0000002920037836 */ /* 0x000fe20000000000 */
[----:B----4-:R-:W-:Y:S01]  /*4500*/  FSEL R185, R185, -INF , !P3 ;  /* 0xff800000b9b97808 */ /* 0x010fe20005800000 */
[----:B------:R-:W4:Y:S01]  /*4510*/  MUFU.TANH R192, R63 ;  /* 0x0000003f00c07308 */ /* 0x000f220000002400 */
[----:B------:R-:W-:Y:S01]  /*4520*/  FSEL R189, R189, -INF , !P2 ;  /* 0xff800000bdbd7808 */ /* 0x000fe20005000000 */
[----:B------:R-:W-:Y:S01]  /*4530*/  FMUL.FTZ R71, R71, UR24 ;  /* 0x0000001847477c20 */ /* 0x000fe20008410000 */
[----:B------:R-:W-:-:S02]  /*4540*/  FSEL R8, R29, -INF , !P4 ;  /* 0xff8000001d087808 */ /* 0x000fc40006000000 */
[----:B--2---:R-:W-:Y:S02]  /*4550*/  FSEL R12, R31, -INF , !P5 ;  /* 0xff8000001f0c7808 */ /* 0x004fe40006800000 */
[CC--:B------:R-:W-:Y:S01]  /*4560*/  ISETP.GE.AND P3, PT, R3.reuse, R204.reuse, PT ;  /* 0x000000cc0300720c */ /* 0x0c0fe20003f66270 */
[----:B------:R-:W2:Y:S01]  /*4570*/  MUFU.TANH R202, R56 ;  /* 0x0000003800ca7308 */ /* 0x000ea20000002400 */
[-C--:B------:R-:W-:Y:S01]  /*4580*/  ISETP.GE.AND P2, PT, R3, R167.reuse, PT ;  /* 0x000000a70300720c */ /* 0x080fe20003f46270 */
[----:B------:R-:W-:Y:S01]  /*4590*/  VIADD R3, R32, 0x31 ;  /* 0x0000003120037836 */ /* 0x000fe20000000000 */
[C---:B------:R-:W-:Y:S02]  /*45a0*/  ISETP.GE.AND P4, PT, R10.reuse, R204, PT ;  /* 0x000000cc0a00720c */ /* 0x040fe40003f86270 */
[----:B------:R-:W-:Y:S01]  /*45b0*/  ISETP.GE.AND P5, PT, R10, R167, PT ;  /* 0x000000a70a00720c */ /* 0x000fe20003fa6270 */
[----:B------:R-:W-:Y:S01]  /*45c0*/  VIADD R10, R32, 0x30 ;  /* 0x00000030200a7836 */ /* 0x000fe20000000000 */
[----:B---3--:R-:W-:Y:S01]  /*45d0*/  FSEL R187, R187, -INF , !P4 ;  /* 0xff800000bbbb7808 */ /* 0x008fe20006000000 */
[----:B------:R-:W3:Y:S01]  /*45e0*/  MUFU.TANH R190, R47 ;  /* 0x0000002f00be7308 */ /* 0x000ee20000002400 */
[----:B-----5:R-:W-:-:S02]  /*45f0*/  FSEL R191, R191, -INF , !P5 ;  /* 0xff800000bfbf7808 */ /* 0x020fc40006800000 */
[CC--:B------:R-:W-:Y:S02]  /*4600*/  ISETP.GE.AND P4, PT, R3.reuse, R204.reuse, PT ;  /* 0x000000cc0300720c */ /* 0x0c0fe40003f86270 */
[----:B------:R-:W-:Y:S01]  /*4610*/  ISETP.GE.AND P5, PT, R3, R167, PT ;  /* 0x000000a70300720c */ /* 0x000fe20003fa6270 */
[----:B------:R-:W-:Y:S01]  /*4620*/  VIADD R3, R32, 0x38 ;  /* 0x0000003820037836 */ /* 0x000fe20000000000 */
[----:B-1----:R-:W-:Y:S01]  /*4630*/  FSEL R186, R186, -INF , !P1 ;  /* 0xff800000baba7808 */ /* 0x002fe20004800000 */
[----:B------:R-:W1:Y:S01]  /*4640*/  MUFU.TANH R195, R70 ;  /* 0x0000004600c37308 */ /* 0x000e620000002400 */
[----:B------:R-:W-:Y:S02]  /*4650*/  FSEL R188, R188, -INF , !P3 ;  /* 0xff800000bcbc7808 */ /* 0x000fe40005800000 */
[----:B----4-:R-:W-:Y:S02]  /*4660*/  FSEL R192, R192, -INF , !P2 ;  /* 0xff800000c0c07808 */ /* 0x010fe40005000000 */
[----:B------:R-:W-:-:S02]  /*4670*/  ISETP.GE.AND P1, PT, R10, R204, PT ;  /* 0x000000cc0a00720c */ /* 0x000fc40003f26270 */
[C---:B------:R-:W-:Y:S01]  /*4680*/  ISETP.GE.AND P3, PT, R3.reuse, R204, PT ;  /* 0x000000cc0300720c */ /* 0x040fe20003f66270 */
[----:B------:R-:W4:Y:S01]  /*4690*/  MUFU.TANH R201, R57 ;  /* 0x0000003900c97308 */ /* 0x000f220000002400 */
[----:B------:R-:W-:Y:S01]  /*46a0*/  ISETP.GE.AND P2, PT, R3, R167, PT ;  /* 0x000000a70300720c */ /* 0x000fe20003f46270 */
[----:B------:R-:W-:Y:S01]  /*46b0*/  FMUL.FTZ R3, R4, UR24 ;  /* 0x0000001804037c20 */ /* 0x000fe20008410000 */
[----:B------:R-:W-:Y:S01]  /*46c0*/  FMUL.FTZ R4, R6, UR24 ;  /* 0x0000001806047c20 */ /* 0x000fe20008410000 */
[----:B--2---:R-:W-:Y:S02]  /*46d0*/  FSEL R202, R202, -INF , !P1 ;  /* 0xff800000caca7808 */ /* 0x004fe40004800000 */
[----:B------:R-:W-:Y:S02]  /*46e0*/  PLOP3.LUT P1, PT, PT, PT, UP0, 0x80, 0x0 ;  /* 0x000000000000781c */ /* 0x000fe40003f2f008 */
[----:B------:R-:W2:Y:S01]  /*46f0*/  MUFU.TANH R197, R58 ;  /* 0x0000003a00c57308 */ /* 0x000ea20000002400 */
[----:B---3--:R-:W-:-:S02]  /*4700*/  FSEL R190, R190, -INF , !P6 ;  /* 0xff800000bebe7808 */ /* 0x008fc40007000000 */
[----:B------:R-:W-:Y:S01]  /*4710*/  ISETP.GE.AND P6, PT, R10, R167, PT ;  /* 0x000000a70a00720c */ /* 0x000fe20003fc6270 */
[----:B------:R-:W-:Y:S01]  /*4720*/  VIADD R10, R32, 0x39 ;  /* 0x00000039200a7836 */ /* 0x000fe20000000000 */
[----:B-1----:R-:W-:-:S03]  /*4730*/  FSEL R195, R195, -INF , !P2 ;  /* 0xff800000c3c37808 */ /* 0x002fc60005000000 */
[----:B------:R-:W1:Y:S01]  /*4740*/  MUFU.TANH R196, R59 ;  /* 0x0000003b00c47308 */ /* 0x000e620000002400 */
[----:B----4-:R-:W-:Y:S02]  /*4750*/  FSEL R201, R201, -INF , !P4 ;  /* 0xff800000c9c97808 */ /* 0x010fe40006000000 */
[----:B------:R-:W-:Y:S02]  /*4760*/  @!P1 LEA R246, P2, R166, UR6, 0x1 ;  /* 0x00000006a6f69c11 */ /* 0x000fe4000f8408ff */
[----:B------:R-:W-:Y:S02]  /*4770*/  ISETP.GE.AND P4, PT, R32, R167, PT ;  /* 0x000000a72000720c */ /* 0x000fe40003f86270 */
[----:B------:R-:W-:Y:S01]  /*4780*/  @!P1 LEA.HI.X R247, R166, UR7, R165, 0x1, P2 ;  /* 0x00000007a6f79c11 */ /* 0x000fe200090f0ca5 */
[----:B------:R-:W3:Y:S01]  /*4790*/  MUFU.TANH R200, R68 ;  /* 0x0000004400c87308 */ /* 0x000ee20000002400 */
[----:B--2---:R-:W-:Y:S01]  /*47a0*/  FSEL R197, R197, -INF , !P6 ;  /* 0xff800000c5c57808 */ /* 0x004fe20007000000 */
[----:B------:R-:W-:Y:S01]  /*47b0*/  BAR.SYNC.DEFER_BLOCKING 0x0 ;  /* 0x0000000000007b1d */ /* 0x000fe20000010000 */
[----:B------:R-:W-:-:S05]  /*47c0*/  ISETP.GE.AND P6, PT, R32, R204, PT ;  /* 0x000000cc2000720c */ /* 0x000fca0003fc6270 */
[----:B------:R-:W2:Y:S01]  /*47d0*/  MUFU.TANH R3, R3 ;  /* 0x0000000300037308 */ /* 0x000ea20000002400 */
[----:B-1----:R-:W-:Y:S02]  /*47e0*/  FSEL R196, R196, -INF , !P5 ;  /* 0xff800000c4c47808 */ /* 0x002fe40006800000 */
[----:B------:R-:W-:-:S05]  /*47f0*/  ISETP.GE.AND P5, PT, R10, R204, PT ;  /* 0x000000cc0a00720c */ /* 0x000fca0003fa6270 */
[----:B------:R-:W1:Y:S01]  /*4800*/  MUFU.TANH R4, R4 ;  /* 0x0000000400047308 */ /* 0x000e620000002400 */
[----:B---3--:R-:W-:Y:S02]  /*4810*/  FSEL R200, R200, -INF , !P3 ;  /* 0xff800000c8c87808 */ /* 0x008fe40005800000 */
[----:B------:R-:W-:-:S05]  /*4820*/  ISETP.GE.AND P3, PT, R10, R167, PT ;  /* 0x000000a70a00720c */ /* 0x000fca0003f66270 */
[----:B------:R-:W3:Y:S01]  /*4830*/  MUFU.TANH R198, R69 ;  /* 0x0000004500c67308 */ /* 0x000ee20000002400 */
[----:B--2---:R-:W-:-:S07]  /*4840*/  FSEL R3, R3, -INF , !P6 ;  /* 0xff80000003037808 */ /* 0x004fce0007000000 */
[----:B------:R-:W2:Y:S01]  /*4850*/  MUFU.TANH R193, R71 ;  /* 0x0000004700c17308 */ /* 0x000ea20000002400 */
[----:B-1----:R-:W-:Y:S02]  /*4860*/  FSEL R4, R4, -INF , !P4 ;  /* 0xff80000004047808 */ /* 0x002fe40006000000 */
[----:B---3--:R-:W-:Y:S02]  /*4870*/  FSEL R198, R198, -INF , !P5 ;  /* 0xff800000c6c67808 */ /* 0x008fe40006800000 */
[----:B--2---:R-:W-:Y:S01]  /*4880*/  FSEL R193, R193, -INF , !P3 ;  /* 0xff800000c1c17808 */ /* 0x004fe20005800000 */
[----:B------:R-:W-:Y:S06]  /*4890*/  @!P1 BRA `(.L_x_2430) ;  /* 0x00000004009c9947 */ /* 0x000fec0003800000 */
[----:B------:R-:W-:Y:S05]  /*48a0*/  @!P0 BRA `(.L_x_2431) ;  /* 0x0000000000f88947 */ /* 0x000fea0003800000 */
[----:B------:R-:W1:Y:S01]  /*48b0*/  LDC R10, c[0x0][0x380] ;  /* 0x0000e000ff0a7b82 */ /* 0x000e620000000800 */
[----:B------:R-:W-:Y:S01]  /*48c0*/  UIADD3 UR6, UR5, -0x40, URZ ;  /* 0xffffffc005067890 */ /* 0x000fe2000fffe03f */
[----:B------:R-:W-:-:S05]  /*48d0*/  IMAD.U32 R19, RZ, RZ, UR5 ;  /* 0x00000005ff137e24 */ /* 0x000fca000f8e00ff */
[----:B------:R-:W-:Y:S02]  /*48e0*/  IABS R19, R19 ;  /* 0x0000001300137213 */ /* 0x000fe40000000000 */
[----:B------:R-:W-:-:S04]  /*48f0*/  MOV R17, UR6 ;  /* 0x0000000600117c02 */ /* 0x000fc80008000f00 */
        /* <DEDUP_REMOVED lines=15> */
[----:B------:R-:W-:-:S03]  /*49f0*/  IMAD R11, R6, R11, R17 ;  /* 0x0000000b060b7224 */ /* 0x000fc600078e0211 */
[C---:B------:R-:W-:Y:S02]  /*4a00*/  ISETP.GT.U32.AND P4, PT, R6.reuse, R18, PT ;  /* 0x000000120600720c */ /* 0x040fe40003f84070 */
[----:B------:R-:W-:-:S11]  /*4a10*/  ISETP.GT.U32.AND P2, PT, R6, R11, PT ;  /* 0x0000000b0600720c */ /* 0x000fd60003f44070 */
[-C--:B------:R-:W-:Y:S02]  /*4a20*/  @!P4 IADD3 R18, R18, -R6.reuse, RZ ;  /* 0x800000061212c210 */ /* 0x080fe40007ffe0ff */
[----:B------:R-:W-:Y:S01]  /*4a30*/  @!P2 IMAD.IADD R11, R11, 0x1, -R6 ;  /* 0x000000010b0ba824 */ /* 0x000fe200078e0a06 */
[----:B------:R-:W-:Y:S01]  /*4a40*/  @!P4 IADD3 R23, R23, 0x1, RZ ;  /* 0x000000011717c810 */ /* 0x000fe20007ffe0ff */
[----:B------:R-:W-:Y:S01]  /*4a50*/  @!P2 VIADD R22, R22, 0x1 ;  /* 0x000000011616a836 */ /* 0x000fe20000000000 */
[-C--:B------:R-:W-:Y:S02]  /*4a60*/  ISETP.GE.U32.AND P6, PT, R18, R6.reuse, PT ;  /* 0x000000061200720c */ /* 0x080fe40003fc6070 */
[----:B------:R-:W-:Y:S02]  /*4a70*/  ISETP.GE.U32.AND P5, PT, R11, R6, PT ;  /* 0x000000060b00720c */ /* 0x000fe40003fa6070 */
[C---:B------:R-:W-:Y:S02]  /*4a80*/  LOP3.LUT R11, R10.reuse, UR5, RZ, 0x3c, !PT ;  /* 0x000000050a0b7c12 */ /* 0x040fe4000f8e3cff */
[----:B------:R-:W-:Y:S01]  /*4a90*/  LOP3.LUT R6, R10, UR6, RZ, 0x3c, !PT ;  /* 0x000000060a067c12 */ /* 0x000fe2000f8e3cff */
[----:B------:R-:W-:Y:S01]  /*4aa0*/  ULDC.64 UR6, c[0x0][0x230] ;  /* 0x00008c0000067ab9 */ /* 0x000fe20000000a00 */
[----:B------:R-:W-:-:S02]  /*4ab0*/  ISETP.GE.AND P3, PT, R11, RZ, PT ;  /* 0x000000ff0b00720c */ /* 0x000fc40003f66270 */
[----:B------:R-:W-:Y:S02]  /*4ac0*/  ISETP.GE.AND P1, PT, R6, RZ, PT ;  /* 0x000000ff0600720c */ /* 0x000fe40003f26270 */
[----:B------:R-:W-:Y:S02]  /*4ad0*/  ISETP.NE.AND P2, PT, R10, RZ, PT ;  /* 0x000000ff0a00720c */ /* 0x000fe40003f45270 */
[----:B------:R-:W-:Y:S01]  /*4ae0*/  @P6 IADD3 R23, R23, 0x1, RZ ;  /* 0x0000000117176810 */ /* 0x000fe20007ffe0ff */
[----:B------:R-:W-:Y:S01]  /*4af0*/  @P5 VIADD R22, R22, 0x1 ;  /* 0x0000000116165836 */ /* 0x000fe20000000000 */
[----:B------:R-:W-:Y:S02]  /*4b00*/  LOP3.LUT R11, RZ, R10, RZ, 0x33, !PT ;  /* 0x0000000aff0b7212 */ /* 0x000fe400078e33ff */
[----:B------:R-:W-:-:S05]  /*4b10*/  MOV R6, R23 ;  /* 0x0000001700067202 */ /* 0x000fca0000000f00 */
[----:B------:R-:W-:Y:S01]  /*4b20*/  @!P3 IMAD.MOV R6, RZ, RZ, -R6 ;  /* 0x000000ffff06b224 */ /* 0x000fe200078e0a06 */
[----:B------:R-:W-:-:S04]  /*4b30*/  @!P1 IADD3 R22, -R22, RZ, RZ ;  /* 0x000000ff16169210 */ /* 0x000fc80007ffe1ff */
[C---:B------:R-:W-:Y:S02]  /*4b40*/  SEL R6, R11.reuse, R6, !P2 ;  /* 0x000000060b067207 */ /* 0x040fe40005000000 */
[----:B------:R-:W-:-:S03]  /*4b50*/  SEL R11, R11, R22, !P2 ;  /* 0x000000160b0b7207 */ /* 0x000fc60005000000 */
[----:B------:R-:W-:-:S04]  /*4b60*/  IMAD.WIDE R18, R6, 0x4, R244 ;  /* 0x0000000406127825 */ /* 0x000fc800078e02f4 */
[----:B------:R-:W-:Y:S02]  /*4b70*/  IMAD.WIDE R22, R11, 0x4, R244 ;  /* 0x000000040b167825 */ /* 0x000fe400078e02f4 */
[----:B------:R-:W2:Y:S04]  /*4b80*/  LDG.E R18, desc[UR18][R18.64] ;  /* 0x0000001212127981 */ /* 0x000ea8000c1e1900 */
[----:B------:R-:W2:Y:S01]  /*4b90*/  LDG.E R17, desc[UR18][R22.64] ;  /* 0x0000001216117981 */ /* 0x000ea2000c1e1900 */
[----:B------:R-:W-:-:S04]  /*4ba0*/  IMAD.IADD R11, R6, 0x1, -R11 ;  /* 0x00000001060b7824 */ /* 0x000fc800078e0a0b */
[----:B------:R-:W-:-:S05]  /*4bb0*/  IMAD R11, R11, R10, -0x40 ;  /* 0xffffffc00b0b7424 */ /* 0x000fca00078e020a */
[----:B------:R-:W-:-:S05]  /*4bc0*/  SHF.R.S32.HI R6, RZ, 0x1f, R11 ;  /* 0x0000001fff067819 */ /* 0x000fca000001140b */
[----:B------:R-:W-:-:S04]  /*4bd0*/  IMAD R6, R6, UR12, RZ ;  /* 0x0000000c06067c24 */ /* 0x000fc8000f8e02ff */
[C---:B------:R-:W-:Y:S01]  /*4be0*/  IMAD R6, R11.reuse, UR13, R6 ;  /* 0x0000000d0b067c24 */ /* 0x040fe2000f8e0206 */
[----:B--2---:R-:W-:Y:S01]  /*4bf0*/  IADD3 R17, -R18, R17, RZ ;  /* 0x0000001112117210 */ /* 0x004fe20007ffe1ff */
[----:B------:R-:W-:-:S03]  /*4c00*/  IMAD.WIDE.U32 R18, R11, UR12, RZ ;  /* 0x0000000c0b127c25 */ /* 0x000fc6000f8e00ff */
[----:B------:R-:W-:Y:S01]  /*4c10*/  SHF.R.S32.HI R10, RZ, 0x1f, R17 ;  /* 0x0000001fff0a7819 */ /* 0x000fe20000011411 */
[----:B------:R-:W-:-:S04]  /*4c20*/  IMAD.IADD R19, R19, 0x1, R6 ;  /* 0x0000000113137824 */ /* 0x000fc800078e0206 */
[----:B------:R-:W-:Y:S02]  /*4c30*/  IMAD R10, R10, UR6, RZ ;  /* 0x000000060a0a7c24 */ /* 0x000fe4000f8e02ff */
[----:B------:R-:W-:-:S04]  /*4c40*/  IMAD.WIDE.U32 R18, R17, UR6, R18 ;  /* 0x0000000611127c25 */ /* 0x000fc8000f8e0012 */
[----:B------:R-:W-:Y:S02]  /*4c50*/  IMAD R10, R17, UR7, R10 ;  /* 0x00000007110a7c24 */ /* 0x000fe4000f8e020a */
[----:B------:R-:W-:-:S03]  /*4c60*/  IMAD.MOV.U32 R6, RZ, RZ, R18 ;  /* 0x000000ffff067224 */ /* 0x000fc600078e0012 */
[----:B------:R-:W-:Y:S01]  /*4c70*/  IADD3 R10, R19, R10, RZ ;  /* 0x0000000a130a7210 */ /* 0x000fe20007ffe0ff */
[----:B------:R-:W-:Y:S06]  /*4c80*/  BRA `(.L_x_2432) ;  /* 0x0000000000107947 */ /* 0x000fec0003800000 */
.L_x_2431:
[----:B------:R-:W-:-:S04]  /*4c90*/  ULEA UR5, -UR12, URZ, 0x6 ;  /* 0x0000003f0c057291 */ /* 0x000fc8000f8e313f */
[----:B------:R-:W-:Y:S02]  /*4ca0*/  USHF.R.S32.HI UR6, URZ, 0x1f, UR5 ;  /* 0x0000001f3f067899 */ /* 0x000fe40008011405 */
[----:B------:R-:W-:-:S04]  /*4cb0*/  MOV R6, UR5 ;  /* 0x0000000500067c02 */ /* 0x000fc80008000f00 */
[----:B------:R-:W-:-:S07]  /*4cc0*/  MOV R10, UR6 ;  /* 0x00000006000a7c02 */ /* 0x000fce0008000f00 */
.L_x_2432:
[----:B------:R-:W-:Y:S01]  /*4cd0*/  IADD3 R166, P1, R6, R166, RZ ;  /* 0x000000a606a67210 */ /* 0x000fe20007f3e0ff */
[----:B------:R-:W-:Y:S01]  /*4ce0*/  ULDC.64 UR6, c[0x0][0x218] ;  /* 0x0000860000067ab9 */ /* 0x000fe20000000a00 */
[----:B------:R-:W-:Y:S02]  /*4cf0*/  USHF.L.U32 UR17, UR12, 0x5, URZ ;  /* 0x000000050c117899 */ /* 0x000fe4000800063f */
[----:B------:R-:W-:Y:S01]  /*4d00*/  USHF.L.U64.HI UR5, UR12, 0x5, UR13 ;  /* 0x000000050c057899 */ /* 0x000fe2000801020d */
[----:B------:R-:W-:Y:S01]  /*4d10*/  IMAD.X R165, R10, 0x1, R165, P1 ;  /* 0x000000010aa57824 */ /* 0x000fe200008e06a5 */
[----:B------:R-:W-:-:S04]  /*4d20*/  LEA R247, P1, R166, UR6, 0x1 ;  /* 0x00000006a6f77c11 */ /* 0x000fc8000f8208ff */
[----:B------:R-:W-:Y:S02]  /*4d30*/  LEA.HI.X R246, R166, UR7, R165, 0x1, P1 ;  /* 0x00000007a6f67c11 */ /* 0x000fe400088f0ca5 */
[C---:B------:R-:W-:Y:S02]  /*4d40*/  IADD3 R22, P1, R247.reuse, UR17, RZ ;  /* 0x00000011f7167c10 */ /* 0x040fe4000ff3e0ff */
[-C--:B------:R-:W-:Y:S02]  /*4d50*/  LOP3.LUT R247, R247, R246.reuse, RZ, 0x3c, !PT ;  /* 0x000000f6f7f77212 */ /* 0x080fe400078e3cff */
[----:B------:R-:W-:Y:S02]  /*4d60*/  IADD3.X R23, R246, UR5, RZ, P1, !PT ;  /* 0x00000005f6177c10 */ /* 0x000fe40008ffe4ff */
[----:B------:R-:W-:Y:S02]  /*4d70*/  LOP3.LUT R246, R247, R246, RZ, 0x3c, !PT ;  /* 0x000000f6f7f67212 */ /* 0x000fe400078e3cff */
[----:B------:R-:W-:-:S02]  /*4d80*/  IADD3 R18, P1, R22, UR17, RZ ;  /* 0x0000001116127c10 */ /* 0x000fc4000ff3e0ff */
[----:B------:R-:W-:Y:S02]  /*4d90*/  LOP3.LUT R247, R247, R246, RZ, 0x3c, !PT ;  /* 0x000000f6f7f77212 */ /* 0x000fe400078e3cff */
[----:B------:R-:W-:Y:S02]  /*4da0*/  IADD3.X R19, R23, UR5, RZ, P1, !PT ;  /* 0x0000000517137c10 */ /* 0x000fe40008ffe4ff */
[----:B------:R-:W-:Y:S01]  /*4db0*/  IADD3 R10, P1, R18, UR17, RZ ;  /* 0x00000011120a7c10 */ /* 0x000fe2000ff3e0ff */
[----:B------:R-:W-:Y:S01]  /*4dc0*/  @!PT LDS RZ, [RZ] ;  /* 0x00000000fffff984 */ /* 0x000fe20000000800 */
[----:B------:R-:W-:Y:S01]  /*4dd0*/  @!PT LDS RZ, [RZ] ;  /* 0x00000000fffff984 */ /* 0x000fe20000000800 */
[----:B------:R-:W-:Y:S01]  /*4de0*/  @!PT LDS RZ, [RZ] ;  /* 0x00000000fffff984 */ /* 0x000fe20000000800 */
[----:B------:R1:W-:Y:S03]  /*4df0*/  LDGSTS.E.BYPASS.LTC128B.128 [R242+0x8000], desc[UR18][R246.64] ;  /* 0x08000000f6f27fae */ /* 0x0003e6000b901d52 */
[----:B------:R-:W-:Y:S01]  /*4e00*/  IADD3.X R11, R19, UR5, RZ, P1, !PT ;  /* 0x00000005130b7c10 */ /* 0x000fe20008ffe4ff */
        /* <DEDUP_REMOVED lines=16> */
.L_x_2430:
[----:B------:R-:W-:Y:S01]  /*4f10*/  FMNMX.FTZ R17, R3, R21, !PT ;  /* 0x0000001503117209 */ /* 0x000fe20007810000 */
        /* <DEDUP_REMOVED lines=32> */
[----:B-1----:R-:W1:Y:S03]  /*5120*/  SHFL.BFLY PT, R11, R17, 0x2, 0x1f ;  /* 0x0c401f00110b7f89 */ /* 0x002e6600000e0000 */
        /* <DEDUP_REMOVED lines=16> */
[----:B------:R-:W-:Y:S01]  /*5230*/  LDSM.16.MT88.4 R80, [R230+0x14000] ;  /* 0x01400000e650783b */ /* 0x000fe20000004200 */
[----:B-1----:R-:W-:-:S03]  /*5240*/  FMNMX.FTZ R164, R11, R164, !PT ;  /* 0x000000a40ba47209 */ /* 0x002fc60007810000 */
[----:B------:R-:W-:Y:S01]  /*5250*/  LDSM.16.MT88.4 R88, [R229+0x14000] ;  /* 0x01400000e558783b */ /* 0x000fe20000004200 */
[C---:B------:R-:W-:Y:S01]  /*5260*/  FSETP.NEU.FTZ.AND P1, PT, R164.reuse, -INF , PT ;  /* 0xff800000a400780b */ /* 0x040fe20003f3d000 */
[----:B------:R-:W-:Y:S02]  /*5270*/  FMUL.FTZ R199, R164, UR17 ;  /* 0x00000011a4c77c20 */ /* 0x000fe40008410000 */
[----:B------:R-:W-:Y:S03]  /*5280*/  LDSM.16.MT88.4 R96, [R228+0x14000] ;  /* 0x01400000e460783b */ /* 0x000fe60000004200 */
[----:B------:R-:W-:Y:S01]  /*5290*/  FSEL R199, R199, RZ, P1 ;  /* 0x000000ffc7c77208 */ /* 0x000fe20000800000 */
[----:B------:R-:W-:Y:S04]  /*52a0*/  LDSM.16.MT88.4 R104, [R232+0x16000] ;  /* 0x01600000e868783b */ /* 0x000fe80000004200 */
[--C-:B------:R-:W-:Y:S01]  /*52b0*/  FFMA.FTZ R182, R3, UR17, -R199.reuse ;  /* 0x0000001103b67c23 */ /* 0x100fe200080108c7 */
[----:B--2---:R-:W-:Y:S01]  /*52c0*/  FMNMX.FTZ R3, R10, R6, !PT ;  /* 0x000000060a037209 */ /* 0x004fe20007810000 */
[--C-:B------:R-:W-:Y:S01]  /*52d0*/  FFMA.FTZ R181, R21, UR17, -R199.reuse ;  /* 0x0000001115b57c23 */ /* 0x100fe200080108c7 */
[--C-:B------:R-:W-:Y:S01]  /*52e0*/  FFMA.FTZ R179, R16, UR17, -R199.reuse ;  /* 0x0000001110b37c23 */ /* 0x100fe200080108c7 */
[--C-:B------:R-:W-:Y:S01]  /*52f0*/  FFMA.FTZ R177, R36, UR17, -R199.reuse ;  /* 0x0000001124b17c23 */ /* 0x100fe200080108c7 */
[C---:B------:R-:W-:Y:S01]  /*5300*/  FSETP.NEU.FTZ.AND P1, PT, R3.reuse, -INF , PT ;  /* 0xff8000000300780b */ /* 0x040fe20003f3d000 */
[----:B------:R-:W-:Y:S01]  /*5310*/  FMUL.FTZ R194, R3, UR17 ;  /* 0x0000001103c27c20 */ /* 0x000fe20008410000 */
[----:B------:R-:W-:Y:S01]  /*5320*/  LDSM.16.MT88.4 R112, [R230+0x16000] ;  /* 0x01600000e670783b */ /* 0x000fe20000004200 */
[----:B------:R-:W-:Y:S01]  /*5330*/  MUFU.EX2 R182, R182 ;  /* 0x000000b600b67308 */ /* 0x000fe20000000800 */
[--C-:B------:R-:W-:Y:S01]  /*5340*/  FFMA.FTZ R173, R9, UR17, -R199.reuse ;  /* 0x0000001109ad7c23 */ /* 0x100fe200080108c7 */
[--C-:B------:R-:W-:Y:S01]  /*5350*/  FFMA.FTZ R2, R8, UR17, -R199.reuse ;  /* 0x0000001108027c23 */ /* 0x100fe200080108c7 */
[----:B------:R-:W-:Y:S01]  /*5360*/  FSEL R194, R194, RZ, P1 ;  /* 0x000000ffc2c27208 */ /* 0x000fe20000800000 */
        /* <DEDUP_REMOVED lines=8> */
[----:B------:R-:W1:Y:S01]  /*53f0*/  MUFU.EX2 R181, R181 ;  /* 0x000000b500b57308 */ /* 0x000e620000000800 */
[----:B------:R-:W2:Y:S01]  /*5400*/  LDSM.16.MT88.4 R72, [R232+0x14000] ;  /* 0x01400000e848783b */ /* 0x000ea20000004200 */
[--C-:B------:R-:W-:Y:S01]  /*5410*/  FFMA.FTZ R175, R13, UR17, -R194.reuse ;  /* 0x000000110daf7c23 */ /* 0x100fe200080108c2 */
[--C-:B------:R-:W-:Y:S01]  /*5420*/  FFMA.FTZ R172, R7, UR17, -R194.reuse ;  /* 0x0000001107ac7c23 */ /* 0x100fe200080108c2 */
[--C-:B------:R-:W-:Y:S01]  /*5430*/  FFMA.FTZ R169, R5, UR17, -R194.reuse ;  /* 0x0000001105a97c23 */ /* 0x100fe200080108c2 */
[----:B------:R-:W2:Y:S01]  /*5440*/  LDSM.16.MT88.4 R16, [R228+0x16000] ;  /* 0x01600000e410783b */ /* 0x000ea20000004200 */
[--C-:B------:R-:W-:Y:S01]  /*5450*/  FFMA.FTZ R0, R12, UR17, -R194.reuse ;  /* 0x000000110c007c23 */ /* 0x100fe200080108c2 */
[--C-:B------:R-:W-:Y:S01]  /*5460*/  FFMA.FTZ R186, R186, UR17, -R199.reuse ;  /* 0x00000011baba7c23 */ /* 0x100fe200080108c7 */
[----:B------:R-:W-:Y:S01]  /*5470*/  MUFU.EX2 R179, R179 ;  /* 0x000000b300b37308 */ /* 0x000fe20000000800 */
[----:B------:R-:W2:Y:S01]  /*5480*/  LDSM.16.MT88.4 R8, [R230+0x10800] ;  /* 0x01080000e608783b */ /* 0x000ea20000004200 */
[--C-:B------:R-:W-:Y:S01]  /*5490*/  FFMA.FTZ R187, R187, UR17, -R199.reuse ;  /* 0x00000011bbbb7c23 */ /* 0x100fe200080108c7 */
[--C-:B------:R-:W-:Y:S01]  /*54a0*/  FFMA.FTZ R188, R188, UR17, -R199.reuse ;  /* 0x00000011bcbc7c23 */ /* 0x100fe200080108c7 */
[--C-:B------:R-:W-:Y:S01]  /*54b0*/  FFMA.FTZ R189, R189, UR17, -R194.reuse ;  /* 0x00000011bdbd7c23 */ /* 0x100fe200080108c2 */
[----:B------:R-:W2:Y:S01]  /*54c0*/  LDSM.16.MT88.4 R20, [R229+0x10800] ;  /* 0x01080000e514783b */ /* 0x000ea20000004200 */
[--C-:B------:R-:W-:Y:S01]  /*54d0*/  FFMA.FTZ R190, R190, UR17, -R194.reuse ;  /* 0x00000011bebe7c23 */ /* 0x100fe200080108c2 */
[--C-:B------:R-:W-:Y:S01]  /*54e0*/  FFMA.FTZ R191, R191, UR17, -R194.reuse ;  /* 0x00000011bfbf7c23 */ /* 0x100fe200080108c2 */
[----:B------:R-:W3:Y:S01]  /*54f0*/  MUFU.EX2 R177, R177 ;  /* 0x000000b100b17308 */ /* 0x000ee20000000800 */
[----:B-1----:R-:W-:Y:S01]  /*5500*/  F2FP.BF16.F32.PACK_AB R128, R181, R182 ;  /* 0x000000b6b580723e */ /* 0x002fe200000010ff */
[----:B------:R-:W1:Y:S01]  /*5510*/  LDSM.16.MT88.4 R4, [R228+0x10800] ;  /* 0x01080000e404783b */ /* 0x000e620000004200 */
[--C-:B------:R-:W-:Y:S01]  /*5520*/  FFMA.FTZ R192, R192, UR17, -R194.reuse ;  /* 0x00000011c0c07c23 */ /* 0x100fe200080108c2 */
[--C-:B------:R-:W-:Y:S01]  /*5530*/  FFMA.FTZ R202, R202, UR17, -R199.reuse ;  /* 0x00000011caca7c23 */ /* 0x100fe200080108c7 */
[--C-:B------:R-:W-:Y:S01]  /*5540*/  FFMA.FTZ R201, R201, UR17, -R199.reuse ;  /* 0x00000011c9c97c23 */ /* 0x100fe200080108c7 */
[----:B------:R-:W1:Y:S01]  /*5550*/  LDSM.16.MT88.4 R12, [R232+0x12800] ;  /* 0x01280000e80c783b */ /* 0x000e620000004200 */
[--C-:B------:R-:W-:Y:S01]  /*5560*/  FFMA.FTZ R200, R200, UR17, -R199.reuse ;  /* 0x00000011c8c87c23 */ /* 0x100fe200080108c7 */
[----:B------:R-:W-:Y:S01]  /*5570*/  MUFU.EX2 R183, R183 ;  /* 0x000000b700b77308 */ /* 0x000fe20000000800 */
[----:B------:R-:W-:Y:S01]  /*5580*/  FFMA.FTZ R250, R198, UR17, -R199 ;  /* 0x00000011c6fa7c23 */ /* 0x000fe200080108c7 */
[----:B------:R-:W-:Y:S01]  /*5590*/  LDSM.16.MT88.4 R24, [R232+0x10800] ;  /* 0x01080000e818783b */ /* 0x000fe20000004200 */
[--C-:B------:R-:W-:Y:S01]  /*55a0*/  FFMA.FTZ R197, R197, UR17, -R194.reuse ;  /* 0x00000011c5c57c23 */ /* 0x100fe200080108c2 */
[--C-:B------:R-:W-:Y:S01]  /*55b0*/  FFMA.FTZ R196, R196, UR17, -R194.reuse ;  /* 0x00000011c4c47c23 */ /* 0x100fe200080108c2 */
[--C-:B------:R-:W-:Y:S01]  /*55c0*/  FFMA.FTZ R195, R195, UR17, -R194.reuse ;  /* 0x00000011c3c37c23 */ /* 0x100fe200080108c2 */
[----:B------:R-:W-:Y:S01]  /*55d0*/  LDSM.16.MT88.4 R28, [R228+0x12800] ;  /* 0x01280000e41c783b */ /* 0x000fe20000004200 */
[----:B------:R-:W-:Y:S01]  /*55e0*/  FFMA.FTZ R249, R193, UR17, -R194 ;  /* 0x00000011c1f97c23 */ /* 0x000fe200080108c2 */
[----:B------:R-:W4:Y:S01]  /*55f0*/  MUFU.EX2 R184, R184 ;  /* 0x000000b800b87308 */ /* 0x000f220000000800 */
[----:B---3--:R-:W-:Y:S01]  /*5600*/  F2FP.BF16.F32.PACK_AB R130, R177, R179 ;  /* 0x000000b3b182723e */ /* 0x008fe200000010ff */
[----:B------:R-:W-:Y:S01]  /*5610*/  LDSM.16.MT88.4 R32, [R230+0x12800] ;  /* 0x01280000e620783b */ /* 0x000fe20000004200 */
[----:B------:R-:W-:Y:S01]  /*5620*/  FADD.FTZ R181, R182, R181 ;  /* 0x000000b5b6b57221 */ /* 0x000fe20000010000 */
[----:B------:R-:W-:-:S03]  /*5630*/  PLOP3.LUT P1, PT, PT, PT, UP0, 0x80, 0x0 ;  /* 0x000000000000781c */ /* 0x000fc60003f2f008 */
[----:B------:R-:W-:Y:S01]  /*5640*/  FADD.FTZ R181, R179, R181 ;  /* 0x000000b5b3b57221 */ /* 0x000fe20000010000 */
[----:B------:R-:W3:Y:S03]  /*5650*/  MUFU.EX2 R180, R180 ;  /* 0x000000b400b47308 */ /* 0x000ee60000000800 */
[----:B------:R-:W-:-:S05]  /*5660*/  FADD.FTZ R181, R177, R181 ;  /* 0x000000b5b1b57221 */ /* 0x000fca0000010000 */
[----:B------:R-:W5:Y:S01]  /*5670*/  MUFU.EX2 R178, R178 ;  /* 0x000000b200b27308 */ /* 0x000f620000000800 */
[----:B----4-:R-:W-:Y:S01]  /*5680*/  F2FP.BF16.F32.PACK_AB R129, R184, R183 ;  /* 0x000000b7b881723e */ /* 0x010fe200000010ff */
[----:B------:R-:W-:-:S06]  /*5690*/  FADD.FTZ R183, R183, R184 ;  /* 0x000000b8b7b77221 */ /* 0x000fcc0000010000 */
[----:B------:R-:W4:Y:S01]  /*56a0*/  MUFU.EX2 R176, R176 ;  /* 0x000000b000b07308 */ /* 0x000f220000000800 */
[----:B---3--:R-:W-:-:S07]  /*56b0*/  FADD.FTZ R183, R180, R183 ;  /* 0x000000b7b4b77221 */ /* 0x008fce0000010000 */
[----:B------:R-:W3:Y:S01]  /*56c0*/  MUFU.EX2 R174, R174 ;  /* 0x000000ae00ae7308 */ /* 0x000ee20000000800 */
[C---:B-----5:R-:W-:Y:S01]  /*56d0*/  F2FP.BF16.F32.PACK_AB R131, R178.reuse, R180 ;  /* 0x000000b4b283723e */ /* 0x060fe200000010ff */
[----:B------:R-:W-:-:S06]  /*56e0*/  FADD.FTZ R183, R178, R183 ;  /* 0x000000b7b2b77221 */ /* 0x000fcc0000010000 */
[----:B------:R-:W-:Y:S01]  /*56f0*/  HMMA.16816.F32.BF16 R152, R128, R148, RZ ;  /* 0x000000948098723c */ /* 0x000fe200000418ff */
[----:B------:R-:W-:Y:S01]  /*5700*/  MUFU.EX2 R173, R173 ;  /* 0x000000ad00ad7308 */ /* 0x000fe20000000800 */
[----:B----4-:R-:W-:-:S04]  /*5710*/  FADD.FTZ R181, R176, R181 ;  /* 0x000000b5b0b57221 */ /* 0x010fc80000010000 */
[C---:B------:R-:W-:Y:S03]  /*5720*/  HMMA.16816.F32.BF16 R148, R128.reuse, R150, RZ ;  /* 0x000000968094723c */ /* 0x040fe600000418ff */
[----:B------:R-:W-:Y:S01]  /*5730*/  MUFU.EX2 R2, R2 ;  /* 0x0000000200027308 */ /* 0x000fe20000000800 */
[----:B---3--:R-:W-:Y:S02]  /*5740*/  FADD.FTZ R181, R174, R181 ;  /* 0x000000b5aeb57221 */ /* 0x008fe40000010000 */
[C---:B------:R-:W-:Y:S05]  /*5750*/  HMMA.16816.F32.BF16 R160, R128.reuse, R156, RZ ;  /* 0x0000009c80a0723c */ /* 0x040fea00000418ff */
[----:B------:R-:W3:Y:S01]  /*5760*/  MUFU.EX2 R175, R175 ;  /* 0x000000af00af7308 */ /* 0x000ee20000000800 */
[C---:B------:R-:W-:Y:S06]  /*5770*/  HMMA.16816.F32.BF16 R144, R128.reuse, R140, RZ ;  /* 0x0000008c8090723c */ /* 0x040fec00000418ff */
[C---:B------:R-:W-:Y:S01]  /*5780*/  HMMA.16816.F32.BF16 R136, R128.reuse, R132, RZ ;  /* 0x000000848088723c */ /* 0x040fe200000418ff */
[----:B------:R-:W4:Y:S05]  /*5790*/  MUFU.EX2 R172, R172 ;  /* 0x000000ac00ac7308 */ /* 0x000f2a0000000800 */
[----:B------:R-:W-:Y:S03]  /*57a0*/  HMMA.16816.F32.BF16 R36, R128, R40, RZ ;  /* 0x000000288024723c */ /* 0x000fe600000418ff */
[----:B------:R-:W-:Y:S01]  /*57b0*/  MUFU.EX2 R169, R169 ;  /* 0x000000a900a97308 */ /* 0x000fe20000000800 */
[----:B---3--:R-:W-:-:S02]  /*57c0*/  FADD.FTZ R183, R175, R183 ;  /* 0x000000b7afb77221 */ /* 0x008fc40000010000 */
[C---:B------:R-:W-:Y:S05]  /*57d0*/  HMMA.16816.F32.BF16 R44, R128.reuse, R48, RZ ;  /* 0x00000030802c723c */ /* 0x040fea00000418ff */
[----:B------:R-:W3:Y:S01]  /*57e0*/  MUFU.EX2 R0, R0 ;  /* 0x0000000000007308 */ /* 0x000ee20000000800 */
[----:B------:R-:W-:Y:S01]  /*57f0*/  HMMA.16816.F32.BF16 R52, R128, R56, RZ ;  /* 0x000000388034723c */ /* 0x000fe200000418ff */
[----:B----4-:R-:W-:-:S05]  /*5800*/  FADD.FTZ R183, R172, R183 ;  /* 0x000000b7acb77221 */ /* 0x010fca0000010000 */
[C---:B------:R-:W-:Y:S01]  /*5810*/  HMMA.16816.F32.BF16 R60, R128.reuse, R64, RZ ;  /* 0x00000040803c723c */ /* 0x040fe200000418ff */
[----:B------:R-:W-:Y:S05]  /*5820*/  MUFU.EX2 R185, R185 ;  /* 0x000000b900b97308 */ /* 0x000fea0000000800 */
[C---:B--2---:R-:W-:Y:S03]  /*5830*/  HMMA.16816.F32.BF16 R68, R128.reuse, R72, RZ ;  /* 0x000000488044723c */ /* 0x044fe600000418ff */
[----:B------:R-:W2:Y:S03]  /*5840*/  MUFU.EX2 R186, R186 ;  /* 0x000000ba00ba7308 */ /* 0x000ea60000000800 */
[C---:B------:R-:W-:Y:S05]  /*5850*/  HMMA.16816.F32.BF16 R76, R128.reuse, R80, RZ ;  /* 0x00000050804c723c */ /* 0x040fea00000418ff */
[----:B------:R-:W-:Y:S01]  /*5860*/  MUFU.EX2 R187, R187 ;  /* 0x000000bb00bb7308 */ /* 0x000fe20000000800 */
[C---:B------:R-:W-:Y:S06]  /*5870*/  HMMA.16816.F32.BF16 R84, R128.reuse, R88, RZ ;  /* 0x000000588054723c */ /* 0x040fec00000418ff */
[C---:B------:R-:W-:Y:S01]  /*5880*/  HMMA.16816.F32.BF16 R92, R128.reuse, R96, RZ ;  /* 0x00000060805c723c */ /* 0x040fe200000418ff */
[----:B------:R-:W-:Y:S05]  /*5890*/  MUFU.EX2 R188, R188 ;  /* 0x000000bc00bc7308 */ /* 0x000fea0000000800 */
        /* <DEDUP_REMOVED lines=29> */
[C---:B------:R-:W-:Y:S06]  /*5a70*/  HMMA.16816.F32.BF16 R124, R128.reuse, R16, RZ ;  /* 0x00000010807c723c */ /* 0x040fec00000418ff */
[----:B------:R-:W-:Y:S01]  /*5a80*/  HMMA.16816.F32.BF16 R128, R128, R18, RZ ;  /* 0x000000128080723c */ /* 0x000fe200000418ff */
[----:B------:R-:W-:-:S02]  /*5a90*/  F2FP.BF16.F32.PACK_AB R16, R174, R176 ;  /* 0x000000b0ae10723e */ /* 0x000fc400000010ff */
[----:B------:R-:W-:-:S04]  /*5aa0*/  F2FP.BF16.F32.PACK_AB R17, R172, R175 ;  /* 0x000000afac11723e */ /* 0x000fc800000010ff */
[----:B------:R-:W-:Y:S01]  /*5ab0*/  F2FP.BF16.F32.PACK_AB R18, R2, R173 ;  /* 0x000000ad0212723e */ /* 0x000fe200000010ff */
[----:B------:R-:W-:Y:S01]  /*5ac0*/  FADD.FTZ R173, R173, R181 ;  /* 0x000000b5adad7221 */ /* 0x000fe20000010000 */
[----:B---3--:R-:W-:Y:S01]  /*5ad0*/  F2FP.BF16.F32.PACK_AB R19, R0, R169 ;  /* 0x000000a90013723e */ /* 0x008fe200000010ff */
[----:B------:R-:W-:Y:S02]  /*5ae0*/  FADD.FTZ R169, R169, R183 ;  /* 0x000000b7a9a97221 */ /* 0x000fe40000010000 */
[----:B------:R-:W-:Y:S02]  /*5af0*/  FADD.FTZ R173, R2, R173 ;  /* 0x000000ad02ad7221 */ /* 0x000fe40000010000 */
[----:B------:R-:W-:Y:S02]  /*5b00*/  FADD.FTZ R169, R0, R169 ;  /* 0x000000a900a97221 */ /* 0x000fe40000010000 */
[C---:B------:R-:W-:Y:S06]  /*5b10*/  HMMA.16816.F32.BF16 R152, R16.reuse, R8, R152 ;  /* 0x000000081098723c */ /* 0x040fec0000041898 */
        /* <DEDUP_REMOVED lines=41> */
[C---:B-----5:R-:W-:Y:S06]  /*5db0*/  HMMA.16816.F32.BF16 R116, R16.reuse, R20, R116 ;  /* 0x000000141074723c */ /* 0x060fec0000041874 */
[C---:B------:R-:W-:Y:S01]  /*5dc0*/  HMMA.16816.F32.BF16 R120, R16.reuse, R22, R120 ;  /* 0x000000161078723c */ /* 0x040fe20000041878 */
[----:B------:R-:W4:Y:S05]  /*5dd0*/  LDSM.16.MT88.4 R20, [R232+0x13000] ;  /* 0x01300000e814783b */ /* 0x000f2a0000004200 */
        /* <DEDUP_REMOVED lines=56> */
[----:B------:R-:W-:-:S02]  /*6160*/  F2FP.BF16.F32.PACK_AB R4, R201, R202 ;  /* 0x000000cac904723e */ /* 0x000fc400000010ff */
[----:B------:R-:W-:-:S03]  /*6170*/  F2FP.BF16.F32.PACK_AB R5, R196, R197 ;  /* 0x000000c5c405723e */ /* 0x000fc600000010ff */
[C---:B------:R-:W-:Y:S01]  /*6180*/  HMMA.16816.F32.BF16 R44, R16.reuse, R32, R44 ;  /* 0x00000020102c723c */ /* 0x040fe2000004182c */
[C---:B------:R-:W-:Y:S01]  /*6190*/  F2FP.BF16.F32.PACK_AB R6, R250.reuse, R200 ;  /* 0x000000c8fa06723e */ /* 0x040fe200000010ff */
[----:B------:R-:W-:Y:S01]  /*61a0*/  FADD.FTZ R250, R250, R187 ;  /* 0x000000bbfafa7221 */ /* 0x000fe20000010000 */
[C---:B------:R-:W-:Y:S01]  /*61b0*/  F2FP.BF16.F32.PACK_AB R7, R249.reuse, R195 ;  /* 0x000000c3f907723e */ /* 0x040fe200000010ff */
[----:B------:R-:W-:Y:S02]  /*61c0*/  FADD.FTZ R249, R249, R191 ;  /* 0x000000bff9f97221 */ /* 0x000fe40000010000 */
        /* <DEDUP_REMOVED lines=8> */
[C---:B----4-:R-:W-:Y:S06]  /*6250*/  HMMA.16816.F32.BF16 R124, R16.reuse, R20, R124 ;  /* 0x00000014107c723c */ /* 0x050fec000004187c */
[----:B------:R-:W-:Y:S01]  /*6260*/  HMMA.16816.F32.BF16 R128, R16, R22, R128 ;  /* 0x000000161080723c */ /* 0x000fe20000041880 */
[----:B------:R-:W4:Y:S04]  /*6270*/  LDSM.16.MT88.4 R20, [R230+0x13800] ;  /* 0x01380000e614783b */ /* 0x000f280000004200 */
[----:B------:R-:W4:Y:S01]  /*6280*/  LDSM.16.MT88.4 R16, [R229+0x13800] ;  /* 0x01380000e510783b */ /* 0x000f220000004200 */
        /* <DEDUP_REMOVED lines=33> */
[C---:B----4-:R-:W-:Y:S06]  /*64a0*/  HMMA.16816.F32.BF16 R100, R4.reuse, R20, R100 ;  /* 0x000000140464723c */ /* 0x050fec0000041864 */
[C---:B------:R-:W-:Y:S06]  /*64b0*/  HMMA.16816.F32.BF16 R104, R4.reuse, R22, R104 ;  /* 0x000000160468723c */ /* 0x040fec0000041868 */
[C---:B------:R-:W-:Y:S06]  /*64c0*/  HMMA.16816.F32.BF16 R108, R4.reuse, R16, R108 ;  /* 0x00000010046c723c */ /* 0x040fec000004186c */
[C---:B------:R-:W-:Y:S06]  /*64d0*/  HMMA.16816.F32.BF16 R112, R4.reuse, R18, R112 ;  /* 0x000000120470723c */ /* 0x040fec0000041870 */
[C---:B--2---:R-:W-:Y:S06]  /*64e0*/  HMMA.16816.F32.BF16 R116, R4.reuse, R12, R116 ;  /* 0x0000000c0474723c */ /* 0x044fec0000041874 */
        /* <DEDUP_REMOVED lines=81> */
.L_x_2434:
[----:B------:R-:W-:-:S04]  /*6a00*/  ULEA UR26, -UR8, URZ, 0x6 ;  /* 0x0000003f081a7291 */ /* 0x000fc8000f8e313f */
[----:B------:R-:W-:-:S12]  /*6a10*/  USHF.R.S32.HI UR5, URZ, 0x1f, UR26 ;  /* 0x0000001f3f057899 */ /* 0x000fd8000801141a */
.L_x_2435:
[----:B------:R-:W-:Y:S01]  /*6a20*/  ULEA UR4, UP0, UR8, UR26, 0x4 ;  /* 0x0000001a08047291 */ /* 0x000fe2000f80203f */
[----:B------:R-:W-:Y:S01]  /*6a30*/  IMAD.U32 R0, RZ, RZ, UR26 ;  /* 0x0000001aff007e24 */ /* 0x000fe2000f8e00ff */
[----:B------:R-:W-:Y:S01]  /*6a40*/  IADD3 R2, P2, R170, UR26, RZ ;  /* 0x0000001aaa027c10 */ /* 0x000fe2000ff5e0ff */
[----:B------:R-:W-:Y:S01]  /*6a50*/  IMAD.U32 R4, RZ, RZ, UR5 ;  /* 0x00000005ff047e24 */ /* 0x000fe2000f8e00ff */
[----:B------:R-:W-:Y:S02]  /*6a60*/  ULEA.HI.X UR20, UR8, UR5, UR9, 0x4, UP0 ;  /* 0x0000000508147291 */ /* 0x000fe400080f2409 */
[----:B------:R-:W-:Y:S01]  /*6a70*/  LEA R240, P3, R0, R240, 0x1 ;  /* 0x000000f000f07211 */ /* 0x000fe200078608ff */
[----:B------:R-:W-:Y:S01]  /*6a80*/  UISETP.GE.AND UP0, UPT, UR16, 0x3, UPT ;  /* 0x000000031000788c */ /* 0x000fe2000bf06270 */
[----:B------:R-:W-:Y:S01]  /*6a90*/  IADD3 R170, P1, R170, UR4, RZ ;  /* 0x00000004aaaa7c10 */ /* 0x000fe2000ff3e0ff */
[----:B------:R-:W-:Y:S01]  /*6aa0*/  USHF.L.U32 UR4, UR8, 0x5, URZ ;  /* 0x0000000508047899 */ /* 0x000fe2000800063f */
[----:B------:R-:W-:Y:S01]  /*6ab0*/  IADD3.X R5, R168, UR5, RZ, P2, !PT ;  /* 0x00000005a8057c10 */ /* 0x000fe200097fe4ff */
[----:B------:R-:W-:Y:S01]  /*6ac0*/  USHF.L.U64.HI UR5, UR8, 0x5, UR9 ;  /* 0x0000000508057899 */ /* 0x000fe20008010209 */
[----:B------:R-:W-:-:S02]  /*6ad0*/  LEA R6, P2, R2, UR10, 0x1 ;  /* 0x0000000a02067c11 */ /* 0x000fc4000f8408ff */
[----:B------:R-:W-:Y:S01]  /*6ae0*/  LEA.HI.X R239, R0, R239, R4, 0x1, P3 ;  /* 0x000000ef00ef7211 */ /* 0x000fe200018f0c04 */
[----:B------:R-:W-:Y:S01]  /*6af0*/  IMAD.MOV.U32 R4, RZ, RZ, R240 ;  /* 0x000000ffff047224 */ /* 0x000fe200078e00f0 */
[----:B------:R-:W-:Y:S02]  /*6b00*/  IADD3.X R168, R168, UR20, RZ, P1, !PT ;  /* 0x00000014a8a87c10 */ /* 0x000fe40008ffe4ff */
[----:B------:R-:W-:Y:S02]  /*6b10*/  LEA R8, P1, R170, UR10, 0x1 ;  /* 0x0000000aaa087c11 */ /* 0x000fe4000f8208ff */
[----:B------:R-:W-:Y:S01]  /*6b20*/  LEA.HI.X R7, R2, UR11, R5, 0x1, P2 ;  /* 0x0000000b02077c11 */ /* 0x000fe200090f0c05 */
[----:B------:R-:W-:Y:S01]  /*6b30*/  IMAD.MOV.U32 R5, RZ, RZ, R239 ;  /* 0x000000ffff057224 */ /* 0x000fe200078e00ef */
[----:B------:R-:W-:Y:S02]  /*6b40*/  LEA.HI.X R9, R170, UR11, R168, 0x1, P1 ;  /* 0x0000000baa097c11 */ /* 0x000fe400088f0ca8 */
[----:B------:R-:W-:-:S02]  /*6b50*/  IADD3 R10, P1, R240, UR4, RZ ;  /* 0x00000004f00a7c10 */ /* 0x000fc4000ff3e0ff */
[----:B------:R-:W-:Y:S01]  /*6b60*/  @!PT LDS RZ, [RZ] ;  /* 0x00000000fffff984 */ /* 0x000fe20000000800 */
[----:B------:R-:W-:Y:S01]  /*6b70*/  @!PT LDS RZ, [RZ] ;  /* 0x00000000fffff984 */ /* 0x000fe20000000800 */
[----:B------:R-:W-:Y:S01]  /*6b80*/  @!PT LDS RZ, [RZ] ;  /* 0x00000000fffff984 */ /* 0x000fe20000000800 */
[----:B------:R1:W-:Y:S02]  /*6b90*/  LDGSTS.E.BYPASS.LTC128B.128 [R242+0x10000], desc[UR18][R4.64] ;  /* 0x1000000004f27fae */ /* 0x0003e4000b901d52 */
[----:B------:R-:W-:Y:S02]  /*6ba0*/  IADD3.X R11, R239, UR5, RZ, P1, !PT ;  /* 0x00000005ef0b7c10 */ /* 0x000fe40008ffe4ff */
[----:B------:R-:W-:Y:S01]  /*6bb0*/  IADD3 R12, P1, R8, UR4, RZ ;  /* 0x00000004080c7c10 */ /* 0x000fe2000ff3e0ff */
[----:B------:R-:W-:Y:S03]  /*6bc0*/  LDGSTS.E.BYPASS.LTC128B.128 [R242+0x12000], desc[UR18][R6.64+0x80] ;  /* 0x1200008006f27fae */ /* 0x000fe6000b901d52 */
[----:B------:R-:W-:Y:S01]  /*6bd0*/  IADD3.X R13, R9, UR5, RZ, P1, !PT ;  /* 0x00000005090d7c10 */ /* 0x000fe20008ffe4ff */
[----:B------:R-:W-:Y:S01]  /*6be0*/  LDGSTS.E.BYPASS.LTC128B.128 [R242+0x14000], desc[UR18][R6.64+0x100] ;  /* 0x1400010006f27fae */ /* 0x000fe2000b901d52 */
[----:B------:R-:W-:-:S03]  /*6bf0*/  IADD3 R14, P1, R12, UR4, RZ ;  /* 0x000000040c0e7c10 */ /* 0x000fc6000ff3e0ff */
[----:B------:R2:W-:Y:S01]  /*6c00*/  LDGSTS.E.BYPASS.LTC128B.128 [R242+0x16000], desc[UR18][R6.64+0x180] ;  /* 0x1600018006f27fae */ /* 0x0005e2000b901d52 */
[----:B------:R-:W-:-:S03]  /*6c10*/  IADD3.X R15, R13, UR5, RZ, P1, !PT ;  /* 0x000000050d0f7c10 */ /* 0x000fc60008ffe4ff */
[----:B------:R-:W-:Y:S04]  /*6c20*/  LDGSTS.E.BYPASS.LTC128B.128 [R242+0x10800], desc[UR18][R10.64] ;  /* 0x108000000af27fae */ /* 0x000fe8000b901d52 */
[----:B------:R-:W-:Y:S04]  /*6c30*/  LDGSTS.E.BYPASS.LTC128B.128 [R242+0x12800], desc[UR18][R8.64+0x80] ;  /* 0x1280008008f27fae */ /* 0x000fe8000b901d52 */
[----:B------:R-:W-:Y:S01]  /*6c40*/  LDGSTS.E.BYPASS.LTC128B.128 [R242+0x14800], desc[UR18][R8.64+0x100] ;  /* 0x1480010008f27fae */ /* 0x000fe2000b901d52 */
[----:B-1----:R-:W-:-:S03]  /*6c50*/  IADD3 R4, P2, R10, UR4, RZ ;  /* 0x000000040a047c10 */ /* 0x002fc6000ff5e0ff */
[----:B------:R1:W-:Y:S01]  /*6c60*/  LDGSTS.E.BYPASS.LTC128B.128 [R242+0x16800], desc[UR18][R8.64+0x180] ;  /* 0x1680018008f27fae */ /* 0x0003e2000b901d52 */
[----:B------:R-:W-:-:S05]  /*6c70*/  IADD3.X R5, R11, UR5, RZ, P2, !PT ;  /* 0x000000050b057c10 */ /* 0x000fca00097fe4ff */
[----:B------:R-:W-:Y:S01]  /*6c80*/  LDGSTS.E.BYPASS.LTC128B.128 [R242+0x11000], desc[UR18][R4.64] ;  /* 0x1100000004f27fae */ /* 0x000fe2000b901d52 */
[----:B--2---:R-:W-:-:S03]  /*6c90*/  IADD3 R6, P2, R4, UR4, RZ ;  /* 0x0000000404067c10 */ /* 0x004fc6000ff5e0ff */
[----:B------:R-:W-:Y:S01]  /*6ca0*/  LDGSTS.E.BYPASS.LTC128B.128 [R242+0x13000], desc[UR18][R12.64+0x80] ;  /* 0x130000800cf27fae */ /* 0x000fe2000b901d52 */
[----:B------:R-:W-:-:S03]  /*6cb0*/  IADD3.X R7, R5, UR5, RZ, P2, !PT ;  /* 0x0000000505077c10 */ /* 0x000fc600097fe4ff */
[----:B------:R-:W-:Y:S04]  /*6cc0*/  LDGSTS.E.BYPASS.LTC128B.128 [R242+0x15000], desc[UR18][R12.64+0x100] ;  /* 0x150001000cf27fae */ /* 0x000fe8000b901d52 */
[----:B------:R-:W-:Y:S04]  /*6cd0*/  LDGSTS.E.BYPASS.LTC128B.128 [R242+0x17000], desc[UR18][R12.64+0x180] ;  /* 0x170001800cf27fae */ /* 0x000fe8000b901d52 */
[----:B------:R-:W-:Y:S04]  /*6ce0*/  LDGSTS.E.BYPASS.LTC128B.128 [R242+0x11800], desc[UR18][R6.64] ;  /* 0x1180000006f27fae */ /* 0x000fe8000b901d52 */
[----:B------:R-:W-:Y:S04]  /*6cf0*/  LDGSTS.E.BYPASS.LTC128B.128 [R242+0x13800], desc[UR18][R14.64+0x80] ;  /* 0x138000800ef27fae */ /* 0x000fe8000b901d52 */
[----:B------:R-:W-:Y:S04]  /*6d00*/  LDGSTS.E.BYPASS.LTC128B.128 [R242+0x15800], desc[UR18][R14.64+0x100] ;  /* 0x158001000ef27fae */ /* 0x000fe8000b901d52 */
[----:B------:R2:W-:Y:S04]  /*6d10*/  LDGSTS.E.BYPASS.LTC128B.128 [R242+0x17800], desc[UR18][R14.64+0x180] ;  /* 0x178001800ef27fae */ /* 0x0005e8000b901d52 */
[----:B------:R-:W-:Y:S04]  /*6d20*/  LDSM.16.M88.4 R188, [R238] ;  /* 0x00000000eebc783b */ /* 0x000fe80000000200 */
[----:B------:R-:W3:Y:S04]  /*6d30*/  LDSM.16.M88.4 R28, [R237+0x8000] ;  /* 0x00800000ed1c783b */ /* 0x000ee80000000200 */
[----:B------:R-:W4:Y:S04]  /*6d40*/  LDSM.16.M88.4 R20, [R237+0x8800] ;  /* 0x00880000ed14783b */ /* 0x000f280000000200 */
[----:B------:R-:W-:Y:S04]  /*6d50*/  LDSM.16.M88.4 R172, [R237+0x9800] ;  /* 0x00980000edac783b */ /* 0x000fe80000000200 */
[----:B------:R-:W-:Y:S04]  /*6d60*/  LDSM.16.M88.4 R196, [R236] ;  /* 0x00000000ecc4783b */ /* 0x000fe80000000200 */
[----:B-1----:R-:W-:Y:S04]  /*6d70*/  LDSM.16.M88.4 R8, [R235] ;  /* 0x00000000eb08783b */ /* 0x002fe80000000200 */
[----:B--2---:R-:W1:Y:S04]  /*6d80*/  LDSM.16.M88.4 R12, [R237+0x9000] ;  /* 0x00900000ed0c783b */ /* 0x004e680000000200 */
[----:B------:R-:W2:Y:S04]  /*6d90*/  LDSM.16.M88.4 R168, [R227] ;  /* 0x00000000e3a8783b */ /* 0x000ea80000000200 */
[----:B------:R-:W5:Y:S04]  /*6da0*/  LDSM.16.M88.4 R4, [R226] ;  /* 0x00000000e204783b */ /* 0x000f680000000200 */
[----:B------:R-:W5:Y:S04]  /*6db0*/  LDSM.16.M88.4 R200, [R225] ;  /* 0x00000000e1c8783b */ /* 0x000f680000000200 */
[----:B------:R-:W-:Y:S01]  /*6dc0*/  LDSM.16.M88.4 R184, [R231+0x8000] ;  /* 0x00800000e7b8783b */ /* 0x000fe20000000200 */
[C---:B---3--:R-:W-:Y:S03]  /*6dd0*/  HMMA.16816.F32.BF16 R32, R188.reuse, R28, RZ ;  /* 0x0000001cbc20723c */ /* 0x048fe600000418ff */
[----:B------:R-:W-:Y:S04]  /*6de0*/  LDSM.16.M88.4 R180, [R231+0x8800] ;  /* 0x00880000e7b4783b */ /* 0x000fe80000000200 */
[----:B------:R-:W-:Y:S01]  /*6df0*/  LDSM.16.M88.4 R176, [R231+0x9000] ;  /* 0x00900000e7b0783b */ /* 0x000fe20000000200 */
[C---:B------:R-:W-:Y:S03]  /*6e00*/  HMMA.16816.F32.BF16 R28, R188.reuse, R30, RZ ;  /* 0x0000001ebc1c723c */ /* 0x040fe600000418ff */
[----:B------:R-:W0:Y:S03]  /*6e10*/  LDGDEPBAR ;  /* 0x00000000000079af */ /* 0x000e260000000000 */
[C---:B----4-:R-:W-:Y:S06]  /*6e20*/  HMMA.16816.F32.BF16 R24, R188.reuse, R20, RZ ;  /* 0x00000014bc18723c */ /* 0x050fec00000418ff */
[C---:B------:R-:W-:Y:S06]  /*6e30*/  HMMA.16816.F32.BF16 R20, R188.reuse, R22, RZ ;  /* 0x00000016bc14723c */ /* 0x040fec00000418ff */
[C---:B-1----:R-:W-:Y:S06]  /*6e40*/  HMMA.16816.F32.BF16 R16, R188.reuse, R12, RZ ;  /* 0x0000000cbc10723c */ /* 0x042fec00000418ff */
[C---:B------:R-:W-:Y:S06]  /*6e50*/  HMMA.16816.F32.BF16 R12, R188.reuse, R14, RZ ;  /* 0x0000000ebc0c723c */ /* 0x040fec00000418ff */
[C---:B------:R-:W-:Y:S06]  /*6e60*/  HMMA.16816.F32.BF16 R192, R188.reuse, R172, RZ ;  /* 0x000000acbcc0723c */ /* 0x040fec00000418ff */
[----:B------:R-:W-:Y:S01]  /*6e70*/  HMMA.16816.F32.BF16 R188, R188, R174, RZ ;  /* 0x000000aebcbc723c */ /* 0x000fe200000418ff */
[----:B------:R-:W-:Y:S05]  /*6e80*/  LDSM.16.M88.4 R172, [R231+0x9800] ;  /* 0x00980000e7ac783b */ /* 0x000fea0000000200 */
[C---:B------:R-:W-:Y:S06]  /*6e90*/  HMMA.16816.F32.BF16 R32, R196.reuse, R8, R32 ;  /* 0x00000008c420723c */ /* 0x040fec0000041820 */
[C---:B------:R-:W-:Y:S01]  /*6ea0*/  HMMA.16816.F32.BF16 R28, R196.reuse, R10, R28 ;  /* 0x0000000ac41c723c */ /* 0x040fe2000004181c */
[----:B------:R-:W1:Y:S05]  /*6eb0*/  LDSM.16.M88.4 R8, [R234] ;  /* 0x00000000ea08783b */ /* 0x000e6a0000000200 */
[C---:B--2---:R-:W-:Y:S06]  /*6ec0*/  HMMA.16816.F32.BF16 R24, R196.reuse, R168, R24 ;  /* 0x000000a8c418723c */ /* 0x044fec0000041818 */
[C---:B------:R-:W-:Y:S01]  /*6ed0*/  HMMA.16816.F32.BF16 R20, R196.reuse, R170, R20 ;  /* 0x000000aac414723c */ /* 0x040fe20000041814 */
[----:B------:R-:W-:Y:S05]  /*6ee0*/  LDSM.16.M88.4 R168, [R224] ;  /* 0x00000000e0a8783b */ /* 0x000fea0000000200 */
[C---:B-----5:R-:W-:Y:S06]  /*6ef0*/  HMMA.16816.F32.BF16 R16, R196.reuse, R4, R16 ;  /* 0x00000004c410723c */ /* 0x060fec0000041810 */
[C---:B------:R-:W-:Y:S01]  /*6f00*/  HMMA.16816.F32.BF16 R12, R196.reuse, R6, R12 ;  /* 0x00000006c40c723c */ /* 0x040fe2000004180c */
[----:B------:R-:W2:Y:S05]  /*6f10*/  LDSM.16.M88.4 R4, [R233] ;  /* 0x00000000e904783b */ /* 0x000eaa0000000200 */
[C---:B------:R-:W-:Y:S06]  /*6f20*/  HMMA.16816.F32.BF16 R192, R196.reuse, R200, R192 ;  /* 0x000000c8c4c0723c */ /* 0x040fec00000418c0 */
        /* <DEDUP_REMOVED lines=14> */
[----:B------:R-:W5:Y:S04]  /*7010*/  LDSM.16.M88.4 R8, [R238+0x2000] ;  /* 0x00200000ee08783b */ /* 0x000f680000000200 */
[----:B------:R-:W5:Y:S01]  /*7020*/  LDSM.16.M88.4 R172, [R237+0xa800] ;  /* 0x00a80000edac783b */ /* 0x000f620000000200 */
[C---:B--2---:R-:W-:Y:S06]  /*7030*/  HMMA.16816.F32.BF16 R32, R4.reuse, R168, R32 ;  /* 0x000000a80420723c */ /* 0x044fec0000041820 */
[C---:B------:R-:W-:Y:S01]  /*7040*/  HMMA.16816.F32.BF16 R28, R4.reuse, R170, R28 ;  /* 0x000000aa041c723c */ /* 0x040fe2000004181c */
[----:B------:R-:W2:Y:S05]  /*7050*/  LDSM.16.M88.4 R168, [R237+0xb000] ;  /* 0x00b00000eda8783b */ /* 0x000eaa0000000200 */
[C---:B---3--:R-:W-:Y:S06]  /*7060*/  HMMA.16816.F32.BF16 R24, R4.reuse, R196, R24 ;  /* 0x000000c40418723c */ /* 0x048fec0000041818 */
[C---:B------:R-:W-:Y:S01]  /*7070*/  HMMA.16816.F32.BF16 R20, R4.reuse, R198, R20 ;  /* 0x000000c60414723c */ /* 0x040fe20000041814 */
[----:B------:R-:W-:Y:S05]  /*7080*/  LDSM.16.M88.4 R196, [R223] ;  /* 0x00000000dfc4783b */ /* 0x000fea0000000200 */
[C---:B-1----:R-:W-:Y:S06]  /*7090*/  HMMA.16816.F32.BF16 R16, R4.reuse, R184, R16 ;  /* 0x000000b80410723c */ /* 0x042fec0000041810 */
[C---:B------:R-:W-:Y:S01]  /*70a0*/  HMMA.16816.F32.BF16 R12, R4.reuse, R186, R12 ;  /* 0x000000ba040c723c */ /* 0x040fe2000004180c */
[----:B------:R-:W-:Y:S05]  /*70b0*/  LDSM.16.M88.4 R184, [R222] ;  /* 0x00000000deb8783b */ /* 0x000fea0000000200 */
[C---:B----4-:R-:W-:Y:S06]  /*70c0*/  HMMA.16816.F32.BF16 R192, R4.reuse, R180, R192 ;  /* 0x000000b404c0723c */ /* 0x050fec00000418c0 */
[----:B------:R-:W-:Y:S01]  /*70d0*/  HMMA.16816.F32.BF16 R188, R4, R182, R188 ;  /* 0x000000b604bc723c */ /* 0x000fe200000418bc */
[----:B------:R-:W1:Y:S04]  /*70e0*/  LDSM.16.M88.4 R4, [R236+0x2000] ;  /* 0x00200000ec04783b */ /* 0x000e680000000200 */
[----:B------:R-:W3:Y:S01]  /*70f0*/  LDSM.16.M88.4 R180, [R221] ;  /* 0x00000000ddb4783b */ /* 0x000ee20000000200 */
[C---:B-----5:R-:W-:Y:S06]  /*7100*/  HMMA.16816.F32.BF16 R32, R8.reuse, R176, R32 ;  /* 0x000000b00820723c */ /* 0x060fec0000041820 */
[C---:B------:R-:W-:Y:S01]  /*7110*/  HMMA.16816.F32.BF16 R28, R8.reuse, R178, R28 ;  /* 0x000000b2081c723c */ /* 0x040fe2000004181c */
[----:B------:R-:W4:Y:S05]  /*7120*/  LDSM.16.M88.4 R176, [R220] ;  /* 0x00000000dcb0783b */ /* 0x000f2a0000000200 */
[C---:B------:R-:W-:Y:S06]  /*7130*/  HMMA.16816.F32.BF16 R24, R8.reuse, R172, R24 ;  /* 0x000000ac0818723c */ /* 0x040fec0000041818 */
[C---:B------:R-:W-:Y:S01]  /*7140*/  HMMA.16816.F32.BF16 R20, R8.reuse, R174, R20 ;  /* 0x000000ae0814723c */ /* 0x040fe20000041814 */
[----:B------:R-:W-:Y:S05]  /*7150*/  LDSM.16.M88.4 R172, [R234+0x2000] ;  /* 0x00200000eaac783b */ /* 0x000fea0000000200 */
[C---:B--2---:R-:W-:Y:S06]  /*7160*/  HMMA.16816.F32.BF16 R16, R8.reuse, R168, R16 ;  /* 0x000000a80810723c */ /* 0x044fec0000041810 */
[C---:B------:R-:W-:Y:S01]  /*7170*/  HMMA.16816.F32.BF16 R12, R8.reuse, R170, R12 ;  /* 0x000000aa080c723c */ /* 0x040fe2000004180c */
[----:B------:R-:W2:Y:S05]  /*7180*/  LDSM.16.M88.4 R168, [R231+0xa000] ;  /* 0x00a00000e7a8783b */ /* 0x000eaa0000000200 */
[C---:B------:R-:W-:Y:S06]  /*7190*/  HMMA.16816.F32.BF16 R192, R8.reuse, R200, R192 ;  /* 0x000000c808c0723c */ /* 0x040fec00000418c0 */
[----:B------:R-:W-:Y:S01]  /*71a0*/  HMMA.16816.F32.BF16 R188, R8, R202, R188 ;  /* 0x000000ca08bc723c */ /* 0x000fe200000418bc */
[----:B------:R-:W5:Y:S04]  /*71b0*/  LDSM.16.M88.4 R8, [R231+0xa800] ;  /* 0x00a80000e708783b */ /* 0x000f680000000200 */
[----:B------:R-:W-:Y:S01]  /*71c0*/  LDSM.16.M88.4 R200, [R236+0x4000] ;  /* 0x00400000ecc8783b */ /* 0x000fe20000000200 */
[C---:B-1----:R-:W-:Y:S06]  /*71d0*/  HMMA.16816.F32.BF16 R32, R4.reuse, R196, R32 ;  /* 0x000000c40420723c */ /* 0x042fec0000041820 */
[C---:B------:R-:W-:Y:S01]  /*71e0*/  HMMA.16816.F32.BF16 R28, R4.reuse, R198, R28 ;  /* 0x000000c6041c723c */ /* 0x040fe2000004181c */
[----:B------:R-:W1:Y:S05]  /*71f0*/  LDSM.16.M88.4 R196, [R231+0xb000] ;  /* 0x00b00000e7c4783b */ /* 0x000e6a0000000200 */
[C---:B------:R-:W-:Y:S06]  /*7200*/  HMMA.16816.F32.BF16 R24, R4.reuse, R184, R24 ;  /* 0x000000b80418723c */ /* 0x040fec0000041818 */
[C---:B------:R-:W-:Y:S01]  /*7210*/  HMMA.16816.F32.BF16 R20, R4.reuse, R186, R20 ;  /* 0x000000ba0414723c */ /* 0x040fe20000041814 */
[----:B------:R-:W1:Y:S05]  /*7220*/  LDSM.16.M88.4 R184, [R231+0xb800] ;  /* 0x00b80000e7b8783b */ /* 0x000e6a0000000200 */
[C---:B---3--:R-:W-:Y:S06]  /*7230*/  HMMA.16816.F32.BF16 R16, R4.reuse, R180, R16 ;  /* 0x000000b40410723c */ /* 0x048fec0000041810 */
[C---:B------:R-:W-:Y:S01]  /*7240*/  HMMA.16816.F32.BF16 R12, R4.reuse, R182, R12 ;  /* 0x000000b6040c723c */ /* 0x040fe2000004180c */
[----:B------:R-:W-:Y:S05]  /*7250*/  LDSM.16.M88.4 R180, [R224+0x2000] ;  /* 0x00200000e0b4783b */ /* 0x000fea0000000200 */
[C---:B----4-:R-:W-:Y:S06]  /*7260*/  HMMA.16816.F32.BF16 R192, R4.reuse, R176, R192 ;  /* 0x000000b004c0723c */ /* 0x050fec00000418c0 */
[----:B------:R-:W-:Y:S01]  /*7270*/  HMMA.16816.F32.BF16 R188, R4, R178, R188 ;  /* 0x000000b204bc723c */ /* 0x000fe200000418bc */
[----:B------:R-:W3:Y:S04]  /*7280*/  LDSM.16.M88.4 R4, [R233+0x2000] ;  /* 0x00200000e904783b */ /* 0x000ee80000000200 */
[----:B------:R-:W4:Y:S01]  /*7290*/  LDSM.16.M88.4 R176, [R224+0x2800] ;  /* 0x00280000e0b0783b */ /* 0x000f220000000200 */
        /* <DEDUP_REMOVED lines=9> */
[C---:B------:R-:W-:Y:S06]  /*7330*/  HMMA.16816.F32.BF16 R192, R172.reuse, R184, R192 ;  /* 0x000000b8acc0723c */ /* 0x040fec00000418c0 */
[----:B------:R-:W-:Y:S01]  /*7340*/  HMMA.16816.F32.BF16 R188, R172, R186, R188 ;  /* 0x000000baacbc723c */ /* 0x000fe200000418bc */
[----:B------:R-:W1:Y:S04]  /*7350*/  LDSM.16.M88.4 R172, [R238+0x4000] ;  /* 0x00400000eeac783b */ /* 0x000e680000000200 */
[----:B------:R-:W1:Y:S01]  /*7360*/  LDSM.16.M88.4 R184, [R237+0xc800] ;  /* 0x00c80000edb8783b */ /* 0x000e620000000200 */
        /* <DEDUP_REMOVED lines=8> */
[----:B------:R-:W2:Y:S05]  /*73f0*/  LDSM.16.M88.4 R168, [R219] ;  /* 0x00000000dba8783b */ /* 0x000eaa0000000200 */
[C---:B-----5:R-:W-:Y:S06]  /*7400*/  HMMA.16816.F32.BF16 R192, R4.reuse, R8, R192 ;  /* 0x0000000804c0723c */ /* 0x060fec00000418c0 */
[----:B------:R-:W-:Y:S01]  /*7410*/  HMMA.16816.F32.BF16 R188, R4, R10, R188 ;  /* 0x0000000a04bc723c */ /* 0x000fe200000418bc */
[----:B------:R-:W5:Y:S04]  /*7420*/  LDSM.16.M88.4 R8, [R218] ;  /* 0x00000000da08783b */ /* 0x000f680000000200 */
[----:B------:R-:W5:Y:S01]  /*7430*/  LDSM.16.M88.4 R4, [R217] ;  /* 0x00000000d904783b */ /* 0x000f620000000200 */
[C---:B-1----:R-:W-:Y:S06]  /*7440*/  HMMA.16816.F32.BF16 R32, R172.reuse, R196, R32 ;  /* 0x000000c4ac20723c */ /* 0x042fec0000041820 */
[C---:B------:R-:W-:Y:S01]  /*7450*/  HMMA.16816.F32.BF16 R28, R172.reuse, R198, R28 ;  /* 0x000000c6ac1c723c */ /* 0x040fe2000004181c */
[----:B------:R-:W-:Y:S05]  /*7460*/  LDSM.16.M88.4 R196, [R216] ;  /* 0x00000000d8c4783b */ /* 0x000fea0000000200 */
[C---:B------:R-:W-:Y:S06]  /*7470*/  HMMA.16816.F32.BF16 R24, R172.reuse, R184, R24 ;  /* 0x000000b8ac18723c */ /* 0x040fec0000041818 */
[C---:B------:R-:W-:Y:S01]  /*7480*/  HMMA.16816.F32.BF16 R20, R172.reuse, R186, R20 ;  /* 0x000000baac14723c */ /* 0x040fe20000041814 */
[----:B------:R-:W-:Y:S05]  /*7490*/  LDSM.16.M88.4 R184, [R234+0x4000] ;  /* 0x00400000eab8783b */ /* 0x000fea0000000200 */
[C---:B---3--:R-:W-:Y:S06]  /*74a0*/  HMMA.16816.F32.BF16 R16, R172.reuse, R180, R16 ;  /* 0x000000b4ac10723c */ /* 0x048fec0000041810 */
[C---:B------:R-:W-:Y:S01]  /*74b0*/  HMMA.16816.F32.BF16 R12, R172.reuse, R182, R12 ;  /* 0x000000b6ac0c723c */ /* 0x040fe2000004180c */
[----:B------:R-:W1:Y:S05]  /*74c0*/  LDSM.16.M88.4 R180, [R231+0xc000] ;  /* 0x00c00000e7b4783b */ /* 0x000e6a0000000200 */
[C---:B----4-:R-:W-:Y:S06]  /*74d0*/  HMMA.16816.F32.BF16 R192, R172.reuse, R176, R192 ;  /* 0x000000b0acc0723c */ /* 0x050fec00000418c0 */
[----:B------:R-:W-:Y:S01]  /*74e0*/  HMMA.16816.F32.BF16 R188, R172, R178, R188 ;  /* 0x000000b2acbc723c */ /* 0x000fe200000418bc */
[----:B------:R-:W3:Y:S04]  /*74f0*/  LDSM.16.M88.4 R176, [R231+0xc800] ;  /* 0x00c80000e7b0783b */ /* 0x000ee80000000200 */
[----:B------:R-:W4:Y:S01]  /*7500*/  LDSM.16.M88.4 R172, [R231+0xd000] ;  /* 0x00d00000e7ac783b */ /* 0x000f220000000200 */
[C---:B--2---:R-:W-:Y:S06]  /*7510*/  HMMA.16816.F32.BF16 R32, R200.reuse, R168, R32 ;  /* 0x000000a8c820723c */ /* 0x044fec0000041820 */
[C---:B------:R-:W-:Y:S01]  /*7520*/  HMMA.16816.F32.BF16 R28, R200.reuse, R170, R28 ;  /* 0x000000aac81c723c */ /* 0x040fe2000004181c */
[----:B------:R-:W-:Y:S05]  /*7530*/  LDSM.16.M88.4 R168, [R231+0xd800] ;  /* 0x00d80000e7a8783b */ /* 0x000fea0000000200 */
[C---:B-----5:R-:W-:Y:S06]  /*7540*/  HMMA.16816.F32.BF16 R24, R200.reuse, R8, R24 ;  /* 0x00000008c818723c */ /* 0x060fec0000041818 */
[C---:B------:R-:W-:Y:S01]  /*7550*/  HMMA.16816.F32.BF16 R20, R200.reuse, R10, R20 ;  /* 0x0000000ac814723c */ /* 0x040fe20000041814 */
[----:B------:R-:W-:Y:S05]  /*7560*/  LDSM.16.M88.4 R8, [R233+0x4000] ;  /* 0x00400000e908783b */ /* 0x000fea0000000200 */
[C---:B------:R-:W-:Y:S06]  /*7570*/  HMMA.16816.F32.BF16 R16, R200.reuse, R4, R16 ;  /* 0x00000004c810723c */ /* 0x040fec0000041810 */
[----:B------:R-:W-:Y:S01]  /*7580*/  HMMA.16816.F32.BF16 R12, R200, R6, R12 ;  /* 0x00000006c80c723c */ /* 0x000fe2000004180c */
[----:B------:R-:W2:Y:S05]  /*7590*/  LDSM.16.M88.4 R4, [R224+0x4000] ;  /* 0x00400000e004783b */ /* 0x000eaa0000000200 */
[C---:B-1----:R-:W-:Y:S06]  /*75a0*/  HMMA.16816.F32.BF16 R32, R184.reuse, R180, R32 ;  /* 0x000000b4b820723c */ /* 0x042fec0000041820 */
[----:B------:R-:W-:Y:S06]  /*75b0*/  HMMA.16816.F32.BF16 R28, R184, R182, R28 ;  /* 0x000000b6b81c723c */ /* 0x000fec000004181c */
[C---:B------:R-:W-:Y:S06]  /*75c0*/  HMMA.16816.F32.BF16 R192, R200.reuse, R196, R192 ;  /* 0x000000c4c8c0723c */ /* 0x040fec00000418c0 */
[----:B------:R-:W-:Y:S01]  /*75d0*/  HMMA.16816.F32.BF16 R188, R200, R198, R188 ;  /* 0x000000c6c8bc723c */ /* 0x000fe200000418bc */
[----:B------:R-:W1:Y:S04]  /*75e0*/  LDSM.16.M88.4 R196, [R224+0x5000] ;  /* 0x00500000e0c4783b */ /* 0x000e680000000200 */
[----:B------:R-:W-:Y:S01]  /*75f0*/  LDSM.16.M88.4 R200, [R224+0x4800] ;  /* 0x00480000e0c8783b */ /* 0x000fe20000000200 */
[C---:B---3--:R-:W-:Y:S06]  /*7600*/  HMMA.16816.F32.BF16 R24, R184.reuse, R176, R24 ;  /* 0x000000b0b818723c */ /* 0x048fec0000041818 */
[C---:B------:R-:W-:Y:S01]  /*7610*/  HMMA.16816.F32.BF16 R20, R184.reuse, R178, R20 ;  /* 0x000000b2b814723c */ /* 0x040fe20000041814 */
[----:B------:R-:W-:Y:S05]  /*7620*/  LDSM.16.M88.4 R176, [R238+0x6000] ;  /* 0x00600000eeb0783b */ /* 0x000fea0000000200 */
[----:B----4-:R-:W-:Y:S01]  /*7630*/  HMMA.16816.F32.BF16 R180, R184, R172, R16 ;  /* 0x000000acb8b4723c */ /* 0x010fe20000041810 */
[----:B------:R-:W3:Y:S05]  /*7640*/  LDSM.16.M88.4 R16, [R237+0xe000] ;  /* 0x00e00000ed10783b */ /* 0x000eea0000000200 */
[----:B--2---:R-:W-:Y:S06]  /*7650*/  HMMA.16816.F32.BF16 R32, R8, R4, R32 ;  /* 0x000000040820723c */ /* 0x004fec0000041820 */
[C---:B------:R-:W-:Y:S01]  /*7660*/  HMMA.16816.F32.BF16 R12, R184.reuse, R174, R12 ;  /* 0x000000aeb80c723c */ /* 0x040fe2000004180c */
[----:B------:R-:W-:Y:S05]  /*7670*/  LDSM.16.M88.4 R172, [R236+0x6000] ;  /* 0x00600000ecac783b */ /* 0x000fea0000000200 */
[C---:B------:R-:W-:Y:S06]  /*7680*/  HMMA.16816.F32.BF16 R192, R184.reuse, R168, R192 ;  /* 0x000000a8b8c0723c */ /* 0x040fec00000418c0 */
[----:B------:R-:W-:Y:S01]  /*7690*/  HMMA.16816.F32.BF16 R188, R184, R170, R188 ;  /* 0x000000aab8bc723c */ /* 0x000fe200000418bc */
[----:B------:R-:W2:Y:S04]  /*76a0*/  LDSM.16.M88.4 R168, [R215] ;  /* 0x00000000d7a8783b */ /* 0x000ea80000000200 */
[----:B------:R-:W-:Y:S01]  /*76b0*/  LDSM.16.M88.4 R184, [R234+0x6000] ;  /* 0x00600000eab8783b */ /* 0x000fe20000000200 */
[C---:B------:R-:W-:Y:S03]  /*76c0*/  HMMA.16816.F32.BF16 R28, R8.reuse, R6, R28 ;  /* 0x00000006081c723c */ /* 0x040fe6000004181c */
[----:B------:R-:W4:Y:S03]  /*76d0*/  LDSM.16.M88.4 R4, [R224+0x5800] ;  /* 0x00580000e004783b */ /* 0x000f260000000200 */
[----:B-1----:R-:W-:Y:S06]  /*76e0*/  HMMA.16816.F32.BF16 R180, R8, R196, R180 ;  /* 0x000000c408b4723c */ /* 0x002fec00000418b4 */
[----:B---3--:R-:W-:Y:S06]  /*76f0*/  HMMA.16816.F32.BF16 R32, R176, R16, R32 ;  /* 0x00000010b020723c */ /* 0x008fec0000041820 */
[C---:B------:R-:W-:Y:S01]  /*7700*/  HMMA.16816.F32.BF16 R196, R8.reuse, R198, R12 ;  /* 0x000000c608c4723c */ /* 0x040fe2000004180c */
[----:B------:R-:W1:Y:S05]  /*7710*/  LDSM.16.M88.4 R12, [R231+0xe000] ;  /* 0x00e00000e70c783b */ /* 0x000e6a0000000200 */
[C---:B------:R-:W-:Y:S06]  /*7720*/  HMMA.16816.F32.BF16 R24, R8.reuse, R200, R24 ;  /* 0x000000c80818723c */ /* 0x040fec0000041818 */
[----:B------:R-:W-:Y:S01]  /*7730*/  HMMA.16816.F32.BF16 R20, R8, R202, R20 ;  /* 0x000000ca0814723c */ /* 0x000fe20000041814 */
[----:B------:R-:W3:Y:S05]  /*7740*/  LDSM.16.M88.4 R200, [R237+0xe800] ;  /* 0x00e80000edc8783b */ /* 0x000eea0000000200 */
[----:B--2---:R-:W-:Y:S06]  /*7750*/  HMMA.16816.F32.BF16 R32, R172, R168, R32 ;  /* 0x000000a8ac20723c */ /* 0x004fec0000041820 */
[----:B------:R-:W-:Y:S01]  /*7760*/  HMMA.16816.F32.BF16 R28, R176, R18, R28 ;  /* 0x00000012b01c723c */ /* 0x000fe2000004181c */
[----:B------:R-:W2:Y:S05]  /*7770*/  LDSM.16.M88.4 R16, [R214] ;  /* 0x00000000d610783b */ /* 0x000eaa0000000200 */
[C---:B----4-:R-:W-:Y:S06]  /*7780*/  HMMA.16816.F32.BF16 R192, R8.reuse, R4, R192 ;  /* 0x0000000408c0723c */ /* 0x050fec00000418c0 */
[----:B------:R-:W-:Y:S01]  /*7790*/  HMMA.16816.F32.BF16 R188, R8, R6, R188 ;  /* 0x0000000608bc723c */ /* 0x000fe200000418bc */
[----:B------:R-:W-:Y:S04]  /*77a0*/  LDSM.16.M88.4 R8, [R233+0x6000] ;  /* 0x00600000e908783b */ /* 0x000fe80000000200 */
[----:B------:R-:W4:Y:S01]  /*77b0*/  LDSM.16.M88.4 R4, [R224+0x6000] ;  /* 0x00600000e004783b */ /* 0x000f220000000200 */
[----:B-1----:R-:W-:Y:S06]  /*77c0*/  HMMA.16816.F32.BF16 R32, R184, R12, R32 ;  /* 0x0000000cb820723c */ /* 0x002fec0000041820 */
[----:B------:R-:W-:Y:S01]  /*77d0*/  HMMA.16816.F32.BF16 R28, R172, R170, R28 ;  /* 0x000000aaac1c723c */ /* 0x000fe2000004181c */
[----:B------:R-:W1:Y:S05]  /*77e0*/  LDSM.16.M88.4 R168, [R237+0xf000] ;  /* 0x00f00000eda8783b */ /* 0x000e6a0000000200 */
[C---:B---3--:R-:W-:Y:S06]  /*77f0*/  HMMA.16816.F32.BF16 R24, R176.reuse, R200, R24 ;  /* 0x000000c8b018723c */ /* 0x048fec0000041818 */
[----:B------:R-:W-:Y:S01]  /*7800*/  HMMA.16816.F32.BF16 R200, R176, R202, R20 ;  /* 0x000000cab0c8723c */ /* 0x000fe20000041814 */
[----:B------:R-:W3:Y:S11]  /*7810*/  LDSM.16.M88.4 R20, [R231+0xe800] ;  /* 0x00e80000e714783b */ /* 0x000ef60000000200 */
[----:B------:R-:W-:Y:S01]  /*7820*/  HMMA.16816.F32.BF16 R28, R184, R14, R28 ;  /* 0x0000000eb81c723c */ /* 0x000fe2000004181c */
[----:B------:R-:W-:Y:S05]  /*7830*/  LDSM.16.M88.4 R12, [R213] ;  /* 0x00000000d50c783b */ /* 0x000fea0000000200 */
[----:B--2---:R-:W-:Y:S06]  /*7840*/  HMMA.16816.F32.BF16 R24, R172, R16, R24 ;  /* 0x00000010ac18723c */ /* 0x004fec0000041818 */
[----:B----4-:R-:W-:Y:S06]  /*7850*/  HMMA.16816.F32.BF16 R32, R8, R4, R32 ;  /* 0x000000040820723c */ /* 0x010fec0000041820 */
[----:B------:R-:W-:Y:S01]  /*7860*/  HMMA.16816.F32.BF16 R200, R172, R18, R200 ;  /* 0x00000012acc8723c */ /* 0x000fe200000418c8 */
[----:B------:R-:W2:Y:S05]  /*7870*/  LDSM.16.M88.4 R16, [R224+0x6800] ;  /* 0x00680000e010783b */ /* 0x000eaa0000000200 */
[----:B-1----:R-:W-:Y:S06]  /*7880*/  HMMA.16816.F32.BF16 R180, R176, R168, R180 ;  /* 0x000000a8b0b4723c */ /* 0x002fec00000418b4 */
[----:B---3--:R-:W-:Y:S06]  /*7890*/  HMMA.16816.F32.BF16 R24, R184, R20, R24 ;  /* 0x00000014b818723c */ /* 0x008fec0000041818 */
[----:B------:R-:W-:Y:S01]  /*78a0*/  FMUL.FTZ R33, R33, UR24 ;  /* 0x0000001821217c20 */ /* 0x000fe20008410000 */
[----:B------:R-:W-:Y:S01]  /*78b0*/  FMUL.FTZ R0, R32, UR24 ;  /* 0x0000001820007c20 */ /* 0x000fe20008410000 */
[----:B------:R-:W-:Y:S01]  /*78c0*/  FMUL.FTZ R2, R34, UR24 ;  /* 0x0000001822027c20 */ /* 0x000fe20008410000 */
[----:B------:R-:W-:Y:S01]  /*78d0*/  FMUL.FTZ R169, R35, UR24 ;  /* 0x0000001823a97c20 */ /* 0x000fe20008410000 */
[----:B------:R1:W-:Y:S01]  /*78e0*/  MUFU.TANH R168, R33 ;  /* 0x0000002100a87308 */ /* 0x0003e20000002400 */
[----:B------:R-:W-:Y:S06]  /*78f0*/  HMMA.16816.F32.BF16 R196, R176, R170, R196 ;  /* 0x000000aab0c4723c */ /* 0x000fec00000418c4 */
[----:B------:R-:W-:Y:S01]  /*7900*/  HMMA.16816.F32.BF16 R200, R184, R22, R200 ;  /* 0x00000016b8c8723c */ /* 0x000fe200000418c8 */
[----:B------:R-:W-:Y:S01]  /*7910*/  LDSM.16.M88.4 R20, [R212] ;  /* 0x00000000d414783b */ /* 0x000fe20000000200 */
[----:B------:R-:W3:Y:S04]  /*7920*/  MUFU.TANH R169, R169 ;  /* 0x000000a900a97308 */ /* 0x000ee80000002400 */
[C---:B------:R-:W-:Y:S01]  /*7930*/  HMMA.16816.F32.BF16 R28, R8.reuse, R6, R28 ;  /* 0x00000006081c723c */ /* 0x040fe2000004181c */
[----:B------:R-:W4:Y:S03]  /*7940*/  LDSM.16.M88.4 R4, [R231+0xf000] ;  /* 0x00f00000e704783b */ /* 0x000f260000000200 */
[----:B------:R-:W-:Y:S01]  /*7950*/  MUFU.TANH R0, R0 ;  /* 0x0000000000007308 */ /* 0x000fe20000002400 */
[----:B-1----:R-:W1:Y:S01]  /*7960*/  LDSM.16.M88.4 R32, [R237+0xf800] ;  /* 0x00f80000ed20783b */ /* 0x002e620000000200 */
[----:B--2---:R-:W-:Y:S06]  /*7970*/  HMMA.16816.F32.BF16 R24, R8, R16, R24 ;  /* 0x000000100818723c */ /* 0x004fec0000041818 */
[C---:B------:R-:W-:Y:S01]  /*7980*/  HMMA.16816.F32.BF16 R180, R172.reuse, R12, R180 ;  /* 0x0000000cacb4723c */ /* 0x040fe200000418b4 */
[----:B------:R-:W-:Y:S05]  /*7990*/  MUFU.TANH R2, R2 ;  /* 0x0000000200027308 */ /* 0x000fea0000002400 */
[----:B------:R-:W-:Y:S01]  /*79a0*/  HMMA.16816.F32.BF16 R196, R172, R14, R196 ;  /* 0x0000000eacc4723c */ /* 0x000fe200000418c4 */
[----:B------:R-:W2:Y:S05]  /*79b0*/  LDSM.16.M88.4 R12, [R224+0x7000] ;  /* 0x00700000e00c783b */ /* 0x000eaa0000000200 */
[----:B------:R-:W-:Y:S01]  /*79c0*/  HMMA.16816.F32.BF16 R200, R8, R18, R200 ;  /* 0x0000001208c8723c */ /* 0x000fe200000418c8 */
[----:B------:R-:W5:Y:S01]  /*79d0*/  LDSM.16.M88.4 R16, [R231+0xf800] ;  /* 0x00f80000e710783b */ /* 0x000f620000000200 */
[----:B------:R-:W-:Y:S01]  /*79e0*/  FMUL.FTZ R28, R28, UR24 ;  /* 0x000000181c1c7c20 */ /* 0x000fe20008410000 */
[----:B------:R-:W-:Y:S01]  /*79f0*/  FMUL.FTZ R30, R30, UR24 ;  /* 0x000000181e1e7c20 */ /* 0x000fe20008410000 */
[----:B------:R-:W-:Y:S01]  /*7a00*/  FMUL.FTZ R29, R29, UR24 ;  /* 0x000000181d1d7c20 */ /* 0x000fe20008410000 */
[----:B------:R-:W-:Y:S01]  /*7a10*/  FMUL.FTZ R31, R31, UR24 ;  /* 0x000000181f1f7c20 */ /* 0x000fe20008410000 */
[----:B------:R-:W-:Y:S01]  /*7a20*/  FMUL.FTZ R26, R26, UR24 ;  /* 0x000000181a1a7c20 */ /* 0x000fe20008410000 */
[----:B------:R-:W-:Y:S01]  /*7a30*/  FMUL.FTZ R24, R24, UR24 ;  /* 0x0000001818187c20 */ /* 0x000fe20008410000 */
[----:B------:R-:W3:Y:S01]  /*7a40*/  MUFU.TANH R28, R28 ;  /* 0x0000001c001c7308 */ /* 0x000ee20000002400 */
[----:B------:R-:W-:-:S07]  /*7a50*/  FMUL.FTZ R25, R25, UR24 ;  /* 0x0000001819197c20 */ /* 0x000fce0008410000 */
[----:B------:R-:W3:Y:S01]  /*7a60*/  MUFU.TANH R30, R30 ;  /* 0x0000001e001e7308 */ /* 0x000ee20000002400 */
[----:B----4-:R-:W-:Y:S06]  /*7a70*/  HMMA.16816.F32.BF16 R180, R184, R4, R180 ;  /* 0x00000004b8b4723c */ /* 0x010fec00000418b4 */
[C---:B-1----:R-:W-:Y:S01]  /*7a80*/  HMMA.16816.F32.BF16 R192, R176.reuse, R32, R192 ;  /* 0x00000020b0c0723c */ /* 0x042fe200000418c0 */
[----:B------:R1:W-:Y:S05]  /*7a90*/  MUFU.TANH R32, R26 ;  /* 0x0000001a00207308 */ /* 0x0003ea0000002400 */
[----:B------:R-:W-:Y:S01]  /*7aa0*/  HMMA.16816.F32.BF16 R188, R176, R34, R188 ;  /* 0x00000022b0bc723c */ /* 0x000fe200000418bc */
[----:B------:R-:W-:-:S02]  /*7ab0*/  FMUL.FTZ R33, R202, UR24 ;  /* 0x00000018ca217c20 */ /* 0x000fc40008410000 */
[----:B------:R-:W4:Y:S03]  /*7ac0*/  MUFU.TANH R29, R29 ;  /* 0x0000001d001d7308 */ /* 0x000f260000002400 */
[----:B------:R-:W-:Y:S01]  /*7ad0*/  HMMA.16816.F32.BF16 R196, R184, R6, R196 ;  /* 0x00000006b8c4723c */ /* 0x000fe200000418c4 */
[----:B------:R-:W3:Y:S01]  /*7ae0*/  LDSM.16.M88.4 R4, [R224+0x7800] ;  /* 0x00780000e004783b */ /* 0x000ee20000000200 */
[----:B------:R-:W-:-:S04]  /*7af0*/  DEPBAR.LE SB0, 0x0 ;  /* 0x000080000000791a */ /* 0x000fc80000000000 */
[----:B-1----:R-:W-:Y:S01]  /*7b00*/  FMUL.FTZ R26, R27, UR24 ;  /* 0x000000181b1a7c20 */ /* 0x002fe20008410000 */
[----:B--2---:R-:W-:Y:S01]  /*7b10*/  HMMA.16816.F32.BF16 R180, R8, R12, R180 ;  /* 0x0000000c08b4723c */ /* 0x004fe200000418b4 */
[----:B------:R-:W1:Y:S01]  /*7b20*/  S2R R27, SR_TID.X ;  /* 0x00000000001b7919 */ /* 0x000e620000002100 */
[----:B------:R-:W2:Y:S04]  /*7b30*/  MUFU.TANH R31, R31 ;  /* 0x0000001f001f7308 */ /* 0x000ea80000002400 */
[C---:B------:R-:W-:Y:S01]  /*7b40*/  HMMA.16816.F32.BF16 R192, R172.reuse, R20, R192 ;  /* 0x00000014acc0723c */ /* 0x040fe200000418c0 */
[----:B------:R-:W-:Y:S01]  /*7b50*/  FMUL.FTZ R12, R200, UR24 ;  /* 0x00000018c80c7c20 */ /* 0x000fe20008410000 */
[----:B------:R-:W-:Y:S02]  /*7b60*/  FMUL.FTZ R13, R201, UR24 ;  /* 0x00000018c90d7c20 */ /* 0x000fe40008410000 */
[----:B------:R-:W2:Y:S02]  /*7b70*/  MUFU.TANH R26, R26 ;  /* 0x0000001a001a7308 */ /* 0x000ea40000002400 */
[----:B------:R-:W-:Y:S01]  /*7b80*/  HMMA.16816.F32.BF16 R188, R172, R22, R188 ;  /* 0x00000016acbc723c */ /* 0x000fe200000418bc */
[----:B------:R-:W-:-:S05]  /*7b90*/  FMUL.FTZ R21, R203, UR24 ;  /* 0x00000018cb157c20 */ /* 0x000fca0008410000 */
[----:B------:R-:W-:Y:S01]  /*7ba0*/  HMMA.16816.F32.BF16 R196, R8, R14, R196 ;  /* 0x0000000e08c4723c */ /* 0x000fe200000418c4 */
[----:B------:R-:W2:Y:S05]  /*7bb0*/  MUFU.TANH R12, R12 ;  /* 0x0000000c000c7308 */ /* 0x000eaa0000002400 */
[----:B------:R-:W-:Y:S01]  /*7bc0*/  FMUL.FTZ R20, R180, UR24 ;  /* 0x00000018b4147c20 */ /* 0x000fe20008410000 */
[----:B------:R-:W-:Y:S02]  /*7bd0*/  IMAD.U32 R14, RZ, RZ, UR23 ;  /* 0x00000017ff0e7e24 */ /* 0x000fe4000f8e00ff */
[----:B------:R-:W-:Y:S01]  /*7be0*/  FMUL.FTZ R182, R182, UR24 ;  /* 0x00000018b6b67c20 */ /* 0x000fe20008410000 */
[----:B------:R-:W2:Y:S01]  /*7bf0*/  MUFU.TANH R33, R33 ;  /* 0x0000002100217308 */ /* 0x000ea20000002400 */
[----:B------:R-:W-:Y:S01]  /*7c00*/  FMUL.FTZ R181, R181, UR24 ;  /* 0x00000018b5b57c20 */ /* 0x000fe20008410000 */
[----:B------:R-:W-:Y:S01]  /*7c10*/  FMUL.FTZ R183, R183, UR24 ;  /* 0x00000018b7b77c20 */ /* 0x000fe20008410000 */
[----:B-----5:R-:W-:Y:S01]  /*7c20*/  HMMA.16816.F32.BF16 R192, R184, R16, R192 ;  /* 0x00000010b8c0723c */ /* 0x020fe200000418c0 */
[----:B-1----:R-:W-:-:S04]  /*7c30*/  IMAD.SHL.U32 R27, R27, 0x2, RZ ;  /* 0x000000021b1b7824 */ /* 0x002fc800078e00ff */
[----:B------:R-:W1:Y:S01]  /*7c40*/  MUFU.TANH R24, R24 ;  /* 0x0000001800187308 */ /* 0x000e620000002400 */
[----:B------:R-:W-:Y:S01]  /*7c50*/  HMMA.16816.F32.BF16 R188, R184, R18, R188 ;  /* 0x00000012b8bc723c */ /* 0x000fe200000418bc */
[----:B------:R-:W-:-:S04]  /*7c60*/  LOP3.LUT R27, R27, 0x6, RZ, 0xc0, !PT ;  /* 0x000000061b1b7812 */ /* 0x000fc800078ec0ff */
[----:B------:R-:W-:Y:S01]  /*7c70*/  FMUL.FTZ R196, R196, UR24 ;  /* 0x00000018c4c47c20 */ /* 0x000fe20008410000 */
[----:B------:R-:W-:Y:S01]  /*7c80*/  IMAD R14, R14, 0x40, R27 ;  /* 0x000000400e0e7824 */ /* 0x000fe200078e021b */
[----:B------:R-:W5:Y:S01]  /*7c90*/  MUFU.TANH R25, R25 ;  /* 0x0000001900197308 */ /* 0x000f620000002400 */
[----:B------:R-:W-:Y:S01]  /*7ca0*/  FMUL.FTZ R198, R198, UR24 ;  /* 0x00000018c6c67c20 */ /* 0x000fe20008410000 */
[----:B------:R-:W-:Y:S01]  /*7cb0*/  FMUL.FTZ R199, R199, UR24 ;  /* 0x00000018c7c77c20 */ /* 0x000fe20008410000 */
[C---:B------:R-:W-:Y:S02]  /*7cc0*/  VIADD R15, R14.reuse, 0x1 ;  /* 0x000000010e0f7836 */ /* 0x040fe40000000000 */
[----:B------:R-:W-:Y:S01]  /*7cd0*/  FMUL.FTZ R197, R197, UR24 ;  /* 0x00000018c5c57c20 */ /* 0x000fe20008410000 */
[C---:B------:R-:W-:Y:S02]  /*7ce0*/  VIADD R16, R14.reuse, 0x8 ;  /* 0x000000080e107836 */ /* 0x040fe40000000000 */
[C---:B------:R-:W-:Y:S01]  /*7cf0*/  VIADD R18, R14.reuse, 0x18 ;  /* 0x000000180e127836 */ /* 0x040fe20000000000 */
[CC--:B------:R-:W-:Y:S01]  /*7d00*/  ISETP.GE.AND P5, PT, R15.reuse, R204.reuse, PT ;  /* 0x000000cc0f00720c */ /* 0x0c0fe20003fa6270 */
[----:B------:R-:W5:Y:S01]  /*7d10*/  MUFU.TANH R20, R20 ;  /* 0x0000001400147308 */ /* 0x000f620000002400 */
[C---:B---3--:R-:W-:Y:S01]  /*7d20*/  HMMA.16816.F32.BF16 R192, R8.reuse, R4, R192 ;  /* 0x0000000408c0723c */ /* 0x048fe200000418c0 */
[-C--:B------:R-:W-:Y:S01]  /*7d30*/  ISETP.GE.AND P2, PT, R15, R167.reuse, PT ;  /* 0x000000a70f00720c */ /* 0x080fe20003f46270 */
[----:B------:R-:W-:Y:S01]  /*7d40*/  VIADD R15, R14, 0x9 ;  /* 0x000000090e0f7836 */ /* 0x000fe20000000000 */
[-C--:B------:R-:W-:Y:S01]  /*7d50*/  ISETP.GE.AND P6, PT, R16, R204.reuse, PT ;  /* 0x000000cc1000720c */ /* 0x080fe20003fc6270 */
[C---:B------:R-:W-:Y:S01]  /*7d60*/  VIADD R19, R14.reuse, 0x19 ;  /* 0x000000190e137836 */ /* 0x040fe20000000000 */
[----:B------:R-:W-:Y:S01]  /*7d70*/  FSEL R169, R169, -INF , !P2 ;  /* 0xff800000a9a97808 */ /* 0x000fe20005000000 */
[----:B------:R-:W-:Y:S01]  /*7d80*/  HMMA.16816.F32.BF16 R188, R8, R6, R188 ;  /* 0x0000000608bc723c */ /* 0x000fe200000418bc */
[----:B------:R-:W-:Y:S01]  /*7d90*/  VIADD R4, R14, 0x10 ;  /* 0x000000100e047836 */ /* 0x000fe20000000000 */
[C---:B------:R-:W-:Y:S01]  /*7da0*/  ISETP.GE.AND P1, PT, R15.reuse, R204, PT ;  /* 0x000000cc0f00720c */ /* 0x040fe20003f26270 */
[----:B------:R-:W3:Y:S01]  /*7db0*/  MUFU.TANH R202, R182 ;  /* 0x000000b600ca7308 */ /* 0x000ee20000002400 */
[----:B------:R-:W-:-:S02]  /*7dc0*/  ISETP.GE.AND P3, PT, R15, R167, PT ;  /* 0x000000a70f00720c */ /* 0x000fc40003f66270 */
[----:B------:R-:W-:Y:S01]  /*7dd0*/  FSEL R15, R168, -INF , !P5 ;  /* 0xff800000a80f7808 */ /* 0x000fe20006800000 */
[----:B------:R-:W-:Y:S01]  /*7de0*/  VIADD R7, R14, 0x21 ;  /* 0x000000210e077836 */ /* 0x000fe20000000000 */
[----:B------:R-:W-:Y:S01]  /*7df0*/  ISETP.GE.AND P5, PT, R4, R204, PT ;  /* 0x000000cc0400720c */ /* 0x000fe20003fa6270 */
[----:B------:R-:W-:Y:S01]  /*7e00*/  VIADD R8, R14, 0x20 ;  /* 0x000000200e087836 */ /* 0x000fe20000000000 */
[-C--:B------:R-:W-:Y:S01]  /*7e10*/  ISETP.GE.AND P2, PT, R4, R167.reuse, PT ;  /* 0x000000a70400720c */ /* 0x080fe20003f46270 */
[----:B------:R-:W-:Y:S01]  /*7e20*/  VIADD R4, R14, 0x11 ;  /* 0x000000110e047836 */ /* 0x000fe20000000000 */
[----:B------:R-:W-:Y:S01]  /*7e30*/  ISETP.GE.AND P4, PT, R16, R167, PT ;  /* 0x000000a71000720c */ /* 0x000fe20003f86270 */
[----:B------:R-:W3:Y:S01]  /*7e40*/  MUFU.TANH R13, R13 ;  /* 0x0000000d000d7308 */ /* 0x000ee20000002400 */
[----:B------:R-:W-:Y:S02]  /*7e50*/  FSEL R17, R28, -INF , !P6 ;  /* 0xff8000001c117808 */ /* 0x000fe40007000000 */
[----:B------:R-:W-:-:S02]  /*7e60*/  FSEL R5, R30, -INF , !P4 ;  /* 0xff8000001e057808 */ /* 0x000fc40006000000 */
[-C--:B------:R-:W-:Y:S01]  /*7e70*/  ISETP.GE.AND P6, PT, R4, R204.reuse, PT ;  /* 0x000000cc0400720c */ /* 0x080fe20003fc6270 */
[----:B------:R-:W-:Y:S01]  /*7e80*/  FMUL.FTZ R192, R192, UR24 ;  /* 0x00000018c0c07c20 */ /* 0x000fe20008410000 */
[-C--:B------:R-:W-:Y:S01]  /*7e90*/  ISETP.GE.AND P4, PT, R4, R167.reuse, PT ;  /* 0x000000a70400720c */ /* 0x080fe20003f86270 */
[----:B------:R-:W3:Y:S01]  /*7ea0*/  MUFU.TANH R21, R21 ;  /* 0x0000001500157308 */ /* 0x000ee20000002400 */
[----:B----4-:R-:W-:Y:S01]  /*7eb0*/  FSEL R16, R29, -INF , !P1 ;  /* 0xff8000001d107808 */ /* 0x010fe20004800000 */
[----:B------:R-:W-:Y:S01]  /*7ec0*/  FMUL.FTZ R6, R193, UR24 ;  /* 0x00000018c1067c20 */ /* 0x000fe20008410000 */
[----:B--2---:R-:W-:Y:S01]  /*7ed0*/  FSEL R4, R31, -INF , !P3 ;  /* 0xff8000001f047808 */ /* 0x004fe20005800000 */
[----:B------:R-:W-:Y:S01]  /*7ee0*/  FMUL.FTZ R187, R188, UR24 ;  /* 0x00000018bcbb7c20 */ /* 0x000fe20008410000 */
[----:B------:R-:W-:Y:S01]  /*7ef0*/  ISETP.GE.AND P1, PT, R18, R204, PT ;  /* 0x000000cc1200720c */ /* 0x000fe20003f26270 */
[----:B------:R-:W-:Y:S01]  /*7f00*/  FMUL.FTZ R185, R194, UR24 ;  /* 0x00000018c2b97c20 */ /* 0x000fe20008410000 */
[----:B------:R-:W-:Y:S01]  /*7f10*/  ISETP.GE.AND P3, PT, R18, R167, PT ;  /* 0x000000a71200720c */ /* 0x000fe20003f66270 */
[----:B------:R-:W2:Y:S01]  /*7f20*/  MUFU.TANH R205, R196 ;  /* 0x000000c400cd7308 */ /* 0x000ea20000002400 */
[----:B------:R-:W-:Y:S01]  /*7f30*/  FSEL R30, R26, -INF , !P4 ;  /* 0xff8000001a1e7808 */ /* 0x000fe20006000000 */
[----:B------:R-:W-:Y:S01]  /*7f40*/  FMUL.FTZ R184, R195, UR24 ;  /* 0x00000018c3b87c20 */ /* 0x000fe20008410000 */
[----:B------:R-:W-:Y:S01]  /*7f50*/  FSEL R26, R12, -INF , !P1 ;  /* 0xff8000000c1a7808 */ /* 0x000fe20004800000 */
[----:B------:R-:W-:Y:S01]  /*7f60*/  FMUL.FTZ R186, R189, UR24 ;  /* 0x00000018bdba7c20 */ /* 0x000fe20008410000 */
[----:B------:R-:W-:-:S02]  /*7f70*/  FSEL R29, R33, -INF , !P3 ;  /* 0xff800000211d7808 */ /* 0x000fc40005800000 */
[----:B-1----:R-:W-:Y:S01]  /*7f80*/  FSEL R27, R24, -INF , !P5 ;  /* 0xff800000181b7808 */ /* 0x002fe20006800000 */
[----:B------:R-:W1:Y:S01]  /*7f90*/  MUFU.TANH R200, R198 ;  /* 0x000000c600c87308 */ /* 0x000e620000002400 */
[----:B-----5:R-:W-:Y:S02]  /*7fa0*/  FSEL R31, R25, -INF , !P6 ;  /* 0xff800000191f7808 */ /* 0x020fe40007000000 */
[CC--:B------:R-:W-:Y:S02]  /*7fb0*/  ISETP.GE.AND P1, PT, R7.reuse, R204.reuse, PT ;  /* 0x000000cc0700720c */ /* 0x0c0fe40003f26270 */
[----:B------:R-:W-:Y:S01]  /*7fc0*/  ISETP.GE.AND P3, PT, R7, R167, PT ;  /* 0x000000a70700720c */ /* 0x000fe20003f66270 */
[----:B------:R-:W-:Y:S01]  /*7fd0*/  VIADD R7, R14, 0x29 ;  /* 0x000000290e077836 */ /* 0x000fe20000000000 */
[----:B------:R-:W-:Y:S01]  /*7fe0*/  FSEL R24, R32, -INF , !P2 ;  /* 0xff80000020187808 */ /* 0x000fe20005000000 */
[----:B------:R4:W5:Y:S01]  /*7ff0*/  MUFU.TANH R206, R181 ;  /* 0x000000b500ce7308 */ /* 0x0009620000002400 */
[----:B------:R-:W-:-:S02]  /*8000*/  ISETP.GE.AND P6, PT, R8, R204, PT ;  /* 0x000000cc0800720c */ /* 0x000fc40003fc6270 */
[-C--:B------:R-:W-:Y:S01]  /*8010*/  ISETP.GE.AND P4, PT, R8, R167.reuse, PT ;  /* 0x000000a70800720c */ /* 0x080fe20003f86270 */
[----:B------:R-:W-:Y:S01]  /*8020*/  VIADD R8, R14, 0x28 ;  /* 0x000000280e087836 */ /* 0x000fe20000000000 */
[C---:B------:R-:W-:Y:S02]  /*8030*/  ISETP.GE.AND P5, PT, R19.reuse, R204, PT ;  /* 0x000000cc1300720c */ /* 0x040fe40003fa6270 */
[----:B------:R-:W-:Y:S01]  /*8040*/  ISETP.GE.AND P2, PT, R19, R167, PT ;  /* 0x000000a71300720c */ /* 0x000fe20003f46270 */
[----:B------:R-:W-:Y:S01]  /*8050*/  MUFU.TANH R18, R192 ;  /* 0x000000c000127308 */ /* 0x000fe20000002400 */
[----:B------:R-:W-:Y:S02]  /*8060*/  FSEL R168, R20, -INF , !P6 ;  /* 0xff80000014a87808 */ /* 0x000fe40007000000 */
[----:B---3--:R-:W-:Y:S02]  /*8070*/  FSEL R202, R202, -INF , !P4 ;  /* 0xff800000caca7808 */ /* 0x008fe40006000000 */
[----:B------:R-:W-:-:S02]  /*8080*/  FSEL R25, R13, -INF , !P5 ;  /* 0xff8000000d197808 */ /* 0x000fc40006800000 */
[----:B------:R-:W-:Y:S01]  /*8090*/  FSEL R28, R21, -INF , !P2 ;  /* 0xff800000151c7808 */ /* 0x000fe20005000000 */
[----:B------:R-:W-:Y:S01]  /*80a0*/  MUFU.TANH R187, R187 ;  /* 0x000000bb00bb7308 */ /* 0x000fe20000002400 */
[-C--:B------:R-:W-:Y:S01]  /*80b0*/  ISETP.GE.AND P6, PT, R7, R204.reuse, PT ;  /* 0x000000cc0700720c */ /* 0x080fe20003fc6270 */
[----:B----4-:R-:W-:Y:S01]  /*80c0*/  FMUL.FTZ R181, R191, UR24 ;  /* 0x00000018bfb57c20 */ /* 0x010fe20008410000 */
[-C--:B------:R-:W-:Y:S01]  /*80d0*/  ISETP.GE.AND P4, PT, R7, R167.reuse, PT ;  /* 0x000000a70700720c */ /* 0x080fe20003f86270 */
[----:B------:R-:W-:Y:S01]  /*80e0*/  VIADD R7, R14, 0x31 ;  /* 0x000000310e077836 */ /* 0x000fe20000000000 */
[C---:B------:R-:W-:Y:S02]  /*80f0*/  ISETP.GE.AND P5, PT, R8.reuse, R204, PT ;  /* 0x000000cc0800720c */ /* 0x040fe40003fa6270 */
[----:B------:R-:W-:Y:S01]  /*8100*/  ISETP.GE.AND P2, PT, R8, R167, PT ;  /* 0x000000a70800720c */ /* 0x000fe20003f46270 */
[----:B------:R-:W-:Y:S01]  /*8110*/  VIADD R8, R14, 0x30 ;  /* 0x000000300e087836 */ /* 0x000fe20000000000 */
[----:B------:R-:W3:Y:S01]  /*8120*/  MUFU.TANH R203, R197 ;  /* 0x000000c500cb7308 */ /* 0x000ee20000002400 */
[----:B--2---:R-:W-:-:S02]  /*8130*/  FSEL R205, R205, -INF , !P5 ;  /* 0xff800000cdcd7808 */ /* 0x004fc40006800000 */
[----:B-1----:R-:W-:Y:S02]  /*8140*/  FSEL R200, R200, -INF , !P2 ;  /* 0xff800000c8c87808 */ /* 0x002fe40005000000 */
[----:B-----5:R-:W-:Y:S02]  /*8150*/  FSEL R206, R206, -INF , !P1 ;  /* 0xff800000cece7808 */ /* 0x020fe40004800000 */
[CC--:B------:R-:W-:Y:S01]  /*8160*/  ISETP.GE.AND P5, PT, R7.reuse, R204.reuse, PT ;  /* 0x000000cc0700720c */ /* 0x0c0fe20003fa6270 */
[----:B------:R-:W1:Y:S01]  /*8170*/  MUFU.TANH R199, R199 ;  /* 0x000000c700c77308 */ /* 0x000e620000002400 */
[----:B------:R-:W-:Y:S01]  /*8180*/  ISETP.GE.AND P2, PT, R7, R167, PT ;  /* 0x000000a70700720c */ /* 0x000fe20003f46270 */
[----:B------:R-:W-:Y:S01]  /*8190*/  VIADD R7, R14, 0x38 ;  /* 0x000000380e077836 */ /* 0x000fe20000000000 */
[----:B------:R-:W-:-:S05]  /*81a0*/  ISETP.GE.AND P1, PT, R8, R204, PT ;  /* 0x000000cc0800720c */ /* 0x000fca0003f26270 */
[----:B------:R2:W4:Y:S01]  /*81b0*/  MUFU.TANH R201, R183 ;  /* 0x000000b700c97308 */ /* 0x0005220000002400 */
[----:B---3--:R-:W-:Y:S02]  /*81c0*/  FSEL R203, R203, -INF , !P6 ;  /* 0xff800000cbcb7808 */ /* 0x008fe40007000000 */
[----:B------:R-:W-:-:S04]  /*81d0*/  ISETP.GE.AND P6, PT, R14, R204, PT ;  /* 0x000000cc0e00720c */ /* 0x000fc80003fc6270 */
[----:B------:R-:W-:Y:S01]  /*81e0*/  FSEL R0, R0, -INF , !P6 ;  /* 0xff80000000007808 */ /* 0x000fe20007000000 */
[----:B------:R-:W3:Y:S01]  /*81f0*/  MUFU.TANH R6, R6 ;  /* 0x0000000600067308 */ /* 0x000ee20000002400 */
[----:B-1----:R-:W-:Y:S02]  /*8200*/  FSEL R199, R199, -INF , !P4 ;  /* 0xff800000c7c77808 */ /* 0x002fe40006000000 */
[C---:B------:R-:W-:Y:S01]  /*8210*/  ISETP.GE.AND P4, PT, R14.reuse, R167, PT ;  /* 0x000000a70e00720c */ /* 0x040fe20003f86270 */
[----:B------:R-:W-:-:S03]  /*8220*/  VIADD R14, R14, 0x39 ;  /* 0x000000390e0e7836 */ /* 0x000fc60000000000 */
[----:B------:R-:W-:Y:S01]  /*8230*/  FSEL R2, R2, -INF , !P4 ;  /* 0xff80000002027808 */ /* 0x000fe20006000000 */
[----:B------:R-:W1:Y:S01]  /*8240*/  MUFU.TANH R185, R185 ;  /* 0x000000b900b97308 */ /* 0x000e620000002400 */
[----:B--2---:R-:W-:Y:S01]  /*8250*/  FMUL.FTZ R183, R190, UR24 ;  /* 0x00000018beb77c20 */ /* 0x004fe20008410000 */
[----:B------:R-:W-:Y:S01]  /*8260*/  FSEL R190, R18, -INF , !P1 ;  /* 0xff80000012be7808 */ /* 0x000fe20004800000 */
[----:B------:R-:W-:Y:S01]  /*8270*/  BAR.SYNC.DEFER_BLOCKING 0x0 ;  /* 0x0000000000007b1d */ /* 0x000fe20000010000 */
[----:B------:R-:W-:Y:S02]  /*8280*/  ISETP.GE.AND P1, PT, R7, R204, PT ;  /* 0x000000cc0700720c */ /* 0x000fe40003f26270 */
[----:B----4-:R-:W-:Y:S02]  /*8290*/  FSEL R201, R201, -INF , !P3 ;  /* 0xff800000c9c97808 */ /* 0x010fe40005800000 */
[----:B------:R-:W-:Y:S01]  /*82a0*/  FSEL R187, R187, -INF , !P1 ;  /* 0xff800000bbbb7808 */ /* 0x000fe20004800000 */
[----:B------:R-:W2:Y:S01]  /*82b0*/  MUFU.TANH R184, R184 ;  /* 0x000000b800b87308 */ /* 0x000ea20000002400 */
[----:B------:R-:W-:-:S02]  /*82c0*/  PLOP3.LUT P1, PT, PT, PT, UP0, 0x80, 0x0 ;  /* 0x000000000000781c */ /* 0x000fc40003f2f008 */
[-C--:B------:R-:W-:Y:S02]  /*82d0*/  ISETP.GE.AND P3, PT, R8, R167.reuse, PT ;  /* 0x000000a70800720c */ /* 0x080fe40003f66270 */
[----:B---3--:R-:W-:Y:S02]  /*82e0*/  FSEL R189, R6, -INF , !P5 ;  /* 0xff80000006bd7808 */ /* 0x008fe40006800000 */
[----:B------:R-:W-:Y:S01]  /*82f0*/  ISETP.GE.AND P5, PT, R14, R204, PT ;  /* 0x000000cc0e00720c */ /* 0x000fe20003fa6270 */
[----:B------:R-:W3:Y:S01]  /*8300*/  MUFU.TANH R186, R186 ;  /* 0x000000ba00ba7308 */ /* 0x000ee20000002400 */
[----:B-1----:R-:W-:Y:S02]  /*8310*/  FSEL R185, R185, -INF , !P3 ;  /* 0xff800000b9b97808 */ /* 0x002fe40005800000 */
[----:B------:R-:W-:-:S05]  /*8320*/  ISETP.GE.AND P3, PT, R7, R167, PT ;  /* 0x000000a70700720c */ /* 0x000fca0003f66270 */
[----:B------:R-:W1:Y:S01]  /*8330*/  MUFU.TANH R183, R183 ;  /* 0x000000b700b77308 */ /* 0x000e620000002400 */
[----:B--2---:R-:W-:Y:S02]  /*8340*/  FSEL R184, R184, -INF , !P2 ;  /* 0xff800000b8b87808 */ /* 0x004fe40005000000 */
[----:B------:R-:W-:-:S05]  /*8350*/  ISETP.GE.AND P2, PT, R14, R167, PT ;  /* 0x000000a70e00720c */ /* 0x000fca0003f46270 */
[----:B------:R-:W2:Y:S01]  /*8360*/  MUFU.TANH R181, R181 ;  /* 0x000000b500b57308 */ /* 0x000ea20000002400 */
[----:B---3--:R-:W-:Y:S02]  /*8370*/  FSEL R186, R186, -INF , !P5 ;  /* 0xff800000baba7808 */ /* 0x008fe40006800000 */
[----:B-1----:R-:W-:Y:S02]  /*8380*/  FSEL R183, R183, -INF , !P3 ;  /* 0xff800000b7b77808 */ /* 0x002fe40005800000 */
[----:B--2---:R-:W-:Y:S01]  /*8390*/  FSEL R181, R181, -INF , !P2 ;  /* 0xff800000b5b57808 */ /* 0x004fe20005000000 */
[----:B------:R-:W-:Y:S06]  /*83a0*/  @!P1 BRA `(.L_x_2436) ;  /* 0x0000000400989947 */ /* 0x000fec0003800000 */
[----:B------:R-:W-:Y:S05]  /*83b0*/  @!P0 BRA `(.L_x_2437) ;  /* 0x0000000000f88947 */ /* 0x000fea0003800000 */
[----:B------:R-:W1:Y:S01]  /*83c0*/  LDC R7, c[0x0][0x380] ;  /* 0x0000e000ff077b82 */ /* 0x000e620000000800 */
[----:B------:R-:W-:-:S04]  /*83d0*/  USHF.L.U32 UR4, UR23, 0x6, URZ ;  /* 0x0000000617047899 */ /* 0x000fc8000800063f */
[----:B------:R-:W-:Y:S02]  /*83e0*/  UIADD3 UR5, UR4, -0x40, URZ ;  /* 0xffffffc004057890 */ /* 0x000fe4000fffe03f */
[----:B------:R-:W-:-:S04]  /*83f0*/  MOV R11, UR4 ;  /* 0x00000004000b7c02 */ /* 0x000fc80008000f00 */
[----:B------:R-:W-:Y:S01]  /*8400*/  IMAD.U32 R9, RZ, RZ, UR5 ;  /* 0x00000005ff097e24 */ /* 0x000fe2000f8e00ff */
[----:B------:R-:W-:-:S04]  /*8410*/  IABS R11, R11 ;  /* 0x0000000b000b7213 */ /* 0x000fc80000000000 */
        /* <DEDUP_REMOVED lines=25> */
[C---:B------:R-:W-:Y:S01]  /*85b0*/  LOP3.LUT R6, R7.reuse, UR5, RZ, 0x3c, !PT ;  /* 0x0000000507067c12 */ /* 0x040fe2000f8e3cff */
[----:B------:R-:W-:Y:S01]  /*85c0*/  ULDC.64 UR4, c[0x0][0x230] ;  /* 0x00008c0000047ab9 */ /* 0x000fe20000000a00 */
[----:B------:R-:W-:Y:S02]  /*85d0*/  ISETP.GE.AND P3, PT, R8, RZ, PT ;  /* 0x000000ff0800720c */ /* 0x000fe40003f66270 */
[----:B------:R-:W-:Y:S02]  /*85e0*/  ISETP.GE.AND P1, PT, R6, RZ, PT ;  /* 0x000000ff0600720c */ /* 0x000fe40003f26270 */
[----:B------:R-:W-:Y:S01]  /*85f0*/  ISETP.NE.AND P2, PT, R7, RZ, PT ;  /* 0x000000ff0700720c */ /* 0x000fe20003f45270 */
[----:B------:R-:W-:Y:S01]  /*8600*/  @P6 VIADD R13, R13, 0x1 ;  /* 0x000000010d0d6836 */ /* 0x000fe20000000000 */
[----:B------:R-:W-:Y:S02]  /*8610*/  LOP3.LUT R8, RZ, R7, RZ, 0x33, !PT ;  /* 0x00000007ff087212 */ /* 0x000fe400078e33ff */
[----:B------:R-:W-:Y:S01]  /*8620*/  @P5 IADD3 R12, R12, 0x1, RZ ;  /* 0x000000010c0c5810 */ /* 0x000fe20007ffe0ff */
[----:B------:R-:W-:-:S05]  /*8630*/  IMAD.MOV.U32 R6, RZ, RZ, R13 ;  /* 0x000000ffff067224 */ /* 0x000fca00078e000d */
[----:B------:R-:W-:Y:S01]  /*8640*/  @!P3 IADD3 R6, -R6, RZ, RZ ;  /* 0x000000ff0606b210 */ /* 0x000fe20007ffe1ff */
[----:B------:R-:W-:-:S03]  /*8650*/  @!P1 IMAD.MOV R12, RZ, RZ, -R12 ;  /* 0x000000ffff0c9224 */ /* 0x000fc600078e0a0c */
[C---:B------:R-:W-:Y:S02]  /*8660*/  SEL R6, R8.reuse, R6, !P2 ;  /* 0x0000000608067207 */ /* 0x040fe40005000000 */
[----:B------:R-:W-:-:S03]  /*8670*/  SEL R8, R8, R12, !P2 ;  /* 0x0000000c08087207 */ /* 0x000fc60005000000 */
[----:B------:R-:W-:-:S04]  /*8680*/  IMAD.WIDE R10, R6, 0x4, R244 ;  /* 0x00000004060a7825 */ /* 0x000fc800078e02f4 */
[----:B------:R-:W-:Y:S02]  /*8690*/  IMAD.WIDE R12, R8, 0x4, R244 ;  /* 0x00000004080c7825 */ /* 0x000fe400078e02f4 */
[----:B------:R-:W2:Y:S04]  /*86a0*/  LDG.E R10, desc[UR18][R10.64] ;  /* 0x000000120a0a7981 */ /* 0x000ea8000c1e1900 */
[----:B------:R-:W2:Y:S01]  /*86b0*/  LDG.E R9, desc[UR18][R12.64] ;  /* 0x000000120c097981 */ /* 0x000ea2000c1e1900 */
[----:B------:R-:W-:-:S05]  /*86c0*/  IADD3 R8, R6, -R8, RZ ;  /* 0x8000000806087210 */ /* 0x000fca0007ffe0ff */
[----:B------:R-:W-:-:S05]  /*86d0*/  IMAD R8, R8, R7, -0x40 ;  /* 0xffffffc008087424 */ /* 0x000fca00078e0207 */
[----:B------:R-:W-:-:S05]  /*86e0*/  SHF.R.S32.HI R6, RZ, 0x1f, R8 ;  /* 0x0000001fff067819 */ /* 0x000fca0000011408 */
[----:B------:R-:W-:-:S04]  /*86f0*/  IMAD R6, R6, UR12, RZ ;  /* 0x0000000c06067c24 */ /* 0x000fc8000f8e02ff */
[C---:B------:R-:W-:Y:S02]  /*8700*/  IMAD R6, R8.reuse, UR13, R6 ;  /* 0x0000000d08067c24 */ /* 0x040fe4000f8e0206 */
[----:B--2---:R-:W-:Y:S02]  /*8710*/  IMAD.IADD R9, R9, 0x1, -R10 ;  /* 0x0000000109097824 */ /* 0x004fe400078e0a0a */
[----:B------:R-:W-:-:S03]  /*8720*/  IMAD.WIDE.U32 R10, R8, UR12, RZ ;  /* 0x0000000c080a7c25 */ /* 0x000fc6000f8e00ff */
[----:B------:R-:W-:Y:S02]  /*8730*/  SHF.R.S32.HI R7, RZ, 0x1f, R9 ;  /* 0x0000001fff077819 */ /* 0x000fe40000011409 */
[----:B------:R-:W-:-:S03]  /*8740*/  IADD3 R11, R11, R6, RZ ;  /* 0x000000060b0b7210 */ /* 0x000fc60007ffe0ff */
[----:B------:R-:W-:Y:S02]  /*8750*/  IMAD R7, R7, UR4, RZ ;  /* 0x0000000407077c24 */ /* 0x000fe4000f8e02ff */
[----:B------:R-:W-:-:S04]  /*8760*/  IMAD.WIDE.U32 R10, R9, UR4, R10 ;  /* 0x00000004090a7c25 */ /* 0x000fc8000f8e000a */
[----:B------:R-:W-:-:S04]  /*8770*/  IMAD R7, R9, UR5, R7 ;  /* 0x0000000509077c24 */ /* 0x000fc8000f8e0207 */
[----:B------:R-:W-:Y:S01]  /*8780*/  IMAD.IADD R7, R11, 0x1, R7 ;  /* 0x000000010b077824 */ /* 0x000fe200078e0207 */
[----:B------:R-:W-:Y:S06]  /*8790*/  BRA `(.L_x_2438) ;  /* 0x0000000000107947 */ /* 0x000fec0003800000 */
.L_x_2437:
[----:B------:R-:W-:-:S04]  /*87a0*/  ULEA UR5, -UR12, URZ, 0x6 ;  /* 0x0000003f0c057291 */ /* 0x000fc8000f8e313f */
[----:B------:R-:W-:Y:S02]  /*87b0*/  USHF.R.S32.HI UR4, URZ, 0x1f, UR5 ;  /* 0x0000001f3f047899 */ /* 0x000fe40008011405 */
[----:B------:R-:W-:-:S04]  /*87c0*/  MOV R10, UR5 ;  /* 0x00000005000a7c02 */ /* 0x000fc80008000f00 */
[----:B------:R-:W-:-:S07]  /*87d0*/  MOV R7, UR4 ;  /* 0x0000000400077c02 */ /* 0x000fce0008000f00 */
.L_x_2438:
[----:B------:R-:W-:Y:S01]  /*87e0*/  IADD3 R10, P1, R166, R10, RZ ;  /* 0x0000000aa60a7210 */ /* 0x000fe20007f3e0ff */
[----:B------:R-:W-:Y:S02]  /*87f0*/  USHF.L.U32 UR4, UR12, 0x5, URZ ;  /* 0x000000050c047899 */ /* 0x000fe4000800063f */
[----:B------:R-:W-:Y:S02]  /*8800*/  USHF.L.U64.HI UR5, UR12, 0x5, UR13 ;  /* 0x000000050c057899 */ /* 0x000fe4000801020d */
        /* <DEDUP_REMOVED lines=32> */
.L_x_2436:
[----:B-1----:R-:W-:Y:S01]  /*8a10*/  FMNMX.FTZ R9, R164, R0, !PT ;  /* 0x00000000a4097209 */ /* 0x002fe20007810000 */
        /* <DEDUP_REMOVED lines=51> */
[----:B------:R-:W-:Y:S01]  /*8d50*/  FFMA.FTZ R176, R0, UR17, -R188 ;  /* 0x0000001100b07c23 */ /* 0x000fe200080108bc */
[----:B------:R-:W1:Y:S01]  /*8d60*/  LDSM.16.MT88.4 R16, [R230+0x10000] ;  /* 0x01000000e610783b */ /* 0x000e620000004200 */
[--C-:B------:R-:W-:Y:S01]  /*8d70*/  FFMA.FTZ R179, R4, UR17, -R182.reuse ;  /* 0x0000001104b37c23 */ /* 0x100fe200080108b6 */
[----:B------:R-:W-:Y:S01]  /*8d80*/  FSEL R4, R177, RZ, P1 ;  /* 0x000000ffb1047208 */ /* 0x000fe20000800000 */
[----:B------:R-:W-:Y:S01]  /*8d90*/  FFMA.FTZ R0, R5, UR17, -R182 ;  /* 0x0000001105007c23 */ /* 0x000fe200080108b6 */
[----:B------:R-:W-:Y:S01]  /*8da0*/  FADD.FTZ R5, R164, -R6 ;  /* 0x80000006a4057221 */ /* 0x000fe20000010000 */
[----:B------:R-:W-:Y:S01]  /*8db0*/  FFMA.FTZ R172, R2, UR17, -R182 ;  /* 0x0000001102ac7c23 */ /* 0x000fe200080108b6 */
[----:B------:R-:W-:Y:S01]  /*8dc0*/  FFMA.FTZ R175, R15, UR17, -R188 ;  /* 0x000000110faf7c23 */ /* 0x000fe200080108bc */
[----:B------:R-:W-:Y:S01]  /*8dd0*/  FADD.FTZ R4, R3, -R4 ;  /* 0x8000000403047221 */ /* 0x000fe20000010000 */
[----:B------:R-:W-:Y:S01]  /*8de0*/  FFMA.FTZ R2, R169, UR17, -R182 ;  /* 0x00000011a9027c23 */ /* 0x000fe200080108b6 */
[----:B------:R-:W-:Y:S01]  /*8df0*/  FMUL.FTZ R5, R5, UR17 ;  /* 0x0000001105057c20 */ /* 0x000fe20008410000 */
[----:B------:R-:W-:Y:S01]  /*8e00*/  MUFU.EX2 R176, R176 ;  /* 0x000000b000b07308 */ /* 0x000fe20000000800 */
[----:B------:R-:W-:Y:S01]  /*8e10*/  FMUL.FTZ R3, R4, UR17 ;  /* 0x0000001104037c20 */ /* 0x000fe20008410000 */
[----:B------:R-:W-:Y:S01]  /*8e20*/  LDSM.16.MT88.4 R12, [R228+0x10000] ;  /* 0x01000000e40c783b */ /* 0x000fe20000004200 */
[--C-:B------:R-:W-:Y:S01]  /*8e30*/  FFMA.FTZ R191, R27, UR17, -R188.reuse ;  /* 0x000000111bbf7c23 */ /* 0x100fe200080108bc */
[--C-:B------:R-:W-:Y:S01]  /*8e40*/  FFMA.FTZ R192, R31, UR17, -R188.reuse ;  /* 0x000000111fc07c23 */ /* 0x100fe200080108bc */
[--C-:B------:R-:W-:Y:S01]  /*8e50*/  FFMA.FTZ R193, R26, UR17, -R188.reuse ;  /* 0x000000111ac17c23 */ /* 0x100fe200080108bc */
[----:B------:R-:W-:Y:S01]  /*8e60*/  FFMA.FTZ R194, R25, UR17, -R188 ;  /* 0x0000001119c27c23 */ /* 0x000fe200080108bc */
[--C-:B------:R-:W-:Y:S01]  /*8e70*/  FFMA.FTZ R195, R24, UR17, -R182.reuse ;  /* 0x0000001118c37c23 */ /* 0x100fe200080108b6 */
[----:B------:R-:W2:Y:S01]  /*8e80*/  MUFU.EX2 R175, R175 ;  /* 0x000000af00af7308 */ /* 0x000ea20000000800 */
[--C-:B------:R-:W-:Y:S01]  /*8e90*/  FFMA.FTZ R196, R30, UR17, -R182.reuse ;  /* 0x000000111ec47c23 */ /* 0x100fe200080108b6 */
[--C-:B------:R-:W-:Y:S01]  /*8ea0*/  FFMA.FTZ R197, R29, UR17, -R182.reuse ;  /* 0x000000111dc57c23 */ /* 0x100fe200080108b6 */
[----:B------:R-:W-:Y:S01]  /*8eb0*/  FFMA.FTZ R198, R28, UR17, -R182 ;  /* 0x000000111cc67c23 */ /* 0x000fe200080108b6 */
[----:B------:R-:W-:Y:S01]  /*8ec0*/  LDSM.16.MT88.4 R24, [R228+0x16000] ;  /* 0x01600000e418783b */ /* 0x000fe20000004200 */
[--C-:B------:R-:W-:Y:S01]  /*8ed0*/  FFMA.FTZ R204, R168, UR17, -R188.reuse ;  /* 0x00000011a8cc7c23 */ /* 0x100fe200080108bc */
[--C-:B------:R-:W-:Y:S01]  /*8ee0*/  FFMA.FTZ R206, R206, UR17, -R188.reuse ;  /* 0x00000011cece7c23 */ /* 0x100fe200080108bc */
[--C-:B------:R-:W-:Y:S01]  /*8ef0*/  FFMA.FTZ R205, R205, UR17, -R188.reuse ;  /* 0x00000011cdcd7c23 */ /* 0x100fe200080108bc */
[----:B------:R-:W-:Y:S01]  /*8f00*/  MUFU.EX2 R174, R174 ;  /* 0x000000ae00ae7308 */ /* 0x000fe20000000800 */
[----:B------:R-:W-:Y:S01]  /*8f10*/  LDSM.16.MT88.4 R168, [R232+0x16800] ;  /* 0x01680000e8a8783b */ /* 0x000fe20000004200 */
[----:B------:R-:W-:Y:S01]  /*8f20*/  FFMA.FTZ R203, R203, UR17, -R188 ;  /* 0x00000011cbcb7c23 */ /* 0x000fe200080108bc */
[--C-:B------:R-:W-:Y:S01]  /*8f30*/  FFMA.FTZ R202, R202, UR17, -R182.reuse ;  /* 0x00000011caca7c23 */ /* 0x100fe200080108b6 */
[--C-:B------:R-:W-:Y:S01]  /*8f40*/  FFMA.FTZ R201, R201, UR17, -R182.reuse ;  /* 0x00000011c9c97c23 */ /* 0x100fe200080108b6 */
[----:B------:R-:W-:Y:S01]  /*8f50*/  LDSM.16.MT88.4 R28, [R230+0x12800] ;  /* 0x01280000e61c783b */ /* 0x000fe20000004200 */
[----:B------:R-:W-:Y:S01]  /*8f60*/  FFMA.FTZ R200, R200, UR17, -R182 ;  /* 0x00000011c8c87c23 */ /* 0x000fe200080108b6 */
[--C-:B------:R-:W-:Y:S01]  /*8f70*/  FFMA.FTZ R187, R187, UR17, -R188.reuse ;  /* 0x00000011bbbb7c23 */ /* 0x100fe200080108bc */
[----:B------:R-:W3:Y:S01]  /*8f80*/  MUFU.EX2 R173, R173 ;  /* 0x000000ad00ad7308 */ /* 0x000ee20000000800 */
[----:B--2---:R-:W-:Y:S01]  /*8f90*/  F2FP.BF16.F32.PACK_AB R4, R175, R176 ;  /* 0x000000b0af04723e */ /* 0x004fe200000010ff */
[----:B------:R-:W-:Y:S01]  /*8fa0*/  LDSM.16.MT88.4 R164, [R230+0x16800] ;  /* 0x01680000e6a4783b */ /* 0x000fe20000004200 */
[----:B------:R-:W-:Y:S01]  /*8fb0*/  FFMA.FTZ R186, R186, UR17, -R188 ;  /* 0x00000011baba7c23 */ /* 0x000fe200080108bc */
[--C-:B------:R-:W-:Y:S01]  /*8fc0*/  FFMA.FTZ R185, R185, UR17, -R182.reuse ;  /* 0x00000011b9b97c23 */ /* 0x100fe200080108b6 */
[--C-:B------:R-:W-:Y:S01]  /*8fd0*/  FFMA.FTZ R184, R184, UR17, -R182.reuse ;  /* 0x00000011b8b87c23 */ /* 0x100fe200080108b6 */
[--C-:B------:R-:W-:Y:S01]  /*8fe0*/  FFMA.FTZ R183, R183, UR17, -R182.reuse ;  /* 0x00000011b7b77c23 */ /* 0x100fe200080108b6 */
[----:B------:R-:W-:Y:S01]  /*8ff0*/  FFMA.FTZ R181, R181, UR17, -R182 ;  /* 0x00000011b5b57c23 */ /* 0x000fe200080108b6 */
[----:B------:R-:W-:Y:S08]  /*9000*/  MUFU.EX2 R172, R172 ;  /* 0x000000ac00ac7308 */ /* 0x000ff00000000800 */
[----:B------:R-:W-:Y:S01]  /*9010*/  MUFU.EX2 R2, R2 ;  /* 0x0000000200027308 */ /* 0x000fe20000000800 */
[----:B---3--:R-:W-:-:S07]  /*9020*/  F2FP.BF16.F32.PACK_AB R6, R173, R174 ;  /* 0x000000aead06723e */ /* 0x008fce00000010ff */
[----:B------:R-:W-:Y:S08]  /*9030*/  MUFU.EX2 R0, R0 ;  /* 0x0000000000007308 */ /* 0x000ff00000000800 */
[----:B------:R-:W2:Y:S08]  /*9040*/  MUFU.EX2 R179, R179 ;  /* 0x000000b300b37308 */ /* 0x000eb00000000800 */
[----:B------:R3:W4:Y:S08]  /*9050*/  MUFU.EX2 R180, R5 ;  /* 0x0000000500b47308 */ /* 0x0007300000000800 */
[----:B------:R-:W5:Y:S01]  /*9060*/  MUFU.EX2 R3, R3 ;  /* 0x0000000300037308 */ /* 0x000f620000000800 */
[----:B--2---:R-:W-:-:S07]  /*9070*/  F2FP.BF16.F32.PACK_AB R7, R179, R0 ;  /* 0x00000000b307723e */ /* 0x004fce00000010ff */
[----:B------:R-:W-:Y:S01]  /*9080*/  MUFU.EX2 R191, R191 ;  /* 0x000000bf00bf7308 */ /* 0x000fe20000000800 */
        /* <DEDUP_REMOVED lines=132> */
[----:B------:R-:W5:Y:S01]  /*98d0*/  MUFU.EX2 R192, R192 ;  /* 0x000000c000c07308 */ /* 0x000f620000000800 */
        /* <DEDUP_REMOVED lines=31> */
[----:B------:R-:W1:Y:S01]  /*9ad0*/  MUFU.EX2 R196, R196 ;  /* 0x000000c400c47308 */ /* 0x000e620000000800 */
[C---:B------:R-:W-:Y:S01]  /*9ae0*/  HMMA.16816.F32.BF16 R112, R4.reuse, R18, R112 ;  /* 0x000000120470723c */ /* 0x040fe20000041870 */
[----:B------:R-:W4:Y:S01]  /*9af0*/  LDSM.16.MT88.4 R16, [R232+0x10800] ;  /* 0x01080000e810783b */ /* 0x000f220000004200 */
[-C--:B------:R-:W-:Y:S01]  /*9b00*/  FMUL.FTZ R127, R127, R3.reuse ;  /* 0x000000037f7f7220 */ /* 0x080fe20000410000 */
[-C--:B------:R-:W-:Y:S01]  /*9b10*/  FMUL.FTZ R130, R130, R3.reuse ;  /* 0x0000000382827220 */ /* 0x080fe20000410000 */
[-C--:B------:R-:W-:Y:S01]  /*9b20*/  FMUL.FTZ R131, R131, R3.reuse ;  /* 0x0000000383837220 */ /* 0x080fe20000410000 */
[----:B------:R-:W-:Y:S01]  /*9b30*/  FFMA.FTZ R176, R250, R180, R176 ;  /* 0x000000b4fab07223 */ /* 0x000fe200000100b0 */
[----:B--2---:R-:W-:Y:S01]  /*9b40*/  HMMA.16816.F32.BF16 R100, R4, R20, R100 ;  /* 0x000000140464723c */ /* 0x004fe20000041864 */
[----:B------:R-:W-:Y:S01]  /*9b50*/  MUFU.EX2 R197, R197 ;  /* 0x000000c500c57308 */ /* 0x000fe20000000800 */
[----:B------:R-:W-:Y:S01]  /*9b60*/  FFMA.FTZ R3, R249, R3, R172 ;  /* 0x00000003f9037223 */ /* 0x000fe200000100ac */
[----:B------:R-:W-:-:S03]  /*9b70*/  FADD.FTZ R176, R175, R176 ;  /* 0x000000b0afb07221 */ /* 0x000fc60000010000 */
[C---:B------:R-:W-:Y:S01]  /*9b80*/  HMMA.16816.F32.BF16 R104, R4.reuse, R22, R104 ;  /* 0x000000160468723c */ /* 0x040fe20000041868 */
[----:B------:R-:W2:Y:S01]  /*9b90*/  LDSM.16.MT88.4 R20, [R230+0x10800] ;  /* 0x01080000e614783b */ /* 0x000ea20000004200 */
[----:B------:R-:W-:Y:S01]  /*9ba0*/  FADD.FTZ R3, R2, R3 ;  /* 0x0000000302037221 */ /* 0x000fe20000010000 */
[----:B------:R-:W4:Y:S01]  /*9bb0*/  MUFU.EX2 R198, R198 ;  /* 0x000000c600c67308 */ /* 0x000f220000000800 */
[----:B------:R-:W-:Y:S02]  /*9bc0*/  FADD.FTZ R176, R174, R176 ;  /* 0x000000b0aeb07221 */ /* 0x000fe40000010000 */
[----:B---3--:R-:W-:Y:S01]  /*9bd0*/  HMMA.16816.F32.BF16 R116, R4, R8, R116 ;  /* 0x000000080474723c */ /* 0x008fe20000041874 */
[----:B------:R-:W-:Y:S01]  /*9be0*/  FADD.FTZ R3, R0, R3 ;  /* 0x0000000300037221 */ /* 0x000fe20000010000 */
[----:B------:R-:W-:-:S03]  /*9bf0*/  FADD.FTZ R176, R173, R176 ;  /* 0x000000b0adb07221 */ /* 0x000fc60000010000 */
[----:B------:R-:W3:Y:S01]  /*9c00*/  MUFU.EX2 R204, R204 ;  /* 0x000000cc00cc7308 */ /* 0x000ee20000000800 */
[C---:B------:R-:W-:Y:S01]  /*9c10*/  HMMA.16816.F32.BF16 R120, R4.reuse, R10, R120 ;  /* 0x0000000a0478723c */ /* 0x040fe20000041878 */
[----:B-----5:R-:W-:Y:S01]  /*9c20*/  F2FP.BF16.F32.PACK_AB R8, R192, R191 ;  /* 0x000000bfc008723e */ /* 0x020fe200000010ff */
[----:B------:R-:W-:Y:S01]  /*9c30*/  FADD.FTZ R3, R179, R3 ;  /* 0x00000003b3037221 */ /* 0x000fe20000010000 */
[----:B-1----:R-:W-:Y:S01]  /*9c40*/  F2FP.BF16.F32.PACK_AB R9, R196, R195 ;  /* 0x000000c3c409723e */ /* 0x002fe200000010ff */
[----:B------:R-:W-:Y:S02]  /*9c50*/  FADD.FTZ R176, R191, R176 ;  /* 0x000000b0bfb07221 */ /* 0x000fe40000010000 */
[C---:B----4-:R-:W-:Y:S01]  /*9c60*/  HMMA.16816.F32.BF16 R92, R4.reuse, R12, R92 ;  /* 0x0000000c045c723c */ /* 0x050fe2000004185c */
[----:B------:R-:W-:Y:S01]  /*9c70*/  F2FP.BF16.F32.PACK_AB R10, R194, R193 ;  /* 0x000000c1c20a723e */ /* 0x000fe200000010ff */
[----:B------:R-:W-:Y:S01]  /*9c80*/  MUFU.EX2 R206, R206 ;  /* 0x000000ce00ce7308 */ /* 0x000fe20000000800 */
[----:B------:R-:W-:Y:S01]  /*9c90*/  F2FP.BF16.F32.PACK_AB R11, R198, R197 ;  /* 0x000000c5c60b723e */ /* 0x000fe200000010ff */
[----:B------:R-:W-:Y:S01]  /*9ca0*/  FADD.FTZ R3, R195, R3 ;  /* 0x00000003c3037221 */ /* 0x000fe20000010000 */
[----:B------:R-:W-:Y:S01]  /*9cb0*/  FADD.FTZ R192, R192, R176 ;  /* 0x000000b0c0c07221 */ /* 0x000fe20000010000 */
[----:B------:R-:W-:Y:S01]  /*9cc0*/  HMMA.16816.F32.BF16 R96, R4, R14, R96 ;  /* 0x0000000e0460723c */ /* 0x000fe20000041860 */
[----:B------:R-:W1:Y:S01]  /*9cd0*/  LDSM.16.MT88.4 R12, [R229+0x10800] ;  /* 0x01080000e50c783b */ /* 0x000e620000004200 */
[----:B------:R-:W-:Y:S01]  /*9ce0*/  FADD.FTZ R196, R196, R3 ;  /* 0x00000003c4c47221 */ /* 0x000fe20000010000 */
[----:B------:R-:W-:Y:S01]  /*9cf0*/  FADD.FTZ R192, R193, R192 ;  /* 0x000000c0c1c07221 */ /* 0x000fe20000010000 */
[----:B------:R-:W-:Y:S01]  /*9d00*/  MUFU.EX2 R205, R205 ;  /* 0x000000cd00cd7308 */ /* 0x000fe20000000800 */
[----:B------:R-:W-:Y:S01]  /*9d10*/  MOV R3, R177 ;  /* 0x000000b100037202 */ /* 0x000fe20000000f00 */
[----:B------:R-:W-:Y:S01]  /*9d20*/  HMMA.16816.F32.BF16 R160, R8, R16, R160 ;  /* 0x0000001008a0723c */ /* 0x000fe200000418a0 */
[----:B------:R-:W-:Y:S01]  /*9d30*/  FADD.FTZ R196, R197, R196 ;  /* 0x000000c4c5c47221 */ /* 0x000fe20000010000 */
[----:B------:R-:W-:-:S03]  /*9d40*/  FADD.FTZ R194, R194, R192 ;  /* 0x000000c0c2c27221 */ /* 0x000fc60000010000 */
[----:B------:R-:W-:Y:S01]  /*9d50*/  FADD.FTZ R198, R198, R196 ;  /* 0x000000c4c6c67221 */ /* 0x000fe20000010000 */
[----:B------:R-:W-:Y:S01]  /*9d60*/  HMMA.16816.F32.BF16 R156, R8, R18, R156 ;  /* 0x00000012089c723c */ /* 0x000fe2000004189c */
[----:B------:R-:W4:Y:S01]  /*9d70*/  LDSM.16.MT88.4 R16, [R229+0x12800] ;  /* 0x01280000e510783b */ /* 0x000f220000004200 */
[----:B------:R-:W-:Y:S01]  /*9d80*/  MUFU.EX2 R203, R203 ;  /* 0x000000cb00cb7308 */ /* 0x000fe20000000800 */
[----:B---3--:R-:W-:-:S03]  /*9d90*/  FADD.FTZ R194, R204, R194 ;  /* 0x000000c2ccc27221 */ /* 0x008fc60000010000 */
[C---:B--2---:R-:W-:Y:S04]  /*9da0*/  HMMA.16816.F32.BF16 R152, R8.reuse, R20, R152 ;  /* 0x000000140898723c */ /* 0x044fe80000041898 */
[----:B------:R-:W2:Y:S02]  /*9db0*/  MUFU.EX2 R202, R202 ;  /* 0x000000ca00ca7308 */ /* 0x000ea40000000800 */
[----:B------:R-:W-:Y:S01]  /*9dc0*/  HMMA.16816.F32.BF16 R148, R8, R22, R148 ;  /* 0x000000160894723c */ /* 0x000fe20000041894 */
[----:B------:R-:W3:Y:S05]  /*9dd0*/  LDSM.16.MT88.4 R20, [R232+0x14800] ;  /* 0x01480000e814783b */ /* 0x000eea0000004200 */
[C---:B------:R-:W-:Y:S01]  /*9de0*/  HMMA.16816.F32.BF16 R124, R4.reuse, R24, R124 ;  /* 0x00000018047c723c */ /* 0x040fe2000004187c */
[----:B------:R-:W5:Y:S05]  /*9df0*/  MUFU.EX2 R201, R201 ;  /* 0x000000c900c97308 */ /* 0x000f6a0000000800 */
[----:B------:R-:W-:Y:S01]  /*9e00*/  HMMA.16816.F32.BF16 R128, R4, R26, R128 ;  /* 0x0000001a0480723c */ /* 0x000fe20000041880 */
[----:B------:R-:W5:Y:S02]  /*9e10*/  LDSM.16.MT88.4 R4, [R228+0x10800] ;  /* 0x01080000e404783b */ /* 0x000f640000004200 */
[----:B------:R-:W-:Y:S01]  /*9e20*/  MUFU.EX2 R187, R187 ;  /* 0x000000bb00bb7308 */ /* 0x000fe20000000800 */
[----:B--2---:R-:W-:Y:S01]  /*9e30*/  FADD.FTZ R198, R202, R198 ;  /* 0x000000c6cac67221 */ /* 0x004fe20000010000 */
[----:B------:R-:W-:Y:S01]  /*9e40*/  LDSM.16.MT88.4 R24, [R228+0x12800] ;  /* 0x01280000e418783b */ /* 0x000fe20000004200 */
[C---:B-1----:R-:W-:Y:S05]  /*9e50*/  HMMA.16816.F32.BF16 R144, R8.reuse, R12, R144 ;  /* 0x0000000c0890723c */ /* 0x042fea0000041890 */
[----:B------:R-:W-:Y:S01]  /*9e60*/  MUFU.EX2 R186, R186 ;  /* 0x000000ba00ba7308 */ /* 0x000fe20000000800 */
[C---:B------:R-:W-:Y:S01]  /*9e70*/  HMMA.16816.F32.BF16 R140, R8.reuse, R14, R140 ;  /* 0x0000000e088c723c */ /* 0x040fe2000004188c */
[----:B------:R-:W1:Y:S05]  /*9e80*/  LDSM.16.MT88.4 R12, [R230+0x14800] ;  /* 0x01480000e60c783b */ /* 0x000e6a0000004200 */
[C---:B----4-:R-:W-:Y:S01]  /*9e90*/  HMMA.16816.F32.BF16 R52, R8.reuse, R16, R52 ;  /* 0x000000100834723c */ /* 0x050fe20000041834 */
[----:B------:R-:W-:Y:S05]  /*9ea0*/  MUFU.EX2 R185, R185 ;  /* 0x000000b900b97308 */ /* 0x000fea0000000800 */
[C---:B------:R-:W-:Y:S01]  /*9eb0*/  HMMA.16816.F32.BF16 R56, R8.reuse, R18, R56 ;  /* 0x000000120838723c */ /* 0x040fe20000041838 */
[----:B------:R-:W2:Y:S02]  /*9ec0*/  LDSM.16.MT88.4 R16, [R228+0x14800] ;  /* 0x01480000e410783b */ /* 0x000ea40000004200 */
[----:B------:R-:W-:Y:S03]  /*9ed0*/  MUFU.EX2 R184, R184 ;  /* 0x000000b800b87308 */ /* 0x000fe60000000800 */
[C---:B---3--:R-:W-:Y:S05]  /*9ee0*/  HMMA.16816.F32.BF16 R68, R8.reuse, R20, R68 ;  /* 0x000000140844723c */ /* 0x048fea0000041844 */
[----:B------:R-:W-:Y:S01]  /*9ef0*/  MUFU.EX2 R183, R183 ;  /* 0x000000b700b77308 */ /* 0x000fe20000000800 */
[C---:B------:R-:W-:Y:S01]  /*9f00*/  HMMA.16816.F32.BF16 R72, R8.reuse, R22, R72 ;  /* 0x000000160848723c */ /* 0x040fe20000041848 */
[----:B------:R-:W3:Y:S05]  /*9f10*/  LDSM.16.MT88.4 R20, [R229+0x16800] ;  /* 0x01680000e514783b */ /* 0x000eea0000004200 */
[C---:B-----5:R-:W-:Y:S01]  /*9f20*/  HMMA.16816.F32.BF16 R136, R8.reuse, R4, R136 ;  /* 0x000000040888723c */ /* 0x060fe20000041888 */
[----:B------:R-:W-:Y:S05]  /*9f30*/  MUFU.EX2 R181, R181 ;  /* 0x000000b500b57308 */ /* 0x000fea0000000800 */
[C---:B------:R-:W-:Y:S01]  /*9f40*/  HMMA.16816.F32.BF16 R132, R8.reuse, R6, R132 ;  /* 0x000000060884723c */ /* 0x040fe20000041884 */
[----:B------:R-:W4:Y:S05]  /*9f50*/  LDSM.16.MT88.4 R4, [R229+0x14800] ;  /* 0x01480000e504783b */ /* 0x000f2a0000004200 */
[C---:B------:R-:W-:Y:S06]  /*9f60*/  HMMA.16816.F32.BF16 R36, R8.reuse, R32, R36 ;  /* 0x000000200824723c */ /* 0x040fec0000041824 */
[C---:B------:R-:W-:Y:S01]  /*9f70*/  HMMA.16816.F32.BF16 R40, R8.reuse, R34, R40 ;  /* 0x000000220828723c */ /* 0x040fe20000041828 */
[----:B------:R-:W5:Y:S05]  /*9f80*/  LDSM.16.MT88.4 R32, [R228+0x16800] ;  /* 0x01680000e420783b */ /* 0x000f6a0000004200 */
[C---:B-1----:R-:W-:Y:S06]  /*9f90*/  HMMA.16816.F32.BF16 R76, R8.reuse, R12, R76 ;  /* 0x0000000c084c723c */ /* 0x042fec000004184c */
[C---:B------:R-:W-:Y:S01]  /*9fa0*/  HMMA.16816.F32.BF16 R80, R8.reuse, R14, R80 ;  /* 0x0000000e0850723c */ /* 0x040fe20000041850 */
[----:B------:R-:W-:Y:S05]  /*9fb0*/  LDSM.16.MT88.4 R12, [R228+0x11000] ;  /* 0x01100000e40c783b */ /* 0x000fea0000004200 */
[C---:B--2---:R-:W-:Y:S06]  /*9fc0*/  HMMA.16816.F32.BF16 R92, R8.reuse, R16, R92 ;  /* 0x00000010085c723c */ /* 0x044fec000004185c */
[C---:B------:R-:W-:Y:S01]  /*9fd0*/  HMMA.16816.F32.BF16 R96, R8.reuse, R18, R96 ;  /* 0x000000120860723c */ /* 0x040fe20000041860 */
[----:B------:R-:W1:Y:S05]  /*9fe0*/  LDSM.16.MT88.4 R16, [R229+0x11000] ;  /* 0x01100000e510783b */ /* 0x000e6a0000004200 */
[C---:B---3--:R-:W-:Y:S06]  /*9ff0*/  HMMA.16816.F32.BF16 R116, R8.reuse, R20, R116 ;  /* 0x000000140874723c */ /* 0x048fec0000041874 */
[C---:B------:R-:W-:Y:S01]  /*a000*/  HMMA.16816.F32.BF16 R120, R8.reuse, R22, R120 ;  /* 0x000000160878723c */ /* 0x040fe20000041878 */
[----:B------:R-:W2:Y:S05]  /*a010*/  LDSM.16.MT88.4 R20, [R232+0x13000] ;  /* 0x01300000e814783b */ /* 0x000eaa0000004200 */
[C---:B------:R-:W-:Y:S01]  /*a020*/  HMMA.16816.F32.BF16 R100, R8.reuse, R168, R100 ;  /* 0x000000a80864723c */ /* 0x040fe20000041864 */
[----:B------:R-:W3:Y:S05]  /*a030*/  MUFU.EX2 R168, R200 ;  /* 0x000000c800a87308 */ /* 0x000eea0000000800 */
[----:B----4-:R-:W-:Y:S01]  /*a040*/  HMMA.16816.F32.BF16 R84, R8, R4, R84 ;  /* 0x000000040854723c */ /* 0x010fe20000041854 */
[----:B------:R-:W-:-:S05]  /*a050*/  FFMA.FTZ R169, R199, UR17, -R182 ;  /* 0x00000011c7a97c23 */ /* 0x000fca00080108b6 */
[C---:B------:R-:W-:Y:S01]  /*a060*/  HMMA.16816.F32.BF16 R88, R8.reuse, R6, R88 ;  /* 0x000000060858723c */ /* 0x040fe20000041858 */
[----:B------:R-:W4:Y:S01]  /*a070*/  MUFU.EX2 R169, R169 ;  /* 0x000000a900a97308 */ /* 0x000f220000000800 */
[C---:B------:R-:W-:Y:S01]  /*a080*/  F2FP.BF16.F32.PACK_AB R4, R206.reuse, R204 ;  /* 0x000000ccce04723e */ /* 0x040fe200000010ff */
[----:B------:R-:W-:Y:S01]  /*a090*/  FADD.FTZ R206, R206, R194 ;  /* 0x000000c2cece7221 */ /* 0x000fe20000010000 */
[C---:B------:R-:W-:Y:S01]  /*a0a0*/  F2FP.BF16.F32.PACK_AB R5, R201.reuse, R202 ;  /* 0x000000cac905723e */ /* 0x040fe200000010ff */
[----:B------:R-:W-:Y:S01]  /*a0b0*/  FADD.FTZ R201, R201, R198 ;  /* 0x000000c6c9c97221 */ /* 0x000fe20000010000 */
[----:B------:R-:W-:Y:S01]  /*a0c0*/  HMMA.16816.F32.BF16 R44, R8, R28, R44 ;  /* 0x0000001c082c723c */ /* 0x000fe2000004182c */
[----:B------:R-:W-:Y:S01]  /*a0d0*/  F2FP.BF16.F32.PACK_AB R6, R203, R205 ;  /* 0x000000cdcb06723e */ /* 0x000fe200000010ff */
[----:B------:R-:W-:Y:S01]  /*a0e0*/  FADD.FTZ R206, R205, R206 ;  /* 0x000000cecdce7221 */ /* 0x000fe20000010000 */
[----:B---3--:R-:W-:-:S03]  /*a0f0*/  FADD.FTZ R201, R168, R201 ;  /* 0x000000c9a8c97221 */ /* 0x008fc60000010000 */
[----:B------:R-:W-:Y:S01]  /*a100*/  HMMA.16816.F32.BF16 R48, R8, R30, R48 ;  /* 0x0000001e0830723c */ /* 0x000fe20000041830 */
[----:B------:R-:W3:Y:S01]  /*a110*/  LDSM.16.MT88.4 R28, [R232+0x11000] ;  /* 0x01100000e81c783b */ /* 0x000ee20000004200 */
[----:B------:R-:W-:Y:S01]  /*a120*/  FADD.FTZ R203, R203, R206 ;  /* 0x000000cecbcb7221 */ /* 0x000fe20000010000 */
[----:B----4-:R-:W-:-:S03]  /*a130*/  F2FP.BF16.F32.PACK_AB R7, R169, R168 ;  /* 0x000000a8a907723e */ /* 0x010fc600000010ff */
[----:B------:R-:W-:Y:S01]  /*a140*/  HMMA.16816.F32.BF16 R60, R8, R24, R60 ;  /* 0x00000018083c723c */ /* 0x000fe2000004183c */
[----:B------:R-:W-:-:S04]  /*a150*/  FADD.FTZ R169, R169, R201 ;  /* 0x000000c9a9a97221 */ /* 0x000fc80000010000 */
[----:B------:R-:W-:Y:S01]  /*a160*/  FADD.FTZ R169, R185, R169 ;  /* 0x000000a9b9a97221 */ /* 0x000fe20000010000 */
[----:B------:R-:W-:Y:S01]  /*a170*/  HMMA.16816.F32.BF16 R64, R8, R26, R64 ;  /* 0x0000001a0840723c */ /* 0x000fe20000041840 */
[----:B------:R-:W4:Y:S02]  /*a180*/  LDSM.16.MT88.4 R24, [R230+0x11000] ;  /* 0x01100000e618783b */ /* 0x000f240000004200 */
[----:B------:R-:W-:-:S03]  /*a190*/  FADD.FTZ R169, R184, R169 ;  /* 0x000000a9b8a97221 */ /* 0x000fc60000010000 */
[----:B------:R-:W-:Y:S01]  /*a1a0*/  HMMA.16816.F32.BF16 R104, R8, R170, R104 ;  /* 0x000000aa0868723c */ /* 0x000fe20000041868 */
[----:B------:R-:W-:-:S04]  /*a1b0*/  FADD.FTZ R169, R183, R169 ;  /* 0x000000a9b7a97221 */ /* 0x000fc80000010000 */
[----:B------:R-:W-:Y:S01]  /*a1c0*/  FADD.FTZ R249, R181, R169 ;  /* 0x000000a9b5f97221 */ /* 0x000fe20000010000 */
[----:B------:R-:W-:Y:S01]  /*a1d0*/  HMMA.16816.F32.BF16 R108, R8, R164, R108 ;  /* 0x000000a4086c723c */ /* 0x000fe2000004186c */
[--C-:B------:R-:W-:Y:S01]  /*a1e0*/  FFMA.FTZ R170, R190, UR17, -R188.reuse ;  /* 0x00000011beaa7c23 */ /* 0x100fe200080108bc */
[----:B------:R-:W-:-:S04]  /*a1f0*/  FFMA.FTZ R171, R189, UR17, -R188 ;  /* 0x00000011bdab7c23 */ /* 0x000fc800080108bc */
[C---:B------:R-:W-:Y:S01]  /*a200*/  HMMA.16816.F32.BF16 R112, R8.reuse, R166, R112 ;  /* 0x000000a60870723c */ /* 0x040fe20000041870 */
[----:B------:R-:W-:Y:S01]  /*a210*/  LDSM.16.MT88.4 R164, [R230+0x13000] ;  /* 0x01300000e6a4783b */ /* 0x000fe20000004200 */
[----:B------:R-:W2:Y:S04]  /*a220*/  MUFU.EX2 R170, R170 ;  /* 0x000000aa00aa7308 */ /* 0x000ea80000000800 */
[C---:B-----5:R-:W-:Y:S04]  /*a230*/  HMMA.16816.F32.BF16 R124, R8.reuse, R32, R124 ;  /* 0x00000020087c723c */ /* 0x060fe8000004187c */
[----:B------:R-:W5:Y:S02]  /*a240*/  MUFU.EX2 R171, R171 ;  /* 0x000000ab00ab7308 */ /* 0x000f640000000800 */
[----:B------:R-:W-:Y:S01]  /*a250*/  HMMA.16816.F32.BF16 R128, R8, R34, R128 ;  /* 0x000000220880723c */ /* 0x000fe20000041880 */
[----:B------:R-:W-:Y:S04]  /*a260*/  LDSM.16.MT88.4 R8, [R228+0x15000] ;  /* 0x01500000e408783b */ /* 0x000fe80000004200 */
[----:B------:R-:W-:Y:S01]  /*a270*/  LDSM.16.MT88.4 R32, [R229+0x13000] ;  /* 0x01300000e520783b */ /* 0x000fe20000004200 */
[----:B-1----:R-:W-:Y:S01]  /*a280*/  HMMA.16816.F32.BF16 R144, R4, R16, R144 ;  /* 0x000000100490723c */ /* 0x002fe20000041890 */
[----:B--2---:R-:W-:-:S05]  /*a290*/  FADD.FTZ R203, R170, R203 ;  /* 0x000000cbaacb7221 */ /* 0x004fca0000010000 */
[----:B------:R-:W-:Y:S01]  /*a2a0*/  HMMA.16816.F32.BF16 R140, R4, R18, R140 ;  /* 0x00000012048c723c */ /* 0x000fe2000004188c */
[----:B------:R-:W1:Y:S01]  /*a2b0*/  LDSM.16.MT88.4 R16, [R230+0x15000] ;  /* 0x01500000e610783b */ /* 0x000e620000004200 */
[----:B-----5:R-:W-:-:S04]  /*a2c0*/  FADD.FTZ R203, R171, R203 ;  /* 0x000000cbabcb7221 */ /* 0x020fc80000010000 */
[----:B------:R-:W-:Y:S01]  /*a2d0*/  HMMA.16816.F32.BF16 R136, R4, R12, R136 ;  /* 0x0000000c0488723c */ /* 0x000fe20000041888 */
[----:B------:R-:W-:-:S04]  /*a2e0*/  FADD.FTZ R203, R187, R203 ;  /* 0x000000cbbbcb7221 */ /* 0x000fc80000010000 */
[----:B------:R-:W-:Y:S01]  /*a2f0*/  FADD.FTZ R250, R186, R203 ;  /* 0x000000cbbafa7221 */ /* 0x000fe20000010000 */
        /* <DEDUP_REMOVED lines=20> */
[C---:B-----5:R-:W-:Y:S06]  /*a440*/  HMMA.16816.F32.BF16 R100, R4.reuse, R20, R100 ;  /* 0x000000140464723c */ /* 0x060fec0000041864 */
[C---:B------:R-:W-:Y:S01]  /*a450*/  HMMA.16816.F32.BF16 R104, R4.reuse, R22, R104 ;  /* 0x000000160468723c */ /* 0x040fe20000041868 */
[----:B------:R-:W5:Y:S05]  /*a460*/  LDSM.16.MT88.4 R20, [R228+0x11800] ;  /* 0x01180000e414783b */ /* 0x000f6a0000004200 */
[C---:B------:R-:W-:Y:S06]  /*a470*/  HMMA.16816.F32.BF16 R44, R4.reuse, R164, R44 ;  /* 0x000000a4042c723c */ /* 0x040fec000004182c */
[C---:B------:R-:W-:Y:S01]  /*a480*/  HMMA.16816.F32.BF16 R48, R4.reuse, R166, R48 ;  /* 0x000000a60430723c */ /* 0x040fe20000041830 */
[----:B------:R-:W-:Y:S05]  /*a490*/  LDSM.16.MT88.4 R164, [R232+0x15800] ;  /* 0x01580000e8a4783b */ /* 0x000fea0000004200 */
        /* <DEDUP_REMOVED lines=16> */
[----:B------:R-:W-:Y:S01]  /*a5a0*/  HMMA.16816.F32.BF16 R128, R4, R10, R128 ;  /* 0x0000000a0480723c */ /* 0x000fe20000041880 */
[----:B------:R-:W2:Y:S06]  /*a5b0*/  LDSM.16.MT88.4 R8, [R229+0x13800] ;  /* 0x01380000e508783b */ /* 0x000eac0000004200 */
[----:B------:R-:W-:-:S02]  /*a5c0*/  F2FP.BF16.F32.PACK_AB R4, R171, R170 ;  /* 0x000000aaab04723e */ /* 0x000fc400000010ff */
[----:B------:R-:W-:Y:S02]  /*a5d0*/  F2FP.BF16.F32.PACK_AB R5, R184, R185 ;  /* 0x000000b9b805723e */ /* 0x000fe400000010ff */
[----:B------:R-:W-:Y:S02]  /*a5e0*/  F2FP.BF16.F32.PACK_AB R6, R186, R187 ;  /* 0x000000bbba06723e */ /* 0x000fe400000010ff */
[----:B------:R-:W-:-:S07]  /*a5f0*/  F2FP.BF16.F32.PACK_AB R7, R181, R183 ;  /* 0x000000b7b507723e */ /* 0x000fce00000010ff */
[C---:B-----5:R-:W-:Y:S06]  /*a600*/  HMMA.16816.F32.BF16 R136, R4.reuse, R20, R136 ;  /* 0x000000140488723c */ /* 0x060fec0000041888 */
        /* <DEDUP_REMOVED lines=24> */
[C---:B------:R-:W-:Y:S06]  /*a790*/  HMMA.16816.F32.BF16 R64, R4.reuse, R34, R64 ;  /* 0x000000220440723c */ /* 0x040fec0000041840 */
[C---:B------:R-:W-:Y:S06]  /*a7a0*/  HMMA.16816.F32.BF16 R72, R4.reuse, R166, R72 ;  /* 0x000000a60448723c */ /* 0x040fec0000041848 */
[C---:B---3--:R-:W-:Y:S06]  /*a7b0*/  HMMA.16816.F32.BF16 R76, R4.reuse, R28, R76 ;  /* 0x0000001c044c723c */ /* 0x048fec000004184c */
[C---:B------:R-:W-:Y:S06]  /*a7c0*/  HMMA.16816.F32.BF16 R80, R4.reuse, R30, R80 ;  /* 0x0000001e0450723c */ /* 0x040fec0000041850 */
[C---:B----4-:R-:W-:Y:S06]  /*a7d0*/  HMMA.16816.F32.BF16 R84, R4.reuse, R24, R84 ;  /* 0x000000180454723c */ /* 0x050fec0000041854 */
        /* <DEDUP_REMOVED lines=9> */
[----:B------:R-:W-:Y:S07]  /*a870*/  HMMA.16816.F32.BF16 R68, R4, R164, R68 ;  /* 0x000000a40444723c */ /* 0x000fee0000041844 */
[----:B------:R-:W-:-:S15]  /*a880*/  MOV R164, R178 ;  /* 0x000000b200a47202 */ /* 0x000fde0000000f00 */
[----:B------:R-:W-:-:S02]  /*a890*/  NOP ;  /* 0x0000000000007918 */ /* 0x000fc40000000000 */
.L_x_2433:
        /* <DEDUP_REMOVED lines=15> */
[----:B------:R-:W-:Y:S01]  /*a990*/  ULDC UR10, c[0x0][0x39c] ;  /* 0x0000e700000a7ab9 */ /* 0x000fe20000000800 */
[----:B------:R-:W-:-:S10]  /*a9a0*/  ULDC UR4, c[0x0][0x2ec] ;  /* 0x0000bb0000047ab9 */ /* 0x000fd40000000800 */
.L_x_2443:
        /* <DEDUP_REMOVED lines=30> */
[----:B------:R-:W-:Y:S09]  /*ab90*/  ISETP.GE.AND P3, PT, R4, RZ, PT ;  /* 0x000000ff0400720c */ /* 0x000ff20003f66270 */
[----:B------:R-:W-:Y:S02]  /*aba0*/  @!P2 IMAD.IADD R5, R5, 0x1, -R3 ;  /* 0x000000010505a824 */ /* 0x000fe400078e0a03 */
[-C--:B------:R-:W-:Y:S01]  /*abb0*/  @!P4 IADD3 R7, R7, -R3.reuse, RZ ;  /* 0x800000030707c210 */ /* 0x080fe20007ffe0ff */
[----:B------:R-:W-:Y:S01]  /*abc0*/  @!P2 VIADD R9, R9, 0x1 ;  /* 0x000000010909a836 */ /* 0x000fe20000000000 */
[----:B------:R-:W-:Y:S01]  /*abd0*/  ISETP.NE.AND P2, PT, R8, RZ, PT ;  /* 0x000000ff0800720c */ /* 0x000fe20003f45270 */
[----:B------:R-:W-:Y:S01]  /*abe0*/  @!P4 VIADD R10, R10, 0x1 ;  /* 0x000000010a0ac836 */ /* 0x000fe20000000000 */
[-C--:B------:R-:W-:Y:S02]  /*abf0*/  ISETP.GE.U32.AND P5, PT, R5, R3.reuse, PT ;  /* 0x000000030500720c */ /* 0x080fe40003fa6070 */
[----:B------:R-:W-:Y:S02]  /*ac00*/  ISETP.GE.U32.AND P6, PT, R7, R3, PT ;  /* 0x000000030700720c */ /* 0x000fe40003fc6070 */
[----:B------:R-:W-:Y:S04]  /*ac10*/  LOP3.LUT R3, R8, UR7, RZ, 0x3c, !PT ;  /* 0x0000000708037c12 */ /* 0x000fe8000f8e3cff */
[----:B------:R-:W-:Y:S02]  /*ac20*/  ISETP.GE.AND P1, PT, R3, RZ, PT ;  /* 0x000000ff0300720c */ /* 0x000fe40003f26270 */
[----:B------:R-:W-:Y:S03]  /*ac30*/  LOP3.LUT R3, RZ, R8, RZ, 0x33, !PT ;  /* 0x00000008ff037212 */ /* 0x000fe600078e33ff */
[----:B------:R-:W-:Y:S02]  /*ac40*/  @P5 IADD3 R9, R9, 0x1, RZ ;  /* 0x0000000109095810 */ /* 0x000fe40007ffe0ff */
[----:B------:R-:W-:Y:S05]  /*ac50*/  @P6 VIADD R10, R10, 0x1 ;  /* 0x000000010a0a6836 */ /* 0x000fea0000000000 */
[----:B------:R-:W-:Y:S01]  /*ac60*/  @!P3 IADD3 R10, -R10, RZ, RZ ;  /* 0x000000ff0a0ab210 */ /* 0x000fe20007ffe1ff */
[----:B------:R-:W-:Y:S05]  /*ac70*/  @!P1 IMAD.MOV R9, RZ, RZ, -R9 ;  /* 0x000000ffff099224 */ /* 0x000fea00078e0a09 */
[C---:B------:R-:W-:Y:S02]  /*ac80*/  SEL R4, R3.reuse, R9, !P2 ;  /* 0x0000000903047207 */ /* 0x040fe40005000000 */
[----:B------:R-:W-:Y:S02]  /*ac90*/  SEL R3, R3, R10, !P2 ;  /* 0x0000000a03037207 */ /* 0x000fe40005000000 */
[CC--:B------:R-:W-:Y:S02]  /*aca0*/  LEA R6, P2, R4.reuse, R244.reuse, 0x2 ;  /* 0x000000f404067211 */ /* 0x0c0fe400078410ff */
[C---:B------:R-:W-:Y:S02]  /*acb0*/  LEA R10, P1, R3.reuse, R244, 0x2 ;  /* 0x000000f4030a7211 */ /* 0x040fe400078210ff */
[-C--:B------:R-:W-:Y:S02]  /*acc0*/  LEA.HI.X.SX32 R7, R4, R245.reuse, 0x2, P2 ;  /* 0x000000f504077211 */ /* 0x080fe400010f16ff */
[C---:B------:R-:W-:Y:S01]  /*acd0*/  LEA.HI.X.SX32 R11, R3.reuse, R245, 0x2, P1 ;  /* 0x000000f5030b7211 */ /* 0x040fe200008f16ff */
[----:B------:R-:W-:Y:S02]  /*ace0*/  IMAD.IADD R3, R3, 0x1, -R4 ;  /* 0x0000000103037824 */ /* 0x000fe400078e0a04 */
[----:B------:R1:W2:Y:S01]  /*acf0*/  LDG.E R9, desc[UR18][R6.64] ;  /* 0x0000001206097981 */ /* 0x0002a2000c1e1900 */
[----:B------:R-:W3:Y:S01]  /*ad00*/  LDC.64 R4, c[0x0][0x238] ;  /* 0x00008e00ff047b82 */ /* 0x000ee20000000a00 */
[----:B------:R-:W-:Y:S02]  /*ad10*/  IMAD R8, R3, R8, -0x40 ;  /* 0xffffffc003087424 */ /* 0x000fe400078e0208 */
[----:B------:R-:W2:Y:S03]  /*ad20*/  LDG.E R10, desc[UR18][R10.64] ;  /* 0x000000120a0a7981 */ /* 0x000ea6000c1e1900 */
[----:B------:R-:W-:Y:S02]  /*ad30*/  SHF.R.S32.HI R3, RZ, 0x1f, R8 ;  /* 0x0000001fff037819 */ /* 0x000fe40000011408 */
[----:B-1----:R-:W1:Y:S03]  /*ad40*/  LDC.64 R6, c[0x0][0x250] ;  /* 0x00009400ff067b82 */ /* 0x002e660000000a00 */
[-C--:B-1----:R-:W-:Y:S04]  /*ad50*/  IMAD R3, R3, R6.reuse, RZ ;  /* 0x0000000603037224 */ /* 0x082fe800078e02ff */
[----:B------:R-:W-:Y:S01]  /*ad60*/  IMAD R3, R8, R7, R3 ;  /* 0x0000000708037224 */ /* 0x000fe200078e0203 */
[----:B--2---:R-:W-:Y:S01]  /*ad70*/  IADD3 R9, -R10, R9, RZ ;  /* 0x000000090a097210 */ /* 0x004fe20007ffe1ff */
[----:B------:R-:W-:Y:S03]  /*ad80*/  IMAD.WIDE.U32 R10, R8, R6, RZ ;  /* 0x00000006080a7225 */ /* 0x000fe600078e00ff */
[----:B------:R-:W-:Y:S01]  /*ad90*/  SHF.R.S32.HI R6, RZ, 0x1f, R9 ;  /* 0x0000001fff067819 */ /* 0x000fe20000011409 */
[----:B------:R-:W-:Y:S04]  /*ada0*/  IMAD.IADD R11, R11, 0x1, R3 ;  /* 0x000000010b0b7824 */ /* 0x000fe800078e0203 */
[-C--:B---3--:R-:W-:Y:S02]  /*adb0*/  IMAD R6, R6, R4.reuse, RZ ;  /* 0x0000000406067224 */ /* 0x088fe400078e02ff */
[C---:B------:R-:W-:Y:S04]  /*adc0*/  IMAD.WIDE.U32 R10, R9.reuse, R4, R10 ;  /* 0x00000004090a7225 */ /* 0x040fe800078e000a */
[----:B------:R-:W-:Y:S05]  /*add0*/  IMAD R6, R9, R5, R6 ;  /* 0x0000000509067224 */ /* 0x000fea00078e0206 */
[----:B------:R-:W-:Y:S07]  /*ade0*/  IADD3 R6, R11, R6, RZ ;  /* 0x000000060b067210 */ /* 0x000fee0007ffe0ff */
.L_x_2440:
[C---:B------:R-:W-:Y:S01]  /*adf0*/  LEA R240, P1, R10.reuse, R240, 0x1 ;  /* 0x000000f00af07211 */ /* 0x040fe200078208ff */
[----:B------:R-:W-:Y:S03]  /*ae00*/  UISETP.GE.AND UP0, UPT, UR23, 0x2, UPT ;  /* 0x000000021700788c */ /* 0x000fe6000bf06270 */
[----:B------:R-:W-:Y:S02]  /*ae10*/  LEA.HI.X R239, R10, R239, R6, 0x1, P1 ;  /* 0x000000ef0aef7211 */ /* 0x000fe400008f0c06 */
[----:B------:R-:W-:Y:S02]  /*ae20*/  IADD3 R6, P1, R240, UR8, RZ ;  /* 0x00000008f0067c10 */ /* 0x000fe4000ff3e0ff */
[----:B------:R-:W-:Y:S02]  /*ae30*/  MOV R241, R239 ;  /* 0x000000ef00f17202 */ /* 0x000fe40000000f00 */
[----:B------:R-:W-:Y:S02]  /*ae40*/  IADD3.X R7, R239, UR9, RZ, P1, !PT ;  /* 0x00000009ef077c10 */ /* 0x000fe40008ffe4ff */
[----:B------:R-:W-:Y:S01]  /*ae50*/  IADD3 R4, P1, R6, UR8, RZ ;  /* 0x0000000806047c10 */ /* 0x000fe2000ff3e0ff */
[----:B------:R-:W-:Y:S01]  /*ae60*/  @!PT LDS RZ, [RZ] ;  /* 0x00000000fffff984 */ /* 0x000fe20000000800 */
[----:B------:R-:W-:Y:S01]  /*ae70*/  @!PT LDS RZ, [RZ] ;  /* 0x00000000fffff984 */ /* 0x000fe20000000800 */
[----:B------:R-:W-:Y:S01]  /*ae80*/  @!PT LDS RZ, [RZ] ;  /* 0x00000000fffff984 */ /* 0x000fe20000000800 */
[----:B------:R-:W-:Y:S03]  /*ae90*/  LDGSTS.E.BYPASS.LTC128B.128 [R242+0x10000], desc[UR18][R240.64] ;  /* 0x10000000f0f27fae */ /* 0x000fe6000b901d52 */
[----:B------:R-:W-:Y:S01]  /*aea0*/  IADD3.X R5, R7, UR9, RZ, P1, !PT ;  /* 0x0000000907057c10 */ /* 0x000fe20008ffe4ff */
[----:B------:R-:W-:Y:S01]  /*aeb0*/  LDGSTS.E.BYPASS.LTC128B.128 [R242+0x12000], desc[UR18][R240.64+0x80] ;  /* 0x12000080f0f27fae */ /* 0x000fe2000b901d52 */
[----:B------:R-:W-:Y:S03]  /*aec0*/  IADD3 R12, P1, R4, UR8, RZ ;  /* 0x00000008040c7c10 */ /* 0x000fe6000ff3e0ff */
[----:B------:R-:W-:Y:S01]  /*aed0*/  LDGSTS.E.BYPASS.LTC128B.128 [R242+0x14000], desc[UR18][R240.64+0x100] ;  /* 0x14000100f0f27fae */ /* 0x000fe2000b901d52 */
[----:B------:R-:W-:Y:S02]  /*aee0*/  IADD3.X R13, R5, UR9, RZ, P1, !PT ;  /* 0x00000009050d7c10 */ /* 0x000fe40008ffe4ff */
[----:B------:R-:W-:Y:S01]  /*aef0*/  PLOP3.LUT P1, PT, PT, PT, UP0, 0x80, 0x0 ;  /* 0x000000000000781c */ /* 0x000fe20003f2f008 */
        /* <DEDUP_REMOVED lines=9> */
[----:B------:R-:W-:Y:S04]  /*af90*/  LDGSTS.E.BYPASS.LTC128B.128 [R242+0x11800], desc[UR18][R12.64] ;  /* 0x118000000cf27fae */ /* 0x000fe8000b901d52 */
[----:B------:R-:W-:Y:S04]  /*afa0*/  LDGSTS.E.BYPASS.LTC128B.128 [R242+0x13800], desc[UR18][R12.64+0x80] ;  /* 0x138000800cf27fae */ /* 0x000fe8000b901d52 */
[----:B------:R-:W-:Y:S04]  /*afb0*/  LDGSTS.E.BYPASS.LTC128B.128 [R242+0x15800], desc[UR18][R12.64+0x100] ;  /* 0x158001000cf27fae */ /* 0x000fe8000b901d52 */
[----:B------:R2:W-:Y:S04]  /*afc0*/  LDGSTS.E.BYPASS.LTC128B.128 [R242+0x17800], desc[UR18][R12.64+0x180] ;  /* 0x178001800cf27fae */ /* 0x0005e8000b901d52 */
[----:B------:R-:W-:Y:S04]  /*afd0*/  LDSM.16.M88.4 R32, [R238] ;  /* 0x00000000ee20783b */ /* 0x000fe80000000200 */
[----:B------:R-:W1:Y:S04]  /*afe0*/  LDSM.16.M88.4 R8, [R237+0x8000] ;  /* 0x00800000ed08783b */ /* 0x000e680000000200 */
[----:B------:R-:W2:Y:S04]  /*aff0*/  LDSM.16.M88.4 R16, [R237+0x8800] ;  /* 0x00880000ed10783b */ /* 0x000ea80000000200 */
[----:B------:R-:W3:Y:S04]  /*b000*/  LDSM.16.M88.4 R24, [R237+0x9000] ;  /* 0x00900000ed18783b */ /* 0x000ee80000000200 */
[----:B------:R-:W4:Y:S04]  /*b010*/  LDSM.16.M88.4 R164, [R237+0x9800] ;  /* 0x00980000eda4783b */ /* 0x000f280000000200 */
[----:B------:R-:W0:Y:S04]  /*b020*/  LDGDEPBAR ;  /* 0x00000000000079af */ /* 0x000e280000000000 */
[----:B------:R-:W-:Y:S04]  /*b030*/  LDSM.16.M88.4 R168, [R236] ;  /* 0x00000000eca8783b */ /* 0x000fe80000000200 */
[----:B------:R-:W5:Y:S04]  /*b040*/  LDSM.16.M88.4 R172, [R235] ;  /* 0x00000000ebac783b */ /* 0x000f680000000200 */
[----:B------:R-:W5:Y:S04]  /*b050*/  LDSM.16.M88.4 R176, [R227] ;  /* 0x00000000e3b0783b */ /* 0x000f680000000200 */
[----:B------:R-:W5:Y:S04]  /*b060*/  LDSM.16.M88.4 R180, [R226] ;  /* 0x00000000e2b4783b */ /* 0x000f680000000200 */
[----:B------:R-:W5:Y:S01]  /*b070*/  LDSM.16.M88.4 R184, [R225] ;  /* 0x00000000e1b8783b */ /* 0x000f620000000200 */
[C---:B-1----:R-:W-:Y:S03]  /*b080*/  HMMA.16816.F32.BF16 R4, R32.reuse, R8, RZ ;  /* 0x000000082004723c */ /* 0x042fe600000418ff */
[----:B------:R-:W-:Y:S04]  /*b090*/  LDSM.16.M88.4 R188, [R234] ;  /* 0x00000000eabc783b */ /* 0x000fe80000000200 */
[----:B------:R-:W1:Y:S01]  /*b0a0*/  LDSM.16.M88.4 R192, [R231+0x8000] ;  /* 0x00800000e7c0783b */ /* 0x000e620000000200 */
[C---:B------:R-:W-:Y:S03]  /*b0b0*/  HMMA.16816.F32.BF16 R8, R32.reuse, R10, RZ ;  /* 0x0000000a2008723c */ /* 0x040fe600000418ff */
[----:B------:R-:W-:Y:S03]  /*b0c0*/  LDSM.16.M88.4 R196, [R231+0x9000] ;  /* 0x00900000e7c4783b */ /* 0x000fe60000000200 */
[C---:B--2---:R-:W-:Y:S01]  /*b0d0*/  HMMA.16816.F32.BF16 R12, R32.reuse, R16, RZ ;  /* 0x00000010200c723c */ /* 0x044fe200000418ff */
[----:B------:R-:W-:Y:S04]  /*b0e0*/  LDSM.16.M88.4 R200, [R231+0x9800] ;  /* 0x00980000e7c8783b */ /* 0x000fe80000000200 */
[----:B------:R-:W-:Y:S01]  /*b0f0*/  LDSM.16.M88.4 R204, [R233] ;  /* 0x00000000e9cc783b */ /* 0x000fe20000000200 */
[C---:B------:R-:W-:Y:S03]  /*b100*/  HMMA.16816.F32.BF16 R16, R32.reuse, R18, RZ ;  /* 0x000000122010723c */ /* 0x040fe600000418ff */
[----:B------:R-:W-:Y:S03]  /*b110*/  LDSM.16.M88.4 R208, [R224] ;  /* 0x00000000e0d0783b */ /* 0x000fe60000000200 */
[C---:B---3--:R-:W-:Y:S06]  /*b120*/  HMMA.16816.F32.BF16 R20, R32.reuse, R24, RZ ;  /* 0x000000182014723c */ /* 0x048fec00000418ff */
[C---:B------:R-:W-:Y:S06]  /*b130*/  HMMA.16816.F32.BF16 R24, R32.reuse, R26, RZ ;  /* 0x0000001a2018723c */ /* 0x040fec00000418ff */
[C---:B----4-:R-:W-:Y:S06]  /*b140*/  HMMA.16816.F32.BF16 R28, R32.reuse, R164, RZ ;  /* 0x000000a4201c723c */ /* 0x050fec00000418ff */
[----:B------:R-:W-:Y:S01]  /*b150*/  HMMA.16816.F32.BF16 R32, R32, R166, RZ ;  /* 0x000000a62020723c */ /* 0x000fe200000418ff */
[----:B------:R-:W2:Y:S05]  /*b160*/  LDSM.16.M88.4 R164, [R231+0x8800] ;  /* 0x00880000e7a4783b */ /* 0x000eaa0000000200 */
[C---:B-----5:R-:W-:Y:S06]  /*b170*/  HMMA.16816.F32.BF16 R4, R168.reuse, R172, R4 ;  /* 0x000000aca804723c */ /* 0x060fec0000041804 */
        /* <DEDUP_REMOVED lines=11> */
[----:B------:R-:W4:Y:S01]  /*b230*/  LDSM.16.M88.4 R184, [R237+0xa000] ;  /* 0x00a00000edb8783b */ /* 0x000f220000000200 */
        /* <DEDUP_REMOVED lines=9> */
[C---:B------:R-:W-:Y:S06]  /*b2d0*/  HMMA.16816.F32.BF16 R28, R188.reuse, R200, R28 ;  /* 0x000000c8bc1c723c */ /* 0x040fec000004181c */
[----:B------:R-:W-:Y:S01]  /*b2e0*/  HMMA.16816.F32.BF16 R32, R188, R202, R32 ;  /* 0x000000cabc20723c */ /* 0x000fe20000041820 */
[----:B------:R-:W2:Y:S04]  /*b2f0*/  LDSM.16.M88.4 R188, [R237+0xb000] ;  /* 0x00b00000edbc783b */ /* 0x000ea80000000200 */
[----:B------:R-:W5:Y:S01]  /*b300*/  LDSM.16.M88.4 R200, [R223] ;  /* 0x00000000dfc8783b */ /* 0x000f620000000200 */
[C---:B------:R-:W-:Y:S06]  /*b310*/  HMMA.16816.F32.BF16 R4, R204.reuse, R208, R4 ;  /* 0x000000d0cc04723c */ /* 0x040fec0000041804 */
[C---:B------:R-:W-:Y:S01]  /*b320*/  HMMA.16816.F32.BF16 R8, R204.reuse, R210, R8 ;  /* 0x000000d2cc08723c */ /* 0x040fe20000041808 */
[----:B------:R-:W-:Y:S05]  /*b330*/  LDSM.16.M88.4 R208, [R231+0xa000] ;  /* 0x00a00000e7d0783b */ /* 0x000fea0000000200 */
[C---:B---3--:R-:W-:Y:S06]  /*b340*/  HMMA.16816.F32.BF16 R12, R204.reuse, R168, R12 ;  /* 0x000000a8cc0c723c */ /* 0x048fec000004180c */
[C---:B------:R-:W-:Y:S01]  /*b350*/  HMMA.16816.F32.BF16 R16, R204.reuse, R170, R16 ;  /* 0x000000aacc10723c */ /* 0x040fe20000041810 */
[----:B------:R-:W3:Y:S05]  /*b360*/  LDSM.16.M88.4 R168, [R222] ;  /* 0x00000000dea8783b */ /* 0x000eea0000000200 */
[C---:B------:R-:W-:Y:S06]  /*b370*/  HMMA.16816.F32.BF16 R20, R204.reuse, R172, R20 ;  /* 0x000000accc14723c */ /* 0x040fec0000041814 */
[C---:B------:R-:W-:Y:S01]  /*b380*/  HMMA.16816.F32.BF16 R24, R204.reuse, R174, R24 ;  /* 0x000000aecc18723c */ /* 0x040fe20000041818 */
[----:B------:R-:W3:Y:S05]  /*b390*/  LDSM.16.M88.4 R172, [R221] ;  /* 0x00000000ddac783b */ /* 0x000eea0000000200 */
[C---:B------:R-:W-:Y:S06]  /*b3a0*/  HMMA.16816.F32.BF16 R28, R204.reuse, R176, R28 ;  /* 0x000000b0cc1c723c */ /* 0x040fec000004181c */
[----:B------:R-:W-:Y:S01]  /*b3b0*/  HMMA.16816.F32.BF16 R32, R204, R178, R32 ;  /* 0x000000b2cc20723c */ /* 0x000fe20000041820 */
[----:B------:R-:W3:Y:S04]  /*b3c0*/  LDSM.16.M88.4 R176, [R220] ;  /* 0x00000000dcb0783b */ /* 0x000ee80000000200 */
[----:B------:R-:W3:Y:S01]  /*b3d0*/  LDSM.16.M88.4 R204, [R234+0x2000] ;  /* 0x00200000eacc783b */ /* 0x000ee20000000200 */
[C---:B----4-:R-:W-:Y:S06]  /*b3e0*/  HMMA.16816.F32.BF16 R4, R180.reuse, R184, R4 ;  /* 0x000000b8b404723c */ /* 0x050fec0000041804 */
[C---:B------:R-:W-:Y:S01]  /*b3f0*/  HMMA.16816.F32.BF16 R8, R180.reuse, R186, R8 ;  /* 0x000000bab408723c */ /* 0x040fe20000041808 */
[----:B------:R-:W-:Y:S05]  /*b400*/  LDSM.16.M88.4 R184, [R231+0xb800] ;  /* 0x00b80000e7b8783b */ /* 0x000fea0000000200 */
[C---:B-1----:R-:W-:Y:S06]  /*b410*/  HMMA.16816.F32.BF16 R12, R180.reuse, R164, R12 ;  /* 0x000000a4b40c723c */ /* 0x042fec000004180c */
[C---:B------:R-:W-:Y:S01]  /*b420*/  HMMA.16816.F32.BF16 R16, R180.reuse, R166, R16 ;  /* 0x000000a6b410723c */ /* 0x040fe20000041810 */
[----:B------:R-:W1:Y:S05]  /*b430*/  LDSM.16.M88.4 R164, [R231+0xa800] ;  /* 0x00a80000e7a4783b */ /* 0x000e6a0000000200 */
[C---:B--2---:R-:W-:Y:S06]  /*b440*/  HMMA.16816.F32.BF16 R20, R180.reuse, R188, R20 ;  /* 0x000000bcb414723c */ /* 0x044fec0000041814 */
[C---:B------:R-:W-:Y:S01]  /*b450*/  HMMA.16816.F32.BF16 R24, R180.reuse, R190, R24 ;  /* 0x000000beb418723c */ /* 0x040fe20000041818 */
[----:B------:R-:W-:Y:S05]  /*b460*/  LDSM.16.M88.4 R188, [R233+0x2000] ;  /* 0x00200000e9bc783b */ /* 0x000fea0000000200 */
[C---:B------:R-:W-:Y:S06]  /*b470*/  HMMA.16816.F32.BF16 R28, R180.reuse, R192, R28 ;  /* 0x000000c0b41c723c */ /* 0x040fec000004181c */
[----:B------:R-:W-:Y:S01]  /*b480*/  HMMA.16816.F32.BF16 R32, R180, R194, R32 ;  /* 0x000000c2b420723c */ /* 0x000fe20000041820 */
[----:B------:R-:W2:Y:S04]  /*b490*/  LDSM.16.M88.4 R180, [R231+0xb000] ;  /* 0x00b00000e7b4783b */ /* 0x000ea80000000200 */
[----:B------:R-:W4:Y:S01]  /*b4a0*/  LDSM.16.M88.4 R192, [R224+0x2000] ;  /* 0x00200000e0c0783b */ /* 0x000f220000000200 */
        /* <DEDUP_REMOVED lines=24> */
[----:B------:R-:W2:Y:S04]  /*b630*/  LDSM.16.M88.4 R184, [R237+0xd800] ;  /* 0x00d80000edb8783b */ /* 0x000ea80000000200 */
[----:B------:R-:W2:Y:S01]  /*b640*/  LDSM.16.M88.4 R204, [R236+0x4000] ;  /* 0x00400000eccc783b */ /* 0x000ea20000000200 */
[C---:B----4-:R-:W-:Y:S06]  /*b650*/  HMMA.16816.F32.BF16 R4, R188.reuse, R192, R4 ;  /* 0x000000c0bc04723c */ /* 0x050fec0000041804 */
[C---:B------:R-:W-:Y:S01]  /*b660*/  HMMA.16816.F32.BF16 R8, R188.reuse, R194, R8 ;  /* 0x000000c2bc08723c */ /* 0x040fe20000041808 */
[----:B------:R-:W-:Y:S05]  /*b670*/  LDSM.16.M88.4 R192, [R231+0xc000] ;  /* 0x00c00000e7c0783b */ /* 0x000fea0000000200 */
[C---:B---3--:R-:W-:Y:S06]  /*b680*/  HMMA.16816.F32.BF16 R12, R188.reuse, R168, R12 ;  /* 0x000000a8bc0c723c */ /* 0x048fec000004180c */
[C---:B------:R-:W-:Y:S01]  /*b690*/  HMMA.16816.F32.BF16 R16, R188.reuse, R170, R16 ;  /* 0x000000aabc10723c */ /* 0x040fe20000041810 */
[----:B------:R-:W3:Y:S05]  /*b6a0*/  LDSM.16.M88.4 R168, [R218] ;  /* 0x00000000daa8783b */ /* 0x000eea0000000200 */
[C---:B-----5:R-:W-:Y:S06]  /*b6b0*/  HMMA.16816.F32.BF16 R20, R188.reuse, R172, R20 ;  /* 0x000000acbc14723c */ /* 0x060fec0000041814 */
[C---:B------:R-:W-:Y:S01]  /*b6c0*/  HMMA.16816.F32.BF16 R24, R188.reuse, R174, R24 ;  /* 0x000000aebc18723c */ /* 0x040fe20000041818 */
[----:B------:R-:W4:Y:S05]  /*b6d0*/  LDSM.16.M88.4 R172, [R217] ;  /* 0x00000000d9ac783b */ /* 0x000f2a0000000200 */
[C---:B------:R-:W-:Y:S06]  /*b6e0*/  HMMA.16816.F32.BF16 R28, R188.reuse, R176, R28 ;  /* 0x000000b0bc1c723c */ /* 0x040fec000004181c */
[----:B------:R-:W-:Y:S01]  /*b6f0*/  HMMA.16816.F32.BF16 R32, R188, R178, R32 ;  /* 0x000000b2bc20723c */ /* 0x000fe20000041820 */
[----:B------:R-:W5:Y:S04]  /*b700*/  LDSM.16.M88.4 R176, [R216] ;  /* 0x00000000d8b0783b */ /* 0x000f680000000200 */
[----:B------:R-:W5:Y:S01]  /*b710*/  LDSM.16.M88.4 R188, [R234+0x4000] ;  /* 0x00400000eabc783b */ /* 0x000f620000000200 */
[C---:B------:R-:W-:Y:S06]  /*b720*/  HMMA.16816.F32.BF16 R4, R196.reuse, R200, R4 ;  /* 0x000000c8c404723c */ /* 0x040fec0000041804 */
        /* <DEDUP_REMOVED lines=12> */
[C---:B------:R-:W-:Y:S06]  /*b7f0*/  HMMA.16816.F32.BF16 R4, R204.reuse, R208, R4 ;  /* 0x000000d0cc04723c */ /* 0x040fec0000041804 */
[C---:B------:R-:W-:Y:S01]  /*b800*/  HMMA.16816.F32.BF16 R8, R204.reuse, R210, R8 ;  /* 0x000000d2cc08723c */ /* 0x040fe20000041808 */
[----:B------:R-:W-:Y:S05]  /*b810*/  LDSM.16.M88.4 R208, [R237+0xe000] ;  /* 0x00e00000edd0783b */ /* 0x000fea0000000200 */
[C---:B---3--:R-:W-:Y:S06]  /*b820*/  HMMA.16816.F32.BF16 R12, R204.reuse, R168, R12 ;  /* 0x000000a8cc0c723c */ /* 0x048fec000004180c */
[C---:B------:R-:W-:Y:S01]  /*b830*/  HMMA.16816.F32.BF16 R16, R204.reuse, R170, R16 ;  /* 0x000000aacc10723c */ /* 0x040fe20000041810 */
[----:B------:R-:W3:Y:S05]  /*b840*/  LDSM.16.M88.4 R168, [R224+0x4800] ;  /* 0x00480000e0a8783b */ /* 0x000eea0000000200 */
[C---:B----4-:R-:W-:Y:S06]  /*b850*/  HMMA.16816.F32.BF16 R20, R204.reuse, R172, R20 ;  /* 0x000000accc14723c */ /* 0x050fec0000041814 */
[C---:B------:R-:W-:Y:S01]  /*b860*/  HMMA.16816.F32.BF16 R24, R204.reuse, R174, R24 ;  /* 0x000000aecc18723c */ /* 0x040fe20000041818 */
[----:B------:R-:W4:Y:S05]  /*b870*/  LDSM.16.M88.4 R172, [R224+0x5000] ;  /* 0x00500000e0ac783b */ /* 0x000f2a0000000200 */
[C---:B-----5:R-:W-:Y:S06]  /*b880*/  HMMA.16816.F32.BF16 R28, R204.reuse, R176, R28 ;  /* 0x000000b0cc1c723c */ /* 0x060fec000004181c */
        /* <DEDUP_REMOVED lines=21> */
[----:B------:R-:W3:Y:S05]  /*b9e0*/  LDSM.16.M88.4 R168, [R214] ;  /* 0x00000000d6a8783b */ /* 0x000eea0000000200 */
[C---:B----4-:R-:W-:Y:S06]  /*b9f0*/  HMMA.16816.F32.BF16 R20, R196.reuse, R172, R20 ;  /* 0x000000acc414723c */ /* 0x050fec0000041814 */
[C---:B------:R-:W-:Y:S01]  /*ba00*/  HMMA.16816.F32.BF16 R24, R196.reuse, R174, R24 ;  /* 0x000000aec418723c */ /* 0x040fe20000041818 */
[----:B------:R-:W4:Y:S05]  /*ba10*/  LDSM.16.M88.4 R172, [R213] ;  /* 0x00000000d5ac783b */ /* 0x000f2a0000000200 */
[C---:B-----5:R-:W-:Y:S06]  /*ba20*/  HMMA.16816.F32.BF16 R28, R196.reuse, R176, R28 ;  /* 0x000000b0c41c723c */ /* 0x060fec000004181c */
        /* <DEDUP_REMOVED lines=17> */
[C---:B------:R-:W-:Y:S06]  /*bb40*/  HMMA.16816.F32.BF16 R8, R188.reuse, R194, R8 ;  /* 0x000000c2bc08723c */ /* 0x040fec0000041808 */
[C---:B---3--:R-:W-:Y:S06]  /*bb50*/  HMMA.16816.F32.BF16 R12, R188.reuse, R168, R12 ;  /* 0x000000a8bc0c723c */ /* 0x048fec000004180c */
[C---:B------:R-:W-:Y:S06]  /*bb60*/  HMMA.16816.F32.BF16 R16, R188.reuse, R170, R16 ;  /* 0x000000aabc10723c */ /* 0x040fec0000041810 */
[C---:B----4-:R-:W-:Y:S06]  /*bb70*/  HMMA.16816.F32.BF16 R20, R188.reuse, R172, R20 ;  /* 0x000000acbc14723c */ /* 0x050fec0000041814 */
[C---:B------:R-:W-:Y:S06]  /*bb80*/  HMMA.16816.F32.BF16 R24, R188.reuse, R174, R24 ;  /* 0x000000aebc18723c */ /* 0x040fec0000041818 */
[C---:B-----5:R-:W-:Y:S06]  /*bb90*/  HMMA.16816.F32.BF16 R28, R188.reuse, R176, R28 ;  /* 0x000000b0bc1c723c */ /* 0x060fec000004181c */
[----:B------:R-:W-:Y:S06]  /*bba0*/  HMMA.16816.F32.BF16 R32, R188, R178, R32 ;  /* 0x000000b2bc20723c */ /* 0x000fec0000041820 */
[C---:B------:R-:W-:Y:S06]  /*bbb0*/  HMMA.16816.F32.BF16 R4, R196.reuse, R200, R4 ;  /* 0x000000c8c404723c */ /* 0x040fec0000041804 */
[C---:B------:R-:W-:Y:S06]  /*bbc0*/  HMMA.16816.F32.BF16 R8, R196.reuse, R202, R8 ;  /* 0x000000cac408723c */ /* 0x040fec0000041808 */
[C---:B-1----:R-:W-:Y:S06]  /*bbd0*/  HMMA.16816.F32.BF16 R12, R196.reuse, R164, R12 ;  /* 0x000000a4c40c723c */ /* 0x042fec000004180c */
[C---:B------:R-:W-:Y:S01]  /*bbe0*/  HMMA.16816.F32.BF16 R16, R196.reuse, R166, R16 ;  /* 0x000000a6c410723c */ /* 0x040fe20000041810 */
[----:B------:R-:W1:Y:S05]  /*bbf0*/  LDSM.16.M88.4 R164, [R224+0x6800] ;  /* 0x00680000e0a4783b */ /* 0x000e6a0000000200 */
[C---:B--2---:R-:W-:Y:S06]  /*bc00*/  HMMA.16816.F32.BF16 R20, R196.reuse, R180, R20 ;  /* 0x000000b4c414723c */ /* 0x044fec0000041814 */
[C---:B------:R-:W-:Y:S06]  /*bc10*/  HMMA.16816.F32.BF16 R24, R196.reuse, R182, R24 ;  /* 0x000000b6c418723c */ /* 0x040fec0000041818 */
[C---:B------:R-:W-:Y:S06]  /*bc20*/  HMMA.16816.F32.BF16 R28, R196.reuse, R184, R28 ;  /* 0x000000b8c41c723c */ /* 0x040fec000004181c */
[----:B------:R-:W-:Y:S06]  /*bc30*/  HMMA.16816.F32.BF16 R32, R196, R186, R32 ;  /* 0x000000bac420723c */ /* 0x000fec0000041820 */
[C---:B------:R-:W-:Y:S06]  /*bc40*/  HMMA.16816.F32.BF16 R4, R204.reuse, R208, R4 ;  /* 0x000000d0cc04723c */ /* 0x040fec0000041804 */
[C---:B------:R-:W-:Y:S06]  /*bc50*/  HMMA.16816.F32.BF16 R8, R204.reuse, R210, R8 ;  /* 0x000000d2cc08723c */ /* 0x040fec0000041808 */
[C---:B-1----:R-:W-:Y:S06]  /*bc60*/  HMMA.16816.F32.BF16 R12, R204.reuse, R164, R12 ;  /* 0x000000a4cc0c723c */ /* 0x042fec000004180c */
[C---:B------:R-:W-:Y:S06]  /*bc70*/  HMMA.16816.F32.BF16 R16, R204.reuse, R166, R16 ;  /* 0x000000a6cc10723c */ /* 0x040fec0000041810 */
[----:B------:R-:W-:Y:S01]  /*bc80*/  FMUL.FTZ R4, R4, UR10 ;  /* 0x0000000a04047c20 */ /* 0x000fe20008410000 */
[----:B------:R-:W-:Y:S01]  /*bc90*/  FMUL.FTZ R5, R5, UR10 ;  /* 0x0000000a05057c20 */ /* 0x000fe20008410000 */
[----:B------:R-:W-:Y:S02]  /*bca0*/  FMUL.FTZ R6, R6, UR10 ;  /* 0x0000000a06067c20 */ /* 0x000fe40008410000 */
[----:B------:R-:W1:Y:S01]  /*bcb0*/  MUFU.TANH R178, R4 ;  /* 0x0000000400b27308 */ /* 0x000e620000002400 */
[----:B------:R-:W-:Y:S01]  /*bcc0*/  FMUL.FTZ R7, R7, UR10 ;  /* 0x0000000a07077c20 */ /* 0x000fe20008410000 */
[----:B------:R-:W-:Y:S01]  /*bcd0*/  FMUL.FTZ R8, R8, UR10 ;  /* 0x0000000a08087c20 */ /* 0x000fe20008410000 */
[----:B------:R-:W-:Y:S01]  /*bce0*/  FMUL.FTZ R9, R9, UR10 ;  /* 0x0000000a09097c20 */ /* 0x000fe20008410000 */
[----:B------:R-:W-:Y:S01]  /*bcf0*/  FMUL.FTZ R10, R10, UR10 ;  /* 0x0000000a0a0a7c20 */ /* 0x000fe20008410000 */
[----:B------:R-:W-:Y:S05]  /*bd00*/  FMUL.FTZ R11, R11, UR10 ;  /* 0x0000000a0b0b7c20 */ /* 0x000fea0008410000 */
[----:B------:R-:W2:Y:S01]  /*bd10*/  MUFU.TANH R177, R5 ;  /* 0x0000000500b17308 */ /* 0x000ea20000002400 */
[----:B------:R-:W-:Y:S01]  /*bd20*/  FMUL.FTZ R12, R12, UR10 ;  /* 0x0000000a0c0c7c20 */ /* 0x000fe20008410000 */
[----:B------:R-:W-:Y:S01]  /*bd30*/  FMUL.FTZ R13, R13, UR10 ;  /* 0x0000000a0d0d7c20 */ /* 0x000fe20008410000 */
[----:B------:R-:W-:Y:S01]  /*bd40*/  FMUL.FTZ R14, R14, UR10 ;  /* 0x0000000a0e0e7c20 */ /* 0x000fe20008410000 */
[----:B------:R-:W-:Y:S01]  /*bd50*/  FMUL.FTZ R15, R15, UR10 ;  /* 0x0000000a0f0f7c20 */ /* 0x000fe20008410000 */
[----:B------:R-:W-:Y:S01]  /*bd60*/  FMUL.FTZ R16, R16, UR10 ;  /* 0x0000000a10107c20 */ /* 0x000fe20008410000 */
[----:B------:R-:W-:Y:S04]  /*bd70*/  FMUL.FTZ R17, R17, UR10 ;  /* 0x0000000a11117c20 */ /* 0x000fe80008410000 */
[----:B------:R-:W3:Y:S01]  /*bd80*/  MUFU.TANH R176, R6 ;  /* 0x0000000600b07308 */ /* 0x000ee20000002400 */
[----:B------:R-:W-:Y:S01]  /*bd90*/  FMUL.FTZ R18, R18, UR10 ;  /* 0x0000000a12127c20 */ /* 0x000fe20008410000 */
[----:B------:R-:W-:Y:S08]  /*bda0*/  FMUL.FTZ R19, R19, UR10 ;  /* 0x0000000a13137c20 */ /* 0x000ff00008410000 */
[----:B------:R4:W1:Y:S10]  /*bdb0*/  MUFU.TANH R189, R7 ;  /* 0x0000000700bd7308 */ /* 0x0008740000002400 */
[----:B------:R-:W1:Y:S10]  /*bdc0*/  MUFU.TANH R190, R8 ;  /* 0x0000000800be7308 */ /* 0x000e740000002400 */
[----:B------:R-:W1:Y:S01]  /*bdd0*/  MUFU.TANH R188, R9 ;  /* 0x0000000900bc7308 */ /* 0x000e620000002400 */
[----:B----4-:R-:W4:Y:S09]  /*bde0*/  LDSM.16.M88.4 R4, [R224+0x7000] ;  /* 0x00700000e004783b */ /* 0x010f320000000200 */
[----:B------:R-:W1:Y:S10]  /*bdf0*/  MUFU.TANH R179, R10 ;  /* 0x0000000a00b37308 */ /* 0x000e740000002400 */
[----:B------:R5:W1:Y:S10]  /*be00*/  MUFU.TANH R167, R11 ;  /* 0x0000000b00a77308 */ /* 0x000a740000002400 */
[----:B------:R1:W1:Y:S10]  /*be10*/  MUFU.TANH R175, R12 ;  /* 0x0000000c00af7308 */ /* 0x0002740000002400 */
[----:B------:R1:W1:Y:S01]  /*be20*/  MUFU.TANH R174, R13 ;  /* 0x0000000d00ae7308 */ /* 0x0002620000002400 */
[----:B-----5:R-:W5:Y:S01]  /*be30*/  LDSM.16.M88.4 R8, [R224+0x7800] ;  /* 0x00780000e008783b */ /* 0x020f620000000200 */
[----:B------:R-:W-:Y:S08]  /*be40*/  DEPBAR.LE SB0, 0x0 ;  /* 0x000080000000791a */ /* 0x000ff00000000000 */
[----:B------:R1:W1:Y:S01]  /*be50*/  MUFU.TANH R172, R14 ;  /* 0x0000000e00ac7308 */ /* 0x0002620000002400 */
[----:B------:R-:W-:Y:S01]  /*be60*/  BAR.SYNC.DEFER_BLOCKING 0x0 ;  /* 0x0000000000007b1d */ /* 0x000fe20000010000 */
[C---:B----4-:R-:W-:Y:S08]  /*be70*/  HMMA.16816.F32.BF16 R20, R204.reuse, R4, R20 ;  /* 0x00000004cc14723c */ /* 0x050ff00000041814 */
[----:B------:R4:W1:Y:S01]  /*be80*/  MUFU.TANH R173, R15 ;  /* 0x0000000f00ad7308 */ /* 0x0008620000002400 */
[C---:B------:R-:W-:Y:S09]  /*be90*/  HMMA.16816.F32.BF16 R24, R204.reuse, R6, R24 ;  /* 0x00000006cc18723c */ /* 0x040ff20000041818 */
[----:B------:R4:W1:Y:S10]  /*bea0*/  MUFU.TANH R171, R16 ;  /* 0x0000001000ab7308 */ /* 0x0008740000002400 */
[----:B------:R4:W1:Y:S01]  /*beb0*/  MUFU.TANH R170, R17 ;  /* 0x0000001100aa7308 */ /* 0x0008620000002400 */
[----:B------:R-:W-:Y:S01]  /*bec0*/  FMUL.FTZ R20, R20, UR10 ;  /* 0x0000000a14147c20 */ /* 0x000fe20008410000 */
[----:B------:R-:W-:Y:S01]  /*bed0*/  FMUL.FTZ R21, R21, UR10 ;  /* 0x0000000a15157c20 */ /* 0x000fe20008410000 */
[----:B------:R-:W-:Y:S01]  /*bee0*/  FMUL.FTZ R22, R22, UR10 ;  /* 0x0000000a16167c20 */ /* 0x000fe20008410000 */
[----:B------:R-:W-:Y:S06]  /*bef0*/  FMUL.FTZ R23, R23, UR10 ;  /* 0x0000000a17177c20 */ /* 0x000fec0008410000 */
[----:B------:R4:W1:Y:S01]  /*bf00*/  MUFU.TANH R169, R18 ;  /* 0x0000001200a97308 */ /* 0x0008620000002400 */
[C---:B-----5:R-:W-:Y:S03]  /*bf10*/  HMMA.16816.F32.BF16 R28, R204.reuse, R8, R28 ;  /* 0x00000008cc1c723c */ /* 0x060fe6000004181c */
[----:B------:R-:W-:Y:S01]  /*bf20*/  FMUL.FTZ R24, R24, UR10 ;  /* 0x0000000a18187c20 */ /* 0x000fe20008410000 */
[----:B------:R-:W-:Y:S01]  /*bf30*/  FMUL.FTZ R25, R25, UR10 ;  /* 0x0000000a19197c20 */ /* 0x000fe20008410000 */
[----:B------:R-:W-:Y:S01]  /*bf40*/  FMUL.FTZ R26, R26, UR10 ;  /* 0x0000000a1a1a7c20 */ /* 0x000fe20008410000 */
[----:B------:R-:W-:Y:S03]  /*bf50*/  HMMA.16816.F32.BF16 R32, R204, R10, R32 ;  /* 0x0000000acc20723c */ /* 0x000fe60000041820 */
[----:B------:R4:W1:Y:S02]  /*bf60*/  MUFU.TANH R168, R19 ;  /* 0x0000001300a87308 */ /* 0x0008640000002400 */
[----:B------:R-:W-:Y:S08]  /*bf70*/  FMUL.FTZ R27, R27, UR10 ;  /* 0x0000000a1b1b7c20 */ /* 0x000ff00008410000 */
[----:B------:R4:W1:Y:S10]  /*bf80*/  MUFU.TANH R252, R20 ;  /* 0x0000001400fc7308 */ /* 0x0008740000002400 */
[----:B------:R4:W1:Y:S01]  /*bf90*/  MUFU.TANH R251, R21 ;  /* 0x0000001500fb7308 */ /* 0x0008620000002400 */
[----:B------:R-:W-:Y:S01]  /*bfa0*/  FMUL.FTZ R28, R28, UR10 ;  /* 0x0000000a1c1c7c20 */ /* 0x000fe20008410000 */
[----:B------:R-:W-:Y:S01]  /*bfb0*/  FMUL.FTZ R29, R29, UR10 ;  /* 0x0000000a1d1d7c20 */ /* 0x000fe20008410000 */
[----:B------:R-:W-:Y:S01]  /*bfc0*/  FMUL.FTZ R30, R30, UR10 ;  /* 0x0000000a1e1e7c20 */ /* 0x000fe20008410000 */
[----:B------:R-:W-:Y:S01]  /*bfd0*/  FMUL.FTZ R31, R31, UR10 ;  /* 0x0000000a1f1f7c20 */ /* 0x000fe20008410000 */
[----:B------:R-:W-:Y:S05]  /*bfe0*/  FMUL.FTZ R32, R32, UR10 ;  /* 0x0000000a20207c20 */ /* 0x000fea0008410000 */
[----:B------:R4:W1:Y:S01]  /*bff0*/  MUFU.TANH R241, R22 ;  /* 0x0000001600f17308 */ /* 0x0008620000002400 */
[----:B------:R-:W-:Y:S01]  /*c000*/  FMUL.FTZ R33, R33, UR10 ;  /* 0x0000000a21217c20 */ /* 0x000fe20008410000 */
[----:B------:R-:W-:Y:S01]  /*c010*/  FMUL.FTZ R34, R34, UR10 ;  /* 0x0000000a22227c20 */ /* 0x000fe20008410000 */
[----:B------:R-:W-:Y:S07]  /*c020*/  FMUL.FTZ R35, R35, UR10 ;  /* 0x0000000a23237c20 */ /* 0x000fee0008410000 */
        /* <DEDUP_REMOVED lines=14> */
[----:B------:R-:W-:Y:S02]  /*c110*/  MOV R10, UR5 ;  /* 0x00000005000a7c02 */ /* 0x000fe40008000f00 */
[----:B------:R-:W-:Y:S01]  /*c120*/  MOV R6, UR6 ;  /* 0x0000000600067c02 */ /* 0x000fe20008000f00 */
[----:B------:R-:W-:Y:S06]  /*c130*/  @!P0 BRA `(.L_x_2442) ;  /* 0x0000000400008947 */ /* 0x000fec0003800000 */
[----:B------:R-:W2:Y:S01]  /*c140*/  LDC R8, c[0x0][0x380] ;  /* 0x0000e000ff087b82 */ /* 0x000ea20000000800 */
[----:B------:R-:W-:Y:S04]  /*c150*/  USHF.L.U32 UR7, UR23, 0x6, URZ ;  /* 0x0000000617077899 */ /* 0x000fe8000800063f */
[----:B------:R-:W-:Y:S02]  /*c160*/  UIADD3 UR11, UR7, -0x80, URZ ;  /* 0xffffff80070b7890 */ /* 0x000fe4000fffe03f */
[----:B------:R-:W-:Y:S04]  /*c170*/  UIADD3 UR7, UR7, -0x40, URZ ;  /* 0xffffffc007077890 */ /* 0x000fe8000fffe03f */
[----:B------:R-:W-:Y:S02]  /*c180*/  MOV R5, UR11 ;  /* 0x0000000b00057c02 */ /* 0x000fe40008000f00 */
[----:B------:R-:W-:Y:S02]  /*c190*/  IMAD.U32 R7, RZ, RZ, UR7 ;  /* 0x00000007ff077e24 */ /* 0x000fe4000f8e00ff */
[----:B------:R-:W-:Y:S03]  /*c1a0*/  IABS R5, R5 ;  /* 0x0000000500057213 */ /* 0x000fe60000000000 */
[----:B------:R-:W-:Y:S02]  /*c1b0*/  IABS R7, R7 ;  /* 0x0000000700077213 */ /* 0x000fe40000000000 */
[----:B--2---:R-:W-:Y:S04]  /*c1c0*/  IABS R3, R8 ;  /* 0x0000000800037213 */ /* 0x004fe80000000000 */
[----:B-1----:R-:W1:Y:S10]  /*c1d0*/  I2F.RP R12, R3 ;  /* 0x00000003000c7306 */ /* 0x002e740000209400 */
        /* <DEDUP_REMOVED lines=54> */
.L_x_2442:
        /* <DEDUP_REMOVED lines=28> */
.L_x_2441:
[----:B-12---:R-:W-:Y:S01]  /*c700*/  FMNMX.FTZ R5, R178, R2, !PT ;  /* 0x00000002b2057209 */ /* 0x006fe20007810000 */
[----:B----4-:R-:W-:Y:S01]  /*c710*/  LDSM.16.MT88.4 R12, [R232+0x10000] ;  /* 0x01000000e80c783b */ /* 0x010fe20000004200 */
        /* <DEDUP_REMOVED lines=43> */
[C---:B------:R-:W-:Y:S01]  /*c9d0*/  FMUL.FTZ R180, R3.reuse, UR4 ;  /* 0x0000000403b47c20 */ /* 0x040fe20008410000 */
        /* <DEDUP_REMOVED lines=8> */
[----:B------:R-:W1:Y:S02]  /*ca60*/  MUFU.EX2 R0, R0 ;  /* 0x0000000000007308 */ /* 0x000e640000000800 */
        /* <DEDUP_REMOVED lines=10> */
[----:B------:R-:W2:Y:S01]  /*cb10*/  MUFU.EX2 R2, R2 ;  /* 0x0000000200027308 */ /* 0x000ea20000000800 */
[----:B------:R-:W-:Y:S01]  /*cb20*/  LDSM.16.MT88.4 R176, [R228+0x14800] ;  /* 0x01480000e4b0783b */ /* 0x000fe20000004200 */
[--C-:B------:R-:W-:Y:S01]  /*cb30*/  FFMA.FTZ R196, R174, UR4, -R185.reuse ;  /* 0x00000004aec47c23 */ /* 0x100fe200080108b9 */
[--C-:B------:R-:W-:Y:S01]  /*cb40*/  FFMA.FTZ R197, R172, UR4, -R180.reuse ;  /* 0x00000004acc57c23 */ /* 0x100fe200080108b4 */
[--C-:B------:R-:W-:Y:S01]  /*cb50*/  FFMA.FTZ R198, R173, UR4, -R180.reuse ;  /* 0x00000004adc67c23 */ /* 0x100fe200080108b4 */
        /* <DEDUP_REMOVED lines=23> */
[C---:B------:R-:W-:Y:S01]  /*ccd0*/  FMUL.FTZ R33, R2.reuse, R133 ;  /* 0x0000008502217220 */ /* 0x040fe20000410000 */
        /* <DEDUP_REMOVED lines=17> */
[C---:B------:R-:W-:Y:S01]  /*cdf0*/  FMUL.FTZ R48, R2.reuse, R48 ;  /* 0x0000003002307220 */ /* 0x040fe20000410000 */
[----:B------:R-:W5:Y:S03]  /*ce00*/  LDSM.16.MT88.4 R132, [R229+0x12000] ;  /* 0x01200000e584783b */ /* 0x000f660000004200 */
[----:B------:R-:W2:Y:S01]  /*ce10*/  MUFU.EX2 R190, R190 ;  /* 0x000000be00be7308 */ /* 0x000ea20000000800 */
[----:B----4-:R-:W-:Y:S01]  /*ce20*/  F2FP.BF16.F32.PACK_AB R161, R189, R193 ;  /* 0x000000c1bda1723e */ /* 0x010fe200000010ff */
[----:B------:R-:W-:Y:S01]  /*ce30*/  FMUL.FTZ R49, R2, R49 ;  /* 0x0000003102317220 */ /* 0x000fe20000410000 */
[C---:B------:R-:W-:Y:S01]  /*ce40*/  FMUL.FTZ R50, R0.reuse, R50 ;  /* 0x0000003200327220 */ /* 0x040fe20000410000 */
[----:B------:R-:W-:Y:S01]  /*ce50*/  FMUL.FTZ R51, R0, R51 ;  /* 0x0000003300337220 */ /* 0x000fe20000410000 */
[--C-:B------:R-:W-:Y:S01]  /*ce60*/  FFMA.FTZ R199, R171, UR4, -R185.reuse ;  /* 0x00000004abc77c23 */ /* 0x100fe200080108b9 */
[--C-:B------:R-:W-:Y:S01]  /*ce70*/  FFMA.FTZ R200, R170, UR4, -R185.reuse ;  /* 0x00000004aac87c23 */ /* 0x100fe200080108b9 */
[----:B------:R-:W-:Y:S03]  /*ce80*/  LDSM.16.MT88.4 R172, [R232+0x14800] ;  /* 0x01480000e8ac783b */ /* 0x000fe60000004200 */
[----:B------:R-:W-:Y:S01]  /*ce90*/  MUFU.EX2 R188, R188 ;  /* 0x000000bc00bc7308 */ /* 0x000fe20000000800 */
[--C-:B------:R-:W-:Y:S01]  /*cea0*/  FFMA.FTZ R201, R169, UR4, -R180.reuse ;  /* 0x00000004a9c97c23 */ /* 0x100fe200080108b4 */
[--C-:B------:R-:W-:Y:S01]  /*ceb0*/  FFMA.FTZ R202, R168, UR4, -R180.reuse ;  /* 0x00000004a8ca7c23 */ /* 0x100fe200080108b4 */
[--C-:B------:R-:W-:Y:S01]  /*cec0*/  FFMA.FTZ R182, R182, UR4, -R185.reuse ;  /* 0x00000004b6b67c23 */ /* 0x100fe200080108b9 */
[C---:B------:R-:W-:Y:S01]  /*ced0*/  FMUL.FTZ R52, R2.reuse, R52 ;  /* 0x0000003402347220 */ /* 0x040fe20000410000 */
[----:B------:R-:W-:Y:S01]  /*cee0*/  FMUL.FTZ R53, R2, R53 ;  /* 0x0000003502357220 */ /* 0x000fe20000410000 */
[----:B------:R-:W-:Y:S01]  /*cef0*/  FMUL.FTZ R54, R0, R54 ;  /* 0x0000003600367220 */ /* 0x000fe20000410000 */
[----:B------:R-:W-:Y:S03]  /*cf00*/  LDSM.16.MT88.4 R168, [R230+0x12800] ;  /* 0x01280000e6a8783b */ /* 0x000fe60000004200 */
        /* <DEDUP_REMOVED lines=25> */
[----:B------:R-:W-:Y:S01]  /*d0a0*/  MUFU.EX2 R195, R195 ;  /* 0x000000c300c37308 */ /* 0x000fe20000000800 */
[----:B------:R-:W-:Y:S03]  /*d0b0*/  PLOP3.LUT P1, PT, PT, PT, UP0, 0x80, 0x0 ;  /* 0x000000000000781c */ /* 0x000fe60003f2f008 */
[C---:B------:R-:W-:Y:S01]  /*d0c0*/  FMUL.FTZ R76, R2.reuse, R76 ;  /* 0x0000004c024c7220 */ /* 0x040fe20000410000 */
[C---:B------:R-:W-:Y:S05]  /*d0d0*/  HMMA.16816.F32.BF16 R8, R160.reuse, R14, R8 ;  /* 0x0000000ea008723c */ /* 0x040fea0000041808 */
[----:B------:R-:W2:Y:S01]  /*d0e0*/  MUFU.EX2 R196, R196 ;  /* 0x000000c400c47308 */ /* 0x000ea20000000800 */
[C---:B------:R-:W-:Y:S01]  /*d0f0*/  FMUL.FTZ R12, R2.reuse, R152 ;  /* 0x00000098020c7220 */ /* 0x040fe20000410000 */
[----:B------:R-:W-:Y:S01]  /*d100*/  FMUL.FTZ R13, R2, R153 ;  /* 0x00000099020d7220 */ /* 0x000fe20000410000 */
[C---:B------:R-:W-:Y:S03]  /*d110*/  FMUL.FTZ R14, R0.reuse, R154 ;  /* 0x0000009a000e7220 */ /* 0x040fe60000410000 */
[----:B------:R-:W-:Y:S02]  /*d120*/  FMUL.FTZ R15, R0, R155 ;  /* 0x0000009b000f7220 */ /* 0x000fe40000410000 */
[----:B------:R-:W-:Y:S01]  /*d130*/  LDSM.16.MT88.4 R152, [R228+0x10800] ;  /* 0x01080000e498783b */ /* 0x000fe20000004200 */
[----:B------:R-:W-:Y:S01]  /*d140*/  FMUL.FTZ R77, R2, R77 ;  /* 0x0000004d024d7220 */ /* 0x000fe20000410000 */
[C---:B------:R-:W-:Y:S01]  /*d150*/  FMUL.FTZ R78, R0.reuse, R78 ;  /* 0x0000004e004e7220 */ /* 0x040fe20000410000 */
[----:B------:R-:W-:Y:S01]  /*d160*/  FMUL.FTZ R79, R0, R79 ;  /* 0x0000004f004f7220 */ /* 0x000fe20000410000 */
[C---:B------:R-:W-:Y:S01]  /*d170*/  FMUL.FTZ R80, R2.reuse, R80 ;  /* 0x0000005002507220 */ /* 0x040fe20000410000 */
[C---:B------:R-:W-:Y:S01]  /*d180*/  HMMA.16816.F32.BF16 R12, R160.reuse, R20, R12 ;  /* 0x00000014a00c723c */ /* 0x040fe2000004180c */
[----:B------:R-:W-:Y:S02]  /*d190*/  MUFU.EX2 R197, R197 ;  /* 0x000000c500c57308 */ /* 0x000fe40000000800 */
[----:B------:R-:W-:Y:S01]  /*d1a0*/  FMUL.FTZ R81, R2, R81 ;  /* 0x0000005102517220 */ /* 0x000fe20000410000 */
[C---:B------:R-:W-:Y:S01]  /*d1b0*/  FMUL.FTZ R82, R0.reuse, R82 ;  /* 0x0000005200527220 */ /* 0x040fe20000410000 */
[----:B------:R-:W-:Y:S01]  /*d1c0*/  FMUL.FTZ R83, R0, R83 ;  /* 0x0000005300537220 */ /* 0x000fe20000410000 */
[C---:B------:R-:W-:Y:S05]  /*d1d0*/  HMMA.16816.F32.BF16 R16, R160.reuse, R22, R16 ;  /* 0x00000016a010723c */ /* 0x040fea0000041810 */
[----:B------:R-:W4:Y:S01]  /*d1e0*/  MUFU.EX2 R198, R198 ;  /* 0x000000c600c67308 */ /* 0x000f220000000800 */
[C---:B------:R-:W-:Y:S01]  /*d1f0*/  FMUL.FTZ R20, R2.reuse, R144 ;  /* 0x0000009002147220 */ /* 0x040fe20000410000 */
[----:B------:R-:W-:Y:S01]  /*d200*/  FMUL.FTZ R21, R2, R145 ;  /* 0x0000009102157220 */ /* 0x000fe20000410000 */
[C---:B------:R-:W-:Y:S03]  /*d210*/  FMUL.FTZ R22, R0.reuse, R146 ;  /* 0x0000009200167220 */ /* 0x040fe60000410000 */
[----:B------:R-:W-:Y:S02]  /*d220*/  FMUL.FTZ R23, R0, R147 ;  /* 0x0000009300177220 */ /* 0x000fe40000410000 */
        /* <DEDUP_REMOVED lines=9> */
[----:B------:R-:W-:Y:S01]  /*d2c0*/  FMUL.FTZ R90, R0, R90 ;  /* 0x0000005a005a7220 */ /* 0x000fe20000410000 */
[C---:B------:R-:W-:Y:S05]  /*d2d0*/  HMMA.16816.F32.BF16 R24, R160.reuse, R30, R24 ;  /* 0x0000001ea018723c */ /* 0x040fea0000041818 */
[----:B------:R-:W4:Y:S01]  /*d2e0*/  MUFU.EX2 R200, R200 ;  /* 0x000000c800c87308 */ /* 0x000f220000000800 */
[C---:B------:R-:W-:Y:S01]  /*d2f0*/  FMUL.FTZ R28, R2.reuse, R136 ;  /* 0x00000088021c7220 */ /* 0x040fe20000410000 */
[----:B------:R-:W-:Y:S01]  /*d300*/  FMUL.FTZ R29, R2, R137 ;  /* 0x00000089021d7220 */ /* 0x000fe20000410000 */
[C---:B------:R-:W-:Y:S03]  /*d310*/  FMUL.FTZ R30, R0.reuse, R138 ;  /* 0x0000008a001e7220 */ /* 0x040fe60000410000 */
[C---:B------:R-:W-:Y:S02]  /*d320*/  FMUL.FTZ R31, R0.reuse, R139 ;  /* 0x0000008b001f7220 */ /* 0x040fe40000410000 */
[----:B------:R-:W2:Y:S01]  /*d330*/  LDSM.16.MT88.4 R136, [R228+0x12000] ;  /* 0x01200000e488783b */ /* 0x000ea20000004200 */
        /* <DEDUP_REMOVED lines=9> */
[C---:B------:R-:W-:Y:S01]  /*d3d0*/  HMMA.16816.F32.BF16 R32, R160.reuse, R158, R32 ;  /* 0x0000009ea020723c */ /* 0x040fe20000041820 */
[----:B------:R-:W-:Y:S04]  /*d3e0*/  LDSM.16.MT88.4 R156, [R232+0x12800] ;  /* 0x01280000e89c783b */ /* 0x000fe80000004200 */
[----:B------:R-:W4:Y:S01]  /*d3f0*/  MUFU.EX2 R202, R202 ;  /* 0x000000ca00ca7308 */ /* 0x000f220000000800 */
[C---:B------:R-:W-:Y:S01]  /*d400*/  FMUL.FTZ R98, R0.reuse, R98 ;  /* 0x0000006200627220 */ /* 0x040fe20000410000 */
[C---:B---3--:R-:W-:Y:S04]  /*d410*/  HMMA.16816.F32.BF16 R36, R160.reuse, R148, R36 ;  /* 0x00000094a024723c */ /* 0x048fe80000041824 */
[----:B------:R-:W-:Y:S02]  /*d420*/  FMUL.FTZ R99, R0, R99 ;  /* 0x0000006300637220 */ /* 0x000fe40000410000 */
        /* <DEDUP_REMOVED lines=34> */
[C---:B---3--:R-:W-:Y:S05]  /*d650*/  HMMA.16816.F32.BF16 R76, R160.reuse, R132, R76 ;  /* 0x00000084a04c723c */ /* 0x048fea000004184c */
[C---:B------:R-:W-:Y:S01]  /*d660*/  FMUL.FTZ R120, R2.reuse, R120 ;  /* 0x0000007802787220 */ /* 0x040fe20000410000 */
[C---:B------:R-:W-:Y:S01]  /*d670*/  HMMA.16816.F32.BF16 R80, R160.reuse, R134, R80 ;  /* 0x00000086a050723c */ /* 0x040fe20000041850 */
[----:B------:R-:W3:Y:S04]  /*d680*/  LDSM.16.MT88.4 R132, [R232+0x16000] ;  /* 0x01600000e884783b */ /* 0x000ee80000004200 */
[----:B------:R-:W-:Y:S01]  /*d690*/  FMUL.FTZ R121, R2, R121 ;  /* 0x0000007902797220 */ /* 0x000fe20000410000 */
[C---:B--2---:R-:W-:Y:S05]  /*d6a0*/  HMMA.16816.F32.BF16 R84, R160.reuse, R136, R84 ;  /* 0x00000088a054723c */ /* 0x044fea0000041854 */
[C---:B------:R-:W-:Y:S01]  /*d6b0*/  FMUL.FTZ R122, R0.reuse, R122 ;  /* 0x0000007a007a7220 */ /* 0x040fe20000410000 */
[C---:B------:R-:W-:Y:S01]  /*d6c0*/  HMMA.16816.F32.BF16 R88, R160.reuse, R138, R88 ;  /* 0x0000008aa058723c */ /* 0x040fe20000041858 */
[----:B------:R-:W2:Y:S04]  /*d6d0*/  LDSM.16.MT88.4 R136, [R230+0x16000] ;  /* 0x01600000e688783b */ /* 0x000ea80000004200 */
        /* <DEDUP_REMOVED lines=9> */
[--C-:B------:R-:W-:Y:S01]  /*d770*/  FFMA.FTZ R207, R210, UR4, -R180.reuse ;  /* 0x00000004d2cf7c23 */ /* 0x100fe200080108b4 */
[C---:B-1----:R-:W-:Y:S03]  /*d780*/  HMMA.16816.F32.BF16 R92, R160.reuse, R140, R92 ;  /* 0x0000008ca05c723c */ /* 0x042fe6000004185c */
[--C-:B------:R-:W-:Y:S01]  /*d790*/  FFMA.FTZ R204, R252, UR4, -R185.reuse ;  /* 0x00000004fccc7c23 */ /* 0x100fe200080108b9 */
[--C-:B------:R-:W-:Y:S01]  /*d7a0*/  FFMA.FTZ R252, R183, UR4, -R180.reuse ;  /* 0x00000004b7fc7c23 */ /* 0x100fe200080108b4 */
[--C-:B------:R-:W-:Y:S01]  /*d7b0*/  FFMA.FTZ R205, R251, UR4, -R185.reuse ;  /* 0x00000004fbcd7c23 */ /* 0x100fe200080108b9 */
[C---:B------:R-:W-:Y:S01]  /*d7c0*/  HMMA.16816.F32.BF16 R96, R160.reuse, R142, R96 ;  /* 0x0000008ea060723c */ /* 0x040fe20000041860 */
[----:B------:R-:W1:Y:S01]  /*d7d0*/  LDSM.16.MT88.4 R140, [R229+0x16000] ;  /* 0x01600000e58c783b */ /* 0x000e620000004200 */
[----:B------:R-:W-:Y:S03]  /*d7e0*/  MUFU.EX2 R207, R207 ;  /* 0x000000cf00cf7308 */ /* 0x000fe60000000800 */
[--C-:B------:R-:W-:Y:S01]  /*d7f0*/  FFMA.FTZ R251, R184, UR4, -R180.reuse ;  /* 0x00000004b8fb7c23 */ /* 0x100fe200080108b4 */
[C---:B---3--:R-:W-:Y:S06]  /*d800*/  HMMA.16816.F32.BF16 R100, R160.reuse, R132, R100 ;  /* 0x00000084a064723c */ /* 0x048fec0000041864 */
[----:B------:R-:W3:Y:S01]  /*d810*/  MUFU.EX2 R204, R204 ;  /* 0x000000cc00cc7308 */ /* 0x000ee20000000800 */
[--C-:B------:R-:W-:Y:S01]  /*d820*/  FFMA.FTZ R206, R241, UR4, -R180.reuse ;  /* 0x00000004f1ce7c23 */ /* 0x100fe200080108b4 */
[C---:B------:R-:W-:Y:S01]  /*d830*/  HMMA.16816.F32.BF16 R104, R160.reuse, R134, R104 ;  /* 0x00000086a068723c */ /* 0x040fe20000041868 */
[----:B------:R-:W5:Y:S02]  /*d840*/  LDSM.16.MT88.4 R132, [R228+0x16000] ;  /* 0x01600000e484783b */ /* 0x000f640000004200 */
[--C-:B------:R-:W-:Y:S03]  /*d850*/  FFMA.FTZ R241, R186, UR4, -R185.reuse ;  /* 0x00000004baf17c23 */ /* 0x100fe600080108b9 */
[C---:B--2---:R-:W-:Y:S02]  /*d860*/  HMMA.16816.F32.BF16 R108, R160.reuse, R136, R108 ;  /* 0x00000088a06c723c */ /* 0x044fe4000004186c */
[----:B------:R-:W-:Y:S03]  /*d870*/  MUFU.EX2 R205, R205 ;  /* 0x000000cd00cd7308 */ /* 0x000fe60000000800 */
[--C-:B------:R-:W-:Y:S01]  /*d880*/  FFMA.FTZ R210, R211, UR4, -R185.reuse ;  /* 0x00000004d3d27c23 */ /* 0x100fe200080108b9 */
[C---:B------:R-:W-:Y:S06]  /*d890*/  HMMA.16816.F32.BF16 R112, R160.reuse, R138, R112 ;  /* 0x0000008aa070723c */ /* 0x040fec0000041870 */
[----:B------:R-:W2:Y:S01]  /*d8a0*/  MUFU.EX2 R206, R206 ;  /* 0x000000ce00ce7308 */ /* 0x000ea20000000800 */
[----:B------:R-:W-:Y:S01]  /*d8b0*/  F2FP.BF16.F32.PACK_AB R136, R196, R195 ;  /* 0x000000c3c488723e */ /* 0x000fe200000010ff */
[--C-:B------:R-:W-:Y:S03]  /*d8c0*/  FFMA.FTZ R211, R187, UR4, -R185.reuse ;  /* 0x00000004bbd37c23 */ /* 0x100fe600080108b9 */
[----:B----4-:R-:W-:Y:S01]  /*d8d0*/  F2FP.BF16.F32.PACK_AB R137, R198, R197 ;  /* 0x000000c5c689723e */ /* 0x010fe200000010ff */
[--C-:B------:R-:W-:Y:S01]  /*d8e0*/  FFMA.FTZ R209, R209, UR4, -R185.reuse ;  /* 0x00000004d1d17c23 */ /* 0x100fe200080108b9 */
[----:B------:R-:W-:Y:S01]  /*d8f0*/  F2FP.BF16.F32.PACK_AB R138, R200, R199 ;  /* 0x000000c7c88a723e */ /* 0x000fe200000010ff */
[----:B------:R-:W-:Y:S01]  /*d900*/  FFMA.FTZ R185, R181, UR4, -R185 ;  /* 0x00000004b5b97c23 */ /* 0x000fe200080108b9 */
[----:B------:R-:W-:Y:S01]  /*d910*/  F2FP.BF16.F32.PACK_AB R139, R202, R201 ;  /* 0x000000c9ca8b723e */ /* 0x000fe200000010ff */
[--C-:B------:R-:W-:Y:S01]  /*d920*/  FFMA.FTZ R208, R208, UR4, -R180.reuse ;  /* 0x00000004d0d07c23 */ /* 0x100fe200080108b4 */
[--C-:B------:R-:W-:Y:S01]  /*d930*/  FFMA.FTZ R203, R203, UR4, -R180.reuse ;  /* 0x00000004cbcb7c23 */ /* 0x100fe200080108b4 */
[--C-:B------:R-:W-:Y:S01]  /*d940*/  FFMA.FTZ R166, R166, UR4, -R180.reuse ;  /* 0x00000004a6a67c23 */ /* 0x100fe200080108b4 */
[C---:B-1----:R-:W-:Y:S01]  /*d950*/  HMMA.16816.F32.BF16 R116, R160.reuse, R140, R116 ;  /* 0x0000008ca074723c */ /* 0x042fe20000041874 */
[----:B------:R-:W-:Y:S02]  /*d960*/  MUFU.EX2 R210, R210 ;  /* 0x000000d200d27308 */ /* 0x000fe40000000800 */
[----:B------:R-:W-:Y:S01]  /*d970*/  FFMA.FTZ R180, R165, UR4, -R180 ;  /* 0x00000004a5b47c23 */ /* 0x000fe200080108b4 */
[----:B------:R-:W-:Y:S01]  /*d980*/  FFMA.FTZ R194, R2, R250, R194 ;  /* 0x000000fa02c27223 */ /* 0x000fe200000100c2 */
[----:B------:R-:W-:Y:S01]  /*d990*/  MOV R2, R164 ;  /* 0x000000a400027202 */ /* 0x000fe20000000f00 */
[C---:B------:R-:W-:Y:S01]  /*d9a0*/  HMMA.16816.F32.BF16 R120, R160.reuse, R142, R120 ;  /* 0x0000008ea078723c */ /* 0x040fe20000041878 */
[----:B------:R-:W1:Y:S04]  /*d9b0*/  LDSM.16.MT88.4 R140, [R229+0x10800] ;  /* 0x01080000e58c783b */ /* 0x000e680000004200 */
[----:B------:R-:W-:Y:S01]  /*d9c0*/  MUFU.EX2 R165, R180 ;  /* 0x000000b400a57308 */ /* 0x000fe20000000800 */
[----:B------:R-:W-:Y:S01]  /*d9d0*/  FFMA.FTZ R193, R0, R249, R193 ;  /* 0x000000f900c17223 */ /* 0x000fe200000100c1 */
[C---:B-----5:R-:W-:Y:S08]  /*d9e0*/  HMMA.16816.F32.BF16 R124, R160.reuse, R132, R124 ;  /* 0x00000084a07c723c */ /* 0x060ff0000004187c */
[----:B------:R-:W4:Y:S01]  /*d9f0*/  MUFU.EX2 R209, R209 ;  /* 0x000000d100d17308 */ /* 0x000f220000000800 */
[----:B------:R-:W-:Y:S01]  /*da00*/  HMMA.16816.F32.BF16 R128, R160, R134, R128 ;  /* 0x00000086a080723c */ /* 0x000fe20000041880 */
[----:B------:R-:W5:Y:S02]  /*da10*/  LDSM.16.MT88.4 R132, [R229+0x12800] ;  /* 0x01280000e584783b */ /* 0x000f640000004200 */
[----:B------:R-:W-:Y:S03]  /*da20*/  FADD.FTZ R194, R192, R194 ;  /* 0x000000c2c0c27221 */ /* 0x000fe60000010000 */
[C---:B------:R-:W-:Y:S03]  /*da30*/  HMMA.16816.F32.BF16 R4, R136.reuse, R144, R4 ;  /* 0x000000908804723c */ /* 0x040fe60000041804 */
[----:B------:R-:W-:Y:S01]  /*da40*/  MUFU.EX2 R208, R208 ;  /* 0x000000d000d07308 */ /* 0x000fe20000000800 */
[----:B------:R-:W3:Y:S01]  /*da50*/  LDSM.16.MT88.4 R160, [R228+0x12800] ;  /* 0x01280000e4a0783b */ /* 0x000ee20000004200 */
[----:B------:R-:W-:Y:S01]  /*da60*/  FADD.FTZ R193, R189, R193 ;  /* 0x000000c1bdc17221 */ /* 0x000fe20000010000 */
[C---:B------:R-:W-:Y:S07]  /*da70*/  HMMA.16816.F32.BF16 R8, R136.reuse, R146, R8 ;  /* 0x000000928808723c */ /* 0x040fee0000041808 */
[----:B------:R-:W4:Y:S01]  /*da80*/  MUFU.EX2 R203, R203 ;  /* 0x000000cb00cb7308 */ /* 0x000f220000000800 */
[----:B------:R-:W4:Y:S01]  /*da90*/  LDSM.16.MT88.4 R144, [R230+0x14800] ;  /* 0x01480000e690783b */ /* 0x000f220000004200 */
[C---:B------:R-:W-:Y:S08]  /*daa0*/  HMMA.16816.F32.BF16 R12, R136.reuse, R148, R12 ;  /* 0x00000094880c723c */ /* 0x040ff0000004180c */
[----:B------:R-:W-:Y:S01]  /*dab0*/  MUFU.EX2 R211, R211 ;  /* 0x000000d300d37308 */ /* 0x000fe20000000800 */
[C---:B------:R-:W-:Y:S01]  /*dac0*/  HMMA.16816.F32.BF16 R16, R136.reuse, R150, R16 ;  /* 0x000000968810723c */ /* 0x040fe20000041810 */
[----:B------:R-:W4:Y:S02]  /*dad0*/  LDSM.16.MT88.4 R148, [R229+0x14800] ;  /* 0x01480000e594783b */ /* 0x000f240000004200 */
[----:B------:R-:W-:Y:S03]  /*dae0*/  FADD.FTZ R194, R191, R194 ;  /* 0x000000c2bfc27221 */ /* 0x000fe60000010000 */
[C---:B-1----:R-:W-:Y:S03]  /*daf0*/  HMMA.16816.F32.BF16 R20, R136.reuse, R140, R20 ;  /* 0x0000008c8814723c */ /* 0x042fe60000041814 */
[----:B------:R-:W-:Y:S02]  /*db00*/  MUFU.EX2 R241, R241 ;  /* 0x000000f100f17308 */ /* 0x000fe40000000800 */
[----:B------:R-:W-:Y:S01]  /*db10*/  FADD.FTZ R193, R188, R193 ;  /* 0x000000c1bcc17221 */ /* 0x000fe20000010000 */
[C---:B------:R-:W-:Y:S01]  /*db20*/  HMMA.16816.F32.BF16 R24, R136.reuse, R142, R24 ;  /* 0x0000008e8818723c */ /* 0x040fe20000041818 */
[----:B------:R-:W1:Y:S06]  /*db30*/  LDSM.16.MT88.4 R140, [R232+0x16800] ;  /* 0x01680000e88c783b */ /* 0x000e6c0000004200 */
[----:B------:R-:W1:Y:S01]  /*db40*/  MUFU.EX2 R251, R251 ;  /* 0x000000fb00fb7308 */ /* 0x000e620000000800 */
[----:B------:R-:W-:Y:S01]  /*db50*/  FADD.FTZ R190, R190, R194 ;  /* 0x000000c2bebe7221 */ /* 0x000fe20000010000 */
[C---:B------:R-:W-:Y:S08]  /*db60*/  HMMA.16816.F32.BF16 R28, R136.reuse, R152, R28 ;  /* 0x00000098881c723c */ /* 0x040ff0000004181c */
[----:B------:R-:W1:Y:S01]  /*db70*/  MUFU.EX2 R252, R252 ;  /* 0x000000fc00fc7308 */ /* 0x000e620000000800 */
[C---:B------:R-:W-:Y:S01]  /*db80*/  HMMA.16816.F32.BF16 R32, R136.reuse, R154, R32 ;  /* 0x0000009a8820723c */ /* 0x040fe20000041820 */
[----:B------:R-:W-:Y:S02]  /*db90*/  LDSM.16.MT88.4 R152, [R230+0x11000] ;  /* 0x01100000e698783b */ /* 0x000fe40000004200 */
[----:B------:R-:W-:Y:S03]  /*dba0*/  FADD.FTZ R193, R167, R193 ;  /* 0x000000c1a7c17221 */ /* 0x000fe60000010000 */
[C---:B------:R-:W-:Y:S03]  /*dbb0*/  HMMA.16816.F32.BF16 R36, R136.reuse, R156, R36 ;  /* 0x0000009c8824723c */ /* 0x040fe60000041824 */
[----:B------:R-:W1:Y:S02]  /*dbc0*/  MUFU.EX2 R166, R166 ;  /* 0x000000a600a67308 */ /* 0x000e640000000800 */
        /* <DEDUP_REMOVED lines=14> */
[C---:B---3--:R-:W-:Y:S05]  /*dcb0*/  HMMA.16816.F32.BF16 R60, R136.reuse, R160, R60 ;  /* 0x000000a0883c723c */ /* 0x048fea000004183c */
        /* <DEDUP_REMOVED lines=8> */
[----:B--2---:R-:W-:Y:S01]  /*dd40*/  FADD.FTZ R202, R206, R202 ;  /* 0x000000caceca7221 */ /* 0x004fe20000010000 */
[C---:B----4-:R-:W-:Y:S05]  /*dd50*/  HMMA.16816.F32.BF16 R76, R136.reuse, R144, R76 ;  /* 0x00000090884c723c */ /* 0x050fea000004184c */
[----:B------:R-:W-:Y:S01]  /*dd60*/  FADD.FTZ R202, R207, R202 ;  /* 0x000000cacfca7221 */ /* 0x000fe20000010000 */
[C---:B------:R-:W-:Y:S01]  /*dd70*/  HMMA.16816.F32.BF16 R80, R136.reuse, R146, R80 ;  /* 0x000000928850723c */ /* 0x040fe20000041850 */
[----:B------:R-:W2:Y:S04]  /*dd80*/  LDSM.16.MT88.4 R144, [R229+0x16800] ;  /* 0x01680000e590783b */ /* 0x000ea80000004200 */
[----:B------:R-:W-:Y:S01]  /*dd90*/  MOV R0, R3 ;  /* 0x0000000300007202 */ /* 0x000fe20000000f00 */
[C---:B------:R-:W-:Y:S06]  /*dda0*/  HMMA.16816.F32.BF16 R84, R136.reuse, R148, R84 ;  /* 0x000000948854723c */ /* 0x040fec0000041854 */
[C---:B------:R-:W-:Y:S01]  /*ddb0*/  HMMA.16816.F32.BF16 R88, R136.reuse, R150, R88 ;  /* 0x000000968858723c */ /* 0x040fe20000041858 */
[----:B------:R-:W3:Y:S05]  /*ddc0*/  LDSM.16.MT88.4 R148, [R228+0x16800] ;  /* 0x01680000e494783b */ /* 0x000eea0000004200 */
[C---:B------:R-:W-:Y:S01]  /*ddd0*/  HMMA.16816.F32.BF16 R92, R136.reuse, R176, R92 ;  /* 0x000000b0885c723c */ /* 0x040fe2000004185c */
[----:B------:R4:W-:Y:S05]  /*dde0*/  MUFU.EX2 R177, R182 ;  /* 0x000000b600b17308 */ /* 0x0009ea0000000800 */
[C---:B------:R-:W-:Y:S05]  /*ddf0*/  HMMA.16816.F32.BF16 R96, R136.reuse, R178, R96 ;  /* 0x000000b28860723c */ /* 0x040fea0000041860 */
[----:B------:R2:W3:Y:S01]  /*de00*/  MUFU.EX2 R176, R185 ;  /* 0x000000b900b07308 */ /* 0x0004e20000000800 */
[C---:B-1----:R-:W-:Y:S06]  /*de10*/  HMMA.16816.F32.BF16 R100, R136.reuse, R140, R100 ;  /* 0x0000008c8864723c */ /* 0x042fec0000041864 */
[C---:B------:R-:W-:Y:S01]  /*de20*/  HMMA.16816.F32.BF16 R104, R136.reuse, R142, R104 ;  /* 0x0000008e8868723c */ /* 0x040fe20000041868 */
[----:B------:R-:W1:Y:S05]  /*de30*/  LDSM.16.MT88.4 R140, [R232+0x11000] ;  /* 0x01100000e88c783b */ /* 0x000e6a0000004200 */
[C---:B-----5:R-:W-:Y:S03]  /*de40*/  HMMA.16816.F32.BF16 R108, R136.reuse, R132, R108 ;  /* 0x00000084886c723c */ /* 0x060fe6000004186c */
[----:B----4-:R-:W-:Y:S03]  /*de50*/  LDSM.16.MT88.4 R180, [R230+0x13800] ;  /* 0x01380000e6b4783b */ /* 0x010fe60000004200 */
[C---:B------:R-:W-:Y:S05]  /*de60*/  HMMA.16816.F32.BF16 R112, R136.reuse, R134, R112 ;  /* 0x000000868870723c */ /* 0x040fea0000041870 */
[----:B--2---:R-:W-:Y:S01]  /*de70*/  LDSM.16.MT88.4 R184, [R229+0x13800] ;  /* 0x01380000e5b8783b */ /* 0x004fe20000004200 */
[C---:B------:R-:W-:Y:S05]  /*de80*/  HMMA.16816.F32.BF16 R116, R136.reuse, R144, R116 ;  /* 0x000000908874723c */ /* 0x040fea0000041874 */
[----:B------:R-:W-:Y:S01]  /*de90*/  F2FP.BF16.F32.PACK_AB R132, R205, R204 ;  /* 0x000000cccd84723e */ /* 0x000fe200000010ff */
[C---:B------:R-:W-:Y:S01]  /*dea0*/  HMMA.16816.F32.BF16 R120, R136.reuse, R146, R120 ;  /* 0x000000928878723c */ /* 0x040fe20000041878 */
[----:B------:R-:W2:Y:S04]  /*deb0*/  LDSM.16.MT88.4 R144, [R229+0x11000] ;  /* 0x01100000e590783b */ /* 0x000ea80000004200 */
[----:B------:R-:W-:Y:S01]  /*dec0*/  F2FP.BF16.F32.PACK_AB R133, R207, R206 ;  /* 0x000000cecf85723e */ /* 0x000fe200000010ff */
[C---:B---3--:R-:W-:Y:S05]  /*ded0*/  HMMA.16816.F32.BF16 R124, R136.reuse, R148, R124 ;  /* 0x00000094887c723c */ /* 0x048fea000004187c */
[----:B------:R-:W-:Y:S01]  /*dee0*/  F2FP.BF16.F32.PACK_AB R134, R209, R210 ;  /* 0x000000d2d186723e */ /* 0x000fe200000010ff */
[----:B------:R-:W-:Y:S01]  /*def0*/  HMMA.16816.F32.BF16 R128, R136, R150, R128 ;  /* 0x000000968880723c */ /* 0x000fe20000041880 */
[----:B------:R-:W3:Y:S04]  /*df00*/  LDSM.16.MT88.4 R136, [R228+0x13000] ;  /* 0x01300000e488783b */ /* 0x000ee80000004200 */
[----:B------:R-:W-:Y:S01]  /*df10*/  F2FP.BF16.F32.PACK_AB R135, R203, R208 ;  /* 0x000000d0cb87723e */ /* 0x000fe200000010ff */
[----:B------:R-:W-:Y:S01]  /*df20*/  FADD.FTZ R205, R205, R199 ;  /* 0x000000c7cdcd7221 */ /* 0x000fe20000010000 */
[----:B------:R-:W-:Y:S02]  /*df30*/  FADD.FTZ R208, R208, R202 ;  /* 0x000000cad0d07221 */ /* 0x000fe40000010000 */
[----:B------:R-:W4:Y:S02]  /*df40*/  LDSM.16.MT88.4 R148, [R232+0x15000] ;  /* 0x01500000e894783b */ /* 0x000f240000004200 */
        /* <DEDUP_REMOVED lines=14> */
[----:B------:R-:W2:Y:S04]  /*e030*/  LDSM.16.MT88.4 R144, [R228+0x15000] ;  /* 0x01500000e490783b */ /* 0x000ea80000004200 */
[----:B------:R-:W-:Y:S01]  /*e040*/  FADD.FTZ R249, R165, R208 ;  /* 0x000000d0a5f97221 */ /* 0x000fe20000010000 */
[C---:B------:R-:W-:Y:S06]  /*e050*/  HMMA.16816.F32.BF16 R28, R132.reuse, R156, R28 ;  /* 0x0000009c841c723c */ /* 0x040fec000004181c */
[C---:B------:R-:W-:Y:S01]  /*e060*/  HMMA.16816.F32.BF16 R32, R132.reuse, R158, R32 ;  /* 0x0000009e8420723c */ /* 0x040fe20000041820 */
[----:B------:R-:W2:Y:S05]  /*e070*/  LDSM.16.MT88.4 R156, [R232+0x17000] ;  /* 0x01700000e89c783b */ /* 0x000eaa0000004200 */
        /* <DEDUP_REMOVED lines=9> */
[----:B------:R-:W-:Y:S01]  /*e110*/  F2FP.BF16.F32.PACK_AB R171, R165, R166 ;  /* 0x000000a6a5ab723e */ /* 0x000fe200000010ff */
[C---:B---3--:R-:W-:Y:S05]  /*e120*/  HMMA.16816.F32.BF16 R60, R132.reuse, R136, R60 ;  /* 0x00000088843c723c */ /* 0x048fea000004183c */
[----:B------:R-:W-:Y:S01]  /*e130*/  FADD.FTZ R211, R211, R205 ;  /* 0x000000cdd3d37221 */ /* 0x000fe20000010000 */
[C---:B------:R-:W-:Y:S01]  /*e140*/  HMMA.16816.F32.BF16 R64, R132.reuse, R138, R64 ;  /* 0x0000008a8440723c */ /* 0x040fe20000041840 */
[----:B------:R-:W3:Y:S04]  /*e150*/  LDSM.16.MT88.4 R136, [R230+0x17000] ;  /* 0x01700000e688783b */ /* 0x000ee80000004200 */
[----:B------:R-:W-:Y:S01]  /*e160*/  FADD.FTZ R211, R241, R211 ;  /* 0x000000d3f1d37221 */ /* 0x000fe20000010000 */
[C---:B----4-:R-:W-:Y:S06]  /*e170*/  HMMA.16816.F32.BF16 R68, R132.reuse, R148, R68 ;  /* 0x000000948444723c */ /* 0x050fec0000041844 */
[C---:B------:R-:W-:Y:S01]  /*e180*/  HMMA.16816.F32.BF16 R72, R132.reuse, R150, R72 ;  /* 0x000000968448723c */ /* 0x040fe20000041848 */
[----:B------:R-:W-:Y:S05]  /*e190*/  LDSM.16.MT88.4 R148, [R230+0x11800] ;  /* 0x01180000e694783b */ /* 0x000fea0000004200 */
[C---:B-1----:R-:W-:Y:S06]  /*e1a0*/  HMMA.16816.F32.BF16 R76, R132.reuse, R140, R76 ;  /* 0x0000008c844c723c */ /* 0x042fec000004184c */
[C---:B------:R-:W-:Y:S01]  /*e1b0*/  HMMA.16816.F32.BF16 R80, R132.reuse, R142, R80 ;  /* 0x0000008e8450723c */ /* 0x040fe20000041850 */
[----:B------:R-:W1:Y:S05]  /*e1c0*/  LDSM.16.MT88.4 R140, [R229+0x17000] ;  /* 0x01700000e58c783b */ /* 0x000e6a0000004200 */
[C---:B-----5:R-:W-:Y:S06]  /*e1d0*/  HMMA.16816.F32.BF16 R84, R132.reuse, R152, R84 ;  /* 0x000000988454723c */ /* 0x060fec0000041854 */
[C---:B------:R-:W-:Y:S06]  /*e1e0*/  HMMA.16816.F32.BF16 R88, R132.reuse, R154, R88 ;  /* 0x0000009a8458723c */ /* 0x040fec0000041858 */
[C---:B--2---:R-:W-:Y:S06]  /*e1f0*/  HMMA.16816.F32.BF16 R92, R132.reuse, R144, R92 ;  /* 0x00000090845c723c */ /* 0x044fec000004185c */
        /* <DEDUP_REMOVED lines=8> */
[C---:B-1----:R-:W-:Y:S06]  /*e280*/  HMMA.16816.F32.BF16 R116, R132.reuse, R140, R116 ;  /* 0x0000008c8474723c */ /* 0x042fec0000041874 */
[C---:B------:R-:W-:Y:S06]  /*e290*/  HMMA.16816.F32.BF16 R120, R132.reuse, R142, R120 ;  /* 0x0000008e8478723c */ /* 0x040fec0000041878 */
[C---:B--2---:R-:W-:Y:S06]  /*e2a0*/  HMMA.16816.F32.BF16 R124, R132.reuse, R144, R124 ;  /* 0x00000090847c723c */ /* 0x044fec000004187c */
[----:B------:R-:W-:Y:S07]  /*e2b0*/  HMMA.16816.F32.BF16 R128, R132, R146, R128 ;  /* 0x000000928480723c */ /* 0x000fee0000041880 */
[----:B------:R-:W-:Y:S04]  /*e2c0*/  MOV R134, R176 ;  /* 0x000000b000867202 */ /* 0x000fe80000000f00 */
[----:B------:R-:W-:Y:S02]  /*e2d0*/  MOV R135, R177 ;  /* 0x000000b100877202 */ /* 0x000fe40000000f00 */
[----:B------:R-:W1:Y:S02]  /*e2e0*/  LDSM.16.MT88.4 R176, [R232+0x13800] ;  /* 0x01380000e8b0783b */ /* 0x000e640000004200 */
[-C--:B------:R-:W-:Y:S07]  /*e2f0*/  F2FP.BF16.F32.PACK_AB R170, R134, R135.reuse ;  /* 0x0000008786aa723e */ /* 0x080fee00000010ff */
[C---:B----4-:R-:W-:Y:S01]  /*e300*/  HMMA.16816.F32.BF16 R160, R168.reuse, R156, R4 ;  /* 0x0000009ca8a0723c */ /* 0x050fe20000041804 */
[----:B------:R-:W2:Y:S05]  /*e310*/  LDSM.16.MT88.4 R4, [R228+0x13800] ;  /* 0x01380000e404783b */ /* 0x000eaa0000004200 */
[C---:B------:R-:W-:Y:S03]  /*e320*/  HMMA.16816.F32.BF16 R156, R168.reuse, R158, R8 ;  /* 0x0000009ea89c723c */ /* 0x040fe60000041808 */
[----:B------:R-:W4:Y:S03]  /*e330*/  LDSM.16.MT88.4 R8, [R232+0x15800] ;  /* 0x01580000e808783b */ /* 0x000f260000004200 */
[C---:B------:R-:W-:Y:S05]  /*e340*/  HMMA.16816.F32.BF16 R152, R168.reuse, R148, R12 ;  /* 0x00000094a898723c */ /* 0x040fea000004180c */
[----:B------:R-:W5:Y:S01]  /*e350*/  LDSM.16.MT88.4 R12, [R230+0x15800] ;  /* 0x01580000e60c783b */ /* 0x000f620000004200 */
[C---:B------:R-:W-:Y:S06]  /*e360*/  HMMA.16816.F32.BF16 R148, R168.reuse, R150, R16 ;  /* 0x00000096a894723c */ /* 0x040fec0000041810 */
[C---:B---3--:R-:W-:Y:S01]  /*e370*/  HMMA.16816.F32.BF16 R144, R168.reuse, R136, R20 ;  /* 0x00000088a890723c */ /* 0x048fe20000041814 */
[----:B------:R-:W3:Y:S05]  /*e380*/  LDSM.16.MT88.4 R16, [R229+0x15800] ;  /* 0x01580000e510783b */ /* 0x000eea0000004200 */
[C---:B------:R-:W-:Y:S03]  /*e390*/  HMMA.16816.F32.BF16 R140, R168.reuse, R138, R24 ;  /* 0x0000008aa88c723c */ /* 0x040fe60000041818 */
[----:B------:R-:W3:Y:S03]  /*e3a0*/  LDSM.16.MT88.4 R20, [R228+0x15800] ;  /* 0x01580000e414783b */ /* 0x000ee60000004200 */
[C---:B------:R-:W-:Y:S05]  /*e3b0*/  HMMA.16816.F32.BF16 R136, R168.reuse, R172, R28 ;  /* 0x000000aca888723c */ /* 0x040fea000004181c */
[----:B------:R-:W3:Y:S02]  /*e3c0*/  LDSM.16.MT88.4 R24, [R232+0x17800] ;  /* 0x01780000e818783b */ /* 0x000ee40000004200 */
[----:B------:R-:W-:Y:S04]  /*e3d0*/  MOV R173, R134 ;  /* 0x0000008600ad7202 */ /* 0x000fe80000000f00 */
[----:B------:R-:W-:Y:S02]  /*e3e0*/  MOV R172, R135 ;  /* 0x0000008700ac7202 */ /* 0x000fe40000000f00 */
[C---:B------:R-:W-:Y:S01]  /*e3f0*/  HMMA.16816.F32.BF16 R132, R168.reuse, R174, R32 ;  /* 0x000000aea884723c */ /* 0x040fe20000041820 */
[----:B------:R-:W3:Y:S02]  /*e400*/  LDSM.16.MT88.4 R28, [R230+0x17800] ;  /* 0x01780000e61c783b */ /* 0x000ee40000004200 */
[----:B------:R-:W-:Y:S03]  /*e410*/  FADD.FTZ R211, R172, R211 ;  /* 0x000000d3acd37221 */ /* 0x000fe60000010000 */
[C---:B-1----:R-:W-:Y:S05]  /*e420*/  HMMA.16816.F32.BF16 R36, R168.reuse, R176, R36 ;  /* 0x000000b0a824723c */ /* 0x042fea0000041824 */
[----:B------:R-:W-:Y:S01]  /*e430*/  FADD.FTZ R250, R173, R211 ;  /* 0x000000d3adfa7221 */ /* 0x000fe20000010000 */
[C---:B------:R-:W-:Y:S06]  /*e440*/  HMMA.16816.F32.BF16 R40, R168.reuse, R178, R40 ;  /* 0x000000b2a828723c */ /* 0x040fec0000041828 */
[C---:B------:R-:W-:Y:S06]  /*e450*/  HMMA.16816.F32.BF16 R44, R168.reuse, R180, R44 ;  /* 0x000000b4a82c723c */ /* 0x040fec000004182c */
[C---:B------:R-:W-:Y:S06]  /*e460*/  HMMA.16816.F32.BF16 R48, R168.reuse, R182, R48 ;  /* 0x000000b6a830723c */ /* 0x040fec0000041830 */
[C---:B------:R-:W-:Y:S06]  /*e470*/  HMMA.16816.F32.BF16 R52, R168.reuse, R184, R52 ;  /* 0x000000b8a834723c */ /* 0x040fec0000041834 */
[C---:B------:R-:W-:Y:S06]  /*e480*/  HMMA.16816.F32.BF16 R56, R168.reuse, R186, R56 ;  /* 0x000000baa838723c */ /* 0x040fec0000041838 */
[C---:B--2---:R-:W-:Y:S06]  /*e490*/  HMMA.16816.F32.BF16 R60, R168.reuse, R4, R60 ;  /* 0x00000004a83c723c */ /* 0x044fec000004183c */
[C---:B------:R-:W-:Y:S01]  /*e4a0*/  HMMA.16816.F32.BF16 R64, R168.reuse, R6, R64 ;  /* 0x00000006a840723c */ /* 0x040fe20000041840 */
[----:B------:R-:W1:Y:S05]  /*e4b0*/  LDSM.16.MT88.4 R4, [R229+0x17800] ;  /* 0x01780000e504783b */ /* 0x000e6a0000004200 */
[C---:B----4-:R-:W-:Y:S06]  /*e4c0*/  HMMA.16816.F32.BF16 R68, R168.reuse, R8, R68 ;  /* 0x00000008a844723c */ /* 0x050fec0000041844 */
[C---:B------:R-:W-:Y:S01]  /*e4d0*/  HMMA.16816.F32.BF16 R72, R168.reuse, R10, R72 ;  /* 0x0000000aa848723c */ /* 0x040fe20000041848 */
[----:B------:R-:W2:Y:S05]  /*e4e0*/  LDSM.16.MT88.4 R8, [R228+0x17800] ;  /* 0x01780000e408783b */ /* 0x000eaa0000004200 */
[C---:B-----5:R-:W-:Y:S06]  /*e4f0*/  HMMA.16816.F32.BF16 R76, R168.reuse, R12, R76 ;  /* 0x0000000ca84c723c */ /* 0x060fec000004184c */
        /* <DEDUP_REMOVED lines=9> */
[C---:B-1----:R-:W-:Y:S06]  /*e590*/  HMMA.16816.F32.BF16 R116, R168.reuse, R4, R116 ;  /* 0x00000004a874723c */ /* 0x042fec0000041874 */
[C---:B------:R-:W-:Y:S06]  /*e5a0*/  HMMA.16816.F32.BF16 R120, R168.reuse, R6, R120 ;  /* 0x00000006a878723c */ /* 0x040fec0000041878 */
[C---:B--2---:R-:W-:Y:S06]  /*e5b0*/  HMMA.16816.F32.BF16 R124, R168.reuse, R8, R124 ;  /* 0x00000008a87c723c */ /* 0x044fec000004187c */
[----:B------:R-:W-:Y:S01]  /*e5c0*/  HMMA.16816.F32.BF16 R128, R168, R10, R128 ;  /* 0x0000000aa880723c */ /* 0x000fe20000041880 */
[----:B------:R-:W-:Y:S11]  /*e5d0*/  @!UPT UIADD3 URZ, URZ, URZ, URZ ;  /* 0x0000003f3f3ff290 */ /* 0x000ff6000fffe03f */
[----:B------:R-:W-:Y:S01]  /*e5e0*/  @!UPT UIADD3 URZ, URZ, URZ, URZ ;  /* 0x0000003f3f3ff290 */ /* 0x000fe2000fffe03f */
[----:B------:R-:W-:Y:S11]  /*e5f0*/  @P1 BRA `(.L_x_2443) ;  /* 0xffffffc000ec1947 */ /* 0x000ff6000383ffff */
.L_x_2439:
[----:B------:R-:W1:Y:S01]  /*e600*/  SHFL.BFLY PT, R2, R250, 0x2, 0x1f ;  /* 0x0c401f00fa027f89 */ /* 0x000e6200000e0000 */
[----:B------:R-:W2:Y:S01]  /*e610*/  S2UR UR4, SR_CgaCtaId ;  /* 0x00000000000479c3 */ /* 0x000ea20000008800 */
[----:B------:R-:W-:Y:S01]  /*e620*/  MOV R4, 0x3f800000 ;  /* 0x3f80000000047802 */ /* 0x000fe20000000f00 */
[----:B------:R-:W-:Y:S01]  /*e630*/  UMOV UR5, 0x400 ;  /* 0x0000040000057882 */ /* 0x000fe20000000000 */
[----:B------:R-:W3:Y:S01]  /*e640*/  SHFL.BFLY PT, R0, R249, 0x2, 0x1f ;  /* 0x0c401f00f9007f89 */ /* 0x000ee200000e0000 */
[----:B------:R-:W-:Y:S01]  /*e650*/  MOV R5, 0x3f800000 ;  /* 0x3f80000000057802 */ /* 0x000fe20000000f00 */
[----:B------:R-:W-:Y:S01]  /*e660*/  UISETP.NE.AND UP0, UPT, UR15, -0x1, UPT ;  /* 0xffffffff0f00788c */ /* 0x000fe2000bf05270 */
[----:B------:R-:W4:Y:S01]  /*e670*/  S2R R6, SR_TID.X ;  /* 0x0000000000067919 */ /* 0x000f220000002100 */
[----:B------:R-:W-:Y:S01]  /*e680*/  ULDC.U8 UR6, c[0x0][0x3d8] ;  /* 0x0000f60000067ab9 */ /* 0x000fe20000000000 */
[----:B-1----:R-:W-:Y:S01]  /*e690*/  FADD.FTZ R250, R2, R250 ;  /* 0x000000fa02fa7221 */ /* 0x002fe20000010000 */
[----:B--2---:R-:W-:Y:S01]  /*e6a0*/  ULEA UR4, UR4, UR5, 0x18 ;  /* 0x0000000504047291 */ /* 0x004fe2000f8ec03f */
[----:B---3--:R-:W-:-:S03]  /*e6b0*/  FADD.FTZ R249, R0, R249 ;  /* 0x000000f900f97221 */ /* 0x008fc60000010000 */
[----:B------:R-:W1:Y:S04]  /*e6c0*/  SHFL.BFLY PT, R2, R250, 0x1, 0x1f ;  /* 0x0c201f00fa027f89 */ /* 0x000e6800000e0000 */
[----:B------:R-:W2:Y:S01]  /*e6d0*/  SHFL.BFLY PT, R0, R249, 0x1, 0x1f ;  /* 0x0c201f00f9007f89 */ /* 0x000ea200000e0000 */
[----:B----4-:R-:W-:-:S04]  /*e6e0*/  SHF.R.S32.HI R7, RZ, 0x1f, R6 ;  /* 0x0000001fff077819 */ /* 0x010fc80000011406 */
[CC--:B------:R-:W-:Y:S02]  /*e6f0*/  LEA.HI R8, R7.reuse, R6.reuse, RZ, 0x2 ;  /* 0x0000000607087211 */ /* 0x0c0fe400078f10ff */
[----:B------:R-:W-:Y:S02]  /*e700*/  LEA.HI R7, R7, R6, RZ, 0x5 ;  /* 0x0000000607077211 */ /* 0x000fe400078f28ff */
[--C-:B------:R-:W-:Y:S02]  /*e710*/  SHF.R.S32.HI R10, RZ, 0x2, R8.reuse ;  /* 0x00000002ff0a7819 */ /* 0x100fe40000011408 */
[----:B------:R-:W-:Y:S02]  /*e720*/  SHF.R.S32.HI R9, RZ, 0x1f, R8 ;  /* 0x0000001fff097819 */ /* 0x000fe40000011408 */
[----:B------:R-:W-:Y:S01]  /*e730*/  LOP3.LUT R8, R8, 0x3ffffffc, RZ, 0xc0, !PT ;  /* 0x3ffffffc08087812 */ /* 0x000fe200078ec0ff */
[----:B-1----:R-:W-:Y:S01]  /*e740*/  FADD.FTZ R2, R250, R2 ;  /* 0x00000002fa027221 */ /* 0x002fe20000010000 */
[----:B------:R-:W-:-:S02]  /*e750*/  LEA.HI R9, R9, R10, RZ, 0x3 ;  /* 0x0000000a09097211 */ /* 0x000fc400078f18ff */
[----:B------:R-:W-:Y:S01]  /*e760*/  IADD3 R8, -R8, R6, RZ ;  /* 0x0000000608087210 */ /* 0x000fe20007ffe1ff */
[----:B--2---:R-:W-:Y:S01]  /*e770*/  FADD.FTZ R0, R249, R0 ;  /* 0x00000000f9007221 */ /* 0x004fe20000010000 */
[----:B------:R-:W-:Y:S02]  /*e780*/  FSETP.NE.FTZ.AND P4, PT, R2, RZ, PT ;  /* 0x000000ff0200720b */ /* 0x000fe40003f95000 */
[----:B------:R-:W-:Y:S02]  /*e790*/  LOP3.LUT R9, R9, 0xfffffff8, RZ, 0xc0, !PT ;  /* 0xfffffff809097812 */ /* 0x000fe400078ec0ff */
[----:B------:R-:W-:Y:S02]  /*e7a0*/  FSETP.NE.FTZ.AND P3, PT, R0, RZ, PT ;  /* 0x000000ff0000720b */ /* 0x000fe40003f75000 */
[----:B------:R-:W-:Y:S02]  /*e7b0*/  IADD3 R9, R10, -R9, RZ ;  /* 0x800000090a097210 */ /* 0x000fe40007ffe0ff */
[----:B------:R-:W-:-:S02]  /*e7c0*/  SHF.R.S32.HI R10, RZ, 0x5, R7 ;  /* 0x00000005ff0a7819 */ /* 0x000fc40000011407 */
[C---:B------:R-:W-:Y:S02]  /*e7d0*/  SHF.L.U32 R11, R9.reuse, 0x6, RZ ;  /* 0x00000006090b7819 */ /* 0x040fe400000006ff */
[----:B------:R-:W-:Y:S01]  /*e7e0*/  LOP3.LUT R12, R9, 0x1, RZ, 0xc0, !PT ;  /* 0x00000001090c7812 */ /* 0x000fe200078ec0ff */
[----:B------:R-:W1:Y:S01]  /*e7f0*/  @P4 MUFU.RCP R4, R2 ;  /* 0x0000000200044308 */ /* 0x000e620000001000 */
[----:B------:R-:W-:Y:S02]  /*e800*/  LOP3.LUT R11, R11, 0x1c0, RZ, 0xc0, !PT ;  /* 0x000001c00b0b7812 */ /* 0x000fe400078ec0ff */
[----:B------:R-:W-:Y:S02]  /*e810*/  LEA R8, R10, R8, 0x9 ;  /* 0x000000080a087211 */ /* 0x000fe400078e48ff */
[----:B------:R-:W-:Y:S02]  /*e820*/  LEA.HI R11, R11, R11, RZ, 0x1d ;  /* 0x0000000b0b0b7211 */ /* 0x000fe400078fe8ff */
[----:B------:R-:W-:Y:S01]  /*e830*/  ISETP.NE.U32.AND P0, PT, R12, 0x1, PT ;  /* 0x000000010c00780c */ /* 0x000fe20003f05070 */
[----:B------:R-:W2:Y:S01]  /*e840*/  @P3 MUFU.RCP R5, R0 ;  /* 0x0000000000053308 */ /* 0x000ea20000001000 */
[----:B------:R-:W-:-:S02]  /*e850*/  LEA R8, R8, R11, 0x1 ;  /* 0x0000000b08087211 */ /* 0x000fc400078e08ff */
[----:B------:R-:W-:Y:S02]  /*e860*/  R2P PR, R9, 0x6 ;  /* 0x0000000609007804 */ /* 0x000fe40000000000 */
[----:B------:R-:W-:Y:S01]  /*e870*/  LEA R8, R8, UR4, 0x1 ;  /* 0x0000000408087c11 */ /* 0x000fe2000f8e08ff */
[----:B------:R-:W-:Y:S01]  /*e880*/  @UP0 ULDC.64 UR4, c[0x0][0x298] ;  /* 0x0000a60000040ab9 */ /* 0x000fe20000000a00 */
[----:B------:R-:W-:Y:S01]  /*e890*/  MOV R9, 0x20 ;  /* 0x0000002000097802 */ /* 0x000fe20000000f00 */
[----:B------:R-:W3:Y:S01]  /*e8a0*/  @P4 MUFU.LG2 R2, R2 ;  /* 0x0000000200024308 */ /* 0x000ee20000000c00 */
[C---:B-1----:R-:W-:Y:S01]  /*e8b0*/  FMUL.FTZ R160, R4.reuse, R160 ;  /* 0x000000a004a07220 */ /* 0x042fe20000410000 */
[C---:B------:R-:W-:Y:S01]  /*e8c0*/  FMUL.FTZ R161, R4.reuse, R161 ;  /* 0x000000a104a17220 */ /* 0x040fe20000410000 */
[C---:B------:R-:W-:Y:S01]  /*e8d0*/  FMUL.FTZ R156, R4.reuse, R156 ;  /* 0x0000009c049c7220 */ /* 0x040fe20000410000 */
[C---:B------:R-:W-:Y:S01]  /*e8e0*/  FMUL.FTZ R157, R4.reuse, R157 ;  /* 0x0000009d049d7220 */ /* 0x040fe20000410000 */
[----:B------:R-:W-:Y:S01]  /*e8f0*/  MOV R12, 0x40 ;  /* 0x00000040000c7802 */ /* 0x000fe20000000f00 */
[C---:B------:R-:W-:Y:S01]  /*e900*/  FMUL.FTZ R152, R4.reuse, R152 ;  /* 0x0000009804987220 */ /* 0x040fe20000410000 */
[C---:B------:R-:W-:Y:S01]  /*e910*/  FMUL.FTZ R153, R4.reuse, R153 ;  /* 0x0000009904997220 */ /* 0x040fe20000410000 */
[C---:B------:R-:W-:Y:S01]  /*e920*/  FMUL.FTZ R148, R4.reuse, R148 ;  /* 0x0000009404947220 */ /* 0x040fe20000410000 */
[C---:B--2---:R-:W-:Y:S01]  /*e930*/  FMUL.FTZ R163, R5.reuse, R163 ;  /* 0x000000a305a37220 */ /* 0x044fe20000410000 */
[C---:B------:R-:W-:Y:S01]  /*e940*/  FMUL.FTZ R162, R5.reuse, R162 ;  /* 0x000000a205a27220 */ /* 0x040fe20000410000 */
[C---:B------:R-:W-:Y:S01]  /*e950*/  FMUL.FTZ R159, R5.reuse, R159 ;  /* 0x0000009f059f7220 */ /* 0x040fe20000410000 */
[C---:B------:R-:W-:Y:S01]  /*e960*/  FMUL.FTZ R158, R5.reuse, R158 ;  /* 0x0000009e059e7220 */ /* 0x040fe20000410000 */
[C---:B------:R-:W-:Y:S01]  /*e970*/  FMUL.FTZ R155, R5.reuse, R155 ;  /* 0x0000009b059b7220 */ /* 0x040fe20000410000 */
[C---:B------:R-:W-:Y:S01]  /*e980*/  FMUL.FTZ R154, R5.reuse, R154 ;  /* 0x0000009a059a7220 */ /* 0x040fe20000410000 */
[----:B------:R-:W-:Y:S01]  /*e990*/  FMUL.FTZ R149, R4, R149 ;  /* 0x0000009504957220 */ /* 0x000fe20000410000 */
[C---:B------:R-:W-:Y:S01]  /*e9a0*/  FMUL.FTZ R151, R5.reuse, R151 ;  /* 0x0000009705977220 */ /* 0x040fe20000410000 */
[----:B------:R-:W-:Y:S01]  /*e9b0*/  FMUL.FTZ R150, R5, R150 ;  /* 0x0000009605967220 */ /* 0x000fe20000410000 */
[----:B------:R-:W-:Y:S01]  /*e9c0*/  IADD3 R11, R8, -0x10, RZ ;  /* 0xfffffff0080b7810 */ /* 0x000fe20007ffe0ff */
[C---:B------:R-:W-:Y:S01]  /*e9d0*/  FMUL.FTZ R144, R4.reuse, R144 ;  /* 0x0000009004907220 */ /* 0x040fe20000410000 */
[----:B------:R-:W-:Y:S01]  /*e9e0*/  SEL R9, R9, 0xffffffe0, !P1 ;  /* 0xffffffe009097807 */ /* 0x000fe20004800000 */
[----:B------:R-:W-:Y:S01]  /*e9f0*/  FMUL.FTZ R145, R4, R145 ;  /* 0x0000009104917220 */ /* 0x000fe20000410000 */
[C---:B------:R-:W-:Y:S01]  /*ea00*/  FMUL.FTZ R147, R5.reuse, R147 ;  /* 0x0000009305937220 */ /* 0x040fe20000410000 */
[C---:B------:R-:W-:Y:S01]  /*ea10*/  FMUL.FTZ R146, R5.reuse, R146 ;  /* 0x0000009205927220 */ /* 0x040fe20000410000 */
[----:B------:R-:W-:Y:S01]  /*ea20*/  @P0 IADD3 R11, R8, 0x10, RZ ;  /* 0x00000010080b0810 */ /* 0x000fe20007ffe0ff */
[C---:B------:R-:W-:Y:S01]  /*ea30*/  FMUL.FTZ R140, R4.reuse, R140 ;  /* 0x0000008c048c7220 */ /* 0x040fe20000410000 */
[C---:B------:R-:W-:Y:S01]  /*ea40*/  FMUL.FTZ R141, R4.reuse, R141 ;  /* 0x0000008d048d7220 */ /* 0x040fe20000410000 */
[C---:B------:R-:W-:Y:S01]  /*ea50*/  FMUL.FTZ R143, R5.reuse, R143 ;  /* 0x0000008f058f7220 */ /* 0x040fe20000410000 */
[----:B------:R-:W-:Y:S01]  /*ea60*/  FMUL.FTZ R142, R5, R142 ;  /* 0x0000008e058e7220 */ /* 0x000fe20000410000 */
[----:B------:R-:W-:Y:S01]  /*ea70*/  F2FP.BF16.F32.PACK_AB R160, R161, R160 ;  /* 0x000000a0a1a0723e */ /* 0x000fe200000010ff */
[C---:B------:R-:W-:Y:S01]  /*ea80*/  FMUL.FTZ R136, R4.reuse, R136 ;  /* 0x0000008804887220 */ /* 0x040fe20000410000 */
[----:B------:R-:W-:Y:S01]  /*ea90*/  F2FP.BF16.F32.PACK_AB R162, R163, R162 ;  /* 0x000000a2a3a2723e */ /* 0x000fe200000010ff */
[----:B------:R-:W-:Y:S01]  /*eaa0*/  FMUL.FTZ R137, R4, R137 ;  /* 0x0000008904897220 */ /* 0x000fe20000410000 */
[----:B------:R-:W-:Y:S01]  /*eab0*/  SEL R12, R12, 0xffffffc0, !P2 ;  /* 0xffffffc00c0c7807 */ /* 0x000fe20005000000 */
[C---:B------:R-:W-:Y:S01]  /*eac0*/  FMUL.FTZ R139, R5.reuse, R139 ;  /* 0x0000008b058b7220 */ /* 0x040fe20000410000 */
[----:B------:R-:W-:Y:S01]  /*ead0*/  FMUL.FTZ R138, R5, R138 ;  /* 0x0000008a058a7220 */ /* 0x000fe20000410000 */
[----:B------:R-:W-:Y:S01]  /*eae0*/  F2FP.BF16.F32.PACK_AB R156, R157, R156 ;  /* 0x0000009c9d9c723e */ /* 0x000fe200000010ff */
[C---:B------:R-:W-:Y:S01]  /*eaf0*/  FMUL.FTZ R132, R4.reuse, R132 ;  /* 0x0000008404847220 */ /* 0x040fe20000410000 */
[----:B------:R-:W-:Y:S01]  /*eb00*/  F2FP.BF16.F32.PACK_AB R158, R159, R158 ;  /* 0x0000009e9f9e723e */ /* 0x000fe200000010ff */
[C---:B------:R-:W-:Y:S01]  /*eb10*/  FMUL.FTZ R133, R4.reuse, R133 ;  /* 0x0000008504857220 */ /* 0x040fe20000410000 */
[C---:B------:R-:W-:Y:S01]  /*eb20*/  FMUL.FTZ R135, R5.reuse, R135 ;  /* 0x0000008705877220 */ /* 0x040fe20000410000 */
[----:B------:R-:W-:Y:S01]  /*eb30*/  FMUL.FTZ R134, R5, R134 ;  /* 0x0000008605867220 */ /* 0x000fe20000410000 */
[----:B------:R-:W-:Y:S01]  /*eb40*/  F2FP.BF16.F32.PACK_AB R152, R153, R152 ;  /* 0x000000989998723e */ /* 0x000fe200000010ff */
[C---:B------:R-:W-:Y:S01]  /*eb50*/  FMUL.FTZ R36, R4.reuse, R36 ;  /* 0x0000002404247220 */ /* 0x040fe20000410000 */
[----:B------:R-:W-:Y:S01]  /*eb60*/  F2FP.BF16.F32.PACK_AB R154, R155, R154 ;  /* 0x0000009a9b9a723e */ /* 0x000fe200000010ff */
[----:B------:R-:W-:Y:S01]  /*eb70*/  FMUL.FTZ R37, R4, R37 ;  /* 0x0000002504257220 */ /* 0x000fe20000410000 */
[----:B------:R-:W-:Y:S01]  /*eb80*/  IADD3 R13, R8, R9, RZ ;  /* 0x00000009080d7210 */ /* 0x000fe20007ffe0ff */
[C---:B------:R-:W-:Y:S01]  /*eb90*/  FMUL.FTZ R39, R5.reuse, R39 ;  /* 0x0000002705277220 */ /* 0x040fe20000410000 */
[----:B------:R-:W-:Y:S01]  /*eba0*/  FMUL.FTZ R38, R5, R38 ;  /* 0x0000002605267220 */ /* 0x000fe20000410000 */
[----:B------:R-:W-:Y:S01]  /*ebb0*/  F2FP.BF16.F32.PACK_AB R148, R149, R148 ;  /* 0x000000949594723e */ /* 0x000fe200000010ff */
[C---:B------:R-:W-:Y:S01]  /*ebc0*/  FMUL.FTZ R40, R4.reuse, R40 ;  /* 0x0000002804287220 */ /* 0x040fe20000410000 */
[----:B------:R-:W-:Y:S01]  /*ebd0*/  F2FP.BF16.F32.PACK_AB R150, R151, R150 ;  /* 0x000000969796723e */ /* 0x000fe200000010ff */
[C---:B------:R-:W-:Y:S01]  /*ebe0*/  FMUL.FTZ R41, R4.reuse, R41 ;  /* 0x0000002904297220 */ /* 0x040fe20000410000 */
[----:B------:R-:W-:Y:S01]  /*ebf0*/  IADD3 R9, R9, R11, RZ ;  /* 0x0000000b09097210 */ /* 0x000fe20007ffe0ff */
        /* <DEDUP_REMOVED lines=10> */
[----:B------:R-:W-:Y:S01]  /*eca0*/  STS [R8], R160 ;  /* 0x000000a008007388 */ /* 0x000fe20000000800 */
[----:B------:R-:W-:Y:S01]  /*ecb0*/  F2FP.BF16.F32.PACK_AB R142, R143, R142 ;  /* 0x0000008e8f8e723e */ /* 0x000fe200000010ff */
[----:B------:R-:W-:Y:S01]  /*ecc0*/  FMUL.FTZ R48, R4, R48 ;  /* 0x0000003004307220 */ /* 0x000fe20000410000 */
[----:B------:R-:W-:Y:S01]  /*ecd0*/  IADD3 R15, R12, R11, RZ ;  /* 0x0000000b0c0f7210 */ /* 0x000fe20007ffe0ff */
[----:B------:R-:W-:Y:S01]  /*ece0*/  STS [R8+0x400], R162 ;  /* 0x000400a208007388 */ /* 0x000fe20000000800 */
[C---:B------:R-:W-:Y:S01]  /*ecf0*/  FMUL.FTZ R49, R4.reuse, R49 ;  /* 0x0000003104317220 */ /* 0x040fe20000410000 */
[C---:B------:R-:W-:Y:S01]  /*ed00*/  FMUL.FTZ R51, R5.reuse, R51 ;  /* 0x0000003305337220 */ /* 0x040fe20000410000 */
[----:B------:R-:W-:Y:S01]  /*ed10*/  FMUL.FTZ R50, R5, R50 ;  /* 0x0000003205327220 */ /* 0x000fe20000410000 */
[----:B------:R-:W-:Y:S01]  /*ed20*/  F2FP.BF16.F32.PACK_AB R136, R137, R136 ;  /* 0x000000888988723e */ /* 0x000fe200000010ff */
[----:B------:R-:W-:Y:S01]  /*ed30*/  STS [R11], R156 ;  /* 0x0000009c0b007388 */ /* 0x000fe20000000800 */
[----:B------:R-:W-:Y:S01]  /*ed40*/  F2FP.BF16.F32.PACK_AB R138, R139, R138 ;  /* 0x0000008a8b8a723e */ /* 0x000fe200000010ff */
[C---:B------:R-:W-:Y:S01]  /*ed50*/  FMUL.FTZ R52, R4.reuse, R52 ;  /* 0x0000003404347220 */ /* 0x040fe20000410000 */
        /* <DEDUP_REMOVED lines=18> */
[C---:B------:R-:W-:Y:S01]  /*ee80*/  FMUL.FTZ R61, R4.reuse, R61 ;  /* 0x0000003d043d7220 */ /* 0x040fe20000410000 */
[----:B------:R-:W-:Y:S01]  /*ee90*/  STS [R9+0x400], R150 ;  /* 0x0004009609007388 */ /* 0x000fe20000000800 */
        /* <DEDUP_REMOVED lines=35> */
[----:B------:R-:W-:Y:S01]  /*f0d0*/  STS [R8+0x2000], R36 ;  /* 0x0020002408007388 */ /* 0x000fe20000000800 */
        /* <DEDUP_REMOVED lines=93> */
[C---:B------:R-:W-:Y:S01]  /*f6b0*/  FMUL.FTZ R126, R5.reuse, R126 ;  /* 0x0000007e057e7220 */ /* 0x040fe20000410000 */
[----:B------:R-:W-:Y:S01]  /*f6c0*/  FMUL.FTZ R131, R5, R131 ;  /* 0x0000008305837220 */ /* 0x000fe20000410000 */
[----:B------:R-:W-:Y:S01]  /*f6d0*/  F2FP.BF16.F32.PACK_AB R104, R105, R104 ;  /* 0x000000686968723e */ /* 0x000fe200000010ff */
[----:B------:R-:W-:Y:S01]  /*f6e0*/  STS [R14+0x4000], R84 ;  /* 0x004000540e007388 */ /* 0x000fe20000000800 */
[----:B------:R-:W-:Y:S01]  /*f6f0*/  F2FP.BF16.F32.PACK_AB R106, R107, R106 ;  /* 0x0000006a6b6a723e */ /* 0x000fe200000010ff */
[C---:B------:R-:W-:Y:S01]  /*f700*/  FMUL.FTZ R128, R4.reuse, R128 ;  /* 0x0000008004807220 */ /* 0x040fe20000410000 */
[----:B------:R-:W-:Y:S01]  /*f710*/  FMUL.FTZ R5, R5, R130 ;  /* 0x0000008205057220 */ /* 0x000fe20000410000 */
[----:B------:R-:W-:Y:S01]  /*f720*/  STS [R14+0x4400], R86 ;  /* 0x004400560e007388 */ /* 0x000fe20000000800 */
[----:B------:R-:W-:Y:S01]  /*f730*/  F2FP.BF16.F32.PACK_AB R108, R109, R108 ;  /* 0x0000006c6d6c723e */ /* 0x000fe200000010ff */
[----:B------:R-:W-:Y:S01]  /*f740*/  FMUL.FTZ R4, R4, R129 ;  /* 0x0000008104047220 */ /* 0x000fe20000410000 */
[----:B------:R-:W-:Y:S01]  /*f750*/  F2FP.BF16.F32.PACK_AB R110, R111, R110 ;  /* 0x0000006e6f6e723e */ /* 0x000fe200000010ff */
[----:B------:R-:W-:Y:S01]  /*f760*/  STS [R15+0x4000], R88 ;  /* 0x004000580f007388 */ /* 0x000fe20000000800 */
[----:B------:R-:W-:Y:S01]  /*f770*/  F2FP.BF16.F32.PACK_AB R112, R113, R112 ;  /* 0x000000707170723e */ /* 0x000fe200000010ff */
[----:B------:R-:W-:Y:S01]  /*f780*/  @UP0 UIMAD.WIDE.U32 UR8, UR15, UR4, URZ ;  /* 0x000000040f0802a5 */ /* 0x000fe2000f8e003f */
[----:B------:R-:W-:Y:S01]  /*f790*/  F2FP.BF16.F32.PACK_AB R114, R115, R114 ;  /* 0x000000727372723e */ /* 0x000fe200000010ff */
[----:B------:R-:W-:Y:S01]  /*f7a0*/  STS [R15+0x4400], R90 ;  /* 0x0044005a0f007388 */ /* 0x000fe20000000800 */
[----:B------:R-:W-:Y:S01]  /*f7b0*/  F2FP.BF16.F32.PACK_AB R116, R117, R116 ;  /* 0x000000747574723e */ /* 0x000fe200000010ff */
[----:B------:R-:W-:Y:S01]  /*f7c0*/  @UP0 UIMAD UR7, UR15, UR5, UR9 ;  /* 0x000000050f0702a4 */ /* 0x000fe2000f8e0209 */
[----:B------:R-:W-:Y:S01]  /*f7d0*/  F2FP.BF16.F32.PACK_AB R118, R119, R118 ;  /* 0x000000767776723e */ /* 0x000fe200000010ff */
[----:B------:R-:W-:Y:S01]  /*f7e0*/  STS [R16+0x4000], R92 ;  /* 0x0040005c10007388 */ /* 0x000fe20000000800 */
[----:B------:R-:W-:Y:S01]  /*f7f0*/  F2FP.BF16.F32.PACK_AB R120, R121, R120 ;  /* 0x000000787978723e */ /* 0x000fe200000010ff */
[----:B---3--:R-:W-:Y:S01]  /*f800*/  @P4 FMUL.FTZ R2, R2, 0.69314718246459960938 ;  /* 0x3f31721802024820 */ /* 0x008fe20000410000 */
        /* <DEDUP_REMOVED lines=8> */
[----:B------:R-:W-:Y:S02]  /*f890*/  PLOP3.LUT P0, PT, PT, PT, UP0, 0x80, 0x0 ;  /* 0x000000000000781c */ /* 0x000fe40003f0f008 */
[----:B------:R-:W-:Y:S01]  /*f8a0*/  ISETP.NE.AND P1, PT, RZ, UR6, PT ;  /* 0x00000006ff007c0c */ /* 0x000fe2000bf25270 */
[----:B------:R-:W-:Y:S04]  /*f8b0*/  STS [R8+0x6000], R100 ;  /* 0x0060006408007388 */ /* 0x000fe80000000800 */
[----:B------:R1:W-:Y:S04]  /*f8c0*/  STS [R8+0x6400], R102 ;  /* 0x0064006608007388 */ /* 0x0003e80000000800 */
[----:B------:R-:W-:Y:S04]  /*f8d0*/  STS [R11+0x6000], R104 ;  /* 0x006000680b007388 */ /* 0x000fe80000000800 */
[----:B------:R-:W-:Y:S04]  /*f8e0*/  STS [R11+0x6400], R106 ;  /* 0x0064006a0b007388 */ /* 0x000fe80000000800 */
[----:B------:R-:W-:Y:S04]  /*f8f0*/  STS [R13+0x6000], R108 ;  /* 0x0060006c0d007388 */ /* 0x000fe80000000800 */
[----:B------:R-:W-:Y:S04]  /*f900*/  STS [R13+0x6400], R110 ;  /* 0x0064006e0d007388 */ /* 0x000fe80000000800 */
[----:B------:R-:W-:Y:S04]  /*f910*/  STS [R9+0x6000], R112 ;  /* 0x0060007009007388 */ /* 0x000fe80000000800 */
[----:B------:R2:W-:Y:S01]  /*f920*/  STS [R9+0x6400], R114 ;  /* 0x0064007209007388 */ /* 0x0005e20000000800 */
[----:B-1----:R-:W-:-:S03]  /*f930*/  MOV R8, 0x7f800000 ;  /* 0x7f80000000087802 */ /* 0x002fc60000000f00 */
[----:B------:R-:W-:Y:S04]  /*f940*/  STS [R14+0x6000], R116 ;  /* 0x006000740e007388 */ /* 0x000fe80000000800 */
[----:B------:R-:W-:Y:S04]  /*f950*/  STS [R14+0x6400], R118 ;  /* 0x006400760e007388 */ /* 0x000fe80000000800 */
[----:B------:R-:W-:Y:S04]  /*f960*/  STS [R15+0x6000], R120 ;  /* 0x006000780f007388 */ /* 0x000fe80000000800 */
[----:B------:R-:W-:Y:S04]  /*f970*/  STS [R15+0x6400], R122 ;  /* 0x0064007a0f007388 */ /* 0x000fe80000000800 */
[----:B------:R-:W-:Y:S04]  /*f980*/  STS [R16+0x6000], R124 ;  /* 0x0060007c10007388 */ /* 0x000fe80000000800 */
[----:B------:R-:W-:Y:S01]  /*f990*/  STS [R16+0x6400], R126 ;  /* 0x0064007e10007388 */ /* 0x000fe20000000800 */
[----:B--2---:R-:W-:-:S03]  /*f9a0*/  MOV R9, 0x7f800000 ;  /* 0x7f80000000097802 */ /* 0x004fc60000000f00 */
[----:B------:R1:W-:Y:S04]  /*f9b0*/  STS [R12+0x6400], R5 ;  /* 0x006400050c007388 */ /* 0x0003e80000000800 */
[----:B------:R2:W-:Y:S01]  /*f9c0*/  STS [R12+0x6000], R4 ;  /* 0x006000040c007388 */ /* 0x0005e20000000800 */
[----:B-1----:R1:W3:Y:S01]  /*f9d0*/  @P3 MUFU.LG2 R5, R0 ;  /* 0x0000000000053308 */ /* 0x0022e20000000c00 */
[----:B--2---:R-:W2:Y:S08]  /*f9e0*/  @P4 LDC R4, c[0x0][0x2e8] ;  /* 0x0000ba00ff044b82 */ /* 0x004eb00000000800 */
[----:B-1----:R-:W1:Y:S01]  /*f9f0*/  @P3 LDC R0, c[0x0][0x2e8] ;  /* 0x0000ba00ff003b82 */ /* 0x002e620000000800 */
[----:B---3--:R-:W-:Y:S01]  /*fa00*/  @P3 FMUL.FTZ R5, R5, 0.69314718246459960938 ;  /* 0x3f31721805053820 */ /* 0x008fe20000410000 */
[----:B------:R-:W-:Y:S06]  /*fa10*/  @P0 BRA `(.L_x_2444) ;  /* 0x00000000001c0947 */ /* 0x000fec0003800000 */
[----:B------:R-:W3:Y:S01]  /*fa20*/  S2UR UR7, SR_CTAID.Y ;  /* 0x00000000000779c3 */ /* 0x000ee20000002600 */
[----:B------:R-:W-:Y:S01]  /*fa30*/  ULDC.64 UR4, c[0x0][0x290] ;  /* 0x0000a40000047ab9 */ /* 0x000fe20000000a00 */
[----:B---3--:R-:W-:Y:S02]  /*fa40*/  USHF.R.S32.HI UR6, URZ, 0x1f, UR7 ;  /* 0x0000001f3f067899 */ /* 0x008fe40008011407 */
[----:B------:R-:W-:Y:S02]  /*fa50*/  UIMAD.WIDE.U32 UR8, UR7, UR4, URZ ;  /* 0x00000004070872a5 */ /* 0x000fe4000f8e003f */
[----:B------:R-:W-:-:S04]  /*fa60*/  UIMAD UR6, UR6, UR4, URZ ;  /* 0x00000004060672a4 */ /* 0x000fc8000f8e023f */
[----:B------:R-:W-:-:S04]  /*fa70*/  UIMAD UR5, UR7, UR5, UR6 ;  /* 0x00000005070572a4 */ /* 0x000fc8000f8e0206 */
[----:B------:R-:W-:-:S12]  /*fa80*/  UIADD3 UR7, UR9, UR5, URZ ;  /* 0x0000000509077290 */ /* 0x000fd8000fffe03f */
.L_x_2444:
[----:B--2---:R-:W-:Y:S01]  /*fa90*/  @P4 FFMA.FTZ R8, R164, R4, R2 ;  /* 0x00000004a4084223 */ /* 0x004fe20000010002 */
[----:B-1----:R-:W-:Y:S01]  /*faa0*/  @P3 FFMA.FTZ R9, R3, R0, R5 ;  /* 0x0000000003093223 */ /* 0x002fe20000010005 */
        /* <DEDUP_REMOVED lines=8> */
.L_x_2445:
[----:B------:R-:W-:Y:S01]  /*fb30*/  S2UR UR6, SR_CTAID.Z ;  /* 0x00000000000679c3 */ /* 0x000fe20000002700 */
[----:B------:R-:W-:Y:S01]  /*fb40*/  ULDC UR4, c[0x0][0x270] ;  /* 0x00009c0000047ab9 */ /* 0x000fe20000000800 */
[----:B------:R-:W-:-:S06]  /*fb50*/  ULDC UR15, c[0x0][0x2c4] ;  /* 0x0000b100000f7ab9 */ /* 0x000fcc0000000800 */
[----:B------:R-:W1:Y:S02]  /*fb60*/  S2UR UR5, SR_CTAID.Y ;  /* 0x00000000000579c3 */ /* 0x000e640000002600 */
[----:B-1----:R-:W-:-:S04]  /*fb70*/  UIMAD UR4, UR5, UR4, UR6 ;  /* 0x00000004050472a4 */ /* 0x002fc8000f8e0206 */
[----:B------:R-:W-:Y:S02]  /*fb80*/  UIMAD UR15, UR4, UR15, URZ ;  /* 0x0000000f040f72a4 */ /* 0x000fe4000f8e023f */
.L_x_2446:
        /* <DEDUP_REMOVED lines=32> */
.L_x_2448:
[----:B------:R-:W-:Y:S05]  /*fd90*/  BSYNC B0 ;  /* 0x0000000000007941 */ /* 0x000fea0003800000 */
.L_x_2447:
[----:B------:R-:W2:Y:S01]  /*fda0*/  S2UR UR5, SR_CTAID.X ;  /* 0x00000000000579c3 */ /* 0x000ea20000002500 */
[----:B------:R-:W-:Y:S01]  /*fdb0*/  LEA.HI R24, R24, R0, RZ, 0x3 ;  /* 0x0000000018187211 */ /* 0x000fe200078f18ff */
[----:B------:R3:W4:Y:S01]  /*fdc0*/  LDS.128 R16, [R242+0x1800] ;  /* 0x00180000f2107984 */ /* 0x0007220000000c00 */
[----:B------:R-:W-:Y:S02]  /*fdd0*/  BSSY B0, `(.L_x_2449) ;  /* 0x000002d000007945 */ /* 0x000fe40003800000 */
[----:B-1----:R-:W-:Y:S01]  /*fde0*/  LOP3.LUT R4, R24, 0xfffffff8, RZ, 0xc0, !PT ;  /* 0xfffffff818047812 */ /* 0x002fe200078ec0ff */
[----:B------:R3:W1:Y:S01]  /*fdf0*/  LDS.128 R20, [R242] ;  /* 0x00000000f2147984 */ /* 0x0006620000000c00 */
[----:B------:R-:W-:Y:S01]  /*fe00*/  SHF.R.S32.HI R24, RZ, 0x3, R24 ;  /* 0x00000003ff187819 */ /* 0x000fe20000011418 */
[----:B------:R-:W5:Y:S02]  /*fe10*/  LDC.64 R2, c[0x0][0x298] ;  /* 0x0000a600ff027b82 */ /* 0x000f640000000a00 */
[----:B------:R-:W-:Y:S01]  /*fe20*/  IMAD.IADD R0, R0, 0x1, -R4 ;  /* 0x0000000100007824 */ /* 0x000fe200078e0a04 */
[----:B------:R-:W-:Y:S01]  /*fe30*/  IADD3 R4, R24, 0x20, RZ ;  /* 0x0000002018047810 */ /* 0x000fe20007ffe0ff */
[----:B------:R3:W1:Y:S02]  /*fe40*/  LDS.128 R12, [R242+0x2000] ;  /* 0x00200000f20c7984 */ /* 0x0006640000000c00 */
[----:B------:R-:W-:Y:S01]  /*fe50*/  IMAD.SHL.U32 R6, R0, 0x8, RZ ;  /* 0x0000000800067824 */ /* 0x000fe200078e00ff */
[----:B------:R-:W-:Y:S01]  /*fe60*/  ISETP.GE.AND P2, PT, R4, UR14, PT ;  /* 0x0000000e04007c0c */ /* 0x000fe2000bf46270 */
[----:B------:R-:W3:Y:S01]  /*fe70*/  LDC.64 R26, c[0x0][0x2a0] ;  /* 0x0000a800ff1a7b82 */ /* 0x000ee20000000a00 */
[----:B------:R1:W1:Y:S01]  /*fe80*/  LDS.128 R8, [R242+0x4000] ;  /* 0x00400000f2087984 */ /* 0x0002620000000c00 */
[----:B------:R-:W-:Y:S01]  /*fe90*/  VIADD R0, R24, 0x10 ;  /* 0x0000001018007836 */ /* 0x000fe20000000000 */
[----:B------:R-:W-:-:S04]  /*fea0*/  SHF.R.S32.HI R7, RZ, 0x1f, R6 ;  /* 0x0000001fff077819 */ /* 0x000fc80000011406 */
[----:B------:R-:W-:Y:S01]  /*feb0*/  ISETP.GE.AND P3, PT, R0, UR14, PT ;  /* 0x0000000e00007c0c */ /* 0x000fe2000bf66270 */
[----:B--2---:R-:W-:Y:S01]  /*fec0*/  USHF.L.U32 UR5, UR5, 0x6, URZ ;  /* 0x0000000605057899 */ /* 0x004fe2000800063f */
[----:B------:R-:W-:-:S03]  /*fed0*/  VIADD R0, R24, 0x30 ;  /* 0x0000003018007836 */ /* 0x000fc60000000000 */
[----:B------:R-:W-:Y:S02]  /*fee0*/  USHF.R.S32.HI UR4, URZ, 0x1f, UR5 ;  /* 0x0000001f3f047899 */ /* 0x000fe40008011405 */
[----:B------:R-:W-:Y:S01]  /*fef0*/  ISETP.GE.AND P1, PT, R0, UR14, PT ;  /* 0x0000000e00007c0c */ /* 0x000fe2000bf26270 */
[----:B-----5:R-:W-:Y:S01]  /*ff00*/  IMAD.WIDE.U32 R6, R2, UR5, R6 ;  /* 0x0000000502067c25 */ /* 0x020fe2000f8e0006 */
[----:B------:R-:W-:-:S03]  /*ff10*/  SHF.R.S32.HI R0, RZ, 0x1f, R24 ;  /* 0x0000001fff007819 */ /* 0x000fc60000011418 */
[----:B------:R-:W-:Y:S01]  /*ff20*/  IMAD R5, R2, UR4, RZ ;  /* 0x0000000402057c24 */ /* 0x000fe2000f8e02ff */
[----:B------:R-:W-:Y:S01]  /*ff30*/  USHF.R.S32.HI UR4, URZ, 0x1f, UR6 ;  /* 0x0000001f3f047899 */ /* 0x000fe20008011406 */
[----:B------:R-:W-:Y:S02]  /*ff40*/  IADD3 R6, P0, R6, UR8, RZ ;  /* 0x0000000806067c10 */ /* 0x000fe4000ff1e0ff */
[----:B------:R-:W-:-:S03]  /*ff50*/  IMAD R5, R3, UR5, R5 ;  /* 0x0000000503057c24 */ /* 0x000fc6000f8e0205 */
[----:B---3--:R-:W-:Y:S02]  /*ff60*/  IMAD R28, R26, UR4, RZ ;  /* 0x000000041a1c7c24 */ /* 0x008fe4000f8e02ff */
[----:B------:R-:W-:Y:S02]  /*ff70*/  IADD3.X R7, R5, UR7, R7, P0, !PT ;  /* 0x0000000705077c10 */ /* 0x000fe400087fe407 */
[----:B------:R-:W-:Y:S01]  /*ff80*/  IMAD R28, R27, UR6, R28 ;  /* 0x000000061b1c7c24 */ /* 0x000fe2000f8e021c */
[----:B------:R-:W-:Y:S01]  /*ff90*/  ISETP.GE.AND P0, PT, R24, UR14, PT ;  /* 0x0000000e18007c0c */ /* 0x000fe2000bf06270 */
[----:B------:R-:W-:Y:S02]  /*ffa0*/  IMAD.WIDE.U32 R26, R26, UR6, R6 ;  /* 0x000000061a1a7c25 */ /* 0x000fe4000f8e0006 */
[----:B------:R2:W3:Y:S03]  /*ffb0*/  LDS.128 R4, [R242+0x6000] ;  /* 0x00600000f2047984 */ /* 0x0004e60000000c00 */
[----:B------:R-:W-:-:S07]  /*ffc0*/  IADD3 R29, R28, R27, RZ ;  /* 0x0000001b1c1d7210 */ /* 0x000fce0007ffe0ff */
[----:B-1--4-:R-:W-:Y:S05]  /*ffd0*/  @P0 BRA `(.L_x_2450) ;  /* 0x0000000000300947 */ /* 0x012fea0003800000 */
        /* <DEDUP_REMOVED lines=10> */
[----:B------:R1:W-:Y:S04]  /*10080*/  STG.E.128 desc[UR18][R32.64+0x100], R8 ;  /* 0x0001000820007986 */ /* 0x0003e8000c101d12 */
[----:B---3--:R1:W-:Y:S02]  /*10090*/  STG.E.128 desc[UR18][R32.64+0x180], R4 ;  /* 0x0001800420007986 */ /* 0x0083e4000c101d12 */
.L_x_2450:
[----:B------:R-:W-:Y:S05]  /*100a0*/  BSYNC B0 ;  /* 0x0000000000007941 */ /* 0x000fea0003800000 */
.L_x_2449:
[----:B-1----:R1:W4:Y:S01]  /*100b0*/  LDS.128 R20, [R242+0x800] ;  /* 0x00080000f2147984 */ /* 0x0023220000000c00 */
[----:B------:R-:W-:Y:S03]  /*100c0*/  BSSY B0, `(.L_x_2451) ;  /* 0x0000014000007945 */ /* 0x000fe60003800000 */
[----:B------:R1:W1:Y:S04]  /*100d0*/  LDS.128 R12, [R242+0x2800] ;  /* 0x00280000f20c7984 */ /* 0x0002680000000c00 */
[----:B------:R1:W1:Y:S04]  /*100e0*/  LDS.128 R8, [R242+0x4800] ;  /* 0x00480000f2087984 */ /* 0x0002680000000c00 */
[----:B---3--:R3:W1:Y:S01]  /*100f0*/  LDS.128 R4, [R242+0x6800] ;  /* 0x00680000f2047984 */ /* 0x0086620000000c00 */
[----:B------:R-:W-:Y:S05]  /*10100*/  @P3 BRA `(.L_x_2452) ;  /* 0x00000000003c3947 */ /* 0x000fea0003800000 */
[----:B------:R-:W-:Y:S01]  /*10110*/  IADD3 R30, P0, R24, 0x10, RZ ;  /* 0x00000010181e7810 */ /* 0x000fe20007f1e0ff */
[----:B------:R-:W-:Y:S01]  /*10120*/  IMAD.MOV.U32 R32, RZ, RZ, R26 ;  /* 0x000000ffff207224 */ /* 0x000fe200078e001a */
[----:B------:R-:W-:Y:S01]  /*10130*/  MOV R33, R29 ;  /* 0x0000001d00217202 */ /* 0x000fe20000000f00 */
[----:B------:R-:W-:Y:S02]  /*10140*/  ULDC.64 UR4, c[0x0][0x280] ;  /* 0x0000a00000047ab9 */ /* 0x000fe40000000a00 */
[----:B------:R-:W-:Y:S02]  /*10150*/  IMAD.X R25, RZ, RZ, R0, P0 ;  /* 0x000000ffff197224 */ /* 0x000fe400000e0600 */
[----:B------:R-:W-:-:S04]  /*10160*/  IMAD.WIDE.U32 R32, R30, R2, R32 ;  /* 0x000000021e207225 */ /* 0x000fc800078e0020 */
[----:B------:R-:W-:-:S04]  /*10170*/  IMAD R25, R25, R2, RZ ;  /* 0x0000000219197224 */ /* 0x000fc800078e02ff */
[----:B------:R-:W-:Y:S01]  /*10180*/  IMAD R25, R30, R3, R25 ;  /* 0x000000031e197224 */ /* 0x000fe200078e0219 */
[----:B------:R-:W-:-:S04]  /*10190*/  LEA R30, P0, R32, UR4, 0x1 ;  /* 0x00000004201e7c11 */ /* 0x000fc8000f8008ff */
[----:B------:R-:W-:-:S04]  /*101a0*/  IADD3 R25, R25, R33, RZ ;  /* 0x0000002119197210 */ /* 0x000fc80007ffe0ff */
[----:B------:R-:W-:-:S05]  /*101b0*/  LEA.HI.X R31, R32, UR5, R25, 0x1, P0 ;  /* 0x00000005201f7c11 */ /* 0x000fca00080f0c19 */
[----:B----4-:R4:W-:Y:S04]  /*101c0*/  STG.E.128 desc[UR18][R30.64], R20 ;  /* 0x000000141e007986 */ /* 0x0109e8000c101d12 */
[----:B-1----:R4:W-:Y:S04]  /*101d0*/  STG.E.128 desc[UR18][R30.64+0x80], R12 ;  /* 0x0000800c1e007986 */ /* 0x0029e8000c101d12 */
[----:B------:R4:W-:Y:S04]  /*101e0*/  STG.E.128 desc[UR18][R30.64+0x100], R8 ;  /* 0x000100081e007986 */ /* 0x0009e8000c101d12 */
[----:B------:R4:W-:Y:S02]  /*101f0*/  STG.E.128 desc[UR18][R30.64+0x180], R4 ;  /* 0x000180041e007986 */ /* 0x0009e4000c101d12 */
.L_x_2452:
[----:B------:R-:W-:Y:S05]  /*10200*/  BSYNC B0 ;  /* 0x0000000000007941 */ /* 0x000fea0003800000 */
.L_x_2451:
[----:B----4-:R4:W2:Y:S01]  /*10210*/  LDS.128 R20, [R242+0x1000] ;  /* 0x00100000f2147984 */ /* 0x0108a20000000c00 */
[----:B------:R-:W-:Y:S03]  /*10220*/  BSSY B0, `(.L_x_2453) ;  /* 0x0000014000007945 */ /* 0x000fe60003800000 */
[----:B-1----:R4:W1:Y:S04]  /*10230*/  LDS.128 R12, [R242+0x3000] ;  /* 0x00300000f20c7984 */ /* 0x0028680000000c00 */
[----:B------:R4:W1:Y:S04]  /*10240*/  LDS.128 R8, [R242+0x5000] ;  /* 0x00500000f2087984 */ /* 0x0008680000000c00 */
[----:B------:R4:W1:Y:S01]  /*10250*/  LDS.128 R4, [R242+0x7000] ;  /* 0x00700000f2047984 */ /* 0x0008620000000c00 */
        /* <DEDUP_REMOVED lines=12> */
[----:B--2---:R2:W-:Y:S04]  /*10320*/  STG.E.128 desc[UR18][R30.64], R20 ;  /* 0x000000141e007986 */ /* 0x0045e8000c101d12 */
[----:B-1----:R2:W-:Y:S04]  /*10330*/  STG.E.128 desc[UR18][R30.64+0x80], R12 ;  /* 0x0000800c1e007986 */ /* 0x0025e8000c101d12 */
[----:B------:R2:W-:Y:S04]  /*10340*/  STG.E.128 desc[UR18][R30.64+0x100], R8 ;  /* 0x000100081e007986 */ /* 0x0005e8000c101d12 */
[----:B------:R2:W-:Y:S02]  /*10350*/  STG.E.128 desc[UR18][R30.64+0x180], R4 ;  /* 0x000180041e007986 */ /* 0x0005e4000c101d12 */
.L_x_2454:
[----:B------:R-:W-:Y:S05]  /*10360*/  BSYNC B0 ;  /* 0x0000000000007941 */ /* 0x000fea0003800000 */
.L_x_2453:
[----:B-12---:R1:W2:Y:S04]  /*10370*/  LDS.128 R8, [R242+0x3800] ;  /* 0x00380000f2087984 */ /* 0x0062a80000000c00 */
[----:B------:R1:W1:Y:S04]  /*10380*/  LDS.128 R4, [R242+0x5800] ;  /* 0x00580000f2047984 */ /* 0x0002680000000c00 */
[----:B---34-:R-:W3:Y:S01]  /*10390*/  LDS.128 R240, [R242+0x7800] ;  /* 0x00780000f2f07984 */ /* 0x018ee20000000c00 */
        /* <DEDUP_REMOVED lines=13> */
[----:B--2---:R-:W-:Y:S04]  /*10470*/  STG.E.128 desc[UR18][R2.64+0x80], R8 ;  /* 0x0000800802007986 */ /* 0x004fe8000c101d12 */
[----:B-1----:R-:W-:Y:S04]  /*10480*/  STG.E.128 desc[UR18][R2.64+0x100], R4 ;  /* 0x0001000402007986 */ /* 0x002fe8000c101d12 */
[----:B---3--:R-:W-:Y:S01]  /*10490*/  STG.E.128 desc[UR18][R2.64+0x180], R240 ;  /* 0x000180f002007986 */ /* 0x008fe2000c101d12 */
[----:B------:R-:W-:Y:S05]  /*104a0*/  EXIT ;  /* 0x000000000000794d */ /* 0x000fea0003800000 */
.L_x_2455:
        /* <DEDUP_REMOVED lines=13> */
.L_x_4989:


//--------------------- .text._ZN5flash24flash_fwd_splitkv_kernelI23Flash_fwd_kernel_traitsILi256ELi64ELi64ELi4ELb0ELb0EN7cutlass10bfloat16_tE19Flash_kernel_traitsILi256ELi64ELi64ELi4ES3_EELb1ELb0ELb1ELb0ELb0ELb0ELb0ELb0EEEvNS_16Flash_fwd_paramsE --------------------------
	.section	.text._ZN5flash24flash_fwd_splitkv_kernelI23Flash_fwd_kernel_traitsILi256ELi64ELi64ELi4ELb0ELb0EN7cutlass10bfloat16_tE19Flash_kernel_traitsILi256ELi64ELi64ELi4ES3_EELb1ELb0ELb1ELb0ELb0ELb0ELb0ELb0EEEvNS_16Flash_fwd_paramsE,"ax",@progbits
	.align	128
        .global         _ZN5flash24flash_fwd_splitkv_kernelI23Flash_fwd_kernel_traitsILi256ELi64ELi64ELi4ELb0ELb0EN7cutlass10bfloat16_tE19Flash_kernel_traitsILi256ELi64ELi64ELi4ES3_EELb1ELb0ELb1ELb0ELb0ELb0ELb0ELb0EEEvNS_16Flash_fwd_paramsE
        .type           _ZN5flash24flash_fwd_splitkv_kernelI23Flash_fwd_kernel_traitsILi256ELi64ELi64ELi4ELb0ELb0EN7cutlass10bfloat16_tE19Flash_kernel_traitsILi256ELi64ELi64ELi4ES3_EELb1ELb0ELb1ELb0ELb0ELb0ELb0ELb0EEEvNS_16Flash_fwd_paramsE,@function
        .size           _ZN5flash24flash_fwd_splitkv_kernelI23Flash_fwd_kernel_traitsILi256ELi64ELi64ELi4ELb0ELb0EN7cutlass10bfloat16_tE19Flash_kernel_traitsILi256ELi64ELi64ELi4ES3_EELb1ELb0ELb1ELb0ELb0ELb0ELb0ELb0EEEvNS_16Flash_fwd_paramsE,(.L_x_4990 - _ZN5flash24flash_fwd_splitkv_kernelI23Flash_fwd_kernel_traitsILi256ELi64ELi64ELi4ELb0ELb0EN7cutlass10bfloat16_tE19Flash_kernel_traitsILi256ELi64ELi64ELi4ES3_EELb1ELb0ELb1ELb0ELb0ELb0ELb0ELb0EEEvNS_16Flash_fwd_paramsE)
        .other          _ZN5flash24flash_fwd_splitkv_kernelI23Flash_fwd_kernel_traitsILi256ELi64ELi64ELi4ELb0ELb0EN7cutlass10bfloat16_tE19Flash_kernel_traitsILi256ELi64ELi64ELi4ES3_EELb1ELb0ELb1ELb0ELb0ELb0ELb0ELb0EEEvNS_16Flash_fwd_paramsE,@"STO_CUDA_ENTRY STV_DEFAULT"
_ZN5flash24flash_fwd_splitkv_kernelI23Flash_fwd_kernel_traitsILi256ELi64ELi64ELi4ELb0ELb0EN7cutlass10bfloat16_tE19Flash_kernel_traitsILi256ELi64ELi64ELi4ES3_EELb1ELb0ELb1ELb0ELb0ELb0ELb0ELb0EEEvNS_16Flash_fwd_paramsE:
.text._ZN5flash24flash_fwd_splitkv_kernelI23Flash_fwd_kernel_traitsILi256ELi64ELi64ELi4ELb0ELb0EN7cutlass10bfloat16_tE19Flash_kernel_traitsILi256ELi64ELi64ELi4ES3_EELb1ELb0ELb1ELb0ELb0ELb0ELb0ELb0EEEvNS_16Flash_fwd_paramsE:
        /* <DEDUP_REMOVED lines=54> */
.L_x_2456:
[----:B------:R-:W-:-:S03]  /*0360*/  ULDC UR6, c[0x0][0x2c8] ;  /* 0x0000b20000067ab9 */ /* 0x000fc60000000800 */
.L_x_2457:
        /* <DEDUP_REMOVED lines=75> */
[----:B------:R-:W-:Y:S01]  /*0820*/  USHF.R.S32.HI UR8, URZ, 0x1f, UR22 ;  /* 0x0000001f3f087899 */ /* 0x000fe20008011416 */
[----:B------:R-:W-:Y:S01]  /*0830*/  IADD3 R4, P0, R4, UR10, RZ ;  /* 0x0000000a04047c10 */ /* 0x000fe2000ff1e0ff */
[----:B------:R-:W-:Y:S01]  /*0840*/  ULDC.64 UR4, c[0x0][0x2a0] ;  /* 0x0000a80000047ab9 */ /* 0x000fe20000000a00 */
[----:B------:R-:W-:Y:S01]  /*0850*/  VIADD R8, R18, 0x80 ;  /* 0x0000008012087836 */ /* 0x000fe20000000000 */
[----:B------:R-:W-:Y:S01]  /*0860*/  UIMAD UR8, UR8, UR4, URZ ;  /* 0x00000004080872a4 */ /* 0x000fe2000f8e023f */
[----:B------:R-:W-:Y:S01]  /*0870*/  IADD3.X R5, R5, UR13, R0, P0, !PT ;  /* 0x0000000d05057c10 */ /* 0x000fe200087fe400 */
[----:B------:R-:W-:Y:S01]  /*0880*/  IMAD.U32 R12, RZ, RZ, UR4 ;  /* 0x00000004ff0c7e24 */ /* 0x000fe2000f8e00ff */
[----:B------:R-:W-:Y:S01]  /*0890*/  ULDC UR4, c[0x0][0x270] ;  /* 0x00009c0000047ab9 */ /* 0x000fe20000000800 */
[----:B------:R-:W-:Y:S01]  /*08a0*/  UIMAD UR5, UR22, UR5, UR8 ;  /* 0x00000005160572a4 */ /* 0x000fe2000f8e0208 */
[----:B------:R-:W-:Y:S01]  /*08b0*/  ISETP.GE.AND P0, PT, R6, UR12, PT ;  /* 0x0000000c06007c0c */ /* 0x000fe2000bf06270 */
        /* <DEDUP_REMOVED lines=24> */
.L_x_2460:
[----:B------:R-:W-:Y:S05]  /*0a40*/  BSYNC B0 ;  /* 0x0000000000007941 */ /* 0x000fea0003800000 */
.L_x_2459:
        /* <DEDUP_REMOVED lines=24> */
.L_x_2462:
[----:B------:R-:W-:Y:S05]  /*0bd0*/  BSYNC B0 ;  /* 0x0000000000007941 */ /* 0x000fea0003800000 */
.L_x_2461:
        /* <DEDUP_REMOVED lines=23> */
.L_x_2464:
[----:B------:R-:W-:Y:S05]  /*0d50*/  BSYNC B0 ;  /* 0x0000000000007941 */ /* 0x000fea0003800000 */
.L_x_2463:
        /* <DEDUP_REMOVED lines=22> */
.L_x_2466:
[----:B------:R-:W-:Y:S05]  /*0ec0*/  BSYNC B0 ;  /* 0x0000000000007941 */ /* 0x000fea0003800000 */
.L_x_2465:
        /* <DEDUP_REMOVED lines=19> */
.L_x_2458:
        /* <DEDUP_REMOVED lines=29> */
.L_x_2467:
[----:B------:R-:W-:Y:S01]  /*11d0*/  UMOV UR18, UR4 ;  /* 0x0000000400127c82 */ /* 0x000fe20008000000 */
        /* <DEDUP_REMOVED lines=18> */
[----:B------:R-:W-:-:S04]  /*1300*/  UIMAD.WIDE.U32 UR8, UR9, UR4, UR8 ;  /* 0x00000004090872a5 */ /* 0x000fc8000f8e0008 */
[----:B------:R-:W-:-:S04]  /*1310*/  UIMAD.WIDE.U32 UR8, UR9, UR5, URZ ;  /* 0x00000005090872a5 */ /* 0x000fc8000f8e003f */
        /* <DEDUP_REMOVED lines=9> */
[----:B------:R-:W-:-:S05]  /*13b0*/  UISETP.NE.AND UP1, UPT, UR7, URZ, UPT ;  /* 0x0000003f0700728c */ /* 0x000fca000bf25270 */
[----:B------:R-:W-:Y:S02]  /*13c0*/  UMOV UR6, UR9 ;  /* 0x0000000900067c82 */ /* 0x000fe40008000000 */
[----:B------:R-:W-:-:S04]  /*13d0*/  @!UP0 UIADD3 UR6, -UR6, URZ, URZ ;  /* 0x0000003f06068290 */ /* 0x000fc8000fffe13f */
        /* <DEDUP_REMOVED lines=10> */
[----:B------:R-:W-:-:S03]  /*1480*/  UIMAD UR27, UR7, UR6, UR27 ;  /* 0x00000006071b72a4 */ /* 0x000fc6000f8e021b */
[----:B------:R-:W-:Y:S01]  /*1490*/  ULDC.64 UR6, c[0x0][0x248] ;  /* 0x0000920000067ab9 */ /* 0x000fe20000000a00 */
        /* <DEDUP_REMOVED lines=29> */
[----:B------:R-:W-:Y:S02]  /*1670*/  UIMAD UR14, UR26, UR6, URZ ;  /* 0x000000061a0e72a4 */ /* 0x000fe4000f8e023f */
[----:B------:R-:W-:Y:S02]  /*1680*/  UIADD3 UR9, UR9, UR5, URZ ;  /* 0x0000000509097290 */ /* 0x000fe4000fffe03f */
[----:B------:R-:W-:Y:S02]  /*1690*/  UIMAD UR14, UR27, UR7, UR14 ;  /* 0x000000071b0e72a4 */ /* 0x000fe4000f8e020e */
[----:B------:R-:W-:Y:S01]  /*16a0*/  UIMAD.WIDE.U32 UR28, UR27, UR6, UR8 ;  /* 0x000000061b1c72a5 */ /* 0x000fe2000f8e0008 */
[----:B------:R-:W-:Y:S02]  /*16b0*/  ULDC.64 UR4, c[0x0][0x238] ;  /* 0x00008e0000047ab9 */ /* 0x000fe40000000a00 */
[----:B------:R-:W-:Y:S01]  /*16c0*/  ULDC.64 UR8, c[0x0][0x260] ;  /* 0x0000980000087ab9 */ /* 0x000fe20000000a00 */
[----:B------:R-:W-:Y:S01]  /*16d0*/  UIADD3 UR14, UR29, UR14, URZ ;  /* 0x0000000e1d0e7290 */ /* 0x000fe2000fffe03f */
[----:B------:R-:W-:Y:S01]  /*16e0*/  IMAD R7, R5, UR8, RZ ;  /* 0x0000000805077c24 */ /* 0x000fe2000f8e02ff */
[----:B------:R-:W-:Y:S01]  /*16f0*/  UIMAD UR10, UR10, UR4, URZ ;  /* 0x000000040a0a72a4 */ /* 0x000fe2000f8e023f */
[----:B------:R-:W-:-:S02]  /*1700*/  IMAD.U32 R9, RZ, RZ, UR29 ;  /* 0x0000001dff097e24 */ /* 0x000fc4000f8e00ff */
[----:B------:R-:W-:Y:S01]  /*1710*/  IMAD.U32 R8, RZ, RZ, UR28 ;  /* 0x0000001cff087e24 */ /* 0x000fe2000f8e00ff */
[----:B------:R-:W-:Y:S01]  /*1720*/  MOV R9, UR14 ;  /* 0x0000000e00097c02 */ /* 0x000fe20008000f00 */
[----:B------:R-:W-:Y:S01]  /*1730*/  UIMAD.WIDE.U32 UR28, UR11, UR4, URZ ;  /* 0x000000040b1c72a5 */ /* 0x000fe2000f8e003f */
[C---:B------:R-:W-:Y:S01]  /*1740*/  IMAD R7, R4.reuse, UR9, R7 ;  /* 0x0000000904077c24 */ /* 0x040fe2000f8e0207 */
[----:B------:R-:W-:Y:S01]  /*1750*/  UIMAD UR5, UR11, UR5, UR10 ;  /* 0x000000050b0572a4 */ /* 0x000fe2000f8e020a */
[----:B------:R-:W-:-:S03]  /*1760*/  IMAD.WIDE.U32 R36, R4, UR8, R8 ;  /* 0x0000000804247c25 */ /* 0x000fc6000f8e0008 */
[----:B------:R-:W-:Y:S01]  /*1770*/  UIADD3 UR14, UR29, UR5, URZ ;  /* 0x000000051d0e7290 */ /* 0x000fe2000fffe03f */
[----:B------:R-:W-:Y:S01]  /*1780*/  IMAD.IADD R7, R37, 0x1, R7 ;  /* 0x0000000125077824 */ /* 0x000fe200078e0207 */
[----:B------:R-:W-:Y:S01]  /*1790*/  UMOV UR20, UR28 ;  /* 0x0000001c00147c82 */ /* 0x000fe20008000000 */
[----:B------:R-:W-:Y:S09]  /*17a0*/  BRA `(.L_x_2469) ;  /* 0x0000000400547947 */ /* 0x000ff20003800000 */
.L_x_2468:
        /* <DEDUP_REMOVED lines=11> */
[----:B-1----:R-:W-:Y:S01]  /*1860*/  IABS R5, R8 ;  /* 0x0000000800057213 */ /* 0x002fe20000000000 */
[----:B------:R-:W-:Y:S01]  /*1870*/  @UP0 UMOV UR14, UR28 ;  /* 0x0000001c000e0c82 */ /* 0x000fe20008000000 */
        /* <DEDUP_REMOVED lines=28> */
[----:B------:R-:W-:-:S03]  /*1a40*/  ULDC.64 UR4, c[0x0][0x230] ;  /* 0x00008c0000047ab9 */ /* 0x000fc60000000a00 */
[----:B------:R-:W-:Y:S02]  /*1a50*/  UIADD3 UR29, UR29, UR11, URZ ;  /* 0x0000000b1d1d7290 */ /* 0x000fe4000fffe03f */
[----:B------:R-:W-:Y:S02]  /*1a60*/  UIMAD UR14, UR14, UR4, URZ ;  /* 0x000000040e0e72a4 */ /* 0x000fe4000f8e023f */
[----:B------:R-:W-:Y:S02]  /*1a70*/  UIMAD.WIDE.U32 UR28, UR8, UR4, UR28 ;  /* 0x00000004081c72a5 */ /* 0x000fe4000f8e001c */
[----:B------:R-:W-:-:S04]  /*1a80*/  UIMAD UR5, UR8, UR5, UR14 ;  /* 0x00000005080572a4 */ /* 0x000fc8000f8e020e */
[----:B------:R-:W-:Y:S01]  /*1a90*/  UIADD3 UR5, UR29, UR5, URZ ;  /* 0x000000051d057290 */ /* 0x000fe2000fffe03f */
[----:B------:R-:W-:-:S11]  /*1aa0*/  UMOV UR14, UR28 ;  /* 0x0000001c000e7c82 */ /* 0x000fd60008000000 */
.L_x_2470:
[----:B------:R-:W-:Y:S01]  /*1ab0*/  UIMAD UR4, UR26, UR6, URZ ;  /* 0x000000061a0472a4 */ /* 0x000fe2000f8e023f */
[----:B------:R-:W-:Y:S01]  /*1ac0*/  @!P3 IADD3 R4, -R4, RZ, RZ ;  /* 0x000000ff0404b210 */ /* 0x000fe20007ffe1ff */
[----:B------:R-:W-:Y:S01]  /*1ad0*/  UMOV UR28, UR14 ;  /* 0x0000000e001c7c82 */ /* 0x000fe20008000000 */
[----:B------:R-:W-:Y:S01]  /*1ae0*/  UMOV UR29, UR5 ;  /* 0x00000005001d7c82 */ /* 0x000fe20008000000 */
[----:B------:R-:W-:Y:S01]  /*1af0*/  UIMAD UR4, UR7, UR27, UR4 ;  /* 0x0000001b070472a4 */ /* 0x000fe2000f8e0204 */
[----:B------:R-:W-:Y:S01]  /*1b00*/  @!P2 LOP3.LUT R4, RZ, R8, RZ, 0x33, !PT ;  /* 0x00000008ff04a212 */ /* 0x000fe200078e33ff */
[----:B------:R-:W-:Y:S02]  /*1b10*/  UIMAD.WIDE.U32 UR28, UR6, UR27, UR28 ;  /* 0x0000001b061c72a5 */ /* 0x000fe4000f8e001c */
[----:B------:R-:W-:Y:S01]  /*1b20*/  @UP0 UIADD3 UR10, UR9, UR10, URZ ;  /* 0x0000000a090a0290 */ /* 0x000fe2000fffe03f */
[--C-:B------:R-:W-:Y:S01]  /*1b30*/  SHF.R.S32.HI R5, RZ, 0x1f, R4.reuse ;  /* 0x0000001fff057819 */ /* 0x100fe20000011404 */
[----:B------:R-:W-:Y:S01]  /*1b40*/  UIADD3 UR4, UR29, UR4, URZ ;  /* 0x000000041d047290 */ /* 0x000fe2000fffe03f */
[----:B------:R-:W-:Y:S01]  /*1b50*/  IMAD.MOV.U32 R20, RZ, RZ, R4 ;  /* 0x000000ffff147224 */ /* 0x000fe200078e0004 */
[----:B------:R-:W-:-:S02]  /*1b60*/  MOV R9, UR29 ;  /* 0x0000001d00097c02 */ /* 0x000fc40008000f00 */
[----:B------:R-:W-:Y:S01]  /*1b70*/  MOV R8, UR28 ;  /* 0x0000001c00087c02 */ /* 0x000fe20008000f00 */
[-C--:B-1----:R-:W-:Y:S02]  /*1b80*/  IMAD R0, R5, R6.reuse, RZ ;  /* 0x0000000605007224 */ /* 0x082fe400078e02ff */
        /* <DEDUP_REMOVED lines=23> */
.L_x_2469:
[----:B------:R-:W-:Y:S01]  /*1d00*/  UISETP.NE.AND UP0, UPT, UR13, -0x1, UPT ;  /* 0xffffffff0d00788c */ /* 0x000fe2000bf05270 */
[----:B------:R-:W-:Y:S01]  /*1d10*/  SHF.R.S32.HI R6, RZ, 0x1f, R3 ;  /* 0x0000001fff067819 */ /* 0x000fe20000011403 */
[----:B------:R-:W-:Y:S01]  /*1d20*/  ULDC.64 UR8, c[0x0][0x258] ;  /* 0x0000960000087ab9 */ /* 0x000fe20000000a00 */
[----:B------:R-:W1:Y:S01]  /*1d30*/  S2R R31, SR_CTAID.X ;  /* 0x00000000001f7919 */ /* 0x000e620000002500 */
[----:B------:R-:W-:Y:S01]  /*1d40*/  IMAD.U32 R26, RZ, RZ, UR8 ;  /* 0x00000008ff1a7e24 */ /* 0x000fe2000f8e00ff */
[CC--:B------:R-:W-:Y:S01]  /*1d50*/  LEA.HI R2, R6.reuse, R3.reuse, RZ, 0x3 ;  /* 0x0000000306027211 */ /* 0x0c0fe200078f18ff */
[----:B------:R-:W-:Y:S01]  /*1d60*/  BSSY B0, `(.L_x_2471) ;  /* 0x0000075000007945 */ /* 0x000fe20003800000 */
[-C--:B------:R-:W-:Y:S02]  /*1d70*/  LEA.HI R19, R6, R3.reuse, RZ, 0x4 ;  /* 0x0000000306137211 */ /* 0x080fe400078f20ff */
[----:B------:R-:W-:Y:S02]  /*1d80*/  SHF.R.S32.HI R22, RZ, 0x3, R2 ;  /* 0x00000003ff167819 */ /* 0x000fe40000011402 */
[----:B------:R-:W-:Y:S01]  /*1d90*/  LOP3.LUT R2, R2, 0xfffffff8, RZ, 0xc0, !PT ;  /* 0xfffffff802027812 */ /* 0x000fe200078ec0ff */
[----:B------:R-:W-:Y:S01]  /*1da0*/  @UP0 ULDC.64 UR4, c[0x0][0x240] ;  /* 0x0000900000040ab9 */ /* 0x000fe20000000a00 */
[----:B------:R-:W-:Y:S01]  /*1db0*/  LOP3.LUT R0, R19, 0xfffffff0, RZ, 0xc0, !PT ;  /* 0xfffffff013007812 */ /* 0x000fe200078ec0ff */
[----:B------:R-:W-:Y:S01]  /*1dc0*/  @UP0 UIMAD.WIDE.U32 UR30, UR13, UR4, URZ ;  /* 0x000000040d1e02a5 */ /* 0x000fe2000f8e003f */
[----:B------:R-:W-:Y:S01]  /*1dd0*/  IMAD.SHL.U32 R9, R22, 0x40, RZ ;  /* 0x0000004016097824 */ /* 0x000fe200078e00ff */
[----:B------:R-:W-:Y:S01]  /*1de0*/  @!UP0 USHF.R.S32.HI UR28, URZ, 0x1f, UR21 ;  /* 0x0000001f3f1c8899 */ /* 0x000fe20008011415 */
[C---:B------:R-:W-:Y:S01]  /*1df0*/  IMAD.IADD R2, R3.reuse, 0x1, -R2 ;  /* 0x0000000103027824 */ /* 0x040fe200078e0a02 */
[----:B------:R-:W-:Y:S01]  /*1e00*/  @UP0 UIMAD UR4, UR13, UR5, UR31 ;  /* 0x000000050d0402a4 */ /* 0x000fe2000f8e021f */
[----:B------:R-:W-:Y:S01]  /*1e10*/  IMAD.IADD R0, R3, 0x1, -R0 ;  /* 0x0000000103007824 */ /* 0x000fe200078e0a00 */
[----:B------:R-:W-:Y:S01]  /*1e20*/  USHF.R.S32.HI UR5, URZ, 0x1f, UR22 ;  /* 0x0000001f3f057899 */ /* 0x000fe20008011416 */
[----:B------:R-:W-:Y:S01]  /*1e30*/  IMAD.SHL.U32 R240, R2, 0x8, RZ ;  /* 0x0000000802f07824 */ /* 0x000fe200078e00ff */
[----:B------:R-:W-:Y:S01]  /*1e40*/  LOP3.LUT R9, R9, 0x1c0, RZ, 0xc0, !PT ;  /* 0x000001c009097812 */ /* 0x000fe200078ec0ff */
[----:B------:R-:W-:Y:S01]  /*1e50*/  @!UP0 ULDC.64 UR10, c[0x0][0x228] ;  /* 0x00008a00000a8ab9 */ /* 0x000fe20000000a00 */
[----:B------:R-:W-:Y:S01]  /*1e60*/  UIMAD UR29, UR5, UR8, URZ ;  /* 0x00000008051d72a4 */ /* 0x000fe2000f8e023f */
[----:B------:R-:W-:Y:S01]  /*1e70*/  SHF.R.S32.HI R23, RZ, 0x1f, R22 ;  /* 0x0000001fff177819 */ /* 0x000fe20000011416 */
[----:B------:R-:W-:Y:S01]  /*1e80*/  @!UP0 UIMAD.WIDE.U32 UR32, UR21, UR10, URZ ;  /* 0x0000000a152082a5 */ /* 0x000fe2000f8e003f */
[----:B------:R-:W-:Y:S01]  /*1e90*/  LOP3.LUT R11, R9, 0x38, R240, 0xf8, !PT ;  /* 0x00000038090b7812 */ /* 0x000fe200078ef8f0 */
[----:B------:R-:W-:Y:S01]  /*1ea0*/  @!UP0 UIMAD UR10, UR28, UR10, URZ ;  /* 0x0000000a1c0a82a4 */ /* 0x000fe2000f8e023f */
[----:B------:R-:W-:Y:S01]  /*1eb0*/  SHF.R.U32.HI R238, RZ, 0x3, R9 ;  /* 0x00000003ffee7819 */ /* 0x000fe20000011609 */
[----:B------:R-:W-:Y:S01]  /*1ec0*/  UIMAD UR28, UR22, UR9, UR29 ;  /* 0x00000009161c72a4 */ /* 0x000fe2000f8e021d */
[----:B------:R-:W-:Y:S01]  /*1ed0*/  SHF.R.S32.HI R9, RZ, 0x1f, R0 ;  /* 0x0000001fff097819 */ /* 0x000fe20000011400 */
[----:B------:R-:W-:Y:S01]  /*1ee0*/  @!UP0 UIMAD UR10, UR21, UR11, UR10 ;  /* 0x0000000b150a82a4 */ /* 0x000fe2000f8e020a */
[----:B------:R-:W-:Y:S01]  /*1ef0*/  IADD3 R10, P2, R240, UR20, RZ ;  /* 0x00000014f00a7c10 */ /* 0x000fe2000ff5e0ff */
[----:B------:R-:W-:Y:S01]  /*1f00*/  UIADD3 UR11, UR15, -0x1, URZ ;  /* 0xffffffff0f0b7890 */ /* 0x000fe2000fffe03f */
[----:B------:R-:W-:Y:S01]  /*1f10*/  LEA.HI R16, R9, R0, RZ, 0x3 ;  /* 0x0000000009107211 */ /* 0x000fe200078f18ff */
[----:B------:R-:W2:Y:S01]  /*1f20*/  S2UR UR29, SR_CgaCtaId ;  /* 0x00000000001d79c3 */ /* 0x000ea20000008800 */
[----:B------:R-:W-:Y:S01]  /*1f30*/  LEA.HI R9, R6, R3, RZ, 0x6 ;  /* 0x0000000306097211 */ /* 0x000fe200078f30ff */
[----:B------:R-:W-:Y:S01]  /*1f40*/  @!UP0 UIADD3 UR4, UR33, UR10, URZ ;  /* 0x0000000a21048290 */ /* 0x000fe2000fffe03f */
[----:B------:R-:W-:Y:S01]  /*1f50*/  LOP3.LUT R15, R16, 0xfffffff8, RZ, 0xc0, !PT ;  /* 0xfffffff8100f7812 */ /* 0x000fe200078ec0ff */
[----:B------:R-:W-:Y:S01]  /*1f60*/  UIADD3 UR10, -UR23, UR12, URZ ;  /* 0x0000000c170a7290 */ /* 0x000fe2000fffe13f */
[----:B------:R-:W-:Y:S01]  /*1f70*/  LOP3.LUT R238, R11, R238, RZ, 0x3c, !PT ;  /* 0x000000ee0bee7212 */ /* 0x000fe200078e3cff */
[----:B------:R-:W-:Y:S01]  /*1f80*/  IMAD.SHL.U32 R9, R9, 0x8, RZ ;  /* 0x0000000809097824 */ /* 0x000fe200078e00ff */
[----:B------:R-:W-:Y:S01]  /*1f90*/  @!UP0 UMOV UR30, UR32 ;  /* 0x00000020001e8c82 */ /* 0x000fe20008000000 */
[----:B------:R-:W-:Y:S01]  /*1fa0*/  IMAD.IADD R15, R0, 0x1, -R15 ;  /* 0x00000001000f7824 */ /* 0x000fe200078e0a0f */
[----:B------:R-:W-:Y:S01]  /*1fb0*/  SHF.R.S32.HI R0, RZ, 0x1f, R240 ;  /* 0x0000001fff007819 */ /* 0x000fe200000114f0 */
[----:B------:R-:W-:Y:S01]  /*1fc0*/  ULDC.64 UR8, c[0x0][0x268] ;  /* 0x00009a0000087ab9 */ /* 0x000fe20000000a00 */
[----:B------:R-:W-:Y:S01]  /*1fd0*/  IADD3 R8, P1, R240, UR30, RZ ;  /* 0x0000001ef0087c10 */ /* 0x000fe2000ff3e0ff */
[----:B------:R-:W-:Y:S01]  /*1fe0*/  IMAD R5, R5, UR8, RZ ;  /* 0x0000000805057c24 */ /* 0x000fe2000f8e02ff */
[----:B------:R-:W-:Y:S01]  /*1ff0*/  IADD3.X R11, R0, UR14, RZ, P2, !PT ;  /* 0x0000000e000b7c10 */ /* 0x000fe200097fe4ff */
[----:B------:R-:W-:Y:S01]  /*2000*/  USHF.L.U32 UR14, UR11, 0x6, URZ ;  /* 0x000000060b0e7899 */ /* 0x000fe2000800063f */
[----:B------:R-:W-:Y:S01]  /*2010*/  IADD3 R36, P3, R240, R36, RZ ;  /* 0x00000024f0247210 */ /* 0x000fe20007f7e0ff */
[----:B-1----:R-:W-:Y:S01]  /*2020*/  IMAD.WIDE R30, R31, 0x40, R22 ;  /* 0x000000401f1e7825 */ /* 0x002fe200078e0216 */
[----:B------:R-:W-:Y:S01]  /*2030*/  ISETP.GE.AND P4, PT, R22, UR10, PT ;  /* 0x0000000a16007c0c */ /* 0x000fe2000bf86270 */
[----:B------:R-:W-:Y:S01]  /*2040*/  UIADD3 UR20, -UR14, UR17, URZ ;  /* 0x000000110e147290 */ /* 0x000fe2000fffe13f */
[----:B------:R-:W-:Y:S01]  /*2050*/  LOP3.LUT R238, R238, 0xfffffe00, R9, 0xf8, !PT ;  /* 0xfffffe00eeee7812 */ /* 0x000fe200078ef809 */
[C---:B------:R-:W-:Y:S01]  /*2060*/  IMAD.X R37, R0.reuse, 0x1, R7, P3 ;  /* 0x0000000100257824 */ /* 0x040fe200018e0607 */
[----:B------:R-:W-:Y:S01]  /*2070*/  IADD3.X R9, R0, UR4, RZ, P1, !PT ;  /* 0x0000000400097c10 */ /* 0x000fe20008ffe4ff */
[----:B------:R-:W-:Y:S01]  /*2080*/  UMOV UR4, 0x400 ;  /* 0x0000040000047882 */ /* 0x000fe20000000000 */
[----:B------:R-:W-:Y:S01]  /*2090*/  IADD3 R170, P1, R22, UR27, RZ ;  /* 0x0000001b16aa7c10 */ /* 0x000fe2000ff3e0ff */
[----:B------:R-:W-:Y:S01]  /*20a0*/  IMAD R0, R20, UR9, R5 ;  /* 0x0000000914007c24 */ /* 0x000fe2000f8e0205 */
[----:B------:R-:W-:Y:S01]  /*20b0*/  ISETP.GE.AND P3, PT, R22, UR20, PT ;  /* 0x0000001416007c0c */ /* 0x000fe2000bf66270 */
[----:B------:R-:W-:Y:S01]  /*20c0*/  IMAD.WIDE.U32 R26, R26, UR22, R8 ;  /* 0x000000161a1a7c25 */ /* 0x000fe2000f8e0008 */
[----:B--2---:R-:W-:Y:S01]  /*20d0*/  ULEA UR4, UR29, UR4, 0x18 ;  /* 0x000000041d047291 */ /* 0x004fe2000f8ec03f */
[----:B------:R-:W-:-:S02]  /*20e0*/  IADD3.X R4, R23, UR26, RZ, P1, !PT ;  /* 0x0000001a17047c10 */ /* 0x000fc40008ffe4ff */
[----:B------:R-:W-:Y:S01]  /*20f0*/  IMAD.MOV.U32 R7, RZ, RZ, 0x10 ;  /* 0x00000010ff077424 */ /* 0x000fe200078e00ff */
[----:B------:R-:W-:Y:S01]  /*2100*/  R2P PR, R15, 0x6 ;  /* 0x000000060f007804 */ /* 0x000fe20000000000 */
[----:B------:R-:W-:Y:S01]  /*2110*/  IMAD.MOV.U32 R5, RZ, RZ, 0x20 ;  /* 0x00000020ff057424 */ /* 0x000fe200078e00ff */
[----:B------:R-:W-:Y:S01]  /*2120*/  LEA R238, R238, UR4, 0x1 ;  /* 0x00000004eeee7c11 */ /* 0x000fe2000f8e08ff */
[----:B------:R-:W-:Y:S02]  /*2130*/  IMAD.WIDE.U32 R20, R20, UR8, R10 ;  /* 0x0000000814147c25 */ /* 0x000fe4000f8e000a */
[----:B------:R-:W-:Y:S02]  /*2140*/  SEL R7, R7, 0xfffffff0, !P1 ;  /* 0xfffffff007077807 */ /* 0x000fe40004800000 */
[----:B------:R-:W-:Y:S01]  /*2150*/  VIADD R29, R27, UR28 ;  /* 0x0000001c1b1d7c36 */ /* 0x000fe20008000000 */
[----:B------:R-:W-:Y:S01]  /*2160*/  SEL R5, R5, 0xffffffe0, !P2 ;  /* 0xffffffe005057807 */ /* 0x000fe20005000000 */
[----:B------:R-:W-:-:S02]  /*2170*/  VIADD R18, R22, 0x10 ;  /* 0x0000001016127836 */ /* 0x000fc40000000000 */
[C---:B------:R-:W-:Y:S02]  /*2180*/  VIADD R17, R22.reuse, 0x20 ;  /* 0x0000002016117836 */ /* 0x040fe40000000000 */
[----:B------:R-:W-:Y:S02]  /*2190*/  VIADD R14, R22, 0x30 ;  /* 0x00000030160e7836 */ /* 0x000fe40000000000 */
        /* <DEDUP_REMOVED lines=49> */
.L_x_2472:
[----:B------:R-:W-:Y:S05]  /*24b0*/  BSYNC B0 ;  /* 0x0000000000007941 */ /* 0x000fea0003800000 */
.L_x_2471:
        /* <DEDUP_REMOVED lines=8> */
[----:B------:R-:W-:Y:S01]  /*2540*/  IMAD.MOV.U32 R165, RZ, RZ, R36 ;  /* 0x000000ffffa57224 */ /* 0x000fe200078e0024 */
[----:B------:R-:W-:-:S03]  /*2550*/  SHF.R.S32.HI R24, RZ, 0x4, R19 ;  /* 0x00000004ff187819 */ /* 0x000fc60000011413 */
        /* <DEDUP_REMOVED lines=48> */
.L_x_2474:
[----:B------:R-:W-:Y:S05]  /*2860*/  BSYNC B0 ;  /* 0x0000000000007941 */ /* 0x000fea0003800000 */
.L_x_2473:
        /* <DEDUP_REMOVED lines=49> */
.L_x_2476:
[----:B------:R-:W-:Y:S05]  /*2b80*/  BSYNC B0 ;  /* 0x0000000000007941 */ /* 0x000fea0003800000 */
.L_x_2475:
        /* <DEDUP_REMOVED lines=10> */
[----:B------:R-:W-:-:S04]  /*2c30*/  IMAD.WIDE.U32 R26, R25, UR8, R26 ;  /* 0x00000008191a7c25 */ /* 0x000fc8000f8e001a */
[----:B------:R-:W-:-:S04]  /*2c40*/  IMAD R28, R28, UR8, RZ ;  /* 0x000000081c1c7c24 */ /* 0x000fc8000f8e02ff */
        /* <DEDUP_REMOVED lines=36> */
.L_x_2478:
[----:B------:R-:W-:Y:S05]  /*2e90*/  BSYNC B0 ;  /* 0x0000000000007941 */ /* 0x000fea0003800000 */
.L_x_2477:
        /* <DEDUP_REMOVED lines=40> */
.L_x_2480:
[----:B------:R-:W-:Y:S05]  /*3120*/  BSYNC B0 ;  /* 0x0000000000007941 */ /* 0x000fea0003800000 */
.L_x_2479:
[----:B------:R-:W-:Y:S01]  /*3130*/  ISETP.GE.AND P1, PT, R18, UR20, PT ;  /* 0x0000001412007c0c */ /* 0x000fe2000bf26270 */
[----:B-1234-:R-:W-:Y:S01]  /*3140*/  IMAD.SHL.U32 R8, R2, 0x40, RZ ;  /* 0x0000004002087824 */ /* 0x01efe200078e00ff */
[----:B------:R-:W-:Y:S01]  /*3150*/  LEA.HI R19, R19, R24, RZ, 0x1 ;  /* 0x0000001813137211 */ /* 0x000fe200078f08ff */
[----:B------:R-:W-:Y:S01]  /*3160*/  USHF.L.U64.HI UR28, UR6, 0x4, UR7 ;  /* 0x00000004061c7899 */ /* 0x000fe20008010207 */
[----:B------:R-:W-:Y:S01]  /*3170*/  P2R R12, PR, RZ, 0x2 ;  /* 0x00000002ff0c7803 */ /* 0x000fe20000000000 */
[----:B------:R-:W-:Y:S01]  /*3180*/  USHF.L.U32 UR29, UR6, 0x4, URZ ;  /* 0x00000004061d7899 */ /* 0x000fe2000800063f */
[C---:B------:R-:W-:Y:S01]  /*3190*/  ISETP.GE.AND P1, PT, R22.reuse, UR20, PT ;  /* 0x0000001416007c0c */ /* 0x040fe2000bf26270 */
[----:B------:R-:W-:Y:S01]  /*31a0*/  IMAD.SHL.U32 R22, R22, 0x8, RZ ;  /* 0x0000000816167824 */ /* 0x000fe200078e00ff */
[----:B------:R-:W-:Y:S01]  /*31b0*/  LOP3.LUT R9, R8, 0x1c0, RZ, 0xc0, !PT ;  /* 0x000001c008097812 */ /* 0x000fe200078ec0ff */
[----:B------:R-:W-:Y:S01]  /*31c0*/  BSSY B0, `(.L_x_2481) ;  /* 0x0000032000007945 */ /* 0x000fe20003800000 */
[----:B------:R-:W-:-:S02]  /*31d0*/  P2R R13, PR, RZ, 0x2 ;  /* 0x00000002ff0d7803 */ /* 0x000fc40000000000 */
[C---:B------:R-:W-:Y:S02]  /*31e0*/  ISETP.GE.AND P1, PT, R17.reuse, UR20, PT ;  /* 0x0000001411007c0c */ /* 0x040fe4000bf26270 */
[----:B------:R-:W-:Y:S02]  /*31f0*/  ISETP.GE.AND P6, PT, R17, UR20, PT ;  /* 0x0000001411007c0c */ /* 0x000fe4000bfc6270 */
[----:B------:R-:W-:Y:S02]  /*3200*/  LOP3.LUT R17, R19, 0xfffffffe, RZ, 0xc0, !PT ;  /* 0xfffffffe13117812 */ /* 0x000fe400078ec0ff */
[----:B------:R-:W-:Y:S02]  /*3210*/  LOP3.LUT R18, R9, 0x8, R22, 0xf8, !PT ;  /* 0x0000000809127812 */ /* 0x000fe400078ef816 */
[----:B------:R-:W-:Y:S01]  /*3220*/  SHF.R.U32.HI R9, RZ, 0x3, R9 ;  /* 0x00000003ff097819 */ /* 0x000fe20000011609 */
[----:B------:R-:W-:-:S03]  /*3230*/  IMAD.IADD R17, R24, 0x1, -R17 ;  /* 0x0000000118117824 */ /* 0x000fc600078e0a11 */
[----:B------:R-:W-:Y:S01]  /*3240*/  LOP3.LUT R18, R18, R9, RZ, 0x3c, !PT ;  /* 0x0000000912127212 */ /* 0x000fe200078e3cff */
[----:B------:R-:W-:Y:S06]  /*3250*/  @P2 BRA `(.L_x_2482) ;  /* 0x0000000000a02947 */ /* 0x000fec0003800000 */
[----:B------:R-:W-:Y:S01]  /*3260*/  ULDC UR8, c[0x0][0x2d0] ;  /* 0x0000b40000087ab9 */ /* 0x000fe20000000800 */
[----:B------:R-:W-:Y:S02]  /*3270*/  IADD3 R11, P2, R165, UR29, RZ ;  /* 0x0000001da50b7c10 */ /* 0x000fe4000ff5e0ff */
[----:B------:R-:W-:Y:S02]  /*3280*/  ISETP.GE.AND P3, PT, R240, UR8, PT ;  /* 0x00000008f0007c0c */ /* 0x000fe4000bf66270 */
[----:B------:R-:W-:-:S11]  /*3290*/  IADD3.X R10, R166, UR28, RZ, P2, !PT ;  /* 0x0000001ca60a7c10 */ /* 0x000fd600097fe4ff */
        /* <DEDUP_REMOVED lines=36> */
.L_x_2482:
[----:B------:R-:W-:Y:S05]  /*34e0*/  BSYNC B0 ;  /* 0x0000000000007941 */ /* 0x000fea0003800000 */
.L_x_2481:
[----:B------:R-:W-:Y:S01]  /*34f0*/  BSSY B0, `(.L_x_2483) ;  /* 0x0000031000007945 */ /* 0x000fe20003800000 */
[----:B------:R-:W-:Y:S01]  /*3500*/  IMAD R233, R17, 0x200, R18 ;  /* 0x0000020011e97824 */ /* 0x000fe200078e0212 */
[----:B------:R-:W-:Y:S01]  /*3510*/  ISETP.GE.AND P3, PT, R14, UR20, PT ;  /* 0x000000140e007c0c */ /* 0x000fe2000bf66270 */
[----:B------:R-:W-:Y:S01]  /*3520*/  IMAD.SHL.U32 R15, R15, 0x40, RZ ;  /* 0x000000400f0f7824 */ /* 0x000fe200078e00ff */
[----:B------:R-:W-:Y:S01]  /*3530*/  SHF.L.U32 R17, R17, 0x3, RZ ;  /* 0x0000000311117819 */ /* 0x000fe200000006ff */
[----:B------:R-:W-:Y:S10]  /*3540*/  @P1 BRA `(.L_x_2484) ;  /* 0x0000000000ac1947 */ /* 0x000ff40003800000 */
[----:B------:R-:W-:Y:S01]  /*3550*/  ULDC UR8, c[0x0][0x2d0] ;  /* 0x0000b40000087ab9 */ /* 0x000fe20000000800 */
[----:B------:R-:W-:Y:S01]  /*3560*/  IMAD.U32 R18, RZ, RZ, UR6 ;  /* 0x00000006ff127e24 */ /* 0x000fe2000f8e00ff */
[----:B------:R-:W-:Y:S01]  /*3570*/  ISETP.GE.AND P2, PT, R240, UR8, PT ;  /* 0x00000008f0007c0c */ /* 0x000fe2000bf46270 */
[----:B------:R-:W-:Y:S02]  /*3580*/  IMAD.U32 R10, RZ, RZ, UR6 ;  /* 0x00000006ff0a7e24 */ /* 0x000fe4000f8e00ff */
[----:B------:R-:W-:Y:S01]  /*3590*/  IMAD.U32 R19, RZ, RZ, UR7 ;  /* 0x00000007ff137e24 */ /* 0x000fe2000f8e00ff */
[----:B------:R-:W-:-:S04]  /*35a0*/  LEA R11, P1, R18, R165, 0x5 ;  /* 0x000000a5120b7211 */ /* 0x000fc800078228ff */
[----:B------:R-:W-:-:S05]  /*35b0*/  LEA.HI.X R10, R10, R166, R19, 0x5, P1 ;  /* 0x000000a60a0a7211 */ /* 0x000fca00008f2c13 */
[----:B-12---:R-:W1:Y:S01]  /*35c0*/  @!P2 LDC.64 R8, c[0x0][0x218] ;  /* 0x00008600ff08ab82 */ /* 0x006e620000000a00 */
        /* <DEDUP_REMOVED lines=35> */
.L_x_2484:
[----:B------:R-:W-:Y:S05]  /*3800*/  BSYNC B0 ;  /* 0x0000000000007941 */ /* 0x000fea0003800000 */
.L_x_2483:
[----:B------:R-:W-:Y:S04]  /*3810*/  BSSY B0, `(.L_x_2485) ;  /* 0x000002d000007945 */ /* 0x000fe80003800000 */
[----:B------:R-:W-:Y:S05]  /*3820*/  @P3 BRA `(.L_x_2486) ;  /* 0x0000000000ac3947 */ /* 0x000fea0003800000 */
[----:B------:R-:W-:Y:S01]  /*3830*/  ULDC UR8, c[0x0][0x2d0] ;  /* 0x0000b40000087ab9 */ /* 0x000fe20000000800 */
[----:B--23--:R-:W-:Y:S01]  /*3840*/  IMAD.U32 R22, RZ, RZ, UR6 ;  /* 0x00000006ff167e24 */ /* 0x00cfe2000f8e00ff */
[----:B------:R-:W-:Y:S01]  /*3850*/  ISETP.GE.AND P5, PT, R240, UR8, PT ;  /* 0x00000008f0007c0c */ /* 0x000fe2000bfa6270 */
[----:B------:R-:W-:Y:S01]  /*3860*/  IMAD.MOV.U32 R18, RZ, RZ, R165 ;  /* 0x000000ffff127224 */ /* 0x000fe200078e00a5 */
[----:B------:R-:W-:Y:S01]  /*3870*/  ISETP.GE.AND P4, PT, R237, UR8, PT ;  /* 0x00000008ed007c0c */ /* 0x000fe2000bf86270 */
[----:B------:R-:W-:Y:S01]  /*3880*/  IMAD.MOV.U32 R19, RZ, RZ, R166 ;  /* 0x000000ffff137224 */ /* 0x000fe200078e00a6 */
[----:B------:R-:W-:Y:S01]  /*3890*/  UIMAD UR9, UR7, 0x30, URZ ;  /* 0x00000030070978a4 */ /* 0x000fe2000f8e023f */
[----:B------:R-:W-:Y:S01]  /*38a0*/  ISETP.GE.AND P3, PT, R236, UR8, PT ;  /* 0x00000008ec007c0c */ /* 0x000fe2000bf66270 */
[----:B------:R-:W-:Y:S01]  /*38b0*/  IMAD.WIDE.U32 R22, R22, 0x30, R18 ;  /* 0x0000003016167825 */ /* 0x000fe200078e0012 */
[----:B------:R-:W-:-:S03]  /*38c0*/  ISETP.GE.AND P2, PT, R235, UR8, PT ;  /* 0x00000008eb007c0c */ /* 0x000fc6000bf46270 */
[----:B------:R-:W-:-:S03]  /*38d0*/  VIADD R18, R23, UR9 ;  /* 0x0000000917127c36 */ /* 0x000fc60008000000 */
[----:B------:R-:W2:Y:S01]  /*38e0*/  @!P5 LDC.64 R10, c[0x0][0x218] ;  /* 0x00008600ff0adb82 */ /* 0x000ea20000000a00 */
[----:B------:R3:W-:Y:S07]  /*38f0*/  @P5 STS.128 [R238+0x9800], RZ ;  /* 0x009800ffee005388 */ /* 0x0007ee0000000c00 */
[----:B-1--4-:R-:W1:Y:S01]  /*3900*/  @!P4 LDC.64 R8, c[0x0][0x218] ;  /* 0x00008600ff08cb82 */ /* 0x012e620000000a00 */
[----:B--2---:R-:W-:-:S04]  /*3910*/  @!P5 LEA R10, P1, R22, R10, 0x1 ;  /* 0x0000000a160ad211 */ /* 0x004fc800078208ff */
[C---:B------:R-:W-:Y:S02]  /*3920*/  @!P5 LEA.HI.X R11, R22.reuse, R11, R18, 0x1, P1 ;  /* 0x0000000b160bd211 */ /* 0x040fe400008f0c12 */
[----:B-1----:R-:W-:-:S03]  /*3930*/  @!P4 LEA R24, P1, R22, R8, 0x1 ;  /* 0x000000081618c211 */ /* 0x002fc600078208ff */
[----:B------:R-:W-:Y:S01]  /*3940*/  @!PT LDS RZ, [RZ] ;  /* 0x00000000fffff984 */ /* 0x000fe20000000800 */
[----:B------:R-:W-:Y:S01]  /*3950*/  @!PT LDS RZ, [RZ] ;  /* 0x00000000fffff984 */ /* 0x000fe20000000800 */
[----:B------:R-:W-:Y:S01]  /*3960*/  @!PT LDS RZ, [RZ] ;  /* 0x00000000fffff984 */ /* 0x000fe20000000800 */
[----:B------:R3:W-:Y:S01]  /*3970*/  @!P5 LDGSTS.E.BYPASS.LTC128B.128 [R238+0x9800], desc[UR24][R10.64] ;  /* 0x098000000aeedfae */ /* 0x0007e2000b901d58 */
[----:B------:R-:W-:-:S03]  /*3980*/  @!P4 LEA.HI.X R25, R22, R9, R18, 0x1, P1 ;  /* 0x000000091619c211 */ /* 0x000fc600008f0c12 */
[----:B------:R3:W-:Y:S01]  /*3990*/  @P4 STS.128 [R238+0xb800], RZ ;  /* 0x00b800ffee004388 */ /* 0x0007e20000000c00 */
[----:B------:R-:W1:Y:S03]  /*39a0*/  @!P3 LDC.64 R8, c[0x0][0x218] ;  /* 0x00008600ff08bb82 */ /* 0x000e660000000a00 */
[----:B------:R-:W-:Y:S01]  /*39b0*/  @!PT LDS RZ, [RZ] ;  /* 0x00000000fffff984 */ /* 0x000fe20000000800 */
[----:B------:R-:W-:Y:S01]  /*39c0*/  @!PT LDS RZ, [RZ] ;  /* 0x00000000fffff984 */ /* 0x000fe20000000800 */
[----:B------:R-:W-:Y:S01]  /*39d0*/  @!PT LDS RZ, [RZ] ;  /* 0x00000000fffff984 */ /* 0x000fe20000000800 */
[----:B------:R3:W-:Y:S04]  /*39e0*/  @!P4 LDGSTS.E.BYPASS.LTC128B.128 [R238+0xb800], desc[UR24][R24.64+0x80] ;  /* 0x0b80008018eecfae */ /* 0x0007e8000b901d58 */
[----:B------:R3:W-:Y:S01]  /*39f0*/  @P3 STS.128 [R238+0xd800], RZ ;  /* 0x00d800ffee003388 */ /* 0x0007e20000000c00 */
[----:B-1----:R-:W-:-:S04]  /*3a00*/  @!P3 LEA R26, P1, R22, R8, 0x1 ;  /* 0x00000008161ab211 */ /* 0x002fc800078208ff */
[C---:B------:R-:W-:Y:S02]  /*3a10*/  @!P3 LEA.HI.X R27, R22.reuse, R9, R18, 0x1, P1 ;  /* 0x00000009161bb211 */ /* 0x040fe400008f0c12 */
[----:B------:R-:W1:Y:S03]  /*3a20*/  @!P2 LDC.64 R8, c[0x0][0x218] ;  /* 0x00008600ff08ab82 */ /* 0x000e660000000a00 */
[----:B------:R-:W-:Y:S01]  /*3a30*/  @!PT LDS RZ, [RZ] ;  /* 0x00000000fffff984 */ /* 0x000fe20000000800 */
[----:B------:R-:W-:Y:S01]  /*3a40*/  @!PT LDS RZ, [RZ] ;  /* 0x00000000fffff984 */ /* 0x000fe20000000800 */
[----:B------:R-:W-:Y:S01]  /*3a50*/  @!PT LDS RZ, [RZ] ;  /* 0x00000000fffff984 */ /* 0x000fe20000000800 */
[----:B------:R3:W-:Y:S04]  /*3a60*/  @!P3 LDGSTS.E.BYPASS.LTC128B.128 [R238+0xd800], desc[UR24][R26.64+0x100] ;  /* 0x0d8001001aeebfae */ /* 0x0007e8000b901d58 */
[----:B------:R3:W-:Y:S01]  /*3a70*/  @P2 STS.128 [R238+0xf800], RZ ;  /* 0x00f800ffee002388 */ /* 0x0007e20000000c00 */
[----:B-1----:R-:W-:-:S04]  /*3a80*/  @!P2 LEA R8, P1, R22, R8, 0x1 ;  /* 0x000000081608a211 */ /* 0x002fc800078208ff */
[----:B------:R-:W-:-:S05]  /*3a90*/  @!P2 LEA.HI.X R9, R22, R9, R18, 0x1, P1 ;  /* 0x000000091609a211 */ /* 0x000fca00008f0c12 */
[----:B------:R-:W-:Y:S01]  /*3aa0*/  @!PT LDS RZ, [RZ] ;  /* 0x00000000fffff984 */ /* 0x000fe20000000800 */
[----:B------:R-:W-:Y:S01]  /*3ab0*/  @!PT LDS RZ, [RZ] ;  /* 0x00000000fffff984 */ /* 0x000fe20000000800 */
[----:B------:R-:W-:Y:S01]  /*3ac0*/  @!PT LDS RZ, [RZ] ;  /* 0x00000000fffff984 */ /* 0x000fe20000000800 */
[----:B------:R3:W-:Y:S04]  /*3ad0*/  @!P2 LDGSTS.E.BYPASS.LTC128B.128 [R238+0xf800], desc[UR24][R8.64+0x180] ;  /* 0x0f80018008eeafae */ /* 0x0007e8000b901d58 */
.L_x_2486:
[----:B------:R-:W-:Y:S05]  /*3ae0*/  BSYNC B0 ;  /* 0x0000000000007941 */ /* 0x000fea0003800000 */
.L_x_2485:
[----:B------:R-:W-:Y:S01]  /*3af0*/  USHF.R.S32.HI UR26, URZ, 0x1f, UR21 ;  /* 0x0000001f3f1a7899 */ /* 0x000fe20008011415 */
[----:B------:R-:W0:Y:S01]  /*3b00*/  LDGDEPBAR ;  /* 0x00000000000079af */ /* 0x000e220000000000 */
[----:B------:R-:W-:Y:S01]  /*3b10*/  ULDC.64 UR8, c[0x0][0x3d0] ;  /* 0x0000f40000087ab9 */ /* 0x000fe20000000a00 */
[----:B------:R-:W-:Y:S01]  /*3b20*/  UMOV UR30, UR22 ;  /* 0x00000016001e7c82 */ /* 0x000fe20008000000 */
[----:B------:R-:W-:Y:S01]  /*3b30*/  UIMAD UR26, UR26, UR8, URZ ;  /* 0x000000081a1a72a4 */ /* 0x000fe2000f8e023f */
[----:B------:R-:W-:Y:S01]  /*3b40*/  IMAD.IADD R21, R21, 0x1, R0 ;  /* 0x0000000115157824 */ /* 0x000fe200078e0200 */
[----:B------:R-:W-:Y:S01]  /*3b50*/  UMOV UR31, UR5 ;  /* 0x00000005001f7c82 */ /* 0x000fe20008000000 */
[----:B------:R-:W-:Y:S01]  /*3b60*/  LOP3.LUT R0, R15, 0x1c0, RZ, 0xc0, !PT ;  /* 0x000001c00f007812 */ /* 0x000fe200078ec0ff */
[----:B------:R-:W-:Y:S01]  /*3b70*/  UIMAD.WIDE.U32 UR30, UR21, UR8, UR30 ;  /* 0x00000008151e72a5 */ /* 0x000fe2000f8e001e */
[----:B---3--:R-:W-:Y:S01]  /*3b80*/  IMAD.SHL.U32 R11, R16, 0x40, RZ ;  /* 0x00000040100b7824 */ /* 0x008fe200078e00ff */
[----:B------:R-:W-:Y:S01]  /*3b90*/  UIMAD UR21, UR21, UR9, UR26 ;  /* 0x00000009151572a4 */ /* 0x000fe2000f8e021a */
[----:B------:R-:W-:-:S02]  /*3ba0*/  LOP3.LUT R17, R0, 0x8, R17, 0xf8, !PT ;  /* 0x0000000800117812 */ /* 0x000fc400078ef811 */
[----:B------:R-:W-:Y:S01]  /*3bb0*/  ULDC.64 UR26, c[0x0][0x3c8] ;  /* 0x0000f200001a7ab9 */ /* 0x000fe20000000a00 */
[----:B------:R-:W-:Y:S01]  /*3bc0*/  UIADD3 UR21, UR31, UR21, URZ ;  /* 0x000000151f157290 */ /* 0x000fe2000fffe03f */
[----:B------:R-:W-:Y:S01]  /*3bd0*/  SHF.R.U32.HI R0, RZ, 0x3, R0 ;  /* 0x00000003ff007819 */ /* 0x000fe20000011600 */
[----:B------:R-:W-:Y:S01]  /*3be0*/  ULEA UR5, UP0, UR30, UR26, 0x2 ;  /* 0x0000001a1e057291 */ /* 0x000fe2000f80103f */
[----:B------:R-:W-:Y:S01]  /*3bf0*/  ISETP.NE.AND P2, PT, R13, RZ, PT ;  /* 0x000000ff0d00720c */ /* 0x000fe20003f45270 */
[----:B------:R-:W-:Y:S01]  /*3c00*/  ULDC.64 UR8, c[0x0][0x250] ;  /* 0x0000940000087ab9 */ /* 0x000fe20000000a00 */
[----:B------:R-:W-:Y:S01]  /*3c10*/  LOP3.LUT R0, R17, R0, RZ, 0x3c, !PT ;  /* 0x0000000011007212 */ /* 0x000fe200078e3cff */
[----:B------:R-:W-:Y:S01]  /*3c20*/  ULEA.HI.X UR21, UR30, UR27, UR21, 0x2, UP0 ;  /* 0x0000001b1e157291 */ /* 0x000fe200080f1415 */
[----:B-12-4-:R-:W-:Y:S01]  /*3c30*/  IMAD R9, R4, UR8, RZ ;  /* 0x0000000804097c24 */ /* 0x016fe2000f8e02ff */
[----:B------:R-:W-:Y:S01]  /*3c40*/  LEA.HI R6, R6, R3, RZ, 0x5 ;  /* 0x0000000306067211 */ /* 0x000fe200078f28ff */
[----:B------:R-:W-:Y:S01]  /*3c50*/  IMAD.U32 R10, RZ, RZ, UR5 ;  /* 0x00000005ff0a7e24 */ /* 0x000fe2000f8e00ff */
[----:B------:R-:W-:Y:S01]  /*3c60*/  LOP3.LUT R0, R0, 0xfffffe00, R11, 0xf8, !PT ;  /* 0xfffffe0000007812 */ /* 0x000fe200078ef80b */
[----:B------:R-:W-:-:S04]  /*3c70*/  DEPBAR.LE SB0, 0x0 ;  /* 0x000080000000791a */ /* 0x000fc80000000000 */
[----:B------:R-:W-:Y:S01]  /*3c80*/  IMAD.U32 R11, RZ, RZ, UR21 ;  /* 0x00000015ff0b7e24 */ /* 0x000fe2000f8e00ff */
[----:B------:R-:W-:Y:S01]  /*3c90*/  ULDC.64 UR26, c[0x0][0x220] ;  /* 0x00008800001a7ab9 */ /* 0x000fe20000000a00 */
[C---:B------:R-:W-:Y:S01]  /*3ca0*/  IMAD R9, R170.reuse, UR9, R9 ;  /* 0x00000009aa097c24 */ /* 0x040fe2000f8e0209 */
[----:B------:R-:W-:Y:S01]  /*3cb0*/  SHF.R.S32.HI R83, RZ, 0x5, R6 ;  /* 0x00000005ff537819 */ /* 0x000fe20000011406 */
[----:B------:R-:W-:Y:S01]  /*3cc0*/  IMAD.WIDE.U32 R170, R170, UR8, R20 ;  /* 0x00000008aaaa7c25 */ /* 0x000fe2000f8e0014 */
[----:B------:R1:W5:Y:S01]  /*3cd0*/  LDG.E R81, desc[UR24][R10.64] ;  /* 0x000000180a517981 */ /* 0x000362000c1e1900 */
[----:B------:R-:W-:Y:S01]  /*3ce0*/  ULDC UR5, c[0x0][0x2e8] ;  /* 0x0000ba0000057ab9 */ /* 0x000fe20000000800 */
[----:B------:R-:W-:Y:S01]  /*3cf0*/  USHF.L.U64.HI UR22, UR8, 0x4, UR9 ;  /* 0x0000000408167899 */ /* 0x000fe20008010209 */
[----:B------:R-:W-:Y:S01]  /*3d00*/  IMAD.IADD R168, R171, 0x1, R9 ;  /* 0x00000001aba87824 */ /* 0x000fe200078e0209 */
[----:B------:R-:W-:Y:S01]  /*3d10*/  BAR.SYNC.DEFER_BLOCKING 0x0 ;  /* 0x0000000000007b1d */ /* 0x000fe20000010000 */
[----:B------:R-:W-:Y:S01]  /*3d20*/  LEA R250, P1, R170, UR26, 0x1 ;  /* 0x0000001aaafa7c11 */ /* 0x000fe2000f8208ff */
[----:B------:R-:W-:Y:S01]  /*3d30*/  USHF.L.U32 UR30, UR8, 0x4, URZ ;  /* 0x00000004081e7899 */ /* 0x000fe2000800063f */
[----:B------:R-:W-:-:S03]  /*3d40*/  IMAD R234, R83, 0x400, R0 ;  /* 0x0000040053ea7824 */ /* 0x000fc600078e0200 */
[----:B------:R-:W2:Y:S01]  /*3d50*/  MUFU.RCP R4, UR5 ;  /* 0x0000000500047d08 */ /* 0x000ea20008001000 */
[----:B------:R-:W-:Y:S01]  /*3d60*/  BSSY B0, `(.L_x_2487) ;  /* 0x0000023000007945 */ /* 0x000fe20003800000 */
[----:B------:R1:W-:Y:S04]  /*3d70*/  @P2 STS.128 [R238+0x10000], RZ ;  /* 0x010000ffee002388 */ /* 0x0003e80000000c00 */
[----:B------:R1:W-:Y:S04]  /*3d80*/  @P2 STS.128 [R238+0x12000], RZ ;  /* 0x012000ffee002388 */ /* 0x0003e80000000c00 */
[----:B------:R1:W-:Y:S04]  /*3d90*/  @P2 STS.128 [R238+0x14000], RZ ;  /* 0x014000ffee002388 */ /* 0x0003e80000000c00 */
[----:B------:R1:W-:Y:S01]  /*3da0*/  @P2 STS.128 [R238+0x16000], RZ ;  /* 0x016000ffee002388 */ /* 0x0003e20000000c00 */
[----:B------:R-:W-:Y:S01]  /*3db0*/  LEA.HI.X R251, R170, UR27, R168, 0x1, P1 ;  /* 0x0000001baafb7c11 */ /* 0x000fe200088f0ca8 */
[----:B------:R-:W-:Y:S06]  /*3dc0*/  @P2 BRA `(.L_x_2488) ;  /* 0x0000000000702947 */ /* 0x000fec0003800000 */
        /* <DEDUP_REMOVED lines=28> */
.L_x_2488:
[----:B------:R-:W-:Y:S05]  /*3f90*/  BSYNC B0 ;  /* 0x0000000000007941 */ /* 0x000fea0003800000 */
.L_x_2487:
[----:B------:R-:W-:Y:S01]  /*3fa0*/  ISETP.NE.AND P1, PT, R12, RZ, PT ;  /* 0x000000ff0c00720c */ /* 0x000fe20003f25270 */
[----:B------:R-:W-:-:S12]  /*3fb0*/  BSSY B0, `(.L_x_2489) ;  /* 0x0000031000007945 */ /* 0x000fd80003800000 */
[----:B------:R1:W-:Y:S04]  /*3fc0*/  @P1 STS.128 [R238+0x10800], RZ ;  /* 0x010800ffee001388 */ /* 0x0003e80000000c00 */
        /* <DEDUP_REMOVED lines=8> */
[----:B------:R-:W-:Y:S01]  /*4050*/  ISETP.GE.AND P5, PT, R240, UR5, PT ;  /* 0x00000005f0007c0c */ /* 0x000fe2000bfa6270 */
[----:B---3--:R-:W-:Y:S01]  /*4060*/  IMAD.U32 R9, RZ, RZ, UR30 ;  /* 0x0000001eff097e24 */ /* 0x008fe2000f8e00ff */
        /* <DEDUP_REMOVED lines=28> */
[----:B-1----:R-:W-:Y:S01]  /*4230*/  IMAD.U32 R11, RZ, RZ, UR30 ;  /* 0x0000001eff0b7e24 */ /* 0x002fe2000f8e00ff */
        /* <DEDUP_REMOVED lines=8> */
.L_x_2490:
[----:B------:R-:W-:Y:S05]  /*42c0*/  BSYNC B0 ;  /* 0x0000000000007941 */ /* 0x000fea0003800000 */
.L_x_2489:
        /* <DEDUP_REMOVED lines=10> */
[----:B---3--:R-:W-:Y:S01]  /*4370*/  IMAD.U32 R8, RZ, RZ, UR8 ;  /* 0x00000008ff087e24 */ /* 0x008fe2000f8e00ff */
[----:B------:R-:W-:Y:S01]  /*4380*/  ISETP.GE.AND P5, PT, R237, UR5, PT ;  /* 0x00000005ed007c0c */ /* 0x000fe2000bfa6270 */
[----:B-1----:R-:W-:Y:S01]  /*4390*/  IMAD.U32 R10, RZ, RZ, UR8 ;  /* 0x00000008ff0a7e24 */ /* 0x002fe2000f8e00ff */
        /* <DEDUP_REMOVED lines=35> */
.L_x_2492:
[----:B------:R-:W-:Y:S05]  /*45d0*/  BSYNC B0 ;  /* 0x0000000000007941 */ /* 0x000fea0003800000 */
.L_x_2491:
        /* <DEDUP_REMOVED lines=9> */
[----:B---3--:R-:W-:Y:S01]  /*4670*/  IMAD.U32 R9, RZ, RZ, UR8 ;  /* 0x00000008ff097e24 */ /* 0x008fe2000f8e00ff */
        /* <DEDUP_REMOVED lines=33> */
[----:B-1----:R-:W-:Y:S01]  /*4890*/  MOV R8, UR8 ;  /* 0x0000000800087c02 */ /* 0x002fe20008000f00 */
[----:B------:R-:W-:-:S04]  /*48a0*/  UIMAD UR5, UR9, 0x60, URZ ;  /* 0x00000060090578a4 */ /* 0x000fc8000f8e023f */
[----:B------:R-:W-:-:S05]  /*48b0*/  IMAD.WIDE.U32 R8, R8, 0x60, R250 ;  /* 0x0000006008087825 */ /* 0x000fca00078e00fa */
[----:B------:R-:W-:-:S05]  /*48c0*/  IADD3 R9, R9, UR5, RZ ;  /* 0x0000000509097c10 */ /* 0x000fca000fffe0ff */
[----:B------:R-:W-:Y:S01]  /*48d0*/  @!PT LDS RZ, [RZ] ;  /* 0x00000000fffff984 */ /* 0x000fe20000000800 */
[----:B------:R-:W-:Y:S01]  /*48e0*/  @!PT LDS RZ, [RZ] ;  /* 0x00000000fffff984 */ /* 0x000fe20000000800 */
[----:B------:R-:W-:Y:S01]  /*48f0*/  @!PT LDS RZ, [RZ] ;  /* 0x00000000fffff984 */ /* 0x000fe20000000800 */
[----:B------:R1:W-:Y:S02]  /*4900*/  LDGSTS.E.BYPASS.LTC128B.128 [R238+0x17800], desc[UR24][R8.64+0x180] ;  /* 0x1780018008ee7fae */ /* 0x0003e4000b901d58 */
.L_x_2494:
[----:B------:R-:W-:Y:S05]  /*4910*/  BSYNC B0 ;  /* 0x0000000000007941 */ /* 0x000fea0003800000 */
.L_x_2493:
[----:B------:R-:W-:Y:S01]  /*4920*/  LDSM.16.M88.4 R60, [R234] ;  /* 0x00000000ea3c783b */ /* 0x000fe20000000200 */
[----:B------:R-:W-:Y:S01]  /*4930*/  R2P PR, R2, 0x6 ;  /* 0x0000000602007804 */ /* 0x000fe20000000000 */
[C---:B------:R-:W-:Y:S01]  /*4940*/  VIADD R2, R233.reuse, 0x8000 ;  /* 0x00008000e9027836 */ /* 0x040fe20000000000 */
[----:B------:R-:W-:Y:S01]  /*4950*/  LOP3.LUT R6, R6, 0xffffffe0, RZ, 0xc0, !PT ;  /* 0xffffffe006067812 */ /* 0x000fe200078ec0ff */
[----:B------:R-:W4:Y:S01]  /*4960*/  LDSM.16.M88.4 R40, [R233+0x8000] ;  /* 0x00800000e928783b */ /* 0x000f220000000200 */
[----:B------:R-:W-:Y:S01]  /*4970*/  VIADD R231, R233, 0x8020 ;  /* 0x00008020e9e77836 */ /* 0x000fe20000000000 */
[----:B------:R-:W-:Y:S01]  /*4980*/  LEA R83, R83, UR23, 0x4 ;  /* 0x0000001753537c11 */ /* 0x000fe2000f8e20ff */
[--C-:B------:R-:W-:Y:S01]  /*4990*/  IMAD R232, R7, 0x2, R234.reuse ;  /* 0x0000000207e87824 */ /* 0x100fe200078e02ea */
[----:B------:R-:W4:Y:S01]  /*49a0*/  LDSM.16.M88.4 R32, [R233+0x8800] ;  /* 0x00880000e920783b */ /* 0x000f220000000200 */
[----:B------:R-:W-:Y:S02]  /*49b0*/  IMAD R230, R5, 0x2, R234 ;  /* 0x0000000205e67824 */ /* 0x000fe400078e02ea */
[----:B--2--5:R-:W-:Y:S01]  /*49c0*/  FMUL.FTZ R4, R81, R4 ;  /* 0x0000000451047220 */ /* 0x024fe20000410000 */
[----:B------:R-:W-:Y:S01]  /*49d0*/  IMAD R229, R5, 0x2, R232 ;  /* 0x0000000205e57824 */ /* 0x000fe200078e02e8 */
[----:B------:R-:W2:Y:S01]  /*49e0*/  LDSM.16.M88.4 R24, [R233+0x9000] ;  /* 0x00900000e918783b */ /* 0x000ea20000000200 */
[C---:B------:R-:W-:Y:S01]  /*49f0*/  IMAD.IADD R6, R3.reuse, 0x1, -R6 ;  /* 0x0000000103067824 */ /* 0x040fe200078e0a06 */
[----:B------:R-:W-:Y:S01]  /*4a00*/  UISETP.GE.AND UP0, UPT, UR15, 0x2, UPT ;  /* 0x000000020f00788c */ /* 0x000fe2000bf06270 */
[----:B------:R-:W-:Y:S01]  /*4a10*/  @P1 VIADD R231, R2, 0xffffffe0 ;  /* 0xffffffe002e71836 */ /* 0x000fe20000000000 */
[----:B------:R-:W2:Y:S01]  /*4a20*/  LDSM.16.M88.4 R56, [R233+0x9800] ;  /* 0x00980000e938783b */ /* 0x000ea20000000200 */
[----:B------:R-:W-:Y:S01]  /*4a30*/  IMAD.MOV.U32 R2, RZ, RZ, 0x40 ;  /* 0x00000040ff027424 */ /* 0x000fe200078e00ff */
[----:B------:R-:W-:Y:S01]  /*4a40*/  R2UR UR5, R4 ;  /* 0x00000000040572ca */ /* 0x000fe200000e0000 */
[----:B------:R-:W-:Y:S01]  /*4a50*/  IMAD.SHL.U32 R239, R3, 0x2, RZ ;  /* 0x0000000203ef7824 */ /* 0x000fe200078e00ff */
[----:B------:R-:W-:Y:S01]  /*4a60*/  LDSM.16.M88.4 R52, [R232] ;  /* 0x00000000e834783b */ /* 0x000fe20000000200 */
[C---:B------:R-:W-:Y:S01]  /*4a70*/  VIADD R223, R231.reuse, 0x800 ;  /* 0x00000800e7df7836 */ /* 0x040fe20000000000 */
[----:B------:R-:W-:Y:S01]  /*4a80*/  SEL R2, R2, 0xffffffc0, !P2 ;  /* 0xffffffc002027807 */ /* 0x000fe20005000000 */
[----:B------:R-:W-:Y:S01]  /*4a90*/  VIADD R222, R231, 0x1000 ;  /* 0x00001000e7de7836 */ /* 0x000fe20000000000 */
[----:B-1-3--:R-:W1:Y:S01]  /*4aa0*/  LDSM.16.M88.4 R8, [R231] ;  /* 0x00000000e708783b */ /* 0x00ae620000000200 */
[----:B------:R-:W-:Y:S01]  /*4ab0*/  LOP3.LUT R239, R239, 0x6, RZ, 0xc0, !PT ;  /* 0x00000006efef7812 */ /* 0x000fe200078ec0ff */
[----:B------:R-:W-:-:S02]  /*4ac0*/  VIADD R221, R231, 0x1800 ;  /* 0x00001800e7dd7836 */ /* 0x000fc40000000000 */
[----:B------:R-:W3:Y:S01]  /*4ad0*/  LDSM.16.M88.4 R16, [R231+0x800] ;  /* 0x00080000e710783b */ /* 0x000ee20000000200 */
[----:B------:R-:W-:Y:S02]  /*4ae0*/  IMAD.IADD R227, R233, 0x1, R2 ;  /* 0x00000001e9e37824 */ /* 0x000fe400078e0202 */
[----:B------:R-:W-:Y:S01]  /*4af0*/  IMAD.IADD R220, R2, 0x1, R231 ;  /* 0x0000000102dc7824 */ /* 0x000fe200078e02e7 */
[----:B------:R-:W3:Y:S01]  /*4b00*/  LDSM.16.M88.4 R12, [R231+0x1000] ;  /* 0x00100000e70c783b */ /* 0x000ee20000000200 */
[----:B------:R-:W-:Y:S02]  /*4b10*/  IMAD.U32 R2, RZ, RZ, UR17 ;  /* 0x00000011ff027e24 */ /* 0x000fe4000f8e00ff */
[----:B------:R-:W-:Y:S01]  /*4b20*/  VIADD R3, R239, UR14 ;  /* 0x0000000eef037c36 */ /* 0x000fe20008000000 */
[----:B------:R-:W3:Y:S01]  /*4b30*/  LDSM.16.M88.4 R72, [R231+0x1800] ;  /* 0x00180000e748783b */ /* 0x000ee20000000200 */
[C---:B------:R-:W-:Y:S02]  /*4b40*/  VIADD R219, R231.reuse, 0x2000 ;  /* 0x00002000e7db7836 */ /* 0x040fe40000000000 */
[C---:B------:R-:W-:Y:S01]  /*4b50*/  VIADD R218, R231.reuse, 0x2800 ;  /* 0x00002800e7da7836 */ /* 0x040fe20000000000 */
[----:B------:R-:W-:Y:S01]  /*4b60*/  LDSM.16.M88.4 R68, [R230] ;  /* 0x00000000e644783b */ /* 0x000fe20000000200 */
[----:B------:R-:W-:-:S02]  /*4b70*/  VIADD R217, R231, 0x3000 ;  /* 0x00003000e7d97836 */ /* 0x000fc40000000000 */
[C---:B------:R-:W-:Y:S01]  /*4b80*/  VIADD R216, R231.reuse, 0x3800 ;  /* 0x00003800e7d87836 */ /* 0x040fe20000000000 */
[C---:B----4-:R-:W-:Y:S01]  /*4b90*/  HMMA.16816.F32.BF16 R44, R60.reuse, R40, RZ ;  /* 0x000000283c2c723c */ /* 0x050fe200000418ff */
[----:B------:R-:W4:Y:S01]  /*4ba0*/  LDSM.16.M88.4 R48, [R227+0x8000] ;  /* 0x00800000e330783b */ /* 0x000f220000000200 */
[C---:B------:R-:W-:Y:S02]  /*4bb0*/  VIADD R215, R231.reuse, 0x4000 ;  /* 0x00004000e7d77836 */ /* 0x040fe40000000000 */
[C---:B------:R-:W-:Y:S01]  /*4bc0*/  VIADD R214, R231.reuse, 0x4800 ;  /* 0x00004800e7d67836 */ /* 0x040fe20000000000 */
[----:B------:R-:W-:Y:S01]  /*4bd0*/  LDSM.16.M88.4 R64, [R227+0x9800] ;  /* 0x00980000e340783b */ /* 0x000fe20000000200 */
[----:B------:R-:W-:Y:S01]  /*4be0*/  HMMA.16816.F32.BF16 R40, R60, R42, RZ ;  /* 0x0000002a3c28723c */ /* 0x000fe200000418ff */
[C---:B------:R-:W-:Y:S02]  /*4bf0*/  VIADD R213, R231.reuse, 0x5000 ;  /* 0x00005000e7d57836 */ /* 0x040fe40000000000 */
[----:B------:R-:W-:Y:S01]  /*4c00*/  LDSM.16.M88.4 R76, [R231+0x5800] ;  /* 0x00580000e74c783b */ /* 0x000fe20000000200 */
[----:B------:R-:W-:-:S02]  /*4c10*/  VIADD R212, R231, 0x5800 ;  /* 0x00005800e7d47836 */ /* 0x000fc40000000000 */
[C---:B------:R-:W-:Y:S01]  /*4c20*/  HMMA.16816.F32.BF16 R36, R60.reuse, R32, RZ ;  /* 0x000000203c24723c */ /* 0x040fe200000418ff */
[----:B------:R-:W0:Y:S01]  /*4c30*/  LDGDEPBAR ;  /* 0x00000000000079af */ /* 0x000e220000000000 */
[C---:B------:R-:W-:Y:S02]  /*4c40*/  VIADD R211, R231.reuse, 0x6000 ;  /* 0x00006000e7d37836 */ /* 0x040fe40000000000 */
[C---:B------:R-:W-:Y:S02]  /*4c50*/  VIADD R210, R231.reuse, 0x6800 ;  /* 0x00006800e7d27836 */ /* 0x040fe40000000000 */
[----:B--2---:R-:W-:Y:S01]  /*4c60*/  HMMA.16816.F32.BF16 R28, R60, R24, RZ ;  /* 0x000000183c1c723c */ /* 0x004fe200000418ff */
[C---:B------:R-:W-:Y:S02]  /*4c70*/  VIADD R209, R231.reuse, 0x7000 ;  /* 0x00007000e7d17836 */ /* 0x040fe40000000000 */
[----:B------:R-:W-:-:S03]  /*4c80*/  VIADD R208, R231, 0x7800 ;  /* 0x00007800e7d07836 */ /* 0x000fc60000000000 */
[C---:B------:R-:W-:Y:S06]  /*4c90*/  HMMA.16816.F32.BF16 R32, R60.reuse, R34, RZ ;  /* 0x000000223c20723c */ /* 0x040fec00000418ff */
[C---:B------:R-:W-:Y:S06]  /*4ca0*/  HMMA.16816.F32.BF16 R24, R60.reuse, R26, RZ ;  /* 0x0000001a3c18723c */ /* 0x040fec00000418ff */
[C---:B------:R-:W-:Y:S06]  /*4cb0*/  HMMA.16816.F32.BF16 R20, R60.reuse, R56, RZ ;  /* 0x000000383c14723c */ /* 0x040fec00000418ff */
[----:B------:R-:W-:Y:S01]  /*4cc0*/  HMMA.16816.F32.BF16 R60, R60, R58, RZ ;  /* 0x0000003a3c3c723c */ /* 0x000fe200000418ff */
[----:B------:R-:W2:Y:S05]  /*4cd0*/  LDSM.16.M88.4 R56, [R227+0x8800] ;  /* 0x00880000e338783b */ /* 0x000eaa0000000200 */
[C---:B-1----:R-:W-:Y:S06]  /*4ce0*/  HMMA.16816.F32.BF16 R44, R52.reuse, R8, R44 ;  /* 0x00000008342c723c */ /* 0x042fec000004182c */
[C---:B------:R-:W-:Y:S01]  /*4cf0*/  HMMA.16816.F32.BF16 R40, R52.reuse, R10, R40 ;  /* 0x0000000a3428723c */ /* 0x040fe20000041828 */
[----:B------:R-:W1:Y:S05]  /*4d00*/  LDSM.16.M88.4 R8, [R227+0x9000] ;  /* 0x00900000e308783b */ /* 0x000e6a0000000200 */
[C---:B---3--:R-:W-:Y:S06]  /*4d10*/  HMMA.16816.F32.BF16 R36, R52.reuse, R16, R36 ;  /* 0x000000103424723c */ /* 0x048fec0000041824 */
[C---:B------:R-:W-:Y:S01]  /*4d20*/  HMMA.16816.F32.BF16 R32, R52.reuse, R18, R32 ;  /* 0x000000123420723c */ /* 0x040fe20000041820 */
[----:B------:R-:W-:Y:S05]  /*4d30*/  LDSM.16.M88.4 R16, [R220] ;  /* 0x00000000dc10783b */ /* 0x000fea0000000200 */
[C---:B------:R-:W-:Y:S06]  /*4d40*/  HMMA.16816.F32.BF16 R28, R52.reuse, R12, R28 ;  /* 0x0000000c341c723c */ /* 0x040fec000004181c */
[C---:B------:R-:W-:Y:S01]  /*4d50*/  HMMA.16816.F32.BF16 R24, R52.reuse, R14, R24 ;  /* 0x0000000e3418723c */ /* 0x040fe20000041818 */
[----:B------:R-:W3:Y:S05]  /*4d60*/  LDSM.16.M88.4 R12, [R229] ;  /* 0x00000000e50c783b */ /* 0x000eea0000000200 */
[C---:B------:R-:W-:Y:S06]  /*4d70*/  HMMA.16816.F32.BF16 R20, R52.reuse, R72, R20 ;  /* 0x000000483414723c */ /* 0x040fec0000041814 */
[----:B------:R-:W-:Y:S01]  /*4d80*/  HMMA.16816.F32.BF16 R60, R52, R74, R60 ;  /* 0x0000004a343c723c */ /* 0x000fe2000004183c */
[----:B------:R-:W3:Y:S04]  /*4d90*/  LDSM.16.M88.4 R52, [R220+0x800] ;  /* 0x00080000dc34783b */ /* 0x000ee80000000200 */
[----:B------:R-:W-:Y:S01]  /*4da0*/  LDSM.16.M88.4 R72, [R220+0x1800] ;  /* 0x00180000dc48783b */ /* 0x000fe20000000200 */
[C---:B----4-:R-:W-:Y:S06]  /*4db0*/  HMMA.16816.F32.BF16 R44, R68.reuse, R48, R44 ;  /* 0x00000030442c723c */ /* 0x050fec000004182c */
[C---:B------:R-:W-:Y:S01]  /*4dc0*/  HMMA.16816.F32.BF16 R40, R68.reuse, R50, R40 ;  /* 0x000000324428723c */ /* 0x040fe20000041828 */
[----:B------:R-:W4:Y:S05]  /*4dd0*/  LDSM.16.M88.4 R48, [R220+0x1000] ;  /* 0x00100000dc30783b */ /* 0x000f2a0000000200 */
        /* <DEDUP_REMOVED lines=13> */
[C---:B------:R-:W-:Y:S06]  /*4eb0*/  HMMA.16816.F32.BF16 R36, R12.reuse, R52, R36 ;  /* 0x000000340c24723c */ /* 0x040fec0000041824 */
[C---:B------:R-:W-:Y:S01]  /*4ec0*/  HMMA.16816.F32.BF16 R32, R12.reuse, R54, R32 ;  /* 0x000000360c20723c */ /* 0x040fe20000041820 */
[----:B------:R-:W-:Y:S05]  /*4ed0*/  LDSM.16.M88.4 R52, [R231+0x2000] ;  /* 0x00200000e734783b */ /* 0x000fea0000000200 */
[C---:B----4-:R-:W-:Y:S06]  /*4ee0*/  HMMA.16816.F32.BF16 R28, R12.reuse, R48, R28 ;  /* 0x000000300c1c723c */ /* 0x050fec000004181c */
[C---:B------:R-:W-:Y:S01]  /*4ef0*/  HMMA.16816.F32.BF16 R24, R12.reuse, R50, R24 ;  /* 0x000000320c18723c */ /* 0x040fe20000041818 */
[----:B------:R-:W4:Y:S05]  /*4f00*/  LDSM.16.M88.4 R48, [R232+0x2000] ;  /* 0x00200000e830783b */ /* 0x000f2a0000000200 */
        /* <DEDUP_REMOVED lines=17> */
[C---:B----4-:R-:W-:Y:S06]  /*5020*/  HMMA.16816.F32.BF16 R44, R48.reuse, R52, R44 ;  /* 0x00000034302c723c */ /* 0x050fec000004182c */
[C---:B------:R-:W-:Y:S01]  /*5030*/  HMMA.16816.F32.BF16 R40, R48.reuse, R54, R40 ;  /* 0x000000363028723c */ /* 0x040fe20000041828 */
[----:B------:R-:W4:Y:S05]  /*5040*/  LDSM.16.M88.4 R52, [R227+0xb000] ;  /* 0x00b00000e334783b */ /* 0x000f2a0000000200 */
        /* <DEDUP_REMOVED lines=8> */
[----:B------:R-:W1:Y:S04]  /*50d0*/  LDSM.16.M88.4 R48, [R220+0x2800] ;  /* 0x00280000dc30783b */ /* 0x000e680000000200 */
[----:B------:R-:W-:Y:S01]  /*50e0*/  LDSM.16.M88.4 R72, [R220+0x3800] ;  /* 0x00380000dc48783b */ /* 0x000fe20000000200 */
[C---:B--2---:R-:W-:Y:S06]  /*50f0*/  HMMA.16816.F32.BF16 R44, R60.reuse, R16, R44 ;  /* 0x000000103c2c723c */ /* 0x044fec000004182c */
[C---:B------:R-:W-:Y:S01]  /*5100*/  HMMA.16816.F32.BF16 R40, R60.reuse, R18, R40 ;  /* 0x000000123c28723c */ /* 0x040fe20000041828 */
[----:B------:R-:W2:Y:S05]  /*5110*/  LDSM.16.M88.4 R16, [R220+0x3000] ;  /* 0x00300000dc10783b */ /* 0x000eaa0000000200 */
[C---:B---3--:R-:W-:Y:S06]  /*5120*/  HMMA.16816.F32.BF16 R36, R60.reuse, R56, R36 ;  /* 0x000000383c24723c */ /* 0x048fec0000041824 */
        /* <DEDUP_REMOVED lines=41> */
[C---:B---3--:R-:W-:Y:S06]  /*53c0*/  HMMA.16816.F32.BF16 R28, R16.reuse, R52, R28 ;  /* 0x00000034101c723c */ /* 0x048fec000004181c */
[C---:B------:R-:W-:Y:S01]  /*53d0*/  HMMA.16816.F32.BF16 R24, R16.reuse, R54, R24 ;  /* 0x000000361018723c */ /* 0x040fe20000041818 */
[----:B------:R-:W3:Y:S05]  /*53e0*/  LDSM.16.M88.4 R52, [R220+0x4800] ;  /* 0x00480000dc34783b */ /* 0x000eea0000000200 */
        /* <DEDUP_REMOVED lines=9> */
[----:B------:R-:W-:Y:S05]  /*5480*/  LDSM.16.M88.4 R72, [R232+0x6000] ;  /* 0x00600000e848783b */ /* 0x000fea0000000200 */
[C---:B----4-:R-:W-:Y:S06]  /*5490*/  HMMA.16816.F32.BF16 R28, R12.reuse, R60, R28 ;  /* 0x0000003c0c1c723c */ /* 0x050fec000004181c */
[C---:B------:R-:W-:Y:S01]  /*54a0*/  HMMA.16816.F32.BF16 R24, R12.reuse, R62, R24 ;  /* 0x0000003e0c18723c */ /* 0x040fe20000041818 */
[----:B------:R-:W-:Y:S05]  /*54b0*/  LDSM.16.M88.4 R60, [R233+0xe800] ;  /* 0x00e80000e93c783b */ /* 0x000fea0000000200 */
[C---:B--2---:R-:W-:Y:S06]  /*54c0*/  HMMA.16816.F32.BF16 R20, R12.reuse, R48, R20 ;  /* 0x000000300c14723c */ /* 0x044fec0000041814 */
[----:B------:R-:W-:Y:S01]  /*54d0*/  HMMA.16816.F32.BF16 R68, R12, R50, R68 ;  /* 0x000000320c44723c */ /* 0x000fe20000041844 */
[----:B------:R-:W-:Y:S04]  /*54e0*/  LDSM.16.M88.4 R48, [R234+0x6000] ;  /* 0x00600000ea30783b */ /* 0x000fe80000000200 */
[----:B------:R-:W2:Y:S01]  /*54f0*/  LDSM.16.M88.4 R12, [R233+0xe000] ;  /* 0x00e00000e90c783b */ /* 0x000ea20000000200 */
[C---:B------:R-:W-:Y:S06]  /*5500*/  HMMA.16816.F32.BF16 R44, R8.reuse, R56, R44 ;  /* 0x00000038082c723c */ /* 0x040fec000004182c */
[C---:B------:R-:W-:Y:S01]  /*5510*/  HMMA.16816.F32.BF16 R40, R8.reuse, R58, R40 ;  /* 0x0000003a0828723c */ /* 0x040fe20000041828 */
[----:B------:R-:W4:Y:S05]  /*5520*/  LDSM.16.M88.4 R56, [R233+0xf000] ;  /* 0x00f00000e938783b */ /* 0x000f2a0000000200 */
[C---:B---3--:R-:W-:Y:S06]  /*5530*/  HMMA.16816.F32.BF16 R36, R8.reuse, R52, R36 ;  /* 0x000000340824723c */ /* 0x048fec0000041824 */
[C---:B------:R-:W-:Y:S01]  /*5540*/  HMMA.16816.F32.BF16 R32, R8.reuse, R54, R32 ;  /* 0x000000360820723c */ /* 0x040fe20000041820 */
[----:B------:R-:W3:Y:S05]  /*5550*/  LDSM.16.M88.4 R52, [R233+0xf800] ;  /* 0x00f80000e934783b */ /* 0x000eea0000000200 */
[C---:B------:R-:W-:Y:S06]  /*5560*/  HMMA.16816.F32.BF16 R28, R8.reuse, R16, R28 ;  /* 0x00000010081c723c */ /* 0x040fec000004181c */
        /* <DEDUP_REMOVED lines=14> */
[----:B------:R-:W4:Y:S05]  /*5650*/  LDSM.16.M88.4 R56, [R227+0xe800] ;  /* 0x00e80000e338783b */ /* 0x000f2a0000000200 */
[C---:B---3--:R-:W-:Y:S06]  /*5660*/  HMMA.16816.F32.BF16 R20, R48.reuse, R52, R20 ;  /* 0x000000343014723c */ /* 0x048fec0000041814 */
[----:B------:R-:W-:Y:S01]  /*5670*/  HMMA.16816.F32.BF16 R68, R48, R54, R68 ;  /* 0x000000363044723c */ /* 0x000fe20000041844 */
[----:B------:R-:W3:Y:S04]  /*5680*/  LDSM.16.M88.4 R52, [R227+0xf000] ;  /* 0x00f00000e334783b */ /* 0x000ee80000000200 */
[----:B------:R-:W3:Y:S01]  /*5690*/  LDSM.16.M88.4 R48, [R227+0xf800] ;  /* 0x00f80000e330783b */ /* 0x000ee20000000200 */
[C---:B-1----:R-:W-:Y:S06]  /*56a0*/  HMMA.16816.F32.BF16 R36, R72.reuse, R8, R36 ;  /* 0x000000084824723c */ /* 0x042fec0000041824 */
[C---:B------:R-:W-:Y:S06]  /*56b0*/  HMMA.16816.F32.BF16 R44, R72.reuse, R16, R44 ;  /* 0x00000010482c723c */ /* 0x040fec000004182c */
[C---:B------:R-:W-:Y:S01]  /*56c0*/  HMMA.16816.F32.BF16 R32, R72.reuse, R10, R32 ;  /* 0x0000000a4820723c */ /* 0x040fe20000041820 */
[----:B------:R-:W-:Y:S05]  /*56d0*/  LDSM.16.M88.4 R8, [R229+0x6000] ;  /* 0x00600000e508783b */ /* 0x000fea0000000200 */
[C---:B--2---:R-:W-:Y:S06]  /*56e0*/  HMMA.16816.F32.BF16 R28, R72.reuse, R12, R28 ;  /* 0x0000000c481c723c */ /* 0x044fec000004181c */
[C---:B------:R-:W-:Y:S01]  /*56f0*/  HMMA.16816.F32.BF16 R24, R72.reuse, R14, R24 ;  /* 0x0000000e4818723c */ /* 0x040fe20000041818 */
[----:B------:R-:W1:Y:S05]  /*5700*/  LDSM.16.M88.4 R12, [R220+0x6800] ;  /* 0x00680000dc0c783b */ /* 0x000e6a0000000200 */
[C---:B------:R-:W-:Y:S01]  /*5710*/  HMMA.16816.F32.BF16 R40, R72.reuse, R18, R40 ;  /* 0x000000124828723c */ /* 0x040fe20000041828 */
[----:B------:R-:W2:Y:S05]  /*5720*/  LDSM.16.M88.4 R16, [R220+0x6000] ;  /* 0x00600000dc10783b */ /* 0x000eaa0000000200 */
[----:B------:R-:W-:Y:S06]  /*5730*/  HMMA.16816.F32.BF16 R20, R72, R76, R20 ;  /* 0x0000004c4814723c */ /* 0x000fec0000041814 */
[C---:B----4-:R-:W-:Y:S06]  /*5740*/  HMMA.16816.F32.BF16 R36, R64.reuse, R56, R36 ;  /* 0x000000384024723c */ /* 0x050fec0000041824 */
[----:B------:R-:W-:Y:S06]  /*5750*/  HMMA.16816.F32.BF16 R44, R64, R60, R44 ;  /* 0x0000003c402c723c */ /* 0x000fec000004182c */
[----:B------:R-:W-:Y:S06]  /*5760*/  HMMA.16816.F32.BF16 R68, R72, R78, R68 ;  /* 0x0000004e4844723c */ /* 0x000fec0000041844 */
[C---:B---3--:R-:W-:Y:S06]  /*5770*/  HMMA.16816.F32.BF16 R28, R64.reuse, R52, R28 ;  /* 0x00000034401c723c */ /* 0x048fec000004181c */
[C---:B------:R-:W-:Y:S06]  /*5780*/  HMMA.16816.F32.BF16 R24, R64.reuse, R54, R24 ;  /* 0x000000364018723c */ /* 0x040fec0000041818 */
[C---:B------:R-:W-:Y:S01]  /*5790*/  HMMA.16816.F32.BF16 R40, R64.reuse, R62, R40 ;  /* 0x0000003e4028723c */ /* 0x040fe20000041828 */
[----:B------:R-:W3:Y:S05]  /*57a0*/  LDSM.16.M88.4 R60, [R220+0x7000] ;  /* 0x00700000dc3c783b */ /* 0x000eea0000000200 */
[----:B------:R-:W-:Y:S01]  /*57b0*/  HMMA.16816.F32.BF16 R52, R64, R48, R20 ;  /* 0x000000304034723c */ /* 0x000fe20000041814 */
[----:B------:R-:W4:Y:S01]  /*57c0*/  LDSM.16.M88.4 R20, [R220+0x7800] ;  /* 0x00780000dc14783b */ /* 0x000f220000000200 */
[----:B------:R-:W-:-:S04]  /*57d0*/  DEPBAR.LE SB0, 0x0 ;  /* 0x000080000000791a */ /* 0x000fc80000000000 */
[C---:B-1----:R-:W-:Y:S06]  /*57e0*/  HMMA.16816.F32.BF16 R36, R8.reuse, R12, R36 ;  /* 0x0000000c0824723c */ /* 0x042fec0000041824 */
[----:B--2---:R-:W-:Y:S01]  /*57f0*/  HMMA.16816.F32.BF16 R44, R8, R16, R44 ;  /* 0x00000010082c723c */ /* 0x004fe2000004182c */
[----:B------:R-:W-:-:S04]  /*5800*/  SHF.R.S32.HI R13, RZ, 0x1f, R6 ;  /* 0x0000001fff0d7819 */ /* 0x000fc80000011406 */
[----:B------:R-:W-:Y:S01]  /*5810*/  LEA.HI R6, R13, R6, RZ, 0x2 ;  /* 0x000000060d067211 */ /* 0x000fe200078f10ff */
[C---:B------:R-:W-:Y:S01]  /*5820*/  HMMA.16816.F32.BF16 R32, R64.reuse, R58, R32 ;  /* 0x0000003a4020723c */ /* 0x040fe20000041820 */
[C---:B------:R-:W-:Y:S02]  /*5830*/  VIADD R16, R3.reuse, 0x19 ;  /* 0x0000001903107836 */ /* 0x040fe40000000000 */
[----:B------:R-:W-:Y:S01]  /*5840*/  SHF.R.S32.HI R6, RZ, 0x2, R6 ;  /* 0x00000002ff067819 */ /* 0x000fe20000011406 */
[----:B------:R-:W-:Y:S02]  /*5850*/  VIADD R17, R3, 0x28 ;  /* 0x0000002803117836 */ /* 0x000fe40000000000 */
[----:B------:R-:W-:Y:S01]  /*5860*/  HMMA.16816.F32.BF16 R68, R64, R50, R68 ;  /* 0x000000324044723c */ /* 0x000fe20000041844 */
[----:B------:R-:W-:Y:S01]  /*5870*/  IADD3 R83, R83, 0x1, R6 ;  /* 0x0000000153537810 */ /* 0x000fe20007ffe006 */
[----:B------:R-:W-:-:S03]  /*5880*/  VIADD R6, R3, 0x1 ;  /* 0x0000000103067836 */ /* 0x000fc60000000000 */
[----:B------:R-:W-:Y:S01]  /*5890*/  IADD3 R13, R2, -UR12, R83 ;  /* 0x8000000c020d7c10 */ /* 0x000fe2000fffe053 */
[----:B------:R-:W-:Y:S01]  /*58a0*/  HMMA.16816.F32.BF16 R40, R8, R18, R40 ;  /* 0x000000120828723c */ /* 0x000fe20000041828 */
[----:B------:R-:W-:-:S03]  /*58b0*/  I2FP.F32.S32 R4, R6 ;  /* 0x0000000600047245 */ /* 0x000fc60000201400 */
[----:B------:R-:W-:Y:S02]  /*58c0*/  VIADD R13, R13, UR16 ;  /* 0x000000100d0d7c36 */ /* 0x000fe40008000000 */
[C---:B------:R-:W-:Y:S01]  /*58d0*/  FFMA.FTZ R12, R4.reuse, UR5, R45 ;  /* 0x00000005040c7c23 */ /* 0x040fe2000801002d */
[C---:B---3--:R-:W-:Y:S01]  /*58e0*/  HMMA.16816.F32.BF16 R28, R8.reuse, R60, R28 ;  /* 0x0000003c081c723c */ /* 0x048fe2000004181c */
[----:B------:R-:W-:Y:S01]  /*58f0*/  FFMA.FTZ R45, R4, UR5, R47 ;  /* 0x00000005042d7c23 */ /* 0x000fe2000801002f */
[----:B------:R-:W-:Y:S01]  /*5900*/  VIMNMX R167, R13, UR17, PT ;  /* 0x000000110da77c48 */ /* 0x000fe2000bfe0100 */
[----:B------:R-:W-:Y:S01]  /*5910*/  VIADD R4, R3, 0x9 ;  /* 0x0000000903047836 */ /* 0x000fe20000000000 */
[----:B------:R-:W-:Y:S01]  /*5920*/  VIADDMNMX R2, R13, 0x8, R2, PT ;  /* 0x000000080d027846 */ /* 0x000fe20003800102 */
[C---:B------:R-:W-:Y:S01]  /*5930*/  VIADD R13, R3.reuse, 0x10 ;  /* 0x00000010030d7836 */ /* 0x040fe20000000000 */
[C---:B------:R-:W-:Y:S01]  /*5940*/  HMMA.16816.F32.BF16 R32, R8.reuse, R14, R32 ;  /* 0x0000000e0820723c */ /* 0x040fe20000041820 */
[CC--:B------:R-:W-:Y:S01]  /*5950*/  ISETP.GE.AND P5, PT, R6.reuse, R167.reuse, PT ;  /* 0x000000a70600720c */ /* 0x0c0fe20003fa6270 */
[C---:B------:R-:W-:Y:S01]  /*5960*/  VIADD R19, R3.reuse, 0x20 ;  /* 0x0000002003137836 */ /* 0x040fe20000000000 */
[----:B------:R-:W-:Y:S01]  /*5970*/  ISETP.GE.AND P2, PT, R6, R2, PT ;  /* 0x000000020600720c */ /* 0x000fe20003f46270 */
[----:B------:R-:W-:Y:S01]  /*5980*/  VIADD R18, R3, 0x29 ;  /* 0x0000002903127836 */ /* 0x000fe20000000000 */
[----:B------:R-:W-:Y:S01]  /*5990*/  BAR.SYNC.DEFER_BLOCKING 0x0 ;  /* 0x0000000000007b1d */ /* 0x000fe20000010000 */
[----:B------:R-:W-:Y:S01]  /*59a0*/  HMMA.16816.F32.BF16 R24, R8, R62, R24 ;  /* 0x0000003e0818723c */ /* 0x000fe20000041818 */
[----:B------:R-:W-:-:S02]  /*59b0*/  ISETP.GE.AND P1, PT, R4, R167, PT ;  /* 0x000000a70400720c */ /* 0x000fc40003f26270 */
[----:B------:R-:W-:Y:S02]  /*59c0*/  ISETP.GE.AND P3, PT, R4, R2, PT ;  /* 0x000000020400720c */ /* 0x000fe40003f66270 */
[----:B------:R-:W-:Y:S01]  /*59d0*/  FSEL R12, R12, -INF , !P5 ;  /* 0xff8000000c0c7808 */ /* 0x000fe20006800000 */
[C---:B----4-:R-:W-:Y:S01]  /*59e0*/  HMMA.16816.F32.BF16 R52, R8.reuse, R20, R52 ;  /* 0x000000140834723c */ /* 0x050fe20000041834 */
[----:B------:R-:W-:Y:S02]  /*59f0*/  FSEL R45, R45, -INF , !P2 ;  /* 0xff8000002d2d7808 */ /* 0x000fe40005000000 */
[----:B------:R-:W-:Y:S02]  /*5a00*/  I2FP.F32.S32 R4, R4 ;  /* 0x0000000400047245 */ /* 0x000fe40000201400 */
[C---:B------:R-:W-:Y:S01]  /*5a10*/  ISETP.GE.AND P5, PT, R13.reuse, R167, PT ;  /* 0x000000a70d00720c */ /* 0x040fe20003fa6270 */
[----:B------:R-:W-:Y:S01]  /*5a20*/  HMMA.16816.F32.BF16 R68, R8, R22, R68 ;  /* 0x000000160844723c */ /* 0x000fe20000041844 */
[----:B------:R-:W-:Y:S01]  /*5a30*/  ISETP.GE.AND P2, PT, R13, R2, PT ;  /* 0x000000020d00720c */ /* 0x000fe20003f46270 */
[----:B------:R-:W-:Y:S01]  /*5a40*/  FFMA.FTZ R14, R4, UR5, R41 ;  /* 0x00000005040e7c23 */ /* 0x000fe20008010029 */
[----:B------:R-:W-:-:S04]  /*5a50*/  I2FP.F32.S32 R13, R13 ;  /* 0x0000000d000d7245 */ /* 0x000fc80000201400 */
[----:B------:R-:W-:Y:S02]  /*5a60*/  VIADD R9, R3, 0x8 ;  /* 0x0000000803097836 */ /* 0x000fe40000000000 */
[----:B------:R-:W-:Y:S01]  /*5a70*/  FFMA.FTZ R23, R4, UR5, R43 ;  /* 0x0000000504177c23 */ /* 0x000fe2000801002b */
[----:B------:R-:W-:Y:S01]  /*5a80*/  FFMA.FTZ R6, R13, UR5, R36 ;  /* 0x000000050d067c23 */ /* 0x000fe20008010024 */
[----:B------:R-:W-:Y:S02]  /*5a90*/  VIADD R4, R3, 0x11 ;  /* 0x0000001103047836 */ /* 0x000fe40000000000 */
[----:B------:R-:W-:Y:S01]  /*5aa0*/  FFMA.FTZ R13, R13, UR5, R38 ;  /* 0x000000050d0d7c23 */ /* 0x000fe20008010026 */
[----:B------:R-:W-:Y:S01]  /*5ab0*/  ISETP.GE.AND P6, PT, R9, R167, PT ;  /* 0x000000a70900720c */ /* 0x000fe20003fc6270 */
[----:B------:R-:W-:Y:S01]  /*5ac0*/  VIADD R11, R3, 0x18 ;  /* 0x00000018030b7836 */ /* 0x000fe20000000000 */
[----:B------:R-:W-:Y:S02]  /*5ad0*/  ISETP.GE.AND P4, PT, R9, R2, PT ;  /* 0x000000020900720c */ /* 0x000fe40003f86270 */
[----:B------:R-:W-:-:S02]  /*5ae0*/  I2FP.F32.S32 R9, R9 ;  /* 0x0000000900097245 */ /* 0x000fc40000201400 */
[----:B------:R-:W-:Y:S02]  /*5af0*/  FSEL R14, R14, -INF , !P1 ;  /* 0xff8000000e0e7808 */ /* 0x000fe40004800000 */
[----:B------:R-:W-:Y:S01]  /*5b00*/  FSEL R23, R23, -INF , !P3 ;  /* 0xff80000017177808 */ /* 0x000fe20005800000 */
[C---:B------:R-:W-:Y:S01]  /*5b10*/  FFMA.FTZ R22, R9.reuse, UR5, R40 ;  /* 0x0000000509167c23 */ /* 0x040fe20008010028 */
[----:B------:R-:W-:Y:S01]  /*5b20*/  FFMA.FTZ R42, R9, UR5, R42 ;  /* 0x00000005092a7c23 */ /* 0x000fe2000801002a */
[C---:B------:R-:W-:Y:S02]  /*5b30*/  ISETP.GE.AND P1, PT, R11.reuse, R167, PT ;  /* 0x000000a70b00720c */ /* 0x040fe40003f26270 */
[----:B------:R-:W-:Y:S02]  /*5b40*/  ISETP.GE.AND P3, PT, R11, R2, PT ;  /* 0x000000020b00720c */ /* 0x000fe40003f66270 */
[----:B------:R-:W-:Y:S02]  /*5b50*/  FSEL R22, R22, -INF , !P6 ;  /* 0xff80000016167808 */ /* 0x000fe40007000000 */
[----:B------:R-:W-:-:S02]  /*5b60*/  FSEL R41, R42, -INF , !P4 ;  /* 0xff8000002a297808 */ /* 0x000fc40006000000 */
[C---:B------:R-:W-:Y:S02]  /*5b70*/  ISETP.GE.AND P6, PT, R4.reuse, R167, PT ;  /* 0x000000a70400720c */ /* 0x040fe40003fc6270 */
[----:B------:R-:W-:Y:S02]  /*5b80*/  ISETP.GE.AND P4, PT, R4, R2, PT ;  /* 0x000000020400720c */ /* 0x000fe40003f86270 */
[----:B------:R-:W-:Y:S02]  /*5b90*/  I2FP.F32.S32 R4, R4 ;  /* 0x0000000400047245 */ /* 0x000fe40000201400 */
[----:B------:R-:W-:Y:S02]  /*5ba0*/  FSEL R6, R6, -INF , !P5 ;  /* 0xff80000006067808 */ /* 0x000fe40006800000 */
[----:B------:R-:W-:Y:S01]  /*5bb0*/  FSEL R13, R13, -INF , !P2 ;  /* 0xff8000000d0d7808 */ /* 0x000fe20005000000 */
[C---:B------:R-:W-:Y:S01]  /*5bc0*/  FFMA.FTZ R10, R4.reuse, UR5, R37 ;  /* 0x00000005040a7c23 */ /* 0x040fe20008010025 */
[----:B------:R-:W-:Y:S01]  /*5bd0*/  I2FP.F32.S32 R11, R11 ;  /* 0x0000000b000b7245 */ /* 0x000fe20000201400 */
[----:B------:R-:W-:Y:S01]  /*5be0*/  FFMA.FTZ R15, R4, UR5, R39 ;  /* 0x00000005040f7c23 */ /* 0x000fe20008010027 */
[----:B------:R-:W-:-:S02]  /*5bf0*/  ISETP.GE.AND P5, PT, R16, R167, PT ;  /* 0x000000a71000720c */ /* 0x000fc40003fa6270 */
[----:B------:R-:W-:Y:S01]  /*5c00*/  ISETP.GE.AND P2, PT, R16, R2, PT ;  /* 0x000000021000720c */ /* 0x000fe20003f46270 */
[C---:B------:R-:W-:Y:S01]  /*5c10*/  FFMA.FTZ R4, R11.reuse, UR5, R32 ;  /* 0x000000050b047c23 */ /* 0x040fe20008010020 */
[----:B------:R-:W-:Y:S01]  /*5c20*/  I2FP.F32.S32 R16, R16 ;  /* 0x0000001000107245 */ /* 0x000fe20000201400 */
[----:B------:R-:W-:Y:S01]  /*5c30*/  FFMA.FTZ R11, R11, UR5, R34 ;  /* 0x000000050b0b7c23 */ /* 0x000fe20008010022 */
[----:B------:R-:W-:Y:S02]  /*5c40*/  FSEL R10, R10, -INF , !P6 ;  /* 0xff8000000a0a7808 */ /* 0x000fe40007000000 */
[----:B------:R-:W-:Y:S01]  /*5c50*/  FSEL R4, R4, -INF , !P1 ;  /* 0xff80000004047808 */ /* 0x000fe20004800000 */
[C---:B------:R-:W-:Y:S01]  /*5c60*/  FFMA.FTZ R8, R16.reuse, UR5, R33 ;  /* 0x0000000510087c23 */ /* 0x040fe20008010021 */
[----:B------:R-:W-:Y:S01]  /*5c70*/  FFMA.FTZ R9, R16, UR5, R35 ;  /* 0x0000000510097c23 */ /* 0x000fe20008010023 */
[----:B------:R-:W-:Y:S01]  /*5c80*/  VIADD R16, R3, 0x21 ;  /* 0x0000002103107836 */ /* 0x000fe20000000000 */
[----:B------:R-:W-:-:S02]  /*5c90*/  FSEL R11, R11, -INF , !P3 ;  /* 0xff8000000b0b7808 */ /* 0x000fc40005800000 */
[----:B------:R-:W-:Y:S02]  /*5ca0*/  FSEL R8, R8, -INF , !P5 ;  /* 0xff80000008087808 */ /* 0x000fe40006800000 */
[----:B------:R-:W-:Y:S02]  /*5cb0*/  FSEL R9, R9, -INF , !P2 ;  /* 0xff80000009097808 */ /* 0x000fe40005000000 */
[CC--:B------:R-:W-:Y:S02]  /*5cc0*/  ISETP.GE.AND P1, PT, R16.reuse, R167.reuse, PT ;  /* 0x000000a71000720c */ /* 0x0c0fe40003f26270 */
[-C--:B------:R-:W-:Y:S02]  /*5cd0*/  ISETP.GE.AND P3, PT, R16, R2.reuse, PT ;  /* 0x000000021000720c */ /* 0x080fe40003f66270 */
[C---:B------:R-:W-:Y:S02]  /*5ce0*/  ISETP.GE.AND P5, PT, R17.reuse, R167, PT ;  /* 0x000000a71100720c */ /* 0x040fe40003fa6270 */
[----:B------:R-:W-:-:S02]  /*5cf0*/  ISETP.GE.AND P2, PT, R17, R2, PT ;  /* 0x000000021100720c */ /* 0x000fc40003f46270 */
[----:B------:R-:W-:Y:S02]  /*5d00*/  I2FP.F32.S32 R16, R16 ;  /* 0x0000001000107245 */ /* 0x000fe40000201400 */
[----:B------:R-:W-:Y:S02]  /*5d10*/  I2FP.F32.S32 R17, R17 ;  /* 0x0000001100117245 */ /* 0x000fe40000201400 */
[----:B------:R-:W-:Y:S01]  /*5d20*/  FSEL R15, R15, -INF , !P4 ;  /* 0xff8000000f0f7808 */ /* 0x000fe20006000000 */
[C---:B------:R-:W-:Y:S01]  /*5d30*/  FFMA.FTZ R29, R16.reuse, UR5, R29 ;  /* 0x00000005101d7c23 */ /* 0x040fe2000801001d */
[----:B------:R-:W-:Y:S01]  /*5d40*/  FFMA.FTZ R31, R16, UR5, R31 ;  /* 0x00000005101f7c23 */ /* 0x000fe2000801001f */
[C---:B------:R-:W-:Y:S01]  /*5d50*/  FFMA.FTZ R24, R17.reuse, UR5, R24 ;  /* 0x0000000511187c23 */ /* 0x040fe20008010018 */
[----:B------:R-:W-:Y:S01]  /*5d60*/  FFMA.FTZ R26, R17, UR5, R26 ;  /* 0x00000005111a7c23 */ /* 0x000fe2000801001a */
[----:B------:R-:W-:Y:S01]  /*5d70*/  VIADD R16, R3, 0x31 ;  /* 0x0000003103107836 */ /* 0x000fe20000000000 */
[----:B------:R-:W-:Y:S01]  /*5d80*/  ISETP.GE.AND P6, PT, R19, R167, PT ;  /* 0x000000a71300720c */ /* 0x000fe20003fc6270 */
[----:B------:R-:W-:Y:S01]  /*5d90*/  VIADD R17, R3, 0x30 ;  /* 0x0000003003117836 */ /* 0x000fe20000000000 */
[----:B------:R-:W-:-:S02]  /*5da0*/  ISETP.GE.AND P4, PT, R19, R2, PT ;  /* 0x000000021300720c */ /* 0x000fc40003f86270 */
[----:B------:R-:W-:Y:S02]  /*5db0*/  I2FP.F32.S32 R19, R19 ;  /* 0x0000001300137245 */ /* 0x000fe40000201400 */
[----:B------:R-:W-:Y:S02]  /*5dc0*/  FSEL R188, R24, -INF , !P5 ;  /* 0xff80000018bc7808 */ /* 0x000fe40006800000 */
[----:B------:R-:W-:Y:S01]  /*5dd0*/  FSEL R201, R26, -INF , !P2 ;  /* 0xff8000001ac97808 */ /* 0x000fe20005000000 */
[C---:B------:R-:W-:Y:S01]  /*5de0*/  FFMA.FTZ R28, R19.reuse, UR5, R28 ;  /* 0x00000005131c7c23 */ /* 0x040fe2000801001c */
[C---:B------:R-:W-:Y:S01]  /*5df0*/  ISETP.GE.AND P5, PT, R16.reuse, R167, PT ;  /* 0x000000a71000720c */ /* 0x040fe20003fa6270 */
[----:B------:R-:W-:Y:S01]  /*5e00*/  FFMA.FTZ R30, R19, UR5, R30 ;  /* 0x00000005131e7c23 */ /* 0x000fe2000801001e */
[----:B------:R-:W-:Y:S02]  /*5e10*/  ISETP.GE.AND P2, PT, R16, R2, PT ;  /* 0x000000021000720c */ /* 0x000fe40003f46270 */
[----:B------:R-:W-:-:S02]  /*5e20*/  I2FP.F32.S32 R16, R16 ;  /* 0x0000001000107245 */ /* 0x000fc40000201400 */
[----:B------:R-:W-:Y:S02]  /*5e30*/  FSEL R194, R29, -INF , !P1 ;  /* 0xff8000001dc27808 */ /* 0x000fe40004800000 */
[----:B------:R-:W-:Y:S01]  /*5e40*/  FSEL R193, R31, -INF , !P3 ;  /* 0xff8000001fc17808 */ /* 0x000fe20005800000 */
[C---:B------:R-:W-:Y:S01]  /*5e50*/  FFMA.FTZ R53, R16.reuse, UR5, R53 ;  /* 0x0000000510357c23 */ /* 0x040fe20008010035 */
[C---:B------:R-:W-:Y:S01]  /*5e60*/  ISETP.GE.AND P1, PT, R17.reuse, R167, PT ;  /* 0x000000a71100720c */ /* 0x040fe20003f26270 */
[----:B------:R-:W-:Y:S01]  /*5e70*/  FFMA.FTZ R33, R16, UR5, R55 ;  /* 0x0000000510217c23 */ /* 0x000fe20008010037 */
[----:B------:R-:W-:Y:S01]  /*5e80*/  ISETP.GE.AND P3, PT, R17, R2, PT ;  /* 0x000000021100720c */ /* 0x000fe20003f66270 */
[----:B------:R-:W-:Y:S01]  /*5e90*/  VIADD R16, R3, 0x38 ;  /* 0x0000003803107836 */ /* 0x000fe20000000000 */
[----:B------:R-:W-:Y:S02]  /*5ea0*/  I2FP.F32.S32 R17, R17 ;  /* 0x0000001100117245 */ /* 0x000fe40000201400 */
[----:B------:R-:W-:-:S02]  /*5eb0*/  FSEL R186, R28, -INF , !P6 ;  /* 0xff8000001cba7808 */ /* 0x000fc40007000000 */
[----:B------:R-:W-:Y:S01]  /*5ec0*/  FSEL R203, R30, -INF , !P4 ;  /* 0xff8000001ecb7808 */ /* 0x000fe20006000000 */
[C---:B------:R-:W-:Y:S01]  /*5ed0*/  FFMA.FTZ R52, R17.reuse, UR5, R52 ;  /* 0x0000000511347c23 */ /* 0x040fe20008010034 */
[CC--:B------:R-:W-:Y:S01]  /*5ee0*/  ISETP.GE.AND P6, PT, R18.reuse, R167.reuse, PT ;  /* 0x000000a71200720c */ /* 0x0c0fe20003fc6270 */
[----:B------:R-:W-:Y:S01]  /*5ef0*/  FFMA.FTZ R35, R17, UR5, R54 ;  /* 0x0000000511237c23 */ /* 0x000fe20008010036 */
[----:B------:R-:W-:Y:S02]  /*5f00*/  ISETP.GE.AND P4, PT, R18, R2, PT ;  /* 0x000000021200720c */ /* 0x000fe40003f86270 */
[----:B------:R-:W-:Y:S02]  /*5f10*/  I2FP.F32.S32 R18, R18 ;  /* 0x0000001200127245 */ /* 0x000fe40000201400 */
[----:B------:R-:W-:Y:S02]  /*5f20*/  I2FP.F32.S32 R19, R16 ;  /* 0x0000001000137245 */ /* 0x000fe40000201400 */
[----:B------:R-:W-:Y:S01]  /*5f30*/  FSEL R198, R52, -INF , !P1 ;  /* 0xff80000034c67808 */ /* 0x000fe20004800000 */
[C---:B------:R-:W-:Y:S01]  /*5f40*/  FFMA.FTZ R25, R18.reuse, UR5, R25 ;  /* 0x0000000512197c23 */ /* 0x040fe20008010019 */
[----:B------:R-:W-:Y:S01]  /*5f50*/  FFMA.FTZ R27, R18, UR5, R27 ;  /* 0x00000005121b7c23 */ /* 0x000fe2000801001b */
[C---:B------:R-:W-:Y:S01]  /*5f60*/  FFMA.FTZ R34, R19.reuse, UR5, R68 ;  /* 0x0000000513227c23 */ /* 0x040fe20008010044 */
[----:B------:R-:W-:Y:S01]  /*5f70*/  ISETP.GE.AND P1, PT, R16, R167, PT ;  /* 0x000000a71000720c */ /* 0x000fe20003f26270 */
[----:B------:R-:W-:Y:S01]  /*5f80*/  FFMA.FTZ R70, R19, UR5, R70 ;  /* 0x0000000513467c23 */ /* 0x000fe20008010046 */
[----:B------:R-:W-:-:S02]  /*5f90*/  FSEL R190, R25, -INF , !P6 ;  /* 0xff80000019be7808 */ /* 0x000fc40007000000 */
[----:B------:R-:W-:Y:S02]  /*5fa0*/  FSEL R197, R27, -INF , !P4 ;  /* 0xff8000001bc57808 */ /* 0x000fe40006000000 */
[----:B------:R-:W-:Y:S02]  /*5fb0*/  I2FP.F32.S32 R17, R3 ;  /* 0x0000000300117245 */ /* 0x000fe40000201400 */
[C---:B------:R-:W-:Y:S02]  /*5fc0*/  ISETP.GE.AND P6, PT, R3.reuse, R167, PT ;  /* 0x000000a70300720c */ /* 0x040fe40003fc6270 */
[C---:B------:R-:W-:Y:S01]  /*5fd0*/  ISETP.GE.AND P4, PT, R3.reuse, R2, PT ;  /* 0x000000020300720c */ /* 0x040fe20003f86270 */
[----:B------:R-:W-:Y:S01]  /*5fe0*/  VIADD R3, R3, 0x39 ;  /* 0x0000003903037836 */ /* 0x000fe20000000000 */
[----:B------:R-:W-:Y:S01]  /*5ff0*/  FSEL R34, R34, -INF , !P1 ;  /* 0xff80000022227808 */ /* 0x000fe20004800000 */
[C---:B------:R-:W-:Y:S01]  /*6000*/  FFMA.FTZ R24, R17.reuse, UR5, R44 ;  /* 0x0000000511187c23 */ /* 0x040fe2000801002c */
[----:B------:R-:W-:Y:S01]  /*6010*/  PLOP3.LUT P1, PT, PT, PT, UP0, 0x80, 0x0 ;  /* 0x000000000000781c */ /* 0x000fe20003f2f008 */
[----:B------:R-:W-:Y:S01]  /*6020*/  FFMA.FTZ R25, R17, UR5, R46 ;  /* 0x0000000511197c23 */ /* 0x000fe2000801002e */
[----:B------:R-:W-:-:S02]  /*6030*/  FSEL R35, R35, -INF , !P3 ;  /* 0xff80000023237808 */ /* 0x000fc40005800000 */
[-C--:B------:R-:W-:Y:S02]  /*6040*/  ISETP.GE.AND P3, PT, R16, R2.reuse, PT ;  /* 0x000000021000720c */ /* 0x080fe40003f66270 */
[----:B------:R-:W-:Y:S02]  /*6050*/  I2FP.F32.S32 R16, R3 ;  /* 0x0000000300107245 */ /* 0x000fe40000201400 */
[----:B------:R-:W-:Y:S02]  /*6060*/  FSEL R196, R53, -INF , !P5 ;  /* 0xff80000035c47808 */ /* 0x000fe40006800000 */
[----:B------:R-:W-:Y:S01]  /*6070*/  FSEL R33, R33, -INF , !P2 ;  /* 0xff80000021217808 */ /* 0x000fe20005000000 */
[C---:B------:R-:W-:Y:S01]  /*6080*/  FFMA.FTZ R32, R16.reuse, UR5, R69 ;  /* 0x0000000510207c23 */ /* 0x040fe20008010045 */
[----:B------:R-:W-:Y:S01]  /*6090*/  FFMA.FTZ R71, R16, UR5, R71 ;  /* 0x0000000510477c23 */ /* 0x000fe20008010047 */
[C---:B------:R-:W-:Y:S02]  /*60a0*/  ISETP.GE.AND P5, PT, R3.reuse, R167, PT ;  /* 0x000000a70300720c */ /* 0x040fe40003fa6270 */
[----:B------:R-:W-:-:S02]  /*60b0*/  ISETP.GE.AND P2, PT, R3, R2, PT ;  /* 0x000000020300720c */ /* 0x000fc40003f46270 */
[----:B------:R-:W-:Y:S02]  /*60c0*/  FSEL R195, R70, -INF , !P3 ;  /* 0xff80000046c37808 */ /* 0x000fe40005800000 */
[----:B------:R-:W-:Y:S02]  /*60d0*/  FSEL R24, R24, -INF , !P6 ;  /* 0xff80000018187808 */ /* 0x000fe40007000000 */
[----:B------:R-:W-:Y:S02]  /*60e0*/  FSEL R25, R25, -INF , !P4 ;  /* 0xff80000019197808 */ /* 0x000fe40006000000 */
[----:B------:R-:W-:Y:S02]  /*60f0*/  FSEL R32, R32, -INF , !P5 ;  /* 0xff80000020207808 */ /* 0x000fe40006800000 */
[----:B------:R-:W-:Y:S01]  /*6100*/  FSEL R191, R71, -INF , !P2 ;  /* 0xff80000047bf7808 */ /* 0x000fe20005000000 */
[----:B------:R-:W-:Y:S06]  /*6110*/  @!P1 BRA `(.L_x_2495) ;  /* 0x0000000c00fc9947 */ /* 0x000fec0003800000 */
[----:B------:R-:W-:Y:S05]  /*6120*/  @!P0 BRA `(.L_x_2496) ;  /* 0x0000000400248947 */ /* 0x000fea0003800000 */
[----:B------:R-:W-:Y:S01]  /*6130*/  ULDC UR17, c[0x0][0x380] ;  /* 0x0000e00000117ab9 */ /* 0x000fe20000000800 */
[----:B------:R-:W-:Y:S01]  /*6140*/  UIADD3 UR32, UR14, -0x40, URZ ;  /* 0xffffffc00e207890 */ /* 0x000fe2000fffe03f */
[----:B------:R-:W-:Y:S01]  /*6150*/  IMAD.U32 R3, RZ, RZ, UR17 ;  /* 0x00000011ff037e24 */ /* 0x000fe2000f8e00ff */
[----:B------:R-:W-:Y:S01]  /*6160*/  MOV R16, UR14 ;  /* 0x0000000e00107c02 */ /* 0x000fe20008000f00 */
[----:B------:R-:W-:Y:S01]  /*6170*/  UMOV UR34, URZ ;  /* 0x0000003f00227c82 */ /* 0x000fe20008000000 */
[----:B------:R-:W-:Y:S02]  /*6180*/  ULOP3.LUT UR14, UR14, UR17, URZ, 0x3c, !UPT ;  /* 0x000000110e0e7292 */ /* 0x000fe4000f8e3c3f */
[----:B------:R-:W-:Y:S02]  /*6190*/  IABS R3, R3 ;  /* 0x0000000300037213 */ /* 0x000fe40000000000 */
[----:B------:R-:W-:Y:S01]  /*61a0*/  IABS R16, R16 ;  /* 0x0000001000107213 */ /* 0x000fe20000000000 */
[----:B------:R-:W-:Y:S01]  /*61b0*/  UISETP.GE.AND UP1, UPT, UR14, URZ, UPT ;  /* 0x0000003f0e00728c */ /* 0x000fe2000bf26270 */
[----:B------:R-:W-:Y:S01]  /*61c0*/  R2UR UR16, R3 ;  /* 0x00000000031072ca */ /* 0x000fe200000e0000 */
[----:B------:R-:W-:Y:S01]  /*61d0*/  ULOP3.LUT UR14, URZ, UR17, URZ, 0x33, !UPT ;  /* 0x000000113f0e7292 */ /* 0x000fe2000f8e333f */
        /* <DEDUP_REMOVED lines=30> */
[----:B------:R-:W-:-:S04]  /*63c0*/  @UP4 UIADD3 UR35, UR35, 0x1, URZ ;  /* 0x0000000123234890 */ /* 0x000fc8000fffe03f */
[----:B------:R-:W-:Y:S02]  /*63d0*/  @!UP1 UIADD3 UR35, -UR35, URZ, URZ ;  /* 0x0000003f23239290 */ /* 0x000fe4000fffe13f */
[----:B------:R-:W-:Y:S02]  /*63e0*/  @UP3 UIADD3 UR33, UR33, 0x1, URZ ;  /* 0x0000000121213890 */ /* 0x000fe4000fffe03f */
[----:B------:R-:W-:Y:S02]  /*63f0*/  USEL UR35, UR14, UR35, !UP2 ;  /* 0x000000230e237287 */ /* 0x000fe4000d000000 */
[----:B------:R-:W-:Y:S02]  /*6400*/  @!UP0 UIADD3 UR33, -UR33, URZ, URZ ;  /* 0x0000003f21218290 */ /* 0x000fe4000fffe13f */
[----:B------:R-:W-:Y:S02]  /*6410*/  UIMAD.WIDE UR20, UR35, 0x4, UR18 ;  /* 0x00000004231478a5 */ /* 0x000fe4000f8e0212 */
[----:B------:R-:W-:-:S04]  /*6420*/  USEL UR14, UR14, UR33, !UP2 ;  /* 0x000000210e0e7287 */ /* 0x000fc8000d000000 */
[----:B------:R-:W-:Y:S01]  /*6430*/  UIMAD.WIDE UR32, UR14, 0x4, UR18 ;  /* 0x000000040e2078a5 */ /* 0x000fe2000f8e0212 */
[----:B------:R-:W-:Y:S01]  /*6440*/  IMAD.U32 R20, RZ, RZ, UR20 ;  /* 0x00000014ff147e24 */ /* 0x000fe2000f8e00ff */
[----:B------:R-:W-:-:S04]  /*6450*/  MOV R21, UR21 ;  /* 0x0000001500157c02 */ /* 0x000fc80008000f00 */
[----:B------:R-:W-:Y:S01]  /*6460*/  IMAD.U32 R18, RZ, RZ, UR32 ;  /* 0x00000020ff127e24 */ /* 0x000fe2000f8e00ff */
[----:B------:R-:W2:Y:S01]  /*6470*/  LDG.E R3, desc[UR24][R20.64] ;  /* 0x0000001814037981 */ /* 0x000ea2000c1e1900 */
[----:B------:R-:W-:-:S05]  /*6480*/  IMAD.U32 R19, RZ, RZ, UR33 ;  /* 0x00000021ff137e24 */ /* 0x000fca000f8e00ff */
[----:B------:R1:W2:Y:S01]  /*6490*/  LDG.E R16, desc[UR24][R18.64] ;  /* 0x0000001812107981 */ /* 0x0002a2000c1e1900 */
[----:B------:R-:W-:-:S04]  /*64a0*/  UIADD3 UR14, UR35, -UR14, URZ ;  /* 0x8000000e230e7290 */ /* 0x000fc8000fffe03f */
[----:B------:R-:W-:-:S04]  /*64b0*/  UIMAD UR17, UR14, UR17, -0x40 ;  /* 0xffffffc00e1174a4 */ /* 0x000fc8000f8e0211 */
[----:B------:R-:W-:-:S04]  /*64c0*/  USHF.R.S32.HI UR14, URZ, 0x1f, UR17 ;  /* 0x0000001f3f0e7899 */ /* 0x000fc80008011411 */
[----:B------:R-:W-:Y:S02]  /*64d0*/  UIMAD UR14, UR14, UR6, URZ ;  /* 0x000000060e0e72a4 */ /* 0x000fe4000f8e023f */
[----:B------:R-:W-:Y:S02]  /*64e0*/  UIMAD.WIDE.U32 UR20, UR17, UR6, URZ ;  /* 0x00000006111472a5 */ /* 0x000fe4000f8e003f */
        /* <DEDUP_REMOVED lines=13> */
.L_x_2496:
[----:B------:R-:W-:-:S04]  /*65c0*/  ULEA UR14, -UR6, URZ, 0x6 ;  /* 0x0000003f060e7291 */ /* 0x000fc8000f8e313f */
[----:B------:R-:W-:Y:S02]  /*65d0*/  USHF.R.S32.HI UR16, URZ, 0x1f, UR14 ;  /* 0x0000001f3f107899 */ /* 0x000fe4000801140e */
[----:B------:R-:W-:-:S04]  /*65e0*/  MOV R26, UR14 ;  /* 0x0000000e001a7c02 */ /* 0x000fc80008000f00 */
[----:B------:R-:W-:-:S07]  /*65f0*/  MOV R3, UR16 ;  /* 0x0000001000037c02 */ /* 0x000fce0008000f00 */
.L_x_2497:
        /* <DEDUP_REMOVED lines=173> */
.L_x_2499:
[----:B------:R-:W-:Y:S05]  /*70d0*/  BSYNC B0 ;  /* 0x0000000000007941 */ /* 0x000fea0003800000 */
.L_x_2498:
[----:B------:R-:W0:Y:S01]  /*70e0*/  LDGDEPBAR ;  /* 0x00000000000079af */ /* 0x000e220000000000 */
[----:B------:R-:W-:-:S04]  /*70f0*/  IADD3 R165, P2, R26, R165, RZ ;  /* 0x000000a51aa57210 */ /* 0x000fc80007f5e0ff */
[----:B------:R-:W-:-:S09]  /*7100*/  IADD3.X R166, R3, R166, RZ, P2, !PT ;  /* 0x000000a603a67210 */ /* 0x000fd200017fe4ff */
.L_x_2495:
[----:B------:R-:W-:Y:S01]  /*7110*/  FMNMX.FTZ R3, R24, R12, !PT ;  /* 0x0000000c18037209 */ /* 0x000fe20007810000 */
[----:B------:R-:W-:Y:S01]  /*7120*/  ULDC UR23, c[0x0][0x2ec] ;  /* 0x0000bb0000177ab9 */ /* 0x000fe20000000800 */
[----:B-1--4-:R-:W-:Y:S01]  /*7130*/  FMNMX.FTZ R16, R25, R45, !PT ;  /* 0x0000002d19107209 */ /* 0x012fe20007810000 */
[----:B------:R-:W-:Y:S01]  /*7140*/  ULDC.64 UR16, c[0x0][0x218] ;  /* 0x0000860000107ab9 */ /* 0x000fe20000000a00 */
        /* <DEDUP_REMOVED lines=43> */
[----:B------:R-:W-:Y:S04]  /*7400*/  LDSM.16.MT88.4 R80, [R225+0x12000] ;  /* 0x01200000e150783b */ /* 0x000fe80000004200 */
[----:B------:R-:W-:Y:S04]  /*7410*/  LDSM.16.MT88.4 R88, [R224+0x12000] ;  /* 0x01200000e058783b */ /* 0x000fe80000004200 */
[----:B------:R-:W-:Y:S04]  /*7420*/  LDSM.16.MT88.4 R96, [R228+0x14000] ;  /* 0x01400000e460783b */ /* 0x000fe80000004200 */
[----:B------:R-:W-:Y:S01]  /*7430*/  LDSM.16.MT88.4 R104, [R226+0x14000] ;  /* 0x01400000e268783b */ /* 0x000fe20000004200 */
[----:B-1----:R-:W-:-:S03]  /*7440*/  FMNMX.FTZ R164, R17, R164, !PT ;  /* 0x000000a411a47209 */ /* 0x002fc60007810000 */
[----:B------:R-:W-:Y:S01]  /*7450*/  LDSM.16.MT88.4 R112, [R225+0x14000] ;  /* 0x01400000e170783b */ /* 0x000fe20000004200 */
[----:B--2---:R-:W-:Y:S01]  /*7460*/  FMNMX.FTZ R3, R16, R3, !PT ;  /* 0x0000000310037209 */ /* 0x004fe20007810000 */
[C---:B------:R-:W-:Y:S01]  /*7470*/  FMUL.FTZ R199, R164.reuse, UR23 ;  /* 0x00000017a4c77c20 */ /* 0x040fe20008410000 */
[----:B------:R-:W-:Y:S01]  /*7480*/  FSETP.NEU.FTZ.AND P2, PT, R164, -INF , PT ;  /* 0xff800000a400780b */ /* 0x000fe20003f5d000 */
[----:B------:R-:W-:Y:S02]  /*7490*/  LDSM.16.MT88.4 R120, [R224+0x14000] ;  /* 0x01400000e078783b */ /* 0x000fe40000004200 */
[----:B------:R-:W-:Y:S01]  /*74a0*/  FMUL.FTZ R192, R3, UR23 ;  /* 0x0000001703c07c20 */ /* 0x000fe20008410000 */
[----:B------:R-:W-:Y:S01]  /*74b0*/  FSEL R199, R199, RZ, P2 ;  /* 0x000000ffc7c77208 */ /* 0x000fe20001000000 */
[----:B------:R-:W-:Y:S01]  /*74c0*/  LDSM.16.MT88.4 R128, [R228+0x16000] ;  /* 0x01600000e480783b */ /* 0x000fe20000004200 */
[----:B------:R-:W-:-:S03]  /*74d0*/  FSETP.NEU.FTZ.AND P2, PT, R3, -INF , PT ;  /* 0xff8000000300780b */ /* 0x000fc60003f5d000 */
[--C-:B------:R-:W-:Y:S01]  /*74e0*/  FFMA.FTZ R185, R24, UR23, -R199.reuse ;  /* 0x0000001718b97c23 */ /* 0x100fe200080108c7 */
[----:B------:R-:W-:Y:S01]  /*74f0*/  FSEL R192, R192, RZ, P2 ;  /* 0x000000ffc0c07208 */ /* 0x000fe20001000000 */
[--C-:B------:R-:W-:Y:S01]  /*7500*/  FFMA.FTZ R182, R12, UR23, -R199.reuse ;  /* 0x000000170cb67c23 */ /* 0x100fe200080108c7 */
[--C-:B------:R-:W-:Y:S01]  /*7510*/  FFMA.FTZ R183, R22, UR23, -R199.reuse ;  /* 0x0000001716b77c23 */ /* 0x100fe200080108c7 */
[--C-:B------:R-:W-:Y:S01]  /*7520*/  FFMA.FTZ R178, R14, UR23, -R199.reuse ;  /* 0x000000170eb27c23 */ /* 0x100fe200080108c7 */
[----:B------:R-:W-:Y:S01]  /*7530*/  LDSM.16.MT88.4 R136, [R226+0x16000] ;  /* 0x01600000e288783b */ /* 0x000fe20000004200 */
[--C-:B------:R-:W-:Y:S01]  /*7540*/  FFMA.FTZ R181, R25, UR23, -R192.reuse ;  /* 0x0000001719b57c23 */ /* 0x100fe200080108c0 */
[--C-:B------:R-:W-:Y:S01]  /*7550*/  FFMA.FTZ R184, R45, UR23, -R192.reuse ;  /* 0x000000172db87c23 */ /* 0x100fe200080108c0 */
[--C-:B------:R-:W-:Y:S01]  /*7560*/  FFMA.FTZ R179, R41, UR23, -R192.reuse ;  /* 0x0000001729b37c23 */ /* 0x100fe200080108c0 */
[--C-:B------:R-:W-:Y:S01]  /*7570*/  FFMA.FTZ R180, R23, UR23, -R192.reuse ;  /* 0x0000001717b47c23 */ /* 0x100fe200080108c0 */
[----:B------:R-:W1:Y:S01]  /*7580*/  LDSM.16.MT88.4 R40, [R226+0x10000] ;  /* 0x01000000e228783b */ /* 0x000e620000004200 */
[--C-:B------:R-:W-:Y:S01]  /*7590*/  FFMA.FTZ R177, R6, UR23, -R199.reuse ;  /* 0x0000001706b17c23 */ /* 0x100fe200080108c7 */
[--C-:B------:R-:W-:Y:S01]  /*75a0*/  FFMA.FTZ R174, R4, UR23, -R199.reuse ;  /* 0x0000001704ae7c23 */ /* 0x100fe200080108c7 */
[----:B------:R-:W-:Y:S01]  /*75b0*/  MUFU.EX2 R185, R185 ;  /* 0x000000b900b97308 */ /* 0x000fe20000000800 */
[----:B------:R-:W2:Y:S01]  /*75c0*/  LDSM.16.MT88.4 R144, [R225+0x16000] ;  /* 0x01600000e190783b */ /* 0x000ea20000004200 */
[--C-:B------:R-:W-:Y:S01]  /*75d0*/  FFMA.FTZ R176, R10, UR23, -R199.reuse ;  /* 0x000000170ab07c23 */ /* 0x100fe200080108c7 */
[--C-:B------:R-:W-:Y:S01]  /*75e0*/  FFMA.FTZ R169, R8, UR23, -R199.reuse ;  /* 0x0000001708a97c23 */ /* 0x100fe200080108c7 */
[--C-:B------:R-:W-:Y:S01]  /*75f0*/  FFMA.FTZ R175, R13, UR23, -R192.reuse ;  /* 0x000000170daf7c23 */ /* 0x100fe200080108c0 */
[----:B------:R-:W3:Y:S01]  /*7600*/  LDSM.16.MT88.4 R4, [R224+0x16000] ;  /* 0x01600000e004783b */ /* 0x000ee20000004200 */
[--C-:B------:R-:W-:Y:S01]  /*7610*/  FFMA.FTZ R172, R15, UR23, -R192.reuse ;  /* 0x000000170fac7c23 */ /* 0x100fe200080108c0 */
[--C-:B------:R-:W-:Y:S01]  /*7620*/  FFMA.FTZ R173, R11, UR23, -R192.reuse ;  /* 0x000000170bad7c23 */ /* 0x100fe200080108c0 */
[----:B------:R-:W4:Y:S01]  /*7630*/  MUFU.EX2 R182, R182 ;  /* 0x000000b600b67308 */ /* 0x000f220000000800 */
[----:B------:R-:W5:Y:S01]  /*7640*/  LDSM.16.MT88.4 R16, [R224+0x10800] ;  /* 0x01080000e010783b */ /* 0x000f620000004200 */
[--C-:B------:R-:W-:Y:S01]  /*7650*/  FFMA.FTZ R0, R9, UR23, -R192.reuse ;  /* 0x0000001709007c23 */ /* 0x100fe200080108c0 */
[--C-:B------:R-:W-:Y:S01]  /*7660*/  FFMA.FTZ R187, R194, UR23, -R199.reuse ;  /* 0x00000017c2bb7c23 */ /* 0x100fe200080108c7 */
[--C-:B------:R-:W-:Y:S01]  /*7670*/  FFMA.FTZ R189, R190, UR23, -R199.reuse ;  /* 0x00000017bebd7c23 */ /* 0x100fe200080108c7 */
[----:B------:R-:W5:Y:S01]  /*7680*/  LDSM.16.MT88.4 R12, [R228+0x12800] ;  /* 0x01280000e40c783b */ /* 0x000f620000004200 */
[--C-:B------:R-:W-:Y:S01]  /*7690*/  FFMA.FTZ R186, R186, UR23, -R199.reuse ;  /* 0x00000017baba7c23 */ /* 0x100fe200080108c7 */
[--C-:B------:R-:W-:Y:S01]  /*76a0*/  FFMA.FTZ R188, R188, UR23, -R199.reuse ;  /* 0x00000017bcbc7c23 */ /* 0x100fe200080108c7 */
[----:B------:R-:W-:Y:S01]  /*76b0*/  MUFU.EX2 R183, R183 ;  /* 0x000000b700b77308 */ /* 0x000fe20000000800 */
[----:B------:R-:W5:Y:S01]  /*76c0*/  LDSM.16.MT88.4 R8, [R226+0x12800] ;  /* 0x01280000e208783b */ /* 0x000f620000004200 */
[--C-:B------:R-:W-:Y:S01]  /*76d0*/  FFMA.FTZ R190, R203, UR23, -R192.reuse ;  /* 0x00000017cbbe7c23 */ /* 0x100fe200080108c0 */
[--C-:B------:R-:W-:Y:S01]  /*76e0*/  FFMA.FTZ R193, R193, UR23, -R192.reuse ;  /* 0x00000017c1c17c23 */ /* 0x100fe200080108c0 */
[--C-:B------:R-:W-:Y:S01]  /*76f0*/  FFMA.FTZ R194, R201, UR23, -R192.reuse ;  /* 0x00000017c9c27c23 */ /* 0x100fe200080108c0 */
[----:B------:R-:W5:Y:S01]  /*7700*/  LDSM.16.MT88.4 R20, [R228+0x10800] ;  /* 0x01080000e414783b */ /* 0x000f620000004200 */
[--C-:B------:R-:W-:Y:S01]  /*7710*/  FFMA.FTZ R197, R197, UR23, -R192.reuse ;  /* 0x00000017c5c57c23 */ /* 0x100fe200080108c0 */
[--C-:B------:R-:W-:Y:S01]  /*7720*/  FFMA.FTZ R201, R196, UR23, -R199.reuse ;  /* 0x00000017c4c97c23 */ /* 0x100fe200080108c7 */
[----:B------:R-:W1:Y:S01]  /*7730*/  MUFU.EX2 R178, R178 ;  /* 0x000000b200b27308 */ /* 0x000e620000000800 */
[----:B----4-:R-:W-:Y:S01]  /*7740*/  F2FP.BF16.F32.PACK_AB R148, R182, R185 ;  /* 0x000000b9b694723e */ /* 0x010fe200000010ff */
[----:B------:R-:W-:Y:S01]  /*7750*/  LDSM.16.MT88.4 R28, [R226+0x10800] ;  /* 0x01080000e21c783b */ /* 0x000fe20000004200 */
[--C-:B------:R-:W-:Y:S01]  /*7760*/  FFMA.FTZ R198, R198, UR23, -R199.reuse ;  /* 0x00000017c6c67c23 */ /* 0x100fe200080108c7 */
[--C-:B------:R-:W-:Y:S01]  /*7770*/  FFMA.FTZ R196, R34, UR23, -R199.reuse ;  /* 0x0000001722c47c23 */ /* 0x100fe200080108c7 */
[----:B------:R-:W-:Y:S01]  /*7780*/  FFMA.FTZ R249, R32, UR23, -R199 ;  /* 0x0000001720f97c23 */ /* 0x000fe200080108c7 */
[----:B------:R-:W-:Y:S01]  /*7790*/  LDSM.16.MT88.4 R24, [R225+0x10800] ;  /* 0x01080000e118783b */ /* 0x000fe20000004200 */
[--C-:B------:R-:W-:Y:S01]  /*77a0*/  FFMA.FTZ R199, R35, UR23, -R192.reuse ;  /* 0x0000001723c77c23 */ /* 0x100fe200080108c0 */
[----:B------:R-:W-:Y:S01]  /*77b0*/  MUFU.EX2 R181, R181 ;  /* 0x000000b500b57308 */ /* 0x000fe20000000800 */
[--C-:B------:R-:W-:Y:S01]  /*77c0*/  FFMA.FTZ R200, R33, UR23, -R192.reuse ;  /* 0x0000001721c87c23 */ /* 0x100fe200080108c0 */
[--C-:B------:R-:W-:Y:S01]  /*77d0*/  FFMA.FTZ R195, R195, UR23, -R192.reuse ;  /* 0x00000017c3c37c23 */ /* 0x100fe200080108c0 */
[----:B------:R-:W-:Y:S01]  /*77e0*/  FFMA.FTZ R192, R191, UR23, -R192 ;  /* 0x00000017bfc07c23 */ /* 0x000fe200080108c0 */
[----:B------:R-:W-:Y:S01]  /*77f0*/  LDSM.16.MT88.4 R32, [R228+0x11800] ;  /* 0x01180000e420783b */ /* 0x000fe20000004200 */
[----:B------:R-:W-:Y:S01]  /*7800*/  FADD.FTZ R182, R185, R182 ;  /* 0x000000b6b9b67221 */ /* 0x000fe20000010000 */
[----:B------:R-:W-:-:S02]  /*7810*/  LEA R244, P2, R165, UR16, 0x1 ;  /* 0x00000010a5f47c11 */ /* 0x000fc4000f8408ff */
[----:B------:R-:W4:Y:S01]  /*7820*/  MUFU.EX2 R184, R184 ;  /* 0x000000b800b87308 */ /* 0x000f220000000800 */
[----:B-1----:R-:W-:Y:S01]  /*7830*/  F2FP.BF16.F32.PACK_AB R150, R178, R183 ;  /* 0x000000b7b296723e */ /* 0x002fe200000010ff */
[----:B------:R-:W-:Y:S01]  /*7840*/  FADD.FTZ R183, R183, R182 ;  /* 0x000000b6b7b77221 */ /* 0x000fe20000010000 */
[----:B------:R-:W-:-:S03]  /*7850*/  LEA.HI.X R245, R165, UR17, R166, 0x1, P2 ;  /* 0x00000011a5f57c11 */ /* 0x000fc600090f0ca6 */
        /* <DEDUP_REMOVED lines=36> */
[----:B------:R-:W5:Y:S01]  /*7aa0*/  MUFU.EX2 R193, R193 ;  /* 0x000000c100c17308 */ /* 0x000f620000000800 */
[C---:B------:R-:W-:Y:S06]  /*7ab0*/  HMMA.16816.F32.BF16 R124, R148.reuse, R128, RZ ;  /* 0x00000080947c723c */ /* 0x040fec00000418ff */
        /* <DEDUP_REMOVED lines=24> */
[C---:B---3--:R-:W-:Y:S06]  /*7c40*/  HMMA.16816.F32.BF16 R152, R148.reuse, R4, RZ ;  /* 0x000000049498723c */ /* 0x048fec00000418ff */
[----:B------:R-:W-:Y:S01]  /*7c50*/  HMMA.16816.F32.BF16 R148, R148, R6, RZ ;  /* 0x000000069494723c */ /* 0x000fe200000418ff */
[----:B----4-:R-:W-:-:S02]  /*7c60*/  F2FP.BF16.F32.PACK_AB R4, R176, R177 ;  /* 0x000000b1b004723e */ /* 0x010fc400000010ff */
[----:B-1----:R-:W-:Y:S01]  /*7c70*/  F2FP.BF16.F32.PACK_AB R5, R172, R175 ;  /* 0x000000afac05723e */ /* 0x002fe200000010ff */
[----:B------:R-:W-:-:S03]  /*7c80*/  FADD.FTZ R175, R175, R180 ;  /* 0x000000b4afaf7221 */ /* 0x000fc60000010000 */
[----:B------:R-:W-:Y:S01]  /*7c90*/  F2FP.BF16.F32.PACK_AB R6, R169, R174 ;  /* 0x000000aea906723e */ /* 0x000fe200000010ff */
[----:B------:R-:W-:Y:S01]  /*7ca0*/  FADD.FTZ R172, R172, R175 ;  /* 0x000000afacac7221 */ /* 0x000fe20000010000 */
[----:B-----5:R-:W-:-:S03]  /*7cb0*/  F2FP.BF16.F32.PACK_AB R7, R0, R173 ;  /* 0x000000ad0007723e */ /* 0x020fc600000010ff */
[----:B------:R-:W-:-:S04]  /*7cc0*/  FADD.FTZ R173, R173, R172 ;  /* 0x000000acadad7221 */ /* 0x000fc80000010000 */
[----:B------:R-:W-:Y:S01]  /*7cd0*/  HMMA.16816.F32.BF16 R52, R4, R16, R52 ;  /* 0x000000100434723c */ /* 0x000fe20000041834 */
[----:B------:R-:W-:-:S05]  /*7ce0*/  FADD.FTZ R173, R0, R173 ;  /* 0x000000ad00ad7221 */ /* 0x000fca0000010000 */
        /* <DEDUP_REMOVED lines=40> */
[----:B------:R-:W-:Y:S05]  /*7f70*/  LDSM.16.MT88.4 R28, [R226+0x11000] ;  /* 0x01100000e21c783b */ /* 0x000fea0000004200 */
[C---:B------:R-:W-:Y:S06]  /*7f80*/  HMMA.16816.F32.BF16 R100, R4.reuse, R24, R100 ;  /* 0x000000180464723c */ /* 0x040fec0000041864 */
[C---:B------:R-:W-:Y:S01]  /*7f90*/  HMMA.16816.F32.BF16 R104, R4.reuse, R26, R104 ;  /* 0x0000001a0468723c */ /* 0x040fe20000041868 */
[----:B------:R-:W-:Y:S05]  /*7fa0*/  LDSM.16.MT88.4 R24, [R224+0x11000] ;  /* 0x01100000e018783b */ /* 0x000fea0000004200 */
[C---:B-----5:R-:W-:Y:S06]  /*7fb0*/  HMMA.16816.F32.BF16 R124, R4.reuse, R20, R124 ;  /* 0x00000014047c723c */ /* 0x060fec000004187c */
[----:B------:R-:W-:Y:S01]  /*7fc0*/  HMMA.16816.F32.BF16 R128, R4, R22, R128 ;  /* 0x000000160480723c */ /* 0x000fe20000041880 */
[----:B------:R-:W2:Y:S06]  /*7fd0*/  LDSM.16.MT88.4 R20, [R228+0x11000] ;  /* 0x01100000e414783b */ /* 0x000eac0000004200 */
[----:B------:R-:W-:-:S02]  /*7fe0*/  F2FP.BF16.F32.PACK_AB R4, R187, R186 ;  /* 0x000000babb04723e */ /* 0x000fc400000010ff */
[----:B------:R-:W-:Y:S01]  /*7ff0*/  F2FP.BF16.F32.PACK_AB R5, R193, R190 ;  /* 0x000000bec105723e */ /* 0x000fe200000010ff */
[----:B------:R-:W-:Y:S01]  /*8000*/  FADD.FTZ R190, R190, R173 ;  /* 0x000000adbebe7221 */ /* 0x000fe20000010000 */
[----:B------:R-:W-:Y:S02]  /*8010*/  F2FP.BF16.F32.PACK_AB R6, R189, R188 ;  /* 0x000000bcbd06723e */ /* 0x000fe400000010ff */
[----:B------:R-:W-:Y:S01]  /*8020*/  F2FP.BF16.F32.PACK_AB R7, R197, R194 ;  /* 0x000000c2c507723e */ /* 0x000fe200000010ff */
[----:B------:R-:W-:-:S04]  /*8030*/  FADD.FTZ R193, R193, R190 ;  /* 0x000000bec1c17221 */ /* 0x000fc80000010000 */
[----:B------:R-:W-:Y:S02]  /*8040*/  FADD.FTZ R194, R194, R193 ;  /* 0x000000c1c2c27221 */ /* 0x000fe40000010000 */
[----:B-1----:R-:W-:Y:S02]  /*8050*/  HMMA.16816.F32.BF16 R44, R4, R16, R44 ;  /* 0x00000010042c723c */ /* 0x002fe4000004182c */
[----:B------:R-:W-:-:S04]  /*8060*/  FADD.FTZ R194, R197, R194 ;  /* 0x000000c2c5c27221 */ /* 0x000fc80000010000 */
        /* <DEDUP_REMOVED lines=44> */
[C---:B--2---:R-:W-:Y:S06]  /*8330*/  HMMA.16816.F32.BF16 R124, R4.reuse, R20, R124 ;  /* 0x00000014047c723c */ /* 0x044fec000004187c */
[----:B------:R-:W-:Y:S01]  /*8340*/  HMMA.16816.F32.BF16 R128, R4, R22, R128 ;  /* 0x000000160480723c */ /* 0x000fe20000041880 */
[----:B------:R-:W-:Y:S06]  /*8350*/  LDSM.16.MT88.4 R20, [R228+0x13800] ;  /* 0x01380000e414783b */ /* 0x000fec0000004200 */
        /* <DEDUP_REMOVED lines=21> */
[----:B------:R-:W-:Y:S01]  /*84b0*/  HMMA.16816.F32.BF16 R36, R4, R28, R36 ;  /* 0x0000001c0424723c */ /* 0x000fe20000041824 */
[----:B------:R-:W-:-:S04]  /*84c0*/  FADD.FTZ R17, R177, R178 ;  /* 0x000000b2b1117221 */ /* 0x000fc80000010000 */
[----:B------:R-:W-:Y:S01]  /*84d0*/  FADD.FTZ R17, R176, R17 ;  /* 0x00000011b0117221 */ /* 0x000fe20000010000 */
[----:B------:R-:W-:Y:S01]  /*84e0*/  HMMA.16816.F32.BF16 R40, R4, R30, R40 ;  /* 0x0000001e0428723c */ /* 0x000fe20000041828 */
[----:B------:R-:W1:Y:S02]  /*84f0*/  LDSM.16.MT88.4 R28, [R226+0x15800] ;  /* 0x01580000e21c783b */ /* 0x000e640000004200 */
[----:B------:R-:W-:-:S03]  /*8500*/  FADD.FTZ R174, R174, R17 ;  /* 0x00000011aeae7221 */ /* 0x000fc60000010000 */
[----:B------:R-:W-:Y:S01]  /*8510*/  HMMA.16816.F32.BF16 R44, R4, R24, R44 ;  /* 0x00000018042c723c */ /* 0x000fe2000004182c */
[----:B------:R-:W-:-:S04]  /*8520*/  FADD.FTZ R169, R169, R174 ;  /* 0x000000aea9a97221 */ /* 0x000fc80000010000 */
[----:B------:R-:W-:Y:S01]  /*8530*/  FADD.FTZ R186, R186, R169 ;  /* 0x000000a9baba7221 */ /* 0x000fe20000010000 */
[----:B------:R-:W-:Y:S01]  /*8540*/  HMMA.16816.F32.BF16 R48, R4, R26, R48 ;  /* 0x0000001a0430723c */ /* 0x000fe20000041830 */
[----:B------:R-:W5:Y:S02]  /*8550*/  LDSM.16.MT88.4 R24, [R225+0x15800] ;  /* 0x01580000e118783b */ /* 0x000f640000004200 */
[----:B------:R-:W-:-:S03]  /*8560*/  FADD.FTZ R187, R187, R186 ;  /* 0x000000babbbb7221 */ /* 0x000fc60000010000 */
[----:B------:R-:W-:Y:S01]  /*8570*/  HMMA.16816.F32.BF16 R60, R4, R20, R60 ;  /* 0x00000014043c723c */ /* 0x000fe2000004183c */
[----:B------:R-:W-:-:S04]  /*8580*/  FADD.FTZ R188, R188, R187 ;  /* 0x000000bbbcbc7221 */ /* 0x000fc80000010000 */
[----:B------:R-:W-:Y:S01]  /*8590*/  FADD.FTZ R189, R189, R188 ;  /* 0x000000bcbdbd7221 */ /* 0x000fe20000010000 */
[----:B------:R-:W-:Y:S01]  /*85a0*/  HMMA.16816.F32.BF16 R64, R4, R22, R64 ;  /* 0x000000160440723c */ /* 0x000fe20000041840 */
[----:B------:R-:W5:Y:S02]  /*85b0*/  LDSM.16.MT88.4 R20, [R228+0x17800] ;  /* 0x01780000e414783b */ /* 0x000f640000004200 */
[----:B------:R-:W-:-:S03]  /*85c0*/  FADD.FTZ R198, R198, R189 ;  /* 0x000000bdc6c67221 */ /* 0x000fc60000010000 */
[----:B--2---:R-:W-:Y:S01]  /*85d0*/  HMMA.16816.F32.BF16 R92, R4, R12, R92 ;  /* 0x0000000c045c723c */ /* 0x004fe2000004185c */
[----:B------:R-:W-:-:S04]  /*85e0*/  FADD.FTZ R201, R201, R198 ;  /* 0x000000c6c9c97221 */ /* 0x000fc80000010000 */
[----:B------:R-:W-:Y:S01]  /*85f0*/  FADD.FTZ R196, R196, R201 ;  /* 0x000000c9c4c47221 */ /* 0x000fe20000010000 */
[----:B------:R-:W-:Y:S01]  /*8600*/  HMMA.16816.F32.BF16 R96, R4, R14, R96 ;  /* 0x0000000e0460723c */ /* 0x000fe20000041860 */
[----:B------:R-:W2:Y:S02]  /*8610*/  LDSM.16.MT88.4 R12, [R225+0x17800] ;  /* 0x01780000e10c783b */ /* 0x000ea40000004200 */
[----:B------:R-:W-:-:S03]  /*8620*/  FADD.FTZ R249, R249, R196 ;  /* 0x000000c4f9f97221 */ /* 0x000fc60000010000 */
[C---:B---3--:R-:W-:Y:S06]  /*8630*/  HMMA.16816.F32.BF16 R116, R4.reuse, R8, R116 ;  /* 0x000000080474723c */ /* 0x048fec0000041874 */
[C---:B------:R-:W-:Y:S01]  /*8640*/  HMMA.16816.F32.BF16 R120, R4.reuse, R10, R120 ;  /* 0x0000000a0478723c */ /* 0x040fe20000041878 */
[----:B------:R-:W3:Y:S05]  /*8650*/  LDSM.16.MT88.4 R8, [R224+0x17800] ;  /* 0x01780000e008783b */ /* 0x000eea0000004200 */
[C---:B----4-:R-:W-:Y:S06]  /*8660*/  HMMA.16816.F32.BF16 R84, R4.reuse, R32, R84 ;  /* 0x000000200454723c */ /* 0x050fec0000041854 */
[C---:B------:R-:W-:Y:S06]  /*8670*/  HMMA.16816.F32.BF16 R88, R4.reuse, R34, R88 ;  /* 0x000000220458723c */ /* 0x040fec0000041858 */
[C---:B-1----:R-:W-:Y:S06]  /*8680*/  HMMA.16816.F32.BF16 R100, R4.reuse, R28, R100 ;  /* 0x0000001c0464723c */ /* 0x042fec0000041864 */
[C---:B------:R-:W-:Y:S06]  /*8690*/  HMMA.16816.F32.BF16 R104, R4.reuse, R30, R104 ;  /* 0x0000001e0468723c */ /* 0x040fec0000041868 */
[C---:B-----5:R-:W-:Y:S06]  /*86a0*/  HMMA.16816.F32.BF16 R108, R4.reuse, R24, R108 ;  /* 0x00000018046c723c */ /* 0x060fec000004186c */
[C---:B------:R-:W-:Y:S06]  /*86b0*/  HMMA.16816.F32.BF16 R112, R4.reuse, R26, R112 ;  /* 0x0000001a0470723c */ /* 0x040fec0000041870 */
        /* <DEDUP_REMOVED lines=66> */
[----:B------:R-:W-:Y:S01]  /*8ae0*/  IMAD.U32 R8, RZ, RZ, UR32 ;  /* 0x00000020ff087e24 */ /* 0x000fe2000f8e00ff */
[----:B------:R-:W-:Y:S02]  /*8af0*/  UIADD3 UR4, UR37, -UR4, URZ ;  /* 0x8000000425047290 */ /* 0x000fe4000fffe03f */
[----:B------:R1:W2:Y:S01]  /*8b00*/  LDG.E R5, desc[UR24][R4.64] ;  /* 0x0000001804057981 */ /* 0x0002a2000c1e1900 */
[----:B------:R-:W-:-:S03]  /*8b10*/  ULDC.64 UR20, c[0x0][0x238] ;  /* 0x00008e0000147ab9 */ /* 0x000fc60000000a00 */
[----:B------:R-:W2:Y:S01]  /*8b20*/  LDG.E R0, desc[UR24][R8.64] ;  /* 0x0000001808007981 */ /* 0x000ea2000c1e1900 */
[----:B------:R-:W-:-:S04]  /*8b30*/  UIMAD UR14, UR4, UR14, -0x40 ;  /* 0xffffffc0040e74a4 */ /* 0x000fc8000f8e020e */
[----:B------:R-:W-:Y:S02]  /*8b40*/  USHF.R.S32.HI UR4, URZ, 0x1f, UR14 ;  /* 0x0000001f3f047899 */ /* 0x000fe4000801140e */
[----:B------:R-:W-:Y:S02]  /*8b50*/  UIMAD.WIDE.U32 UR32, UR14, UR8, URZ ;  /* 0x000000080e2072a5 */ /* 0x000fe4000f8e003f */
[----:B------:R-:W-:-:S04]  /*8b60*/  UIMAD UR4, UR4, UR8, URZ ;  /* 0x00000008040472a4 */ /* 0x000fc8000f8e023f */
[----:B------:R-:W-:-:S04]  /*8b70*/  UIMAD UR4, UR14, UR9, UR4 ;  /* 0x000000090e0472a4 */ /* 0x000fc8000f8e0204 */
        /* <DEDUP_REMOVED lines=12> */
.L_x_2501:
[----:B------:R-:W-:-:S04]  /*8c40*/  ULEA UR4, -UR8, URZ, 0x6 ;  /* 0x0000003f08047291 */ /* 0x000fc8000f8e313f */
[----:B------:R-:W-:Y:S02]  /*8c50*/  USHF.R.S32.HI UR9, URZ, 0x1f, UR4 ;  /* 0x0000001f3f097899 */ /* 0x000fe40008011404 */
[----:B------:R-:W-:-:S04]  /*8c60*/  MOV R9, UR4 ;  /* 0x0000000400097c02 */ /* 0x000fc80008000f00 */
[----:B------:R-:W-:-:S07]  /*8c70*/  MOV R7, UR9 ;  /* 0x0000000900077c02 */ /* 0x000fce0008000f00 */
.L_x_2502:
        /* <DEDUP_REMOVED lines=98> */
[----:B------:R-:W-:Y:S01]  /*92a0*/  @!P6 LDGSTS.E.BYPASS.LTC128B.128 [R238+0x11000], desc[UR24][R20.64] ;  /* 0x1100000014eeefae */ /* 0x000fe2000b901d58 */
[----:B------:R-:W-:Y:S01]  /*92b0*/  @!P3 LEA.HI.X R33, R0, UR27, R5, 0x1, P1 ;  /* 0x0000001b0021bc11 */ /* 0x000fe200088f0c05 */
[----:B------:R-:W-:Y:S01]  /*92c0*/  IMAD.MOV.U32 R250, RZ, RZ, R200 ;  /* 0x000000fffffa7224 */ /* 0x000fe200078e00c8 */
[CC--:B------:R-:W-:Y:S01]  /*92d0*/  @!P5 IADD3 R0, P1, R9.reuse, R170.reuse, RZ ;  /* 0x000000aa0900d210 */ /* 0x0c0fe20007f3e0ff */
[----:B------:R-:W-:Y:S01]  /*92e0*/  @P5 STS.128 [R238+0x13000], RZ ;  /* 0x013000ffee005388 */ /* 0x000fe20000000c00 */
[C---:B------:R-:W-:Y:S01]  /*92f0*/  @!P6 LEA.HI.X R173, R9.reuse, R251, R7, 0x1, P2 ;  /* 0x000000fb09ade211 */ /* 0x040fe200010f0c07 */
[----:B------:R-:W-:Y:S01]  /*9300*/  IMAD.MOV.U32 R251, RZ, RZ, R201 ;  /* 0x000000fffffb7224 */ /* 0x000fe200078e00c9 */
[-C--:B------:R-:W-:Y:S01]  /*9310*/  @!P4 IADD3 R4, P2, R9, R170.reuse, RZ ;  /* 0x000000aa0904c210 */ /* 0x080fe20007f5e0ff */
[--C-:B------:R-:W-:Y:S01]  /*9320*/  @!P5 IMAD.X R5, R7, 0x1, R168.reuse, P1 ;  /* 0x000000010705d824 */ /* 0x100fe200008e06a8 */
[----:B------:R-:W-:Y:S01]  /*9330*/  @!P3 IADD3 R9, P1, R9, R170, RZ ;  /* 0x000000aa0909b210 */ /* 0x000fe20007f3e0ff */
[----:B------:R-:W-:Y:S01]  /*9340*/  @!PT LDS RZ, [RZ] ;  /* 0x00000000fffff984 */ /* 0x000fe20000000800 */
[----:B------:R-:W-:Y:S01]  /*9350*/  @!PT LDS RZ, [RZ] ;  /* 0x00000000fffff984 */ /* 0x000fe20000000800 */
[----:B------:R-:W-:Y:S01]  /*9360*/  @!PT LDS RZ, [RZ] ;  /* 0x00000000fffff984 */ /* 0x000fe20000000800 */
[----:B------:R-:W-:Y:S02]  /*9370*/  @!P5 LDGSTS.E.BYPASS.LTC128B.128 [R238+0x13000], desc[UR24][R10.64+0x80] ;  /* 0x130000800aeedfae */ /* 0x000fe4000b901d58 */
[C-C-:B------:R-:W-:Y:S01]  /*9380*/  @!P4 IMAD.X R29, R7.reuse, 0x1, R168.reuse, P2 ;  /* 0x00000001071dc824 */ /* 0x140fe200010e06a8 */
[----:B------:R-:W-:Y:S01]  /*9390*/  @!P5 LEA R170, P2, R0, UR26, 0x1 ;  /* 0x0000001a00aadc11 */ /* 0x000fe2000f8408ff */
[----:B------:R-:W-:Y:S01]  /*93a0*/  @P4 STS.128 [R238+0x15000], RZ ;  /* 0x015000ffee004388 */ /* 0x000fe20000000c00 */
[----:B------:R-:W-:Y:S01]  /*93b0*/  @!P3 IMAD.X R168, R7, 0x1, R168, P1 ;  /* 0x0000000107a8b824 */ /* 0x000fe200008e06a8 */
[----:B------:R-:W-:-:S02]  /*93c0*/  @!P3 LEA R28, P1, R9, UR26, 0x1 ;  /* 0x0000001a091cbc11 */ /* 0x000fc4000f8208ff */
[----:B------:R-:W-:Y:S01]  /*93d0*/  @!P5 LEA.HI.X R171, R0, UR27, R5, 0x1, P2 ;  /* 0x0000001b00abdc11 */ /* 0x000fe200090f0c05 */
[----:B------:R-:W-:Y:S01]  /*93e0*/  @!PT LDS RZ, [RZ] ;  /* 0x00000000fffff984 */ /* 0x000fe20000000800 */
[----:B------:R-:W-:Y:S01]  /*93f0*/  @!PT LDS RZ, [RZ] ;  /* 0x00000000fffff984 */ /* 0x000fe20000000800 */
[----:B------:R-:W-:Y:S01]  /*9400*/  @!PT LDS RZ, [RZ] ;  /* 0x00000000fffff984 */ /* 0x000fe20000000800 */
[----:B------:R-:W-:Y:S01]  /*9410*/  @!P4 LDGSTS.E.BYPASS.LTC128B.128 [R238+0x15000], desc[UR24][R30.64+0x100] ;  /* 0x150001001eeecfae */ /* 0x000fe2000b901d58 */
[C---:B------:R-:W-:Y:S01]  /*9420*/  @!P4 LEA R174, P2, R4.reuse, UR26, 0x1 ;  /* 0x0000001a04aecc11 */ /* 0x040fe2000f8408ff */
[----:B------:R-:W-:Y:S02]  /*9430*/  IMAD.U32 R0, RZ, RZ, UR11 ;  /* 0x0000000bff007e24 */ /* 0x000fe4000f8e00ff */
[----:B------:R-:W-:Y:S01]  /*9440*/  @P3 STS.128 [R238+0x17000], RZ ;  /* 0x017000ffee003388 */ /* 0x000fe20000000c00 */
[----:B------:R-:W-:Y:S01]  /*9450*/  @!P4 LEA.HI.X R175, R4, UR27, R29, 0x1, P2 ;  /* 0x0000001b04afcc11 */ /* 0x000fe200090f0c1d */
[----:B------:R-:W-:Y:S01]  /*9460*/  IMAD R0, R0, 0x40, R239 ;  /* 0x0000004000007824 */ /* 0x000fe200078e02ef */
[----:B------:R-:W-:Y:S01]  /*9470*/  @!P3 LEA.HI.X R29, R9, UR27, R168, 0x1, P1 ;  /* 0x0000001b091dbc11 */ /* 0x000fe200088f0ca8 */
        /* <DEDUP_REMOVED lines=26> */
[----:B-1----:R-:W1:Y:S04]  /*9620*/  LDSM.16.M88.4 R32, [R233+0x8800] ;  /* 0x00880000e920783b */ /* 0x002e680000000200 */
[----:B------:R-:W3:Y:S04]  /*9630*/  LDSM.16.M88.4 R24, [R233+0x9000] ;  /* 0x00900000e918783b */ /* 0x000ee80000000200 */
[----:B------:R-:W5:Y:S04]  /*9640*/  LDSM.16.M88.4 R176, [R233+0x9800] ;  /* 0x00980000e9b0783b */ /* 0x000f680000000200 */
[----:B------:R-:W-:Y:S04]  /*9650*/  LDSM.16.M88.4 R16, [R232] ;  /* 0x00000000e810783b */ /* 0x000fe80000000200 */
[----:B------:R-:W5:Y:S04]  /*9660*/  LDSM.16.M88.4 R12, [R231] ;  /* 0x00000000e70c783b */ /* 0x000f680000000200 */
[----:B------:R-:W5:Y:S04]  /*9670*/  LDSM.16.M88.4 R20, [R223] ;  /* 0x00000000df14783b */ /* 0x000f680000000200 */
[----:B------:R-:W5:Y:S04]  /*9680*/  LDSM.16.M88.4 R180, [R222] ;  /* 0x00000000deb4783b */ /* 0x000f680000000200 */
[----:B--2---:R-:W2:Y:S04]  /*9690*/  LDSM.16.M88.4 R172, [R221] ;  /* 0x00000000ddac783b */ /* 0x004ea80000000200 */
[----:B------:R-:W-:Y:S01]  /*96a0*/  LDSM.16.M88.4 R196, [R227+0x8000] ;  /* 0x00800000e3c4783b */ /* 0x000fe20000000200 */
[C---:B----4-:R-:W-:Y:S03]  /*96b0*/  HMMA.16816.F32.BF16 R8, R184.reuse, R4, RZ ;  /* 0x00000004b808723c */ /* 0x050fe600000418ff */
[----:B------:R-:W-:Y:S04]  /*96c0*/  LDSM.16.M88.4 R192, [R227+0x9800] ;  /* 0x00980000e3c0783b */ /* 0x000fe80000000200 */
[----:B------:R-:W0:Y:S01]  /*96d0*/  LDGDEPBAR ;  /* 0x00000000000079af */ /* 0x000e220000000000 */
[C---:B-1----:R-:W-:Y:S06]  /*96e0*/  HMMA.16816.F32.BF16 R168, R184.reuse, R32, RZ ;  /* 0x00000020b8a8723c */ /* 0x042fec00000418ff */
[C---:B------:R-:W-:Y:S06]  /*96f0*/  HMMA.16816.F32.BF16 R4, R184.reuse, R6, RZ ;  /* 0x00000006b804723c */ /* 0x040fec00000418ff */
[C---:B------:R-:W-:Y:S06]  /*9700*/  HMMA.16816.F32.BF16 R32, R184.reuse, R34, RZ ;  /* 0x00000022b820723c */ /* 0x040fec00000418ff */
[C---:B---3--:R-:W-:Y:S06]  /*9710*/  HMMA.16816.F32.BF16 R28, R184.reuse, R24, RZ ;  /* 0x00000018b81c723c */ /* 0x048fec00000418ff */
[C---:B------:R-:W-:Y:S06]  /*9720*/  HMMA.16816.F32.BF16 R24, R184.reuse, R26, RZ ;  /* 0x0000001ab818723c */ /* 0x040fec00000418ff */
[C---:B-----5:R-:W-:Y:S06]  /*9730*/  HMMA.16816.F32.BF16 R188, R184.reuse, R176, RZ ;  /* 0x000000b0b8bc723c */ /* 0x060fec00000418ff */
[----:B------:R-:W-:Y:S01]  /*9740*/  HMMA.16816.F32.BF16 R184, R184, R178, RZ ;  /* 0x000000b2b8b8723c */ /* 0x000fe200000418ff */
[----:B------:R-:W-:Y:S05]  /*9750*/  LDSM.16.M88.4 R176, [R227+0x8800] ;  /* 0x00880000e3b0783b */ /* 0x000fea0000000200 */
[C---:B------:R-:W-:Y:S06]  /*9760*/  HMMA.16816.F32.BF16 R8, R16.reuse, R12, R8 ;  /* 0x0000000c1008723c */ /* 0x040fec0000041808 */
[C---:B------:R-:W-:Y:S01]  /*9770*/  HMMA.16816.F32.BF16 R4, R16.reuse, R14, R4 ;  /* 0x0000000e1004723c */ /* 0x040fe20000041804 */
[----:B------:R-:W1:Y:S05]  /*9780*/  LDSM.16.M88.4 R12, [R230] ;  /* 0x00000000e60c783b */ /* 0x000e6a0000000200 */
[C---:B------:R-:W-:Y:S06]  /*9790*/  HMMA.16816.F32.BF16 R168, R16.reuse, R20, R168 ;  /* 0x0000001410a8723c */ /* 0x040fec00000418a8 */
[C---:B------:R-:W-:Y:S01]  /*97a0*/  HMMA.16816.F32.BF16 R32, R16.reuse, R22, R32 ;  /* 0x000000161020723c */ /* 0x040fe20000041820 */
[----:B------:R-:W3:Y:S05]  /*97b0*/  LDSM.16.M88.4 R20, [R227+0x9000] ;  /* 0x00900000e314783b */ /* 0x000eea0000000200 */
[C---:B------:R-:W-:Y:S06]  /*97c0*/  HMMA.16816.F32.BF16 R28, R16.reuse, R180, R28 ;  /* 0x000000b4101c723c */ /* 0x040fec000004181c */
[C---:B------:R-:W-:Y:S01]  /*97d0*/  HMMA.16816.F32.BF16 R24, R16.reuse, R182, R24 ;  /* 0x000000b61018723c */ /* 0x040fe20000041818 */
[----:B------:R-:W-:Y:S05]  /*97e0*/  LDSM.16.M88.4 R180, [R220] ;  /* 0x00000000dcb4783b */ /* 0x000fea0000000200 */
[C---:B--2---:R-:W-:Y:S06]  /*97f0*/  HMMA.16816.F32.BF16 R188, R16.reuse, R172, R188 ;  /* 0x000000ac10bc723c */ /* 0x044fec00000418bc */
[----:B------:R-:W-:Y:S01]  /*9800*/  HMMA.16816.F32.BF16 R184, R16, R174, R184 ;  /* 0x000000ae10b8723c */ /* 0x000fe200000418b8 */
[----:B------:R-:W2:Y:S04]  /*9810*/  LDSM.16.M88.4 R16, [R229] ;  /* 0x00000000e510783b */ /* 0x000ea80000000200 */
[----:B------:R-:W4:Y:S01]  /*9820*/  LDSM.16.M88.4 R172, [R220+0x800] ;  /* 0x00080000dcac783b */ /* 0x000f220000000200 */
        /* <DEDUP_REMOVED lines=9> */
[C---:B------:R-:W-:Y:S06]  /*98c0*/  HMMA.16816.F32.BF16 R188, R12.reuse, R192, R188 ;  /* 0x000000c00cbc723c */ /* 0x040fec00000418bc */
[----:B------:R-:W-:Y:S01]  /*98d0*/  HMMA.16816.F32.BF16 R184, R12, R194, R184 ;  /* 0x000000c20cb8723c */ /* 0x000fe200000418b8 */
[----:B------:R-:W5:Y:S04]  /*98e0*/  LDSM.16.M88.4 R12, [R234+0x2000] ;  /* 0x00200000ea0c783b */ /* 0x000f680000000200 */
[----:B------:R-:W5:Y:S01]  /*98f0*/  LDSM.16.M88.4 R192, [R233+0xa800] ;  /* 0x00a80000e9c0783b */ /* 0x000f620000000200 */
[C---:B--2---:R-:W-:Y:S06]  /*9900*/  HMMA.16816.F32.BF16 R8, R16.reuse, R180, R8 ;  /* 0x000000b41008723c */ /* 0x044fec0000041808 */
[C---:B------:R-:W-:Y:S01]  /*9910*/  HMMA.16816.F32.BF16 R4, R16.reuse, R182, R4 ;  /* 0x000000b61004723c */ /* 0x040fe20000041804 */
[----:B------:R-:W2:Y:S05]  /*9920*/  LDSM.16.M88.4 R180, [R233+0xb000] ;  /* 0x00b00000e9b4783b */ /* 0x000eaa0000000200 */
[C---:B----4-:R-:W-:Y:S06]  /*9930*/  HMMA.16816.F32.BF16 R168, R16.reuse, R172, R168 ;  /* 0x000000ac10a8723c */ /* 0x050fec00000418a8 */
[C---:B------:R-:W-:Y:S01]  /*9940*/  HMMA.16816.F32.BF16 R32, R16.reuse, R174, R32 ;  /* 0x000000ae1020723c */ /* 0x040fe20000041820 */
[----:B------:R-:W4:Y:S05]  /*9950*/  LDSM.16.M88.4 R172, [R233+0xb800] ;  /* 0x00b80000e9ac783b */ /* 0x000f2a0000000200 */
[C---:B-1----:R-:W-:Y:S06]  /*9960*/  HMMA.16816.F32.BF16 R28, R16.reuse, R176, R28 ;  /* 0x000000b0101c723c */ /* 0x042fec000004181c */
[C---:B------:R-:W-:Y:S01]  /*9970*/  HMMA.16816.F32.BF16 R24, R16.reuse, R178, R24 ;  /* 0x000000b21018723c */ /* 0x040fe20000041818 */
[----:B------:R-:W-:Y:S05]  /*9980*/  LDSM.16.M88.4 R176, [R232+0x2000] ;  /* 0x00200000e8b0783b */ /* 0x000fea0000000200 */
[C---:B---3--:R-:W-:Y:S06]  /*9990*/  HMMA.16816.F32.BF16 R188, R16.reuse, R20, R188 ;  /* 0x0000001410bc723c */ /* 0x048fec00000418bc */
[----:B------:R-:W-:Y:S01]  /*99a0*/  HMMA.16816.F32.BF16 R184, R16, R22, R184 ;  /* 0x0000001610b8723c */ /* 0x000fe200000418b8 */
[----:B------:R-:W1:Y:S04]  /*99b0*/  LDSM.16.M88.4 R20, [R219] ;  /* 0x00000000db14783b */ /* 0x000e680000000200 */
[----:B------:R-:W3:Y:S01]  /*99c0*/  LDSM.16.M88.4 R16, [R218] ;  /* 0x00000000da10783b */ /* 0x000ee20000000200 */
[C---:B-----5:R-:W-:Y:S06]  /*99d0*/  HMMA.16816.F32.BF16 R8, R12.reuse, R196, R8 ;  /* 0x000000c40c08723c */ /* 0x060fec0000041808 */
[C---:B------:R-:W-:Y:S01]  /*99e0*/  HMMA.16816.F32.BF16 R4, R12.reuse, R198, R4 ;  /* 0x000000c60c04723c */ /* 0x040fe20000041804 */
[----:B------:R-:W5:Y:S05]  /*99f0*/  LDSM.16.M88.4 R196, [R217] ;  /* 0x00000000d9c4783b */ /* 0x000f6a0000000200 */
[C---:B------:R-:W-:Y:S06]  /*9a00*/  HMMA.16816.F32.BF16 R168, R12.reuse, R192, R168 ;  /* 0x000000c00ca8723c */ /* 0x040fec00000418a8 */
[C---:B------:R-:W-:Y:S01]  /*9a10*/  HMMA.16816.F32.BF16 R32, R12.reuse, R194, R32 ;  /* 0x000000c20c20723c */ /* 0x040fe20000041820 */
[----:B------:R-:W5:Y:S05]  /*9a20*/  LDSM.16.M88.4 R192, [R216] ;  /* 0x00000000d8c0783b */ /* 0x000f6a0000000200 */
        /* <DEDUP_REMOVED lines=13> */
[C---:B-----5:R-:W-:Y:S06]  /*9b00*/  HMMA.16816.F32.BF16 R28, R176.reuse, R196, R28 ;  /* 0x000000c4b01c723c */ /* 0x060fec000004181c */
[C---:B------:R-:W-:Y:S01]  /*9b10*/  HMMA.16816.F32.BF16 R24, R176.reuse, R198, R24 ;  /* 0x000000c6b018723c */ /* 0x040fe20000041818 */
[----:B------:R-:W-:Y:S05]  /*9b20*/  LDSM.16.M88.4 R196, [R220+0x3000] ;  /* 0x00300000dcc4783b */ /* 0x000fea0000000200 */
[C---:B------:R-:W-:Y:S06]  /*9b30*/  HMMA.16816.F32.BF16 R188, R176.reuse, R192, R188 ;  /* 0x000000c0b0bc723c */ /* 0x040fec00000418bc */
        /* <DEDUP_REMOVED lines=8> */
[----:B------:R-:W5:Y:S05]  /*9bc0*/  LDSM.16.M88.4 R180, [R220+0x3800] ;  /* 0x00380000dcb4783b */ /* 0x000f6a0000000200 */
        /* <DEDUP_REMOVED lines=26> */
[C---:B----4-:R-:W-:Y:S06]  /*9d70*/  HMMA.16816.F32.BF16 R28, R20.reuse, R192, R28 ;  /* 0x000000c0141c723c */ /* 0x050fec000004181c */
[C---:B------:R-:W-:Y:S01]  /*9d80*/  HMMA.16816.F32.BF16 R24, R20.reuse, R194, R24 ;  /* 0x000000c21418723c */ /* 0x040fe20000041818 */
[----:B------:R-:W-:Y:S05]  /*9d90*/  LDSM.16.M88.4 R192, [R227+0xc000] ;  /* 0x00c00000e3c0783b */ /* 0x000fea0000000200 */
[C---:B--2---:R-:W-:Y:S06]  /*9da0*/  HMMA.16816.F32.BF16 R188, R20.reuse, R172, R188 ;  /* 0x000000ac14bc723c */ /* 0x044fec00000418bc */
        /* <DEDUP_REMOVED lines=34> */
[----:B------:R-:W-:Y:S05]  /*9fd0*/  LDSM.16.M88.4 R196, [R232+0x6000] ;  /* 0x00600000e8c4783b */ /* 0x000fea0000000200 */
[C---:B--2---:R-:W-:Y:S06]  /*9fe0*/  HMMA.16816.F32.BF16 R188, R16.reuse, R20, R188 ;  /* 0x0000001410bc723c */ /* 0x044fec00000418bc */
[C---:B------:R-:W-:Y:S01]  /*9ff0*/  HMMA.16816.F32.BF16 R184, R16.reuse, R22, R184 ;  /* 0x0000001610b8723c */ /* 0x040fe200000418b8 */
[----:B------:R-:W2:Y:S05]  /*a000*/  LDSM.16.M88.4 R20, [R211] ;  /* 0x00000000d314783b */ /* 0x000eaa0000000200 */
[C---:B-----5:R-:W-:Y:S06]  /*a010*/  HMMA.16816.F32.BF16 R28, R16.reuse, R192, R28 ;  /* 0x000000c0101c723c */ /* 0x060fec000004181c */
[----:B------:R-:W-:Y:S01]  /*a020*/  HMMA.16816.F32.BF16 R24, R16, R194, R24 ;  /* 0x000000c21018723c */ /* 0x000fe20000041818 */
[----:B------:R-:W5:Y:S04]  /*a030*/  LDSM.16.M88.4 R192, [R233+0xf800] ;  /* 0x00f80000e9c0783b */ /* 0x000f680000000200 */
[----:B------:R-:W5:Y:S01]  /*a040*/  LDSM.16.M88.4 R16, [R210] ;  /* 0x00000000d210783b */ /* 0x000f620000000200 */
[C---:B-1----:R-:W-:Y:S06]  /*a050*/  HMMA.16816.F32.BF16 R8, R176.reuse, R180, R8 ;  /* 0x000000b4b008723c */ /* 0x042fec0000041808 */
[C---:B------:R-:W-:Y:S01]  /*a060*/  HMMA.16816.F32.BF16 R4, R176.reuse, R182, R4 ;  /* 0x000000b6b004723c */ /* 0x040fe20000041804 */
[----:B------:R-:W-:Y:S05]  /*a070*/  LDSM.16.M88.4 R180, [R230+0x6000] ;  /* 0x00600000e6b4783b */ /* 0x000fea0000000200 */
[C---:B----4-:R-:W-:Y:S06]  /*a080*/  HMMA.16816.F32.BF16 R168, R176.reuse, R172, R168 ;  /* 0x000000acb0a8723c */ /* 0x050fec00000418a8 */
[C---:B------:R-:W-:Y:S01]  /*a090*/  HMMA.16816.F32.BF16 R32, R176.reuse, R174, R32 ;  /* 0x000000aeb020723c */ /* 0x040fe20000041820 */
[----:B------:R-:W1:Y:S05]  /*a0a0*/  LDSM.16.M88.4 R172, [R227+0xe000] ;  /* 0x00e00000e3ac783b */ /* 0x000e6a0000000200 */
[C---:B---3--:R-:W-:Y:S06]  /*a0b0*/  HMMA.16816.F32.BF16 R28, R176.reuse, R12, R28 ;  /* 0x0000000cb01c723c */ /* 0x048fec000004181c */
[----:B------:R-:W-:Y:S01]  /*a0c0*/  HMMA.16816.F32.BF16 R24, R176, R14, R24 ;  /* 0x0000000eb018723c */ /* 0x000fe20000041818 */
[----:B------:R-:W3:Y:S05]  /*a0d0*/  LDSM.16.M88.4 R12, [R209] ;  /* 0x00000000d10c783b */ /* 0x000eea0000000200 */
[C---:B--2---:R-:W-:Y:S06]  /*a0e0*/  HMMA.16816.F32.BF16 R8, R196.reuse, R20, R8 ;  /* 0x00000014c408723c */ /* 0x044fec0000041808 */
[----:B------:R-:W-:Y:S01]  /*a0f0*/  HMMA.16816.F32.BF16 R4, R196, R22, R4 ;  /* 0x00000016c404723c */ /* 0x000fe20000041804 */
[----:B------:R-:W-:Y:S05]  /*a100*/  LDSM.16.M88.4 R20, [R229+0x6000] ;  /* 0x00600000e514783b */ /* 0x000fea0000000200 */
[C---:B-----5:R-:W-:Y:S06]  /*a110*/  HMMA.16816.F32.BF16 R188, R176.reuse, R192, R188 ;  /* 0x000000c0b0bc723c */ /* 0x060fec00000418bc */
[----:B------:R-:W-:Y:S01]  /*a120*/  HMMA.16816.F32.BF16 R184, R176, R194, R184 ;  /* 0x000000c2b0b8723c */ /* 0x000fe200000418b8 */
[----:B------:R-:W2:Y:S04]  /*a130*/  LDSM.16.M88.4 R176, [R227+0xe800] ;  /* 0x00e80000e3b0783b */ /* 0x000ea80000000200 */
[----:B------:R-:W4:Y:S01]  /*a140*/  LDSM.16.M88.4 R192, [R208] ;  /* 0x00000000d0c0783b */ /* 0x000f220000000200 */
[C---:B------:R-:W-:Y:S06]  /*a150*/  HMMA.16816.F32.BF16 R168, R196.reuse, R16, R168 ;  /* 0x00000010c4a8723c */ /* 0x040fec00000418a8 */
[----:B------:R-:W-:Y:S01]  /*a160*/  HMMA.16816.F32.BF16 R32, R196, R18, R32 ;  /* 0x00000012c420723c */ /* 0x000fe20000041820 */
[----:B------:R-:W5:Y:S05]  /*a170*/  LDSM.16.M88.4 R16, [R220+0x6000] ;  /* 0x00600000dc10783b */ /* 0x000f6a0000000200 */
[C---:B-1----:R-:W-:Y:S06]  /*a180*/  HMMA.16816.F32.BF16 R8, R180.reuse, R172, R8 ;  /* 0x000000acb408723c */ /* 0x042fec0000041808 */
[----:B------:R-:W-:Y:S01]  /*a190*/  HMMA.16816.F32.BF16 R4, R180, R174, R4 ;  /* 0x000000aeb404723c */ /* 0x000fe20000041804 */
[----:B------:R-:W1:Y:S05]  /*a1a0*/  LDSM.16.M88.4 R172, [R227+0xf000] ;  /* 0x00f00000e3ac783b */ /* 0x000e6a0000000200 */
[C---:B---3--:R-:W-:Y:S06]  /*a1b0*/  HMMA.16816.F32.BF16 R28, R196.reuse, R12, R28 ;  /* 0x0000000cc41c723c */ /* 0x048fec000004181c */
[----:B------:R-:W-:Y:S01]  /*a1c0*/  HMMA.16816.F32.BF16 R24, R196, R14, R24 ;  /* 0x0000000ec418723c */ /* 0x000fe20000041818 */
[----:B------:R-:W3:Y:S05]  /*a1d0*/  LDSM.16.M88.4 R12, [R220+0x6800] ;  /* 0x00680000dc0c783b */ /* 0x000eea0000000200 */
[----:B--2---:R-:W-:Y:S06]  /*a1e0*/  HMMA.16816.F32.BF16 R168, R180, R176, R168 ;  /* 0x000000b0b4a8723c */ /* 0x004fec00000418a8 */
[----:B----4-:R-:W-:Y:S01]  /*a1f0*/  HMMA.16816.F32.BF16 R188, R196, R192, R188 ;  /* 0x000000c0c4bc723c */ /* 0x010fe200000418bc */
[----:B------:R-:W-:-:S05]  /*a200*/  VIADD R176, R0, 0x1 ;  /* 0x0000000100b07836 */ /* 0x000fca0000000000 */
[C---:B-----5:R-:W-:Y:S01]  /*a210*/  HMMA.16816.F32.BF16 R8, R20.reuse, R16, R8 ;  /* 0x000000101408723c */ /* 0x060fe20000041808 */
[----:B------:R-:W-:Y:S02]  /*a220*/  I2FP.F32.S32 R192, R176 ;  /* 0x000000b000c07245 */ /* 0x000fe40000201400 */
[C---:B------:R-:W-:Y:S02]  /*a230*/  ISETP.GE.AND P1, PT, R176.reuse, R167, PT ;  /* 0x000000a7b000720c */ /* 0x040fe40003f26270 */
[----:B------:R-:W-:Y:S01]  /*a240*/  ISETP.GE.AND P2, PT, R176, R2, PT ;  /* 0x00000002b000720c */ /* 0x000fe20003f46270 */
[----:B------:R-:W-:Y:S01]  /*a250*/  HMMA.16816.F32.BF16 R4, R20, R18, R4 ;  /* 0x000000121404723c */ /* 0x000fe20000041804 */
[----:B------:R-:W-:Y:S05]  /*a260*/  LDSM.16.M88.4 R16, [R220+0x7000] ;  /* 0x00700000dc10783b */ /* 0x000fea0000000200 */
[C---:B------:R-:W-:Y:S01]  /*a270*/  HMMA.16816.F32.BF16 R32, R180.reuse, R178, R32 ;  /* 0x000000b2b420723c */ /* 0x040fe20000041820 */
[----:B------:R-:W2:Y:S05]  /*a280*/  LDSM.16.M88.4 R176, [R227+0xf800] ;  /* 0x00f80000e3b0783b */ /* 0x000eaa0000000200 */
[----:B-1----:R-:W-:Y:S06]  /*a290*/  HMMA.16816.F32.BF16 R28, R180, R172, R28 ;  /* 0x000000acb41c723c */ /* 0x002fec000004181c */
[----:B---3--:R-:W-:Y:S01]  /*a2a0*/  HMMA.16816.F32.BF16 R168, R20, R12, R168 ;  /* 0x0000000c14a8723c */ /* 0x008fe200000418a8 */
[----:B------:R-:W-:-:S02]  /*a2b0*/  VIADD R172, R0, 0x8 ;  /* 0x0000000800ac7836 */ /* 0x000fc40000000000 */
[----:B------:R-:W-:-:S03]  /*a2c0*/  FFMA.FTZ R9, R192, UR5, R9 ;  /* 0x00000005c0097c23 */ /* 0x000fc60008010009 */
[----:B------:R-:W-:Y:S01]  /*a2d0*/  I2FP.F32.S32 R173, R172 ;  /* 0x000000ac00ad7245 */ /* 0x000fe20000201400 */
[----:B------:R-:W-:Y:S01]  /*a2e0*/  FFMA.FTZ R12, R192, UR5, R11 ;  /* 0x00000005c00c7c23 */ /* 0x000fe2000801000b */
[----:B------:R-:W-:Y:S01]  /*a2f0*/  VIADD R13, R0, 0x9 ;  /* 0x00000009000d7836 */ /* 0x000fe20000000000 */
[----:B------:R-:W-:Y:S01]  /*a300*/  FSEL R9, R9, -INF , !P1 ;  /* 0xff80000009097808 */ /* 0x000fe20004800000 */
[----:B------:R-:W-:Y:S01]  /*a310*/  HMMA.16816.F32.BF16 R24, R180, R174, R24 ;  /* 0x000000aeb418723c */ /* 0x000fe20000041818 */
[C---:B------:R-:W-:Y:S01]  /*a320*/  FFMA.FTZ R11, R173.reuse, UR5, R4 ;  /* 0x00000005ad0b7c23 */ /* 0x040fe20008010004 */
[----:B------:R-:W-:Y:S01]  /*a330*/  FSEL R12, R12, -INF , !P2 ;  /* 0xff8000000c0c7808 */ /* 0x000fe20005000000 */
[----:B------:R-:W-:Y:S01]  /*a340*/  FFMA.FTZ R6, R173, UR5, R6 ;  /* 0x00000005ad067c23 */ /* 0x000fe20008010006 */
[----:B------:R-:W-:Y:S02]  /*a350*/  I2FP.F32.S32 R4, R13 ;  /* 0x0000000d00047245 */ /* 0x000fe40000201400 */
[CC--:B------:R-:W-:Y:S01]  /*a360*/  ISETP.GE.AND P1, PT, R172.reuse, R167.reuse, PT ;  /* 0x000000a7ac00720c */ /* 0x0c0fe20003f26270 */
[----:B------:R-:W-:Y:S01]  /*a370*/  HMMA.16816.F32.BF16 R32, R20, R14, R32 ;  /* 0x0000000e1420723c */ /* 0x000fe20000041820 */
[-C--:B------:R-:W-:Y:S01]  /*a380*/  ISETP.GE.AND P2, PT, R172, R2.reuse, PT ;  /* 0x00000002ac00720c */ /* 0x080fe20003f46270 */
[C---:B------:R-:W-:Y:S01]  /*a390*/  FFMA.FTZ R172, R4.reuse, UR5, R5 ;  /* 0x0000000504ac7c23 */ /* 0x040fe20008010005 */
[----:B------:R-:W-:Y:S01]  /*a3a0*/  FSEL R11, R11, -INF , !P1 ;  /* 0xff8000000b0b7808 */ /* 0x000fe20004800000 */
[----:B------:R-:W-:Y:S01]  /*a3b0*/  FFMA.FTZ R7, R4, UR5, R7 ;  /* 0x0000000504077c23 */ /* 0x000fe20008010007 */
[----:B------:R-:W-:Y:S01]  /*a3c0*/  FSEL R206, R6, -INF , !P2 ;  /* 0xff80000006ce7808 */ /* 0x000fe20005000000 */
[C---:B------:R-:W-:Y:S01]  /*a3d0*/  VIADD R5, R0.reuse, 0x10 ;  /* 0x0000001000057836 */ /* 0x040fe20000000000 */
[C---:B------:R-:W-:Y:S01]  /*a3e0*/  ISETP.GE.AND P1, PT, R13.reuse, R167, PT ;  /* 0x000000a70d00720c */ /* 0x040fe20003f26270 */
[----:B------:R-:W-:Y:S01]  /*a3f0*/  HMMA.16816.F32.BF16 R184, R196, R194, R184 ;  /* 0x000000c2c4b8723c */ /* 0x000fe200000418b8 */
[----:B------:R-:W-:Y:S01]  /*a400*/  ISETP.GE.AND P2, PT, R13, R2, PT ;  /* 0x000000020d00720c */ /* 0x000fe20003f46270 */
[----:B------:R-:W-:Y:S01]  /*a410*/  VIADD R14, R0, 0x11 ;  /* 0x00000011000e7836 */ /* 0x000fe20000000000 */
[----:B------:R-:W-:-:S02]  /*a420*/  FSEL R13, R172, -INF , !P1 ;  /* 0xff800000ac0d7808 */ /* 0x000fc40004800000 */
[----:B------:R-:W-:Y:S01]  /*a430*/  FSEL R242, R7, -INF , !P2 ;  /* 0xff80000007f27808 */ /* 0x000fe20005000000 */
[----:B--2---:R-:W-:Y:S01]  /*a440*/  HMMA.16816.F32.BF16 R188, R180, R176, R188 ;  /* 0x000000b0b4bc723c */ /* 0x004fe200000418bc */
[C---:B------:R-:W-:Y:S02]  /*a450*/  ISETP.GE.AND P1, PT, R5.reuse, R167, PT ;  /* 0x000000a70500720c */ /* 0x040fe40003f26270 */
[----:B------:R-:W-:Y:S02]  /*a460*/  I2FP.F32.S32 R15, R5 ;  /* 0x00000005000f7245 */ /* 0x000fe40000201400 */
[----:B------:R-:W-:Y:S01]  /*a470*/  ISETP.GE.AND P2, PT, R5, R2, PT ;  /* 0x000000020500720c */ /* 0x000fe20003f46270 */
[----:B------:R-:W-:Y:S01]  /*a480*/  HMMA.16816.F32.BF16 R28, R20, R16, R28 ;  /* 0x00000010141c723c */ /* 0x000fe2000004181c */
[----:B------:R-:W1:Y:S01]  /*a490*/  LDSM.16.M88.4 R4, [R220+0x7800] ;  /* 0x00780000dc04783b */ /* 0x000e620000000200 */
[C---:B------:R-:W-:Y:S01]  /*a4a0*/  FFMA.FTZ R168, R15.reuse, UR5, R168 ;  /* 0x000000050fa87c23 */ /* 0x040fe200080100a8 */
[----:B------:R-:W-:Y:S01]  /*a4b0*/  FFMA.FTZ R170, R15, UR5, R170 ;  /* 0x000000050faa7c23 */ /* 0x000fe200080100aa */
[----:B------:R-:W-:Y:S01]  /*a4c0*/  VIADD R15, R0, 0x18 ;  /* 0x00000018000f7836 */ /* 0x000fe20000000000 */
[----:B------:R-:W-:-:S04]  /*a4d0*/  DEPBAR.LE SB0, 0x0 ;  /* 0x000080000000791a */ /* 0x000fc80000000000 */
[----:B------:R-:W-:Y:S01]  /*a4e0*/  I2FP.F32.S32 R16, R14 ;  /* 0x0000000e00107245 */ /* 0x000fe20000201400 */
[----:B------:R-:W-:Y:S01]  /*a4f0*/  HMMA.16816.F32.BF16 R24, R20, R18, R24 ;  /* 0x000000121418723c */ /* 0x000fe20000041818 */
[----:B------:R-:W-:Y:S02]  /*a500*/  FSEL R207, R168, -INF , !P1 ;  /* 0xff800000a8cf7808 */ /* 0x000fe40004800000 */
[----:B------:R-:W-:Y:S01]  /*a510*/  FSEL R192, R170, -INF , !P2 ;  /* 0xff800000aac07808 */ /* 0x000fe20005000000 */
[C---:B------:R-:W-:Y:S01]  /*a520*/  FFMA.FTZ R169, R16.reuse, UR5, R169 ;  /* 0x0000000510a97c23 */ /* 0x040fe200080100a9 */
[----:B------:R-:W-:Y:S01]  /*a530*/  FFMA.FTZ R171, R16, UR5, R171 ;  /* 0x0000000510ab7c23 */ /* 0x000fe200080100ab */
[----:B------:R-:W-:Y:S01]  /*a540*/  I2FP.F32.S32 R17, R15 ;  /* 0x0000000f00117245 */ /* 0x000fe20000201400 */
[----:B------:R-:W-:Y:S01]  /*a550*/  HMMA.16816.F32.BF16 R184, R180, R178, R184 ;  /* 0x000000b2b4b8723c */ /* 0x000fe200000418b8 */
[----:B------:R-:W-:Y:S01]  /*a560*/  BAR.SYNC.DEFER_BLOCKING 0x0 ;  /* 0x0000000000007b1d */ /* 0x000fe20000010000 */
[----:B------:R-:W-:-:S02]  /*a570*/  ISETP.GE.AND P1, PT, R14, R167, PT ;  /* 0x000000a70e00720c */ /* 0x000fc40003f26270 */
[-C--:B------:R-:W-:Y:S01]  /*a580*/  ISETP.GE.AND P2, PT, R14, R2.reuse, PT ;  /* 0x000000020e00720c */ /* 0x080fe20003f46270 */
[C---:B------:R-:W-:Y:S01]  /*a590*/  VIADD R14, R0.reuse, 0x19 ;  /* 0x00000019000e7836 */ /* 0x040fe20000000000 */
[----:B------:R-:W-:Y:S01]  /*a5a0*/  FSEL R205, R169, -INF , !P1 ;  /* 0xff800000a9cd7808 */ /* 0x000fe20004800000 */
[----:B------:R-:W-:Y:S01]  /*a5b0*/  FFMA.FTZ R32, R17, UR5, R32 ;  /* 0x0000000511207c23 */ /* 0x000fe20008010020 */
[----:B------:R-:W-:Y:S01]  /*a5c0*/  FSEL R194, R171, -INF , !P2 ;  /* 0xff800000abc27808 */ /* 0x000fe20005000000 */
[----:B------:R-:W-:Y:S01]  /*a5d0*/  FFMA.FTZ R34, R17, UR5, R34 ;  /* 0x0000000511227c23 */ /* 0x000fe20008010022 */
[C---:B------:R-:W-:Y:S01]  /*a5e0*/  ISETP.GE.AND P1, PT, R15.reuse, R167, PT ;  /* 0x000000a70f00720c */ /* 0x040fe20003f26270 */
[C---:B------:R-:W-:Y:S01]  /*a5f0*/  VIADD R17, R0.reuse, 0x21 ;  /* 0x0000002100117836 */ /* 0x040fe20000000000 */
[----:B------:R-:W-:Y:S01]  /*a600*/  ISETP.GE.AND P2, PT, R15, R2, PT ;  /* 0x000000020f00720c */ /* 0x000fe20003f46270 */
[----:B------:R-:W-:Y:S01]  /*a610*/  VIADD R15, R0, 0x20 ;  /* 0x00000020000f7836 */ /* 0x000fe20000000000 */
[----:B------:R-:W-:-:S02]  /*a620*/  I2FP.F32.S32 R16, R14 ;  /* 0x0000000e00107245 */ /* 0x000fc40000201400 */
[----:B------:R-:W-:Y:S02]  /*a630*/  FSEL R193, R32, -INF , !P1 ;  /* 0xff80000020c17808 */ /* 0x000fe40004800000 */
[----:B------:R-:W-:Y:S01]  /*a640*/  FSEL R32, R34, -INF , !P2 ;  /* 0xff80000022207808 */ /* 0x000fe20005000000 */
[C---:B------:R-:W-:Y:S01]  /*a650*/  FFMA.FTZ R33, R16.reuse, UR5, R33 ;  /* 0x0000000510217c23 */ /* 0x040fe20008010021 */
[----:B------:R-:W-:Y:S01]  /*a660*/  I2FP.F32.S32 R19, R15 ;  /* 0x0000000f00137245 */ /* 0x000fe20000201400 */
[----:B------:R-:W-:Y:S01]  /*a670*/  FFMA.FTZ R34, R16, UR5, R35 ;  /* 0x0000000510227c23 */ /* 0x000fe20008010023 */
[C---:B------:R-:W-:Y:S02]  /*a680*/  ISETP.GE.AND P1, PT, R14.reuse, R167, PT ;  /* 0x000000a70e00720c */ /* 0x040fe40003f26270 */
[----:B------:R-:W-:Y:S01]  /*a690*/  ISETP.GE.AND P2, PT, R14, R2, PT ;  /* 0x000000020e00720c */ /* 0x000fe20003f46270 */
[----:B------:R-:W-:Y:S01]  /*a6a0*/  VIADD R14, R0, 0x28 ;  /* 0x00000028000e7836 */ /* 0x000fe20000000000 */
[----:B-1----:R-:W-:Y:S01]  /*a6b0*/  HMMA.16816.F32.BF16 R188, R20, R4, R188 ;  /* 0x0000000414bc723c */ /* 0x002fe200000418bc */
[----:B------:R-:W-:Y:S01]  /*a6c0*/  FSEL R33, R33, -INF , !P1 ;  /* 0xff80000021217808 */ /* 0x000fe20004800000 */
[C---:B------:R-:W-:Y:S01]  /*a6d0*/  FFMA.FTZ R28, R19.reuse, UR5, R28 ;  /* 0x00000005131c7c23 */ /* 0x040fe2000801001c */
[----:B------:R-:W-:Y:S01]  /*a6e0*/  FSEL R34, R34, -INF , !P2 ;  /* 0xff80000022227808 */ /* 0x000fe20005000000 */
[----:B------:R-:W-:Y:S01]  /*a6f0*/  FFMA.FTZ R30, R19, UR5, R30 ;  /* 0x00000005131e7c23 */ /* 0x000fe2000801001e */
[----:B------:R-:W-:-:S02]  /*a700*/  I2FP.F32.S32 R16, R17 ;  /* 0x0000001100107245 */ /* 0x000fc40000201400 */
[CC--:B------:R-:W-:Y:S02]  /*a710*/  ISETP.GE.AND P1, PT, R15.reuse, R167.reuse, PT ;  /* 0x000000a70f00720c */ /* 0x0c0fe40003f26270 */
[----:B------:R-:W-:Y:S01]  /*a720*/  ISETP.GE.AND P2, PT, R15, R2, PT ;  /* 0x000000020f00720c */ /* 0x000fe20003f46270 */
[C---:B------:R-:W-:Y:S01]  /*a730*/  FFMA.FTZ R29, R16.reuse, UR5, R29 ;  /* 0x00000005101d7c23 */ /* 0x040fe2000801001d */
[----:B------:R-:W-:Y:S01]  /*a740*/  I2FP.F32.S32 R5, R14 ;  /* 0x0000000e00057245 */ /* 0x000fe20000201400 */
[----:B------:R-:W-:Y:S01]  /*a750*/  FFMA.FTZ R31, R16, UR5, R31 ;  /* 0x00000005101f7c23 */ /* 0x000fe2000801001f */
[----:B------:R-:W-:Y:S01]  /*a760*/  FSEL R195, R28, -INF , !P1 ;  /* 0xff8000001cc37808 */ /* 0x000fe20004800000 */
[----:B------:R-:W-:Y:S01]  /*a770*/  VIADD R15, R0, 0x29 ;  /* 0x00000029000f7836 */ /* 0x000fe20000000000 */
[----:B------:R-:W-:Y:S01]  /*a780*/  FSEL R198, R30, -INF , !P2 ;  /* 0xff8000001ec67808 */ /* 0x000fe20005000000 */
[----:B------:R-:W-:Y:S01]  /*a790*/  FFMA.FTZ R24, R5, UR5, R24 ;  /* 0x0000000505187c23 */ /* 0x000fe20008010018 */
[----:B------:R-:W-:Y:S01]  /*a7a0*/  ISETP.GE.AND P1, PT, R17, R167, PT ;  /* 0x000000a71100720c */ /* 0x000fe20003f26270 */
[----:B------:R-:W-:Y:S01]  /*a7b0*/  FFMA.FTZ R26, R5, UR5, R26 ;  /* 0x00000005051a7c23 */ /* 0x000fe2000801001a */
[----:B------:R-:W-:Y:S01]  /*a7c0*/  ISETP.GE.AND P2, PT, R17, R2, PT ;  /* 0x000000021100720c */ /* 0x000fe20003f46270 */
[----:B------:R-:W-:Y:S01]  /*a7d0*/  HMMA.16816.F32.BF16 R4, R20, R6, R184 ;  /* 0x000000061404723c */ /* 0x000fe200000418b8 */
[----:B------:R-:W-:Y:S01]  /*a7e0*/  FSEL R197, R29, -INF , !P1 ;  /* 0xff8000001dc57808 */ /* 0x000fe20004800000 */
[----:B------:R-:W-:Y:S01]  /*a7f0*/  VIADD R16, R0, 0x30 ;  /* 0x0000003000107836 */ /* 0x000fe20000000000 */
[----:B------:R-:W-:-:S02]  /*a800*/  FSEL R202, R31, -INF , !P2 ;  /* 0xff8000001fca7808 */ /* 0x000fc40005000000 */
[C---:B------:R-:W-:Y:S02]  /*a810*/  ISETP.GE.AND P1, PT, R14.reuse, R167, PT ;  /* 0x000000a70e00720c */ /* 0x040fe40003f26270 */
[-C--:B------:R-:W-:Y:S02]  /*a820*/  ISETP.GE.AND P2, PT, R14, R2.reuse, PT ;  /* 0x000000020e00720c */ /* 0x080fe40003f46270 */
[----:B------:R-:W-:Y:S02]  /*a830*/  I2FP.F32.S32 R14, R15 ;  /* 0x0000000f000e7245 */ /* 0x000fe40000201400 */
[----:B------:R-:W-:Y:S02]  /*a840*/  FSEL R203, R24, -INF , !P1 ;  /* 0xff80000018cb7808 */ /* 0x000fe40004800000 */
[----:B------:R-:W-:Y:S01]  /*a850*/  FSEL R204, R26, -INF , !P2 ;  /* 0xff8000001acc7808 */ /* 0x000fe20005000000 */
[C---:B------:R-:W-:Y:S01]  /*a860*/  FFMA.FTZ R25, R14.reuse, UR5, R25 ;  /* 0x000000050e197c23 */ /* 0x040fe20008010019 */
[C---:B------:R-:W-:Y:S01]  /*a870*/  ISETP.GE.AND P1, PT, R15.reuse, R167, PT ;  /* 0x000000a70f00720c */ /* 0x040fe20003f26270 */
[----:B------:R-:W-:Y:S01]  /*a880*/  FFMA.FTZ R27, R14, UR5, R27 ;  /* 0x000000050e1b7c23 */ /* 0x000fe2000801001b */
[----:B------:R-:W-:Y:S01]  /*a890*/  ISETP.GE.AND P2, PT, R15, R2, PT ;  /* 0x000000020f00720c */ /* 0x000fe20003f46270 */
[C---:B------:R-:W-:Y:S01]  /*a8a0*/  VIADD R15, R0.reuse, 0x31 ;  /* 0x00000031000f7836 */ /* 0x040fe20000000000 */
[----:B------:R-:W-:Y:S01]  /*a8b0*/  I2FP.F32.S32 R17, R16 ;  /* 0x0000001000117245 */ /* 0x000fe20000201400 */
[----:B------:R-:W-:Y:S01]  /*a8c0*/  VIADD R14, R0, 0x38 ;  /* 0x00000038000e7836 */ /* 0x000fe20000000000 */
[----:B------:R-:W-:-:S02]  /*a8d0*/  FSEL R199, R25, -INF , !P1 ;  /* 0xff80000019c77808 */ /* 0x000fc40004800000 */
[----:B------:R-:W-:Y:S01]  /*a8e0*/  I2FP.F32.S32 R180, R15 ;  /* 0x0000000f00b47245 */ /* 0x000fe20000201400 */
[C---:B------:R-:W-:Y:S01]  /*a8f0*/  FFMA.FTZ R185, R17.reuse, UR5, R188 ;  /* 0x0000000511b97c23 */ /* 0x040fe200080100bc */
[----:B------:R-:W-:Y:S01]  /*a900*/  ISETP.GE.AND P1, PT, R16, R167, PT ;  /* 0x000000a71000720c */ /* 0x000fe20003f26270 */
[----:B------:R-:W-:Y:S01]  /*a910*/  FFMA.FTZ R182, R17, UR5, R190 ;  /* 0x0000000511b67c23 */ /* 0x000fe200080100be */
[----:B------:R-:W-:Y:S01]  /*a920*/  FSEL R196, R27, -INF , !P2 ;  /* 0xff8000001bc47808 */ /* 0x000fe20005000000 */
[C---:B------:R-:W-:Y:S01]  /*a930*/  FFMA.FTZ R184, R180.reuse, UR5, R189 ;  /* 0x00000005b4b87c23 */ /* 0x040fe200080100bd */
[----:B------:R-:W-:Y:S01]  /*a940*/  FSEL R185, R185, -INF , !P1 ;  /* 0xff800000b9b97808 */ /* 0x000fe20004800000 */
[----:B------:R-:W-:Y:S01]  /*a950*/  FFMA.FTZ R180, R180, UR5, R191 ;  /* 0x00000005b4b47c23 */ /* 0x000fe200080100bf */
[----:B------:R-:W-:Y:S02]  /*a960*/  I2FP.F32.S32 R17, R14 ;  /* 0x0000000e00117245 */ /* 0x000fe40000201400 */
[----:B------:R-:W-:-:S02]  /*a970*/  ISETP.GE.AND P2, PT, R16, R2, PT ;  /* 0x000000021000720c */ /* 0x000fc40003f46270 */
[-C--:B------:R-:W-:Y:S01]  /*a980*/  ISETP.GE.AND P1, PT, R15, R167.reuse, PT ;  /* 0x000000a70f00720c */ /* 0x080fe20003f26270 */
[C---:B------:R-:W-:Y:S01]  /*a990*/  FFMA.FTZ R4, R17.reuse, UR5, R4 ;  /* 0x0000000511047c23 */ /* 0x040fe20008010004 */
[----:B------:R-:W-:Y:S01]  /*a9a0*/  FSEL R182, R182, -INF , !P2 ;  /* 0xff800000b6b67808 */ /* 0x000fe20005000000 */
[----:B------:R-:W-:Y:S01]  /*a9b0*/  FFMA.FTZ R177, R17, UR5, R6 ;  /* 0x0000000511b17c23 */ /* 0x000fe20008010006 */
[----:B------:R-:W-:Y:S01]  /*a9c0*/  FSEL R184, R184, -INF , !P1 ;  /* 0xff800000b8b87808 */ /* 0x000fe20004800000 */
[----:B------:R-:W-:Y:S01]  /*a9d0*/  VIADD R6, R0, 0x39 ;  /* 0x0000003900067836 */ /* 0x000fe20000000000 */
[----:B------:R-:W-:Y:S02]  /*a9e0*/  ISETP.GE.AND P2, PT, R15, R2, PT ;  /* 0x000000020f00720c */ /* 0x000fe40003f46270 */
[----:B------:R-:W-:Y:S02]  /*a9f0*/  ISETP.GE.AND P1, PT, R14, R167, PT ;  /* 0x000000a70e00720c */ /* 0x000fe40003f26270 */
[----:B------:R-:W-:-:S02]  /*aa00*/  I2FP.F32.S32 R15, R0 ;  /* 0x00000000000f7245 */ /* 0x000fc40000201400 */
[----:B------:R-:W-:Y:S02]  /*aa10*/  FSEL R181, R4, -INF , !P1 ;  /* 0xff80000004b57808 */ /* 0x000fe40004800000 */
[----:B------:R-:W-:Y:S01]  /*aa20*/  I2FP.F32.S32 R4, R6 ;  /* 0x0000000600047245 */ /* 0x000fe20000201400 */
[----:B------:R-:W-:Y:S01]  /*aa30*/  FFMA.FTZ R8, R15, UR5, R8 ;  /* 0x000000050f087c23 */ /* 0x000fe20008010008 */
[-C--:B------:R-:W-:Y:S02]  /*aa40*/  ISETP.GE.AND P1, PT, R0, R167.reuse, PT ;  /* 0x000000a70000720c */ /* 0x080fe40003f26270 */
[----:B------:R-:W-:Y:S01]  /*aa50*/  FSEL R180, R180, -INF , !P2 ;  /* 0xff800000b4b47808 */ /* 0x000fe20005000000 */
[----:B------:R-:W-:Y:S01]  /*aa60*/  FFMA.FTZ R183, R4, UR5, R5 ;  /* 0x0000000504b77c23 */ /* 0x000fe20008010005 */
[----:B------:R-:W-:Y:S01]  /*aa70*/  FSEL R5, R8, -INF , !P1 ;  /* 0xff80000008057808 */ /* 0x000fe20004800000 */
[----:B------:R-:W-:Y:S01]  /*aa80*/  FFMA.FTZ R7, R4, UR5, R7 ;  /* 0x0000000504077c23 */ /* 0x000fe20008010007 */
[----:B------:R-:W-:-:S02]  /*aa90*/  ISETP.GE.AND P1, PT, R6, R167, PT ;  /* 0x000000a70600720c */ /* 0x000fc40003f26270 */
[-C--:B------:R-:W-:Y:S02]  /*aaa0*/  ISETP.GE.AND P2, PT, R14, R2.reuse, PT ;  /* 0x000000020e00720c */ /* 0x080fe40003f46270 */
[----:B------:R-:W-:Y:S02]  /*aab0*/  FSEL R183, R183, -INF , !P1 ;  /* 0xff800000b7b77808 */ /* 0x000fe40004800000 */
[----:B------:R-:W-:Y:S02]  /*aac0*/  PLOP3.LUT P1, PT, PT, PT, UP0, 0x80, 0x0 ;  /* 0x000000000000781c */ /* 0x000fe40003f2f008 */
[----:B------:R-:W-:Y:S02]  /*aad0*/  FSEL R177, R177, -INF , !P2 ;  /* 0xff800000b1b17808 */ /* 0x000fe40005000000 */
[----:B------:R-:W-:Y:S01]  /*aae0*/  ISETP.GE.AND P2, PT, R0, R2, PT ;  /* 0x000000020000720c */ /* 0x000fe20003f46270 */
[----:B------:R-:W-:-:S05]  /*aaf0*/  FFMA.FTZ R0, R15, UR5, R10 ;  /* 0x000000050f007c23 */ /* 0x000fca000801000a */
        /* <DEDUP_REMOVED lines=47> */
[----:B------:R-:W-:Y:S02]  /*adf0*/  ULOP3.LUT UR4, URZ, UR9, URZ, 0x33, !UPT ;  /* 0x000000093f047292 */ /* 0x000fe4000f8e333f */
[----:B------:R-:W-:Y:S02]  /*ae00*/  @!UP1 UIADD3 UR33, -UR33, URZ, URZ ;  /* 0x0000003f21219290 */ /* 0x000fe4000fffe13f */
[----:B------:R-:W-:-:S02]  /*ae10*/  @UP3 UIADD3 UR27, UR27, 0x1, URZ ;  /* 0x000000011b1b3890 */ /* 0x000fc4000fffe03f */
[----:B------:R-:W-:Y:S02]  /*ae20*/  USEL UR33, UR4, UR33, !UP2 ;  /* 0x0000002104217287 */ /* 0x000fe4000d000000 */
[----:B------:R-:W-:Y:S02]  /*ae30*/  @!UP0 UIADD3 UR27, -UR27, URZ, URZ ;  /* 0x0000003f1b1b8290 */ /* 0x000fe4000fffe13f */
[----:B------:R-:W-:Y:S02]  /*ae40*/  UIMAD.WIDE UR14, UR33, 0x4, UR18 ;  /* 0x00000004210e78a5 */ /* 0x000fe4000f8e0212 */
[----:B------:R-:W-:-:S04]  /*ae50*/  USEL UR4, UR4, UR27, !UP2 ;  /* 0x0000001b04047287 */ /* 0x000fc8000d000000 */
[----:B------:R-:W-:Y:S01]  /*ae60*/  UIMAD.WIDE UR20, UR4, 0x4, UR18 ;  /* 0x00000004041478a5 */ /* 0x000fe2000f8e0212 */
[----:B------:R-:W-:Y:S02]  /*ae70*/  IMAD.U32 R14, RZ, RZ, UR14 ;  /* 0x0000000eff0e7e24 */ /* 0x000fe4000f8e00ff */
[----:B------:R-:W-:-:S03]  /*ae80*/  IMAD.U32 R15, RZ, RZ, UR15 ;  /* 0x0000000fff0f7e24 */ /* 0x000fc6000f8e00ff */
        /* <DEDUP_REMOVED lines=21> */
.L_x_2504:
[----:B------:R-:W-:-:S04]  /*afe0*/  ULEA UR20, -UR6, URZ, 0x6 ;  /* 0x0000003f06147291 */ /* 0x000fc8000f8e313f */
[----:B------:R-:W-:-:S12]  /*aff0*/  USHF.R.S32.HI UR14, URZ, 0x1f, UR20 ;  /* 0x0000001f3f0e7899 */ /* 0x000fd80008011414 */
.L_x_2505:
        /* <DEDUP_REMOVED lines=154> */
.L_x_2507:
[----:B------:R-:W-:Y:S05]  /*b9a0*/  BSYNC B0 ;  /* 0x0000000000007941 */ /* 0x000fea0003800000 */
.L_x_2506:
[----:B------:R-:W0:Y:S01]  /*b9b0*/  LDGDEPBAR ;  /* 0x00000000000079af */ /* 0x000e220000000000 */
[----:B-12---:R-:W-:Y:S02]  /*b9c0*/  IMAD.U32 R7, RZ, RZ, UR20 ;  /* 0x00000014ff077e24 */ /* 0x006fe4000f8e00ff */
[----:B------:R-:W-:-:S03]  /*b9d0*/  IMAD.U32 R2, RZ, RZ, UR14 ;  /* 0x0000000eff027e24 */ /* 0x000fc6000f8e00ff */
[----:B------:R-:W-:-:S04]  /*b9e0*/  LEA R244, P1, R7, R244, 0x1 ;  /* 0x000000f407f47211 */ /* 0x000fc800078208ff */
[----:B------:R-:W-:-:S09]  /*b9f0*/  LEA.HI.X R245, R7, R245, R2, 0x1, P1 ;  /* 0x000000f507f57211 */ /* 0x000fd200008f0c02 */
.L_x_2503:
[----:B------:R-:W-:Y:S01]  /*ba00*/  FMNMX.FTZ R2, R164, R5, !PT ;  /* 0x00000005a4027209 */ /* 0x000fe20007810000 */
        /* <DEDUP_REMOVED lines=51> */
[--C-:B------:R-:W-:Y:S01]  /*bd40*/  FFMA.FTZ R170, R11, UR23, -R186.reuse ;  /* 0x000000170baa7c23 */ /* 0x100fe200080108ba */
[--C-:B------:R-:W-:Y:S01]  /*bd50*/  FFMA.FTZ R169, R13, UR23, -R186.reuse ;  /* 0x000000170da97c23 */ /* 0x100fe200080108ba */
[----:B------:R-:W-:Y:S01]  /*bd60*/  FFMA.FTZ R172, R5, UR23, -R186 ;  /* 0x0000001705ac7c23 */ /* 0x000fe200080108ba */
[--C-:B------:R-:W-:Y:S01]  /*bd70*/  FFMA.FTZ R2, R12, UR23, -R179.reuse ;  /* 0x000000170c027c23 */ /* 0x100fe200080108b3 */
[----:B------:R-:W-:Y:S01]  /*bd80*/  LDSM.16.MT88.4 R8, [R226+0x10000] ;  /* 0x01000000e208783b */ /* 0x000fe20000004200 */
[----:B------:R-:W-:Y:S01]  /*bd90*/  FSEL R5, R174, RZ, P2 ;  /* 0x000000ffae057208 */ /* 0x000fe20001000000 */
[----:B------:R-:W-:Y:S01]  /*bda0*/  FADD.FTZ R6, R3, -R6 ;  /* 0x8000000603067221 */ /* 0x000fe20000010000 */
[--C-:B------:R-:W-:Y:S01]  /*bdb0*/  FFMA.FTZ R168, R0, UR23, -R179.reuse ;  /* 0x0000001700a87c23 */ /* 0x100fe200080108b3 */
[----:B------:R-:W1:Y:S01]  /*bdc0*/  LDSM.16.MT88.4 R12, [R228+0x10000] ;  /* 0x01000000e40c783b */ /* 0x000e620000004200 */
[----:B------:R-:W-:Y:S01]  /*bdd0*/  FFMA.FTZ R0, R206, UR23, -R179 ;  /* 0x00000017ce007c23 */ /* 0x000fe200080108b3 */
[----:B------:R-:W-:Y:S01]  /*bde0*/  FADD.FTZ R4, R164, -R5 ;  /* 0x80000005a4047221 */ /* 0x000fe20000010000 */
[--C-:B------:R-:W-:Y:S01]  /*bdf0*/  FFMA.FTZ R175, R242, UR23, -R179.reuse ;  /* 0x00000017f2af7c23 */ /* 0x100fe200080108b3 */
[----:B------:R-:W-:Y:S01]  /*be00*/  FMUL.FTZ R3, R6, UR23 ;  /* 0x0000001706037c20 */ /* 0x000fe20008410000 */
[----:B------:R-:W-:Y:S01]  /*be10*/  MUFU.EX2 R172, R172 ;  /* 0x000000ac00ac7308 */ /* 0x000fe20000000800 */
[----:B------:R-:W-:Y:S01]  /*be20*/  FMUL.FTZ R176, R4, UR23 ;  /* 0x0000001704b07c20 */ /* 0x000fe20008410000 */
[--C-:B------:R-:W-:Y:S01]  /*be30*/  FFMA.FTZ R189, R193, UR23, -R186.reuse ;  /* 0x00000017c1bd7c23 */ /* 0x100fe200080108ba */
[--C-:B------:R-:W-:Y:S01]  /*be40*/  FFMA.FTZ R191, R192, UR23, -R179.reuse ;  /* 0x00000017c0bf7c23 */ /* 0x100fe200080108b3 */
[--C-:B------:R-:W-:Y:S01]  /*be50*/  FFMA.FTZ R187, R207, UR23, -R186.reuse ;  /* 0x00000017cfbb7c23 */ /* 0x100fe200080108ba */
[--C-:B------:R-:W-:Y:S01]  /*be60*/  FFMA.FTZ R188, R205, UR23, -R186.reuse ;  /* 0x00000017cdbc7c23 */ /* 0x100fe200080108ba */
[--C-:B------:R-:W-:Y:S01]  /*be70*/  FFMA.FTZ R190, R33, UR23, -R186.reuse ;  /* 0x0000001721be7c23 */ /* 0x100fe200080108ba */
[--C-:B------:R-:W-:Y:S01]  /*be80*/  FFMA.FTZ R194, R194, UR23, -R179.reuse ;  /* 0x00000017c2c27c23 */ /* 0x100fe200080108b3 */
[----:B------:R-:W2:Y:S01]  /*be90*/  MUFU.EX2 R171, R171 ;  /* 0x000000ab00ab7308 */ /* 0x000ea20000000800 */
        /* <DEDUP_REMOVED lines=16> */
[----:B--2---:R-:W-:Y:S01]  /*bfa0*/  F2FP.BF16.F32.PACK_AB R4, R171, R172 ;  /* 0x000000acab04723e */ /* 0x004fe200000010ff */
[--C-:B------:R-:W-:Y:S01]  /*bfb0*/  FFMA.FTZ R181, R181, UR23, -R186.reuse ;  /* 0x00000017b5b57c23 */ /* 0x100fe200080108ba */
[----:B------:R-:W-:Y:S01]  /*bfc0*/  FFMA.FTZ R186, R183, UR23, -R186 ;  /* 0x00000017b7ba7c23 */ /* 0x000fe200080108ba */
[--C-:B------:R-:W-:Y:S01]  /*bfd0*/  FFMA.FTZ R182, R182, UR23, -R179.reuse ;  /* 0x00000017b6b67c23 */ /* 0x100fe200080108b3 */
[--C-:B------:R-:W-:Y:S01]  /*bfe0*/  FFMA.FTZ R183, R180, UR23, -R179.reuse ;  /* 0x00000017b4b77c23 */ /* 0x100fe200080108b3 */
[--C-:B------:R-:W-:Y:S01]  /*bff0*/  FFMA.FTZ R177, R177, UR23, -R179.reuse ;  /* 0x00000017b1b17c23 */ /* 0x100fe200080108b3 */
[----:B------:R-:W-:Y:S01]  /*c000*/  FFMA.FTZ R178, R178, UR23, -R179 ;  /* 0x00000017b2b27c23 */ /* 0x000fe200080108b3 */
        /* <DEDUP_REMOVED lines=168> */
[----:B-1----:R-:W-:Y:S01]  /*ca90*/  HMMA.16816.F32.BF16 R100, R4, R12, R100 ;  /* 0x0000000c0464723c */ /* 0x002fe20000041864 */
[----:B------:R-:W-:Y:S01]  /*caa0*/  MUFU.EX2 R188, R188 ;  /* 0x000000bc00bc7308 */ /* 0x000fe20000000800 */
[----:B------:R-:W-:Y:S01]  /*cab0*/  FFMA.FTZ R172, R249, R176, R172 ;  /* 0x000000b0f9ac7223 */ /* 0x000fe200000100ac */
[----:B------:R-:W-:-:S03]  /*cac0*/  FFMA.FTZ R3, R247, R3, R168 ;  /* 0x00000003f7037223 */ /* 0x000fc600000100a8 */
[C---:B------:R-:W-:Y:S01]  /*cad0*/  HMMA.16816.F32.BF16 R104, R4.reuse, R14, R104 ;  /* 0x0000000e0468723c */ /* 0x040fe20000041868 */
[----:B------:R-:W1:Y:S01]  /*cae0*/  LDSM.16.MT88.4 R12, [R226+0x16000] ;  /* 0x01600000e20c783b */ /* 0x000e620000004200 */
[----:B------:R-:W-:Y:S01]  /*caf0*/  FADD.FTZ R171, R171, R172 ;  /* 0x000000acabab7221 */ /* 0x000fe20000010000 */
[----:B------:R-:W-:Y:S01]  /*cb00*/  MUFU.EX2 R189, R189 ;  /* 0x000000bd00bd7308 */ /* 0x000fe20000000800 */
[----:B------:R-:W-:Y:S02]  /*cb10*/  FADD.FTZ R3, R2, R3 ;  /* 0x0000000302037221 */ /* 0x000fe40000010000 */
[----:B--2---:R-:W-:Y:S01]  /*cb20*/  HMMA.16816.F32.BF16 R108, R4, R8, R108 ;  /* 0x00000008046c723c */ /* 0x004fe2000004186c */
[----:B------:R-:W-:Y:S01]  /*cb30*/  FADD.FTZ R170, R170, R171 ;  /* 0x000000abaaaa7221 */ /* 0x000fe20000010000 */
[----:B------:R-:W-:-:S03]  /*cb40*/  FADD.FTZ R0, R0, R3 ;  /* 0x0000000300007221 */ /* 0x000fc60000010000 */
[----:B------:R-:W-:Y:S01]  /*cb50*/  MUFU.EX2 R190, R190 ;  /* 0x000000be00be7308 */ /* 0x000fe20000000800 */
[----:B------:R-:W-:Y:S01]  /*cb60*/  HMMA.16816.F32.BF16 R112, R4, R10, R112 ;  /* 0x0000000a0470723c */ /* 0x000fe20000041870 */
[----:B------:R-:W2:Y:S01]  /*cb70*/  LDSM.16.MT88.4 R8, [R225+0x16000] ;  /* 0x01600000e108783b */ /* 0x000ea20000004200 */
[----:B------:R-:W-:Y:S01]  /*cb80*/  FADD.FTZ R170, R169, R170 ;  /* 0x000000aaa9aa7221 */ /* 0x000fe20000010000 */
[----:B------:R-:W-:-:S04]  /*cb90*/  FADD.FTZ R0, R175, R0 ;  /* 0x00000000af007221 */ /* 0x000fc80000010000 */
[----:B------:R-:W5:Y:S01]  /*cba0*/  MUFU.EX2 R191, R191 ;  /* 0x000000bf00bf7308 */ /* 0x000f620000000800 */
[C---:B---3--:R-:W-:Y:S07]  /*cbb0*/  HMMA.16816.F32.BF16 R116, R4.reuse, R16, R116 ;  /* 0x000000100474723c */ /* 0x048fee0000041874 */
[----:B------:R-:W3:Y:S01]  /*cbc0*/  MUFU.EX2 R194, R194 ;  /* 0x000000c200c27308 */ /* 0x000ee20000000800 */
[C---:B------:R-:W-:Y:S01]  /*cbd0*/  HMMA.16816.F32.BF16 R120, R4.reuse, R18, R120 ;  /* 0x000000120478723c */ /* 0x040fe20000041878 */
[----:B------:R-:W2:Y:S05]  /*cbe0*/  LDSM.16.MT88.4 R16, [R225+0x10800] ;  /* 0x01080000e110783b */ /* 0x000eaa0000004200 */
[----:B----4-:R-:W-:Y:S01]  /*cbf0*/  HMMA.16816.F32.BF16 R152, R4, R20, R152 ;  /* 0x000000140498723c */ /* 0x010fe20000041898 */
[----:B------:R-:W-:Y:S01]  /*cc00*/  MUFU.EX2 R192, R192 ;  /* 0x000000c000c07308 */ /* 0x000fe20000000800 */
[----:B-----5:R-:W-:-:S04]  /*cc10*/  FADD.FTZ R3, R191, R0 ;  /* 0x00000000bf037221 */ /* 0x020fc80000010000 */
[C---:B-1----:R-:W-:Y:S03]  /*cc20*/  HMMA.16816.F32.BF16 R132, R4.reuse, R12, R132 ;  /* 0x0000000c0484723c */ /* 0x042fe60000041884 */
[----:B------:R-:W1:Y:S01]  /*cc30*/  MUFU.EX2 R193, R193 ;  /* 0x000000c100c17308 */ /* 0x000e620000000800 */
[----:B---3--:R-:W-:Y:S02]  /*cc40*/  FADD.FTZ R3, R194, R3 ;  /* 0x00000003c2037221 */ /* 0x008fe40000010000 */
[C---:B------:R-:W-:Y:S01]  /*cc50*/  HMMA.16816.F32.BF16 R136, R4.reuse, R14, R136 ;  /* 0x0000000e0488723c */ /* 0x040fe20000041888 */
[----:B------:R-:W3:Y:S04]  /*cc60*/  LDSM.16.MT88.4 R12, [R224+0x10800] ;  /* 0x01080000e00c783b */ /* 0x000ee80000004200 */
[----:B------:R-:W-:Y:S01]  /*cc70*/  MUFU.EX2 R195, R195 ;  /* 0x000000c300c37308 */ /* 0x000fe20000000800 */
[C---:B--2---:R-:W-:Y:S06]  /*cc80*/  HMMA.16816.F32.BF16 R140, R4.reuse, R8, R140 ;  /* 0x00000008048c723c */ /* 0x044fec000004188c */
[C---:B------:R-:W-:Y:S01]  /*cc90*/  HMMA.16816.F32.BF16 R144, R4.reuse, R10, R144 ;  /* 0x0000000a0490723c */ /* 0x040fe20000041890 */
[----:B------:R-:W2:Y:S01]  /*cca0*/  LDSM.16.MT88.4 R8, [R228+0x12800] ;  /* 0x01280000e408783b */ /* 0x000ea20000004200 */
[----:B------:R-:W-:Y:S04]  /*ccb0*/  MUFU.EX2 R200, R200 ;  /* 0x000000c800c87308 */ /* 0x000fe80000000800 */
[----:B------:R-:W-:Y:S01]  /*ccc0*/  HMMA.16816.F32.BF16 R148, R4, R22, R148 ;  /* 0x000000160494723c */ /* 0x000fe20000041894 */
[----:B------:R-:W4:Y:S03]  /*ccd0*/  LDSM.16.MT88.4 R20, [R226+0x12800] ;  /* 0x01280000e214783b */ /* 0x000f260000004200 */
[----:B------:R-:W-:Y:S03]  /*cce0*/  MUFU.EX2 R197, R197 ;  /* 0x000000c500c57308 */ /* 0x000fe60000000800 */
[----:B------:R-:W-:Y:S01]  /*ccf0*/  F2FP.BF16.F32.PACK_AB R4, R188, R187 ;  /* 0x000000bbbc04723e */ /* 0x000fe200000010ff */
[----:B------:R-:W-:Y:S01]  /*cd00*/  FADD.FTZ R187, R187, R170 ;  /* 0x000000aabbbb7221 */ /* 0x000fe20000010000 */
[----:B------:R-:W-:-:S02]  /*cd10*/  F2FP.BF16.F32.PACK_AB R5, R194, R191 ;  /* 0x000000bfc205723e */ /* 0x000fc400000010ff */
[----:B------:R-:W-:Y:S01]  /*cd20*/  F2FP.BF16.F32.PACK_AB R6, R190, R189 ;  /* 0x000000bdbe06723e */ /* 0x000fe200000010ff */
[----:B------:R-:W-:Y:S01]  /*cd30*/  MUFU.EX2 R206, R206 ;  /* 0x000000ce00ce7308 */ /* 0x000fe20000000800 */
[----:B-1----:R-:W-:Y:S01]  /*cd40*/  F2FP.BF16.F32.PACK_AB R7, R193, R192 ;  /* 0x000000c0c107723e */ /* 0x002fe200000010ff */
[----:B------:R-:W-:Y:S01]  /*cd50*/  FADD.FTZ R188, R188, R187 ;  /* 0x000000bbbcbc7221 */ /* 0x000fe20000010000 */
[----:B------:R-:W-:-:S03]  /*cd60*/  FADD.FTZ R192, R192, R3 ;  /* 0x00000003c0c07221 */ /* 0x000fc60000010000 */
[----:B------:R-:W-:Y:S01]  /*cd70*/  FADD.FTZ R189, R189, R188 ;  /* 0x000000bcbdbd7221 */ /* 0x000fe20000010000 */
[----:B------:R-:W-:Y:S01]  /*cd80*/  FADD.FTZ R193, R193, R192 ;  /* 0x000000c0c1c17221 */ /* 0x000fe20000010000 */
[----:B------:R-:W-:Y:S01]  /*cd90*/  HMMA.16816.F32.BF16 R36, R4, R24, R36 ;  /* 0x000000180424723c */ /* 0x000fe20000041824 */
[----:B------:R-:W1:Y:S01]  /*cda0*/  MUFU.EX2 R198, R198 ;  /* 0x000000c600c67308 */ /* 0x000e620000000800 */
[----:B------:R-:W-:-:S04]  /*cdb0*/  FADD.FTZ R190, R190, R189 ;  /* 0x000000bdbebe7221 */ /* 0x000fc80000010000 */
[C---:B------:R-:W-:Y:S01]  /*cdc0*/  HMMA.16816.F32.BF16 R40, R4.reuse, R26, R40 ;  /* 0x0000001a0428723c */ /* 0x040fe20000041828 */
[----:B------:R-:W5:Y:S02]  /*cdd0*/  LDSM.16.MT88.4 R24, [R228+0x14800] ;  /* 0x01480000e418783b */ /* 0x000f640000004200 */
[----:B------:R-:W2:Y:S03]  /*cde0*/  MUFU.EX2 R199, R199 ;  /* 0x000000c700c77308 */ /* 0x000ea60000000800 */
[C---:B------:R-:W-:Y:S05]  /*cdf0*/  HMMA.16816.F32.BF16 R44, R4.reuse, R16, R44 ;  /* 0x00000010042c723c */ /* 0x040fea000004182c */
[----:B------:R-:W4:Y:S01]  /*ce00*/  MUFU.EX2 R201, R201 ;  /* 0x000000c900c97308 */ /* 0x000f220000000800 */
[----:B------:R-:W-:Y:S01]  /*ce10*/  HMMA.16816.F32.BF16 R48, R4, R18, R48 ;  /* 0x000000120430723c */ /* 0x000fe20000041830 */
[----:B------:R-:W5:Y:S01]  /*ce20*/  LDSM.16.MT88.4 R16, [R226+0x14800] ;  /* 0x01480000e210783b */ /* 0x000f620000004200 */
[----:B-1----:R-:W-:-:S04]  /*ce30*/  FADD.FTZ R0, R198, R193 ;  /* 0x000000c1c6007221 */ /* 0x002fc80000010000 */
[----:B---3--:R-:W-:Y:S01]  /*ce40*/  HMMA.16816.F32.BF16 R52, R4, R12, R52 ;  /* 0x0000000c0434723c */ /* 0x008fe20000041834 */
[----:B------:R-:W1:Y:S01]  /*ce50*/  MUFU.EX2 R196, R196 ;  /* 0x000000c400c47308 */ /* 0x000e620000000800 */
[----:B--2---:R-:W-:-:S04]  /*ce60*/  FADD.FTZ R0, R199, R0 ;  /* 0x00000000c7007221 */ /* 0x004fc80000010000 */
[C---:B------:R-:W-:Y:S01]  /*ce70*/  HMMA.16816.F32.BF16 R56, R4.reuse, R14, R56 ;  /* 0x0000000e0438723c */ /* 0x040fe20000041838 */
[----:B------:R-:W2:Y:S02]  /*ce80*/  LDSM.16.MT88.4 R12, [R225+0x14800] ;  /* 0x01480000e10c783b */ /* 0x000ea40000004200 */
[----:B------:R-:W-:Y:S01]  /*ce90*/  MUFU.EX2 R185, R185 ;  /* 0x000000b900b97308 */ /* 0x000fe20000000800 */
[----:B----4-:R-:W-:Y:S02]  /*cea0*/  FADD.FTZ R3, R201, R0 ;  /* 0x00000000c9037221 */ /* 0x010fe40000010000 */
[C---:B------:R-:W-:Y:S05]  /*ceb0*/  HMMA.16816.F32.BF16 R60, R4.reuse, R8, R60 ;  /* 0x00000008043c723c */ /* 0x040fea000004183c */
[----:B------:R-:W3:Y:S01]  /*cec0*/  MUFU.EX2 R184, R184 ;  /* 0x000000b800b87308 */ /* 0x000ee20000000800 */
[----:B------:R-:W-:Y:S01]  /*ced0*/  HMMA.16816.F32.BF16 R64, R4, R10, R64 ;  /* 0x0000000a0440723c */ /* 0x000fe20000041840 */
[----:B------:R-:W4:Y:S01]  /*cee0*/  LDSM.16.MT88.4 R8, [R224+0x14800] ;  /* 0x01480000e008783b */ /* 0x000f220000004200 */
[----:B-1----:R-:W-:-:S04]  /*cef0*/  FADD.FTZ R3, R196, R3 ;  /* 0x00000003c4037221 */ /* 0x002fc80000010000 */
[C---:B------:R-:W-:Y:S01]  /*cf00*/  HMMA.16816.F32.BF16 R68, R4.reuse, R20, R68 ;  /* 0x000000140444723c */ /* 0x040fe20000041844 */
[----:B------:R-:W-:Y:S05]  /*cf10*/  MUFU.EX2 R181, R181 ;  /* 0x000000b500b57308 */ /* 0x000fea0000000800 */
[C---:B------:R-:W-:Y:S01]  /*cf20*/  HMMA.16816.F32.BF16 R72, R4.reuse, R22, R72 ;  /* 0x000000160448723c */ /* 0x040fe20000041848 */
[----:B------:R-:W1:Y:S02]  /*cf30*/  LDSM.16.MT88.4 R20, [R228+0x16800] ;  /* 0x01680000e414783b */ /* 0x000e640000004200 */
[----:B------:R-:W-:Y:S03]  /*cf40*/  MUFU.EX2 R186, R186 ;  /* 0x000000ba00ba7308 */ /* 0x000fe60000000800 */
[C---:B------:R-:W-:Y:S05]  /*cf50*/  HMMA.16816.F32.BF16 R160, R4.reuse, R28, R160 ;  /* 0x0000001c04a0723c */ /* 0x040fea00000418a0 */
[----:B------:R-:W-:Y:S01]  /*cf60*/  MUFU.EX2 R182, R182 ;  /* 0x000000b600b67308 */ /* 0x000fe20000000800 */
[C---:B------:R-:W-:Y:S01]  /*cf70*/  HMMA.16816.F32.BF16 R156, R4.reuse, R30, R156 ;  /* 0x0000001e049c723c */ /* 0x040fe2000004189c */
[----:B------:R-:W3:Y:S05]  /*cf80*/  LDSM.16.MT88.4 R28, [R224+0x12800] ;  /* 0x01280000e01c783b */ /* 0x000eea0000004200 */
[C---:B------:R-:W-:Y:S01]  /*cf90*/  HMMA.16816.F32.BF16 R76, R4.reuse, R32, R76 ;  /* 0x00000020044c723c */ /* 0x040fe2000004184c */
[----:B------:R-:W3:Y:S05]  /*cfa0*/  MUFU.EX2 R183, R183 ;  /* 0x000000b700b77308 */ /* 0x000eea0000000800 */
[C---:B------:R-:W-:Y:S01]  /*cfb0*/  HMMA.16816.F32.BF16 R80, R4.reuse, R34, R80 ;  /* 0x000000220450723c */ /* 0x040fe20000041850 */
[----:B------:R-:W-:Y:S02]  /*cfc0*/  LDSM.16.MT88.4 R32, [R224+0x16800] ;  /* 0x01680000e020783b */ /* 0x000fe40000004200 */
        /* <DEDUP_REMOVED lines=25> */
[----:B------:R-:W-:Y:S05]  /*d160*/  LDSM.16.MT88.4 R164, [R228+0x15800] ;  /* 0x01580000e4a4783b */ /* 0x000fea0000004200 */
        /* <DEDUP_REMOVED lines=8> */
[----:B------:R-:W-:-:S03]  /*d1f0*/  F2FP.BF16.F32.PACK_AB R7, R196, R201 ;  /* 0x000000c9c407723e */ /* 0x000fc600000010ff */
[----:B------:R-:W-:-:S04]  /*d200*/  FADD.FTZ R197, R197, R200 ;  /* 0x000000c8c5c57221 */ /* 0x000fc80000010000 */
[----:B------:R-:W-:Y:S01]  /*d210*/  HMMA.16816.F32.BF16 R160, R4, R16, R160 ;  /* 0x0000001004a0723c */ /* 0x000fe200000418a0 */
[----:B------:R-:W-:-:S05]  /*d220*/  FADD.FTZ R206, R206, R197 ;  /* 0x000000c5cece7221 */ /* 0x000fca0000010000 */
        /* <DEDUP_REMOVED lines=45> */
[----:B------:R-:W-:Y:S01]  /*d500*/  HMMA.16816.F32.BF16 R148, R4, R10, R148 ;  /* 0x0000000a0494723c */ /* 0x000fe20000041894 */
[----:B------:R-:W4:Y:S06]  /*d510*/  LDSM.16.MT88.4 R8, [R225+0x13800] ;  /* 0x01380000e108783b */ /* 0x000f2c0000004200 */
[----:B------:R-:W-:Y:S01]  /*d520*/  F2FP.BF16.F32.PACK_AB R4, R184, R185 ;  /* 0x000000b9b804723e */ /* 0x000fe200000010ff */
[----:B------:R-:W-:Y:S01]  /*d530*/  FADD.FTZ R185, R185, R206 ;  /* 0x000000ceb9b97221 */ /* 0x000fe20000010000 */
[C---:B------:R-:W-:Y:S01]  /*d540*/  F2FP.BF16.F32.PACK_AB R5, R183.reuse, R182 ;  /* 0x000000b6b705723e */ /* 0x040fe200000010ff */
        /* <DEDUP_REMOVED lines=8> */
[----:B-1----:R-:W-:Y:S01]  /*d5d0*/  HMMA.16816.F32.BF16 R52, R4, R20, R52 ;  /* 0x000000140434723c */ /* 0x002fe20000041834 */
[----:B------:R-:W-:Y:S01]  /*d5e0*/  FADD.FTZ R249, R186, R181 ;  /* 0x000000b5baf97221 */ /* 0x000fe20000010000 */
[----:B------:R-:W-:-:S04]  /*d5f0*/  FADD.FTZ R247, R178, R177 ;  /* 0x000000b1b2f77221 */ /* 0x000fc80000010000 */
        /* <DEDUP_REMOVED lines=24> */
[C---:B------:R-:W-:Y:S06]  /*d780*/  HMMA.16816.F32.BF16 R88, R4.reuse, R34, R88 ;  /* 0x000000220458723c */ /* 0x040fec0000041858 */
[C---:B------:R-:W-:Y:S06]  /*d790*/  HMMA.16816.F32.BF16 R96, R4.reuse, R166, R96 ;  /* 0x000000a60460723c */ /* 0x040fec0000041860 */
[C---:B---3--:R-:W-:Y:S06]  /*d7a0*/  HMMA.16816.F32.BF16 R100, R4.reuse, R28, R100 ;  /* 0x0000001c0464723c */ /* 0x048fec0000041864 */
[C---:B------:R-:W-:Y:S06]  /*d7b0*/  HMMA.16816.F32.BF16 R104, R4.reuse, R30, R104 ;  /* 0x0000001e0468723c */ /* 0x040fec0000041868 */
[C---:B-----5:R-:W-:Y:S06]  /*d7c0*/  HMMA.16816.F32.BF16 R108, R4.reuse, R24, R108 ;  /* 0x00000018046c723c */ /* 0x060fec000004186c */
[C---:B------:R-:W-:Y:S06]  /*d7d0*/  HMMA.16816.F32.BF16 R112, R4.reuse, R26, R112 ;  /* 0x0000001a0470723c */ /* 0x040fec0000041870 */
[C---:B------:R-:W-:Y:S06]  /*d7e0*/  HMMA.16816.F32.BF16 R124, R4.reuse, R16, R124 ;  /* 0x00000010047c723c */ /* 0x040fec000004187c */
[C---:B------:R-:W-:Y:S06]  /*d7f0*/  HMMA.16816.F32.BF16 R128, R4.reuse, R18, R128 ;  /* 0x000000120480723c */ /* 0x040fec0000041880 */
[C---:B--2---:R-:W-:Y:S06]  /*d800*/  HMMA.16816.F32.BF16 R132, R4.reuse, R12, R132 ;  /* 0x0000000c0484723c */ /* 0x044fec0000041884 */
[C---:B------:R-:W-:Y:S06]  /*d810*/  HMMA.16816.F32.BF16 R136, R4.reuse, R14, R136 ;  /* 0x0000000e0488723c */ /* 0x040fec0000041888 */
[C---:B----4-:R-:W-:Y:S06]  /*d820*/  HMMA.16816.F32.BF16 R140, R4.reuse, R8, R140 ;  /* 0x00000008048c723c */ /* 0x050fec000004188c */
[C---:B------:R-:W-:Y:S06]  /*d830*/  HMMA.16816.F32.BF16 R144, R4.reuse, R10, R144 ;  /* 0x0000000a0490723c */ /* 0x040fec0000041890 */
[C---:B-1----:R-:W-:Y:S06]  /*d840*/  HMMA.16816.F32.BF16 R152, R4.reuse, R20, R152 ;  /* 0x000000140498723c */ /* 0x042fec0000041898 */
[C---:B------:R-:W-:Y:S06]  /*d850*/  HMMA.16816.F32.BF16 R148, R4.reuse, R22, R148 ;  /* 0x000000160494723c */ /* 0x040fec0000041894 */
[----:B------:R-:W-:Y:S07]  /*d860*/  HMMA.16816.F32.BF16 R92, R4, R164, R92 ;  /* 0x000000a4045c723c */ /* 0x000fee000004185c */
[----:B------:R-:W-:-:S15]  /*d870*/  MOV R164, R174 ;  /* 0x000000ae00a47202 */ /* 0x000fde0000000f00 */
[----:B------:R-:W-:-:S02]  /*d880*/  NOP ;  /* 0x0000000000007918 */ /* 0x000fc40000000000 */
.L_x_2500:
[----:B------:R-:W-:-:S06]  /*d890*/  UISETP.GE.AND UP0, UPT, UR11, 0x1, UPT ;  /* 0x000000010b00788c */ /* 0x000fcc000bf06270 */
[----:B------:R-:W-:-:S13]  /*d8a0*/  PLOP3.LUT P1, PT, PT, PT, UP0, 0x80, 0x0 ;  /* 0x000000000000781c */ /* 0x000fda0003f2f008 */
        /* <DEDUP_REMOVED lines=46> */
.L_x_2512:
        /* <DEDUP_REMOVED lines=82> */
.L_x_2509:
[CC--:B------:R-:W-:Y:S01]  /*e0b0*/  LEA R2, P1, R3.reuse, R250.reuse, 0x1 ;  /* 0x000000fa03027211 */ /* 0x0c0fe200078208ff */
[----:B------:R-:W-:Y:S01]  /*e0c0*/  @P6 STS.128 [R238+0x10000], RZ ;  /* 0x010000ffee006388 */ /* 0x000fe20000000c00 */
[C---:B------:R-:W-:Y:S01]  /*e0d0*/  IADD3 R248, P2, R3.reuse, UR30, RZ ;  /* 0x0000001e03f87c10 */ /* 0x040fe2000ff5e0ff */
[----:B------:R-:W-:Y:S01]  /*e0e0*/  UISETP.GE.AND UP2, UPT, UR11, 0x2, UPT ;  /* 0x000000020b00788c */ /* 0x000fe2000bf46270 */
[-C--:B------:R-:W-:Y:S02]  /*e0f0*/  LEA.HI.X R3, R3, R251.reuse, R164, 0x1, P1 ;  /* 0x000000fb03037211 */ /* 0x080fe400008f0ca4 */
[----:B------:R-:W-:Y:S02]  /*e100*/  ISETP.GE.AND P3, PT, R235, UR26, PT ;  /* 0x0000001aeb007c0c */ /* 0x000fe4000bf66270 */
[-C--:B------:R-:W-:Y:S01]  /*e110*/  @!P6 LEA R26, P1, R248, R250.reuse, 0x1 ;  /* 0x000000faf81ae211 */ /* 0x080fe200078208ff */
[----:B------:R-:W-:Y:S01]  /*e120*/  @!PT LDS RZ, [RZ] ;  /* 0x00000000fffff984 */ /* 0x000fe20000000800 */
[----:B------:R-:W-:Y:S01]  /*e130*/  @!PT LDS RZ, [RZ] ;  /* 0x00000000fffff984 */ /* 0x000fe20000000800 */
[----:B------:R-:W-:Y:S01]  /*e140*/  @!PT LDS RZ, [RZ] ;  /* 0x00000000fffff984 */ /* 0x000fe20000000800 */
[----:B------:R-:W-:Y:S01]  /*e150*/  @!P6 LDGSTS.E.BYPASS.LTC128B.128 [R238+0x10000], desc[UR24][R2.64] ;  /* 0x1000000002eeefae */ /* 0x000fe2000b901d58 */
[----:B------:R-:W-:Y:S02]  /*e160*/  IADD3.X R246, R164, UR22, RZ, P2, !PT ;  /* 0x00000016a4f67c10 */ /* 0x000fe400097fe4ff */
[C---:B------:R-:W-:Y:S01]  /*e170*/  IADD3 R167, P2, R248.reuse, UR30, RZ ;  /* 0x0000001ef8a77c10 */ /* 0x040fe2000ff5e0ff */
[----:B------:R-:W-:Y:S01]  /*e180*/  @P5 STS.128 [R238+0x12000], RZ ;  /* 0x012000ffee005388 */ /* 0x000fe20000000c00 */
[-CC-:B------:R-:W-:Y:S02]  /*e190*/  @!P6 LEA.HI.X R27, R248, R251.reuse, R246.reuse, 0x1, P1 ;  /* 0x000000fbf81be211 */ /* 0x180fe400008f0cf6 */
        /* <DEDUP_REMOVED lines=15> */
[C---:B------:R-:W-:Y:S01]  /*e290*/  IADD3 R164, P1, R167.reuse, UR30, RZ ;  /* 0x0000001ea7a47c10 */ /* 0x040fe2000ff3e0ff */
        /* <DEDUP_REMOVED lines=346> */
[----:B------:R-:W-:Y:S01]  /*f840*/  LEA.HI.X.SX32 R167, R164, UR19, 0x2, P2 ;  /* 0x00000013a4a77c11 */ /* 0x000fe200090f16ff */
[----:B------:R-:W1:Y:S01]  /*f850*/  LDC.64 R2, c[0x0][0x230] ;  /* 0x00008c00ff027b82 */ /* 0x000e620000000a00 */
[----:B------:R-:W-:Y:S02]  /*f860*/  R2UR UR14, R168 ;  /* 0x00000000a80e72ca */ /* 0x000fe400000e0000 */
[----:B------:R-:W-:Y:S02]  /*f870*/  R2UR UR37, R167 ;  /* 0x00000000a72572ca */ /* 0x000fe400000e0000 */
[----:B------:R-:W-:Y:S02]  /*f880*/  R2UR UR15, R169 ;  /* 0x00000000a90f72ca */ /* 0x000fe400000e0000 */
[----:B------:R-:W-:Y:S07]  /*f890*/  R2UR UR36, R166 ;  /* 0x00000000a62472ca */ /* 0x000fee00000e0000 */
[----:B------:R-:W-:Y:S02]  /*f8a0*/  IMAD.U32 R172, RZ, RZ, UR14 ;  /* 0x0000000effac7e24 */ /* 0x000fe4000f8e00ff */
[----:B------:R-:W-:Y:S02]  /*f8b0*/  IMAD.U32 R171, RZ, RZ, UR37 ;  /* 0x00000025ffab7e24 */ /* 0x000fe4000f8e00ff */
[----:B------:R-:W-:Y:S02]  /*f8c0*/  IMAD.U32 R173, RZ, RZ, UR15 ;  /* 0x0000000fffad7e24 */ /* 0x000fe4000f8e00ff */
[----:B------:R-:W-:Y:S01]  /*f8d0*/  MOV R170, UR36 ;  /* 0x0000002400aa7c02 */ /* 0x000fe20008000f00 */
[----:B------:R-:W-:Y:S02]  /*f8e0*/  UIADD3 UR36, UR41, -UR39, URZ ;  /* 0x8000002729247290 */ /* 0x000fe4000fffe03f */
[----:B------:R-:W2:Y:S02]  /*f8f0*/  LDG.E R164, desc[UR24][R172.64] ;  /* 0x00000018aca47981 */ /* 0x000ea4000c1e1900 */
[----:B------:R-:W-:Y:S02]  /*f900*/  UIMAD UR36, UR36, UR20, -0x40 ;  /* 0xffffffc0242474a4 */ /* 0x000fe4000f8e0214 */
[----:B------:R3:W2:Y:S02]  /*f910*/  LDG.E R167, desc[UR24][R170.64] ;  /* 0x00000018aaa77981 */ /* 0x0006a4000c1e1900 */
        /* <DEDUP_REMOVED lines=17> */
.L_x_2511:
        /* <DEDUP_REMOVED lines=117> */
.L_x_2510:
[----:B------:R-:W-:Y:S01]  /*10180*/  UIADD3 UR36, UR11, -0x1, URZ ;  /* 0xffffffff0b247890 */ /* 0x000fe2000fffe03f */
[----:B-1----:R-:W-:Y:S01]  /*10190*/  LDSM.16.MT88.4 R172, [R226+0x10000] ;  /* 0x01000000e2ac783b */ /* 0x002fe20000004200 */
[----:B------:R-:W-:Y:S01]  /*101a0*/  UISETP.GT.AND UP2, UPT, UR11, 0x1, UPT ;  /* 0x000000010b00788c */ /* 0x000fe2000bf44270 */
[----:B------:R-:W-:Y:S01]  /*101b0*/  UMOV UR15, UR35 ;  /* 0x00000023000f7c82 */ /* 0x000fe20008000000 */
[----:B------:R-:W-:Y:S02]  /*101c0*/  UMOV UR14, UR34 ;  /* 0x00000022000e7c82 */ /* 0x000fe40008000000 */
[----:B------:R-:W-:Y:S01]  /*101d0*/  MOV R2, UR36 ;  /* 0x0000002400027c02 */ /* 0x000fe20008000f00 */
[----:B------:R-:W-:Y:S02]  /*101e0*/  UMOV UR11, UR36 ;  /* 0x00000024000b7c82 */ /* 0x000fe40008000000 */
[----:B------:R-:W-:Y:S01]  /*101f0*/  LDSM.16.MT88.4 R176, [R225+0x10000] ;  /* 0x01000000e1b0783b */ /* 0x000fe20000004200 */
[----:B------:R-:W-:Y:S04]  /*10200*/  LEA R2, R2, R239, 0x6 ;  /* 0x000000ef02027211 */ /* 0x000fe800078e30ff */
[----:B------:R-:W-:Y:S02]  /*10210*/  I2FP.F32.S32 R3, R2 ;  /* 0x0000000200037245 */ /* 0x000fe40000201400 */
[C---:B------:R-:W-:Y:S01]  /*10220*/  IADD3 R166, R2.reuse, 0x9, RZ ;  /* 0x0000000902a67810 */ /* 0x040fe20007ffe0ff */
[----:B------:R-:W-:Y:S01]  /*10230*/  LDSM.16.MT88.4 R180, [R228+0x12800] ;  /* 0x01280000e4b4783b */ /* 0x000fe20000004200 */
[C---:B------:R-:W-:Y:S01]  /*10240*/  IADD3 R167, R2.reuse, 0x8, RZ ;  /* 0x0000000802a77810 */ /* 0x040fe20007ffe0ff */
[C---:B------:R-:W-:Y:S01]  /*10250*/  FFMA.FTZ R6, R3.reuse, UR5, R6 ;  /* 0x0000000503067c23 */ /* 0x040fe20008010006 */
[----:B------:R-:W-:Y:S01]  /*10260*/  FFMA.FTZ R4, R3, UR5, R4 ;  /* 0x0000000503047c23 */ /* 0x000fe20008010004 */
[C---:B------:R-:W-:Y:S02]  /*10270*/  IADD3 R3, R2.reuse, 0x10, RZ ;  /* 0x0000001002037810 */ /* 0x040fe40007ffe0ff */
[----:B------:R-:W-:Y:S02]  /*10280*/  I2FP.F32.S32 R166, R166 ;  /* 0x000000a600a67245 */ /* 0x000fe40000201400 */
[----:B------:R-:W-:Y:S01]  /*10290*/  I2FP.F32.S32 R167, R167 ;  /* 0x000000a700a77245 */ /* 0x000fe20000201400 */
[----:B------:R-:W-:Y:S01]  /*102a0*/  LDSM.16.MT88.4 R184, [R226+0x12800] ;  /* 0x01280000e2b8783b */ /* 0x000fe20000004200 */
[----:B------:R-:W-:Y:S01]  /*102b0*/  IADD3 R164, R2, 0x1, RZ ;  /* 0x0000000102a47810 */ /* 0x000fe20007ffe0ff */
[C---:B------:R-:W-:Y:S01]  /*102c0*/  FFMA.FTZ R11, R166.reuse, UR5, R11 ;  /* 0x00000005a60b7c23 */ /* 0x040fe2000801000b */
[----:B------:R-:W-:Y:S01]  /*102d0*/  I2FP.F32.S32 R3, R3 ;  /* 0x0000000300037245 */ /* 0x000fe20000201400 */
[----:B------:R-:W-:Y:S01]  /*102e0*/  FFMA.FTZ R9, R166, UR5, R9 ;  /* 0x00000005a6097c23 */ /* 0x000fe20008010009 */
[C---:B------:R-:W-:Y:S01]  /*102f0*/  IADD3 R166, R2.reuse, 0x19, RZ ;  /* 0x0000001902a67810 */ /* 0x040fe20007ffe0ff */
[C---:B------:R-:W-:Y:S01]  /*10300*/  FFMA.FTZ R10, R167.reuse, UR5, R10 ;  /* 0x00000005a70a7c23 */ /* 0x040fe2000801000a */
[----:B------:R-:W-:Y:S01]  /*10310*/  FFMA.FTZ R8, R167, UR5, R8 ;  /* 0x00000005a7087c23 */ /* 0x000fe20008010008 */
[C---:B------:R-:W-:Y:S01]  /*10320*/  IADD3 R167, R2.reuse, 0x18, RZ ;  /* 0x0000001802a77810 */ /* 0x040fe20007ffe0ff */
[C---:B------:R-:W-:Y:S01]  /*10330*/  FFMA.FTZ R14, R3.reuse, UR5, R14 ;  /* 0x00000005030e7c23 */ /* 0x040fe2000801000e */
[----:B------:R-:W-:Y:S01]  /*10340*/  I2FP.F32.S32 R164, R164 ;  /* 0x000000a400a47245 */ /* 0x000fe20000201400 */
[----:B------:R-:W-:Y:S01]  /*10350*/  FFMA.FTZ R12, R3, UR5, R12 ;  /* 0x00000005030c7c23 */ /* 0x000fe2000801000c */
[----:B------:R-:W-:Y:S01]  /*10360*/  IADD3 R3, R2, 0x20, RZ ;  /* 0x0000002002037810 */ /* 0x000fe20007ffe0ff */
[----:B------:R-:W-:Y:S01]  /*10370*/  LDSM.16.MT88.4 R188, [R225+0x12800] ;  /* 0x01280000e1bc783b */ /* 0x000fe20000004200 */
[----:B------:R-:W-:Y:S01]  /*10380*/  I2FP.F32.S32 R166, R166 ;  /* 0x000000a600a67245 */ /* 0x000fe20000201400 */
[C---:B------:R-:W-:Y:S01]  /*10390*/  FFMA.FTZ R7, R164.reuse, UR5, R7 ;  /* 0x00000005a4077c23 */ /* 0x040fe20008010007 */
[----:B------:R-:W-:Y:S01]  /*103a0*/  I2FP.F32.S32 R167, R167 ;  /* 0x000000a700a77245 */ /* 0x000fe20000201400 */
[----:B------:R-:W-:Y:S01]  /*103b0*/  FFMA.FTZ R5, R164, UR5, R5 ;  /* 0x00000005a4057c23 */ /* 0x000fe20008010005 */
[----:B------:R-:W-:Y:S01]  /*103c0*/  I2FP.F32.S32 R3, R3 ;  /* 0x0000000300037245 */ /* 0x000fe20000201400 */
[----:B------:R-:W-:Y:S01]  /*103d0*/  FFMA.FTZ R19, R166, UR5, R19 ;  /* 0x00000005a6137c23 */ /* 0x000fe20008010013 */
[----:B------:R-:W-:Y:S01]  /*103e0*/  FMNMX.FTZ R168, R6, R0, !PT ;  /* 0x0000000006a87209 */ /* 0x000fe20007810000 */
[----:B------:R-:W-:Y:S01]  /*103f0*/  FFMA.FTZ R17, R166, UR5, R17 ;  /* 0x00000005a6117c23 */ /* 0x000fe20008010011 */
[----:B------:R-:W-:Y:S01]  /*10400*/  FMNMX.FTZ R166, R4, R165, !PT ;  /* 0x000000a504a67209 */ /* 0x000fe20007810000 */
[C---:B------:R-:W-:Y:S01]  /*10410*/  FFMA.FTZ R18, R167.reuse, UR5, R18 ;  /* 0x00000005a7127c23 */ /* 0x040fe20008010012 */
[----:B------:R-:W-:Y:S01]  /*10420*/  FFMA.FTZ R16, R167, UR5, R16 ;  /* 0x00000005a7107c23 */ /* 0x000fe20008010010 */
[----:B------:R-:W-:Y:S01]  /*10430*/  IADD3 R164, R2, 0x11, RZ ;  /* 0x0000001102a47810 */ /* 0x000fe20007ffe0ff */
[----:B------:R-:W-:Y:S01]  /*10440*/  FFMA.FTZ R22, R3, UR5, R22 ;  /* 0x0000000503167c23 */ /* 0x000fe20008010016 */
[----:B------:R-:W-:Y:S01]  /*10450*/  FMNMX.FTZ R167, R7, R168, !PT ;  /* 0x000000a807a77209 */ /* 0x000fe20007810000 */
[----:B------:R-:W-:Y:S01]  /*10460*/  FFMA.FTZ R20, R3, UR5, R20 ;  /* 0x0000000503147c23 */ /* 0x000fe20008010014 */
[----:B------:R-:W-:Y:S02]  /*10470*/  FMNMX.FTZ R3, R5, R166, !PT ;  /* 0x000000a605037209 */ /* 0x000fe40007810000 */
[----:B------:R-:W-:Y:S02]  /*10480*/  FMNMX.FTZ R168, R10, R167, !PT ;  /* 0x000000a70aa87209 */ /* 0x000fe40007810000 */
[----:B------:R-:W-:Y:S02]  /*10490*/  I2FP.F32.S32 R164, R164 ;  /* 0x000000a400a47245 */ /* 0x000fe40000201400 */
[----:B------:R-:W-:Y:S02]  /*104a0*/  FMNMX.FTZ R166, R8, R3, !PT ;  /* 0x0000000308a67209 */ /* 0x000fe40007810000 */
[----:B------:R-:W-:Y:S01]  /*104b0*/  IADD3 R167, R2, 0x28, RZ ;  /* 0x0000002802a77810 */ /* 0x000fe20007ffe0ff */
[C---:B------:R-:W-:Y:S01]  /*104c0*/  FFMA.FTZ R15, R164.reuse, UR5, R15 ;  /* 0x00000005a40f7c23 */ /* 0x040fe2000801000f */
[----:B------:R-:W-:Y:S01]  /*104d0*/  FMNMX.FTZ R3, R11, R168, !PT ;  /* 0x000000a80b037209 */ /* 0x000fe20007810000 */
[----:B------:R-:W-:Y:S01]  /*104e0*/  FFMA.FTZ R13, R164, UR5, R13 ;  /* 0x00000005a40d7c23 */ /* 0x000fe2000801000d */
[----:B------:R-:W-:Y:S02]  /*104f0*/  IADD3 R164, R2, 0x21, RZ ;  /* 0x0000002102a47810 */ /* 0x000fe40007ffe0ff */
[----:B------:R-:W-:Y:S02]  /*10500*/  FMNMX.FTZ R169, R9, R166, !PT ;  /* 0x000000a609a97209 */ /* 0x000fe40007810000 */
[----:B------:R-:W-:Y:S02]  /*10510*/  I2FP.F32.S32 R167, R167 ;  /* 0x000000a700a77245 */ /* 0x000fe40000201400 */
[----:B------:R-:W-:Y:S02]  /*10520*/  FMNMX.FTZ R168, R14, R3, !PT ;  /* 0x000000030ea87209 */ /* 0x000fe40007810000 */
[----:B------:R-:W-:Y:S01]  /*10530*/  FMNMX.FTZ R166, R12, R169, !PT ;  /* 0x000000a90ca67209 */ /* 0x000fe20007810000 */
[C---:B------:R-:W-:Y:S01]  /*10540*/  FFMA.FTZ R26, R167.reuse, UR5, R26 ;  /* 0x00000005a71a7c23 */ /* 0x040fe2000801001a */
[----:B------:R-:W-:Y:S01]  /*10550*/  I2FP.F32.S32 R164, R164 ;  /* 0x000000a400a47245 */ /* 0x000fe20000201400 */
[----:B------:R-:W-:Y:S01]  /*10560*/  FFMA.FTZ R24, R167, UR5, R24 ;  /* 0x00000005a7187c23 */ /* 0x000fe20008010018 */
[----:B------:R-:W-:Y:S02]  /*10570*/  FMNMX.FTZ R169, R15, R168, !PT ;  /* 0x000000a80fa97209 */ /* 0x000fe40007810000 */
[----:B------:R-:W-:Y:S01]  /*10580*/  FMNMX.FTZ R167, R13, R166, !PT ;  /* 0x000000a60da77209 */ /* 0x000fe20007810000 */
[C---:B------:R-:W-:Y:S01]  /*10590*/  FFMA.FTZ R23, R164.reuse, UR5, R23 ;  /* 0x00000005a4177c23 */ /* 0x040fe20008010017 */
[----:B------:R-:W-:Y:S01]  /*105a0*/  FFMA.FTZ R21, R164, UR5, R21 ;  /* 0x00000005a4157c23 */ /* 0x000fe20008010015 */
[C---:B------:R-:W-:Y:S02]  /*105b0*/  IADD3 R3, R2.reuse, 0x30, RZ ;  /* 0x0000003002037810 */ /* 0x040fe40007ffe0ff */
[----:B------:R-:W-:Y:S02]  /*105c0*/  IADD3 R164, R2, 0x29, RZ ;  /* 0x0000002902a47810 */ /* 0x000fe40007ffe0ff */
[----:B------:R-:W-:Y:S02]  /*105d0*/  FMNMX.FTZ R168, R18, R169, !PT ;  /* 0x000000a912a87209 */ /* 0x000fe40007810000 */
[----:B------:R-:W-:Y:S02]  /*105e0*/  FMNMX.FTZ R166, R16, R167, !PT ;  /* 0x000000a710a67209 */ /* 0x000fe40007810000 */
[----:B------:R-:W-:Y:S02]  /*105f0*/  I2FP.F32.S32 R3, R3 ;  /* 0x0000000300037245 */ /* 0x000fe40000201400 */
[----:B------:R-:W-:Y:S02]  /*10600*/  I2FP.F32.S32 R164, R164 ;  /* 0x000000a400a47245 */ /* 0x000fe40000201400 */
[----:B------:R-:W-:Y:S01]  /*10610*/  FMNMX.FTZ R167, R19, R168, !PT ;  /* 0x000000a813a77209 */ /* 0x000fe20007810000 */
[----:B------:R-:W-:Y:S01]  /*10620*/  FFMA.FTZ R30, R3, UR5, R30 ;  /* 0x00000005031e7c23 */ /* 0x000fe2000801001e */
[----:B------:R-:W-:Y:S01]  /*10630*/  FMNMX.FTZ R169, R17, R166, !PT ;  /* 0x000000a611a97209 */ /* 0x000fe20007810000 */
[----:B------:R-:W-:Y:S01]  /*10640*/  FFMA.FTZ R28, R3, UR5, R28 ;  /* 0x00000005031c7c23 */ /* 0x000fe2000801001c */
[----:B------:R-:W-:Y:S01]  /*10650*/  FMNMX.FTZ R166, R22, R167, !PT ;  /* 0x000000a716a67209 */ /* 0x000fe20007810000 */
[C---:B------:R-:W-:Y:S01]  /*10660*/  FFMA.FTZ R27, R164.reuse, UR5, R27 ;  /* 0x00000005a41b7c23 */ /* 0x040fe2000801001b */
[----:B------:R-:W-:Y:S01]  /*10670*/  FFMA.FTZ R25, R164, UR5, R25 ;  /* 0x00000005a4197c23 */ /* 0x000fe20008010019 */
[----:B------:R-:W-:Y:S02]  /*10680*/  IADD3 R3, R2, 0x31, RZ ;  /* 0x0000003102037810 */ /* 0x000fe40007ffe0ff */
[----:B------:R-:W-:Y:S02]  /*10690*/  FMNMX.FTZ R164, R20, R169, !PT ;  /* 0x000000a914a47209 */ /* 0x000fe40007810000 */
[----:B------:R-:W-:Y:S02]  /*106a0*/  FMNMX.FTZ R169, R23, R166, !PT ;  /* 0x000000a617a97209 */ /* 0x000fe40007810000 */
[----:B------:R-:W-:Y:S02]  /*106b0*/  I2FP.F32.S32 R166, R3 ;  /* 0x0000000300a67245 */ /* 0x000fe40000201400 */
[----:B------:R-:W-:Y:S02]  /*106c0*/  FMNMX.FTZ R3, R21, R164, !PT ;  /* 0x000000a415037209 */ /* 0x000fe40007810000 */
[----:B------:R-:W-:Y:S01]  /*106d0*/  IADD3 R167, R2, 0x38, RZ ;  /* 0x0000003802a77810 */ /* 0x000fe20007ffe0ff */
[----:B------:R-:W-:Y:S01]  /*106e0*/  FFMA.FTZ R31, R166, UR5, R31 ;  /* 0x00000005a61f7c23 */ /* 0x000fe2000801001f */
[----:B------:R-:W-:Y:S01]  /*106f0*/  IADD3 R164, R2, 0x39, RZ ;  /* 0x0000003902a47810 */ /* 0x000fe20007ffe0ff */
[----:B------:R-:W-:Y:S01]  /*10700*/  FFMA.FTZ R29, R166, UR5, R29 ;  /* 0x00000005a61d7c23 */ /* 0x000fe2000801001d */
[----:B------:R-:W-:Y:S02]  /*10710*/  FMNMX.FTZ R168, R26, R169, !PT ;  /* 0x000000a91aa87209 */ /* 0x000fe40007810000 */
[----:B------:R-:W-:Y:S02]  /*10720*/  FMNMX.FTZ R2, R24, R3, !PT ;  /* 0x0000000318027209 */ /* 0x000fe40007810000 */
[----:B------:R-:W-:Y:S02]  /*10730*/  FMNMX.FTZ R169, R27, R168, !PT ;  /* 0x000000a81ba97209 */ /* 0x000fe40007810000 */
        /* <DEDUP_REMOVED lines=23> */
[C---:B------:R-:W-:Y:S02]  /*108b0*/  FADD.FTZ R2, -R164.reuse, R165 ;  /* 0x000000a5a4027221 */ /* 0x040fe40000010100 */
[----:B------:R-:W1:Y:S01]  /*108c0*/  LDSM.16.MT88.4 R168, [R228+0x10000] ;  /* 0x01000000e4a8783b */ /* 0x000e620000004200 */
[----:B------:R-:W-:Y:S01]  /*108d0*/  FMUL.FTZ R196, R164, UR4 ;  /* 0x00000004a4c47c20 */ /* 0x000fe20008410000 */
[C---:B------:R-:W-:Y:S01]  /*108e0*/  FSETP.NEU.FTZ.AND P1, PT, R3.reuse, -INF , PT ;  /* 0xff8000000300780b */ /* 0x040fe20003f3d000 */
[C---:B------:R-:W-:Y:S01]  /*108f0*/  FADD.FTZ R0, -R3.reuse, R0 ;  /* 0x0000000003007221 */ /* 0x040fe20000010100 */
[----:B------:R-:W-:Y:S01]  /*10900*/  FMUL.FTZ R166, R2, UR4 ;  /* 0x0000000402a67c20 */ /* 0x000fe20008410000 */
[----:B------:R-:W-:Y:S02]  /*10910*/  FMUL.FTZ R198, R3, UR4 ;  /* 0x0000000403c67c20 */ /* 0x000fe40008410000 */
[----:B------:R-:W-:Y:S01]  /*10920*/  FMUL.FTZ R165, R0, UR4 ;  /* 0x0000000400a57c20 */ /* 0x000fe20008410000 */
[----:B------:R2:W3:Y:S02]  /*10930*/  MUFU.EX2 R2, R166 ;  /* 0x000000a600027308 */ /* 0x0004e40000000800 */
[----:B------:R-:W-:Y:S02]  /*10940*/  FSEL R198, R198, RZ, P1 ;  /* 0x000000ffc6c67208 */ /* 0x000fe40000800000 */
[----:B------:R-:W-:Y:S03]  /*10950*/  FSETP.NEU.FTZ.AND P1, PT, R164, -INF , PT ;  /* 0xff800000a400780b */ /* 0x000fe60003f3d000 */
[--C-:B------:R-:W-:Y:S03]  /*10960*/  FFMA.FTZ R195, R6, UR4, -R198.reuse ;  /* 0x0000000406c37c23 */ /* 0x100fe600080108c6 */
[----:B------:R4:W5:Y:S01]  /*10970*/  MUFU.EX2 R0, R165 ;  /* 0x000000a500007308 */ /* 0x0009620000000800 */
[----:B------:R-:W-:Y:S01]  /*10980*/  FSEL R196, R196, RZ, P1 ;  /* 0x000000ffc4c47208 */ /* 0x000fe20000800000 */
[--C-:B------:R-:W-:Y:S01]  /*10990*/  FFMA.FTZ R194, R7, UR4, -R198.reuse ;  /* 0x0000000407c27c23 */ /* 0x100fe200080108c6 */
[--C-:B------:R-:W-:Y:S01]  /*109a0*/  FFMA.FTZ R192, R10, UR4, -R198.reuse ;  /* 0x000000040ac07c23 */ /* 0x100fe200080108c6 */
[--C-:B------:R-:W-:Y:S01]  /*109b0*/  FFMA.FTZ R199, R14, UR4, -R198.reuse ;  /* 0x000000040ec77c23 */ /* 0x100fe200080108c6 */
[----:B------:R-:W-:Y:S01]  /*109c0*/  FFMA.FTZ R200, R15, UR4, -R198 ;  /* 0x000000040fc87c23 */ /* 0x000fe200080108c6 */
[--C-:B------:R-:W-:Y:S01]  /*109d0*/  FFMA.FTZ R197, R4, UR4, -R196.reuse ;  /* 0x0000000404c57c23 */ /* 0x100fe200080108c4 */
[--C-:B------:R-:W-:Y:S01]  /*109e0*/  FFMA.FTZ R193, R5, UR4, -R196.reuse ;  /* 0x0000000405c17c23 */ /* 0x100fe200080108c4 */
[--C-:B------:R-:W-:Y:S01]  /*109f0*/  FFMA.FTZ R167, R8, UR4, -R196.reuse ;  /* 0x0000000408a77c23 */ /* 0x100fe200080108c4 */
[----:B--2---:R-:W-:Y:S01]  /*10a00*/  FFMA.FTZ R166, R9, UR4, -R196 ;  /* 0x0000000409a67c23 */ /* 0x004fe200080108c4 */
[----:B------:R-:W-:Y:S01]  /*10a10*/  MUFU.EX2 R195, R195 ;  /* 0x000000c300c37308 */ /* 0x000fe20000000800 */
[C---:B---3--:R-:W-:Y:S01]  /*10a20*/  FMUL.FTZ R4, R2.reuse, R160 ;  /* 0x000000a002047220 */ /* 0x048fe20000410000 */
[C---:B------:R-:W-:Y:S01]  /*10a30*/  FMUL.FTZ R5, R2.reuse, R161 ;  /* 0x000000a102057220 */ /* 0x040fe20000410000 */
[C---:B------:R-:W-:Y:S01]  /*10a40*/  FMUL.FTZ R8, R2.reuse, R156 ;  /* 0x0000009c02087220 */ /* 0x040fe20000410000 */
[C---:B------:R-:W-:Y:S01]  /*10a50*/  FMUL.FTZ R9, R2.reuse, R157 ;  /* 0x0000009d02097220 */ /* 0x040fe20000410000 */
[C---:B------:R-:W-:Y:S01]  /*10a60*/  FMUL.FTZ R36, R2.reuse, R36 ;  /* 0x0000002402247220 */ /* 0x040fe20000410000 */
[----:B------:R-:W-:Y:S01]  /*10a70*/  FMUL.FTZ R37, R2, R37 ;  /* 0x0000002502257220 */ /* 0x000fe20000410000 */
[----:B----4-:R-:W-:Y:S03]  /*10a80*/  FFMA.FTZ R165, R11, UR4, -R198 ;  /* 0x000000040ba57c23 */ /* 0x010fe600080108c6 */
[----:B------:R-:W2:Y:S01]  /*10a90*/  MUFU.EX2 R194, R194 ;  /* 0x000000c200c27308 */ /* 0x000ea20000000800 */
[C---:B-----5:R-:W-:Y:S01]  /*10aa0*/  FMUL.FTZ R6, R0.reuse, R162 ;  /* 0x000000a200067220 */ /* 0x060fe20000410000 */
[C---:B------:R-:W-:Y:S01]  /*10ab0*/  FMUL.FTZ R7, R0.reuse, R163 ;  /* 0x000000a300077220 */ /* 0x040fe20000410000 */
[C---:B------:R-:W-:Y:S01]  /*10ac0*/  FMUL.FTZ R10, R0.reuse, R158 ;  /* 0x0000009e000a7220 */ /* 0x040fe20000410000 */
[C---:B------:R-:W-:Y:S01]  /*10ad0*/  FMUL.FTZ R11, R0.reuse, R159 ;  /* 0x0000009f000b7220 */ /* 0x040fe20000410000 */
[C---:B------:R-:W-:Y:S01]  /*10ae0*/  FMUL.FTZ R38, R0.reuse, R38 ;  /* 0x0000002600267220 */ /* 0x040fe20000410000 */
[----:B------:R-:W3:Y:S01]  /*10af0*/  LDSM.16.MT88.4 R156, [R224+0x10000] ;  /* 0x01000000e09c783b */ /* 0x000ee20000004200 */
[C---:B------:R-:W-:Y:S03]  /*10b00*/  FMUL.FTZ R39, R0.reuse, R39 ;  /* 0x0000002700277220 */ /* 0x040fe60000410000 */
        /* <DEDUP_REMOVED lines=39> */
[C---:B------:R-:W-:Y:S03]  /*10d80*/  FMUL.FTZ R74, R0.reuse, R74 ;  /* 0x0000004a004a7220 */ /* 0x040fe60000410000 */
[----:B------:R-:W4:Y:S01]  /*10d90*/  MUFU.EX2 R166, R166 ;  /* 0x000000a600a67308 */ /* 0x000f220000000800 */
[----:B--2---:R-:W-:Y:S01]  /*10da0*/  F2FP.BF16.F32.PACK_AB R160, R193, R197 ;  /* 0x000000c5c1a0723e */ /* 0x004fe200000010ff */
[----:B------:R-:W-:Y:S01]  /*10db0*/  FMUL.FTZ R75, R0, R75 ;  /* 0x0000004b004b7220 */ /* 0x000fe20000410000 */
[C---:B------:R-:W-:Y:S01]  /*10dc0*/  FMUL.FTZ R72, R2.reuse, R72 ;  /* 0x0000004802487220 */ /* 0x040fe20000410000 */
[----:B------:R-:W-:Y:S01]  /*10dd0*/  FMUL.FTZ R73, R2, R73 ;  /* 0x0000004902497220 */ /* 0x000fe20000410000 */
[C---:B------:R-:W-:Y:S01]  /*10de0*/  FMUL.FTZ R14, R0.reuse, R154 ;  /* 0x0000009a000e7220 */ /* 0x040fe20000410000 */
[----:B------:R-:W-:Y:S01]  /*10df0*/  FMUL.FTZ R15, R0, R155 ;  /* 0x0000009b000f7220 */ /* 0x000fe20000410000 */
[--C-:B------:R-:W-:Y:S01]  /*10e00*/  FFMA.FTZ R248, R24, UR4, -R196.reuse ;  /* 0x0000000418f87c23 */ /* 0x100fe200080108c4 */
[----:B------:R-:W-:Y:S01]  /*10e10*/  FFMA.FTZ R252, R25, UR4, -R196 ;  /* 0x0000000419fc7c23 */ /* 0x000fe200080108c4 */
        /* <DEDUP_REMOVED lines=21> */
[----:B------:R-:W2:Y:S01]  /*10f70*/  MUFU.EX2 R200, R200 ;  /* 0x000000c800c87308 */ /* 0x000ea20000000800 */
[----:B------:R-:W-:Y:S01]  /*10f80*/  FMUL.FTZ R89, R2, R89 ;  /* 0x0000005902597220 */ /* 0x000fe20000410000 */
[C---:B------:R-:W-:Y:S04]  /*10f90*/  HMMA.16816.F32.BF16 R36, R160.reuse, R172, R36 ;  /* 0x000000aca024723c */ /* 0x040fe80000041824 */
[C---:B------:R-:W-:Y:S02]  /*10fa0*/  FMUL.FTZ R94, R0.reuse, R94 ;  /* 0x0000005e005e7220 */ /* 0x040fe40000410000 */
[C---:B------:R-:W-:Y:S01]  /*10fb0*/  HMMA.16816.F32.BF16 R40, R160.reuse, R174, R40 ;  /* 0x000000aea028723c */ /* 0x040fe20000041828 */
[----:B------:R-:W4:Y:S01]  /*10fc0*/  LDSM.16.MT88.4 R172, [R226+0x12000] ;  /* 0x01200000e2ac783b */ /* 0x000f220000004200 */
[----:B------:R-:W-:Y:S03]  /*10fd0*/  MUFU.EX2 R248, R248 ;  /* 0x000000f800f87308 */ /* 0x000fe60000000800 */
[----:B------:R-:W-:Y:S01]  /*10fe0*/  FMUL.FTZ R95, R0, R95 ;  /* 0x0000005f005f7220 */ /* 0x000fe20000410000 */
[C---:B------:R-:W-:Y:S06]  /*10ff0*/  HMMA.16816.F32.BF16 R44, R160.reuse, R176, R44 ;  /* 0x000000b0a02c723c */ /* 0x040fec000004182c */
[----:B------:R-:W-:Y:S01]  /*11000*/  MUFU.EX2 R252, R252 ;  /* 0x000000fc00fc7308 */ /* 0x000fe20000000800 */
[C---:B------:R-:W-:Y:S01]  /*11010*/  FMUL.FTZ R92, R2.reuse, R92 ;  /* 0x0000005c025c7220 */ /* 0x040fe20000410000 */
[C---:B------:R-:W-:Y:S01]  /*11020*/  HMMA.16816.F32.BF16 R48, R160.reuse, R178, R48 ;  /* 0x000000b2a030723c */ /* 0x040fe20000041830 */
[----:B------:R-:W-:Y:S02]  /*11030*/  LDSM.16.MT88.4 R176, [R225+0x10800] ;  /* 0x01080000e1b0783b */ /* 0x000fe40000004200 */
[----:B------:R-:W-:Y:S03]  /*11040*/  FMUL.FTZ R93, R2, R93 ;  /* 0x0000005d025d7220 */ /* 0x000fe60000410000 */
[C---:B---3--:R-:W-:Y:S05]  /*11050*/  HMMA.16816.F32.BF16 R52, R160.reuse, R156, R52 ;  /* 0x0000009ca034723c */ /* 0x048fea0000041834 */
        /* <DEDUP_REMOVED lines=23> */
[C---:B---3--:R-:W-:Y:S03]  /*111d0*/  HMMA.16816.F32.BF16 R76, R160.reuse, R156, R76 ;  /* 0x0000009ca04c723c */ /* 0x048fe6000004184c */
[----:B------:R-:W-:Y:S01]  /*111e0*/  FMUL.FTZ R109, R2, R109 ;  /* 0x0000006d026d7220 */ /* 0x000fe20000410000 */
[C---:B------:R-:W-:Y:S01]  /*111f0*/  FMUL.FTZ R114, R0.reuse, R114 ;  /* 0x0000007200727220 */ /* 0x040fe20000410000 */
        /* <DEDUP_REMOVED lines=55> */
[--C-:B------:R-:W-:Y:S01]  /*11570*/  FFMA.FTZ R201, R18, UR4, -R198.reuse ;  /* 0x0000000412c97c23 */ /* 0x100fe200080108c6 */
[C---:B-1----:R-:W-:Y:S05]  /*11580*/  HMMA.16816.F32.BF16 R132, R160.reuse, R168, R132 ;  /* 0x000000a8a084723c */ /* 0x042fea0000041884 */
[----:B------:R-:W-:Y:S01]  /*11590*/  FFMA.FTZ R202, R19, UR4, -R198 ;  /* 0x0000000413ca7c23 */ /* 0x000fe200080108c6 */
[C---:B------:R-:W-:Y:S01]  /*115a0*/  HMMA.16816.F32.BF16 R136, R160.reuse, R170, R136 ;  /* 0x000000aaa088723c */ /* 0x040fe20000041888 */
[----:B------:R-:W1:Y:S01]  /*115b0*/  LDSM.16.MT88.4 R168, [R228+0x10800] ;  /* 0x01080000e4a8783b */ /* 0x000e620000004200 */
[----:B------:R-:W-:Y:S03]  /*115c0*/  MUFU.EX2 R201, R201 ;  /* 0x000000c900c97308 */ /* 0x000fe60000000800 */
[--C-:B------:R-:W-:Y:S01]  /*115d0*/  FFMA.FTZ R203, R12, UR4, -R196.reuse ;  /* 0x000000040ccb7c23 */ /* 0x100fe200080108c4 */
[C---:B----4-:R-:W-:Y:S06]  /*115e0*/  HMMA.16816.F32.BF16 R140, R160.reuse, R172, R140 ;  /* 0x000000aca08c723c */ /* 0x050fec000004188c */
[----:B------:R-:W4:Y:S01]  /*115f0*/  MUFU.EX2 R202, R202 ;  /* 0x000000ca00ca7308 */ /* 0x000f220000000800 */
[--C-:B------:R-:W-:Y:S01]  /*11600*/  FFMA.FTZ R204, R13, UR4, -R196.reuse ;  /* 0x000000040dcc7c23 */ /* 0x100fe200080108c4 */
[C---:B------:R-:W-:Y:S01]  /*11610*/  HMMA.16816.F32.BF16 R144, R160.reuse, R174, R144 ;  /* 0x000000aea090723c */ /* 0x040fe20000041890 */
[----:B------:R-:W5:Y:S02]  /*11620*/  LDSM.16.MT88.4 R172, [R226+0x10800] ;  /* 0x01080000e2ac783b */ /* 0x000f640000004200 */
[--C-:B------:R-:W-:Y:S01]  /*11630*/  FFMA.FTZ R206, R16, UR4, -R196.reuse ;  /* 0x0000000410ce7c23 */ /* 0x100fe200080108c4 */
[--C-:B------:R-:W-:Y:S04]  /*11640*/  FFMA.FTZ R205, R17, UR4, -R196.reuse ;  /* 0x0000000411cd7c23 */ /* 0x100fe800080108c4 */
[----:B------:R-:W-:Y:S03]  /*11650*/  MUFU.EX2 R203, R203 ;  /* 0x000000cb00cb7308 */ /* 0x000fe60000000800 */
[C---:B------:R-:W-:Y:S01]  /*11660*/  FMUL.FTZ R12, R2.reuse, R152 ;  /* 0x00000098020c7220 */ /* 0x040fe20000410000 */
[----:B------:R-:W-:Y:S01]  /*11670*/  FMUL.FTZ R13, R2, R153 ;  /* 0x00000099020d7220 */ /* 0x000fe20000410000 */
[C---:B------:R-:W-:Y:S01]  /*11680*/  FMUL.FTZ R18, R0.reuse, R150 ;  /* 0x0000009600127220 */ /* 0x040fe20000410000 */
[----:B------:R-:W-:Y:S01]  /*11690*/  FMUL.FTZ R19, R0, R151 ;  /* 0x0000009700137220 */ /* 0x000fe20000410000 */
[C---:B------:R-:W-:Y:S03]  /*116a0*/  FMUL.FTZ R16, R2.reuse, R148 ;  /* 0x0000009402107220 */ /* 0x040fe60000410000 */
[----:B------:R-:W1:Y:S01]  /*116b0*/  MUFU.EX2 R204, R204 ;  /* 0x000000cc00cc7308 */ /* 0x000e620000000800 */
[----:B------:R-:W-:Y:S01]  /*116c0*/  FMUL.FTZ R17, R2, R149 ;  /* 0x0000009502117220 */ /* 0x000fe20000410000 */
[----:B------:R-:W5:Y:S01]  /*116d0*/  LDSM.16.MT88.4 R152, [R224+0x10800] ;  /* 0x01080000e098783b */ /* 0x000f620000004200 */
[C---:B---3--:R-:W-:Y:S03]  /*116e0*/  HMMA.16816.F32.BF16 R12, R160.reuse, R156, R12 ;  /* 0x0000009ca00c723c */ /* 0x048fe6000004180c */
[----:B--2---:R-:W-:Y:S01]  /*116f0*/  F2FP.BF16.F32.PACK_AB R149, R200, R199 ;  /* 0x000000c7c895723e */ /* 0x004fe200000010ff */
[--C-:B------:R-:W-:Y:S03]  /*11700*/  FFMA.FTZ R207, R20, UR4, -R196.reuse ;  /* 0x0000000414cf7c23 */ /* 0x100fe600080108c4 */
[----:B------:R-:W-:Y:S01]  /*11710*/  MUFU.EX2 R206, R206 ;  /* 0x000000ce00ce7308 */ /* 0x000fe20000000800 */
[----:B------:R-:W-:Y:S01]  /*11720*/  HMMA.16816.F32.BF16 R16, R160, R158, R16 ;  /* 0x0000009ea010723c */ /* 0x000fe20000041810 */
[----:B------:R-:W2:Y:S02]  /*11730*/  LDSM.16.MT88.4 R156, [R224+0x12800] ;  /* 0x01280000e09c783b */ /* 0x000ea40000004200 */
[----:B----4-:R-:W-:Y:S01]  /*11740*/  F2FP.BF16.F32.PACK_AB R151, R202, R201 ;  /* 0x000000c9ca97723e */ /* 0x010fe200000010ff */
[----:B------:R-:W-:Y:S05]  /*11750*/  FFMA.FTZ R246, R21, UR4, -R196 ;  /* 0x0000000415f67c23 */ /* 0x000fea00080108c4 */
[----:B------:R-:W3:Y:S02]  /*11760*/  MUFU.EX2 R205, R205 ;  /* 0x000000cd00cd7308 */ /* 0x000ee40000000800 */
[----:B-1----:R-:W-:Y:S01]  /*11770*/  F2FP.BF16.F32.PACK_AB R148, R204, R203 ;  /* 0x000000cbcc94723e */ /* 0x002fe200000010ff */
[----:B------:R-:W1:Y:S01]  /*11780*/  LDSM.16.MT88.4 R160, [R228+0x14800] ;  /* 0x01480000e4a0783b */ /* 0x000e620000004200 */
[----:B------:R-:W-:Y:S01]  /*11790*/  FFMA.FTZ R195, R0, R247, R195 ;  /* 0x000000f700c37223 */ /* 0x000fe200000100c3 */
[----:B------:R-:W-:Y:S05]  /*117a0*/  FFMA.FTZ R197, R2, R249, R197 ;  /* 0x000000f902c57223 */ /* 0x000fea00000100c5 */
[----:B------:R-:W-:Y:S01]  /*117b0*/  MUFU.EX2 R207, R207 ;  /* 0x000000cf00cf7308 */ /* 0x000fe20000000800 */
[----:B------:R-:W-:Y:S01]  /*117c0*/  FADD.FTZ R195, R194, R195 ;  /* 0x000000c3c2c37221 */ /* 0x000fe20000010000 */
[----:B------:R-:W-:Y:S03]  /*117d0*/  FADD.FTZ R0, R193, R197 ;  /* 0x000000c5c1007221 */ /* 0x000fe60000010000 */
[----:B------:R-:W-:Y:S01]  /*117e0*/  FADD.FTZ R192, R192, R195 ;  /* 0x000000c3c0c07221 */ /* 0x000fe20000010000 */
[----:B------:R-:W-:Y:S01]  /*117f0*/  FADD.FTZ R167, R167, R0 ;  /* 0x00000000a7a77221 */ /* 0x000fe20000010000 */
[----:B------:R-:W-:Y:S03]  /*11800*/  MOV R0, R3 ;  /* 0x0000000300007202 */ /* 0x000fe60000000f00 */
[----:B------:R-:W4:Y:S01]  /*11810*/  MUFU.EX2 R246, R246 ;  /* 0x000000f600f67308 */ /* 0x000f220000000800 */
[----:B---3--:R-:W-:Y:S01]  /*11820*/  F2FP.BF16.F32.PACK_AB R150, R205, R206 ;  /* 0x000000cecd96723e */ /* 0x008fe200000010ff */
[----:B------:R-:W-:Y:S01]  /*11830*/  FADD.FTZ R192, R165, R192 ;  /* 0x000000c0a5c07221 */ /* 0x000fe20000010000 */
[----:B------:R-:W-:Y:S01]  /*11840*/  MOV R165, R164 ;  /* 0x000000a400a57202 */ /* 0x000fe20000000f00 */
[----:B------:R-:W-:Y:S02]  /*11850*/  FADD.FTZ R166, R166, R167 ;  /* 0x000000a7a6a67221 */ /* 0x000fe40000010000 */
[----:B------:R-:W-:Y:S02]  /*11860*/  FADD.FTZ R199, R199, R192 ;  /* 0x000000c0c7c77221 */ /* 0x000fe40000010000 */
[C---:B------:R-:W-:Y:S05]  /*11870*/  HMMA.16816.F32.BF16 R4, R148.reuse, R168, R4 ;  /* 0x000000a89404723c */ /* 0x040fea0000041804 */
[----:B------:R-:W-:Y:S01]  /*11880*/  FADD.FTZ R203, R203, R166 ;  /* 0x000000a6cbcb7221 */ /* 0x000fe20000010000 */
[C---:B------:R-:W-:Y:S01]  /*11890*/  HMMA.16816.F32.BF16 R8, R148.reuse, R170, R8 ;  /* 0x000000aa9408723c */ /* 0x040fe20000041808 */
[----:B------:R-:W3:Y:S04]  /*118a0*/  LDSM.16.MT88.4 R168, [R226+0x14800] ;  /* 0x01480000e2a8783b */ /* 0x000ee80000004200 */
[----:B----4-:R-:W-:Y:S01]  /*118b0*/  F2FP.BF16.F32.PACK_AB R20, R246, R207 ;  /* 0x000000cff614723e */ /* 0x010fe200000010ff */
[C---:B-----5:R-:W-:Y:S05]  /*118c0*/  HMMA.16816.F32.BF16 R36, R148.reuse, R172, R36 ;  /* 0x000000ac9424723c */ /* 0x060fea0000041824 */
        /* <DEDUP_REMOVED lines=12> */
[----:B------:R-:W4:Y:S04]  /*11990*/  LDSM.16.MT88.4 R152, [R225+0x14800] ;  /* 0x01480000e198783b */ /* 0x000f280000004200 */
[----:B------:R-:W-:Y:S01]  /*119a0*/  FADD.FTZ R206, R205, R206 ;  /* 0x000000cecdce7221 */ /* 0x000fe20000010000 */
        /* <DEDUP_REMOVED lines=9> */
[C---:B--2---:R-:W-:Y:S05]  /*11a40*/  HMMA.16816.F32.BF16 R84, R148.reuse, R156, R84 ;  /* 0x0000009c9454723c */ /* 0x044fea0000041854 */
[--C-:B------:R-:W-:Y:S01]  /*11a50*/  FFMA.FTZ R190, R26, UR4, -R198.reuse ;  /* 0x000000041abe7c23 */ /* 0x100fe200080108c6 */
[C---:B------:R-:W-:Y:S01]  /*11a60*/  HMMA.16816.F32.BF16 R88, R148.reuse, R158, R88 ;  /* 0x0000009e9458723c */ /* 0x040fe20000041858 */
[----:B------:R-:W2:Y:S01]  /*11a70*/  LDSM.16.MT88.4 R156, [R228+0x16800] ;  /* 0x01680000e49c783b */ /* 0x000ea20000004200 */
[----:B------:R-:W-:Y:S03]  /*11a80*/  MUFU.EX2 R188, R188 ;  /* 0x000000bc00bc7308 */ /* 0x000fe60000000800 */
[--C-:B------:R-:W-:Y:S01]  /*11a90*/  FFMA.FTZ R191, R27, UR4, -R198.reuse ;  /* 0x000000041bbf7c23 */ /* 0x100fe200080108c6 */
[C---:B-1----:R-:W-:Y:S03]  /*11aa0*/  HMMA.16816.F32.BF16 R92, R148.reuse, R160, R92 ;  /* 0x000000a0945c723c */ /* 0x042fe6000004185c */
[----:B------:R-:W-:Y:S03]  /*11ab0*/  LDSM.16.MT88.4 R24, [R228+0x13000] ;  /* 0x01300000e418783b */ /* 0x000fe60000004200 */
[----:B------:R-:W-:Y:S01]  /*11ac0*/  MUFU.EX2 R190, R190 ;  /* 0x000000be00be7308 */ /* 0x000fe20000000800 */
[----:B------:R-:W-:Y:S01]  /*11ad0*/  F2FP.BF16.F32.PACK_AB R22, R252, R248 ;  /* 0x000000f8fc16723e */ /* 0x000fe200000010ff */
[C---:B------:R-:W-:Y:S03]  /*11ae0*/  HMMA.16816.F32.BF16 R96, R148.reuse, R162, R96 ;  /* 0x000000a29460723c */ /* 0x040fe60000041860 */
[----:B------:R-:W1:Y:S03]  /*11af0*/  LDSM.16.MT88.4 R160, [R226+0x16800] ;  /* 0x01680000e2a0783b */ /* 0x000e660000004200 */
[C---:B---3--:R-:W-:Y:S02]  /*11b00*/  HMMA.16816.F32.BF16 R100, R148.reuse, R168, R100 ;  /* 0x000000a89464723c */ /* 0x048fe40000041864 */
[----:B------:R-:W3:Y:S03]  /*11b10*/  MUFU.EX2 R191, R191 ;  /* 0x000000bf00bf7308 */ /* 0x000ee60000000800 */
[----:B------:R-:W-:Y:S01]  /*11b20*/  FFMA.FTZ R189, R23, UR4, -R198 ;  /* 0x0000000417bd7c23 */ /* 0x000fe200080108c6 */
[C---:B------:R-:W-:Y:S01]  /*11b30*/  HMMA.16816.F32.BF16 R104, R148.reuse, R170, R104 ;  /* 0x000000aa9468723c */ /* 0x040fe20000041868 */
[----:B------:R-:W5:Y:S05]  /*11b40*/  LDSM.16.MT88.4 R168, [R225+0x16800] ;  /* 0x01680000e1a8783b */ /* 0x000f6a0000004200 */
[----:B------:R-:W2:Y:S01]  /*11b50*/  MUFU.EX2 R189, R189 ;  /* 0x000000bd00bd7308 */ /* 0x000ea20000000800 */
[C---:B----4-:R-:W-:Y:S06]  /*11b60*/  HMMA.16816.F32.BF16 R108, R148.reuse, R152, R108 ;  /* 0x00000098946c723c */ /* 0x050fec000004186c */
[C---:B------:R-:W-:Y:S01]  /*11b70*/  HMMA.16816.F32.BF16 R112, R148.reuse, R154, R112 ;  /* 0x0000009a9470723c */ /* 0x040fe20000041870 */
[----:B------:R-:W4:Y:S04]  /*11b80*/  LDSM.16.MT88.4 R152, [R224+0x16800] ;  /* 0x01680000e098783b */ /* 0x000f280000004200 */
[----:B---3--:R-:W-:Y:S01]  /*11b90*/  F2FP.BF16.F32.PACK_AB R23, R191, R190 ;  /* 0x000000bebf17723e */ /* 0x008fe200000010ff */
[C---:B------:R-:W-:Y:S05]  /*11ba0*/  HMMA.16816.F32.BF16 R116, R148.reuse, R172, R116 ;  /* 0x000000ac9474723c */ /* 0x040fea0000041874 */
[C---:B--2---:R-:W-:Y:S01]  /*11bb0*/  F2FP.BF16.F32.PACK_AB R21, R189.reuse, R188 ;  /* 0x000000bcbd15723e */ /* 0x044fe200000010ff */
        /* <DEDUP_REMOVED lines=8> */
[C---:B-1----:R-:W-:Y:S05]  /*11c40*/  HMMA.16816.F32.BF16 R132, R148.reuse, R160, R132 ;  /* 0x000000a09484723c */ /* 0x042fea0000041884 */
[----:B------:R-:W-:Y:S01]  /*11c50*/  FADD.FTZ R191, R191, R190 ;  /* 0x000000bebfbf7221 */ /* 0x000fe20000010000 */
[C---:B------:R-:W-:Y:S01]  /*11c60*/  HMMA.16816.F32.BF16 R136, R148.reuse, R162, R136 ;  /* 0x000000a29488723c */ /* 0x040fe20000041888 */
[----:B------:R-:W1:Y:S05]  /*11c70*/  LDSM.16.MT88.4 R160, [R225+0x11000] ;  /* 0x01100000e1a0783b */ /* 0x000e6a0000004200 */
[C---:B-----5:R-:W-:Y:S06]  /*11c80*/  HMMA.16816.F32.BF16 R140, R148.reuse, R168, R140 ;  /* 0x000000a8948c723c */ /* 0x060fec000004188c */
[C---:B------:R-:W-:Y:S01]  /*11c90*/  HMMA.16816.F32.BF16 R144, R148.reuse, R170, R144 ;  /* 0x000000aa9490723c */ /* 0x040fe20000041890 */
[----:B------:R-:W3:Y:S05]  /*11ca0*/  LDSM.16.MT88.4 R168, [R225+0x13000] ;  /* 0x01300000e1a8783b */ /* 0x000eea0000004200 */
[C---:B----4-:R-:W-:Y:S06]  /*11cb0*/  HMMA.16816.F32.BF16 R12, R148.reuse, R152, R12 ;  /* 0x00000098940c723c */ /* 0x050fec000004180c */
[----:B------:R-:W-:Y:S01]  /*11cc0*/  HMMA.16816.F32.BF16 R16, R148, R154, R16 ;  /* 0x0000009a9410723c */ /* 0x000fe20000041810 */
[----:B------:R-:W4:Y:S05]  /*11cd0*/  LDSM.16.MT88.4 R148, [R228+0x15000] ;  /* 0x01500000e494783b */ /* 0x000f2a0000004200 */
[C---:B--2---:R-:W-:Y:S03]  /*11ce0*/  HMMA.16816.F32.BF16 R4, R20.reuse, R156, R4 ;  /* 0x0000009c1404723c */ /* 0x044fe60000041804 */
[----:B------:R-:W2:Y:S03]  /*11cf0*/  LDSM.16.MT88.4 R152, [R226+0x15000] ;  /* 0x01500000e298783b */ /* 0x000ea60000004200 */
[C---:B------:R-:W-:Y:S05]  /*11d00*/  HMMA.16816.F32.BF16 R8, R20.reuse, R158, R8 ;  /* 0x0000009e1408723c */ /* 0x040fea0000041808 */
[----:B------:R-:W5:Y:S01]  /*11d10*/  LDSM.16.MT88.4 R156, [R225+0x15000] ;  /* 0x01500000e19c783b */ /* 0x000f620000004200 */
[C---:B------:R-:W-:Y:S06]  /*11d20*/  HMMA.16816.F32.BF16 R36, R20.reuse, R172, R36 ;  /* 0x000000ac1424723c */ /* 0x040fec0000041824 */
[C---:B------:R-:W-:Y:S01]  /*11d30*/  HMMA.16816.F32.BF16 R40, R20.reuse, R174, R40 ;  /* 0x000000ae1428723c */ /* 0x040fe20000041828 */
[----:B------:R-:W-:Y:S05]  /*11d40*/  LDSM.16.MT88.4 R172, [R225+0x13800] ;  /* 0x01380000e1ac783b */ /* 0x000fea0000004200 */
[C---:B-1----:R-:W-:Y:S06]  /*11d50*/  HMMA.16816.F32.BF16 R44, R20.reuse, R160, R44 ;  /* 0x000000a0142c723c */ /* 0x042fec000004182c */
        /* <DEDUP_REMOVED lines=8> */
[----:B------:R-:W1:Y:S01]  /*11de0*/  LDSM.16.MT88.4 R24, [R224+0x15000] ;  /* 0x01500000e018783b */ /* 0x000e620000004200 */
[----:B------:R-:W-:Y:S03]  /*11df0*/  MUFU.EX2 R176, R176 ;  /* 0x000000b000b07308 */ /* 0x000fe60000000800 */
[--C-:B------:R-:W-:Y:S01]  /*11e00*/  FFMA.FTZ R178, R34, UR4, -R198.reuse ;  /* 0x0000000422b27c23 */ /* 0x100fe200080108c6 */
[C---:B------:R-:W-:Y:S06]  /*11e10*/  HMMA.16816.F32.BF16 R68, R20.reuse, R180, R68 ;  /* 0x000000b41444723c */ /* 0x040fec0000041844 */
[----:B------:R-:W1:Y:S01]  /*11e20*/  MUFU.EX2 R177, R177 ;  /* 0x000000b100b17308 */ /* 0x000e620000000800 */
[----:B------:R-:W-:Y:S01]  /*11e30*/  FFMA.FTZ R198, R35, UR4, -R198 ;  /* 0x0000000423c67c23 */ /* 0x000fe200080108c6 */
[C---:B------:R-:W-:Y:S03]  /*11e40*/  HMMA.16816.F32.BF16 R72, R20.reuse, R182, R72 ;  /* 0x000000b61448723c */ /* 0x040fe60000041848 */
[--C-:B------:R-:W-:Y:S03]  /*11e50*/  FFMA.FTZ R180, R28, UR4, -R196.reuse ;  /* 0x000000041cb47c23 */ /* 0x100fe600080108c4 */
[C---:B---3--:R-:W-:Y:S02]  /*11e60*/  HMMA.16816.F32.BF16 R76, R20.reuse, R168, R76 ;  /* 0x000000a8144c723c */ /* 0x048fe4000004184c */
[----:B------:R-:W-:Y:S03]  /*11e70*/  MUFU.EX2 R178, R178 ;  /* 0x000000b200b27308 */ /* 0x000fe60000000800 */
[--C-:B------:R-:W-:Y:S01]  /*11e80*/  FFMA.FTZ R181, R29, UR4, -R196.reuse ;  /* 0x000000041db57c23 */ /* 0x100fe200080108c4 */
[C---:B------:R-:W-:Y:S01]  /*11e90*/  HMMA.16816.F32.BF16 R80, R20.reuse, R170, R80 ;  /* 0x000000aa1450723c */ /* 0x040fe20000041850 */
[----:B------:R-:W-:Y:S05]  /*11ea0*/  LDSM.16.MT88.4 R28, [R226+0x11800] ;  /* 0x01180000e21c783b */ /* 0x000fea0000004200 */
[----:B------:R-:W3:Y:S01]  /*11eb0*/  MUFU.EX2 R179, R198 ;  /* 0x000000c600b37308 */ /* 0x000ee20000000800 */
[--C-:B------:R-:W-:Y:S01]  /*11ec0*/  FFMA.FTZ R182, R32, UR4, -R196.reuse ;  /* 0x0000000420b67c23 */ /* 0x100fe200080108c4 */
[C---:B------:R-:W-:Y:S01]  /*11ed0*/  HMMA.16816.F32.BF16 R84, R20.reuse, R184, R84 ;  /* 0x000000b81454723c */ /* 0x040fe20000041854 */
[----:B------:R-:W-:Y:S02]  /*11ee0*/  LDSM.16.MT88.4 R168, [R228+0x13800] ;  /* 0x01380000e4a8783b */ /* 0x000fe40000004200 */
[----:B------:R-:W-:Y:S03]  /*11ef0*/  FFMA.FTZ R196, R33, UR4, -R196 ;  /* 0x0000000421c47c23 */ /* 0x000fe600080108c4 */
[C---:B------:R-:W-:Y:S02]  /*11f00*/  HMMA.16816.F32.BF16 R88, R20.reuse, R186, R88 ;  /* 0x000000ba1458723c */ /* 0x040fe40000041858 */
[----:B------:R-:W-:Y:S01]  /*11f10*/  MUFU.EX2 R180, R180 ;  /* 0x000000b400b47308 */ /* 0x000fe20000000800 */
[----:B------:R-:W-:Y:S03]  /*11f20*/  LDSM.16.MT88.4 R32, [R225+0x11800] ;  /* 0x01180000e120783b */ /* 0x000fe60000004200 */
[C---:B----4-:R-:W-:Y:S06]  /*11f30*/  HMMA.16816.F32.BF16 R92, R20.reuse, R148, R92 ;  /* 0x00000094145c723c */ /* 0x050fec000004185c */
[----:B------:R-:W4:Y:S01]  /*11f40*/  MUFU.EX2 R181, R181 ;  /* 0x000000b500b57308 */ /* 0x000f220000000800 */
[C---:B------:R-:W-:Y:S01]  /*11f50*/  HMMA.16816.F32.BF16 R96, R20.reuse, R150, R96 ;  /* 0x000000961460723c */ /* 0x040fe20000041860 */
[----:B------:R-:W3:Y:S08]  /*11f60*/  LDSM.16.MT88.4 R148, [R228+0x17000] ;  /* 0x01700000e494783b */ /* 0x000ef00000004200 */
[----:B------:R-:W-:Y:S01]  /*11f70*/  MUFU.EX2 R182, R182 ;  /* 0x000000b600b67308 */ /* 0x000fe20000000800 */
[C---:B--2---:R-:W-:Y:S06]  /*11f80*/  HMMA.16816.F32.BF16 R100, R20.reuse, R152, R100 ;  /* 0x000000981464723c */ /* 0x044fec0000041864 */
[C---:B------:R-:W-:Y:S01]  /*11f90*/  HMMA.16816.F32.BF16 R104, R20.reuse, R154, R104 ;  /* 0x0000009a1468723c */ /* 0x040fe20000041868 */
[----:B------:R-:W2:Y:S02]  /*11fa0*/  LDSM.16.MT88.4 R152, [R226+0x17000] ;  /* 0x01700000e298783b */ /* 0x000ea40000004200 */
[----:B------:R-:W4:Y:S03]  /*11fb0*/  MUFU.EX2 R183, R196 ;  /* 0x000000c400b77308 */ /* 0x000f260000000800 */
[C---:B-----5:R-:W-:Y:S06]  /*11fc0*/  HMMA.16816.F32.BF16 R108, R20.reuse, R156, R108 ;  /* 0x0000009c146c723c */ /* 0x060fec000004186c */
[C---:B------:R-:W-:Y:S01]  /*11fd0*/  HMMA.16816.F32.BF16 R112, R20.reuse, R158, R112 ;  /* 0x0000009e1470723c */ /* 0x040fe20000041870 */
[----:B------:R-:W5:Y:S05]  /*11fe0*/  LDSM.16.MT88.4 R156, [R224+0x17000] ;  /* 0x01700000e09c783b */ /* 0x000f6a0000004200 */
[C---:B-1----:R-:W-:Y:S06]  /*11ff0*/  HMMA.16816.F32.BF16 R116, R20.reuse, R24, R116 ;  /* 0x000000181474723c */ /* 0x042fec0000041874 */
[C---:B------:R-:W-:Y:S01]  /*12000*/  HMMA.16816.F32.BF16 R120, R20.reuse, R26, R120 ;  /* 0x0000001a1478723c */ /* 0x040fe20000041878 */
[----:B------:R-:W1:Y:S05]  /*12010*/  LDSM.16.MT88.4 R24, [R228+0x11800] ;  /* 0x01180000e418783b */ /* 0x000e6a0000004200 */
[C---:B---3--:R-:W-:Y:S06]  /*12020*/  HMMA.16816.F32.BF16 R124, R20.reuse, R148, R124 ;  /* 0x00000094147c723c */ /* 0x048fec000004187c */
[C---:B------:R-:W-:Y:S05]  /*12030*/  HMMA.16816.F32.BF16 R128, R20.reuse, R150, R128 ;  /* 0x000000961480723c */ /* 0x040fea0000041880 */
[----:B------:R-:W-:Y:S01]  /*12040*/  F2FP.BF16.F32.PACK_AB R149, R177, R176 ;  /* 0x000000b0b195723e */ /* 0x000fe200000010ff */
[C---:B--2---:R-:W-:Y:S05]  /*12050*/  HMMA.16816.F32.BF16 R132, R20.reuse, R152, R132 ;  /* 0x000000981484723c */ /* 0x044fea0000041884 */
[----:B------:R-:W-:Y:S01]  /*12060*/  F2FP.BF16.F32.PACK_AB R151, R179, R178 ;  /* 0x000000b2b397723e */ /* 0x000fe200000010ff */
[C---:B------:R-:W-:Y:S01]  /*12070*/  HMMA.16816.F32.BF16 R136, R20.reuse, R154, R136 ;  /* 0x0000009a1488723c */ /* 0x040fe20000041888 */
[----:B------:R-:W2:Y:S04]  /*12080*/  LDSM.16.MT88.4 R152, [R224+0x11800] ;  /* 0x01180000e098783b */ /* 0x000ea80000004200 */
[----:B----4-:R-:W-:Y:S01]  /*12090*/  F2FP.BF16.F32.PACK_AB R148, R181, R180 ;  /* 0x000000b4b594723e */ /* 0x010fe200000010ff */
[C---:B------:R-:W-:Y:S05]  /*120a0*/  HMMA.16816.F32.BF16 R140, R20.reuse, R160, R140 ;  /* 0x000000a0148c723c */ /* 0x040fea000004188c */
[----:B------:R-:W-:Y:S01]  /*120b0*/  F2FP.BF16.F32.PACK_AB R150, R183, R182 ;  /* 0x000000b6b796723e */ /* 0x000fe200000010ff */
[C---:B------:R-:W-:Y:S05]  /*120c0*/  HMMA.16816.F32.BF16 R144, R20.reuse, R162, R144 ;  /* 0x000000a21490723c */ /* 0x040fea0000041890 */
[----:B------:R-:W-:Y:S01]  /*120d0*/  FADD.FTZ R176, R176, R191 ;  /* 0x000000bfb0b07221 */ /* 0x000fe20000010000 */
[C---:B-----5:R-:W-:Y:S05]  /*120e0*/  HMMA.16816.F32.BF16 R12, R20.reuse, R156, R12 ;  /* 0x0000009c140c723c */ /* 0x060fea000004180c */
[----:B------:R-:W-:Y:S01]  /*120f0*/  FADD.FTZ R177, R177, R176 ;  /* 0x000000b0b1b17221 */ /* 0x000fe20000010000 */
[----:B------:R-:W-:Y:S01]  /*12100*/  HMMA.16816.F32.BF16 R16, R20, R158, R16 ;  /* 0x0000009e1410723c */ /* 0x000fe20000041810 */
[----:B------:R-:W3:Y:S04]  /*12110*/  LDSM.16.MT88.4 R20, [R226+0x13800] ;  /* 0x01380000e214783b */ /* 0x000ee80000004200 */
[----:B------:R-:W-:Y:S01]  /*12120*/  FADD.FTZ R178, R178, R177 ;  /* 0x000000b1b2b27221 */ /* 0x000fe20000010000 */
[C---:B-1----:R-:W-:Y:S03]  /*12130*/  HMMA.16816.F32.BF16 R160, R148.reuse, R24, R4 ;  /* 0x0000001894a0723c */ /* 0x042fe60000041804 */
[----:B------:R-:W1:Y:S02]  /*12140*/  LDSM.16.MT88.4 R4, [R224+0x13800] ;  /* 0x01380000e004783b */ /* 0x000e640000004200 */
[----:B------:R-:W-:Y:S01]  /*12150*/  FADD.FTZ R247, R179, R178 ;  /* 0x000000b2b3f77221 */ /* 0x000fe20000010000 */
[C---:B------:R-:W-:Y:S05]  /*12160*/  HMMA.16816.F32.BF16 R156, R148.reuse, R26, R8 ;  /* 0x0000001a949c723c */ /* 0x040fea0000041808 */
[----:B------:R-:W4:Y:S01]  /*12170*/  LDSM.16.MT88.4 R8, [R228+0x15800] ;  /* 0x01580000e408783b */ /* 0x000f220000004200 */
[C---:B------:R-:W-:Y:S06]  /*12180*/  HMMA.16816.F32.BF16 R36, R148.reuse, R28, R36 ;  /* 0x0000001c9424723c */ /* 0x040fec0000041824 */
[C---:B------:R-:W-:Y:S01]  /*12190*/  HMMA.16816.F32.BF16 R40, R148.reuse, R30, R40 ;  /* 0x0000001e9428723c */ /* 0x040fe20000041828 */
[----:B------:R-:W5:Y:S05]  /*121a0*/  LDSM.16.MT88.4 R24, [R226+0x15800] ;  /* 0x01580000e218783b */ /* 0x000f6a0000004200 */
[C---:B------:R-:W-:Y:S03]  /*121b0*/  HMMA.16816.F32.BF16 R44, R148.reuse, R32, R44 ;  /* 0x00000020942c723c */ /* 0x040fe6000004182c */
[----:B------:R-:W5:Y:S03]  /*121c0*/  LDSM.16.MT88.4 R28, [R225+0x15800] ;  /* 0x01580000e11c783b */ /* 0x000f660000004200 */
[C---:B------:R-:W-:Y:S05]  /*121d0*/  HMMA.16816.F32.BF16 R48, R148.reuse, R34, R48 ;  /* 0x000000229430723c */ /* 0x040fea0000041830 */
[----:B------:R-:W5:Y:S01]  /*121e0*/  LDSM.16.MT88.4 R32, [R224+0x15800] ;  /* 0x01580000e020783b */ /* 0x000f620000004200 */
[C---:B--2---:R-:W-:Y:S06]  /*121f0*/  HMMA.16816.F32.BF16 R52, R148.reuse, R152, R52 ;  /* 0x000000989434723c */ /* 0x044fec0000041834 */
[C---:B------:R-:W-:Y:S01]  /*12200*/  HMMA.16816.F32.BF16 R56, R148.reuse, R154, R56 ;  /* 0x0000009a9438723c */ /* 0x040fe20000041838 */
[----:B------:R-:W2:Y:S05]  /*12210*/  LDSM.16.MT88.4 R152, [R228+0x17800] ;  /* 0x01780000e498783b */ /* 0x000eaa0000004200 */
[C---:B------:R-:W-:Y:S06]  /*12220*/  HMMA.16816.F32.BF16 R60, R148.reuse, R168, R60 ;  /* 0x000000a8943c723c */ /* 0x040fec000004183c */
[C---:B------:R-:W-:Y:S06]  /*12230*/  HMMA.16816.F32.BF16 R64, R148.reuse, R170, R64 ;  /* 0x000000aa9440723c */ /* 0x040fec0000041840 */
[C---:B---3--:R-:W-:Y:S06]  /*12240*/  HMMA.16816.F32.BF16 R68, R148.reuse, R20, R68 ;  /* 0x000000149444723c */ /* 0x048fec0000041844 */
[C---:B------:R-:W-:Y:S01]  /*12250*/  HMMA.16816.F32.BF16 R72, R148.reuse, R22, R72 ;  /* 0x000000169448723c */ /* 0x040fe20000041848 */
[----:B------:R-:W-:Y:S05]  /*12260*/  LDSM.16.MT88.4 R20, [R224+0x17800] ;  /* 0x01780000e014783b */ /* 0x000fea0000004200 */
[C---:B------:R-:W-:Y:S06]  /*12270*/  HMMA.16816.F32.BF16 R76, R148.reuse, R172, R76 ;  /* 0x000000ac944c723c */ /* 0x040fec000004184c */
[C---:B------:R-:W-:Y:S06]  /*12280*/  HMMA.16816.F32.BF16 R80, R148.reuse, R174, R80 ;  /* 0x000000ae9450723c */ /* 0x040fec0000041850 */
[C---:B-1----:R-:W-:Y:S06]  /*12290*/  HMMA.16816.F32.BF16 R84, R148.reuse, R4, R84 ;  /* 0x000000049454723c */ /* 0x042fec0000041854 */
[C---:B------:R-:W-:Y:S01]  /*122a0*/  HMMA.16816.F32.BF16 R88, R148.reuse, R6, R88 ;  /* 0x000000069458723c */ /* 0x040fe20000041858 */
[----:B------:R-:W1:Y:S05]  /*122b0*/  LDSM.16.MT88.4 R4, [R226+0x17800] ;  /* 0x01780000e204783b */ /* 0x000e6a0000004200 */
[C---:B----4-:R-:W-:Y:S06]  /*122c0*/  HMMA.16816.F32.BF16 R92, R148.reuse, R8, R92 ;  /* 0x00000008945c723c */ /* 0x050fec000004185c */
[C---:B------:R-:W-:Y:S01]  /*122d0*/  HMMA.16816.F32.BF16 R96, R148.reuse, R10, R96 ;  /* 0x0000000a9460723c */ /* 0x040fe20000041860 */
[----:B------:R-:W3:Y:S05]  /*122e0*/  LDSM.16.MT88.4 R8, [R225+0x17800] ;  /* 0x01780000e108783b */ /* 0x000eea0000004200 */
[C---:B-----5:R-:W-:Y:S06]  /*122f0*/  HMMA.16816.F32.BF16 R100, R148.reuse, R24, R100 ;  /* 0x000000189464723c */ /* 0x060fec0000041864 */
        /* <DEDUP_REMOVED lines=8> */
[C---:B------:R-:W-:Y:S05]  /*12380*/  HMMA.16816.F32.BF16 R136, R148.reuse, R6, R136 ;  /* 0x000000069488723c */ /* 0x040fea0000041888 */
[----:B------:R-:W-:Y:S01]  /*12390*/  FADD.FTZ R5, R207, R206 ;  /* 0x000000cecf057221 */ /* 0x000fe20000010000 */
[C---:B---3--:R-:W-:Y:S05]  /*123a0*/  HMMA.16816.F32.BF16 R140, R148.reuse, R8, R140 ;  /* 0x00000008948c723c */ /* 0x048fea000004188c */
[----:B------:R-:W-:Y:S01]  /*123b0*/  FADD.FTZ R5, R246, R5 ;  /* 0x00000005f6057221 */ /* 0x000fe20000010000 */
[C---:B------:R-:W-:Y:S05]  /*123c0*/  HMMA.16816.F32.BF16 R144, R148.reuse, R10, R144 ;  /* 0x0000000a9490723c */ /* 0x040fea0000041890 */
[----:B------:R-:W-:Y:S01]  /*123d0*/  FADD.FTZ R5, R248, R5 ;  /* 0x00000005f8057221 */ /* 0x000fe20000010000 */
[C---:B------:R-:W-:Y:S05]  /*123e0*/  HMMA.16816.F32.BF16 R152, R148.reuse, R20, R12 ;  /* 0x000000149498723c */ /* 0x040fea000004180c */
[----:B------:R-:W-:Y:S01]  /*123f0*/  FADD.FTZ R5, R252, R5 ;  /* 0x00000005fc057221 */ /* 0x000fe20000010000 */
[----:B------:R-:W-:Y:S05]  /*12400*/  HMMA.16816.F32.BF16 R148, R148, R22, R16 ;  /* 0x000000169494723c */ /* 0x000fea0000041810 */
[----:B------:R-:W-:Y:S06]  /*12410*/  FADD.FTZ R180, R180, R5 ;  /* 0x00000005b4b47221 */ /* 0x000fec0000010000 */
[----:B------:R-:W-:Y:S04]  /*12420*/  FADD.FTZ R181, R181, R180 ;  /* 0x000000b4b5b57221 */ /* 0x000fe80000010000 */
[----:B------:R-:W-:Y:S04]  /*12430*/  FADD.FTZ R182, R182, R181 ;  /* 0x000000b5b6b67221 */ /* 0x000fe80000010000 */
[----:B------:R-:W-:Y:S01]  /*12440*/  FADD.FTZ R249, R183, R182 ;  /* 0x000000b6b7f97221 */ /* 0x000fe20000010000 */
[----:B------:R-:W-:Y:S06]  /*12450*/  @P1 BRA `(.L_x_2512) ;  /* 0xffffffb400cc1947 */ /* 0x000fec000383ffff */
.L_x_2508:
[----:B------:R-:W1:Y:S01]  /*12460*/  SHFL.BFLY PT, R2, R249, 0x2, 0x1f ;  /* 0x0c401f00f9027f89 */ /* 0x000e6200000e0000 */
[----:B------:R-:W-:Y:S01]  /*12470*/  MOV R4, 0x3f800000 ;  /* 0x3f80000000047802 */ /* 0x000fe20000000f00 */
[----:B------:R-:W2:Y:S01]  /*12480*/  S2UR UR4, SR_CgaCtaId ;  /* 0x00000000000479c3 */ /* 0x000ea20000008800 */
[----:B------:R-:W-:Y:S01]  /*12490*/  MOV R5, 0x3f800000 ;  /* 0x3f80000000057802 */ /* 0x000fe20000000f00 */
[----:B------:R-:W3:Y:S01]  /*124a0*/  SHFL.BFLY PT, R0, R247, 0x2, 0x1f ;  /* 0x0c401f00f7007f89 */ /* 0x000ee200000e0000 */
[----:B------:R-:W-:Y:S01]  /*124b0*/  UMOV UR5, 0x400 ;  /* 0x0000040000057882 */ /* 0x000fe20000000000 */
        /* <DEDUP_REMOVED lines=9> */
[----:B------:R-:W1:Y:S01]  /*12550*/  @P4 MUFU.RCP R4, R2 ;  /* 0x0000000200044308 */ /* 0x000e620000001000 */
[----:B------:R-:W2:Y:S07]  /*12560*/  @P4 LDC R25, c[0x0][0x2e8] ;  /* 0x0000ba00ff194b82 */ /* 0x000eae0000000800 */
[----:B------:R-:W3:Y:S08]  /*12570*/  @P3 MUFU.RCP R5, R0 ;  /* 0x0000000000053308 */ /* 0x000ef00000001000 */
[----:B------:R-:W4:Y:S01]  /*12580*/  @P4 MUFU.LG2 R2, R2 ;  /* 0x0000000200024308 */ /* 0x000f220000000c00 */
        /* <DEDUP_REMOVED lines=64> */
[C---:B---3--:R-:W-:Y:S01]  /*12990*/  FMUL.FTZ R163, R5.reuse, R163 ;  /* 0x000000a305a37220 */ /* 0x048fe20000410000 */
        /* <DEDUP_REMOVED lines=81> */
[----:B------:R-:W-:Y:S02]  /*12eb0*/  ISETP.NE.U32.AND P0, PT, R11, 0x1, PT ;  /* 0x000000010b00780c */ /* 0x000fe40003f05070 */
[----:B------:R-:W-:Y:S02]  /*12ec0*/  LEA R9, R9, R10, 0x1 ;  /* 0x0000000a09097211 */ /* 0x000fe400078e08ff */
[----:B------:R-:W-:Y:S02]  /*12ed0*/  R2P PR, R8, 0x6 ;  /* 0x0000000608007804 */ /* 0x000fe40000000000 */
[----:B------:R-:W-:Y:S01]  /*12ee0*/  LEA R9, R9, UR4, 0x1 ;  /* 0x0000000409097c11 */ /* 0x000fe2000f8e08ff */
[----:B------:R-:W-:Y:S01]  /*12ef0*/  ULDC.U8 UR4, c[0x0][0x3d8] ;  /* 0x0000f60000047ab9 */ /* 0x000fe20000000000 */
[----:B------:R-:W-:-:S02]  /*12f00*/  MOV R8, 0x20 ;  /* 0x0000002000087802 */ /* 0x000fc40000000f00 */
[----:B------:R-:W-:Y:S02]  /*12f10*/  MOV R10, 0x40 ;  /* 0x00000040000a7802 */ /* 0x000fe40000000f00 */
[C---:B------:R-:W-:Y:S02]  /*12f20*/  IADD3 R11, R9.reuse, -0x10, RZ ;  /* 0xfffffff0090b7810 */ /* 0x040fe40007ffe0ff */
[----:B------:R-:W-:Y:S02]  /*12f30*/  SEL R8, R8, 0xffffffe0, !P1 ;  /* 0xffffffe008087807 */ /* 0x000fe40004800000 */
[----:B------:R-:W-:Y:S02]  /*12f40*/  @P0 IADD3 R11, R9, 0x10, RZ ;  /* 0x00000010090b0810 */ /* 0x000fe40007ffe0ff */
[----:B------:R-:W-:Y:S02]  /*12f50*/  F2FP.BF16.F32.PACK_AB R160, R161, R160 ;  /* 0x000000a0a1a0723e */ /* 0x000fe400000010ff */
[----:B------:R-:W-:-:S02]  /*12f60*/  F2FP.BF16.F32.PACK_AB R162, R163, R162 ;  /* 0x000000a2a3a2723e */ /* 0x000fc400000010ff */
[----:B------:R-:W-:Y:S01]  /*12f70*/  SEL R10, R10, 0xffffffc0, !P2 ;  /* 0xffffffc00a0a7807 */ /* 0x000fe20005000000 */
[----:B------:R-:W-:Y:S01]  /*12f80*/  STS [R9], R160 ;  /* 0x000000a009007388 */ /* 0x000fe20000000800 */
[----:B------:R-:W-:Y:S02]  /*12f90*/  F2FP.BF16.F32.PACK_AB R156, R157, R156 ;  /* 0x0000009c9d9c723e */ /* 0x000fe400000010ff */
[----:B------:R-:W-:Y:S01]  /*12fa0*/  F2FP.BF16.F32.PACK_AB R158, R159, R158 ;  /* 0x0000009e9f9e723e */ /* 0x000fe200000010ff */
[----:B------:R-:W-:Y:S01]  /*12fb0*/  STS [R9+0x400], R162 ;  /* 0x000400a209007388 */ /* 0x000fe20000000800 */
[----:B------:R-:W-:Y:S02]  /*12fc0*/  F2FP.BF16.F32.PACK_AB R36, R37, R36 ;  /* 0x000000242524723e */ /* 0x000fe400000010ff */
[----:B------:R-:W-:Y:S01]  /*12fd0*/  F2FP.BF16.F32.PACK_AB R38, R39, R38 ;  /* 0x000000262726723e */ /* 0x000fe200000010ff */
[----:B------:R-:W-:Y:S01]  /*12fe0*/  STS [R11], R156 ;  /* 0x0000009c0b007388 */ /* 0x000fe20000000800 */
[----:B------:R-:W-:-:S02]  /*12ff0*/  IADD3 R13, R9, R8, RZ ;  /* 0x00000008090d7210 */ /* 0x000fc40007ffe0ff */
[----:B------:R-:W-:Y:S01]  /*13000*/  F2FP.BF16.F32.PACK_AB R40, R41, R40 ;  /* 0x000000282928723e */ /* 0x000fe200000010ff */
[----:B------:R-:W-:Y:S01]  /*13010*/  STS [R11+0x400], R158 ;  /* 0x0004009e0b007388 */ /* 0x000fe20000000800 */
[----:B------:R-:W-:Y:S02]  /*13020*/  F2FP.BF16.F32.PACK_AB R42, R43, R42 ;  /* 0x0000002a2b2a723e */ /* 0x000fe400000010ff */
[----:B------:R-:W-:Y:S01]  /*13030*/  IADD3 R15, R8, R11, RZ ;  /* 0x0000000b080f7210 */ /* 0x000fe20007ffe0ff */
[----:B------:R-:W-:Y:S01]  /*13040*/  STS [R13], R36 ;  /* 0x000000240d007388 */ /* 0x000fe20000000800 */
[----:B------:R-:W-:Y:S01]  /*13050*/  F2FP.BF16.F32.PACK_AB R44, R45, R44 ;  /* 0x0000002c2d2c723e */ /* 0x000fe200000010ff */
[----:B------:R-:W3:Y:S01]  /*13060*/  @P3 LDC R8, c[0x0][0x2e8] ;  /* 0x0000ba00ff083b82 */ /* 0x000ee20000000800 */
[----:B------:R-:W-:Y:S01]  /*13070*/  F2FP.BF16.F32.PACK_AB R46, R47, R46 ;  /* 0x0000002e2f2e723e */ /* 0x000fe200000010ff */
[----:B------:R-:W-:Y:S01]  /*13080*/  STS [R13+0x400], R38 ;  /* 0x000400260d007388 */ /* 0x000fe20000000800 */
[----:B------:R-:W-:-:S02]  /*13090*/  IADD3 R17, R9, R10, RZ ;  /* 0x0000000a09117210 */ /* 0x000fc40007ffe0ff */
[----:B------:R-:W-:Y:S01]  /*130a0*/  F2FP.BF16.F32.PACK_AB R48, R49, R48 ;  /* 0x000000303130723e */ /* 0x000fe200000010ff */
[----:B------:R-:W-:Y:S01]  /*130b0*/  STS [R15], R40 ;  /* 0x000000280f007388 */ /* 0x000fe20000000800 */
[----:B------:R-:W-:Y:S02]  /*130c0*/  F2FP.BF16.F32.PACK_AB R50, R51, R50 ;  /* 0x000000323332723e */ /* 0x000fe400000010ff */
[----:B------:R-:W-:Y:S01]  /*130d0*/  IADD3 R19, R10, R11, RZ ;  /* 0x0000000b0a137210 */ /* 0x000fe20007ffe0ff */
        /* <DEDUP_REMOVED lines=10> */
[----:B------:R-:W-:Y:S02]  /*13180*/  F2FP.BF16.F32.PACK_AB R60, R61, R60 ;  /* 0x0000003c3d3c723e */ /* 0x000fe400000010ff */
[----:B------:R-:W-:Y:S01]  /*13190*/  F2FP.BF16.F32.PACK_AB R62, R63, R62 ;  /* 0x0000003e3f3e723e */ /* 0x000fe200000010ff */
[----:B------:R-:W-:Y:S01]  /*131a0*/  STS [R19+0x400], R50 ;  /* 0x0004003213007388 */ /* 0x000fe20000000800 */
[----:B------:R-:W-:-:S02]  /*131b0*/  F2FP.BF16.F32.PACK_AB R64, R65, R64 ;  /* 0x000000404140723e */ /* 0x000fc400000010ff */
[----:B------:R-:W-:Y:S01]  /*131c0*/  F2FP.BF16.F32.PACK_AB R66, R67, R66 ;  /* 0x000000424342723e */ /* 0x000fe200000010ff */
        /* <DEDUP_REMOVED lines=67> */
[----:B------:R-:W-:Y:S02]  /*13600*/  ISETP.NE.AND P0, PT, RZ, UR4, PT ;  /* 0x00000004ff007c0c */ /* 0x000fe4000bf05270 */
[----:B------:R-:W-:Y:S01]  /*13610*/  MOV R10, 0x7f800000 ;  /* 0x7f800000000a7802 */ /* 0x000fe20000000f00 */
        /* <DEDUP_REMOVED lines=17> */
[----:B------:R2:W-:Y:S04]  /*13730*/  STS [R13+0x6000], R132 ;  /* 0x006000840d007388 */ /* 0x0005e80000000800 */
[----:B------:R3:W-:Y:S04]  /*13740*/  STS [R13+0x6400], R134 ;  /* 0x006400860d007388 */ /* 0x0007e80000000800 */
[----:B------:R3:W-:Y:S04]  /*13750*/  STS [R15+0x6000], R136 ;  /* 0x006000880f007388 */ /* 0x0007e80000000800 */
[----:B------:R3:W-:Y:S01]  /*13760*/  STS [R15+0x6400], R138 ;  /* 0x0064008a0f007388 */ /* 0x0007e20000000800 */
[----:B-----5:R-:W-:-:S03]  /*13770*/  MOV R9, 0x7f800000 ;  /* 0x7f80000000097802 */ /* 0x020fc60000000f00 */
[----:B------:R3:W-:Y:S04]  /*13780*/  STS [R17+0x6000], R140 ;  /* 0x0060008c11007388 */ /* 0x0007e80000000800 */
[----:B------:R3:W-:Y:S01]  /*13790*/  STS [R17+0x6400], R142 ;  /* 0x0064008e11007388 */ /* 0x0007e20000000800 */
[----:B----4-:R-:W-:Y:S01]  /*137a0*/  @P4 FMUL.FTZ R11, R2, 0.69314718246459960938 ;  /* 0x3f317218020b4820 */ /* 0x010fe20000410000 */
[----:B-1----:R-:W-:Y:S02]  /*137b0*/  @P3 FMUL.FTZ R2, R0, 0.69314718246459960938 ;  /* 0x3f31721800023820 */ /* 0x002fe40000410000 */
[----:B------:R1:W-:Y:S01]  /*137c0*/  STS [R19+0x6000], R144 ;  /* 0x0060009013007388 */ /* 0x0003e20000000800 */
[----:B--2---:R-:W-:Y:S01]  /*137d0*/  @P4 FFMA.FTZ R9, R164, R25, R11 ;  /* 0x00000019a4094223 */ /* 0x004fe2000001000b */
[----:B---3--:R-:W-:-:S02]  /*137e0*/  @P3 FFMA.FTZ R10, R3, R8, R2 ;  /* 0x00000008030a3223 */ /* 0x008fc40000010002 */
[----:B------:R1:W-:Y:S04]  /*137f0*/  STS [R19+0x6400], R146 ;  /* 0x0064009213007388 */ /* 0x0003e80000000800 */
[----:B------:R1:W-:Y:S04]  /*13800*/  STS [R21+0x6000], R152 ;  /* 0x0060009815007388 */ /* 0x0003e80000000800 */
[----:B------:R1:W-:Y:S04]  /*13810*/  STS [R21+0x6400], R154 ;  /* 0x0064009a15007388 */ /* 0x0003e80000000800 */
[----:B------:R1:W-:Y:S04]  /*13820*/  STS [R23+0x6000], R148 ;  /* 0x0060009417007388 */ /* 0x0003e80000000800 */
[----:B------:R1:W-:Y:S01]  /*13830*/  STS [R23+0x6400], R150 ;  /* 0x0064009617007388 */ /* 0x0003e20000000800 */
[----:B------:R-:W-:Y:S05]  /*13840*/  @!P0 BRA `(.L_x_2513) ;  /* 0x0000000000248947 */ /* 0x000fea0003800000 */
[----:B------:R-:W2:Y:S01]  /*13850*/  S2UR UR14, SR_CTAID.Y ;  /* 0x00000000000e79c3 */ /* 0x000ea20000002600 */
[----:B------:R-:W-:Y:S01]  /*13860*/  ULDC UR4, c[0x0][0x2c4] ;  /* 0x0000b10000047ab9 */ /* 0x000fe20000000800 */
[----:B------:R-:W-:Y:S01]  /*13870*/  UISETP.NE.AND UP0, UPT, UR13, -0x1, UPT ;  /* 0xffffffff0d00788c */ /* 0x000fe2000bf05270 */
[----:B------:R-:W-:-:S05]  /*13880*/  ULDC UR9, c[0x0][0x2e4] ;  /* 0x0000b90000097ab9 */ /* 0x000fca0000000800 */
[----:B------:R-:W3:Y:S01]  /*13890*/  S2UR UR8, SR_CTAID.Z ;  /* 0x00000000000879c3 */ /* 0x000ee20000002700 */
[----:B--2---:R-:W-:-:S04]  /*138a0*/  UIMAD UR4, UR14, UR4, URZ ;  /* 0x000000040e0472a4 */ /* 0x004fc8000f8e023f */
[----:B------:R-:W-:-:S04]  /*138b0*/  USEL UR4, UR4, UR13, !UP0 ;  /* 0x0000000d04047287 */ /* 0x000fc8000c000000 */
[----:B---3--:R-:W-:Y:S01]  /*138c0*/  UIMAD UR9, UR8, UR9, UR4 ;  /* 0x00000009080972a4 */ /* 0x008fe2000f8e0204 */
[----:B------:R-:W-:Y:S11]  /*138d0*/  BRA `(.L_x_2514) ;  /* 0x0000000000187947 */ /* 0x000ff60003800000 */
.L_x_2513:
[----:B------:R-:W-:Y:S01]  /*138e0*/  S2UR UR8, SR_CTAID.Z ;  /* 0x00000000000879c3 */ /* 0x000fe20000002700 */
[----:B------:R-:W-:Y:S01]  /*138f0*/  ULDC UR4, c[0x0][0x270] ;  /* 0x00009c0000047ab9 */ /* 0x000fe20000000800 */
[----:B------:R-:W-:-:S06]  /*13900*/  ULDC UR9, c[0x0][0x2c4] ;  /* 0x0000b10000097ab9 */ /* 0x000fcc0000000800 */
[----:B------:R-:W2:Y:S02]  /*13910*/  S2UR UR14, SR_CTAID.Y ;  /* 0x00000000000e79c3 */ /* 0x000ea40000002600 */
[----:B--2---:R-:W-:-:S04]  /*13920*/  UIMAD UR4, UR14, UR4, UR8 ;  /* 0x000000040e0472a4 */ /* 0x004fc8000f8e0208 */
[----:B------:R-:W-:-:S12]  /*13930*/  UIMAD UR9, UR4, UR9, URZ ;  /* 0x00000009040972a4 */ /* 0x000fd8000f8e023f */
.L_x_2514:
[----:B------:R-:W2:Y:S01]  /*13940*/  S2R R3, SR_TID.X ;  /* 0x0000000000037919 */ /* 0x000ea20000002100 */
[----:B------:R-:W-:Y:S01]  /*13950*/  LOP3.LUT R5, R5, 0xffffffe0, RZ, 0xc0, !PT ;  /* 0xffffffe005057812 */ /* 0x000fe200078ec0ff */
[----:B------:R-:W-:Y:S01]  /*13960*/  USHF.R.S32.HI UR11, URZ, 0x1f, UR14 ;  /* 0x0000001f3f0b7899 */ /* 0x000fe2000801140e */
[----:B------:R-:W-:Y:S01]  /*13970*/  SHF.R.S32.HI R11, RZ, 0x1f, R6 ;  /* 0x0000001fff0b7819 */ /* 0x000fe20000011406 */
[----:B------:R-:W-:Y:S01]  /*13980*/  UISETP.NE.AND UP0, UPT, UR13, -0x1, UPT ;  /* 0xffffffff0d00788c */ /* 0x000fe2000bf05270 */
[----:B------:R-:W-:Y:S01]  /*13990*/  BAR.SYNC.DEFER_BLOCKING 0x0 ;  /* 0x0000000000007b1d */ /* 0x000fe20000010000 */
[----:B------:R-:W-:Y:S01]  /*139a0*/  IMAD.IADD R5, R4, 0x1, -R5 ;  /* 0x0000000104057824 */ /* 0x000fe200078e0a05 */
[----:B------:R-:W-:-:S04]  /*139b0*/  LEA.HI R11, R11, R6, RZ, 0x2 ;  /* 0x000000060b0b7211 */ /* 0x000fc800078f10ff */
[----:B------:R-:W-:Y:S01]  /*139c0*/  LOP3.LUT P0, RZ, R5, 0x3, RZ, 0xc0, !PT ;  /* 0x0000000305ff7812 */ /* 0x000fe2000780c0ff */
[----:B------:R-:W-:Y:S01]  /*139d0*/  ULDC.64 UR4, c[0x0][0x290] ;  /* 0x0000a40000047ab9 */ /* 0x000fe20000000a00 */
[----:B------:R-:W-:Y:S01]  /*139e0*/  ULDC.64 UR6, c[0x0][0x298] ;  /* 0x0000a60000067ab9 */ /* 0x000fe20000000a00 */
[----:B------:R-:W-:Y:S01]  /*139f0*/  UIMAD UR11, UR11, UR4, URZ ;  /* 0x000000040b0b72a4 */ /* 0x000fe2000f8e023f */
[----:B------:R-:W-:Y:S01]  /*13a00*/  LOP3.LUT R11, R11, 0xffffffc, RZ, 0xc0, !PT ;  /* 0x0ffffffc0b0b7812 */ /* 0x000fe200078ec0ff */
[----:B------:R-:W-:Y:S01]  /*13a10*/  UIMAD.WIDE.U32 UR16, UR13, UR6, URZ ;  /* 0x000000060d1072a5 */ /* 0x000fe2000f8e003f */
[----:B------:R-:W-:Y:S01]  /*13a20*/  BSSY B0, `(.L_x_2515) ;  /* 0x000001d000007945 */ /* 0x000fe20003800000 */
[----:B------:R-:W-:Y:S02]  /*13a30*/  UIMAD.WIDE.U32 UR18, UR14, UR4, URZ ;  /* 0x000000040e1272a5 */ /* 0x000fe4000f8e003f */
[----:B------:R-:W-:Y:S01]  /*13a40*/  UIMAD UR5, UR14, UR5, UR11 ;  /* 0x000000050e0572a4 */ /* 0x000fe2000f8e020b */
[----:B------:R-:W-:Y:S01]  /*13a50*/  IMAD.IADD R6, R6, 0x1, -R11 ;  /* 0x0000000106067824 */ /* 0x000fe200078e0a0b */
[----:B------:R-:W-:-:S02]  /*13a60*/  UIMAD UR13, UR13, UR7, UR17 ;  /* 0x000000070d0d72a4 */ /* 0x000fc4000f8e0211 */
[----:B------:R-:W-:Y:S02]  /*13a70*/  USEL UR16, UR18, UR16, !UP0 ;  /* 0x0000001012107287 */ /* 0x000fe4000c000000 */
[----:B------:R-:W-:Y:S01]  /*13a80*/  @!UP0 UIADD3 UR13, UR19, UR5, URZ ;  /* 0x00000005130d8290 */ /* 0x000fe2000fffe03f */
[----:B--2---:R-:W-:-:S04]  /*13a90*/  SHF.R.S32.HI R0, RZ, 0x1f, R3 ;  /* 0x0000001fff007819 */ /* 0x004fc80000011403 */
        /* <DEDUP_REMOVED lines=8> */
[----:B------:R-:W2:Y:S01]  /*13b20*/  S2UR UR4, SR_CTAID.X ;  /* 0x00000000000479c3 */ /* 0x000ea20000002500 */
[C---:B------:R-:W-:Y:S01]  /*13b30*/  VIADD R5, R6.reuse, 0x8 ;  /* 0x0000000806057836 */ /* 0x040fe20000000000 */
[----:B------:R-:W-:-:S04]  /*13b40*/  ISETP.GE.AND P2, PT, R6, UR10, PT ;  /* 0x0000000a06007c0c */ /* 0x000fc8000bf46270 */
[----:B------:R-:W-:Y:S01]  /*13b50*/  ISETP.GE.AND P1, PT, R5, UR10, PT ;  /* 0x0000000a05007c0c */ /* 0x000fe2000bf26270 */
[----:B--2---:R-:W-:-:S04]  /*13b60*/  ULEA UR4, UR4, UR9, 0x6 ;  /* 0x0000000904047291 */ /* 0x004fc8000f8e303f */
        /* <DEDUP_REMOVED lines=8> */
.L_x_2516:
[----:B------:R-:W-:Y:S05]  /*13bf0*/  BSYNC B0 ;  /* 0x0000000000007941 */ /* 0x000fea0003800000 */
.L_x_2515:
[----:B------:R-:W3:Y:S01]  /*13c00*/  S2UR UR9, SR_CTAID.X ;  /* 0x00000000000979c3 */ /* 0x000ee20000002500 */
[----:B------:R-:W-:Y:S01]  /*13c10*/  LEA.HI R2, R7, R4, RZ, 0x3 ;  /* 0x0000000407027211 */ /* 0x000fe200078f18ff */
[----:B------:R-:W-:Y:S01]  /*13c20*/  IMAD.U32 R7, RZ, RZ, UR6 ;  /* 0x00000006ff077e24 */ /* 0x000fe2000f8e00ff */
[----:B------:R-:W-:Y:S01]  /*13c30*/  SHF.R.S32.HI R241, RZ, 0x1f, R240 ;  /* 0x0000001ffff17819 */ /* 0x000fe200000114f0 */
[----:B------:R-:W-:Y:S01]  /*13c40*/  USHF.R.S32.HI UR5, URZ, 0x1f, UR8 ;  /* 0x0000001f3f057899 */ /* 0x000fe20008011408 */
[----:B------:R-:W-:Y:S01]  /*13c50*/  SHF.R.S32.HI R2, RZ, 0x3, R2 ;  /* 0x00000003ff027819 */ /* 0x000fe20000011402 */
[----:B-1----:R1:W4:Y:S01]  /*13c60*/  LDS.128 R16, [R238+0x1800] ;  /* 0x00180000ee107984 */ /* 0x0023220000000c00 */
[----:B------:R-:W-:Y:S01]  /*13c70*/  LEA.HI R0, R0, R3, RZ, 0x3 ;  /* 0x0000000300007211 */ /* 0x000fe200078f18ff */
[----:B------:R-:W5:Y:S01]  /*13c80*/  LDC.64 R26, c[0x0][0x2a0] ;  /* 0x0000a800ff1a7b82 */ /* 0x000f620000000a00 */
[----:B------:R-:W-:Y:S01]  /*13c90*/  BSSY B0, `(.L_x_2517) ;  /* 0x000002d000007945 */ /* 0x000fe20003800000 */
[C---:B------:R-:W-:Y:S01]  /*13ca0*/  VIADD R4, R2.reuse, 0x10 ;  /* 0x0000001002047836 */ /* 0x040fe20000000000 */
[----:B------:R1:W1:Y:S01]  /*13cb0*/  LDS.128 R20, [R238] ;  /* 0x00000000ee147984 */ /* 0x0002620000000c00 */
[----:B------:R-:W-:Y:S01]  /*13cc0*/  VIADD R5, R2, 0x20 ;  /* 0x0000002002057836 */ /* 0x000fe20000000000 */
[----:B------:R-:W-:-:S02]  /*13cd0*/  SHF.R.S32.HI R0, RZ, 0x3, R0 ;  /* 0x00000003ff007819 */ /* 0x000fc40000011400 */
[----:B------:R-:W-:Y:S01]  /*13ce0*/  ISETP.GE.AND P2, PT, R4, UR10, PT ;  /* 0x0000000a04007c0c */ /* 0x000fe2000bf46270 */
[----:B------:R-:W-:Y:S01]  /*13cf0*/  VIADD R4, R2, 0x30 ;  /* 0x0000003002047836 */ /* 0x000fe20000000000 */
[----:B------:R-:W-:Y:S01]  /*13d00*/  ISETP.GE.AND P1, PT, R5, UR10, PT ;  /* 0x0000000a05007c0c */ /* 0x000fe2000bf26270 */
[----:B--2---:R2:W1:Y:S01]  /*13d10*/  LDS.128 R12, [R238+0x2000] ;  /* 0x00200000ee0c7984 */ /* 0x0044620000000c00 */
[----:B------:R-:W-:-:S03]  /*13d20*/  SHF.R.S32.HI R0, RZ, 0x1f, R0 ;  /* 0x0000001fff007819 */ /* 0x000fc60000011400 */
[----:B------:R2:W1:Y:S01]  /*13d30*/  LDS.128 R8, [R238+0x4000] ;  /* 0x00400000ee087984 */ /* 0x0004620000000c00 */
[----:B---3--:R-:W-:-:S04]  /*13d40*/  USHF.L.U32 UR9, UR9, 0x6, URZ ;  /* 0x0000000609097899 */ /* 0x008fc8000800063f */
[----:B------:R-:W-:Y:S02]  /*13d50*/  USHF.R.S32.HI UR4, URZ, 0x1f, UR9 ;  /* 0x0000001f3f047899 */ /* 0x000fe40008011409 */
[----:B------:R-:W-:Y:S02]  /*13d60*/  IMAD.WIDE.U32 R6, R7, UR9, R240 ;  /* 0x0000000907067c25 */ /* 0x000fe4000f8e00f0 */
[----:B------:R-:W-:Y:S01]  /*13d70*/  UIMAD UR4, UR4, UR6, URZ ;  /* 0x00000006040472a4 */ /* 0x000fe2000f8e023f */
[----:B------:R-:W-:-:S03]  /*13d80*/  IADD3 R24, P0, R6, UR16, RZ ;  /* 0x0000001006187c10 */ /* 0x000fc6000ff1e0ff */
[----:B------:R-:W-:Y:S01]  /*13d90*/  UIMAD UR4, UR9, UR7, UR4 ;  /* 0x00000007090472a4 */ /* 0x000fe2000f8e0204 */
[----:B-----5:R-:W-:Y:S01]  /*13da0*/  IMAD R6, R26, UR5, RZ ;  /* 0x000000051a067c24 */ /* 0x020fe2000f8e02ff */
[----:B------:R-:W-:-:S03]  /*13db0*/  UIADD3 UR9, -UR9, UR12, URZ ;  /* 0x0000000c09097290 */ /* 0x000fc6000fffe13f */
[----:B------:R-:W-:Y:S02]  /*13dc0*/  IMAD R27, R27, UR8, R6 ;  /* 0x000000081b1b7c24 */ /* 0x000fe4000f8e0206 */
[----:B------:R-:W-:Y:S01]  /*13dd0*/  IMAD.U32 R3, RZ, RZ, UR4 ;  /* 0x00000004ff037e24 */ /* 0x000fe2000f8e00ff */
[----:B------:R-:W-:-:S04]  /*13de0*/  ISETP.GE.AND P3, PT, R2, UR9, PT ;  /* 0x0000000902007c0c */ /* 0x000fc8000bf66270 */
[----:B------:R-:W-:Y:S02]  /*13df0*/  IADD3.X R25, R7, UR13, R3, P0, !PT ;  /* 0x0000000d07197c10 */ /* 0x000fe400087fe403 */
[----:B------:R-:W-:Y:S02]  /*13e00*/  ISETP.GE.AND P0, PT, R4, UR10, PT ;  /* 0x0000000a04007c0c */ /* 0x000fe4000bf06270 */
[----:B------:R2:W3:Y:S01]  /*13e10*/  LDS.128 R4, [R238+0x6000] ;  /* 0x00600000ee047984 */ /* 0x0004e20000000c00 */
[----:B------:R-:W-:-:S04]  /*13e20*/  IMAD.WIDE.U32 R24, R26, UR8, R24 ;  /* 0x000000081a187c25 */ /* 0x000fc8000f8e0018 */
[----:B------:R-:W-:Y:S01]  /*13e30*/  IMAD.IADD R27, R27, 0x1, R25 ;  /* 0x000000011b1b7824 */ /* 0x000fe200078e0219 */
[----:B-1--4-:R-:W-:Y:S06]  /*13e40*/  @P3 BRA `(.L_x_2518) ;  /* 0x0000000000443947 */ /* 0x012fec0003800000 */
[----:B------:R-:W-:Y:S01]  /*13e50*/  IMAD R3, R0, UR6, RZ ;  /* 0x0000000600037c24 */ /* 0x000fe2000f8e02ff */
[----:B------:R-:W-:Y:S01]  /*13e60*/  ULDC.64 UR4, c[0x0][0x280] ;  /* 0x0000a00000047ab9 */ /* 0x000fe20000000a00 */
[----:B------:R-:W-:Y:S01]  /*13e70*/  IMAD.MOV.U32 R26, RZ, RZ, R24 ;  /* 0x000000ffff1a7224 */ /* 0x000fe200078e0018 */
[----:B------:R-:W-:Y:S01]  /*13e80*/  ULDC UR8, c[0x0][0x2d0] ;  /* 0x0000b40000087ab9 */ /* 0x000fe20000000800 */
[----:B------:R-:W-:Y:S01]  /*13e90*/  IMAD R3, R2, UR7, R3 ;  /* 0x0000000702037c24 */ /* 0x000fe2000f8e0203 */
[----:B------:R-:W-:Y:S01]  /*13ea0*/  ISETP.GE.AND P6, PT, R240, UR8, PT ;  /* 0x00000008f0007c0c */ /* 0x000fe2000bfc6270 */
[----:B------:R-:W-:Y:S01]  /*13eb0*/  IMAD.WIDE.U32 R28, R2, UR6, R26 ;  /* 0x00000006021c7c25 */ /* 0x000fe2000f8e001a */
[----:B------:R-:W-:Y:S02]  /*13ec0*/  ISETP.GE.AND P5, PT, R237, UR8, PT ;  /* 0x00000008ed007c0c */ /* 0x000fe4000bfa6270 */
[----:B------:R-:W-:Y:S01]  /*13ed0*/  ISETP.GE.AND P4, PT, R236, UR8, PT ;  /* 0x00000008ec007c0c */ /* 0x000fe2000bf86270 */
[----:B------:R-:W-:Y:S01]  /*13ee0*/  IMAD.IADD R3, R3, 0x1, R29 ;  /* 0x0000000103037824 */ /* 0x000fe200078e021d */
[----:B------:R-:W-:-:S04]  /*13ef0*/  LEA R30, P3, R28, UR4, 0x1 ;  /* 0x000000041c1e7c11 */ /* 0x000fc8000f8608ff */
[----:B------:R-:W-:Y:S02]  /*13f00*/  LEA.HI.X R31, R28, UR5, R3, 0x1, P3 ;  /* 0x000000051c1f7c11 */ /* 0x000fe400098f0c03 */
[----:B------:R-:W-:-:S03]  /*13f10*/  ISETP.GE.AND P3, PT, R235, UR8, PT ;  /* 0x00000008eb007c0c */ /* 0x000fc6000bf66270 */
[----:B------:R1:W-:Y:S04]  /*13f20*/  @!P6 STG.E.128 desc[UR24][R30.64], R20 ;  /* 0x000000141e00e986 */ /* 0x0003e8000c101d18 */
[----:B------:R1:W-:Y:S04]  /*13f30*/  @!P5 STG.E.128 desc[UR24][R30.64+0x80], R12 ;  /* 0x0000800c1e00d986 */ /* 0x0003e8000c101d18 */
[----:B------:R1:W-:Y:S04]  /*13f40*/  @!P4 STG.E.128 desc[UR24][R30.64+0x100], R8 ;  /* 0x000100081e00c986 */ /* 0x0003e8000c101d18 */
[----:B---3--:R1:W-:Y:S02]  /*13f50*/  @!P3 STG.E.128 desc[UR24][R30.64+0x180], R4 ;  /* 0x000180041e00b986 */ /* 0x0083e4000c101d18 */
.L_x_2518:
[----:B------:R-:W-:Y:S05]  /*13f60*/  BSYNC B0 ;  /* 0x0000000000007941 */ /* 0x000fea0003800000 */
.L_x_2517:
        /* <DEDUP_REMOVED lines=17> */
[----:B------:R-:W-:-:S04]  /*14080*/  IMAD R3, R3, UR6, RZ ;  /* 0x0000000603037c24 */ /* 0x000fc8000f8e02ff */
[----:B------:R-:W-:Y:S01]  /*14090*/  IMAD R3, R28, UR7, R3 ;  /* 0x000000071c037c24 */ /* 0x000fe2000f8e0203 */
[----:B------:R-:W-:-:S03]  /*140a0*/  LEA R28, P6, R30, UR4, 0x1 ;  /* 0x000000041e1c7c11 */ /* 0x000fc6000f8c08ff */
[----:B------:R-:W-:-:S05]  /*140b0*/  IMAD.IADD R3, R3, 0x1, R31 ;  /* 0x0000000103037824 */ /* 0x000fca00078e021f */
[----:B------:R-:W-:-:S05]  /*140c0*/  LEA.HI.X R29, R30, UR5, R3, 0x1, P6 ;  /* 0x000000051e1d7c11 */ /* 0x000fca000b0f0c03 */
[----:B----4-:R4:W-:Y:S04]  /*140d0*/  @!P5 STG.E.128 desc[UR24][R28.64], R20 ;  /* 0x000000141c00d986 */ /* 0x0109e8000c101d18 */
[----:B-1----:R4:W-:Y:S04]  /*140e0*/  @!P4 STG.E.128 desc[UR24][R28.64+0x80], R12 ;  /* 0x0000800c1c00c986 */ /* 0x0029e8000c101d18 */
[----:B------:R4:W-:Y:S04]  /*140f0*/  @!P3 STG.E.128 desc[UR24][R28.64+0x100], R8 ;  /* 0x000100081c00b986 */ /* 0x0009e8000c101d18 */
[----:B------:R4:W-:Y:S02]  /*14100*/  @!P2 STG.E.128 desc[UR24][R28.64+0x180], R4 ;  /* 0x000180041c00a986 */ /* 0x0009e4000c101d18 */
.L_x_2520:
[----:B------:R-:W-:Y:S05]  /*14110*/  BSYNC B0 ;  /* 0x0000000000007941 */ /* 0x000fea0003800000 */
.L_x_2519:
        /* <DEDUP_REMOVED lines=22> */
[----:B--2---:R2:W-:Y:S04]  /*14280*/  @!P4 STG.E.128 desc[UR24][R28.64], R20 ;  /* 0x000000141c00c986 */ /* 0x0045e8000c101d18 */
[----:B-1----:R2:W-:Y:S04]  /*14290*/  @!P3 STG.E.128 desc[UR24][R28.64+0x80], R12 ;  /* 0x0000800c1c00b986 */ /* 0x0025e8000c101d18 */
[----:B------:R2:W-:Y:S04]  /*142a0*/  @!P2 STG.E.128 desc[UR24][R28.64+0x100], R8 ;  /* 0x000100081c00a986 */ /* 0x0005e8000c101d18 */
[----:B------:R2:W-:Y:S02]  /*142b0*/  @!P1 STG.E.128 desc[UR24][R28.64+0x180], R4 ;  /* 0x000180041c009986 */ /* 0x0005e4000c101d18 */
.L_x_2522:
[----:B------:R-:W-:Y:S05]  /*142c0*/  BSYNC B0 ;  /* 0x0000000000007941 */ /* 0x000fea0003800000 */
.L_x_2521:
[----:B-12---:R1:W2:Y:S04]  /*142d0*/  LDS.128 R8, [R238+0x3800] ;  /* 0x00380000ee087984 */ /* 0x0062a80000000c00 */
[----:B------:R1:W1:Y:S04]  /*142e0*/  LDS.128 R4, [R238+0x5800] ;  /* 0x00580000ee047984 */ /* 0x0002680000000c00 */
[----:B------:R1:W1:Y:S01]  /*142f0*/  LDS.128 R12, [R238+0x7800] ;  /* 0x00780000ee0c7984 */ /* 0x0002620000000c00 */
[----:B------:R-:W-:Y:S05]  /*14300*/  @P0 EXIT ;  /* 0x000000000000094d */ /* 0x000fea0003800000 */
[----:B------:R-:W-:Y:S01]  /*14310*/  IADD3 R2, P0, R2, 0x30, RZ ;  /* 0x0000003002027810 */ /* 0x000fe20007f1e0ff */
[----:B------:R-:W-:Y:S01]  /*14320*/  IMAD.MOV.U32 R20, RZ, RZ, R24 ;  /* 0x000000ffff147224 */ /* 0x000fe200078e0018 */
[----:B------:R-:W-:Y:S01]  /*14330*/  ULDC.64 UR4, c[0x0][0x280] ;  /* 0x0000a00000047ab9 */ /* 0x000fe20000000a00 */
[----:B------:R-:W-:Y:S01]  /*14340*/  IMAD.MOV.U32 R21, RZ, RZ, R27 ;  /* 0x000000ffff157224 */ /* 0x000fe200078e001b */
[----:B------:R-:W-:Y:S01]  /*14350*/  ULDC UR8, c[0x0][0x2d0] ;  /* 0x0000b40000087ab9 */ /* 0x000fe20000000800 */
[----:B------:R-:W-:Y:S01]  /*14360*/  IMAD.X R3, RZ, RZ, R0, P0 ;  /* 0x000000ffff037224 */ /* 0x000fe200000e0600 */
[----:B------:R-:W-:Y:S01]  /*14370*/  ISETP.GE.AND P3, PT, R240, UR8, PT ;  /* 0x00000008f0007c0c */ /* 0x000fe2000bf66270 */
[----:B------:R-:W-:Y:S01]  /*14380*/  IMAD.WIDE.U32 R20, R2, UR6, R20 ;  /* 0x0000000602147c25 */ /* 0x000fe2000f8e0014 */
[----:B------:R-:W-:Y:S02]  /*14390*/  ISETP.GE.AND P2, PT, R237, UR8, PT ;  /* 0x00000008ed007c0c */ /* 0x000fe4000bf46270 */
[----:B------:R-:W-:Y:S01]  /*143a0*/  ISETP.GE.AND P1, PT, R236, UR8, PT ;  /* 0x00000008ec007c0c */ /* 0x000fe2000bf26270 */
[----:B------:R-:W-:-:S04]  /*143b0*/  IMAD R3, R3, UR6, RZ ;  /* 0x0000000603037c24 */ /* 0x000fc8000f8e02ff */
[----:B------:R-:W-:Y:S01]  /*143c0*/  IMAD R3, R2, UR7, R3 ;  /* 0x0000000702037c24 */ /* 0x000fe2000f8e0203 */
[----:B------:R-:W-:-:S03]  /*143d0*/  LEA R2, P0, R20, UR4, 0x1 ;  /* 0x0000000414027c11 */ /* 0x000fc6000f8008ff */
        /* <DEDUP_REMOVED lines=9> */
.L_x_2523:
        /* <DEDUP_REMOVED lines=9> */
.L_x_4990:


//--------------------- .text._ZN5flash24flash_fwd_splitkv_kernelI23Flash_fwd_kernel_traitsILi256ELi64ELi64ELi4ELb0ELb0EN7cutlass10bfloat16_tE19Flash_kernel_traitsILi256ELi64ELi64ELi4ES3_EELb1ELb0ELb1ELb0ELb0ELb1ELb0ELb0EEEvNS_16Flash_fwd_paramsE --------------------------
	.section	.text._ZN5flash24flash_fwd_splitkv_kernelI23Flash_fwd_kernel_traitsILi256ELi64ELi64ELi4ELb0ELb0EN7cutlass10bfloat16_tE19Flash_kernel_traitsILi256ELi64ELi64ELi4ES3_EELb1ELb0ELb1ELb0ELb0ELb1ELb0ELb0EEEvNS_16Flash_fwd_paramsE,"ax",@progbits
	.align	128
        .global         _ZN5flash24flash_fwd_splitkv_kernelI23Flash_fwd_kernel_traitsILi256ELi64ELi64ELi4ELb0ELb0EN7cutlass10bfloat16_tE19Flash_kernel_traitsILi256ELi64ELi64ELi4ES3_EELb1ELb0ELb1ELb0ELb0ELb1ELb0ELb0EEEvNS_16Flash_fwd_paramsE
        .type           _ZN5flash24flash_fwd_splitkv_kernelI23Flash_fwd_kernel_traitsILi256ELi64ELi64ELi4ELb0ELb0EN7cutlass10bfloat16_tE19Flash_kernel_traitsILi256ELi64ELi64ELi4ES3_EELb1ELb0ELb1ELb0ELb0ELb1ELb0ELb0EEEvNS_16Flash_fwd_paramsE,@function
        .size           _ZN5flash24flash_fwd_splitkv_kernelI23Flash_fwd_kernel_traitsILi256ELi64ELi64ELi4ELb0ELb0EN7cutlass10bfloat16_tE19Flash_kernel_traitsILi256ELi64ELi64ELi4ES3_EELb1ELb0ELb1ELb0ELb0ELb1ELb0ELb0EEEvNS_16Flash_fwd_paramsE,(.L_x_4991 - _ZN5flash24flash_fwd_splitkv_kernelI23Flash_fwd_kernel_traitsILi256ELi64ELi64ELi4ELb0ELb0EN7cutlass10bfloat16_tE19Flash_kernel_traitsILi256ELi64ELi64ELi4ES3_EELb1ELb0ELb1ELb0ELb0ELb1ELb0ELb0EEEvNS_16Flash_fwd_paramsE)
        .other          _ZN5flash24flash_fwd_splitkv_kernelI23Flash_fwd_kernel_traitsILi256ELi64ELi64ELi4ELb0ELb0EN7cutlass10bfloat16_tE19Flash_kernel_traitsILi256ELi64ELi64ELi4ES3_EELb1ELb0ELb1ELb0ELb0ELb1ELb0ELb0EEEvNS_16Flash_fwd_paramsE,@"STO_CUDA_ENTRY STV_DEFAULT"
_ZN5flash24flash_fwd_splitkv_kernelI23Flash_fwd_kernel_traitsILi256ELi64ELi64ELi4ELb0ELb0EN7cutlass10bfloat16_tE19Flash_kernel_traitsILi256ELi64ELi64ELi4ES3_EELb1ELb0ELb1ELb0ELb0ELb1ELb0ELb0EEEvNS_16Flash_fwd_paramsE:
.text._ZN5flash24flash_fwd_splitkv_kernelI23Flash_fwd_kernel_traitsILi256ELi64ELi64ELi4ELb0ELb0EN7cutlass10bfloat16_tE19Flash_kernel_traitsILi256ELi64ELi64ELi4ES3_EELb1ELb0ELb1ELb0ELb0ELb1ELb0ELb0EEEvNS_16Flash_fwd_paramsE:
        /* <DEDUP_REMOVED lines=54> */
.L_x_2524:
[----:B------:R-:W-:Y:S01]  /*0360*/  ULDC UR6, c[0x0][0x2c8] ;  /* 0x0000b20000067ab9 */ /* 0x000fe20000000800 */
.L_x_2525:
        /* <DEDUP_REMOVED lines=49> */
[----:B------:R-:W-:Y:S02]  /*0680*/  UIADD3 UR12, -UR23, UR12, URZ ;  /* 0x0000000c170c7290 */ /* 0x000fe4000fffe13f */
[----:B------:R-:W-:Y:S01]  /*0690*/  LOP3.LUT R0, R10, 0xfffffff8, RZ, 0xc0, !PT ;  /* 0xfffffff80a007812 */ /* 0x000fe200078ec0ff */
[----:B------:R-:W-:Y:S01]  /*06a0*/  UIMAD UR8, UR8, UR6, URZ ;  /* 0x00000006080872a4 */ /* 0x000fe2000f8e023f */
[----:B------:R-:W-:-:S02]  /*06b0*/  SHF.R.S32.HI R10, RZ, 0x3, R10 ;  /* 0x00000003ff0a7819 */ /* 0x000fc4000001140a */
[----:B------:R-:W-:Y:S01]  /*06c0*/  @!UP0 USHF.R.S32.HI UR9, URZ, 0x1f, UR21 ;  /* 0x0000001f3f098899 */ /* 0x000fe20008011415 */
[----:B------:R-:W-:Y:S01]  /*06d0*/  IMAD.IADD R5, R5, 0x1, -R0 ;  /* 0x0000000105057824 */ /* 0x000fe200078e0a00 */
[----:B------:R-:W-:Y:S01]  /*06e0*/  @!UP0 ULDC.64 UR4, c[0x0][0x290] ;  /* 0x0000a40000048ab9 */ /* 0x000fe20000000a00 */
[----:B------:R-:W-:Y:S01]  /*06f0*/  @UP0 UIMAD.WIDE.U32 UR10, UR13, UR6, URZ ;  /* 0x000000060d0a02a5 */ /* 0x000fe2000f8e003f */
[----:B------:R-:W-:Y:S01]  /*0700*/  IMAD.U32 R0, RZ, RZ, UR6 ;  /* 0x00000006ff007e24 */ /* 0x000fe2000f8e00ff */
[----:B------:R-:W-:Y:S01]  /*0710*/  @!UP0 UIMAD UR9, UR9, UR4, URZ ;  /* 0x00000004090982a4 */ /* 0x000fe2000f8e023f */
[C---:B------:R-:W-:Y:S01]  /*0720*/  IMAD.SHL.U32 R18, R5.reuse, 0x8, RZ ;  /* 0x0000000805127824 */ /* 0x040fe200078e00ff */
[----:B------:R-:W-:Y:S01]  /*0730*/  @!UP0 UIMAD.WIDE.U32 UR14, UR21, UR4, URZ ;  /* 0x00000004150e82a5 */ /* 0x000fe2000f8e003f */
[C---:B------:R-:W-:Y:S01]  /*0740*/  ISETP.GE.AND P1, PT, R10.reuse, UR12, PT ;  /* 0x0000000c0a007c0c */ /* 0x040fe2000bf26270 */
[----:B------:R-:W-:Y:S01]  /*0750*/  UIMAD UR8, UR23, UR7, UR8 ;  /* 0x00000007170872a4 */ /* 0x000fe2000f8e0208 */
[----:B------:R-:W-:Y:S01]  /*0760*/  IADD3 R6, R10, 0x10, RZ ;  /* 0x000000100a067810 */ /* 0x000fe20007ffe0ff */
[----:B------:R-:W-:Y:S01]  /*0770*/  @!UP0 UIMAD UR5, UR21, UR5, UR9 ;  /* 0x00000005150582a4 */ /* 0x000fe2000f8e0209 */
[--C-:B------:R-:W-:Y:S01]  /*0780*/  SHF.R.S32.HI R19, RZ, 0x1f, R18.reuse ;  /* 0x0000001fff137819 */ /* 0x100fe20000011412 */
[----:B------:R-:W-:Y:S01]  /*0790*/  @UP0 UIMAD UR13, UR13, UR7, UR11 ;  /* 0x000000070d0d02a4 */ /* 0x000fe2000f8e020b */
[----:B------:R-:W-:Y:S01]  /*07a0*/  ISETP.NE.AND P6, PT, R5, RZ, PT ;  /* 0x000000ff0500720c */ /* 0x000fe20003fc5270 */
[----:B------:R-:W-:Y:S01]  /*07b0*/  @!UP0 UMOV UR10, UR14 ;  /* 0x0000000e000a8c82 */ /* 0x000fe20008000000 */
[----:B------:R-:W-:Y:S01]  /*07c0*/  @!UP0 UIADD3 UR13, UR15, UR5, URZ ;  /* 0x000000050f0d8290 */ /* 0x000fe2000fffe03f */
[----:B------:R-:W-:Y:S01]  /*07d0*/  IMAD.WIDE.U32 R2, R0, UR23, R18 ;  /* 0x0000001700027c25 */ /* 0x000fe2000f8e0012 */
[----:B------:R-:W-:Y:S01]  /*07e0*/  IADD3 R7, R18, 0xc0, RZ ;  /* 0x000000c012077810 */ /* 0x000fe20007ffe0ff */
[----:B------:R-:W-:-:S02]  /*07f0*/  ULDC.64 UR4, c[0x0][0x2a0] ;  /* 0x0000a80000047ab9 */ /* 0x000fc40000000a00 */
[----:B------:R-:W-:Y:S01]  /*0800*/  IMAD.U32 R0, RZ, RZ, UR8 ;  /* 0x00000008ff007e24 */ /* 0x000fe2000f8e00ff */
[----:B------:R-:W-:Y:S01]  /*0810*/  USHF.R.S32.HI UR8, URZ, 0x1f, UR22 ;  /* 0x0000001f3f087899 */ /* 0x000fe20008011416 */
[----:B------:R-:W-:Y:S01]  /*0820*/  IADD3 R2, P0, R2, UR10, RZ ;  /* 0x0000000a02027c10 */ /* 0x000fe2000ff1e0ff */
[----:B------:R-:W-:Y:S02]  /*0830*/  IMAD.U32 R12, RZ, RZ, UR4 ;  /* 0x00000004ff0c7e24 */ /* 0x000fe4000f8e00ff */
[----:B------:R-:W-:Y:S01]  /*0840*/  UIMAD UR8, UR8, UR4, URZ ;  /* 0x00000004080872a4 */ /* 0x000fe2000f8e023f */
[----:B------:R-:W-:Y:S01]  /*0850*/  IADD3.X R3, R3, UR13, R0, P0, !PT ;  /* 0x0000000d03037c10 */ /* 0x000fe200087fe400 */
[----:B------:R-:W-:Y:S01]  /*0860*/  VIADD R5, R10, 0x20 ;  /* 0x000000200a057836 */ /* 0x000fe20000000000 */
[----:B------:R-:W-:Y:S01]  /*0870*/  ULDC UR4, c[0x0][0x270] ;  /* 0x00009c0000047ab9 */ /* 0x000fe20000000800 */
[----:B------:R-:W-:Y:S01]  /*0880*/  UIMAD UR5, UR22, UR5, UR8 ;  /* 0x00000005160572a4 */ /* 0x000fe2000f8e0208 */
[----:B------:R-:W-:Y:S01]  /*0890*/  ISETP.GE.AND P0, PT, R6, UR12, PT ;  /* 0x0000000c06007c0c */ /* 0x000fe2000bf06270 */
[----:B------:R-:W-:Y:S01]  /*08a0*/  IMAD.WIDE.U32 R12, R12, UR22, R2 ;  /* 0x000000160c0c7c25 */ /* 0x000fe2000f8e0002 */
[----:B------:R-:W-:Y:S01]  /*08b0*/  UIMAD UR21, UR21, UR4, UR22 ;  /* 0x00000004151572a4 */ /* 0x000fe2000f8e0216 */
[----:B------:R-:W-:-:S02]  /*08c0*/  SHF.R.S32.HI R3, RZ, 0x1f, R10 ;  /* 0x0000001fff037819 */ /* 0x000fc4000001140a */
[----:B------:R-:W-:Y:S01]  /*08d0*/  ULDC UR4, c[0x0][0x2c4] ;  /* 0x0000b10000047ab9 */ /* 0x000fe20000000800 */
[----:B------:R-:W-:Y:S01]  /*08e0*/  VIADD R17, R13, UR5 ;  /* 0x000000050d117c36 */ /* 0x000fe20008000000 */
[----:B------:R-:W-:Y:S01]  /*08f0*/  UIMAD UR23, UR21, UR4, UR23 ;  /* 0x00000004151772a4 */ /* 0x000fe2000f8e0217 */
[C---:B------:R-:W-:Y:S02]  /*0900*/  VIADD R9, R18.reuse, 0x40 ;  /* 0x0000004012097836 */ /* 0x040fe40000000000 */
[----:B------:R-:W-:Y:S01]  /*0910*/  VIADD R8, R18, 0x80 ;  /* 0x0000008012087836 */ /* 0x000fe20000000000 */
[----:B------:R-:W-:Y:S08]  /*0920*/  @P1 BRA `(.L_x_2528) ;  /* 0x0000000000441947 */ /* 0x000ff00003800000 */
        /* <DEDUP_REMOVED lines=17> */
.L_x_2528:
[----:B------:R-:W-:Y:S05]  /*0a40*/  BSYNC B0 ;  /* 0x0000000000007941 */ /* 0x000fea0003800000 */
.L_x_2527:
        /* <DEDUP_REMOVED lines=24> */
.L_x_2530:
[----:B------:R-:W-:Y:S05]  /*0bd0*/  BSYNC B0 ;  /* 0x0000000000007941 */ /* 0x000fea0003800000 */
.L_x_2529:
        /* <DEDUP_REMOVED lines=23> */
.L_x_2532:
[----:B------:R-:W-:Y:S05]  /*0d50*/  BSYNC B0 ;  /* 0x0000000000007941 */ /* 0x000fea0003800000 */
.L_x_2531:
        /* <DEDUP_REMOVED lines=22> */
.L_x_2534:
[----:B------:R-:W-:Y:S05]  /*0ec0*/  BSYNC B0 ;  /* 0x0000000000007941 */ /* 0x000fea0003800000 */
.L_x_2533:
[C---:B------:R-:W-:Y:S01]  /*0ed0*/  ISETP.GE.OR P2, PT, R10.reuse, UR12, P6 ;  /* 0x0000000c0a007c0c */ /* 0x040fe2000b746670 */
[----:B------:R-:W-:Y:S01]  /*0ee0*/  IMAD.U32 R0, RZ, RZ, UR23 ;  /* 0x00000017ff007e24 */ /* 0x000fe2000f8e00ff */
[----:B------:R-:W-:Y:S01]  /*0ef0*/  ISETP.GE.OR P1, PT, R5, UR12, P6 ;  /* 0x0000000c05007c0c */ /* 0x000fe2000b726670 */
[----:B------:R-:W-:Y:S01]  /*0f00*/  ULDC.64 UR4, c[0x0][0x2b0] ;  /* 0x0000ac0000047ab9 */ /* 0x000fe20000000a00 */
[----:B------:R-:W-:Y:S01]  /*0f10*/  IADD3 R10, P0, R10, UR23, RZ ;  /* 0x000000170a0a7c10 */ /* 0x000fe2000ff1e0ff */
[----:B------:R-:W-:Y:S01]  /*0f20*/  @!P5 IMAD.MOV.U32 R2, RZ, RZ, 0x7f800000 ;  /* 0x7f800000ff02d424 */ /* 0x000fe200078e00ff */
[----:B------:R-:W-:Y:S02]  /*0f30*/  ISETP.GE.OR P6, PT, R4, UR12, P6 ;  /* 0x0000000c04007c0c */ /* 0x000fe4000b7c6670 */
[----:B------:R-:W-:Y:S02]  /*0f40*/  LEA.HI.X.SX32 R3, R0, R3, 0x1, P0 ;  /* 0x0000000300037211 */ /* 0x000fe400000f0eff */
        /* <DEDUP_REMOVED lines=11> */
.L_x_2526:
        /* <DEDUP_REMOVED lines=29> */
.L_x_2535:
        /* <DEDUP_REMOVED lines=35> */
[----:B------:R-:W-:Y:S02]  /*1400*/  IMAD.U32 R2, RZ, RZ, UR4 ;  /* 0x00000004ff027e24 */ /* 0x000fe4000f8e00ff */
[----:B------:R-:W-:Y:S01]  /*1410*/  IMAD.U32 R3, RZ, RZ, UR5 ;  /* 0x00000005ff037e24 */ /* 0x000fe2000f8e00ff */
[----:B-1----:R-:W-:Y:S01]  /*1420*/  IABS R6, R4 ;  /* 0x0000000400067213 */ /* 0x002fe20000000000 */
[----:B------:R-:W1:Y:S01]  /*1430*/  S2R R0, SR_CTAID.Z ;  /* 0x0000000000007919 */ /* 0x000e620000002700 */
[----:B------:R-:W-:Y:S01]  /*1440*/  UIADD3 UR6, -UR6, URZ, URZ ;  /* 0x0000003f06067290 */ /* 0x000fe2000fffe13f */
[----:B------:R-:W-:Y:S01]  /*1450*/  ULDC.64 UR4, c[0x0][0x230] ;  /* 0x00008c0000047ab9 */ /* 0x000fe20000000a00 */
[----:B------:R2:W3:Y:S01]  /*1460*/  LDG.E R2, desc[UR24][R2.64] ;  /* 0x0000001802027981 */ /* 0x0004e2000c1e1900 */
[----:B------:R-:W4:Y:S01]  /*1470*/  I2F.RP R8, R6 ;  /* 0x0000000600087306 */ /* 0x000f220000209400 */
[----:B------:R-:W-:-:S03]  /*1480*/  UIMAD UR27, UR7, UR6, UR27 ;  /* 0x00000006071b72a4 */ /* 0x000fc6000f8e021b */
[----:B------:R-:W-:Y:S01]  /*1490*/  ULDC.64 UR6, c[0x0][0x248] ;  /* 0x0000920000067ab9 */ /* 0x000fe20000000a00 */
[----:B------:R-:W-:-:S03]  /*14a0*/  USHF.R.S32.HI UR26, URZ, 0x1f, UR27 ;  /* 0x0000001f3f1a7899 */ /* 0x000fc6000801141b */
[----:B----4-:R-:W4:Y:S01]  /*14b0*/  MUFU.RCP R8, R8 ;  /* 0x0000000800087308 */ /* 0x010f220000001000 */
[----:B-1----:R-:W-:Y:S02]  /*14c0*/  IABS R0, R0 ;  /* 0x0000000000007213 */ /* 0x002fe40000000000 */
[----:B----4-:R-:W-:-:S05]  /*14d0*/  IADD3 R8, R8, 0xffffffe, RZ ;  /* 0x0ffffffe08087810 */ /* 0x010fca0007ffe0ff */
[----:B------:R-:W2:Y:S02]  /*14e0*/  F2I.FTZ.U32.TRUNC.NTZ R9, R8 ;  /* 0x0000000800097305 */ /* 0x000ea4000021f000 */
[----:B--2---:R-:W-:Y:S02]  /*14f0*/  IMAD.MOV R3, RZ, RZ, -R9 ;  /* 0x000000ffff037224 */ /* 0x004fe400078e0a09 */
        /* <DEDUP_REMOVED lines=12> */
[----:B------:R-:W-:-:S04]  /*15c0*/  LOP3.LUT R0, R4, UR22, RZ, 0x3c, !PT ;  /* 0x0000001604007c12 */ /* 0x000fc8000f8e3cff */
[----:B------:R-:W-:-:S07]  /*15d0*/  ISETP.GE.AND P1, PT, R0, RZ, PT ;  /* 0x000000ff0000720c */ /* 0x000fce0003f26270 */
[----:B------:R-:W-:-:S06]  /*15e0*/  @P3 VIADD R7, R7, 0x1 ;  /* 0x0000000107073836 */ /* 0x000fcc0000000000 */
[----:B------:R-:W-:Y:S01]  /*15f0*/  @!P1 IMAD.MOV R7, RZ, RZ, -R7 ;  /* 0x000000ffff079224 */ /* 0x000fe200078e0a07 */
[----:B------:R-:W-:-:S04]  /*1600*/  @!P2 LOP3.LUT R7, RZ, R4, RZ, 0x33, !PT ;  /* 0x00000004ff07a212 */ /* 0x000fc800078e33ff */
[----:B------:R-:W-:Y:S02]  /*1610*/  SHF.R.S32.HI R4, RZ, 0x1f, R7 ;  /* 0x0000001fff047819 */ /* 0x000fe40000011407 */
[----:B------:R-:W-:Y:S02]  /*1620*/  MOV R20, R7 ;  /* 0x0000000700147202 */ /* 0x000fe40000000f00 */
[----:B---3--:R-:W-:-:S13]  /*1630*/  R2UR UR11, R2 ;  /* 0x00000000020b72ca */ /* 0x008fda00000e0000 */
        /* <DEDUP_REMOVED lines=12> */
[----:B------:R-:W-:Y:S01]  /*1700*/  MOV R8, UR28 ;  /* 0x0000001c00087c02 */ /* 0x000fe20008000f00 */
[----:B------:R-:W-:Y:S01]  /*1710*/  IMAD.U32 R9, RZ, RZ, UR29 ;  /* 0x0000001dff097e24 */ /* 0x000fe2000f8e00ff */
[----:B------:R-:W-:Y:S01]  /*1720*/  UIMAD UR10, UR10, UR4, URZ ;  /* 0x000000040a0a72a4 */ /* 0x000fe2000f8e023f */
[C---:B------:R-:W-:Y:S01]  /*1730*/  IMAD R2, R7.reuse, UR9, R2 ;  /* 0x0000000907027c24 */ /* 0x040fe2000f8e0202 */
[----:B------:R-:W-:Y:S01]  /*1740*/  UIMAD.WIDE.U32 UR28, UR11, UR4, URZ ;  /* 0x000000040b1c72a5 */ /* 0x000fe2000f8e003f */
[----:B------:R-:W-:Y:S01]  /*1750*/  IMAD.U32 R9, RZ, RZ, UR14 ;  /* 0x0000000eff097e24 */ /* 0x000fe2000f8e00ff */
[----:B------:R-:W-:Y:S01]  /*1760*/  UIMAD UR5, UR11, UR5, UR10 ;  /* 0x000000050b0572a4 */ /* 0x000fe2000f8e020a */
[----:B------:R-:W-:-:S03]  /*1770*/  IMAD.WIDE.U32 R8, R7, UR8, R8 ;  /* 0x0000000807087c25 */ /* 0x000fc6000f8e0008 */
[----:B------:R-:W-:Y:S01]  /*1780*/  UIADD3 UR14, UR29, UR5, URZ ;  /* 0x000000051d0e7290 */ /* 0x000fe2000fffe03f */
[----:B------:R-:W-:Y:S01]  /*1790*/  UMOV UR20, UR28 ;  /* 0x0000001c00147c82 */ /* 0x000fe20008000000 */
[----:B------:R-:W-:Y:S01]  /*17a0*/  IMAD.MOV.U32 R34, RZ, RZ, R8 ;  /* 0x000000ffff227224 */ /* 0x000fe200078e0008 */
[----:B------:R-:W-:Y:S01]  /*17b0*/  IADD3 R2, R9, R2, RZ ;  /* 0x0000000209027210 */ /* 0x000fe20007ffe0ff */
[----:B------:R-:W-:Y:S08]  /*17c0*/  BRA `(.L_x_2537) ;  /* 0x0000000400587947 */ /* 0x000ff00003800000 */
.L_x_2536:
        /* <DEDUP_REMOVED lines=48> */
.L_x_2538:
        /* <DEDUP_REMOVED lines=11> */
[----:B------:R-:W-:Y:S01]  /*1b80*/  MOV R8, UR28 ;  /* 0x0000001c00087c02 */ /* 0x000fe20008000f00 */
[----:B------:R-:W-:-:S02]  /*1b90*/  IMAD.U32 R9, RZ, RZ, UR29 ;  /* 0x0000001dff097e24 */ /* 0x000fc4000f8e00ff */
[-C--:B-1----:R-:W-:Y:S01]  /*1ba0*/  IMAD R0, R4, R2.reuse, RZ ;  /* 0x0000000204007224 */ /* 0x082fe200078e02ff */
[----:B------:R-:W-:Y:S01]  /*1bb0*/  MOV R9, UR4 ;  /* 0x0000000400097c02 */ /* 0x000fe20008000f00 */
[----:B------:R-:W-:Y:S02]  /*1bc0*/  @UP0 ULDC.64 UR4, c[0x0][0x250] ;  /* 0x0000940000040ab9 */ /* 0x000fe40000000a00 */
[----:B------:R-:W-:Y:S01]  /*1bd0*/  @UP0 UIMAD.WIDE.U32 UR28, UR10, UR4, URZ ;  /* 0x000000040a1c02a5 */ /* 0x000fe2000f8e003f */
[C---:B------:R-:W-:Y:S02]  /*1be0*/  IMAD R0, R6.reuse, R3, R0 ;  /* 0x0000000306007224 */ /* 0x040fe400078e0200 */
[----:B------:R-:W-:Y:S01]  /*1bf0*/  IMAD.WIDE.U32 R8, R6, R2, R8 ;  /* 0x0000000206087225 */ /* 0x000fe200078e0008 */
[----:B------:R-:W-:-:S03]  /*1c00*/  @UP0 UIMAD UR14, UR10, UR5, UR29 ;  /* 0x000000050a0e02a4 */ /* 0x000fc6000f8e021d */
[----:B------:R-:W-:Y:S01]  /*1c10*/  @UP0 UMOV UR20, UR28 ;  /* 0x0000001c00140c82 */ /* 0x000fe20008000000 */
[----:B------:R-:W-:Y:S01]  /*1c20*/  IMAD.MOV.U32 R34, RZ, RZ, R8 ;  /* 0x000000ffff227224 */ /* 0x000fe200078e0008 */
[----:B------:R-:W-:Y:S01]  /*1c30*/  IADD3 R2, R9, R0, RZ ;  /* 0x0000000009027210 */ /* 0x000fe20007ffe0ff */
[----:B------:R-:W-:Y:S06]  /*1c40*/  @P1 BRA `(.L_x_2537) ;  /* 0x0000000000381947 */ /* 0x000fec0003800000 */
        /* <DEDUP_REMOVED lines=14> */
.L_x_2537:
[----:B------:R-:W-:Y:S01]  /*1d30*/  SHF.R.S32.HI R93, RZ, 0x1f, R5 ;  /* 0x0000001fff5d7819 */ /* 0x000fe20000011405 */
[----:B------:R-:W-:Y:S01]  /*1d40*/  UISETP.NE.AND UP0, UPT, UR13, -0x1, UPT ;  /* 0xffffffff0d00788c */ /* 0x000fe2000bf05270 */
[----:B------:R-:W1:Y:S01]  /*1d50*/  S2R R28, SR_CTAID.X ;  /* 0x00000000001c7919 */ /* 0x000e620000002500 */
[----:B------:R-:W-:Y:S01]  /*1d60*/  ULDC.64 UR8, c[0x0][0x258] ;  /* 0x0000960000087ab9 */ /* 0x000fe20000000a00 */
[CC--:B------:R-:W-:Y:S01]  /*1d70*/  LEA.HI R3, R93.reuse, R5.reuse, RZ, 0x3 ;  /* 0x000000055d037211 */ /* 0x0c0fe200078f18ff */
[----:B------:R-:W-:Y:S01]  /*1d80*/  IMAD.U32 R24, RZ, RZ, UR8 ;  /* 0x00000008ff187e24 */ /* 0x000fe2000f8e00ff */
[----:B------:R-:W-:Y:S01]  /*1d90*/  LEA.HI R18, R93, R5, RZ, 0x4 ;  /* 0x000000055d127211 */ /* 0x000fe200078f20ff */
[----:B------:R-:W-:Y:S01]  /*1da0*/  BSSY B0, `(.L_x_2539) ;  /* 0x0000074000007945 */ /* 0x000fe20003800000 */
[----:B------:R-:W-:Y:S02]  /*1db0*/  SHF.R.S32.HI R22, RZ, 0x3, R3 ;  /* 0x00000003ff167819 */ /* 0x000fe40000011403 */
[----:B------:R-:W-:-:S02]  /*1dc0*/  LOP3.LUT R3, R3, 0xfffffff8, RZ, 0xc0, !PT ;  /* 0xfffffff803037812 */ /* 0x000fc400078ec0ff */
[----:B------:R-:W-:Y:S01]  /*1dd0*/  @UP0 ULDC.64 UR4, c[0x0][0x240] ;  /* 0x0000900000040ab9 */ /* 0x000fe20000000a00 */
[----:B------:R-:W-:Y:S01]  /*1de0*/  IMAD.SHL.U32 R242, R22, 0x40, RZ ;  /* 0x0000004016f27824 */ /* 0x000fe200078e00ff */
[----:B------:R-:W-:Y:S01]  /*1df0*/  @UP0 UIMAD.WIDE.U32 UR30, UR13, UR4, URZ ;  /* 0x000000040d1e02a5 */ /* 0x000fe2000f8e003f */
[----:B------:R-:W-:Y:S01]  /*1e00*/  IMAD.IADD R3, R5, 0x1, -R3 ;  /* 0x0000000105037824 */ /* 0x000fe200078e0a03 */
[----:B------:R-:W-:Y:S01]  /*1e10*/  LOP3.LUT R6, R18, 0xfffffff0, RZ, 0xc0, !PT ;  /* 0xfffffff012067812 */ /* 0x000fe200078ec0ff */
[----:B------:R-:W-:Y:S01]  /*1e20*/  @!UP0 USHF.R.S32.HI UR28, URZ, 0x1f, UR21 ;  /* 0x0000001f3f1c8899 */ /* 0x000fe20008011415 */
[----:B------:R-:W-:Y:S01]  /*1e30*/  LOP3.LUT R242, R242, 0x1c0, RZ, 0xc0, !PT ;  /* 0x000001c0f2f27812 */ /* 0x000fe200078ec0ff */
[----:B------:R-:W-:Y:S01]  /*1e40*/  IMAD.SHL.U32 R244, R3, 0x8, RZ ;  /* 0x0000000803f47824 */ /* 0x000fe200078e00ff */
[----:B------:R-:W-:Y:S01]  /*1e50*/  @UP0 UIMAD UR4, UR13, UR5, UR31 ;  /* 0x000000050d0402a4 */ /* 0x000fe2000f8e021f */
[----:B------:R-:W-:Y:S01]  /*1e60*/  IMAD.IADD R6, R5, 0x1, -R6 ;  /* 0x0000000105067824 */ /* 0x000fe200078e0a06 */
[----:B------:R-:W-:Y:S01]  /*1e70*/  USHF.R.S32.HI UR5, URZ, 0x1f, UR22 ;  /* 0x0000001f3f057899 */ /* 0x000fe20008011416 */
[----:B------:R-:W-:Y:S01]  /*1e80*/  SHF.R.S32.HI R23, RZ, 0x1f, R22 ;  /* 0x0000001fff177819 */ /* 0x000fe20000011416 */
[----:B------:R-:W-:Y:S01]  /*1e90*/  @!UP0 ULDC.64 UR10, c[0x0][0x228] ;  /* 0x00008a00000a8ab9 */ /* 0x000fe20000000a00 */
[----:B------:R-:W-:Y:S01]  /*1ea0*/  LOP3.LUT R0, R242, 0x38, R244, 0xf8, !PT ;  /* 0x00000038f2007812 */ /* 0x000fe200078ef8f4 */
[----:B------:R-:W-:Y:S01]  /*1eb0*/  UIMAD UR29, UR5, UR8, URZ ;  /* 0x00000008051d72a4 */ /* 0x000fe2000f8e023f */
[----:B------:R-:W-:Y:S01]  /*1ec0*/  SHF.R.U32.HI R242, RZ, 0x3, R242 ;  /* 0x00000003fff27819 */ /* 0x000fe200000116f2 */
[----:B------:R-:W-:Y:S01]  /*1ed0*/  @!UP0 UIMAD.WIDE.U32 UR32, UR21, UR10, URZ ;  /* 0x0000000a152082a5 */ /* 0x000fe2000f8e003f */
[----:B------:R-:W-:Y:S01]  /*1ee0*/  SHF.R.S32.HI R15, RZ, 0x1f, R6 ;  /* 0x0000001fff0f7819 */ /* 0x000fe20000011406 */
[----:B------:R-:W-:Y:S01]  /*1ef0*/  @!UP0 UIMAD UR10, UR28, UR10, URZ ;  /* 0x0000000a1c0a82a4 */ /* 0x000fe2000f8e023f */
[----:B------:R-:W-:Y:S01]  /*1f00*/  LOP3.LUT R242, R0, R242, RZ, 0x3c, !PT ;  /* 0x000000f200f27212 */ /* 0x000fe200078e3cff */
[----:B------:R-:W-:Y:S01]  /*1f10*/  UIMAD UR28, UR22, UR9, UR29 ;  /* 0x00000009161c72a4 */ /* 0x000fe2000f8e021d */
[----:B------:R-:W-:Y:S01]  /*1f20*/  LEA.HI R0, R93, R5, RZ, 0x6 ;  /* 0x000000055d007211 */ /* 0x000fe200078f30ff */
[----:B------:R-:W-:Y:S01]  /*1f30*/  @!UP0 UIMAD UR10, UR21, UR11, UR10 ;  /* 0x0000000b150a82a4 */ /* 0x000fe2000f8e020a */
[----:B------:R-:W-:Y:S01]  /*1f40*/  LEA.HI R15, R15, R6, RZ, 0x3 ;  /* 0x000000060f0f7211 */ /* 0x000fe200078f18ff */
[----:B------:R-:W-:Y:S01]  /*1f50*/  UIADD3 UR11, UR15, -0x1, URZ ;  /* 0xffffffff0f0b7890 */ /* 0x000fe2000fffe03f */
[----:B------:R-:W2:Y:S01]  /*1f60*/  S2UR UR29, SR_CgaCtaId ;  /* 0x00000000001d79c3 */ /* 0x000ea20000008800 */
[----:B------:R-:W-:Y:S01]  /*1f70*/  IMAD.SHL.U32 R0, R0, 0x8, RZ ;  /* 0x0000000800007824 */ /* 0x000fe200078e00ff */
[----:B------:R-:W-:Y:S01]  /*1f80*/  IADD3 R8, P2, R244, UR20, RZ ;  /* 0x00000014f4087c10 */ /* 0x000fe2000ff5e0ff */
[----:B------:R-:W-:Y:S01]  /*1f90*/  @!UP0 UIADD3 UR4, UR33, UR10, URZ ;  /* 0x0000000a21048290 */ /* 0x000fe2000fffe03f */
[----:B------:R-:W-:Y:S01]  /*1fa0*/  LOP3.LUT R14, R15, 0xfffffff8, RZ, 0xc0, !PT ;  /* 0xfffffff80f0e7812 */ /* 0x000fe200078ec0ff */
[----:B------:R-:W-:Y:S01]  /*1fb0*/  UIADD3 UR10, -UR23, UR12, URZ ;  /* 0x0000000c170a7290 */ /* 0x000fe2000fffe13f */
[----:B------:R-:W-:Y:S01]  /*1fc0*/  LOP3.LUT R242, R242, 0xfffffe00, R0, 0xf8, !PT ;  /* 0xfffffe00f2f27812 */ /* 0x000fe200078ef800 */
[----:B------:R-:W-:Y:S01]  /*1fd0*/  @!UP0 UMOV UR30, UR32 ;  /* 0x00000020001e8c82 */ /* 0x000fe20008000000 */
[----:B------:R-:W-:Y:S01]  /*1fe0*/  SHF.R.S32.HI R0, RZ, 0x1f, R244 ;  /* 0x0000001fff007819 */ /* 0x000fe200000114f4 */
[----:B------:R-:W-:Y:S01]  /*1ff0*/  IMAD.IADD R14, R6, 0x1, -R14 ;  /* 0x00000001060e7824 */ /* 0x000fe200078e0a0e */
[----:B------:R-:W-:Y:S01]  /*2000*/  IADD3 R6, P1, R244, UR30, RZ ;  /* 0x0000001ef4067c10 */ /* 0x000fe2000ff3e0ff */
[----:B------:R-:W-:Y:S01]  /*2010*/  ULDC.64 UR8, c[0x0][0x268] ;  /* 0x00009a0000087ab9 */ /* 0x000fe20000000a00 */
[----:B------:R-:W-:Y:S01]  /*2020*/  IADD3.X R9, R0, UR14, RZ, P2, !PT ;  /* 0x0000000e00097c10 */ /* 0x000fe200097fe4ff */
[----:B------:R-:W-:Y:S01]  /*2030*/  USHF.L.U32 UR14, UR11, 0x6, URZ ;  /* 0x000000060b0e7899 */ /* 0x000fe2000800063f */
[----:B------:R-:W-:Y:S01]  /*2040*/  IADD3 R34, P3, R244, R34, RZ ;  /* 0x00000022f4227210 */ /* 0x000fe20007f7e0ff */
[----:B------:R-:W-:Y:S01]  /*2050*/  IMAD R4, R4, UR8, RZ ;  /* 0x0000000804047c24 */ /* 0x000fe2000f8e02ff */
[----:B------:R-:W-:Y:S01]  /*2060*/  ISETP.GE.AND P4, PT, R22, UR10, PT ;  /* 0x0000000a16007c0c */ /* 0x000fe2000bf86270 */
[----:B------:R-:W-:Y:S01]  /*2070*/  UIADD3 UR20, -UR14, UR17, URZ ;  /* 0x000000110e147290 */ /* 0x000fe2000fffe13f */
[C---:B------:R-:W-:Y:S01]  /*2080*/  IADD3.X R7, R0.reuse, UR4, RZ, P1, !PT ;  /* 0x0000000400077c10 */ /* 0x040fe20008ffe4ff */
[----:B------:R-:W-:Y:S01]  /*2090*/  IMAD.X R35, R0, 0x1, R2, P3 ;  /* 0x0000000100237824 */ /* 0x000fe200018e0602 */
[C---:B------:R-:W-:Y:S01]  /*20a0*/  IADD3 R170, P1, R22.reuse, UR27, RZ ;  /* 0x0000001b16aa7c10 */ /* 0x040fe2000ff3e0ff */
[----:B------:R-:W-:Y:S01]  /*20b0*/  UMOV UR4, 0x400 ;  /* 0x0000040000047882 */ /* 0x000fe20000000000 */
[----:B------:R-:W-:Y:S01]  /*20c0*/  IMAD.MOV.U32 R2, RZ, RZ, 0x10 ;  /* 0x00000010ff027424 */ /* 0x000fe200078e00ff */
[----:B------:R-:W-:Y:S01]  /*20d0*/  ISETP.GE.AND P3, PT, R22, UR20, PT ;  /* 0x0000001416007c0c */ /* 0x000fe2000bf66270 */
[----:B------:R-:W-:Y:S01]  /*20e0*/  IMAD.WIDE.U32 R24, R24, UR22, R6 ;  /* 0x0000001618187c25 */ /* 0x000fe2000f8e0006 */
[----:B--2---:R-:W-:Y:S01]  /*20f0*/  ULEA UR4, UR29, UR4, 0x18 ;  /* 0x000000041d047291 */ /* 0x004fe2000f8ec03f */
[----:B------:R-:W-:-:S02]  /*2100*/  IADD3.X R13, R23, UR26, RZ, P1, !PT ;  /* 0x0000001a170d7c10 */ /* 0x000fc40008ffe4ff */
[----:B------:R-:W-:Y:S01]  /*2110*/  IMAD.MOV.U32 R0, RZ, RZ, 0x20 ;  /* 0x00000020ff007424 */ /* 0x000fe200078e00ff */
[----:B------:R-:W-:Y:S01]  /*2120*/  R2P PR, R14, 0x6 ;  /* 0x000000060e007804 */ /* 0x000fe20000000000 */
[----:B------:R-:W-:Y:S01]  /*2130*/  IMAD R4, R20, UR9, R4 ;  /* 0x0000000914047c24 */ /* 0x000fe2000f8e0204 */
[----:B------:R-:W-:Y:S01]  /*2140*/  LEA R242, R242, UR4, 0x1 ;  /* 0x00000004f2f27c11 */ /* 0x000fe2000f8e08ff */
[----:B------:R-:W-:Y:S02]  /*2150*/  IMAD.WIDE.U32 R20, R20, UR8, R8 ;  /* 0x0000000814147c25 */ /* 0x000fe4000f8e0008 */
[----:B------:R-:W-:Y:S02]  /*2160*/  SEL R2, R2, 0xfffffff0, !P1 ;  /* 0xfffffff002027807 */ /* 0x000fe40004800000 */
[----:B------:R-:W-:Y:S01]  /*2170*/  VIADD R27, R25, UR28 ;  /* 0x0000001c191b7c36 */ /* 0x000fe20008000000 */
[----:B------:R-:W-:Y:S01]  /*2180*/  SEL R0, R0, 0xffffffe0, !P2 ;  /* 0xffffffe000007807 */ /* 0x000fe20005000000 */
[----:B-1----:R-:W-:-:S04]  /*2190*/  IMAD.WIDE R28, R28, 0x40, R22 ;  /* 0x000000401c1c7825 */ /* 0x002fc800078e0216 */
[C---:B------:R-:W-:Y:S02]  /*21a0*/  VIADD R17, R22.reuse, 0x10 ;  /* 0x0000001016117836 */ /* 0x040fe40000000000 */
[C---:B------:R-:W-:Y:S02]  /*21b0*/  VIADD R16, R22.reuse, 0x20 ;  /* 0x0000002016107836 */ /* 0x040fe40000000000 */
[----:B------:R-:W-:Y:S02]  /*21c0*/  VIADD R12, R22, 0x30 ;  /* 0x00000030160c7836 */ /* 0x000fe40000000000 */
[----:B------:R-:W-:Y:S02]  /*21d0*/  IMAD R30, R23, UR6, RZ ;  /* 0x00000006171e7c24 */ /* 0x000fe4000f8e02ff */
[C---:B------:R-:W-:Y:S02]  /*21e0*/  VIADD R241, R244.reuse, 0x40 ;  /* 0x00000040f4f17836 */ /* 0x040fe40000000000 */
[----:B------:R-:W-:-:S02]  /*21f0*/  VIADD R240, R244, 0x80 ;  /* 0x00000080f4f07836 */ /* 0x000fc40000000000 */
        /* <DEDUP_REMOVED lines=46> */
.L_x_2540:
[----:B------:R-:W-:Y:S05]  /*24e0*/  BSYNC B0 ;  /* 0x0000000000007941 */ /* 0x000fea0003800000 */
.L_x_2539:
        /* <DEDUP_REMOVED lines=58> */
.L_x_2542:
[----:B------:R-:W-:Y:S05]  /*2890*/  BSYNC B0 ;  /* 0x0000000000007941 */ /* 0x000fea0003800000 */
.L_x_2541:
        /* <DEDUP_REMOVED lines=49> */
.L_x_2544:
[----:B------:R-:W-:Y:S05]  /*2bb0*/  BSYNC B0 ;  /* 0x0000000000007941 */ /* 0x000fea0003800000 */
.L_x_2543:
        /* <DEDUP_REMOVED lines=49> */
.L_x_2546:
[----:B------:R-:W-:Y:S05]  /*2ed0*/  BSYNC B0 ;  /* 0x0000000000007941 */ /* 0x000fea0003800000 */
.L_x_2545:
        /* <DEDUP_REMOVED lines=40> */
.L_x_2548:
[----:B------:R-:W-:Y:S05]  /*3160*/  BSYNC B0 ;  /* 0x0000000000007941 */ /* 0x000fea0003800000 */
.L_x_2547:
        /* <DEDUP_REMOVED lines=59> */
.L_x_2550:
[----:B------:R-:W-:Y:S05]  /*3520*/  BSYNC B0 ;  /* 0x0000000000007941 */ /* 0x000fea0003800000 */
.L_x_2549:
[----:B------:R-:W-:Y:S01]  /*3530*/  BSSY B0, `(.L_x_2551) ;  /* 0x0000031000007945 */ /* 0x000fe20003800000 */
[----:B------:R-:W-:Y:S01]  /*3540*/  IMAD R237, R16, 0x200, R237 ;  /* 0x0000020010ed7824 */ /* 0x000fe200078e02ed */
[----:B------:R-:W-:Y:S01]  /*3550*/  ISETP.GE.AND P3, PT, R12, UR20, PT ;  /* 0x000000140c007c0c */ /* 0x000fe2000bf66270 */
[----:B------:R-:W-:Y:S01]  /*3560*/  IMAD.SHL.U32 R14, R14, 0x40, RZ ;  /* 0x000000400e0e7824 */ /* 0x000fe200078e00ff */
[----:B------:R-:W-:Y:S01]  /*3570*/  SHF.L.U32 R16, R16, 0x3, RZ ;  /* 0x0000000310107819 */ /* 0x000fe200000006ff */
[----:B------:R-:W-:Y:S05]  /*3580*/  @P1 BRA `(.L_x_2552) ;  /* 0x0000000000ac1947 */ /* 0x000fea0003800000 */
        /* <DEDUP_REMOVED lines=43> */
.L_x_2552:
[----:B------:R-:W-:Y:S05]  /*3840*/  BSYNC B0 ;  /* 0x0000000000007941 */ /* 0x000fea0003800000 */
.L_x_2551:
        /* <DEDUP_REMOVED lines=45> */
.L_x_2554:
[----:B------:R-:W-:Y:S05]  /*3b20*/  BSYNC B0 ;  /* 0x0000000000007941 */ /* 0x000fea0003800000 */
.L_x_2553:
[----:B------:R-:W-:Y:S01]  /*3b30*/  USHF.R.S32.HI UR26, URZ, 0x1f, UR21 ;  /* 0x0000001f3f1a7899 */ /* 0x000fe20008011415 */
[----:B------:R-:W0:Y:S01]  /*3b40*/  LDGDEPBAR ;  /* 0x00000000000079af */ /* 0x000e220000000000 */
[----:B------:R-:W-:Y:S01]  /*3b50*/  ULDC.64 UR8, c[0x0][0x3d0] ;  /* 0x0000f40000087ab9 */ /* 0x000fe20000000a00 */
[----:B------:R-:W-:Y:S01]  /*3b60*/  UMOV UR30, UR22 ;  /* 0x00000016001e7c82 */ /* 0x000fe20008000000 */
[----:B------:R-:W-:Y:S01]  /*3b70*/  UIMAD UR26, UR26, UR8, URZ ;  /* 0x000000081a1a72a4 */ /* 0x000fe2000f8e023f */
[----:B------:R-:W-:Y:S01]  /*3b80*/  ISETP.NE.AND P2, PT, R11, RZ, PT ;  /* 0x000000ff0b00720c */ /* 0x000fe20003f45270 */
[----:B------:R-:W-:Y:S01]  /*3b90*/  UMOV UR31, UR5 ;  /* 0x00000005001f7c82 */ /* 0x000fe20008000000 */
[----:B------:R-:W-:Y:S01]  /*3ba0*/  LOP3.LUT R14, R14, 0x1c0, RZ, 0xc0, !PT ;  /* 0x000001c00e0e7812 */ /* 0x000fe200078ec0ff */
[----:B------:R-:W-:Y:S01]  /*3bb0*/  UIMAD.WIDE.U32 UR30, UR21, UR8, UR30 ;  /* 0x00000008151e72a5 */ /* 0x000fe2000f8e001e */
[----:B------:R-:W-:Y:S01]  /*3bc0*/  IMAD.IADD R21, R21, 0x1, R4 ;  /* 0x0000000115157824 */ /* 0x000fe200078e0204 */
[----:B------:R-:W-:Y:S01]  /*3bd0*/  UIMAD UR21, UR21, UR9, UR26 ;  /* 0x00000009151572a4 */ /* 0x000fe2000f8e021a */
[----:B------:R-:W-:Y:S01]  /*3be0*/  LOP3.LUT R4, R14, 0x8, R16, 0xf8, !PT ;  /* 0x000000080e047812 */ /* 0x000fe200078ef810 */
[----:B------:R-:W-:Y:S01]  /*3bf0*/  IMAD.SHL.U32 R15, R15, 0x40, RZ ;  /* 0x000000400f0f7824 */ /* 0x000fe200078e00ff */
[----:B------:R-:W-:Y:S01]  /*3c00*/  ULDC.64 UR26, c[0x0][0x3c8] ;  /* 0x0000f200001a7ab9 */ /* 0x000fe20000000a00 */
[----:B------:R-:W-:Y:S01]  /*3c10*/  UIADD3 UR21, UR31, UR21, URZ ;  /* 0x000000151f157290 */ /* 0x000fe2000fffe03f */
[----:B------:R-:W-:Y:S01]  /*3c20*/  SHF.R.U32.HI R14, RZ, 0x3, R14 ;  /* 0x00000003ff0e7819 */ /* 0x000fe2000001160e */
[----:B------:R-:W-:Y:S01]  /*3c30*/  ULEA UR5, UP0, UR30, UR26, 0x2 ;  /* 0x0000001a1e057291 */ /* 0x000fe2000f80103f */
[----:B------:R-:W-:Y:S01]  /*3c40*/  LEA.HI R93, R93, R5, RZ, 0x5 ;  /* 0x000000055d5d7211 */ /* 0x000fe200078f28ff */
[----:B------:R-:W-:Y:S01]  /*3c50*/  ULDC.64 UR8, c[0x0][0x250] ;  /* 0x0000940000087ab9 */ /* 0x000fe20000000a00 */
[----:B------:R-:W-:Y:S01]  /*3c60*/  LOP3.LUT R4, R4, R14, RZ, 0x3c, !PT ;  /* 0x0000000e04047212 */ /* 0x000fe200078e3cff */
[----:B------:R-:W-:Y:S01]  /*3c70*/  ULEA.HI.X UR21, UR30, UR27, UR21, 0x2, UP0 ;  /* 0x0000001b1e157291 */ /* 0x000fe200080f1415 */
[----:B------:R-:W-:Y:S01]  /*3c80*/  IMAD R13, R13, UR8, RZ ;  /* 0x000000080d0d7c24 */ /* 0x000fe2000f8e02ff */
[----:B------:R-:W-:Y:S01]  /*3c90*/  SHF.R.S32.HI R92, RZ, 0x5, R93 ;  /* 0x00000005ff5c7819 */ /* 0x000fe2000001145d */
[----:B-1234-:R-:W-:Y:S01]  /*3ca0*/  IMAD.U32 R6, RZ, RZ, UR5 ;  /* 0x00000005ff067e24 */ /* 0x01efe2000f8e00ff */
[----:B------:R-:W-:Y:S01]  /*3cb0*/  ULDC.64 UR26, c[0x0][0x220] ;  /* 0x00008800001a7ab9 */ /* 0x000fe20000000a00 */
[----:B------:R-:W-:-:S04]  /*3cc0*/  DEPBAR.LE SB0, 0x0 ;  /* 0x000080000000791a */ /* 0x000fc80000000000 */
[----:B------:R-:W-:Y:S01]  /*3cd0*/  IMAD.U32 R7, RZ, RZ, UR21 ;  /* 0x00000015ff077e24 */ /* 0x000fe2000f8e00ff */
[----:B------:R-:W-:Y:S01]  /*3ce0*/  LOP3.LUT R4, R4, 0xfffffe00, R15, 0xf8, !PT ;  /* 0xfffffe0004047812 */ /* 0x000fe200078ef80f */
[C---:B------:R-:W-:Y:S01]  /*3cf0*/  IMAD R168, R170.reuse, UR9, R13 ;  /* 0x00000009aaa87c24 */ /* 0x040fe2000f8e020d */
[----:B------:R-:W-:Y:S01]  /*3d00*/  ULDC UR5, c[0x0][0x2e8] ;  /* 0x0000ba0000057ab9 */ /* 0x000fe20000000800 */
[----:B------:R-:W-:Y:S01]  /*3d10*/  IMAD.WIDE.U32 R170, R170, UR8, R20 ;  /* 0x00000008aaaa7c25 */ /* 0x000fe2000f8e0014 */
[----:B------:R-:W-:Y:S01]  /*3d20*/  USHF.L.U64.HI UR22, UR8, 0x4, UR9 ;  /* 0x0000000408167899 */ /* 0x000fe20008010209 */
[----:B------:R1:W5:Y:S02]  /*3d30*/  LDG.E R7, desc[UR24][R6.64] ;  /* 0x0000001806077981 */ /* 0x000364000c1e1900 */
[----:B------:R-:W-:Y:S01]  /*3d40*/  IMAD.IADD R168, R171, 0x1, R168 ;  /* 0x00000001aba87824 */ /* 0x000fe200078e02a8 */
[----:B------:R-:W-:Y:S01]  /*3d50*/  BAR.SYNC.DEFER_BLOCKING 0x0 ;  /* 0x0000000000007b1d */ /* 0x000fe20000010000 */
[----:B------:R-:W-:Y:S01]  /*3d60*/  LEA R188, P1, R170, UR26, 0x1 ;  /* 0x0000001aaabc7c11 */ /* 0x000fe2000f8208ff */
[----:B------:R-:W-:Y:S01]  /*3d70*/  USHF.L.U32 UR30, UR8, 0x4, URZ ;  /* 0x00000004081e7899 */ /* 0x000fe2000800063f */
[----:B------:R-:W-:-:S03]  /*3d80*/  IMAD R238, R92, 0x400, R4 ;  /* 0x000004005cee7824 */ /* 0x000fc600078e0204 */
[----:B------:R-:W-:Y:S01]  /*3d90*/  BSSY B0, `(.L_x_2555) ;  /* 0x000002a000007945 */ /* 0x000fe20003800000 */
[----:B------:R2:W-:Y:S04]  /*3da0*/  @P2 STS.128 [R242+0x10000], RZ ;  /* 0x010000fff2002388 */ /* 0x0005e80000000c00 */
[----:B------:R2:W-:Y:S04]  /*3db0*/  @P2 STS.128 [R242+0x12000], RZ ;  /* 0x012000fff2002388 */ /* 0x0005e80000000c00 */
[----:B------:R2:W-:Y:S04]  /*3dc0*/  @P2 STS.128 [R242+0x14000], RZ ;  /* 0x014000fff2002388 */ /* 0x0005e80000000c00 */
[----:B------:R2:W-:Y:S01]  /*3dd0*/  @P2 STS.128 [R242+0x16000], RZ ;  /* 0x016000fff2002388 */ /* 0x0005e20000000c00 */
[----:B-1----:R-:W1:Y:S01]  /*3de0*/  MUFU.RCP R6, UR5 ;  /* 0x0000000500067d08 */ /* 0x002e620008001000 */
[----:B------:R-:W-:Y:S01]  /*3df0*/  LEA.HI.X R167, R170, UR27, R168, 0x1, P1 ;  /* 0x0000001baaa77c11 */ /* 0x000fe200088f0ca8 */
[----:B------:R-:W-:Y:S06]  /*3e00*/  @P2 BRA `(.L_x_2556) ;  /* 0x0000000000882947 */ /* 0x000fec0003800000 */
[----:B------:R-:W-:Y:S02]  /*3e10*/  ULDC UR5, c[0x0][0x2d0] ;  /* 0x0000b40000057ab9 */ /* 0x000fe40000000800 */
[----:B------:R-:W-:Y:S02]  /*3e20*/  ISETP.GE.AND P4, PT, R244, UR5, PT ;  /* 0x00000005f4007c0c */ /* 0x000fe4000bf86270 */
[----:B------:R-:W-:Y:S02]  /*3e30*/  ISETP.GE.AND P3, PT, R241, UR5, PT ;  /* 0x00000005f1007c0c */ /* 0x000fe4000bf66270 */
[----:B------:R-:W-:Y:S02]  /*3e40*/  ISETP.GE.AND P2, PT, R240, UR5, PT ;  /* 0x00000005f0007c0c */ /* 0x000fe4000bf46270 */
[----:B------:R-:W-:-:S07]  /*3e50*/  ISETP.GE.AND P1, PT, R239, UR5, PT ;  /* 0x00000005ef007c0c */ /* 0x000fce000bf26270 */
[--C-:B------:R-:W-:Y:S01]  /*3e60*/  @!P4 IMAD.MOV.U32 R8, RZ, RZ, R188.reuse ;  /* 0x000000ffff08c224 */ /* 0x100fe200078e00bc */
[----:B------:R3:W-:Y:S01]  /*3e70*/  @P4 STS.128 [R242+0x10000], RZ ;  /* 0x010000fff2004388 */ /* 0x0007e20000000c00 */
[----:B------:R-:W-:Y:S01]  /*3e80*/  @!P4 IMAD.MOV.U32 R9, RZ, RZ, R167 ;  /* 0x000000ffff09c224 */ /* 0x000fe200078e00a7 */
[----:B------:R-:W-:Y:S01]  /*3e90*/  @!P3 MOV R15, R167 ;  /* 0x000000a7000fb202 */ /* 0x000fe20000000f00 */
        /* <DEDUP_REMOVED lines=11> */
[----:B----4-:R-:W-:Y:S01]  /*3f50*/  @!P2 IMAD.MOV.U32 R8, RZ, RZ, R188 ;  /* 0x000000ffff08a224 */ /* 0x010fe200078e00bc */
[----:B------:R-:W-:-:S05]  /*3f60*/  @!P2 MOV R9, R167 ;  /* 0x000000a70009a202 */ /* 0x000fca0000000f00 */
[----:B------:R-:W-:Y:S01]  /*3f70*/  @!PT LDS RZ, [RZ] ;  /* 0x00000000fffff984 */ /* 0x000fe20000000800 */
[----:B------:R-:W-:Y:S01]  /*3f80*/  @!PT LDS RZ, [RZ] ;  /* 0x00000000fffff984 */ /* 0x000fe20000000800 */
[----:B------:R-:W-:Y:S01]  /*3f90*/  @!PT LDS RZ, [RZ] ;  /* 0x00000000fffff984 */ /* 0x000fe20000000800 */
[----:B------:R3:W-:Y:S04]  /*3fa0*/  @!P2 LDGSTS.E.BYPASS.LTC128B.128 [R242+0x14000], desc[UR24][R8.64+0x100] ;  /* 0x1400010008f2afae */ /* 0x0007e8000b901d58 */
[----:B------:R3:W-:Y:S01]  /*3fb0*/  @P1 STS.128 [R242+0x16000], RZ ;  /* 0x016000fff2001388 */ /* 0x0007e20000000c00 */
[----:B------:R-:W-:Y:S05]  /*3fc0*/  @P1 BRA `(.L_x_2556) ;  /* 0x0000000000181947 */ /* 0x000fea0003800000 */
[----:B---3--:R-:W-:Y:S02]  /*3fd0*/  MOV R8, R188 ;  /* 0x000000bc00087202 */ /* 0x008fe40000000f00 */
[----:B------:R-:W-:-:S05]  /*3fe0*/  MOV R9, R167 ;  /* 0x000000a700097202 */ /* 0x000fca0000000f00 */
[----:B------:R-:W-:Y:S01]  /*3ff0*/  @!PT LDS RZ, [RZ] ;  /* 0x00000000fffff984 */ /* 0x000fe20000000800 */
[----:B------:R-:W-:Y:S01]  /*4000*/  @!PT LDS RZ, [RZ] ;  /* 0x00000000fffff984 */ /* 0x000fe20000000800 */
[----:B------:R-:W-:Y:S01]  /*4010*/  @!PT LDS RZ, [RZ] ;  /* 0x00000000fffff984 */ /* 0x000fe20000000800 */
[----:B------:R4:W-:Y:S02]  /*4020*/  LDGSTS.E.BYPASS.LTC128B.128 [R242+0x16000], desc[UR24][R8.64+0x180] ;  /* 0x1600018008f27fae */ /* 0x0009e4000b901d58 */
.L_x_2556:
[----:B------:R-:W-:Y:S05]  /*4030*/  BSYNC B0 ;  /* 0x0000000000007941 */ /* 0x000fea0003800000 */
.L_x_2555:
        /* <DEDUP_REMOVED lines=8> */
[----:B------:R-:W-:Y:S01]  /*40c0*/  IMAD.U32 R10, RZ, RZ, UR30 ;  /* 0x0000001eff0a7e24 */ /* 0x000fe2000f8e00ff */
[----:B------:R-:W-:Y:S01]  /*40d0*/  ISETP.GE.AND P4, PT, R241, UR5, PT ;  /* 0x00000005f1007c0c */ /* 0x000fe2000bf86270 */
[----:B---3--:R-:W-:Y:S01]  /*40e0*/  IMAD.U32 R14, RZ, RZ, UR30 ;  /* 0x0000001eff0e7e24 */ /* 0x008fe2000f8e00ff */
[----:B------:R-:W-:Y:S01]  /*40f0*/  ISETP.GE.AND P5, PT, R244, UR5, PT ;  /* 0x00000005f4007c0c */ /* 0x000fe2000bfa6270 */
[----:B----4-:R-:W-:Y:S01]  /*4100*/  IMAD.U32 R9, RZ, RZ, UR30 ;  /* 0x0000001eff097e24 */ /* 0x010fe2000f8e00ff */
        /* <DEDUP_REMOVED lines=28> */
[----:B---3--:R-:W-:Y:S01]  /*42d0*/  IMAD.U32 R10, RZ, RZ, UR30 ;  /* 0x0000001eff0a7e24 */ /* 0x008fe2000f8e00ff */
        /* <DEDUP_REMOVED lines=8> */
.L_x_2558:
[----:B------:R-:W-:Y:S05]  /*4360*/  BSYNC B0 ;  /* 0x0000000000007941 */ /* 0x000fea0003800000 */
.L_x_2557:
        /* <DEDUP_REMOVED lines=10> */
[----:B---34-:R-:W-:Y:S01]  /*4410*/  IMAD.U32 R8, RZ, RZ, UR8 ;  /* 0x00000008ff087e24 */ /* 0x018fe2000f8e00ff */
[----:B------:R-:W-:Y:S01]  /*4420*/  ISETP.GE.AND P5, PT, R241, UR5, PT ;  /* 0x00000005f1007c0c */ /* 0x000fe2000bfa6270 */
[----:B------:R-:W-:Y:S01]  /*4430*/  IMAD.U32 R10, RZ, RZ, UR8 ;  /* 0x00000008ff0a7e24 */ /* 0x000fe2000f8e00ff */
        /* <DEDUP_REMOVED lines=35> */
.L_x_2560:
[----:B------:R-:W-:Y:S05]  /*4670*/  BSYNC B0 ;  /* 0x0000000000007941 */ /* 0x000fea0003800000 */
.L_x_2559:
[----:B------:R1:W-:Y:S01]  /*4680*/  @P1 STS.128 [R242+0x11800], RZ ;  /* 0x011800fff2001388 */ /* 0x0003e20000000c00 */
[----:B------:R-:W-:Y:S03]  /*4690*/  BSSY B0, `(.L_x_2561) ;  /* 0x000003a000007945 */ /* 0x000fe60003800000 */
[----:B------:R1:W-:Y:S04]  /*46a0*/  @P1 STS.128 [R242+0x13800], RZ ;  /* 0x013800fff2001388 */ /* 0x0003e80000000c00 */
[----:B------:R1:W-:Y:S04]  /*46b0*/  @P1 STS.128 [R242+0x15800], RZ ;  /* 0x015800fff2001388 */ /* 0x0003e80000000c00 */
[----:B------:R1:W-:Y:S01]  /*46c0*/  @P1 STS.128 [R242+0x17800], RZ ;  /* 0x017800fff2001388 */ /* 0x0003e20000000c00 */
[----:B------:R-:W-:Y:S05]  /*46d0*/  @P1 BRA `(.L_x_2562) ;  /* 0x0000000000d41947 */ /* 0x000fea0003800000 */
[----:B------:R-:W-:Y:S01]  /*46e0*/  ULDC UR21, c[0x0][0x2d0] ;  /* 0x0000b40000157ab9 */ /* 0x000fe20000000800 */
[----:B---3--:R-:W-:Y:S01]  /*46f0*/  IMAD.U32 R10, RZ, RZ, UR8 ;  /* 0x00000008ff0a7e24 */ /* 0x008fe2000f8e00ff */
[----:B------:R-:W-:Y:S02]  /*4700*/  ISETP.GE.AND P4, PT, R244, UR21, PT ;  /* 0x00000015f4007c0c */ /* 0x000fe4000bf86270 */
[----:B------:R-:W-:Y:S02]  /*4710*/  ISETP.GE.AND P3, PT, R241, UR21, PT ;  /* 0x00000015f1007c0c */ /* 0x000fe4000bf66270 */
[----:B------:R-:W-:Y:S02]  /*4720*/  ISETP.GE.AND P2, PT, R240, UR21, PT ;  /* 0x00000015f0007c0c */ /* 0x000fe4000bf46270 */
[----:B------:R-:W-:-:S07]  /*4730*/  ISETP.GE.AND P1, PT, R239, UR21, PT ;  /* 0x00000015ef007c0c */ /* 0x000fce000bf26270 */
[-C--:B----4-:R-:W-:Y:S01]  /*4740*/  @!P4 MOV R9, R167.reuse ;  /* 0x000000a70009c202 */ /* 0x090fe20000000f00 */
[--C-:B------:R-:W-:Y:S01]  /*4750*/  @!P4 IMAD.MOV.U32 R8, RZ, RZ, R188.reuse ;  /* 0x000000ffff08c224 */ /* 0x100fe200078e00bc */
[-C--:B------:R-:W-:Y:S01]  /*4760*/  @!P3 MOV R13, R167.reuse ;  /* 0x000000a7000db202 */ /* 0x080fe20000000f00 */
[----:B------:R-:W-:Y:S01]  /*4770*/  VOTEU.ALL UP2, P4 ;  /* 0x00000000003f7886 */ /* 0x000fe20002040000 */
[----:B------:R-:W-:Y:S01]  /*4780*/  @!P3 IMAD.MOV.U32 R12, RZ, RZ, R188 ;  /* 0x000000ffff0cb224 */ /* 0x000fe200078e00bc */
[----:B------:R-:W-:Y:S01]  /*4790*/  VOTEU.ALL UP1, P3 ;  /* 0x00000000003f7886 */ /* 0x000fe20001820000 */
[----:B------:R-:W-:Y:S01]  /*47a0*/  @!P4 IMAD.WIDE.U32 R10, R10, 0x60, R8 ;  /* 0x000000600a0ac825 */ /* 0x000fe200078e0008 */
[----:B------:R-:W-:Y:S01]  /*47b0*/  VOTEU.ALL UP0, P2 ;  /* 0x00000000003f7886 */ /* 0x000fe20001000000 */
[----:B------:R-:W-:Y:S01]  /*47c0*/  MOV R8, UR8 ;  /* 0x0000000800087c02 */ /* 0x000fe20008000f00 */
[----:B------:R-:W-:Y:S01]  /*47d0*/  @!UP2 UIMAD UR31, UR9, 0x60, URZ ;  /* 0x00000060091fa8a4 */ /* 0x000fe2000f8e023f */
[----:B------:R-:W-:Y:S01]  /*47e0*/  IMAD.U32 R9, RZ, RZ, UR8 ;  /* 0x00000008ff097e24 */ /* 0x000fe2000f8e00ff */
[----:B------:R-:W-:Y:S01]  /*47f0*/  @!UP1 UIMAD UR20, UR9, 0x60, URZ ;  /* 0x00000060091498a4 */ /* 0x000fe2000f8e023f */
[----:B------:R3:W-:Y:S01]  /*4800*/  @P4 STS.128 [R242+0x11800], RZ ;  /* 0x011800fff2004388 */ /* 0x0007e20000000c00 */
[----:B------:R-:W-:Y:S01]  /*4810*/  @!UP0 UIMAD UR5, UR9, 0x60, URZ ;  /* 0x00000060090588a4 */ /* 0x000fe2000f8e023f */
[----:B------:R-:W-:Y:S01]  /*4820*/  @!P3 IMAD.WIDE.U32 R14, R9, 0x60, R12 ;  /* 0x00000060090eb825 */ /* 0x000fe200078e000c */
[----:B------:R-:W-:-:S03]  /*4830*/  @!P2 MOV R13, R167 ;  /* 0x000000a7000da202 */ /* 0x000fc60000000f00 */
[----:B------:R-:W-:Y:S01]  /*4840*/  @!P2 IMAD.MOV.U32 R12, RZ, RZ, R188 ;  /* 0x000000ffff0ca224 */ /* 0x000fe200078e00bc */
[----:B------:R-:W-:Y:S01]  /*4850*/  @!P3 IADD3 R15, R15, UR20, RZ ;  /* 0x000000140f0fbc10 */ /* 0x000fe2000fffe0ff */
[----:B------:R-:W-:Y:S02]  /*4860*/  @!P4 VIADD R11, R11, UR31 ;  /* 0x0000001f0b0bcc36 */ /* 0x000fe40008000000 */
[----:B------:R-:W-:-:S03]  /*4870*/  @!P2 IMAD.WIDE.U32 R8, R8, 0x60, R12 ;  /* 0x000000600808a825 */ /* 0x000fc600078e000c */
[----:B------:R-:W-:Y:S01]  /*4880*/  @!PT LDS RZ, [RZ] ;  /* 0x00000000fffff984 */ /* 0x000fe20000000800 */
[----:B------:R-:W-:Y:S01]  /*4890*/  @!PT LDS RZ, [RZ] ;  /* 0x00000000fffff984 */ /* 0x000fe20000000800 */
[----:B------:R-:W-:Y:S01]  /*48a0*/  @!PT LDS RZ, [RZ] ;  /* 0x00000000fffff984 */ /* 0x000fe20000000800 */
[----:B------:R3:W-:Y:S02]  /*48b0*/  @!P4 LDGSTS.E.BYPASS.LTC128B.128 [R242+0x11800], desc[UR24][R10.64] ;  /* 0x118000000af2cfae */ /* 0x0007e4000b901d58 */
[----:B------:R-:W-:Y:S02]  /*48c0*/  @!P2 IADD3 R9, R9, UR5, RZ ;  /* 0x000000050909ac10 */ /* 0x000fe4000fffe0ff */
        /* <DEDUP_REMOVED lines=12> */
[----:B---3--:R-:W-:Y:S01]  /*4990*/  MOV R8, UR8 ;  /* 0x0000000800087c02 */ /* 0x008fe20008000f00 */
[----:B------:R-:W-:Y:S01]  /*49a0*/  UIMAD UR5, UR9, 0x60, URZ ;  /* 0x00000060090578a4 */ /* 0x000fe2000f8e023f */
[----:B------:R-:W-:Y:S02]  /*49b0*/  MOV R10, R188 ;  /* 0x000000bc000a7202 */ /* 0x000fe40000000f00 */
[----:B------:R-:W-:-:S03]  /*49c0*/  MOV R11, R167 ;  /* 0x000000a7000b7202 */ /* 0x000fc60000000f00 */
[----:B------:R-:W-:-:S05]  /*49d0*/  IMAD.WIDE.U32 R8, R8, 0x60, R10 ;  /* 0x0000006008087825 */ /* 0x000fca00078e000a */
[----:B------:R-:W-:-:S05]  /*49e0*/  IADD3 R9, R9, UR5, RZ ;  /* 0x0000000509097c10 */ /* 0x000fca000fffe0ff */
[----:B------:R-:W-:Y:S01]  /*49f0*/  @!PT LDS RZ, [RZ] ;  /* 0x00000000fffff984 */ /* 0x000fe20000000800 */
[----:B------:R-:W-:Y:S01]  /*4a00*/  @!PT LDS RZ, [RZ] ;  /* 0x00000000fffff984 */ /* 0x000fe20000000800 */
[----:B------:R-:W-:Y:S01]  /*4a10*/  @!PT LDS RZ, [RZ] ;  /* 0x00000000fffff984 */ /* 0x000fe20000000800 */
[----:B------:R3:W-:Y:S02]  /*4a20*/  LDGSTS.E.BYPASS.LTC128B.128 [R242+0x17800], desc[UR24][R8.64+0x180] ;  /* 0x1780018008f27fae */ /* 0x0007e4000b901d58 */
.L_x_2562:
[----:B------:R-:W-:Y:S05]  /*4a30*/  BSYNC B0 ;  /* 0x0000000000007941 */ /* 0x000fea0003800000 */
.L_x_2561:
[----:B------:R-:W-:Y:S01]  /*4a40*/  LDSM.16.M88.4 R24, [R238] ;  /* 0x00000000ee18783b */ /* 0x000fe20000000200 */
[----:B------:R-:W-:Y:S01]  /*4a50*/  R2P PR, R3, 0x6 ;  /* 0x0000000603007804 */ /* 0x000fe20000000000 */
[C---:B------:R-:W-:Y:S01]  /*4a60*/  VIADD R3, R237.reuse, 0x8000 ;  /* 0x00008000ed037836 */ /* 0x040fe20000000000 */
[----:B------:R-:W-:Y:S01]  /*4a70*/  ULDC UR31, c[0x0][0x39c] ;  /* 0x0000e700001f7ab9 */ /* 0x000fe20000000800 */
[----:B------:R-:W2:Y:S01]  /*4a80*/  LDSM.16.M88.4 R28, [R237+0x8000] ;  /* 0x00800000ed1c783b */ /* 0x000ea20000000200 */
[----:B------:R-:W-:Y:S01]  /*4a90*/  VIADD R235, R237, 0x8020 ;  /* 0x00008020edeb7836 */ /* 0x000fe20000000000 */
[----:B------:R-:W-:Y:S01]  /*4aa0*/  LOP3.LUT R93, R93, 0xffffffe0, RZ, 0xc0, !PT ;  /* 0xffffffe05d5d7812 */ /* 0x000fe200078ec0ff */
[--C-:B------:R-:W-:Y:S01]  /*4ab0*/  IMAD R236, R2, 0x2, R238.reuse ;  /* 0x0000000202ec7824 */ /* 0x100fe200078e02ee */
[----:B------:R-:W2:Y:S01]  /*4ac0*/  LDSM.16.M88.4 R52, [R237+0x8800] ;  /* 0x00880000ed34783b */ /* 0x000ea20000000200 */
[C---:B------:R-:W-:Y:S01]  /*4ad0*/  IMAD R234, R0.reuse, 0x2, R238 ;  /* 0x0000000200ea7824 */ /* 0x040fe200078e02ee */
[----:B------:R-:W-:Y:S01]  /*4ae0*/  IADD3 R93, -R93, R5, RZ ;  /* 0x000000055d5d7210 */ /* 0x000fe20007ffe1ff */
[----:B------:R-:W-:Y:S01]  /*4af0*/  IMAD R233, R0, 0x2, R236 ;  /* 0x0000000200e97824 */ /* 0x000fe200078e02ec */
[----:B------:R-:W-:Y:S01]  /*4b00*/  LDSM.16.M88.4 R60, [R236] ;  /* 0x00000000ec3c783b */ /* 0x000fe20000000200 */
[----:B------:R-:W-:-:S02]  /*4b10*/  IMAD.U32 R204, RZ, RZ, UR17 ;  /* 0x00000011ffcc7e24 */ /* 0x000fc4000f8e00ff */
[----:B-1---5:R-:W-:Y:S01]  /*4b20*/  FMUL.FTZ R7, R7, R6 ;  /* 0x0000000607077220 */ /* 0x022fe20000410000 */
[----:B------:R-:W-:Y:S01]  /*4b30*/  @P1 VIADD R235, R3, 0xffffffe0 ;  /* 0xffffffe003eb1836 */ /* 0x000fe20000000000 */
[----:B------:R-:W1:Y:S01]  /*4b40*/  LDSM.16.M88.4 R44, [R237+0x9000] ;  /* 0x00900000ed2c783b */ /* 0x000e620000000200 */
[----:B------:R-:W-:Y:S01]  /*4b50*/  MOV R3, 0x40 ;  /* 0x0000004000037802 */ /* 0x000fe20000000f00 */
[----:B------:R-:W-:Y:S01]  /*4b60*/  IMAD.SHL.U32 R243, R5, 0x2, RZ ;  /* 0x0000000205f37824 */ /* 0x000fe200078e00ff */
[----:B------:R-:W-:Y:S01]  /*4b70*/  R2UR UR5, R7 ;  /* 0x00000000070572ca */ /* 0x000fe200000e0000 */
[----:B------:R-:W1:Y:S01]  /*4b80*/  LDSM.16.M88.4 R68, [R235] ;  /* 0x00000000eb44783b */ /* 0x000e620000000200 */
[----:B------:R-:W-:Y:S01]  /*4b90*/  SEL R3, R3, 0xffffffc0, !P2 ;  /* 0xffffffc003037807 */ /* 0x000fe20005000000 */
[----:B------:R-:W-:Y:S01]  /*4ba0*/  UISETP.GE.AND UP0, UPT, UR15, 0x2, UPT ;  /* 0x000000020f00788c */ /* 0x000fe2000bf06270 */
[----:B------:R-:W-:Y:S01]  /*4bb0*/  LOP3.LUT R243, R243, 0x6, RZ, 0xc0, !PT ;  /* 0x00000006f3f37812 */ /* 0x000fe200078ec0ff */
[----:B------:R-:W-:Y:S01]  /*4bc0*/  LDSM.16.M88.4 R76, [R234] ;  /* 0x00000000ea4c783b */ /* 0x000fe20000000200 */
[----:B------:R-:W-:Y:S01]  /*4bd0*/  IADD3 R227, R235, 0x800, RZ ;  /* 0x00000800ebe37810 */ /* 0x000fe20007ffe0ff */
[----:B------:R-:W-:Y:S01]  /*4be0*/  IMAD.IADD R231, R237, 0x1, R3 ;  /* 0x00000001ede77824 */ /* 0x000fe200078e0203 */
[----:B------:R-:W-:Y:S01]  /*4bf0*/  IADD3 R222, R235, 0x2800, RZ ;  /* 0x00002800ebde7810 */ /* 0x000fe20007ffe0ff */
[----:B------:R-:W-:Y:S01]  /*4c00*/  LDSM.16.M88.4 R64, [R237+0x9800] ;  /* 0x00980000ed40783b */ /* 0x000fe20000000200 */
[----:B------:R-:W-:Y:S01]  /*4c10*/  IMAD.IADD R224, R3, 0x1, R235 ;  /* 0x0000000103e07824 */ /* 0x000fe200078e02eb */
[C---:B------:R-:W-:Y:S01]  /*4c20*/  IADD3 R218, R235.reuse, 0x4800, RZ ;  /* 0x00004800ebda7810 */ /* 0x040fe20007ffe0ff */
[C---:B------:R-:W-:Y:S01]  /*4c30*/  VIADD R226, R235.reuse, 0x1000 ;  /* 0x00001000ebe27836 */ /* 0x040fe20000000000 */
[----:B------:R-:W1:Y:S01]  /*4c40*/  LDSM.16.M88.4 R88, [R231+0x8000] ;  /* 0x00800000e758783b */ /* 0x000e620000000200 */
[C---:B------:R-:W-:Y:S01]  /*4c50*/  VIADD R225, R235.reuse, 0x1800 ;  /* 0x00001800ebe17836 */ /* 0x040fe20000000000 */
[C---:B------:R-:W-:Y:S01]  /*4c60*/  IADD3 R214, R235.reuse, 0x6800, RZ ;  /* 0x00006800ebd67810 */ /* 0x040fe20007ffe0ff */
[C---:B------:R-:W-:Y:S01]  /*4c70*/  VIADD R223, R235.reuse, 0x2000 ;  /* 0x00002000ebdf7836 */ /* 0x040fe20000000000 */
[----:B------:R-:W1:Y:S01]  /*4c80*/  LDSM.16.M88.4 R36, [R235+0x800] ;  /* 0x00080000eb24783b */ /* 0x000e620000000200 */
[----:B------:R-:W-:-:S02]  /*4c90*/  VIADD R221, R235, 0x3000 ;  /* 0x00003000ebdd7836 */ /* 0x000fc40000000000 */
[C---:B------:R-:W-:Y:S01]  /*4ca0*/  VIADD R220, R235.reuse, 0x3800 ;  /* 0x00003800ebdc7836 */ /* 0x040fe20000000000 */
[----:B---34-:R-:W3:Y:S01]  /*4cb0*/  LDSM.16.M88.4 R8, [R235+0x1000] ;  /* 0x00100000eb08783b */ /* 0x018ee20000000200 */
[C---:B------:R-:W-:Y:S02]  /*4cc0*/  VIADD R219, R235.reuse, 0x4000 ;  /* 0x00004000ebdb7836 */ /* 0x040fe40000000000 */
[C---:B------:R-:W-:Y:S01]  /*4cd0*/  VIADD R217, R235.reuse, 0x5000 ;  /* 0x00005000ebd97836 */ /* 0x040fe20000000000 */
[C---:B--2---:R-:W-:Y:S01]  /*4ce0*/  HMMA.16816.F32.BF16 R16, R24.reuse, R28, RZ ;  /* 0x0000001c1810723c */ /* 0x044fe200000418ff */
[----:B------:R-:W-:Y:S01]  /*4cf0*/  LDSM.16.M88.4 R32, [R233] ;  /* 0x00000000e920783b */ /* 0x000fe20000000200 */
[C---:B------:R-:W-:Y:S02]  /*4d00*/  VIADD R216, R235.reuse, 0x5800 ;  /* 0x00005800ebd87836 */ /* 0x040fe40000000000 */
[C---:B------:R-:W-:Y:S01]  /*4d10*/  VIADD R215, R235.reuse, 0x6000 ;  /* 0x00006000ebd77836 */ /* 0x040fe20000000000 */
[----:B------:R-:W2:Y:S01]  /*4d20*/  LDSM.16.M88.4 R84, [R224] ;  /* 0x00000000e054783b */ /* 0x000ea20000000200 */
[----:B------:R-:W-:Y:S01]  /*4d30*/  HMMA.16816.F32.BF16 R28, R24, R30, RZ ;  /* 0x0000001e181c723c */ /* 0x000fe200000418ff */
[----:B------:R-:W-:-:S02]  /*4d40*/  VIADD R213, R235, 0x7000 ;  /* 0x00007000ebd57836 */ /* 0x000fc40000000000 */
[----:B------:R-:W4:Y:S01]  /*4d50*/  LDSM.16.M88.4 R72, [R235+0x1800] ;  /* 0x00180000eb48783b */ /* 0x000f220000000200 */
[----:B------:R-:W-:Y:S02]  /*4d60*/  VIADD R212, R235, 0x7800 ;  /* 0x00007800ebd47836 */ /* 0x000fe40000000000 */
[C---:B------:R-:W-:Y:S01]  /*4d70*/  HMMA.16816.F32.BF16 R56, R24.reuse, R52, RZ ;  /* 0x000000341838723c */ /* 0x040fe200000418ff */
[----:B------:R-:W4:Y:S04]  /*4d80*/  LDSM.16.M88.4 R20, [R231+0x8800] ;  /* 0x00880000e714783b */ /* 0x000f280000000200 */
[----:B------:R-:W4:Y:S01]  /*4d90*/  LDSM.16.M88.4 R12, [R231+0x9000] ;  /* 0x00900000e70c783b */ /* 0x000f220000000200 */
[----:B-1----:R-:W-:Y:S03]  /*4da0*/  HMMA.16816.F32.BF16 R48, R24, R44, RZ ;  /* 0x0000002c1830723c */ /* 0x002fe600000418ff */
[----:B------:R-:W-:Y:S03]  /*4db0*/  LDSM.16.M88.4 R80, [R237+0xa000] ;  /* 0x00a00000ed50783b */ /* 0x000fe60000000200 */
[C---:B------:R-:W-:Y:S01]  /*4dc0*/  HMMA.16816.F32.BF16 R16, R60.reuse, R68, R16 ;  /* 0x000000443c10723c */ /* 0x040fe20000041810 */
[----:B------:R-:W0:Y:S05]  /*4dd0*/  LDGDEPBAR ;  /* 0x00000000000079af */ /* 0x000e2a0000000000 */
[----:B------:R-:W-:Y:S01]  /*4de0*/  HMMA.16816.F32.BF16 R28, R60, R70, R28 ;  /* 0x000000463c1c723c */ /* 0x000fe2000004181c */
[----:B------:R-:W-:Y:S05]  /*4df0*/  LDSM.16.M88.4 R68, [R231+0x9800] ;  /* 0x00980000e744783b */ /* 0x000fea0000000200 */
[C---:B------:R-:W-:Y:S06]  /*4e00*/  HMMA.16816.F32.BF16 R52, R24.reuse, R54, RZ ;  /* 0x000000361834723c */ /* 0x040fec00000418ff */
[----:B------:R-:W-:Y:S06]  /*4e10*/  HMMA.16816.F32.BF16 R44, R24, R46, RZ ;  /* 0x0000002e182c723c */ /* 0x000fec00000418ff */
[C---:B------:R-:W-:Y:S06]  /*4e20*/  HMMA.16816.F32.BF16 R16, R76.reuse, R88, R16 ;  /* 0x000000584c10723c */ /* 0x040fec0000041810 */
[----:B------:R-:W-:Y:S01]  /*4e30*/  HMMA.16816.F32.BF16 R28, R76, R90, R28 ;  /* 0x0000005a4c1c723c */ /* 0x000fe2000004181c */
[----:B------:R-:W-:Y:S05]  /*4e40*/  LDSM.16.M88.4 R88, [R235+0x2000] ;  /* 0x00200000eb58783b */ /* 0x000fea0000000200 */
[C---:B------:R-:W-:Y:S06]  /*4e50*/  HMMA.16816.F32.BF16 R40, R24.reuse, R64, RZ ;  /* 0x000000401828723c */ /* 0x040fec00000418ff */
[----:B------:R-:W-:Y:S01]  /*4e60*/  HMMA.16816.F32.BF16 R24, R24, R66, RZ ;  /* 0x000000421818723c */ /* 0x000fe200000418ff */
[----:B------:R-:W1:Y:S05]  /*4e70*/  LDSM.16.M88.4 R64, [R238+0x2000] ;  /* 0x00200000ee40783b */ /* 0x000e6a0000000200 */
[C---:B------:R-:W-:Y:S06]  /*4e80*/  HMMA.16816.F32.BF16 R56, R60.reuse, R36, R56 ;  /* 0x000000243c38723c */ /* 0x040fec0000041838 */
[C---:B------:R-:W-:Y:S01]  /*4e90*/  HMMA.16816.F32.BF16 R52, R60.reuse, R38, R52 ;  /* 0x000000263c34723c */ /* 0x040fe20000041834 */
[----:B------:R-:W1:Y:S05]  /*4ea0*/  LDSM.16.M88.4 R36, [R224+0x800] ;  /* 0x00080000e024783b */ /* 0x000e6a0000000200 */
[C---:B---3--:R-:W-:Y:S06]  /*4eb0*/  HMMA.16816.F32.BF16 R48, R60.reuse, R8, R48 ;  /* 0x000000083c30723c */ /* 0x048fec0000041830 */
[----:B------:R-:W-:Y:S01]  /*4ec0*/  HMMA.16816.F32.BF16 R44, R60, R10, R44 ;  /* 0x0000000a3c2c723c */ /* 0x000fe2000004182c */
[----:B------:R-:W3:Y:S05]  /*4ed0*/  LDSM.16.M88.4 R8, [R224+0x1000] ;  /* 0x00100000e008783b */ /* 0x000eea0000000200 */
[C---:B--2---:R-:W-:Y:S06]  /*4ee0*/  HMMA.16816.F32.BF16 R16, R32.reuse, R84, R16 ;  /* 0x000000542010723c */ /* 0x044fec0000041810 */
[----:B------:R-:W-:Y:S01]  /*4ef0*/  HMMA.16816.F32.BF16 R28, R32, R86, R28 ;  /* 0x00000056201c723c */ /* 0x000fe2000004181c */
[----:B------:R-:W-:Y:S05]  /*4f00*/  LDSM.16.M88.4 R84, [R231+0xa000] ;  /* 0x00a00000e754783b */ /* 0x000fea0000000200 */
[C---:B----4-:R-:W-:Y:S06]  /*4f10*/  HMMA.16816.F32.BF16 R40, R60.reuse, R72, R40 ;  /* 0x000000483c28723c */ /* 0x050fec0000041828 */
[----:B------:R-:W-:Y:S01]  /*4f20*/  HMMA.16816.F32.BF16 R60, R60, R74, R24 ;  /* 0x0000004a3c3c723c */ /* 0x000fe20000041818 */
[----:B------:R-:W2:Y:S04]  /*4f30*/  LDSM.16.M88.4 R24, [R236+0x2000] ;  /* 0x00200000ec18783b */ /* 0x000ea80000000200 */
[----:B------:R-:W4:Y:S01]  /*4f40*/  LDSM.16.M88.4 R72, [R224+0x1800] ;  /* 0x00180000e048783b */ /* 0x000f220000000200 */
[C---:B------:R-:W-:Y:S06]  /*4f50*/  HMMA.16816.F32.BF16 R56, R76.reuse, R20, R56 ;  /* 0x000000144c38723c */ /* 0x040fec0000041838 */
[C---:B------:R-:W-:Y:S01]  /*4f60*/  HMMA.16816.F32.BF16 R52, R76.reuse, R22, R52 ;  /* 0x000000164c34723c */ /* 0x040fe20000041834 */
[----:B------:R-:W4:Y:S05]  /*4f70*/  LDSM.16.M88.4 R20, [R237+0xa800] ;  /* 0x00a80000ed14783b */ /* 0x000f2a0000000200 */
[C---:B------:R-:W-:Y:S06]  /*4f80*/  HMMA.16816.F32.BF16 R48, R76.reuse, R12, R48 ;  /* 0x0000000c4c30723c */ /* 0x040fec0000041830 */
[----:B------:R-:W-:Y:S01]  /*4f90*/  HMMA.16816.F32.BF16 R44, R76, R14, R44 ;  /* 0x0000000e4c2c723c */ /* 0x000fe2000004182c */
[----:B------:R-:W4:Y:S05]  /*4fa0*/  LDSM.16.M88.4 R12, [R237+0xb000] ;  /* 0x00b00000ed0c783b */ /* 0x000f2a0000000200 */
[C---:B-1----:R-:W-:Y:S06]  /*4fb0*/  HMMA.16816.F32.BF16 R16, R64.reuse, R80, R16 ;  /* 0x000000504010723c */ /* 0x042fec0000041810 */
[----:B------:R-:W-:Y:S01]  /*4fc0*/  HMMA.16816.F32.BF16 R28, R64, R82, R28 ;  /* 0x00000052401c723c */ /* 0x000fe2000004181c */
[----:B------:R-:W-:Y:S05]  /*4fd0*/  LDSM.16.M88.4 R80, [R224+0x2000] ;  /* 0x00200000e050783b */ /* 0x000fea0000000200 */
[C---:B------:R-:W-:Y:S06]  /*4fe0*/  HMMA.16816.F32.BF16 R40, R76.reuse, R68, R40 ;  /* 0x000000444c28723c */ /* 0x040fec0000041828 */
[----:B------:R-:W-:Y:S01]  /*4ff0*/  HMMA.16816.F32.BF16 R76, R76, R70, R60 ;  /* 0x000000464c4c723c */ /* 0x000fe2000004183c */
[----:B------:R-:W1:Y:S04]  /*5000*/  LDSM.16.M88.4 R60, [R234+0x2000] ;  /* 0x00200000ea3c783b */ /* 0x000e680000000200 */
[----:B------:R-:W1:Y:S01]  /*5010*/  LDSM.16.M88.4 R68, [R237+0xb800] ;  /* 0x00b80000ed44783b */ /* 0x000e620000000200 */
[C---:B------:R-:W-:Y:S06]  /*5020*/  HMMA.16816.F32.BF16 R56, R32.reuse, R36, R56 ;  /* 0x000000242038723c */ /* 0x040fec0000041838 */
[C---:B------:R-:W-:Y:S01]  /*5030*/  HMMA.16816.F32.BF16 R52, R32.reuse, R38, R52 ;  /* 0x000000262034723c */ /* 0x040fe20000041834 */
[----:B------:R-:W-:Y:S05]  /*5040*/  LDSM.16.M88.4 R36, [R235+0x3000] ;  /* 0x00300000eb24783b */ /* 0x000fea0000000200 */
        /* <DEDUP_REMOVED lines=26> */
[C---:B------:R-:W-:Y:S06]  /*51f0*/  HMMA.16816.F32.BF16 R48, R24.reuse, R36, R48 ;  /* 0x000000241830723c */ /* 0x040fec0000041830 */
        /* <DEDUP_REMOVED lines=50> */
[----:B------:R-:W-:Y:S05]  /*5520*/  LDSM.16.M88.4 R8, [R231+0xd000] ;  /* 0x00d00000e708783b */ /* 0x000fea0000000200 */
[C---:B------:R-:W-:Y:S06]  /*5530*/  HMMA.16816.F32.BF16 R48, R24.reuse, R36, R48 ;  /* 0x000000241830723c */ /* 0x040fec0000041830 */
[----:B------:R-:W-:Y:S01]  /*5540*/  HMMA.16816.F32.BF16 R44, R24, R38, R44 ;  /* 0x00000026182c723c */ /* 0x000fe2000004182c */
[----:B------:R-:W1:Y:S05]  /*5550*/  LDSM.16.M88.4 R36, [R238+0x6000] ;  /* 0x00600000ee24783b */ /* 0x000e6a0000000200 */
[C---:B--2---:R-:W-:Y:S06]  /*5560*/  HMMA.16816.F32.BF16 R16, R72.reuse, R12, R16 ;  /* 0x0000000c4810723c */ /* 0x044fec0000041810 */
        /* <DEDUP_REMOVED lines=8> */
[----:B------:R-:W2:Y:S05]  /*55f0*/  LDSM.16.M88.4 R20, [R235+0x6000] ;  /* 0x00600000eb14783b */ /* 0x000eaa0000000200 */
[C---:B-1----:R-:W-:Y:S06]  /*5600*/  HMMA.16816.F32.BF16 R16, R36.reuse, R88, R16 ;  /* 0x000000582410723c */ /* 0x042fec0000041810 */
[----:B------:R-:W-:Y:S01]  /*5610*/  HMMA.16816.F32.BF16 R28, R36, R90, R28 ;  /* 0x0000005a241c723c */ /* 0x000fe2000004181c */
[----:B------:R-:W-:Y:S05]  /*5620*/  LDSM.16.M88.4 R88, [R237+0xf800] ;  /* 0x00f80000ed58783b */ /* 0x000fea0000000200 */
[C---:B------:R-:W-:Y:S06]  /*5630*/  HMMA.16816.F32.BF16 R48, R80.reuse, R8, R48 ;  /* 0x000000085030723c */ /* 0x040fec0000041830 */
[C---:B------:R-:W-:Y:S01]  /*5640*/  HMMA.16816.F32.BF16 R44, R80.reuse, R10, R44 ;  /* 0x0000000a502c723c */ /* 0x040fe2000004182c */
[----:B------:R-:W1:Y:S05]  /*5650*/  LDSM.16.M88.4 R8, [R231+0xe000] ;  /* 0x00e00000e708783b */ /* 0x000e6a0000000200 */
[C---:B------:R-:W-:Y:S06]  /*5660*/  HMMA.16816.F32.BF16 R40, R80.reuse, R84, R40 ;  /* 0x000000545028723c */ /* 0x040fec0000041828 */
[----:B------:R-:W-:Y:S01]  /*5670*/  HMMA.16816.F32.BF16 R76, R80, R86, R76 ;  /* 0x00000056504c723c */ /* 0x000fe2000004184c */
[----:B------:R-:W-:Y:S05]  /*5680*/  LDSM.16.M88.4 R80, [R233+0x6000] ;  /* 0x00600000e950783b */ /* 0x000fea0000000200 */
[C---:B------:R-:W-:Y:S06]  /*5690*/  HMMA.16816.F32.BF16 R56, R72.reuse, R68, R56 ;  /* 0x000000444838723c */ /* 0x040fec0000041838 */
[----:B------:R-:W-:Y:S01]  /*56a0*/  HMMA.16816.F32.BF16 R52, R72, R70, R52 ;  /* 0x000000464834723c */ /* 0x000fe20000041834 */
[----:B------:R-:W3:Y:S05]  /*56b0*/  LDSM.16.M88.4 R68, [R237+0xf000] ;  /* 0x00f00000ed44783b */ /* 0x000eea0000000200 */
[C---:B--2---:R-:W-:Y:S06]  /*56c0*/  HMMA.16816.F32.BF16 R16, R24.reuse, R20, R16 ;  /* 0x000000141810723c */ /* 0x044fec0000041810 */
[----:B------:R-:W-:Y:S01]  /*56d0*/  HMMA.16816.F32.BF16 R28, R24, R22, R28 ;  /* 0x00000016181c723c */ /* 0x000fe2000004181c */
[----:B------:R-:W2:Y:S05]  /*56e0*/  LDSM.16.M88.4 R20, [R235+0x7000] ;  /* 0x00700000eb14783b */ /* 0x000eaa0000000200 */
[C---:B------:R-:W-:Y:S06]  /*56f0*/  HMMA.16816.F32.BF16 R48, R72.reuse, R64, R48 ;  /* 0x000000404830723c */ /* 0x040fec0000041830 */
[C---:B------:R-:W-:Y:S01]  /*5700*/  HMMA.16816.F32.BF16 R64, R72.reuse, R66, R44 ;  /* 0x000000424840723c */ /* 0x040fe2000004182c */
[----:B------:R-:W4:Y:S05]  /*5710*/  LDSM.16.M88.4 R44, [R235+0x6800] ;  /* 0x00680000eb2c783b */ /* 0x000f2a0000000200 */
[C---:B------:R-:W-:Y:S01]  /*5720*/  HMMA.16816.F32.BF16 R84, R72.reuse, R60, R40 ;  /* 0x0000003c4854723c */ /* 0x040fe20000041828 */
[----:B------:R-:W-:Y:S05]  /*5730*/  LDSM.16.M88.4 R40, [R224+0x6000] ;  /* 0x00600000e028783b */ /* 0x000fea0000000200 */
[----:B------:R-:W-:Y:S01]  /*5740*/  HMMA.16816.F32.BF16 R76, R72, R62, R76 ;  /* 0x0000003e484c723c */ /* 0x000fe2000004184c */
[----:B------:R-:W-:Y:S05]  /*5750*/  LDSM.16.M88.4 R60, [R231+0xe800] ;  /* 0x00e80000e73c783b */ /* 0x000fea0000000200 */
[C---:B-1----:R-:W-:Y:S06]  /*5760*/  HMMA.16816.F32.BF16 R16, R12.reuse, R8, R16 ;  /* 0x000000080c10723c */ /* 0x042fec0000041810 */
[----:B------:R-:W-:Y:S01]  /*5770*/  HMMA.16816.F32.BF16 R28, R12, R10, R28 ;  /* 0x0000000a0c1c723c */ /* 0x000fe2000004181c */
[----:B------:R-:W1:Y:S05]  /*5780*/  LDSM.16.M88.4 R8, [R235+0x7800] ;  /* 0x00780000eb08783b */ /* 0x000e6a0000000200 */
[C---:B---3--:R-:W-:Y:S06]  /*5790*/  HMMA.16816.F32.BF16 R64, R36.reuse, R70, R64 ;  /* 0x000000462440723c */ /* 0x048fec0000041840 */
[C---:B------:R-:W-:Y:S06]  /*57a0*/  HMMA.16816.F32.BF16 R56, R36.reuse, R32, R56 ;  /* 0x000000202438723c */ /* 0x040fec0000041838 */
[C---:B------:R-:W-:Y:S01]  /*57b0*/  HMMA.16816.F32.BF16 R52, R36.reuse, R34, R52 ;  /* 0x000000222434723c */ /* 0x040fe20000041834 */
[----:B------:R-:W-:Y:S05]  /*57c0*/  LDSM.16.M88.4 R32, [R224+0x6800] ;  /* 0x00680000e020783b */ /* 0x000fea0000000200 */
[C---:B------:R-:W-:Y:S06]  /*57d0*/  HMMA.16816.F32.BF16 R48, R36.reuse, R68, R48 ;  /* 0x000000442430723c */ /* 0x040fec0000041830 */
[C---:B------:R-:W-:Y:S06]  /*57e0*/  HMMA.16816.F32.BF16 R84, R36.reuse, R88, R84 ;  /* 0x000000582454723c */ /* 0x040fec0000041854 */
[----:B------:R-:W-:Y:S01]  /*57f0*/  HMMA.16816.F32.BF16 R76, R36, R90, R76 ;  /* 0x0000005a244c723c */ /* 0x000fe2000004184c */
[----:B------:R-:W3:Y:S05]  /*5800*/  LDSM.16.M88.4 R36, [R231+0xf000] ;  /* 0x00f00000e724783b */ /* 0x000eea0000000200 */
[C---:B--2---:R-:W-:Y:S06]  /*5810*/  HMMA.16816.F32.BF16 R64, R24.reuse, R22, R64 ;  /* 0x000000161840723c */ /* 0x044fec0000041840 */
[C---:B----4-:R-:W-:Y:S06]  /*5820*/  HMMA.16816.F32.BF16 R56, R24.reuse, R44, R56 ;  /* 0x0000002c1838723c */ /* 0x050fec0000041838 */
[C---:B-1----:R-:W-:Y:S06]  /*5830*/  HMMA.16816.F32.BF16 R84, R24.reuse, R8, R84 ;  /* 0x000000081854723c */ /* 0x042fec0000041854 */
[----:B------:R-:W-:Y:S01]  /*5840*/  HMMA.16816.F32.BF16 R76, R24, R10, R76 ;  /* 0x0000000a184c723c */ /* 0x000fe2000004184c */
[----:B------:R-:W1:Y:S05]  /*5850*/  LDSM.16.M88.4 R8, [R224+0x7000] ;  /* 0x00700000e008783b */ /* 0x000e6a0000000200 */
[----:B------:R-:W-:Y:S06]  /*5860*/  HMMA.16816.F32.BF16 R16, R80, R40, R16 ;  /* 0x000000285010723c */ /* 0x000fec0000041810 */
[----:B------:R-:W-:Y:S06]  /*5870*/  HMMA.16816.F32.BF16 R52, R24, R46, R52 ;  /* 0x0000002e1834723c */ /* 0x000fec0000041834 */
[----:B------:R-:W-:Y:S01]  /*5880*/  HMMA.16816.F32.BF16 R28, R80, R42, R28 ;  /* 0x0000002a501c723c */ /* 0x000fe2000004181c */
[----:B------:R-:W2:Y:S05]  /*5890*/  LDSM.16.M88.4 R40, [R231+0xf800] ;  /* 0x00f80000e728783b */ /* 0x000eaa0000000200 */
[----:B---3--:R-:W-:Y:S06]  /*58a0*/  HMMA.16816.F32.BF16 R64, R12, R38, R64 ;  /* 0x000000260c40723c */ /* 0x008fec0000041840 */
[----:B------:R-:W-:Y:S01]  /*58b0*/  HMMA.16816.F32.BF16 R48, R24, R20, R48 ;  /* 0x000000141830723c */ /* 0x000fe20000041830 */
[----:B------:R-:W-:Y:S01]  /*58c0*/  FMUL.FTZ R17, R17, UR31 ;  /* 0x0000001f11117c20 */ /* 0x000fe20008410000 */
[----:B------:R-:W-:Y:S01]  /*58d0*/  FMUL.FTZ R18, R18, UR31 ;  /* 0x0000001f12127c20 */ /* 0x000fe20008410000 */
[----:B------:R-:W-:Y:S01]  /*58e0*/  FMUL.FTZ R19, R19, UR31 ;  /* 0x0000001f13137c20 */ /* 0x000fe20008410000 */
[----:B------:R-:W-:Y:S01]  /*58f0*/  FMUL.FTZ R3, R16, UR31 ;  /* 0x0000001f10037c20 */ /* 0x000fe20008410000 */
[----:B------:R-:W3:Y:S01]  /*5900*/  MUFU.TANH R21, R17 ;  /* 0x0000001100157308 */ /* 0x000ee20000002400 */
[C---:B------:R-:W-:Y:S06]  /*5910*/  HMMA.16816.F32.BF16 R56, R12.reuse, R60, R56 ;  /* 0x0000003c0c38723c */ /* 0x040fec0000041838 */
[----:B------:R-:W-:Y:S01]  /*5920*/  HMMA.16816.F32.BF16 R52, R12, R62, R52 ;  /* 0x0000003e0c34723c */ /* 0x000fe20000041834 */
[----:B------:R-:W-:Y:S01]  /*5930*/  MUFU.TANH R20, R18 ;  /* 0x0000001200147308 */ /* 0x000fe20000002400 */
[----:B------:R-:W-:Y:S01]  /*5940*/  FMUL.FTZ R23, R28, UR31 ;  /* 0x0000001f1c177c20 */ /* 0x000fe20008410000 */
[----:B------:R-:W-:Y:S01]  /*5950*/  FMUL.FTZ R25, R30, UR31 ;  /* 0x0000001f1e197c20 */ /* 0x000fe20008410000 */
[----:B------:R-:W-:Y:S01]  /*5960*/  FMUL.FTZ R24, R29, UR31 ;  /* 0x0000001f1d187c20 */ /* 0x000fe20008410000 */
[----:B------:R-:W-:Y:S01]  /*5970*/  FMUL.FTZ R27, R31, UR31 ;  /* 0x0000001f1f1b7c20 */ /* 0x000fe20008410000 */
[----:B-1----:R-:W-:Y:S03]  /*5980*/  HMMA.16816.F32.BF16 R64, R80, R10, R64 ;  /* 0x0000000a5040723c */ /* 0x002fe60000041840 */
[----:B------:R1:W4:Y:S03]  /*5990*/  MUFU.TANH R22, R19 ;  /* 0x0000001300167308 */ /* 0x0003260000002400 */
[----:B------:R-:W-:Y:S01]  /*59a0*/  HMMA.16816.F32.BF16 R48, R12, R36, R48 ;  /* 0x000000240c30723c */ /* 0x000fe20000041830 */
[----:B------:R-:W-:-:S04]  /*59b0*/  SHF.R.S32.HI R10, RZ, 0x1f, R93 ;  /* 0x0000001fff0a7819 */ /* 0x000fc8000001145d */
[----:B------:R-:W-:Y:S01]  /*59c0*/  LEA.HI R93, R10, R93, RZ, 0x2 ;  /* 0x0000005d0a5d7211 */ /* 0x000fe200078f10ff */
[----:B------:R-:W-:Y:S01]  /*59d0*/  HMMA.16816.F32.BF16 R56, R80, R32, R56 ;  /* 0x000000205038723c */ /* 0x000fe20000041838 */
[----:B------:R-:W-:Y:S01]  /*59e0*/  LEA R10, R92, UR23, 0x4 ;  /* 0x000000175c0a7c11 */ /* 0x000fe2000f8e20ff */
[----:B------:R-:W4:Y:S01]  /*59f0*/  MUFU.TANH R23, R23 ;  /* 0x0000001700177308 */ /* 0x000f220000002400 */
[----:B------:R-:W-:-:S03]  /*5a00*/  SHF.R.S32.HI R93, RZ, 0x2, R93 ;  /* 0x00000002ff5d7819 */ /* 0x000fc6000001145d */
[----:B--2---:R-:W-:Y:S01]  /*5a10*/  HMMA.16816.F32.BF16 R76, R12, R42, R76 ;  /* 0x0000002a0c4c723c */ /* 0x004fe2000004184c */
[----:B------:R-:W-:Y:S01]  /*5a20*/  IADD3 R10, R10, 0x1, R93 ;  /* 0x000000010a0a7810 */ /* 0x000fe20007ffe05d */
[----:B-1----:R-:W1:Y:S01]  /*5a30*/  LDSM.16.M88.4 R16, [R224+0x7800] ;  /* 0x00780000e010783b */ /* 0x002e620000000200 */
[----:B------:R-:W-:-:S04]  /*5a40*/  DEPBAR.LE SB0, 0x0 ;  /* 0x000080000000791a */ /* 0x000fc80000000000 */
[----:B------:R-:W-:Y:S01]  /*5a50*/  HMMA.16816.F32.BF16 R84, R12, R40, R84 ;  /* 0x000000280c54723c */ /* 0x000fe20000041854 */
[----:B------:R-:W-:Y:S01]  /*5a60*/  IADD3 R205, R204, -UR12, R10 ;  /* 0x8000000ccccd7c10 */ /* 0x000fe2000fffe00a */
[----:B------:R-:W2:Y:S01]  /*5a70*/  MUFU.TANH R25, R25 ;  /* 0x0000001900197308 */ /* 0x000ea20000002400 */
[----:B------:R-:W-:Y:S01]  /*5a80*/  FMUL.FTZ R64, R64, UR31 ;  /* 0x0000001f40407c20 */ /* 0x000fe20008410000 */
[----:B------:R-:W-:Y:S01]  /*5a90*/  FMUL.FTZ R66, R66, UR31 ;  /* 0x0000001f42427c20 */ /* 0x000fe20008410000 */
[----:B------:R-:W-:Y:S01]  /*5aa0*/  FMUL.FTZ R65, R65, UR31 ;  /* 0x0000001f41417c20 */ /* 0x000fe20008410000 */
[C---:B------:R-:W-:Y:S01]  /*5ab0*/  HMMA.16816.F32.BF16 R52, R80.reuse, R34, R52 ;  /* 0x000000225034723c */ /* 0x040fe20000041834 */
[----:B------:R-:W-:Y:S02]  /*5ac0*/  VIADD R205, R205, UR16 ;  /* 0x00000010cdcd7c36 */ /* 0x000fe40008000000 */
[----:B------:R-:W-:Y:S01]  /*5ad0*/  FMUL.FTZ R67, R67, UR31 ;  /* 0x0000001f43437c20 */ /* 0x000fe20008410000 */
[----:B------:R-:W-:Y:S01]  /*5ae0*/  VIADD R14, R243, UR14 ;  /* 0x0000000ef30e7c36 */ /* 0x000fe20008000000 */
[----:B------:R-:W2:Y:S01]  /*5af0*/  MUFU.TANH R24, R24 ;  /* 0x0000001800187308 */ /* 0x000ea20000002400 */
[----:B------:R-:W-:Y:S01]  /*5b00*/  FMUL.FTZ R28, R56, UR31 ;  /* 0x0000001f381c7c20 */ /* 0x000fe20008410000 */
[----:B------:R-:W-:Y:S01]  /*5b10*/  HMMA.16816.F32.BF16 R48, R80, R8, R48 ;  /* 0x000000085030723c */ /* 0x000fe20000041830 */
[----:B------:R-:W-:Y:S01]  /*5b20*/  VIADDMNMX R204, R205, 0x8, R204, PT ;  /* 0x00000008cdcc7846 */ /* 0x000fe200038001cc */
[----:B------:R-:W-:Y:S01]  /*5b30*/  FMUL.FTZ R12, R57, UR31 ;  /* 0x0000001f390c7c20 */ /* 0x000fe20008410000 */
[C---:B------:R-:W-:Y:S01]  /*5b40*/  IADD3 R7, R14.reuse, 0x1, RZ ;  /* 0x000000010e077810 */ /* 0x040fe20007ffe0ff */
[----:B------:R-:W-:Y:S01]  /*5b50*/  VIADD R11, R14, 0x8 ;  /* 0x000000080e0b7836 */ /* 0x000fe20000000000 */
[----:B------:R-:W-:Y:S01]  /*5b60*/  VIMNMX R205, R205, UR17, PT ;  /* 0x00000011cdcd7c48 */ /* 0x000fe2000bfe0100 */
[----:B------:R-:W2:Y:S01]  /*5b70*/  MUFU.TANH R28, R28 ;  /* 0x0000001c001c7308 */ /* 0x000ea20000002400 */
[----:B------:R-:W-:Y:S01]  /*5b80*/  FMUL.FTZ R8, R58, UR31 ;  /* 0x0000001f3a087c20 */ /* 0x000fe20008410000 */
[----:B------:R-:W-:Y:S01]  /*5b90*/  ISETP.GE.AND P2, PT, R7, R204, PT ;  /* 0x000000cc0700720c */ /* 0x000fe20003f46270 */
[----:B------:R-:W-:Y:S01]  /*5ba0*/  FMUL.FTZ R9, R59, UR31 ;  /* 0x0000001f3b097c20 */ /* 0x000fe20008410000 */
[----:B------:R-:W-:Y:S01]  /*5bb0*/  ISETP.GE.AND P5, PT, R7, R205, PT ;  /* 0x000000cd0700720c */ /* 0x000fe20003fa6270 */
[----:B------:R-:W-:Y:S01]  /*5bc0*/  VIADD R13, R14, 0x9 ;  /* 0x000000090e0d7836 */ /* 0x000fe20000000000 */
[----:B------:R-:W-:-:S02]  /*5bd0*/  I2FP.F32.S32 R7, R7 ;  /* 0x0000000700077245 */ /* 0x000fc40000201400 */
[----:B------:R-:W2:Y:S01]  /*5be0*/  MUFU.TANH R8, R8 ;  /* 0x0000000800087308 */ /* 0x000ea20000002400 */
[----:B------:R-:W-:Y:S02]  /*5bf0*/  ISETP.GE.AND P6, PT, R11, R205, PT ;  /* 0x000000cd0b00720c */ /* 0x000fe40003fc6270 */
[C---:B---3--:R-:W-:Y:S01]  /*5c00*/  FFMA.FTZ R26, R7.reuse, UR5, R21 ;  /* 0x00000005071a7c23 */ /* 0x048fe20008010015 */
[----:B----4-:R-:W-:Y:S01]  /*5c10*/  FFMA.FTZ R22, R7, UR5, R22 ;  /* 0x0000000507167c23 */ /* 0x010fe20008010016 */
[----:B------:R-:W-:Y:S01]  /*5c20*/  FMUL.FTZ R6, R52, UR31 ;  /* 0x0000001f34067c20 */ /* 0x000fe20008410000 */
[----:B------:R-:W-:Y:S01]  /*5c30*/  FMUL.FTZ R53, R53, UR31 ;  /* 0x0000001f35357c20 */ /* 0x000fe20008410000 */
[----:B------:R-:W-:Y:S01]  /*5c40*/  FMUL.FTZ R54, R54, UR31 ;  /* 0x0000001f36367c20 */ /* 0x000fe20008410000 */
[----:B------:R-:W3:Y:S01]  /*5c50*/  MUFU.TANH R27, R27 ;  /* 0x0000001b001b7308 */ /* 0x000ee20000002400 */
[C---:B-1----:R-:W-:Y:S01]  /*5c60*/  HMMA.16816.F32.BF16 R76, R80.reuse, R18, R76 ;  /* 0x00000012504c723c */ /* 0x042fe2000004184c */
[----:B------:R-:W-:Y:S01]  /*5c70*/  I2FP.F32.S32 R21, R11 ;  /* 0x0000000b00157245 */ /* 0x000fe20000201400 */
[----:B------:R-:W-:Y:S01]  /*5c80*/  FMUL.FTZ R15, R48, UR31 ;  /* 0x0000001f300f7c20 */ /* 0x000fe20008410000 */
[----:B------:R-:W-:Y:S01]  /*5c90*/  FSEL R26, R26, -INF , !P5 ;  /* 0xff8000001a1a7808 */ /* 0x000fe20006800000 */
[----:B------:R-:W-:Y:S01]  /*5ca0*/  FMUL.FTZ R50, R50, UR31 ;  /* 0x0000001f32327c20 */ /* 0x000fe20008410000 */
[----:B------:R-:W-:Y:S01]  /*5cb0*/  FSEL R22, R22, -INF , !P2 ;  /* 0xff80000016167808 */ /* 0x000fe20005000000 */
[----:B------:R-:W-:Y:S01]  /*5cc0*/  HMMA.16816.F32.BF16 R84, R80, R16, R84 ;  /* 0x000000105054723c */ /* 0x000fe20000041854 */
[C---:B------:R-:W-:Y:S01]  /*5cd0*/  VIADD R18, R14.reuse, 0x10 ;  /* 0x000000100e127836 */ /* 0x040fe20000000000 */
[----:B------:R-:W1:Y:S01]  /*5ce0*/  MUFU.TANH R12, R12 ;  /* 0x0000000c000c7308 */ /* 0x000e620000002400 */
[CC--:B------:R-:W-:Y:S01]  /*5cf0*/  ISETP.GE.AND P1, PT, R13.reuse, R205.reuse, PT ;  /* 0x000000cd0d00720c */ /* 0x0c0fe20003f26270 */
[----:B------:R-:W-:Y:S01]  /*5d00*/  VIADD R19, R14, 0x11 ;  /* 0x000000110e137836 */ /* 0x000fe20000000000 */
[-C--:B------:R-:W-:Y:S01]  /*5d10*/  ISETP.GE.AND P3, PT, R13, R204.reuse, PT ;  /* 0x000000cc0d00720c */ /* 0x080fe20003f66270 */
[----:B------:R-:W-:Y:S01]  /*5d20*/  FMUL.FTZ R51, R51, UR31 ;  /* 0x0000001f33337c20 */ /* 0x000fe20008410000 */
[----:B------:R-:W-:Y:S01]  /*5d30*/  FMUL.FTZ R16, R55, UR31 ;  /* 0x0000001f37107c20 */ /* 0x000fe20008410000 */
[C---:B------:R-:W-:Y:S01]  /*5d40*/  ISETP.GE.AND P5, PT, R18.reuse, R205, PT ;  /* 0x000000cd1200720c */ /* 0x040fe20003fa6270 */
[----:B------:R-:W-:Y:S01]  /*5d50*/  FMUL.FTZ R17, R49, UR31 ;  /* 0x0000001f31117c20 */ /* 0x000fe20008410000 */
[----:B------:R-:W4:Y:S01]  /*5d60*/  MUFU.TANH R9, R9 ;  /* 0x0000000900097308 */ /* 0x000f220000002400 */
[----:B------:R-:W-:-:S02]  /*5d70*/  ISETP.GE.AND P2, PT, R18, R204, PT ;  /* 0x000000cc1200720c */ /* 0x000fc40003f46270 */
[----:B------:R-:W-:Y:S02]  /*5d80*/  I2FP.F32.S32 R13, R13 ;  /* 0x0000000d000d7245 */ /* 0x000fe40000201400 */
[----:B------:R-:W-:Y:S02]  /*5d90*/  I2FP.F32.S32 R18, R18 ;  /* 0x0000001200127245 */ /* 0x000fe40000201400 */
[-C--:B------:R-:W-:Y:S01]  /*5da0*/  ISETP.GE.AND P4, PT, R11, R204.reuse, PT ;  /* 0x000000cc0b00720c */ /* 0x080fe20003f86270 */
[----:B------:R-:W4:Y:S01]  /*5db0*/  MUFU.TANH R5, R53 ;  /* 0x0000003500057308 */ /* 0x000f220000002400 */
[C---:B------:R-:W-:Y:S01]  /*5dc0*/  FFMA.FTZ R11, R21.reuse, UR5, R23 ;  /* 0x00000005150b7c23 */ /* 0x040fe20008010017 */
[----:B--2---:R-:W-:Y:S01]  /*5dd0*/  FFMA.FTZ R21, R21, UR5, R25 ;  /* 0x0000000515157c23 */ /* 0x004fe20008010019 */
[C---:B------:R-:W-:Y:S01]  /*5de0*/  FFMA.FTZ R23, R13.reuse, UR5, R24 ;  /* 0x000000050d177c23 */ /* 0x040fe20008010018 */
[C---:B------:R-:W-:Y:S01]  /*5df0*/  FFMA.FTZ R7, R18.reuse, UR5, R28 ;  /* 0x0000000512077c23 */ /* 0x040fe2000801001c */
[----:B------:R-:W-:Y:S01]  /*5e00*/  FFMA.FTZ R8, R18, UR5, R8 ;  /* 0x0000000512087c23 */ /* 0x000fe20008010008 */
[----:B---3--:R-:W-:Y:S01]  /*5e10*/  FFMA.FTZ R13, R13, UR5, R27 ;  /* 0x000000050d0d7c23 */ /* 0x008fe2000801001b */
[C---:B------:R-:W-:Y:S01]  /*5e20*/  VIADD R18, R14.reuse, 0x19 ;  /* 0x000000190e127836 */ /* 0x040fe20000000000 */
[----:B------:R-:W-:Y:S01]  /*5e30*/  MUFU.TANH R6, R6 ;  /* 0x0000000600067308 */ /* 0x000fe20000002400 */
[----:B------:R-:W-:Y:S01]  /*5e40*/  IADD3 R25, R14, 0x18, RZ ;  /* 0x000000180e197810 */ /* 0x000fe20007ffe0ff */
[----:B------:R-:W-:Y:S01]  /*5e50*/  FMUL.FTZ R84, R84, UR31 ;  /* 0x0000001f54547c20 */ /* 0x000fe20008410000 */
[----:B------:R-:W-:Y:S01]  /*5e60*/  FSEL R24, R11, -INF , !P6 ;  /* 0xff8000000b187808 */ /* 0x000fe20007000000 */
[----:B------:R-:W-:Y:S01]  /*5e70*/  FMUL.FTZ R86, R86, UR31 ;  /* 0x0000001f56567c20 */ /* 0x000fe20008410000 */
[----:B------:R-:W-:Y:S01]  /*5e80*/  FSEL R21, R21, -INF , !P4 ;  /* 0xff80000015157808 */ /* 0x000fe20006000000 */
[----:B------:R-:W-:Y:S01]  /*5e90*/  FMUL.FTZ R76, R76, UR31 ;  /* 0x0000001f4c4c7c20 */ /* 0x000fe20008410000 */
[C---:B------:R-:W-:Y:S01]  /*5ea0*/  ISETP.GE.AND P6, PT, R19.reuse, R205, PT ;  /* 0x000000cd1300720c */ /* 0x040fe20003fc6270 */
[----:B------:R-:W2:Y:S01]  /*5eb0*/  MUFU.TANH R10, R54 ;  /* 0x00000036000a7308 */ /* 0x000ea20000002400 */
[----:B------:R-:W-:Y:S01]  /*5ec0*/  ISETP.GE.AND P4, PT, R19, R204, PT ;  /* 0x000000cc1300720c */ /* 0x000fe20003f86270 */
[----:B------:R-:W-:Y:S01]  /*5ed0*/  FMUL.FTZ R85, R85, UR31 ;  /* 0x0000001f55557c20 */ /* 0x000fe20008410000 */
[----:B------:R-:W-:Y:S01]  /*5ee0*/  I2FP.F32.S32 R19, R19 ;  /* 0x0000001300137245 */ /* 0x000fe20000201400 */
[----:B------:R-:W-:Y:S01]  /*5ef0*/  FMUL.FTZ R87, R87, UR31 ;  /* 0x0000001f57577c20 */ /* 0x000fe20008410000 */
[----:B------:R-:W-:Y:S01]  /*5f00*/  FSEL R11, R8, -INF , !P2 ;  /* 0xff800000080b7808 */ /* 0x000fe20005000000 */
[----:B------:R-:W-:Y:S01]  /*5f10*/  FMUL.FTZ R78, R78, UR31 ;  /* 0x0000001f4e4e7c20 */ /* 0x000fe20008410000 */
[----:B------:R-:W-:Y:S01]  /*5f20*/  FSEL R23, R23, -INF , !P1 ;  /* 0xff80000017177808 */ /* 0x000fe20004800000 */
[----:B------:R-:W3:Y:S01]  /*5f30*/  MUFU.TANH R16, R16 ;  /* 0x0000001000107308 */ /* 0x000ee20000002400 */
[----:B------:R-:W-:Y:S01]  /*5f40*/  FSEL R13, R13, -INF , !P3 ;  /* 0xff8000000d0d7808 */ /* 0x000fe20005800000 */
[C---:B-1----:R-:W-:Y:S01]  /*5f50*/  FFMA.FTZ R27, R19.reuse, UR5, R12 ;  /* 0x00000005131b7c23 */ /* 0x042fe2000801000c */
[----:B------:R-:W-:Y:S01]  /*5f60*/  I2FP.F32.S32 R8, R18 ;  /* 0x0000001200087245 */ /* 0x000fe20000201400 */
[----:B----4-:R-:W-:Y:S01]  /*5f70*/  FFMA.FTZ R19, R19, UR5, R9 ;  /* 0x0000000513137c23 */ /* 0x010fe20008010009 */
[----:B------:R-:W-:Y:S01]  /*5f80*/  ISETP.GE.AND P1, PT, R25, R205, PT ;  /* 0x000000cd1900720c */ /* 0x000fe20003f26270 */
[----:B------:R-:W-:Y:S01]  /*5f90*/  FMUL.FTZ R79, R79, UR31 ;  /* 0x0000001f4f4f7c20 */ /* 0x000fe20008410000 */
[-C--:B------:R-:W-:Y:S01]  /*5fa0*/  ISETP.GE.AND P3, PT, R25, R204.reuse, PT ;  /* 0x000000cc1900720c */ /* 0x080fe20003f66270 */
[----:B------:R-:W1:Y:S01]  /*5fb0*/  MUFU.TANH R15, R15 ;  /* 0x0000000f000f7308 */ /* 0x000e620000002400 */
[----:B------:R-:W-:Y:S01]  /*5fc0*/  I2FP.F32.S32 R25, R25 ;  /* 0x0000001900197245 */ /* 0x000fe20000201400 */
[----:B------:R-:W-:Y:S01]  /*5fd0*/  FFMA.FTZ R12, R8, UR5, R5 ;  /* 0x00000005080c7c23 */ /* 0x000fe20008010005 */
[----:B------:R-:W-:Y:S01]  /*5fe0*/  FSEL R7, R7, -INF , !P5 ;  /* 0xff80000007077808 */ /* 0x000fe20006800000 */
[----:B------:R-:W-:Y:S01]  /*5ff0*/  VIADD R5, R14, 0x20 ;  /* 0x000000200e057836 */ /* 0x000fe20000000000 */
[CC--:B------:R-:W-:Y:S01]  /*6000*/  ISETP.GE.AND P5, PT, R18.reuse, R205.reuse, PT ;  /* 0x000000cd1200720c */ /* 0x0c0fe20003fa6270 */
[C---:B--2---:R-:W-:Y:S01]  /*6010*/  FFMA.FTZ R9, R25.reuse, UR5, R10 ;  /* 0x0000000519097c23 */ /* 0x044fe2000801000a */
[----:B------:R-:W-:Y:S01]  /*6020*/  ISETP.GE.AND P2, PT, R18, R204, PT ;  /* 0x000000cc1200720c */ /* 0x000fe20003f46270 */
[----:B------:R-:W-:Y:S01]  /*6030*/  MUFU.TANH R17, R17 ;  /* 0x0000001100117308 */ /* 0x000fe20000002400 */
[----:B------:R-:W-:Y:S01]  /*6040*/  FFMA.FTZ R18, R25, UR5, R6 ;  /* 0x0000000519127c23 */ /* 0x000fe20008010006 */
[----:B---3--:R-:W-:Y:S01]  /*6050*/  FFMA.FTZ R8, R8, UR5, R16 ;  /* 0x0000000508087c23 */ /* 0x008fe20008010010 */
[C---:B------:R-:W-:Y:S01]  /*6060*/  VIADD R25, R14.reuse, 0x21 ;  /* 0x000000210e197836 */ /* 0x040fe20000000000 */
[----:B------:R-:W-:Y:S01]  /*6070*/  FSEL R6, R27, -INF , !P6 ;  /* 0xff8000001b067808 */ /* 0x000fe20007000000 */
[----:B------:R-:W-:Y:S01]  /*6080*/  VIADD R16, R14, 0x28 ;  /* 0x000000280e107836 */ /* 0x000fe20000000000 */
[----:B------:R-:W-:Y:S01]  /*6090*/  FSEL R10, R19, -INF , !P4 ;  /* 0xff800000130a7808 */ /* 0x000fe20006000000 */
[----:B------:R-:W-:Y:S01]  /*60a0*/  FMUL.FTZ R77, R77, UR31 ;  /* 0x0000001f4d4d7c20 */ /* 0x000fe20008410000 */
[----:B------:R-:W2:Y:S01]  /*60b0*/  MUFU.TANH R50, R50 ;  /* 0x0000003200327308 */ /* 0x000ea20000002400 */
[----:B------:R-:W-:-:S02]  /*60c0*/  ISETP.GE.AND P6, PT, R5, R205, PT ;  /* 0x000000cd0500720c */ /* 0x000fc40003fc6270 */
[----:B------:R-:W-:Y:S02]  /*60d0*/  ISETP.GE.AND P4, PT, R5, R204, PT ;  /* 0x000000cc0500720c */ /* 0x000fe40003f86270 */
[----:B------:R-:W-:Y:S02]  /*60e0*/  I2FP.F32.S32 R19, R5 ;  /* 0x0000000500137245 */ /* 0x000fe40000201400 */
[----:B------:R-:W-:Y:S01]  /*60f0*/  FSEL R5, R18, -INF , !P1 ;  /* 0xff80000012057808 */ /* 0x000fe20004800000 */
[----:B------:R-:W3:Y:S01]  /*6100*/  MUFU.TANH R51, R51 ;  /* 0x0000003300337308 */ /* 0x000ee20000002400 */
[----:B------:R-:W-:Y:S01]  /*6110*/  FSEL R12, R12, -INF , !P5 ;  /* 0xff8000000c0c7808 */ /* 0x000fe20006800000 */
[----:B-1----:R-:W-:Y:S01]  /*6120*/  FFMA.FTZ R185, R19, UR5, R15 ;  /* 0x0000000513b97c23 */ /* 0x002fe2000801000f */
[----:B------:R-:W-:Y:S01]  /*6130*/  FSEL R8, R8, -INF , !P2 ;  /* 0xff80000008087808 */ /* 0x000fe20005000000 */
[----:B------:R-:W-:Y:S01]  /*6140*/  VIADD R15, R14, 0x31 ;  /* 0x000000310e0f7836 */ /* 0x000fe20000000000 */
[----:B------:R-:W-:-:S02]  /*6150*/  I2FP.F32.S32 R18, R25 ;  /* 0x0000001900127245 */ /* 0x000fc40000201400 */
[CC--:B------:R-:W-:Y:S01]  /*6160*/  ISETP.GE.AND P5, PT, R16.reuse, R205.reuse, PT ;  /* 0x000000cd1000720c */ /* 0x0c0fe20003fa6270 */
[----:B------:R-:W1:Y:S01]  /*6170*/  MUFU.TANH R64, R64 ;  /* 0x0000004000407308 */ /* 0x000e620000002400 */
[----:B------:R-:W-:Y:S01]  /*6180*/  ISETP.GE.AND P2, PT, R16, R204, PT ;  /* 0x000000cc1000720c */ /* 0x000fe20003f46270 */
[----:B--2---:R-:W-:Y:S01]  /*6190*/  FFMA.FTZ R50, R19, UR5, R50 ;  /* 0x0000000513327c23 */ /* 0x004fe20008010032 */
[----:B------:R-:W-:Y:S01]  /*61a0*/  I2FP.F32.S32 R16, R16 ;  /* 0x0000001000107245 */ /* 0x000fe20000201400 */
[----:B------:R-:W-:Y:S01]  /*61b0*/  FFMA.FTZ R186, R18, UR5, R17 ;  /* 0x0000000512ba7c23 */ /* 0x000fe20008010011 */
[----:B------:R-:W-:Y:S01]  /*61c0*/  FSEL R9, R9, -INF , !P3 ;  /* 0xff80000009097808 */ /* 0x000fe20005800000 */
[----:B------:R-:W-:Y:S01]  /*61d0*/  VIADD R17, R14, 0x30 ;  /* 0x000000300e117836 */ /* 0x000fe20000000000 */
[C---:B------:R-:W-:Y:S01]  /*61e0*/  ISETP.GE.AND P1, PT, R25.reuse, R205, PT ;  /* 0x000000cd1900720c */ /* 0x040fe20003f26270 */
[----:B------:R-:W2:Y:S01]  /*61f0*/  MUFU.TANH R66, R66 ;  /* 0x0000004200427308 */ /* 0x000ea20000002400 */
[----:B---3--:R-:W-:Y:S01]  /*6200*/  FFMA.FTZ R51, R18, UR5, R51 ;  /* 0x0000000512337c23 */ /* 0x008fe20008010033 */
[----:B------:R-:W-:-:S02]  /*6210*/  ISETP.GE.AND P3, PT, R25, R204, PT ;  /* 0x000000cc1900720c */ /* 0x000fc40003f66270 */
[----:B------:R-:W-:Y:S02]  /*6220*/  FSEL R185, R185, -INF , !P6 ;  /* 0xff800000b9b97808 */ /* 0x000fe40007000000 */
[----:B------:R-:W-:Y:S02]  /*6230*/  FSEL R190, R50, -INF , !P4 ;  /* 0xff80000032be7808 */ /* 0x000fe40006000000 */
[----:B------:R-:W3:Y:S01]  /*6240*/  MUFU.TANH R65, R65 ;  /* 0x0000004100417308 */ /* 0x000ee20000002400 */
[----:B-1----:R-:W-:Y:S01]  /*6250*/  FFMA.FTZ R64, R16, UR5, R64 ;  /* 0x0000000510407c23 */ /* 0x002fe20008010040 */
[----:B------:R-:W-:Y:S02]  /*6260*/  FSEL R186, R186, -INF , !P1 ;  /* 0xff800000baba7808 */ /* 0x000fe40004800000 */
[----:B------:R-:W-:Y:S02]  /*6270*/  FSEL R193, R51, -INF , !P3 ;  /* 0xff80000033c17808 */ /* 0x000fe40005800000 */
[----:B------:R-:W-:-:S02]  /*6280*/  ISETP.GE.AND P1, PT, R17, R205, PT ;  /* 0x000000cd1100720c */ /* 0x000fc40003f26270 */
[----:B------:R-:W1:Y:S01]  /*6290*/  MUFU.TANH R67, R67 ;  /* 0x0000004300437308 */ /* 0x000e620000002400 */
[----:B--2---:R-:W-:Y:S01]  /*62a0*/  FFMA.FTZ R66, R16, UR5, R66 ;  /* 0x0000000510427c23 */ /* 0x004fe20008010042 */
[----:B------:R-:W-:Y:S02]  /*62b0*/  IADD3 R16, R14, 0x29, RZ ;  /* 0x000000290e107810 */ /* 0x000fe40007ffe0ff */
[-C--:B------:R-:W-:Y:S02]  /*62c0*/  ISETP.GE.AND P3, PT, R17, R204.reuse, PT ;  /* 0x000000cc1100720c */ /* 0x080fe40003f66270 */
[C---:B------:R-:W-:Y:S02]  /*62d0*/  ISETP.GE.AND P6, PT, R16.reuse, R205, PT ;  /* 0x000000cd1000720c */ /* 0x040fe40003fc6270 */
[----:B------:R-:W2:Y:S01]  /*62e0*/  MUFU.TANH R84, R84 ;  /* 0x0000005400547308 */ /* 0x000ea20000002400 */
[----:B------:R-:W-:Y:S02]  /*62f0*/  ISETP.GE.AND P4, PT, R16, R204, PT ;  /* 0x000000cc1000720c */ /* 0x000fe40003f86270 */
[----:B------:R-:W-:-:S02]  /*6300*/  I2FP.F32.S32 R16, R16 ;  /* 0x0000001000107245 */ /* 0x000fc40000201400 */
[----:B------:R-:W-:Y:S02]  /*6310*/  I2FP.F32.S32 R17, R17 ;  /* 0x0000001100117245 */ /* 0x000fe40000201400 */
[----:B------:R-:W-:Y:S01]  /*6320*/  FSEL R187, R64, -INF , !P5 ;  /* 0xff80000040bb7808 */ /* 0x000fe20006800000 */
[----:B------:R-:W4:Y:S01]  /*6330*/  MUFU.TANH R86, R86 ;  /* 0x0000005600567308 */ /* 0x000f220000002400 */
[C---:B---3--:R-:W-:Y:S01]  /*6340*/  FFMA.FTZ R65, R16.reuse, UR5, R65 ;  /* 0x0000000510417c23 */ /* 0x048fe20008010041 */
[----:B-1----:R-:W-:Y:S01]  /*6350*/  FFMA.FTZ R67, R16, UR5, R67 ;  /* 0x0000000510437c23 */ /* 0x002fe20008010043 */
[----:B------:R-:W-:Y:S01]  /*6360*/  VIADD R16, R14, 0x38 ;  /* 0x000000380e107836 */ /* 0x000fe20000000000 */
[----:B------:R-:W-:Y:S02]  /*6370*/  FSEL R194, R66, -INF , !P2 ;  /* 0xff80000042c27808 */ /* 0x000fe40005000000 */
[----:B------:R-:W-:Y:S02]  /*6380*/  ISETP.GE.AND P5, PT, R15, R205, PT ;  /* 0x000000cd0f00720c */ /* 0x000fe40003fa6270 */
[----:B------:R-:W1:Y:S01]  /*6390*/  MUFU.TANH R76, R76 ;  /* 0x0000004c004c7308 */ /* 0x000e620000002400 */
[----:B--2---:R-:W-:Y:S01]  /*63a0*/  FFMA.FTZ R84, R17, UR5, R84 ;  /* 0x0000000511547c23 */ /* 0x004fe20008010054 */
[----:B------:R-:W-:-:S02]  /*63b0*/  ISETP.GE.AND P2, PT, R15, R204, PT ;  /* 0x000000cc0f00720c */ /* 0x000fc40003f46270 */
[----:B------:R-:W-:Y:S02]  /*63c0*/  I2FP.F32.S32 R15, R15 ;  /* 0x0000000f000f7245 */ /* 0x000fe40000201400 */
[----:B------:R-:W-:Y:S02]  /*63d0*/  FSEL R199, R84, -INF , !P1 ;  /* 0xff80000054c77808 */ /* 0x000fe40004800000 */
[----:B------:R-:W2:Y:S01]  /*63e0*/  MUFU.TANH R85, R85 ;  /* 0x0000005500557308 */ /* 0x000ea20000002400 */
[----:B----4-:R-:W-:Y:S01]  /*63f0*/  FFMA.FTZ R33, R17, UR5, R86 ;  /* 0x0000000511217c23 */ /* 0x010fe20008010056 */
[----:B------:R-:W-:Y:S02]  /*6400*/  ISETP.GE.AND P1, PT, R16, R205, PT ;  /* 0x000000cd1000720c */ /* 0x000fe40003f26270 */
[----:B------:R-:W-:Y:S02]  /*6410*/  FSEL R189, R65, -INF , !P6 ;  /* 0xff80000041bd7808 */ /* 0x000fe40007000000 */
[----:B------:R-:W-:-:S02]  /*6420*/  FSEL R33, R33, -INF , !P3 ;  /* 0xff80000021217808 */ /* 0x000fc40005800000 */
[----:B------:R-:W3:Y:S01]  /*6430*/  MUFU.TANH R87, R87 ;  /* 0x0000005700577308 */ /* 0x000ee20000002400 */
[----:B------:R-:W-:Y:S02]  /*6440*/  ISETP.GE.AND P3, PT, R16, R204, PT ;  /* 0x000000cc1000720c */ /* 0x000fe40003f66270 */
[----:B------:R-:W-:Y:S02]  /*6450*/  I2FP.F32.S32 R16, R16 ;  /* 0x0000001000107245 */ /* 0x000fe40000201400 */
[----:B------:R-:W-:Y:S02]  /*6460*/  FSEL R196, R67, -INF , !P4 ;  /* 0xff80000043c47808 */ /* 0x000fe40006000000 */
[----:B------:R-:W-:Y:S01]  /*6470*/  ISETP.GE.AND P6, PT, R14, R205, PT ;  /* 0x000000cd0e00720c */ /* 0x000fe20003fc6270 */
[----:B------:R-:W4:Y:S01]  /*6480*/  MUFU.TANH R3, R3 ;  /* 0x0000000300037308 */ /* 0x000f220000002400 */
[----:B-1----:R-:W-:Y:S01]  /*6490*/  FFMA.FTZ R76, R16, UR5, R76 ;  /* 0x00000005104c7c23 */ /* 0x002fe2000801004c */
[----:B--2---:R-:W-:Y:S01]  /*64a0*/  FFMA.FTZ R85, R15, UR5, R85 ;  /* 0x000000050f557c23 */ /* 0x004fe20008010055 */
[----:B------:R-:W-:Y:S01]  /*64b0*/  BAR.SYNC.DEFER_BLOCKING 0x0 ;  /* 0x0000000000007b1d */ /* 0x000fe20000010000 */
[----:B------:R-:W-:-:S02]  /*64c0*/  ISETP.GE.AND P4, PT, R14, R204, PT ;  /* 0x000000cc0e00720c */ /* 0x000fc40003f86270 */
[----:B------:R-:W-:Y:S02]  /*64d0*/  FSEL R197, R76, -INF , !P1 ;  /* 0xff8000004cc57808 */ /* 0x000fe40004800000 */
[----:B------:R-:W-:Y:S01]  /*64e0*/  PLOP3.LUT P1, PT, PT, PT, UP0, 0x80, 0x0 ;  /* 0x000000000000781c */ /* 0x000fe20003f2f008 */
[----:B------:R-:W1:Y:S01]  /*64f0*/  MUFU.TANH R34, R77 ;  /* 0x0000004d00227308 */ /* 0x000e620000002400 */
[----:B---3--:R-:W-:Y:S01]  /*6500*/  FFMA.FTZ R32, R15, UR5, R87 ;  /* 0x000000050f207c23 */ /* 0x008fe20008010057 */
[----:B------:R-:W-:Y:S01]  /*6510*/  I2FP.F32.S32 R15, R14 ;  /* 0x0000000e000f7245 */ /* 0x000fe20000201400 */
[----:B------:R-:W-:Y:S01]  /*6520*/  VIADD R14, R14, 0x39 ;  /* 0x000000390e0e7836 */ /* 0x000fe20000000000 */
[----:B------:R-:W-:Y:S02]  /*6530*/  FSEL R198, R85, -INF , !P5 ;  /* 0xff80000055c67808 */ /* 0x000fe40006800000 */
[----:B------:R-:W-:Y:S01]  /*6540*/  FSEL R32, R32, -INF , !P2 ;  /* 0xff80000020207808 */ /* 0x000fe20005000000 */
[C---:B------:R-:W-:Y:S01]  /*6550*/  FFMA.FTZ R20, R15.reuse, UR5, R20 ;  /* 0x000000050f147c23 */ /* 0x040fe20008010014 */
[----:B------:R-:W2:Y:S01]  /*6560*/  MUFU.TANH R78, R78 ;  /* 0x0000004e004e7308 */ /* 0x000ea20000002400 */
[C---:B------:R-:W-:Y:S01]  /*6570*/  ISETP.GE.AND P5, PT, R14.reuse, R205, PT ;  /* 0x000000cd0e00720c */ /* 0x040fe20003fa6270 */
[----:B----4-:R-:W-:Y:S01]  /*6580*/  FFMA.FTZ R3, R15, UR5, R3 ;  /* 0x000000050f037c23 */ /* 0x010fe20008010003 */
[----:B------:R-:W-:-:S02]  /*6590*/  ISETP.GE.AND P2, PT, R14, R204, PT ;  /* 0x000000cc0e00720c */ /* 0x000fc40003f46270 */
[----:B------:R-:W-:Y:S02]  /*65a0*/  I2FP.F32.S32 R14, R14 ;  /* 0x0000000e000e7245 */ /* 0x000fe40000201400 */
[----:B------:R-:W-:Y:S01]  /*65b0*/  FSEL R3, R3, -INF , !P6 ;  /* 0xff80000003037808 */ /* 0x000fe20007000000 */
[----:B------:R-:W3:Y:S01]  /*65c0*/  MUFU.TANH R79, R79 ;  /* 0x0000004f004f7308 */ /* 0x000ee20000002400 */
[----:B------:R-:W-:Y:S01]  /*65d0*/  FSEL R20, R20, -INF , !P4 ;  /* 0xff80000014147808 */ /* 0x000fe20006000000 */
[----:B-1----:R-:W-:-:S05]  /*65e0*/  FFMA.FTZ R34, R14, UR5, R34 ;  /* 0x000000050e227c23 */ /* 0x002fca0008010022 */
[----:B------:R-:W-:Y:S01]  /*65f0*/  FSEL R34, R34, -INF , !P5 ;  /* 0xff80000022227808 */ /* 0x000fe20006800000 */
[----:B--2---:R-:W-:-:S05]  /*6600*/  FFMA.FTZ R195, R16, UR5, R78 ;  /* 0x0000000510c37c23 */ /* 0x004fca000801004e */
[----:B------:R-:W-:Y:S01]  /*6610*/  FSEL R195, R195, -INF , !P3 ;  /* 0xff800000c3c37808 */ /* 0x000fe20005800000 */
[----:B---3--:R-:W-:-:S05]  /*6620*/  FFMA.FTZ R191, R14, UR5, R79 ;  /* 0x000000050ebf7c23 */ /* 0x008fca000801004f */
        /* <DEDUP_REMOVED lines=30> */
[----:B------:R-:W-:Y:S01]  /*6810*/  UIADD3 UR23, -UR35, URZ, URZ ;  /* 0x0000003f23177290 */ /* 0x000fe2000fffe13f */
[----:B------:R-:W-:Y:S02]  /*6820*/  UMOV UR33, UR37 ;  /* 0x0000002500217c82 */ /* 0x000fe40008000000 */
        /* <DEDUP_REMOVED lines=15> */
[----:B------:R-:W-:Y:S02]  /*6920*/  @!UP1 UIADD3 UR35, -UR35, URZ, URZ ;  /* 0x0000003f23239290 */ /* 0x000fe4000fffe13f */
[----:B------:R-:W-:-:S02]  /*6930*/  @!UP0 UIADD3 UR33, -UR33, URZ, URZ ;  /* 0x0000003f21218290 */ /* 0x000fc4000fffe13f */
        /* <DEDUP_REMOVED lines=18> */
[----:B-1----:R-:W-:Y:S01]  /*6a60*/  IMAD.U32 R17, RZ, RZ, UR21 ;  /* 0x00000015ff117e24 */ /* 0x002fe2000f8e00ff */
[----:B------:R-:W-:-:S04]  /*6a70*/  MOV R16, UR20 ;  /* 0x0000001400107c02 */ /* 0x000fc80008000f00 */
        /* <DEDUP_REMOVED lines=9> */
.L_x_2564:
[----:B------:R-:W-:-:S04]  /*6b10*/  ULEA UR14, -UR6, URZ, 0x6 ;  /* 0x0000003f060e7291 */ /* 0x000fc8000f8e313f */
[----:B------:R-:W-:Y:S02]  /*6b20*/  USHF.R.S32.HI UR16, URZ, 0x1f, UR14 ;  /* 0x0000001f3f107899 */ /* 0x000fe4000801140e */
[----:B------:R-:W-:-:S04]  /*6b30*/  MOV R27, UR14 ;  /* 0x0000000e001b7c02 */ /* 0x000fc80008000f00 */
[----:B------:R-:W-:-:S07]  /*6b40*/  MOV R25, UR16 ;  /* 0x0000001000197c02 */ /* 0x000fce0008000f00 */
.L_x_2565:
        /* <DEDUP_REMOVED lines=45> */
[----:B------:R-:W5:Y:S02]  /*6e20*/  @!P4 LDC.64 R18, c[0x0][0x218] ;  /* 0x00008600ff12cb82 */ /* 0x000f640000000a00 */
        /* <DEDUP_REMOVED lines=109> */
[C---:B--2---:R-:W-:Y:S01]  /*7500*/  @!P4 LEA R14, P2, R16.reuse, R14, 0x1 ;  /* 0x0000000e100ec211 */ /* 0x044fe200078408ff */
        /* <DEDUP_REMOVED lines=17> */
.L_x_2567:
[----:B------:R-:W-:Y:S05]  /*7620*/  BSYNC B0 ;  /* 0x0000000000007941 */ /* 0x000fea0003800000 */
.L_x_2566:
[----:B------:R-:W0:Y:S01]  /*7630*/  LDGDEPBAR ;  /* 0x00000000000079af */ /* 0x000e220000000000 */
[----:B------:R-:W-:-:S04]  /*7640*/  IADD3 R166, P2, R27, R166, RZ ;  /* 0x000000a61ba67210 */ /* 0x000fc80007f5e0ff */
[----:B------:R-:W-:-:S09]  /*7650*/  IADD3.X R165, R25, R165, RZ, P2, !PT ;  /* 0x000000a519a57210 */ /* 0x000fd200017fe4ff */
.L_x_2563:
        /* <DEDUP_REMOVED lines=53> */
[C---:B------:R-:W-:Y:S01]  /*79b0*/  FSETP.NEU.FTZ.AND P2, PT, R164.reuse, -INF , PT ;  /* 0xff800000a400780b */ /* 0x040fe20003f5d000 */
[----:B------:R-:W-:Y:S02]  /*79c0*/  FMUL.FTZ R35, R164, UR23 ;  /* 0x00000017a4237c20 */ /* 0x000fe40008410000 */
[----:B------:R-:W1:Y:S03]  /*79d0*/  LDSM.16.MT88.4 R88, [R229+0x14000] ;  /* 0x01400000e558783b */ /* 0x000e660000004200 */
[----:B------:R-:W-:Y:S01]  /*79e0*/  FSEL R35, R35, RZ, P2 ;  /* 0x000000ff23237208 */ /* 0x000fe20001000000 */
[----:B------:R-:W1:Y:S04]  /*79f0*/  LDSM.16.MT88.4 R96, [R228+0x14000] ;  /* 0x01400000e460783b */ /* 0x000e680000004200 */
[--C-:B------:R-:W-:Y:S01]  /*7a00*/  FFMA.FTZ R183, R3, UR23, -R35.reuse ;  /* 0x0000001703b77c23 */ /* 0x100fe20008010823 */
[----:B--2---:R-:W-:Y:S01]  /*7a10*/  FMNMX.FTZ R3, R15, R14, !PT ;  /* 0x0000000e0f037209 */ /* 0x004fe20007810000 */
[--C-:B------:R-:W-:Y:S01]  /*7a20*/  FFMA.FTZ R182, R26, UR23, -R35.reuse ;  /* 0x000000171ab67c23 */ /* 0x100fe20008010823 */
[--C-:B------:R-:W-:Y:S01]  /*7a30*/  FFMA.FTZ R181, R24, UR23, -R35.reuse ;  /* 0x0000001718b57c23 */ /* 0x100fe20008010823 */
[--C-:B------:R-:W-:Y:S01]  /*7a40*/  FFMA.FTZ R177, R23, UR23, -R35.reuse ;  /* 0x0000001717b17c23 */ /* 0x100fe20008010823 */
[C---:B------:R-:W-:Y:S01]  /*7a50*/  FSETP.NEU.FTZ.AND P2, PT, R3.reuse, -INF , PT ;  /* 0xff8000000300780b */ /* 0x040fe20003f5d000 */
[----:B------:R-:W-:Y:S01]  /*7a60*/  FMUL.FTZ R192, R3, UR23 ;  /* 0x0000001703c07c20 */ /* 0x000fe20008410000 */
[----:B------:R-:W2:Y:S01]  /*7a70*/  LDSM.16.MT88.4 R104, [R232+0x16000] ;  /* 0x01600000e868783b */ /* 0x000ea20000004200 */
[--C-:B------:R-:W-:Y:S01]  /*7a80*/  FFMA.FTZ R176, R7, UR23, -R35.reuse ;  /* 0x0000001707b07c23 */ /* 0x100fe20008010823 */
[--C-:B------:R-:W-:Y:S01]  /*7a90*/  FFMA.FTZ R175, R6, UR23, -R35.reuse ;  /* 0x0000001706af7c23 */ /* 0x100fe20008010823 */
[--C-:B------:R-:W-:Y:S01]  /*7aa0*/  FFMA.FTZ R173, R5, UR23, -R35.reuse ;  /* 0x0000001705ad7c23 */ /* 0x100fe20008010823 */
[----:B------:R-:W-:Y:S01]  /*7ab0*/  FSEL R192, R192, RZ, P2 ;  /* 0x000000ffc0c07208 */ /* 0x000fe20001000000 */
[----:B------:R-:W2:Y:S01]  /*7ac0*/  LDSM.16.MT88.4 R112, [R230+0x16000] ;  /* 0x01600000e670783b */ /* 0x000ea20000004200 */
[----:B------:R-:W-:Y:S01]  /*7ad0*/  MUFU.EX2 R183, R183 ;  /* 0x000000b700b77308 */ /* 0x000fe20000000800 */
[--C-:B------:R-:W-:Y:S01]  /*7ae0*/  FFMA.FTZ R2, R12, UR23, -R35.reuse ;  /* 0x000000170c027c23 */ /* 0x100fe20008010823 */
[--C-:B------:R-:W-:Y:S01]  /*7af0*/  FFMA.FTZ R185, R185, UR23, -R35.reuse ;  /* 0x00000017b9b97c23 */ /* 0x100fe20008010823 */
[--C-:B------:R-:W-:Y:S01]  /*7b00*/  FFMA.FTZ R180, R20, UR23, -R192.reuse ;  /* 0x0000001714b47c23 */ /* 0x100fe200080108c0 */
        /* <DEDUP_REMOVED lines=23> */
[----:B------:R-:W3:Y:S01]  /*7c80*/  LDSM.16.MT88.4 R16, [R228+0x10800] ;  /* 0x01080000e410783b */ /* 0x000ee20000004200 */
        /* <DEDUP_REMOVED lines=11> */
[----:B------:R-:W-:Y:S01]  /*7d40*/  LDSM.16.MT88.4 R32, [R232+0x11800] ;  /* 0x01180000e820783b */ /* 0x000fe20000004200 */
[----:B------:R-:W5:Y:S01]  /*7d50*/  MUFU.EX2 R184, R184 ;  /* 0x000000b800b87308 */ /* 0x000f620000000800 */
[----:B----4-:R-:W-:Y:S01]  /*7d60*/  F2FP.BF16.F32.PACK_AB R130, R177, R181 ;  /* 0x000000b5b182723e */ /* 0x010fe200000010ff */
[----:B------:R-:W-:Y:S01]  /*7d70*/  FADD.FTZ R182, R183, R182 ;  /* 0x000000b6b7b67221 */ /* 0x000fe20000010000 */
[----:B------:R-:W-:-:S03]  /*7d80*/  LEA R249, P2, R166, UR16, 0x1 ;  /* 0x00000010a6f97c11 */ /* 0x000fc6000f8408ff */
[----:B------:R-:W-:Y:S01]  /*7d90*/  FADD.FTZ R181, R181, R182 ;  /* 0x000000b6b5b57221 */ /* 0x000fe20000010000 */
[----:B------:R-:W-:Y:S01]  /*7da0*/  LEA.HI.X R248, R166, UR17, R165, 0x1, P2 ;  /* 0x00000011a6f87c11 */ /* 0x000fe200090f0ca5 */
[----:B------:R-:W4:Y:S02]  /*7db0*/  MUFU.EX2 R178, R178 ;  /* 0x000000b200b27308 */ /* 0x000f240000000800 */
[----:B------:R-:W-:-:S06]  /*7dc0*/  FADD.FTZ R181, R177, R181 ;  /* 0x000000b5b1b57221 */ /* 0x000fcc0000010000 */
[----:B------:R-:W1:Y:S01]  /*7dd0*/  MUFU.EX2 R179, R179 ;  /* 0x000000b300b37308 */ /* 0x000e620000000800 */
[----:B-----5:R-:W-:Y:S01]  /*7de0*/  F2FP.BF16.F32.PACK_AB R129, R184, R180 ;  /* 0x000000b4b881723e */ /* 0x020fe200000010ff */
[----:B------:R-:W-:-:S06]  /*7df0*/  FADD.FTZ R180, R180, R184 ;  /* 0x000000b8b4b47221 */ /* 0x000fcc0000010000 */
[----:B------:R-:W5:Y:S01]  /*7e00*/  MUFU.EX2 R176, R176 ;  /* 0x000000b000b07308 */ /* 0x000f620000000800 */
[----:B----4-:R-:W-:-:S07]  /*7e10*/  FADD.FTZ R180, R178, R180 ;  /* 0x000000b4b2b47221 */ /* 0x010fce0000010000 */
[----:B------:R-:W-:Y:S01]  /*7e20*/  MUFU.EX2 R175, R175 ;  /* 0x000000af00af7308 */ /* 0x000fe20000000800 */
[C---:B-1----:R-:W-:Y:S01]  /*7e30*/  F2FP.BF16.F32.PACK_AB R131, R179.reuse, R178 ;  /* 0x000000b2b383723e */ /* 0x042fe200000010ff */
[----:B------:R-:W-:-:S06]  /*7e40*/  FADD.FTZ R179, R179, R180 ;  /* 0x000000b4b3b37221 */ /* 0x000fcc0000010000 */
[----:B------:R-:W-:Y:S01]  /*7e50*/  HMMA.16816.F32.BF16 R36, R128, R40, RZ ;  /* 0x000000288024723c */ /* 0x000fe200000418ff */
[----:B------:R-:W-:Y:S01]  /*7e60*/  MUFU.EX2 R173, R173 ;  /* 0x000000ad00ad7308 */ /* 0x000fe20000000800 */
[----:B-----5:R-:W-:-:S04]  /*7e70*/  FADD.FTZ R181, R176, R181 ;  /* 0x000000b5b0b57221 */ /* 0x020fc80000010000 */
[C---:B------:R-:W-:Y:S03]  /*7e80*/  HMMA.16816.F32.BF16 R44, R128.reuse, R48, RZ ;  /* 0x00000030802c723c */ /* 0x040fe600000418ff */
[----:B------:R-:W-:Y:S03]  /*7e90*/  MUFU.EX2 R2, R2 ;  /* 0x0000000200027308 */ /* 0x000fe60000000800 */
[C---:B------:R-:W-:Y:S05]  /*7ea0*/  HMMA.16816.F32.BF16 R40, R128.reuse, R42, RZ ;  /* 0x0000002a8028723c */ /* 0x040fea00000418ff */
[----:B------:R-:W1:Y:S01]  /*7eb0*/  MUFU.EX2 R174, R174 ;  /* 0x000000ae00ae7308 */ /* 0x000e620000000800 */
[C---:B------:R-:W-:Y:S06]  /*7ec0*/  HMMA.16816.F32.BF16 R48, R128.reuse, R50, RZ ;  /* 0x000000328030723c */ /* 0x040fec00000418ff */
[C---:B------:R-:W-:Y:S01]  /*7ed0*/  HMMA.16816.F32.BF16 R160, R128.reuse, R156, RZ ;  /* 0x0000009c80a0723c */ /* 0x040fe200000418ff */
[----:B------:R-:W4:Y:S05]  /*7ee0*/  MUFU.EX2 R172, R172 ;  /* 0x000000ac00ac7308 */ /* 0x000f2a0000000800 */
[----:B------:R-:W-:Y:S03]  /*7ef0*/  HMMA.16816.F32.BF16 R152, R128, R148, RZ ;  /* 0x000000948098723c */ /* 0x000fe600000418ff */
[----:B------:R-:W-:Y:S01]  /*7f00*/  MUFU.EX2 R169, R169 ;  /* 0x000000a900a97308 */ /* 0x000fe20000000800 */
[----:B-1----:R-:W-:-:S02]  /*7f10*/  FADD.FTZ R179, R174, R179 ;  /* 0x000000b3aeb37221 */ /* 0x002fc40000010000 */
[C---:B------:R-:W-:Y:S05]  /*7f20*/  HMMA.16816.F32.BF16 R144, R128.reuse, R140, RZ ;  /* 0x0000008c8090723c */ /* 0x040fea00000418ff */
[----:B------:R-:W1:Y:S01]  /*7f30*/  MUFU.EX2 R0, R0 ;  /* 0x0000000000007308 */ /* 0x000e620000000800 */
[----:B------:R-:W-:Y:S01]  /*7f40*/  HMMA.16816.F32.BF16 R136, R128, R132, RZ ;  /* 0x000000848088723c */ /* 0x000fe200000418ff */
[----:B----4-:R-:W-:-:S05]  /*7f50*/  FADD.FTZ R179, R172, R179 ;  /* 0x000000b3acb37221 */ /* 0x010fca0000010000 */
        /* <DEDUP_REMOVED lines=10> */
[----:B------:R-:W4:Y:S03]  /*8000*/  MUFU.EX2 R190, R190 ;  /* 0x000000be00be7308 */ /* 0x000f260000000800 */
[C---:B--2---:R-:W-:Y:S05]  /*8010*/  HMMA.16816.F32.BF16 R100, R128.reuse, R104, RZ ;  /* 0x000000688064723c */ /* 0x044fea00000418ff */
[----:B------:R-:W2:Y:S01]  /*8020*/  MUFU.EX2 R193, R193 ;  /* 0x000000c100c17308 */ /* 0x000ea20000000800 */
        /* <DEDUP_REMOVED lines=27> */
[C---:B------:R-:W-:Y:S01]  /*81e0*/  F2FP.BF16.F32.PACK_AB R4, R175.reuse, R176 ;  /* 0x000000b0af04723e */ /* 0x040fe200000010ff */
[----:B------:R-:W-:Y:S01]  /*81f0*/  FADD.FTZ R175, R175, R181 ;  /* 0x000000b5afaf7221 */ /* 0x000fe20000010000 */
[----:B------:R-:W-:-:S03]  /*8200*/  F2FP.BF16.F32.PACK_AB R5, R172, R174 ;  /* 0x000000aeac05723e */ /* 0x000fc600000010ff */
[----:B------:R-:W-:Y:S01]  /*8210*/  FADD.FTZ R175, R173, R175 ;  /* 0x000000afadaf7221 */ /* 0x000fe20000010000 */
[----:B------:R-:W-:Y:S02]  /*8220*/  F2FP.BF16.F32.PACK_AB R6, R2, R173 ;  /* 0x000000ad0206723e */ /* 0x000fe400000010ff */
[----:B-1----:R-:W-:Y:S01]  /*8230*/  F2FP.BF16.F32.PACK_AB R7, R0, R169 ;  /* 0x000000a90007723e */ /* 0x002fe200000010ff */
[----:B------:R-:W-:Y:S01]  /*8240*/  FADD.FTZ R169, R169, R179 ;  /* 0x000000b3a9a97221 */ /* 0x000fe20000010000 */
[----:B------:R-:W-:-:S03]  /*8250*/  FADD.FTZ R175, R2, R175 ;  /* 0x000000af02af7221 */ /* 0x000fc60000010000 */
[----:B------:R-:W-:Y:S02]  /*8260*/  FADD.FTZ R169, R0, R169 ;  /* 0x000000a900a97221 */ /* 0x000fe40000010000 */
[----:B------:R-:W-:Y:S02]  /*8270*/  HMMA.16816.F32.BF16 R36, R4, R12, R36 ;  /* 0x0000000c0424723c */ /* 0x000fe40000041824 */
[----:B----4-:R-:W-:-:S04]  /*8280*/  FADD.FTZ R169, R190, R169 ;  /* 0x000000a9bea97221 */ /* 0x010fc80000010000 */
[C---:B------:R-:W-:Y:S01]  /*8290*/  HMMA.16816.F32.BF16 R40, R4.reuse, R14, R40 ;  /* 0x0000000e0428723c */ /* 0x040fe20000041828 */
[----:B------:R-:W1:Y:S05]  /*82a0*/  LDSM.16.MT88.4 R12, [R229+0x14800] ;  /* 0x01480000e50c783b */ /* 0x000e6a0000004200 */
[C---:B------:R-:W-:Y:S06]  /*82b0*/  HMMA.16816.F32.BF16 R44, R4.reuse, R8, R44 ;  /* 0x00000008042c723c */ /* 0x040fec000004182c */
[C---:B------:R-:W-:Y:S01]  /*82c0*/  HMMA.16816.F32.BF16 R48, R4.reuse, R10, R48 ;  /* 0x0000000a0430723c */ /* 0x040fe20000041830 */
[----:B------:R-:W4:Y:S05]  /*82d0*/  LDSM.16.MT88.4 R8, [R228+0x14800] ;  /* 0x01480000e408783b */ /* 0x000f2a0000004200 */
        /* <DEDUP_REMOVED lines=39> */
[C---:B---3--:R-:W-:Y:S06]  /*8550*/  HMMA.16816.F32.BF16 R108, R4.reuse, R16, R108 ;  /* 0x00000010046c723c */ /* 0x048fec000004186c */
[----:B------:R-:W-:Y:S01]  /*8560*/  HMMA.16816.F32.BF16 R112, R4, R18, R112 ;  /* 0x000000120470723c */ /* 0x000fe20000041870 */
[----:B------:R-:W3:Y:S06]  /*8570*/  LDSM.16.MT88.4 R16, [R229+0x11000] ;  /* 0x01100000e510783b */ /* 0x000eec0000004200 */
        /* <DEDUP_REMOVED lines=20> */
[----:B------:R-:W-:-:S04]  /*86c0*/  FADD.FTZ R193, R195, R193 ;  /* 0x000000c1c3c17221 */ /* 0x000fc80000010000 */
        /* <DEDUP_REMOVED lines=44> */
[----:B------:R-:W-:-:S02]  /*8990*/  F2FP.BF16.F32.PACK_AB R4, R198, R199 ;  /* 0x000000c7c604723e */ /* 0x000fc400000010ff */
[----:B------:R-:W-:Y:S02]  /*89a0*/  F2FP.BF16.F32.PACK_AB R5, R201, R200 ;  /* 0x000000c8c905723e */ /* 0x000fe400000010ff */
[C---:B------:R-:W-:Y:S01]  /*89b0*/  F2FP.BF16.F32.PACK_AB R6, R251.reuse, R197 ;  /* 0x000000c5fb06723e */ /* 0x040fe200000010ff */
[----:B------:R-:W-:Y:S01]  /*89c0*/  FADD.FTZ R251, R251, R189 ;  /* 0x000000bdfbfb7221 */ /* 0x000fe20000010000 */
[C---:B------:R-:W-:Y:S01]  /*89d0*/  F2FP.BF16.F32.PACK_AB R7, R250.reuse, R195 ;  /* 0x000000c3fa07723e */ /* 0x040fe200000010ff */
[----:B------:R-:W-:-:S06]  /*89e0*/  FADD.FTZ R250, R250, R193 ;  /* 0x000000c1fafa7221 */ /* 0x000fcc0000010000 */
        /* <DEDUP_REMOVED lines=37> */
[C---:B-1----:R-:W-:Y:S06]  /*8c40*/  HMMA.16816.F32.BF16 R116, R4.reuse, R12, R116 ;  /* 0x0000000c0474723c */ /* 0x042fec0000041874 */
[C---:B------:R-:W-:Y:S06]  /*8c50*/  HMMA.16816.F32.BF16 R120, R4.reuse, R14, R120 ;  /* 0x0000000e0478723c */ /* 0x040fec0000041878 */
[C---:B----4-:R-:W-:Y:S06]  /*8c60*/  HMMA.16816.F32.BF16 R124, R4.reuse, R8, R124 ;  /* 0x00000008047c723c */ /* 0x050fec000004187c */
        /* <DEDUP_REMOVED lines=58> */
[----:B------:R-:W-:Y:S01]  /*9010*/  IMAD.U32 R6, RZ, RZ, UR20 ;  /* 0x00000014ff067e24 */ /* 0x000fe2000f8e00ff */
[----:B------:R-:W-:Y:S01]  /*9020*/  MOV R7, UR21 ;  /* 0x0000001500077c02 */ /* 0x000fe20008000f00 */
[----:B------:R-:W-:Y:S01]  /*9030*/  IMAD.U32 R4, RZ, RZ, UR32 ;  /* 0x00000020ff047e24 */ /* 0x000fe2000f8e00ff */
[----:B------:R-:W-:Y:S01]  /*9040*/  UIADD3 UR4, UR37, -UR4, URZ ;  /* 0x8000000425047290 */ /* 0x000fe2000fffe03f */
[----:B------:R-:W-:Y:S01]  /*9050*/  IMAD.U32 R5, RZ, RZ, UR33 ;  /* 0x00000021ff057e24 */ /* 0x000fe2000f8e00ff */
[----:B------:R-:W-:Y:S01]  /*9060*/  ULDC.64 UR20, c[0x0][0x238] ;  /* 0x00008e0000147ab9 */ /* 0x000fe20000000a00 */
[----:B------:R1:W2:Y:S04]  /*9070*/  LDG.E R2, desc[UR24][R6.64] ;  /* 0x0000001806027981 */ /* 0x0002a8000c1e1900 */
        /* <DEDUP_REMOVED lines=17> */
.L_x_2569:
[----:B------:R-:W-:-:S04]  /*9190*/  ULEA UR4, -UR8, URZ, 0x6 ;  /* 0x0000003f08047291 */ /* 0x000fc8000f8e313f */
[----:B------:R-:W-:Y:S02]  /*91a0*/  USHF.R.S32.HI UR9, URZ, 0x1f, UR4 ;  /* 0x0000001f3f097899 */ /* 0x000fe40008011404 */
[----:B------:R-:W-:-:S04]  /*91b0*/  MOV R6, UR4 ;  /* 0x0000000400067c02 */ /* 0x000fc80008000f00 */
[----:B------:R-:W-:-:S07]  /*91c0*/  MOV R5, UR9 ;  /* 0x0000000900057c02 */ /* 0x000fce0008000f00 */
.L_x_2570:
        /* <DEDUP_REMOVED lines=10> */
[C---:B------:R-:W-:Y:S01]  /*9270*/  @!P5 IMAD.X R0, R5.reuse, 0x1, R168, P1 ;  /* 0x000000010500d824 */ /* 0x040fe200008e06a8 */
        /* <DEDUP_REMOVED lines=13> */
[C---:B------:R-:W-:Y:S01]  /*9350*/  @!P3 IMAD.X R0, R5.reuse, 0x1, R168, P1 ;  /* 0x000000010500b824 */ /* 0x040fe200008e06a8 */
[C---:B------:R-:W-:Y:S01]  /*9360*/  @!P3 LEA R12, P1, R2.reuse, UR26, 0x1 ;  /* 0x0000001a020cbc11 */ /* 0x040fe2000f8208ff */
        /* <DEDUP_REMOVED lines=8> */
[C---:B------:R-:W-:Y:S01]  /*93f0*/  @!P6 LEA R22, P2, R6.reuse, R188, 0x1 ;  /* 0x000000bc0616e211 */ /* 0x040fe200078408ff */
        /* <DEDUP_REMOVED lines=12> */
[----:B------:R1:W-:Y:S01]  /*94c0*/  @!P3 LDGSTS.E.BYPASS.LTC128B.128 [R242+0x16000], desc[UR24][R12.64+0x180] ;  /* 0x160001800cf2bfae */ /* 0x0003e2000b901d58 */
[----:B------:R-:W-:-:S02]  /*94d0*/  @!P5 LEA.HI.X R21, R2, UR27, R0, 0x1, P2 ;  /* 0x0000001b0215dc11 */ /* 0x000fc400090f0c00 */
[----:B------:R-:W-:Y:S01]  /*94e0*/  @!P4 LEA R10, P2, R4, UR26, 0x1 ;  /* 0x0000001a040acc11 */ /* 0x000fe2000f8408ff */
[C---:B------:R-:W-:Y:S01]  /*94f0*/  @!P4 IMAD.X R0, R5.reuse, 0x1, R168, P1 ;  /* 0x000000010500c824 */ /* 0x040fe200008e06a8 */
        /* <DEDUP_REMOVED lines=19> */
[C---:B------:R-:W-:Y:S01]  /*9630*/  @!P5 IMAD.X R0, R5.reuse, 0x1, R168, P1 ;  /* 0x000000010500d824 */ /* 0x040fe200008e06a8 */
[----:B------:R-:W-:Y:S01]  /*9640*/  @!P6 LEA.HI.X R19, R6, R167, R5, 0x1, P2 ;  /* 0x000000a70613e211 */ /* 0x000fe200010f0c05 */
[----:B------:R-:W-:Y:S01]  /*9650*/  @P4 STS.128 [R242+0x14800], RZ ;  /* 0x014800fff2004388 */ /* 0x000fe20000000c00 */
[----:B------:R-:W-:Y:S02]  /*9660*/  @!P5 LEA R16, P2, R2, UR26, 0x1 ;  /* 0x0000001a0210dc11 */ /* 0x000fe4000f8408ff */
[-C--:B------:R-:W-:Y:S01]  /*9670*/  @!P4 IADD3 R4, P1, R6, R170.reuse, RZ ;  /* 0x000000aa0604c210 */ /* 0x080fe20007f3e0ff */
[----:B------:R-:W-:Y:S01]  /*9680*/  @!PT LDS RZ, [RZ] ;  /* 0x00000000fffff984 */ /* 0x000fe20000000800 */
[----:B------:R-:W-:Y:S01]  /*9690*/  @!PT LDS RZ, [RZ] ;  /* 0x00000000fffff984 */ /* 0x000fe20000000800 */
[----:B------:R-:W-:Y:S01]  /*96a0*/  @!PT LDS RZ, [RZ] ;  /* 0x00000000fffff984 */ /* 0x000fe20000000800 */
[----:B------:R-:W-:Y:S01]  /*96b0*/  @!P4 LDGSTS.E.BYPASS.LTC128B.128 [R242+0x14800], desc[UR24][R10.64+0x100] ;  /* 0x148001000af2cfae */ /* 0x000fe2000b901d58 */
[----:B------:R-:W-:Y:S02]  /*96c0*/  @!P5 LEA.HI.X R17, R2, UR27, R0, 0x1, P2 ;  /* 0x0000001b0211dc11 */ /* 0x000fe400090f0c00 */
[----:B------:R-:W-:Y:S01]  /*96d0*/  @!P4 LEA R26, P2, R4, UR26, 0x1 ;  /* 0x0000001a041acc11 */ /* 0x000fe2000f8408ff */
[C---:B------:R-:W-:Y:S01]  /*96e0*/  @!P4 IMAD.X R2, R5.reuse, 0x1, R168, P1 ;  /* 0x000000010502c824 */ /* 0x040fe200008e06a8 */
[----:B------:R-:W-:Y:S01]  /*96f0*/  @!P3 IADD3 R0, P1, R6, R170, RZ ;  /* 0x000000aa0600b210 */ /* 0x000fe20007f3e0ff */
[----:B------:R-:W-:Y:S03]  /*9700*/  @P3 STS.128 [R242+0x16800], RZ ;  /* 0x016800fff2003388 */ /* 0x000fe60000000c00 */
[----:B------:R-:W-:Y:S01]  /*9710*/  @!P4 LEA.HI.X R27, R4, UR27, R2, 0x1, P2 ;  /* 0x0000001b041bcc11 */ /* 0x000fe200090f0c02 */
[----:B------:R-:W-:Y:S01]  /*9720*/  @!P3 IMAD.X R2, R5, 0x1, R168, P1 ;  /* 0x000000010502b824 */ /* 0x000fe200008e06a8 */
[----:B------:R-:W-:Y:S01]  /*9730*/  IADD3 R6, P2, R6, UR30, RZ ;  /* 0x0000001e06067c10 */ /* 0x000fe2000ff5e0ff */
[----:B------:R-:W-:Y:S01]  /*9740*/  @!PT LDS RZ, [RZ] ;  /* 0x00000000fffff984 */ /* 0x000fe20000000800 */
[----:B------:R-:W-:Y:S01]  /*9750*/  @!PT LDS RZ, [RZ] ;  /* 0x00000000fffff984 */ /* 0x000fe20000000800 */
[----:B------:R-:W-:Y:S01]  /*9760*/  @!PT LDS RZ, [RZ] ;  /* 0x00000000fffff984 */ /* 0x000fe20000000800 */
[----:B------:R-:W-:Y:S01]  /*9770*/  @!P3 LDGSTS.E.BYPASS.LTC128B.128 [R242+0x16800], desc[UR24][R8.64+0x180] ;  /* 0x1680018008f2bfae */ /* 0x000fe2000b901d58 */
[----:B------:R-:W-:-:S02]  /*9780*/  @!P3 LEA R28, P1, R0, UR26, 0x1 ;  /* 0x0000001a001cbc11 */ /* 0x000fc4000f8208ff */
[----:B------:R-:W-:Y:S01]  /*9790*/  IADD3.X R5, R5, UR22, RZ, P2, !PT ;  /* 0x0000001605057c10 */ /* 0x000fe200097fe4ff */
[----:B------:R-:W-:Y:S01]  /*97a0*/  @P6 STS.128 [R242+0x11000], RZ ;  /* 0x011000fff2006388 */ /* 0x000fe20000000c00 */
[----:B------:R-:W-:Y:S02]  /*97b0*/  @!P6 LEA R30, P2, R6, R188, 0x1 ;  /* 0x000000bc061ee211 */ /* 0x000fe400078408ff */
[----:B------:R-:W-:Y:S01]  /*97c0*/  @!P3 LEA.HI.X R29, R0, UR27, R2, 0x1, P1 ;  /* 0x0000001b001dbc11 */ /* 0x000fe200088f0c02 */
[----:B------:R-:W-:Y:S01]  /*97d0*/  @!PT LDS RZ, [RZ] ;  /* 0x00000000fffff984 */ /* 0x000fe20000000800 */
[----:B------:R-:W-:Y:S01]  /*97e0*/  @!PT LDS RZ, [RZ] ;  /* 0x00000000fffff984 */ /* 0x000fe20000000800 */
[----:B------:R-:W-:Y:S01]  /*97f0*/  @!PT LDS RZ, [RZ] ;  /* 0x00000000fffff984 */ /* 0x000fe20000000800 */
[----:B------:R-:W-:Y:S01]  /*9800*/  @!P6 LDGSTS.E.BYPASS.LTC128B.128 [R242+0x11000], desc[UR24][R18.64] ;  /* 0x1100000012f2efae */ /* 0x000fe2000b901d58 */
[C---:B------:R-:W-:Y:S02]  /*9810*/  @!P6 LEA.HI.X R31, R6.reuse, R167, R5, 0x1, P2 ;  /* 0x000000a7061fe211 */ /* 0x040fe400010f0c05 */
[CC--:B------:R-:W-:Y:S01]  /*9820*/  @!P5 IADD3 R0, P1, R6.reuse, R170.reuse, RZ ;  /* 0x000000aa0600d210 */ /* 0x0c0fe20007f3e0ff */
[----:B------:R-:W-:Y:S01]  /*9830*/  @P5 STS.128 [R242+0x13000], RZ ;  /* 0x013000fff2005388 */ /* 0x000fe20000000c00 */
[----:B------:R-:W-:-:S03]  /*9840*/  @!P4 IADD3 R2, P2, R6, R170, RZ ;  /* 0x000000aa0602c210 */ /* 0x000fc60007f5e0ff */
[C-C-:B------:R-:W-:Y:S01]  /*9850*/  @!P5 IMAD.X R4, R5.reuse, 0x1, R168.reuse, P1 ;  /* 0x000000010504d824 */ /* 0x140fe200008e06a8 */
[----:B------:R-:W-:Y:S01]  /*9860*/  @!P3 IADD3 R6, P1, R6, R170, RZ ;  /* 0x000000aa0606b210 */ /* 0x000fe20007f3e0ff */
[C-C-:B------:R-:W-:Y:S01]  /*9870*/  @!P4 IMAD.X R7, R5.reuse, 0x1, R168.reuse, P2 ;  /* 0x000000010507c824 */ /* 0x140fe200010e06a8 */
[C---:B------:R-:W-:Y:S01]  /*9880*/  @!P5 LEA R32, P2, R0.reuse, UR26, 0x1 ;  /* 0x0000001a0020dc11 */ /* 0x040fe2000f8408ff */
[----:B------:R-:W-:Y:S01]  /*9890*/  @!PT LDS RZ, [RZ] ;  /* 0x00000000fffff984 */ /* 0x000fe20000000800 */
[----:B------:R-:W-:Y:S01]  /*98a0*/  @!PT LDS RZ, [RZ] ;  /* 0x00000000fffff984 */ /* 0x000fe20000000800 */
[----:B------:R-:W-:Y:S01]  /*98b0*/  @!PT LDS RZ, [RZ] ;  /* 0x00000000fffff984 */ /* 0x000fe20000000800 */
[----:B------:R-:W-:Y:S02]  /*98c0*/  @!P5 LDGSTS.E.BYPASS.LTC128B.128 [R242+0x13000], desc[UR24][R16.64+0x80] ;  /* 0x1300008010f2dfae */ /* 0x000fe4000b901d58 */
[----:B------:R-:W-:Y:S01]  /*98d0*/  @!P3 IMAD.X R5, R5, 0x1, R168, P1 ;  /* 0x000000010505b824 */ /* 0x000fe200008e06a8 */
[----:B------:R-:W-:Y:S01]  /*98e0*/  @!P5 LEA.HI.X R33, R0, UR27, R4, 0x1, P2 ;  /* 0x0000001b0021dc11 */ /* 0x000fe200090f0c04 */
[----:B------:R-:W-:Y:S01]  /*98f0*/  @P4 STS.128 [R242+0x15000], RZ ;  /* 0x015000fff2004388 */ /* 0x000fe20000000c00 */
[----:B------:R-:W-:Y:S02]  /*9900*/  @!P4 LEA R34, P2, R2, UR26, 0x1 ;  /* 0x0000001a0222cc11 */ /* 0x000fe4000f8408ff */
[----:B------:R-:W-:Y:S01]  /*9910*/  @!P3 LEA R4, P1, R6, UR26, 0x1 ;  /* 0x0000001a0604bc11 */ /* 0x000fe2000f8208ff */
[----:B------:R-:W-:Y:S01]  /*9920*/  @!PT LDS RZ, [RZ] ;  /* 0x00000000fffff984 */ /* 0x000fe20000000800 */
[----:B------:R-:W-:Y:S01]  /*9930*/  @!PT LDS RZ, [RZ] ;  /* 0x00000000fffff984 */ /* 0x000fe20000000800 */
[----:B------:R-:W-:Y:S01]  /*9940*/  @!PT LDS RZ, [RZ] ;  /* 0x00000000fffff984 */ /* 0x000fe20000000800 */
[----:B------:R-:W-:Y:S01]  /*9950*/  @!P4 LDGSTS.E.BYPASS.LTC128B.128 [R242+0x15000], desc[UR24][R26.64+0x100] ;  /* 0x150001001af2cfae */ /* 0x000fe2000b901d58 */
[----:B------:R-:W-:-:S02]  /*9960*/  @!P4 LEA.HI.X R35, R2, UR27, R7, 0x1, P2 ;  /* 0x0000001b0223cc11 */ /* 0x000fc400090f0c07 */
[----:B------:R-:W-:Y:S01]  /*9970*/  @!P3 LEA.HI.X R5, R6, UR27, R5, 0x1, P1 ;  /* 0x0000001b0605bc11 */ /* 0x000fe200088f0c05 */
        /* <DEDUP_REMOVED lines=28> */
[----:B------:R-:W4:Y:S04]  /*9b40*/  LDSM.16.M88.4 R184, [R237+0x9000] ;  /* 0x00900000edb8783b */ /* 0x000f280000000200 */
[----:B------:R-:W5:Y:S04]  /*9b50*/  LDSM.16.M88.4 R192, [R237+0x9800] ;  /* 0x00980000edc0783b */ /* 0x000f680000000200 */
[----:B------:R-:W-:Y:S04]  /*9b60*/  LDSM.16.M88.4 R8, [R236] ;  /* 0x00000000ec08783b */ /* 0x000fe80000000200 */
[----:B------:R-:W5:Y:S04]  /*9b70*/  LDSM.16.M88.4 R172, [R235] ;  /* 0x00000000ebac783b */ /* 0x000f680000000200 */
[----:B------:R-:W5:Y:S04]  /*9b80*/  LDSM.16.M88.4 R24, [R227] ;  /* 0x00000000e318783b */ /* 0x000f680000000200 */
[----:B------:R-:W5:Y:S04]  /*9b90*/  LDSM.16.M88.4 R168, [R226] ;  /* 0x00000000e2a8783b */ /* 0x000f680000000200 */
[----:B------:R-:W5:Y:S04]  /*9ba0*/  LDSM.16.M88.4 R20, [R225] ;  /* 0x00000000e114783b */ /* 0x000f680000000200 */
[----:B---3--:R-:W-:Y:S01]  /*9bb0*/  LDSM.16.M88.4 R4, [R234] ;  /* 0x00000000ea04783b */ /* 0x008fe20000000200 */
[C---:B-1----:R-:W-:Y:S03]  /*9bc0*/  HMMA.16816.F32.BF16 R16, R176.reuse, R12, RZ ;  /* 0x0000000cb010723c */ /* 0x042fe600000418ff */
[----:B------:R-:W1:Y:S04]  /*9bd0*/  LDSM.16.M88.4 R196, [R231+0x8000] ;  /* 0x00800000e7c4783b */ /* 0x000e680000000200 */
[----:B------:R-:W-:Y:S01]  /*9be0*/  LDSM.16.M88.4 R200, [R213] ;  /* 0x00000000d5c8783b */ /* 0x000fe20000000200 */
[C---:B------:R-:W-:Y:S03]  /*9bf0*/  HMMA.16816.F32.BF16 R12, R176.reuse, R14, RZ ;  /* 0x0000000eb00c723c */ /* 0x040fe600000418ff */
[----:B------:R-:W0:Y:S03]  /*9c00*/  LDGDEPBAR ;  /* 0x00000000000079af */ /* 0x000e260000000000 */
[C---:B--2---:R-:W-:Y:S06]  /*9c10*/  HMMA.16816.F32.BF16 R32, R176.reuse, R28, RZ ;  /* 0x0000001cb020723c */ /* 0x044fec00000418ff */
[C---:B------:R-:W-:Y:S06]  /*9c20*/  HMMA.16816.F32.BF16 R28, R176.reuse, R30, RZ ;  /* 0x0000001eb01c723c */ /* 0x040fec00000418ff */
[C---:B----4-:R-:W-:Y:S06]  /*9c30*/  HMMA.16816.F32.BF16 R188, R176.reuse, R184, RZ ;  /* 0x000000b8b0bc723c */ /* 0x050fec00000418ff */
[C---:B------:R-:W-:Y:S06]  /*9c40*/  HMMA.16816.F32.BF16 R184, R176.reuse, R186, RZ ;  /* 0x000000bab0b8723c */ /* 0x040fec00000418ff */
[C---:B-----5:R-:W-:Y:S06]  /*9c50*/  HMMA.16816.F32.BF16 R180, R176.reuse, R192, RZ ;  /* 0x000000c0b0b4723c */ /* 0x060fec00000418ff */
[----:B------:R-:W-:Y:S01]  /*9c60*/  HMMA.16816.F32.BF16 R176, R176, R194, RZ ;  /* 0x000000c2b0b0723c */ /* 0x000fe200000418ff */
[----:B------:R-:W2:Y:S05]  /*9c70*/  LDSM.16.M88.4 R192, [R231+0x8800] ;  /* 0x00880000e7c0783b */ /* 0x000eaa0000000200 */
        /* <DEDUP_REMOVED lines=24> */
[----:B------:R-:W-:Y:S04]  /*9e00*/  LDSM.16.M88.4 R4, [R238+0x2000] ;  /* 0x00200000ee04783b */ /* 0x000fe80000000200 */
[----:B------:R-:W3:Y:S01]  /*9e10*/  LDSM.16.M88.4 R24, [R237+0xa000] ;  /* 0x00a00000ed18783b */ /* 0x000ee20000000200 */
[C---:B-----5:R-:W-:Y:S06]  /*9e20*/  HMMA.16816.F32.BF16 R16, R168.reuse, R20, R16 ;  /* 0x00000014a810723c */ /* 0x060fec0000041810 */
[C---:B------:R-:W-:Y:S01]  /*9e30*/  HMMA.16816.F32.BF16 R12, R168.reuse, R22, R12 ;  /* 0x00000016a80c723c */ /* 0x040fe2000004180c */
[----:B------:R-:W4:Y:S05]  /*9e40*/  LDSM.16.M88.4 R20, [R237+0xb000] ;  /* 0x00b00000ed14783b */ /* 0x000f2a0000000200 */
[C---:B------:R-:W-:Y:S06]  /*9e50*/  HMMA.16816.F32.BF16 R32, R168.reuse, R8, R32 ;  /* 0x00000008a820723c */ /* 0x040fec0000041820 */
[C---:B------:R-:W-:Y:S01]  /*9e60*/  HMMA.16816.F32.BF16 R28, R168.reuse, R10, R28 ;  /* 0x0000000aa81c723c */ /* 0x040fe2000004181c */
[----:B------:R-:W5:Y:S05]  /*9e70*/  LDSM.16.M88.4 R8, [R237+0xb800] ;  /* 0x00b80000ed08783b */ /* 0x000f6a0000000200 */
[C---:B-1----:R-:W-:Y:S06]  /*9e80*/  HMMA.16816.F32.BF16 R188, R168.reuse, R196, R188 ;  /* 0x000000c4a8bc723c */ /* 0x042fec00000418bc */
[C---:B------:R-:W-:Y:S01]  /*9e90*/  HMMA.16816.F32.BF16 R184, R168.reuse, R198, R184 ;  /* 0x000000c6a8b8723c */ /* 0x040fe200000418b8 */
[----:B------:R-:W-:Y:S05]  /*9ea0*/  LDSM.16.M88.4 R196, [R221] ;  /* 0x00000000ddc4783b */ /* 0x000fea0000000200 */
[C---:B--2---:R-:W-:Y:S06]  /*9eb0*/  HMMA.16816.F32.BF16 R180, R168.reuse, R172, R180 ;  /* 0x000000aca8b4723c */ /* 0x044fec00000418b4 */
[----:B------:R-:W-:Y:S01]  /*9ec0*/  HMMA.16816.F32.BF16 R176, R168, R174, R176 ;  /* 0x000000aea8b0723c */ /* 0x000fe200000418b0 */
[----:B------:R-:W-:Y:S04]  /*9ed0*/  LDSM.16.M88.4 R172, [R236+0x2000] ;  /* 0x00200000ecac783b */ /* 0x000fe80000000200 */
[----:B------:R-:W1:Y:S01]  /*9ee0*/  LDSM.16.M88.4 R168, [R223] ;  /* 0x00000000dfa8783b */ /* 0x000e620000000200 */
[C---:B---3--:R-:W-:Y:S06]  /*9ef0*/  HMMA.16816.F32.BF16 R16, R4.reuse, R24, R16 ;  /* 0x000000180410723c */ /* 0x048fec0000041810 */
[C---:B------:R-:W-:Y:S01]  /*9f00*/  HMMA.16816.F32.BF16 R12, R4.reuse, R26, R12 ;  /* 0x0000001a040c723c */ /* 0x040fe2000004180c */
[----:B------:R-:W2:Y:S05]  /*9f10*/  LDSM.16.M88.4 R24, [R222] ;  /* 0x00000000de18783b */ /* 0x000eaa0000000200 */
[C---:B------:R-:W-:Y:S06]  /*9f20*/  HMMA.16816.F32.BF16 R32, R4.reuse, R192, R32 ;  /* 0x000000c00420723c */ /* 0x040fec0000041820 */
[C---:B------:R-:W-:Y:S01]  /*9f30*/  HMMA.16816.F32.BF16 R28, R4.reuse, R194, R28 ;  /* 0x000000c2041c723c */ /* 0x040fe2000004181c */
[----:B------:R-:W3:Y:S05]  /*9f40*/  LDSM.16.M88.4 R192, [R220] ;  /* 0x00000000dcc0783b */ /* 0x000eea0000000200 */
[C---:B----4-:R-:W-:Y:S06]  /*9f50*/  HMMA.16816.F32.BF16 R188, R4.reuse, R20, R188 ;  /* 0x0000001404bc723c */ /* 0x050fec00000418bc */
[C---:B------:R-:W-:Y:S01]  /*9f60*/  HMMA.16816.F32.BF16 R184, R4.reuse, R22, R184 ;  /* 0x0000001604b8723c */ /* 0x040fe200000418b8 */
[----:B------:R-:W-:Y:S05]  /*9f70*/  LDSM.16.M88.4 R20, [R231+0xa800] ;  /* 0x00a80000e714783b */ /* 0x000fea0000000200 */
[C---:B-----5:R-:W-:Y:S06]  /*9f80*/  HMMA.16816.F32.BF16 R180, R4.reuse, R8, R180 ;  /* 0x0000000804b4723c */ /* 0x060fec00000418b4 */
[----:B------:R-:W-:Y:S01]  /*9f90*/  HMMA.16816.F32.BF16 R176, R4, R10, R176 ;  /* 0x0000000a04b0723c */ /* 0x000fe200000418b0 */
[----:B------:R-:W-:Y:S04]  /*9fa0*/  LDSM.16.M88.4 R8, [R234+0x2000] ;  /* 0x00200000ea08783b */ /* 0x000fe80000000200 */
[----:B------:R-:W4:Y:S01]  /*9fb0*/  LDSM.16.M88.4 R4, [R231+0xa000] ;  /* 0x00a00000e704783b */ /* 0x000f220000000200 */
        /* <DEDUP_REMOVED lines=12> */
[----:B------:R-:W-:Y:S01]  /*a080*/  LDSM.16.M88.4 R172, [R224+0x3000] ;  /* 0x00300000e0ac783b */ /* 0x000fe20000000200 */
[C---:B----4-:R-:W-:Y:S06]  /*a090*/  HMMA.16816.F32.BF16 R16, R8.reuse, R4, R16 ;  /* 0x000000040810723c */ /* 0x050fec0000041810 */
[C---:B------:R-:W-:Y:S01]  /*a0a0*/  HMMA.16816.F32.BF16 R12, R8.reuse, R6, R12 ;  /* 0x00000006080c723c */ /* 0x040fe2000004180c */
[----:B------:R-:W3:Y:S05]  /*a0b0*/  LDSM.16.M88.4 R4, [R233+0x2000] ;  /* 0x00200000e904783b */ /* 0x000eea0000000200 */
[C---:B------:R-:W-:Y:S06]  /*a0c0*/  HMMA.16816.F32.BF16 R32, R8.reuse, R20, R32 ;  /* 0x000000140820723c */ /* 0x040fec0000041820 */
[C---:B------:R-:W-:Y:S01]  /*a0d0*/  HMMA.16816.F32.BF16 R28, R8.reuse, R22, R28 ;  /* 0x00000016081c723c */ /* 0x040fe2000004181c */
[----:B------:R-:W4:Y:S05]  /*a0e0*/  LDSM.16.M88.4 R20, [R224+0x3800] ;  /* 0x00380000e014783b */ /* 0x000f2a0000000200 */
[C---:B-1----:R-:W-:Y:S06]  /*a0f0*/  HMMA.16816.F32.BF16 R188, R8.reuse, R168, R188 ;  /* 0x000000a808bc723c */ /* 0x042fec00000418bc */
        /* <DEDUP_REMOVED lines=14> */
[----:B------:R-:W5:Y:S05]  /*a1e0*/  LDSM.16.M88.4 R172, [R237+0xd800] ;  /* 0x00d80000edac783b */ /* 0x000f6a0000000200 */
[C---:B----4-:R-:W-:Y:S06]  /*a1f0*/  HMMA.16816.F32.BF16 R180, R4.reuse, R20, R180 ;  /* 0x0000001404b4723c */ /* 0x050fec00000418b4 */
[----:B------:R-:W-:Y:S01]  /*a200*/  HMMA.16816.F32.BF16 R176, R4, R22, R176 ;  /* 0x0000001604b0723c */ /* 0x000fe200000418b0 */
[----:B------:R-:W-:Y:S04]  /*a210*/  LDSM.16.M88.4 R4, [R236+0x4000] ;  /* 0x00400000ec04783b */ /* 0x000fe80000000200 */
[----:B------:R-:W4:Y:S01]  /*a220*/  LDSM.16.M88.4 R20, [R219] ;  /* 0x00000000db14783b */ /* 0x000f220000000200 */
        /* <DEDUP_REMOVED lines=12> */
[----:B------:R-:W5:Y:S01]  /*a2f0*/  LDSM.16.M88.4 R24, [R231+0xc800] ;  /* 0x00c80000e718783b */ /* 0x000f620000000200 */
        /* <DEDUP_REMOVED lines=15> */
[----:B------:R-:W-:Y:S05]  /*a3f0*/  LDSM.16.M88.4 R196, [R238+0x6000] ;  /* 0x00600000eec4783b */ /* 0x000fea0000000200 */
[C---:B-----5:R-:W-:Y:S06]  /*a400*/  HMMA.16816.F32.BF16 R32, R172.reuse, R24, R32 ;  /* 0x00000018ac20723c */ /* 0x060fec0000041820 */
[C---:B------:R-:W-:Y:S01]  /*a410*/  HMMA.16816.F32.BF16 R28, R172.reuse, R26, R28 ;  /* 0x0000001aac1c723c */ /* 0x040fe2000004181c */
[----:B------:R-:W-:Y:S05]  /*a420*/  LDSM.16.M88.4 R24, [R224+0x5000] ;  /* 0x00500000e018783b */ /* 0x000fea0000000200 */
[C---:B----4-:R-:W-:Y:S06]  /*a430*/  HMMA.16816.F32.BF16 R188, R172.reuse, R20, R188 ;  /* 0x00000014acbc723c */ /* 0x050fec00000418bc */
[----:B------:R-:W-:Y:S01]  /*a440*/  HMMA.16816.F32.BF16 R184, R172, R22, R184 ;  /* 0x00000016acb8723c */ /* 0x000fe200000418b8 */
[----:B------:R-:W3:Y:S05]  /*a450*/  LDSM.16.M88.4 R20, [R237+0xe000] ;  /* 0x00e00000ed14783b */ /* 0x000eea0000000200 */
[C---:B-1----:R-:W-:Y:S06]  /*a460*/  HMMA.16816.F32.BF16 R16, R168.reuse, R8, R16 ;  /* 0x00000008a810723c */ /* 0x042fec0000041810 */
[----:B------:R-:W-:Y:S01]  /*a470*/  HMMA.16816.F32.BF16 R12, R168, R10, R12 ;  /* 0x0000000aa80c723c */ /* 0x000fe2000004180c */
[----:B------:R-:W-:Y:S05]  /*a480*/  LDSM.16.M88.4 R8, [R237+0xe800] ;  /* 0x00e80000ed08783b */ /* 0x000fea0000000200 */
[C---:B------:R-:W-:Y:S06]  /*a490*/  HMMA.16816.F32.BF16 R180, R172.reuse, R192, R180 ;  /* 0x000000c0acb4723c */ /* 0x040fec00000418b4 */
[----:B------:R-:W-:Y:S01]  /*a4a0*/  HMMA.16816.F32.BF16 R176, R172, R194, R176 ;  /* 0x000000c2acb0723c */ /* 0x000fe200000418b0 */
[----:B------:R-:W1:Y:S04]  /*a4b0*/  LDSM.16.M88.4 R192, [R224+0x5800] ;  /* 0x00580000e0c0783b */ /* 0x000e680000000200 */
[----:B------:R-:W-:Y:S01]  /*a4c0*/  LDSM.16.M88.4 R172, [R236+0x6000] ;  /* 0x00600000ecac783b */ /* 0x000fe20000000200 */
[C---:B--2---:R-:W-:Y:S06]  /*a4d0*/  HMMA.16816.F32.BF16 R32, R168.reuse, R4, R32 ;  /* 0x00000004a820723c */ /* 0x044fec0000041820 */
[----:B------:R-:W-:Y:S01]  /*a4e0*/  HMMA.16816.F32.BF16 R28, R168, R6, R28 ;  /* 0x00000006a81c723c */ /* 0x000fe2000004181c */
[----:B------:R-:W2:Y:S05]  /*a4f0*/  LDSM.16.M88.4 R4, [R215] ;  /* 0x00000000d704783b */ /* 0x000eaa0000000200 */
[C---:B---3--:R-:W-:Y:S06]  /*a500*/  HMMA.16816.F32.BF16 R16, R196.reuse, R20, R16 ;  /* 0x00000014c410723c */ /* 0x048fec0000041810 */
[----:B------:R-:W-:Y:S01]  /*a510*/  HMMA.16816.F32.BF16 R12, R196, R22, R12 ;  /* 0x00000016c40c723c */ /* 0x000fe2000004180c */
[----:B------:R-:W-:Y:S05]  /*a520*/  LDSM.16.M88.4 R20, [R231+0xe000] ;  /* 0x00e00000e714783b */ /* 0x000fea0000000200 */
[C---:B------:R-:W-:Y:S06]  /*a530*/  HMMA.16816.F32.BF16 R188, R168.reuse, R24, R188 ;  /* 0x00000018a8bc723c */ /* 0x040fec00000418bc */
[C---:B------:R-:W-:Y:S01]  /*a540*/  HMMA.16816.F32.BF16 R184, R168.reuse, R26, R184 ;  /* 0x0000001aa8b8723c */ /* 0x040fe200000418b8 */
[----:B------:R-:W3:Y:S05]  /*a550*/  LDSM.16.M88.4 R24, [R234+0x6000] ;  /* 0x00600000ea18783b */ /* 0x000eea0000000200 */
[C---:B-1----:R-:W-:Y:S06]  /*a560*/  HMMA.16816.F32.BF16 R180, R168.reuse, R192, R180 ;  /* 0x000000c0a8b4723c */ /* 0x042fec00000418b4 */
[----:B------:R-:W-:Y:S01]  /*a570*/  HMMA.16816.F32.BF16 R176, R168, R194, R176 ;  /* 0x000000c2a8b0723c */ /* 0x000fe200000418b0 */
[----:B------:R-:W1:Y:S04]  /*a580*/  LDSM.16.M88.4 R168, [R214] ;  /* 0x00000000d6a8783b */ /* 0x000e680000000200 */
[----:B------:R-:W4:Y:S01]  /*a590*/  LDSM.16.M88.4 R192, [R237+0xf000] ;  /* 0x00f00000edc0783b */ /* 0x000f220000000200 */
[C---:B--2---:R-:W-:Y:S06]  /*a5a0*/  HMMA.16816.F32.BF16 R16, R172.reuse, R4, R16 ;  /* 0x00000004ac10723c */ /* 0x044fec0000041810 */
[----:B------:R-:W-:Y:S01]  /*a5b0*/  HMMA.16816.F32.BF16 R12, R172, R6, R12 ;  /* 0x00000006ac0c723c */ /* 0x000fe2000004180c */
[----:B------:R-:W-:Y:S05]  /*a5c0*/  LDSM.16.M88.4 R4, [R224+0x6000] ;  /* 0x00600000e004783b */ /* 0x000fea0000000200 */
[C---:B------:R-:W-:Y:S06]  /*a5d0*/  HMMA.16816.F32.BF16 R32, R196.reuse, R8, R32 ;  /* 0x00000008c420723c */ /* 0x040fec0000041820 */
[----:B------:R-:W-:Y:S01]  /*a5e0*/  HMMA.16816.F32.BF16 R28, R196, R10, R28 ;  /* 0x0000000ac41c723c */ /* 0x000fe2000004181c */
[----:B------:R-:W2:Y:S05]  /*a5f0*/  LDSM.16.M88.4 R8, [R233+0x6000] ;  /* 0x00600000e908783b */ /* 0x000eaa0000000200 */
[C---:B---3--:R-:W-:Y:S06]  /*a600*/  HMMA.16816.F32.BF16 R16, R24.reuse, R20, R16 ;  /* 0x000000141810723c */ /* 0x048fec0000041810 */
[----:B------:R-:W-:Y:S01]  /*a610*/  HMMA.16816.F32.BF16 R12, R24, R22, R12 ;  /* 0x00000016180c723c */ /* 0x000fe2000004180c */
[----:B------:R-:W3:Y:S05]  /*a620*/  LDSM.16.M88.4 R20, [R231+0xe800] ;  /* 0x00e80000e714783b */ /* 0x000eea0000000200 */
[C---:B-1----:R-:W-:Y:S06]  /*a630*/  HMMA.16816.F32.BF16 R32, R172.reuse, R168, R32 ;  /* 0x000000a8ac20723c */ /* 0x042fec0000041820 */
[----:B------:R-:W-:Y:S01]  /*a640*/  HMMA.16816.F32.BF16 R168, R172, R170, R28 ;  /* 0x000000aaaca8723c */ /* 0x000fe2000004181c */
[----:B------:R-:W1:Y:S05]  /*a650*/  LDSM.16.M88.4 R28, [R224+0x6800] ;  /* 0x00680000e01c783b */ /* 0x000e6a0000000200 */
[C---:B----4-:R-:W-:Y:S06]  /*a660*/  HMMA.16816.F32.BF16 R188, R196.reuse, R192, R188 ;  /* 0x000000c0c4bc723c */ /* 0x050fec00000418bc */
[----:B------:R-:W-:Y:S01]  /*a670*/  HMMA.16816.F32.BF16 R184, R196, R194, R184 ;  /* 0x000000c2c4b8723c */ /* 0x000fe200000418b8 */
[----:B------:R-:W-:Y:S05]  /*a680*/  LDSM.16.M88.4 R192, [R224+0x7000] ;  /* 0x00700000e0c0783b */ /* 0x000fea0000000200 */
[C---:B--2---:R-:W-:Y:S06]  /*a690*/  HMMA.16816.F32.BF16 R12, R8.reuse, R6, R12 ;  /* 0x00000006080c723c */ /* 0x044fec000004180c */
[----:B------:R-:W-:Y:S01]  /*a6a0*/  HMMA.16816.F32.BF16 R16, R8, R4, R16 ;  /* 0x000000040810723c */ /* 0x000fe20000041810 */
[----:B------:R-:W2:Y:S05]  /*a6b0*/  LDSM.16.M88.4 R4, [R231+0xf000] ;  /* 0x00f00000e704783b */ /* 0x000eaa0000000200 */
[C---:B---3--:R-:W-:Y:S06]  /*a6c0*/  HMMA.16816.F32.BF16 R32, R24.reuse, R20, R32 ;  /* 0x000000141820723c */ /* 0x048fec0000041820 */
[----:B------:R-:W-:Y:S01]  /*a6d0*/  HMMA.16816.F32.BF16 R168, R24, R22, R168 ;  /* 0x0000001618a8723c */ /* 0x000fe200000418a8 */
[----:B------:R-:W3:Y:S05]  /*a6e0*/  LDSM.16.M88.4 R20, [R237+0xf800] ;  /* 0x00f80000ed14783b */ /* 0x000eea0000000200 */
[----:B------:R-:W-:Y:S01]  /*a6f0*/  FMUL.FTZ R12, R12, UR31 ;  /* 0x0000001f0c0c7c20 */ /* 0x000fe20008410000 */
[----:B------:R-:W-:Y:S01]  /*a700*/  FMUL.FTZ R13, R13, UR31 ;  /* 0x0000001f0d0d7c20 */ /* 0x000fe20008410000 */
[----:B------:R-:W-:Y:S01]  /*a710*/  FMUL.FTZ R14, R14, UR31 ;  /* 0x0000001f0e0e7c20 */ /* 0x000fe20008410000 */
[----:B------:R-:W-:Y:S01]  /*a720*/  FMUL.FTZ R15, R15, UR31 ;  /* 0x0000001f0f0f7c20 */ /* 0x000fe20008410000 */
[C---:B------:R-:W-:Y:S02]  /*a730*/  HMMA.16816.F32.BF16 R188, R172.reuse, R200, R188 ;  /* 0x000000c8acbc723c */ /* 0x040fe400000418bc */
[----:B------:R-:W-:Y:S01]  /*a740*/  FMUL.FTZ R0, R16, UR31 ;  /* 0x0000001f10007c20 */ /* 0x000fe20008410000 */
[----:B------:R-:W-:Y:S01]  /*a750*/  FMUL.FTZ R2, R17, UR31 ;  /* 0x0000001f11027c20 */ /* 0x000fe20008410000 */
[----:B------:R-:W-:Y:S01]  /*a760*/  FMUL.FTZ R16, R19, UR31 ;  /* 0x0000001f13107c20 */ /* 0x000fe20008410000 */
[----:B------:R-:W-:Y:S01]  /*a770*/  MUFU.TANH R17, R12 ;  /* 0x0000000c00117308 */ /* 0x000fe20000002400 */
[----:B------:R-:W-:Y:S01]  /*a780*/  HMMA.16816.F32.BF16 R184, R172, R202, R184 ;  /* 0x000000caacb8723c */ /* 0x000fe200000418b8 */
[----:B------:R-:W-:-:S05]  /*a790*/  FMUL.FTZ R18, R18, UR31 ;  /* 0x0000001f12127c20 */ /* 0x000fca0008410000 */
[C---:B-1----:R-:W-:Y:S01]  /*a7a0*/  HMMA.16816.F32.BF16 R32, R8.reuse, R28, R32 ;  /* 0x0000001c0820723c */ /* 0x042fe20000041820 */
[----:B------:R-:W1:Y:S05]  /*a7b0*/  MUFU.TANH R19, R13 ;  /* 0x0000000d00137308 */ /* 0x000e6a0000002400 */
[----:B------:R-:W-:Y:S03]  /*a7c0*/  HMMA.16816.F32.BF16 R168, R8, R30, R168 ;  /* 0x0000001e08a8723c */ /* 0x000fe600000418a8 */
[----:B------:R-:W-:Y:S03]  /*a7d0*/  MUFU.TANH R167, R14 ;  /* 0x0000000e00a77308 */ /* 0x000fe60000002400 */
[C---:B--2---:R-:W-:Y:S05]  /*a7e0*/  HMMA.16816.F32.BF16 R188, R24.reuse, R4, R188 ;  /* 0x0000000418bc723c */ /* 0x044fea00000418bc */
[----:B------:R2:W-:Y:S01]  /*a7f0*/  MUFU.TANH R28, R15 ;  /* 0x0000000f001c7308 */ /* 0x0005e20000002400 */
[----:B------:R-:W-:Y:S01]  /*a800*/  HMMA.16816.F32.BF16 R184, R24, R6, R184 ;  /* 0x0000000618b8723c */ /* 0x000fe200000418b8 */
[----:B------:R-:W-:Y:S05]  /*a810*/  LDSM.16.M88.4 R4, [R231+0xf800] ;  /* 0x00f80000e704783b */ /* 0x000fea0000000200 */
[----:B---3--:R-:W-:Y:S01]  /*a820*/  HMMA.16816.F32.BF16 R180, R196, R20, R180 ;  /* 0x00000014c4b4723c */ /* 0x008fe200000418b4 */
[----:B------:R-:W-:Y:S01]  /*a830*/  MUFU.TANH R2, R2 ;  /* 0x0000000200027308 */ /* 0x000fe20000002400 */
[----:B------:R-:W-:Y:S01]  /*a840*/  FMUL.FTZ R29, R32, UR31 ;  /* 0x0000001f201d7c20 */ /* 0x000fe20008410000 */
[----:B------:R-:W-:-:S03]  /*a850*/  FMUL.FTZ R30, R33, UR31 ;  /* 0x0000001f211e7c20 */ /* 0x000fc60008410000 */
[----:B------:R-:W-:Y:S01]  /*a860*/  HMMA.16816.F32.BF16 R176, R196, R22, R176 ;  /* 0x00000016c4b0723c */ /* 0x000fe200000418b0 */
[----:B------:R-:W-:Y:S02]  /*a870*/  IMAD.U32 R20, RZ, RZ, UR11 ;  /* 0x0000000bff147e24 */ /* 0x000fe4000f8e00ff */
[----:B------:R-:W-:Y:S01]  /*a880*/  FMUL.FTZ R21, R34, UR31 ;  /* 0x0000001f22157c20 */ /* 0x000fe20008410000 */
[----:B------:R-:W-:Y:S01]  /*a890*/  MUFU.TANH R16, R16 ;  /* 0x0000001000107308 */ /* 0x000fe20000002400 */
[----:B--2---:R-:W2:Y:S01]  /*a8a0*/  LDSM.16.M88.4 R12, [R212] ;  /* 0x00000000d40c783b */ /* 0x004ea20000000200 */
[----:B------:R-:W-:Y:S01]  /*a8b0*/  IMAD R20, R20, 0x40, R243 ;  /* 0x0000004014147824 */ /* 0x000fe200078e02f3 */
[----:B------:R-:W-:Y:S01]  /*a8c0*/  HMMA.16816.F32.BF16 R188, R8, R192, R188 ;  /* 0x000000c008bc723c */ /* 0x000fe200000418bc */
[----:B------:R-:W-:Y:S01]  /*a8d0*/  FMUL.FTZ R22, R35, UR31 ;  /* 0x0000001f23167c20 */ /* 0x000fe20008410000 */
[----:B------:R-:W-:Y:S01]  /*a8e0*/  FMUL.FTZ R23, R168, UR31 ;  /* 0x0000001fa8177c20 */ /* 0x000fe20008410000 */
[----:B------:R-:W-:-:S02]  /*a8f0*/  VIADD R31, R20, 0x1 ;  /* 0x00000001141f7836 */ /* 0x000fc40000000000 */
[----:B------:R-:W-:Y:S01]  /*a900*/  FMUL.FTZ R32, R169, UR31 ;  /* 0x0000001fa9207c20 */ /* 0x000fe20008410000 */
[----:B------:R-:W-:Y:S01]  /*a910*/  VIADD R35, R20, 0x9 ;  /* 0x0000000914237836 */ /* 0x000fe20000000000 */
[----:B------:R-:W-:Y:S01]  /*a920*/  MUFU.TANH R21, R21 ;  /* 0x0000001500157308 */ /* 0x000fe20000002400 */
[----:B------:R-:W-:Y:S01]  /*a930*/  FMUL.FTZ R33, R170, UR31 ;  /* 0x0000001faa217c20 */ /* 0x000fe20008410000 */
[C---:B------:R-:W-:Y:S01]  /*a940*/  ISETP.GE.AND P1, PT, R31.reuse, R205, PT ;  /* 0x000000cd1f00720c */ /* 0x040fe20003f26270 */
[----:B------:R-:W-:Y:S01]  /*a950*/  VIADD R169, R20, 0x10 ;  /* 0x0000001014a97836 */ /* 0x000fe20000000000 */
[----:B------:R-:W-:Y:S01]  /*a960*/  ISETP.GE.AND P2, PT, R31, R204, PT ;  /* 0x000000cc1f00720c */ /* 0x000fe20003f46270 */
[----:B------:R-:W-:Y:S01]  /*a970*/  HMMA.16816.F32.BF16 R184, R8, R194, R184 ;  /* 0x000000c208b8723c */ /* 0x000fe200000418b8 */
[----:B------:R-:W-:Y:S01]  /*a980*/  I2FP.F32.S32 R168, R35 ;  /* 0x0000002300a87245 */ /* 0x000fe20000201400 */
[----:B------:R-:W-:Y:S01]  /*a990*/  FMUL.FTZ R34, R171, UR31 ;  /* 0x0000001fab227c20 */ /* 0x000fe20008410000 */
[----:B------:R-:W3:Y:S01]  /*a9a0*/  MUFU.TANH R29, R29 ;  /* 0x0000001d001d7308 */ /* 0x000ee20000002400 */
[----:B------:R-:W-:-:S02]  /*a9b0*/  I2FP.F32.S32 R170, R169 ;  /* 0x000000a900aa7245 */ /* 0x000fc40000201400 */
[----:B-1----:R-:W-:-:S05]  /*a9c0*/  FFMA.FTZ R19, R168, UR5, R19 ;  /* 0x00000005a8137c23 */ /* 0x002fca0008010013 */
[----:B------:R-:W1:Y:S01]  /*a9d0*/  MUFU.TANH R30, R30 ;  /* 0x0000001e001e7308 */ /* 0x000e620000002400 */
[----:B------:R-:W-:Y:S01]  /*a9e0*/  FMUL.FTZ R188, R188, UR31 ;  /* 0x0000001fbcbc7c20 */ /* 0x000fe20008410000 */
[----:B------:R-:W-:Y:S01]  /*a9f0*/  FMUL.FTZ R190, R190, UR31 ;  /* 0x0000001fbebe7c20 */ /* 0x000fe20008410000 */
[----:B------:R-:W-:-:S05]  /*aa00*/  FMUL.FTZ R189, R189, UR31 ;  /* 0x0000001fbdbd7c20 */ /* 0x000fca0008410000 */
[----:B------:R-:W4:Y:S01]  /*aa10*/  MUFU.TANH R22, R22 ;  /* 0x0000001600167308 */ /* 0x000f220000002400 */
[----:B---3--:R-:W-:-:S04]  /*aa20*/  FFMA.FTZ R29, R170, UR5, R29 ;  /* 0x00000005aa1d7c23 */ /* 0x008fc8000801001d */
[----:B------:R-:W-:Y:S01]  /*aa30*/  FMUL.FTZ R184, R184, UR31 ;  /* 0x0000001fb8b87c20 */ /* 0x000fe20008410000 */
[----:B------:R-:W-:Y:S01]  /*aa40*/  FMUL.FTZ R185, R185, UR31 ;  /* 0x0000001fb9b97c20 */ /* 0x000fe20008410000 */
[----:B------:R-:W-:Y:S01]  /*aa50*/  FMUL.FTZ R187, R187, UR31 ;  /* 0x0000001fbbbb7c20 */ /* 0x000fe20008410000 */
[C---:B--2---:R-:W-:Y:S01]  /*aa60*/  HMMA.16816.F32.BF16 R180, R172.reuse, R12, R180 ;  /* 0x0000000cacb4723c */ /* 0x044fe200000418b4 */
[----:B------:R-:W2:Y:S05]  /*aa70*/  MUFU.TANH R23, R23 ;  /* 0x0000001700177308 */ /* 0x000eaa0000002400 */
[----:B------:R-:W-:Y:S01]  /*aa80*/  HMMA.16816.F32.BF16 R176, R172, R14, R176 ;  /* 0x0000000eacb0723c */ /* 0x000fe200000418b0 */
[----:B------:R-:W-:Y:S01]  /*aa90*/  I2FP.F32.S32 R12, R31 ;  /* 0x0000001f000c7245 */ /* 0x000fe20000201400 */
[----:B------:R-:W-:Y:S01]  /*aaa0*/  VIADD R13, R20, 0x8 ;  /* 0x00000008140d7836 */ /* 0x000fe20000000000 */
[----:B------:R-:W3:Y:S03]  /*aab0*/  MUFU.TANH R33, R33 ;  /* 0x0000002100217308 */ /* 0x000ee60000002400 */
[C---:B------:R-:W-:Y:S01]  /*aac0*/  FFMA.FTZ R2, R12.reuse, UR5, R2 ;  /* 0x000000050c027c23 */ /* 0x040fe20008010002 */
[----:B------:R-:W-:Y:S01]  /*aad0*/  FFMA.FTZ R14, R12, UR5, R16 ;  /* 0x000000050c0e7c23 */ /* 0x000fe20008010010 */
[----:B------:R-:W-:-:S03]  /*aae0*/  I2FP.F32.S32 R12, R13 ;  /* 0x0000000d000c7245 */ /* 0x000fc60000201400 */
[----:B------:R-:W-:Y:S01]  /*aaf0*/  FSEL R16, R2, -INF , !P1 ;  /* 0xff80000002107808 */ /* 0x000fe20004800000 */
[----:B------:R-:W5:Y:S01]  /*ab00*/  MUFU.TANH R32, R32 ;  /* 0x0000002000207308 */ /* 0x000f620000002400 */
[----:B------:R-:W-:Y:S01]  /*ab10*/  FSEL R2, R14, -INF , !P2 ;  /* 0xff8000000e027808 */ /* 0x000fe20005000000 */
[C---:B------:R-:W-:Y:S01]  /*ab20*/  FFMA.FTZ R31, R12.reuse, UR5, R17 ;  /* 0x000000050c1f7c23 */ /* 0x040fe20008010011 */
[C---:B------:R-:W-:Y:S01]  /*ab30*/  ISETP.GE.AND P1, PT, R13.reuse, R205, PT ;  /* 0x000000cd0d00720c */ /* 0x040fe20003f26270 */
[----:B------:R-:W-:Y:S01]  /*ab40*/  FFMA.FTZ R17, R12, UR5, R167 ;  /* 0x000000050c117c23 */ /* 0x000fe200080100a7 */
[----:B------:R-:W-:Y:S01]  /*ab50*/  ISETP.GE.AND P2, PT, R13, R204, PT ;  /* 0x000000cc0d00720c */ /* 0x000fe20003f46270 */
[----:B------:R-:W-:Y:S01]  /*ab60*/  HMMA.16816.F32.BF16 R180, R24, R4, R180 ;  /* 0x0000000418b4723c */ /* 0x000fe200000418b4 */
[----:B------:R-:W5:Y:S01]  /*ab70*/  LDSM.16.M88.4 R12, [R224+0x7800] ;  /* 0x00780000e00c783b */ /* 0x000f620000000200 */
[----:B------:R-:W-:Y:S01]  /*ab80*/  FSEL R31, R31, -INF , !P1 ;  /* 0xff8000001f1f7808 */ /* 0x000fe20004800000 */
[----:B------:R-:W5:Y:S01]  /*ab90*/  MUFU.TANH R34, R34 ;  /* 0x0000002200227308 */ /* 0x000f620000002400 */
[----:B------:R-:W-:Y:S01]  /*aba0*/  FSEL R17, R17, -INF , !P2 ;  /* 0xff80000011117808 */ /* 0x000fe20005000000 */
[----:B------:R-:W-:-:S04]  /*abb0*/  DEPBAR.LE SB0, 0x0 ;  /* 0x000080000000791a */ /* 0x000fc80000000000 */
[----:B------:R-:W-:Y:S01]  /*abc0*/  FFMA.FTZ R4, R168, UR5, R28 ;  /* 0x00000005a8047c23 */ /* 0x000fe2000801001c */
[CC--:B------:R-:W-:Y:S01]  /*abd0*/  ISETP.GE.AND P1, PT, R35.reuse, R205.reuse, PT ;  /* 0x000000cd2300720c */ /* 0x0c0fe20003f26270 */
[----:B------:R-:W-:Y:S01]  /*abe0*/  FFMA.FTZ R28, R170, UR5, R21 ;  /* 0x00000005aa1c7c23 */ /* 0x000fe20008010015 */
[-C--:B------:R-:W-:Y:S01]  /*abf0*/  ISETP.GE.AND P2, PT, R35, R204.reuse, PT ;  /* 0x000000cc2300720c */ /* 0x080fe20003f46270 */
[----:B------:R-:W-:Y:S01]  /*ac00*/  HMMA.16816.F32.BF16 R176, R24, R6, R176 ;  /* 0x0000000618b0723c */ /* 0x000fe200000418b0 */
[----:B------:R-:W-:Y:S01]  /*ac10*/  FSEL R5, R19, -INF , !P1 ;  /* 0xff80000013057808 */ /* 0x000fe20004800000 */
[----:B------:R-:W-:Y:S01]  /*ac20*/  FMUL.FTZ R19, R191, UR31 ;  /* 0x0000001fbf137c20 */ /* 0x000fe20008410000 */
[----:B------:R-:W-:Y:S01]  /*ac30*/  FSEL R4, R4, -INF , !P2 ;  /* 0xff80000004047808 */ /* 0x000fe20005000000 */
[----:B------:R2:W5:Y:S01]  /*ac40*/  MUFU.TANH R167, R188 ;  /* 0x000000bc00a77308 */ /* 0x0005620000002400 */
[C---:B------:R-:W-:Y:S02]  /*ac50*/  ISETP.GE.AND P1, PT, R169.reuse, R205, PT ;  /* 0x000000cda900720c */ /* 0x040fe40003f26270 */
[----:B------:R-:W-:Y:S01]  /*ac60*/  ISETP.GE.AND P2, PT, R169, R204, PT ;  /* 0x000000cca900720c */ /* 0x000fe20003f46270 */
[C---:B------:R-:W-:Y:S01]  /*ac70*/  VIADD R169, R20.reuse, 0x11 ;  /* 0x0000001114a97836 */ /* 0x040fe20000000000 */
[----:B------:R-:W-:Y:S01]  /*ac80*/  FSEL R29, R29, -INF , !P1 ;  /* 0xff8000001d1d7808 */ /* 0x000fe20004800000 */
[----:B------:R-:W-:Y:S01]  /*ac90*/  VIADD R7, R20, 0x18 ;  /* 0x0000001814077836 */ /* 0x000fe20000000000 */
[----:B------:R-:W-:Y:S01]  /*aca0*/  FSEL R28, R28, -INF , !P2 ;  /* 0xff8000001c1c7808 */ /* 0x000fe20005000000 */
[----:B------:R-:W5:Y:S01]  /*acb0*/  MUFU.TANH R168, R190 ;  /* 0x000000be00a87308 */ /* 0x000f620000002400 */
[----:B------:R-:W-:-:S02]  /*acc0*/  I2FP.F32.S32 R21, R169 ;  /* 0x000000a900157245 */ /* 0x000fc40000201400 */
[C---:B------:R-:W-:Y:S02]  /*acd0*/  ISETP.GE.AND P1, PT, R169.reuse, R205, PT ;  /* 0x000000cda900720c */ /* 0x040fe40003f26270 */
[-C--:B------:R-:W-:Y:S01]  /*ace0*/  ISETP.GE.AND P2, PT, R169, R204.reuse, PT ;  /* 0x000000cca900720c */ /* 0x080fe20003f46270 */
[C---:B-1----:R-:W-:Y:S01]  /*acf0*/  FFMA.FTZ R30, R21.reuse, UR5, R30 ;  /* 0x00000005151e7c23 */ /* 0x042fe2000801001e */
[----:B----4-:R-:W-:Y:S01]  /*ad00*/  FFMA.FTZ R22, R21, UR5, R22 ;  /* 0x0000000515167c23 */ /* 0x010fe20008010016 */
[----:B------:R-:W-:Y:S01]  /*ad10*/  I2FP.F32.S32 R21, R7 ;  /* 0x0000000700157245 */ /* 0x000fe20000201400 */
[----:B------:R-:W1:Y:S01]  /*ad20*/  MUFU.TANH R35, R189 ;  /* 0x000000bd00237308 */ /* 0x000e620000002400 */
[----:B--2---:R-:W-:Y:S01]  /*ad30*/  IMAD.MOV.U32 R188, RZ, RZ, R206 ;  /* 0x000000ffffbc7224 */ /* 0x004fe200078e00ce */
[----:B------:R-:W-:Y:S02]  /*ad40*/  FSEL R27, R30, -INF , !P1 ;  /* 0xff8000001e1b7808 */ /* 0x000fe40004800000 */
[C---:B------:R-:W-:Y:S01]  /*ad50*/  FFMA.FTZ R23, R21.reuse, UR5, R23 ;  /* 0x0000000515177c23 */ /* 0x040fe20008010017 */
[----:B---3--:R-:W-:Y:S01]  /*ad60*/  FFMA.FTZ R33, R21, UR5, R33 ;  /* 0x0000000515217c23 */ /* 0x008fe20008010021 */
[----:B------:R-:W-:Y:S01]  /*ad70*/  FSEL R24, R22, -INF , !P2 ;  /* 0xff80000016187808 */ /* 0x000fe20005000000 */
[----:B-----5:R-:W-:Y:S01]  /*ad80*/  HMMA.16816.F32.BF16 R180, R8, R12, R180 ;  /* 0x0000000c08b4723c */ /* 0x020fe200000418b4 */
[----:B------:R-:W2:Y:S01]  /*ad90*/  MUFU.TANH R19, R19 ;  /* 0x0000001300137308 */ /* 0x000ea20000002400 */
[C---:B------:R-:W-:Y:S01]  /*ada0*/  ISETP.GE.AND P1, PT, R7.reuse, R205, PT ;  /* 0x000000cd0700720c */ /* 0x040fe20003f26270 */
[----:B------:R-:W-:Y:S01]  /*adb0*/  VIADD R22, R20, 0x20 ;  /* 0x0000002014167836 */ /* 0x000fe20000000000 */
[----:B------:R-:W-:-:S02]  /*adc0*/  ISETP.GE.AND P2, PT, R7, R204, PT ;  /* 0x000000cc0700720c */ /* 0x000fc40003f46270 */
[----:B------:R-:W-:Y:S01]  /*add0*/  FSEL R26, R23, -INF , !P1 ;  /* 0xff800000171a7808 */ /* 0x000fe20004800000 */
[----:B------:R-:W-:Y:S01]  /*ade0*/  VIADD R13, R20, 0x19 ;  /* 0x00000019140d7836 */ /* 0x000fe20000000000 */
[----:B------:R-:W-:Y:S01]  /*adf0*/  FSEL R33, R33, -INF , !P2 ;  /* 0xff80000021217808 */ /* 0x000fe20005000000 */
[----:B------:R-:W3:Y:S01]  /*ae00*/  MUFU.TANH R6, R184 ;  /* 0x000000b800067308 */ /* 0x000ee20000002400 */
[----:B------:R-:W-:Y:S01]  /*ae10*/  FMUL.FTZ R12, R186, UR31 ;  /* 0x0000001fba0c7c20 */ /* 0x000fe20008410000 */
[C---:B------:R-:W-:Y:S01]  /*ae20*/  VIADD R23, R20.reuse, 0x21 ;  /* 0x0000002114177836 */ /* 0x040fe20000000000 */
[----:B------:R-:W-:Y:S01]  /*ae30*/  I2FP.F32.S32 R21, R13 ;  /* 0x0000000d00157245 */ /* 0x000fe20000201400 */
[----:B------:R-:W-:Y:S01]  /*ae40*/  HMMA.16816.F32.BF16 R176, R8, R14, R176 ;  /* 0x0000000e08b0723c */ /* 0x000fe200000418b0 */
[CC--:B------:R-:W-:Y:S02]  /*ae50*/  ISETP.GE.AND P1, PT, R13.reuse, R205.reuse, PT ;  /* 0x000000cd0d00720c */ /* 0x0c0fe40003f26270 */
[----:B------:R-:W-:Y:S01]  /*ae60*/  ISETP.GE.AND P2, PT, R13, R204, PT ;  /* 0x000000cc0d00720c */ /* 0x000fe20003f46270 */
[C---:B------:R-:W-:Y:S01]  /*ae70*/  FFMA.FTZ R25, R21.reuse, UR5, R32 ;  /* 0x0000000515197c23 */ /* 0x040fe20008010020 */
[----:B------:R-:W-:Y:S01]  /*ae80*/  FFMA.FTZ R32, R21, UR5, R34 ;  /* 0x0000000515207c23 */ /* 0x000fe20008010022 */
[----:B------:R-:W-:Y:S01]  /*ae90*/  I2FP.F32.S32 R13, R22 ;  /* 0x00000016000d7245 */ /* 0x000fe20000201400 */
[----:B------:R-:W-:Y:S01]  /*aea0*/  MUFU.TANH R7, R185 ;  /* 0x000000b900077308 */ /* 0x000fe20000002400 */
[C---:B------:R-:W-:Y:S01]  /*aeb0*/  VIADD R11, R20.reuse, 0x28 ;  /* 0x00000028140b7836 */ /* 0x040fe20000000000 */
[----:B------:R-:W-:Y:S01]  /*aec0*/  FSEL R25, R25, -INF , !P1 ;  /* 0xff80000019197808 */ /* 0x000fe20004800000 */
[----:B------:R-:W-:Y:S01]  /*aed0*/  VIADD R9, R20, 0x29 ;  /* 0x0000002914097836 */ /* 0x000fe20000000000 */
[----:B------:R-:W-:Y:S01]  /*aee0*/  FSEL R32, R32, -INF , !P2 ;  /* 0xff80000020207808 */ /* 0x000fe20005000000 */
[C---:B------:R-:W-:Y:S01]  /*aef0*/  FFMA.FTZ R167, R13.reuse, UR5, R167 ;  /* 0x000000050da77c23 */ /* 0x040fe200080100a7 */
[C---:B------:R-:W-:Y:S01]  /*af00*/  ISETP.GE.AND P1, PT, R22.reuse, R205, PT ;  /* 0x000000cd1600720c */ /* 0x040fe20003f26270 */
[----:B------:R-:W-:Y:S01]  /*af10*/  FFMA.FTZ R198, R13, UR5, R168 ;  /* 0x000000050dc67c23 */ /* 0x000fe200080100a8 */
[-C--:B------:R-:W-:Y:S01]  /*af20*/  ISETP.GE.AND P2, PT, R22, R204.reuse, PT ;  /* 0x000000cc1600720c */ /* 0x080fe20003f46270 */
[----:B------:R-:W4:Y:S01]  /*af30*/  MUFU.TANH R12, R12 ;  /* 0x0000000c000c7308 */ /* 0x000f220000002400 */
[----:B------:R-:W-:Y:S01]  /*af40*/  I2FP.F32.S32 R22, R23 ;  /* 0x0000001700167245 */ /* 0x000fe20000201400 */
[----:B------:R-:W-:Y:S01]  /*af50*/  FMUL.FTZ R13, R180, UR31 ;  /* 0x0000001fb40d7c20 */ /* 0x000fe20008410000 */
[----:B------:R-:W-:Y:S01]  /*af60*/  FSEL R168, R167, -INF , !P1 ;  /* 0xff800000a7a87808 */ /* 0x000fe20004800000 */
[----:B------:R-:W-:Y:S01]  /*af70*/  FMUL.FTZ R10, R182, UR31 ;  /* 0x0000001fb60a7c20 */ /* 0x000fe20008410000 */
[----:B------:R-:W-:Y:S01]  /*af80*/  FSEL R198, R198, -INF , !P2 ;  /* 0xff800000c6c67808 */ /* 0x000fe20005000000 */
[C---:B-1----:R-:W-:Y:S01]  /*af90*/  FFMA.FTZ R35, R22.reuse, UR5, R35 ;  /* 0x0000000516237c23 */ /* 0x042fe20008010023 */
[----:B--2---:R-:W-:Y:S01]  /*afa0*/  FFMA.FTZ R19, R22, UR5, R19 ;  /* 0x0000000516137c23 */ /* 0x004fe20008010013 */
[----:B------:R-:W1:Y:S01]  /*afb0*/  MUFU.TANH R21, R187 ;  /* 0x000000bb00157308 */ /* 0x000e620000002400 */
[----:B------:R-:W-:Y:S01]  /*afc0*/  ISETP.GE.AND P1, PT, R23, R205, PT ;  /* 0x000000cd1700720c */ /* 0x000fe20003f26270 */
[----:B------:R-:W-:Y:S01]  /*afd0*/  FMUL.FTZ R183, R183, UR31 ;  /* 0x0000001fb7b77c20 */ /* 0x000fe20008410000 */
[-C--:B------:R-:W-:Y:S01]  /*afe0*/  ISETP.GE.AND P2, PT, R23, R204.reuse, PT ;  /* 0x000000cc1700720c */ /* 0x080fe20003f46270 */
[----:B------:R-:W-:Y:S01]  /*aff0*/  FMUL.FTZ R8, R181, UR31 ;  /* 0x0000001fb5087c20 */ /* 0x000fe20008410000 */
[----:B------:R-:W-:Y:S01]  /*b000*/  I2FP.F32.S32 R14, R11 ;  /* 0x0000000b000e7245 */ /* 0x000fe20000201400 */
[----:B------:R-:W-:Y:S01]  /*b010*/  FMUL.FTZ R176, R176, UR31 ;  /* 0x0000001fb0b07c20 */ /* 0x000fe20008410000 */
[----:B------:R-:W-:Y:S01]  /*b020*/  FSEL R169, R35, -INF , !P1 ;  /* 0xff80000023a97808 */ /* 0x000fe20004800000 */
[----:B------:R-:W2:Y:S01]  /*b030*/  MUFU.TANH R13, R13 ;  /* 0x0000000d000d7308 */ /* 0x000ea20000002400 */
[----:B------:R-:W-:Y:S01]  /*b040*/  FSEL R200, R19, -INF , !P2 ;  /* 0xff80000013c87808 */ /* 0x000fe20005000000 */
[C---:B---3--:R-:W-:Y:S01]  /*b050*/  FFMA.FTZ R6, R14.reuse, UR5, R6 ;  /* 0x000000050e067c23 */ /* 0x048fe20008010006 */
[C---:B------:R-:W-:Y:S01]  /*b060*/  ISETP.GE.AND P1, PT, R11.reuse, R205, PT ;  /* 0x000000cd0b00720c */ /* 0x040fe20003f26270 */
[----:B----4-:R-:W-:Y:S01]  /*b070*/  FFMA.FTZ R12, R14, UR5, R12 ;  /* 0x000000050e0c7c23 */ /* 0x010fe2000801000c */
[----:B------:R-:W-:Y:S01]  /*b080*/  ISETP.GE.AND P2, PT, R11, R204, PT ;  /* 0x000000cc0b00720c */ /* 0x000fe20003f46270 */
[----:B------:R-:W-:Y:S01]  /*b090*/  FMUL.FTZ R177, R177, UR31 ;  /* 0x0000001fb1b17c20 */ /* 0x000fe20008410000 */
[----:B------:R-:W-:Y:S01]  /*b0a0*/  I2FP.F32.S32 R11, R9 ;  /* 0x00000009000b7245 */ /* 0x000fe20000201400 */
[----:B------:R-:W3:Y:S01]  /*b0b0*/  MUFU.TANH R10, R10 ;  /* 0x0000000a000a7308 */ /* 0x000ee20000002400 */
[----:B------:R-:W-:Y:S01]  /*b0c0*/  FSEL R202, R6, -INF , !P1 ;  /* 0xff80000006ca7808 */ /* 0x000fe20004800000 */
[----:B------:R-:W-:Y:S01]  /*b0d0*/  IMAD.MOV.U32 R167, RZ, RZ, R207 ;  /* 0x000000ffffa77224 */ /* 0x000fe200078e00cf */
[----:B------:R-:W-:Y:S01]  /*b0e0*/  FSEL R199, R12, -INF , !P2 ;  /* 0xff8000000cc77808 */ /* 0x000fe20005000000 */
[----:B------:R-:W-:Y:S01]  /*b0f0*/  FFMA.FTZ R201, R11, UR5, R7 ;  /* 0x000000050bc97c23 */ /* 0x000fe20008010007 */
[----:B------:R-:W-:-:S02]  /*b100*/  VIADD R7, R20, 0x30 ;  /* 0x0000003014077836 */ /* 0x000fc40000000000 */
[----:B-1----:R-:W-:Y:S01]  /*b110*/  FFMA.FTZ R21, R11, UR5, R21 ;  /* 0x000000050b157c23 */ /* 0x002fe20008010015 */
[C---:B------:R-:W-:Y:S01]  /*b120*/  ISETP.GE.AND P1, PT, R9.reuse, R205, PT ;  /* 0x000000cd0900720c */ /* 0x040fe20003f26270 */
[----:B------:R-:W1:Y:S01]  /*b130*/  MUFU.TANH R6, R183 ;  /* 0x000000b700067308 */ /* 0x000e620000002400 */
[----:B------:R-:W-:Y:S01]  /*b140*/  BAR.SYNC.DEFER_BLOCKING 0x0 ;  /* 0x0000000000007b1d */ /* 0x000fe20000010000 */
[-C--:B------:R-:W-:Y:S01]  /*b150*/  ISETP.GE.AND P2, PT, R9, R204.reuse, PT ;  /* 0x000000cc0900720c */ /* 0x080fe20003f46270 */
[----:B------:R-:W-:Y:S01]  /*b160*/  FMUL.FTZ R11, R178, UR31 ;  /* 0x0000001fb20b7c20 */ /* 0x000fe20008410000 */
[----:B------:R-:W-:Y:S01]  /*b170*/  I2FP.F32.S32 R182, R7 ;  /* 0x0000000700b67245 */ /* 0x000fe20000201400 */
[----:B------:R-:W-:Y:S01]  /*b180*/  VIADD R9, R20, 0x31 ;  /* 0x0000003114097836 */ /* 0x000fe20000000000 */
[----:B------:R-:W-:Y:S02]  /*b190*/  FSEL R201, R201, -INF , !P1 ;  /* 0xff800000c9c97808 */ /* 0x000fe40004800000 */
[----:B------:R-:W4:Y:S01]  /*b1a0*/  MUFU.TANH R8, R8 ;  /* 0x0000000800087308 */ /* 0x000f220000002400 */
[----:B------:R-:W-:Y:S01]  /*b1b0*/  FSEL R197, R21, -INF , !P2 ;  /* 0xff80000015c57808 */ /* 0x000fe20005000000 */
[C---:B--2---:R-:W-:Y:S01]  /*b1c0*/  FFMA.FTZ R13, R182.reuse, UR5, R13 ;  /* 0x00000005b60d7c23 */ /* 0x044fe2000801000d */
[C---:B------:R-:W-:Y:S01]  /*b1d0*/  ISETP.GE.AND P1, PT, R7.reuse, R205, PT ;  /* 0x000000cd0700720c */ /* 0x040fe20003f26270 */
[----:B---3--:R-:W-:Y:S01]  /*b1e0*/  FFMA.FTZ R182, R182, UR5, R10 ;  /* 0x00000005b6b67c23 */ /* 0x008fe2000801000a */
[----:B------:R-:W-:Y:S01]  /*b1f0*/  ISETP.GE.AND P2, PT, R7, R204, PT ;  /* 0x000000cc0700720c */ /* 0x000fe20003f46270 */
[----:B------:R-:W-:Y:S01]  /*b200*/  VIADD R10, R20, 0x38 ;  /* 0x00000038140a7836 */ /* 0x000fe20000000000 */
[----:B------:R-:W-:Y:S01]  /*b210*/  I2FP.F32.S32 R12, R9 ;  /* 0x00000009000c7245 */ /* 0x000fe20000201400 */
[----:B------:R-:W2:Y:S01]  /*b220*/  MUFU.TANH R7, R176 ;  /* 0x000000b000077308 */ /* 0x000ea20000002400 */
[----:B------:R-:W-:-:S02]  /*b230*/  FSEL R182, R182, -INF , !P2 ;  /* 0xff800000b6b67808 */ /* 0x000fc40005000000 */
[----:B------:R-:W-:Y:S01]  /*b240*/  ISETP.GE.AND P2, PT, R9, R204, PT ;  /* 0x000000cc0900720c */ /* 0x000fe20003f46270 */
[----:B-1----:R-:W-:Y:S01]  /*b250*/  FFMA.FTZ R6, R12, UR5, R6 ;  /* 0x000000050c067c23 */ /* 0x002fe20008010006 */
[----:B------:R-:W-:Y:S02]  /*b260*/  FSEL R187, R13, -INF , !P1 ;  /* 0xff8000000dbb7808 */ /* 0x000fe40004800000 */
[----:B------:R-:W-:Y:S01]  /*b270*/  ISETP.GE.AND P1, PT, R9, R205, PT ;  /* 0x000000cd0900720c */ /* 0x000fe20003f26270 */
[----:B------:R-:W1:Y:S01]  /*b280*/  MUFU.TANH R11, R11 ;  /* 0x0000000b000b7308 */ /* 0x000e620000002400 */
[----:B------:R-:W-:Y:S01]  /*b290*/  FSEL R181, R6, -INF , !P2 ;  /* 0xff80000006b57808 */ /* 0x000fe20005000000 */
[----:B----4-:R-:W-:Y:S01]  /*b2a0*/  FFMA.FTZ R8, R12, UR5, R8 ;  /* 0x000000050c087c23 */ /* 0x010fe20008010008 */
[----:B------:R-:W-:Y:S02]  /*b2b0*/  I2FP.F32.S32 R9, R10 ;  /* 0x0000000a00097245 */ /* 0x000fe40000201400 */
[----:B------:R-:W-:-:S02]  /*b2c0*/  ISETP.GE.AND P2, PT, R10, R204, PT ;  /* 0x000000cc0a00720c */ /* 0x000fc40003f46270 */
[----:B------:R-:W-:Y:S01]  /*b2d0*/  FSEL R185, R8, -INF , !P1 ;  /* 0xff80000008b97808 */ /* 0x000fe20004800000 */
[----:B------:R-:W3:Y:S01]  /*b2e0*/  MUFU.TANH R0, R0 ;  /* 0x0000000000007308 */ /* 0x000ee20000002400 */
[----:B--2---:R-:W-:Y:S01]  /*b2f0*/  FFMA.FTZ R7, R9, UR5, R7 ;  /* 0x0000000509077c23 */ /* 0x004fe20008010007 */
[-C--:B------:R-:W-:Y:S01]  /*b300*/  ISETP.GE.AND P1, PT, R10, R205.reuse, PT ;  /* 0x000000cd0a00720c */ /* 0x080fe20003f26270 */
[----:B------:R-:W-:Y:S01]  /*b310*/  FMUL.FTZ R8, R179, UR31 ;  /* 0x0000001fb3087c20 */ /* 0x000fe20008410000 */
[----:B------:R-:W-:Y:S02]  /*b320*/  I2FP.F32.S32 R10, R20 ;  /* 0x00000014000a7245 */ /* 0x000fe40000201400 */
[----:B------:R-:W-:Y:S02]  /*b330*/  FSEL R183, R7, -INF , !P1 ;  /* 0xff80000007b77808 */ /* 0x000fe40004800000 */
[----:B------:R-:W2:Y:S01]  /*b340*/  MUFU.TANH R6, R177 ;  /* 0x000000b100067308 */ /* 0x000ea20000002400 */
[----:B-1----:R-:W-:Y:S01]  /*b350*/  FFMA.FTZ R11, R9, UR5, R11 ;  /* 0x00000005090b7c23 */ /* 0x002fe2000801000b */
[C---:B------:R-:W-:Y:S01]  /*b360*/  VIADD R9, R20.reuse, 0x39 ;  /* 0x0000003914097836 */ /* 0x040fe20000000000 */
[----:B------:R-:W-:-:S03]  /*b370*/  ISETP.GE.AND P1, PT, R20, R205, PT ;  /* 0x000000cd1400720c */ /* 0x000fc60003f26270 */
[----:B------:R-:W-:Y:S02]  /*b380*/  FSEL R179, R11, -INF , !P2 ;  /* 0xff8000000bb37808 */ /* 0x000fe40005000000 */
[----:B------:R-:W1:Y:S01]  /*b390*/  MUFU.TANH R18, R18 ;  /* 0x0000001200127308 */ /* 0x000e620000002400 */
[----:B------:R-:W-:Y:S01]  /*b3a0*/  I2FP.F32.S32 R7, R9 ;  /* 0x0000000900077245 */ /* 0x000fe20000201400 */
[----:B---3--:R-:W-:Y:S01]  /*b3b0*/  FFMA.FTZ R0, R10, UR5, R0 ;  /* 0x000000050a007c23 */ /* 0x008fe20008010000 */
[----:B------:R-:W-:-:S05]  /*b3c0*/  ISETP.GE.AND P2, PT, R20, R204, PT ;  /* 0x000000cc1400720c */ /* 0x000fca0003f46270 */
[----:B------:R-:W3:Y:S01]  /*b3d0*/  MUFU.TANH R8, R8 ;  /* 0x0000000800087308 */ /* 0x000ee20000002400 */
[----:B--2---:R-:W-:Y:S01]  /*b3e0*/  FFMA.FTZ R184, R7, UR5, R6 ;  /* 0x0000000507b87c23 */ /* 0x004fe20008010006 */
[----:B------:R-:W-:Y:S02]  /*b3f0*/  FSEL R6, R0, -INF , !P1 ;  /* 0xff80000000067808 */ /* 0x000fe40004800000 */
[----:B------:R-:W-:-:S04]  /*b400*/  ISETP.GE.AND P1, PT, R9, R205, PT ;  /* 0x000000cd0900720c */ /* 0x000fc80003f26270 */
[----:B------:R-:W-:Y:S01]  /*b410*/  FSEL R184, R184, -INF , !P1 ;  /* 0xff800000b8b87808 */ /* 0x000fe20004800000 */
[----:B-1----:R-:W-:Y:S01]  /*b420*/  FFMA.FTZ R18, R10, UR5, R18 ;  /* 0x000000050a127c23 */ /* 0x002fe20008010012 */
[----:B------:R-:W-:-:S04]  /*b430*/  PLOP3.LUT P1, PT, PT, PT, UP0, 0x80, 0x0 ;  /* 0x000000000000781c */ /* 0x000fc80003f2f008 */
[----:B------:R-:W-:Y:S02]  /*b440*/  FSEL R0, R18, -INF , !P2 ;  /* 0xff80000012007808 */ /* 0x000fe40005000000 */
[----:B------:R-:W-:Y:S01]  /*b450*/  ISETP.GE.AND P2, PT, R9, R204, PT ;  /* 0x000000cc0900720c */ /* 0x000fe20003f46270 */
[----:B---3--:R-:W-:-:S05]  /*b460*/  FFMA.FTZ R8, R7, UR5, R8 ;  /* 0x0000000507087c23 */ /* 0x008fca0008010008 */
[----:B------:R-:W-:Y:S01]  /*b470*/  FSEL R178, R8, -INF , !P2 ;  /* 0xff80000008b27808 */ /* 0x000fe20005000000 */
[----:B------:R-:W-:Y:S06]  /*b480*/  @!P1 BRA `(.L_x_2571) ;  /* 0x0000000c00b09947 */ /* 0x000fec0003800000 */
        /* <DEDUP_REMOVED lines=74> */
.L_x_2572:
[----:B------:R-:W-:-:S04]  /*b930*/  ULEA UR20, -UR6, URZ, 0x6 ;  /* 0x0000003f06147291 */ /* 0x000fc8000f8e313f */
[----:B------:R-:W-:-:S12]  /*b940*/  USHF.R.S32.HI UR14, URZ, 0x1f, UR20 ;  /* 0x0000001f3f0e7899 */ /* 0x000fd80008011414 */
.L_x_2573:
[C---:B------:R-:W-:Y:S01]  /*b950*/  @!P5 IADD3 R8, P1, R166.reuse, UR20, RZ ;  /* 0x00000014a608dc10 */ /* 0x040fe2000ff3e0ff */
[----:B------:R-:W-:Y:S01]  /*b960*/  UIADD3 UR4, UP1, UP0, UR29, UR20, UR29 ;  /* 0x000000141d047290 */ /* 0x000fe2000f83e01d */
[----:B------:R-:W-:Y:S01]  /*b970*/  @!P4 IADD3 R10, P2, R166, UR20, RZ ;  /* 0x00000014a60acc10 */ /* 0x000fe2000ff5e0ff */
[----:B------:R1:W-:Y:S01]  /*b980*/  @P6 STS.128 [R242+0x8000], RZ ;  /* 0x008000fff2006388 */ /* 0x0003e20000000c00 */
[----:B------:R-:W-:Y:S01]  /*b990*/  @!P5 IADD3.X R7, R165, UR14, RZ, P1, !PT ;  /* 0x0000000ea507dc10 */ /* 0x000fe20008ffe4ff */
[----:B------:R-:W-:Y:S01]  /*b9a0*/  UIADD3.X UR9, UR28, UR14, UR28, UP1, UP0 ;  /* 0x0000000e1c097290 */ /* 0x000fe20008fe041c */
[C---:B------:R-:W-:Y:S01]  /*b9b0*/  @!P5 LEA R174, P1, R8.reuse, UR16, 0x1 ;  /* 0x0000001008aedc11 */ /* 0x040fe2000f8208ff */
[----:B------:R-:W-:Y:S01]  /*b9c0*/  UIADD3 UR7, UP1, UR29, UR4, URZ ;  /* 0x000000041d077290 */ /* 0x000fe2000ff3e03f */
[----:B------:R-:W-:Y:S01]  /*b9d0*/  BSSY B0, `(.L_x_2574) ;  /* 0x0000092000007945 */ /* 0x000fe20003800000 */
[----:B------:R-:W-:Y:S01]  /*b9e0*/  VOTEU.ALL UP0, P6 ;  /* 0x00000000003f7886 */ /* 0x000fe20003000000 */
[----:B------:R-:W-:-:S02]  /*b9f0*/  @!P5 LEA.HI.X R175, R8, UR17, R7, 0x1, P1 ;  /* 0x0000001108afdc11 */ /* 0x000fc400088f0c07 */
[----:B------:R-:W-:Y:S02]  /*ba00*/  @!P3 IADD3 R9, P1, R166, UR20, RZ ;  /* 0x00000014a609bc10 */ /* 0x000fe4000ff3e0ff */
[C---:B------:R-:W-:Y:S01]  /*ba10*/  @!P4 IADD3.X R8, R165.reuse, UR14, RZ, P2, !PT ;  /* 0x0000000ea508cc10 */ /* 0x040fe200097fe4ff */
[----:B------:R-:W-:Y:S01]  /*ba20*/  @!UP0 UIADD3 UR21, UP2, UR29, UR20, URZ ;  /* 0x000000141d158290 */ /* 0x000fe2000ff5e03f */
[C---:B------:R-:W-:Y:S02]  /*ba30*/  @!P4 LEA R22, P2, R10.reuse, UR16, 0x1 ;  /* 0x000000100a16cc11 */ /* 0x040fe4000f8408ff */
[----:B------:R-:W-:Y:S01]  /*ba40*/  @!P3 IADD3.X R7, R165, UR14, RZ, P1, !PT ;  /* 0x0000000ea507bc10 */ /* 0x000fe20008ffe4ff */
[----:B------:R-:W-:Y:S01]  /*ba50*/  @!UP0 UIADD3.X UR15, UR28, UR14, URZ, UP2, !UPT ;  /* 0x0000000e1c0f8290 */ /* 0x000fe200097fe43f */
[----:B------:R-:W-:Y:S01]  /*ba60*/  @!P4 LEA.HI.X R23, R10, UR17, R8, 0x1, P2 ;  /* 0x000000110a17cc11 */ /* 0x000fe200090f0c08 */
[----:B------:R-:W-:Y:S01]  /*ba70*/  IMAD.U32 R8, RZ, RZ, UR20 ;  /* 0x00000014ff087e24 */ /* 0x000fe2000f8e00ff */
[----:B------:R-:W-:-:S04]  /*ba80*/  @!P3 LEA R20, P1, R9, UR16, 0x1 ;  /* 0x000000100914bc11 */ /* 0x000fc8000f8208ff */
[----:B------:R-:W-:Y:S01]  /*ba90*/  @!P3 LEA.HI.X R21, R9, UR17, R7, 0x1, P1 ;  /* 0x000000110915bc11 */ /* 0x000fe200088f0c07 */
[----:B------:R-:W-:Y:S01]  /*baa0*/  IMAD.U32 R7, RZ, RZ, UR14 ;  /* 0x0000000eff077e24 */ /* 0x000fe2000f8e00ff */
[----:B------:R-:W-:Y:S01]  /*bab0*/  @!P5 IADD3 R11, P2, P1, R166, UR29, R8 ;  /* 0x0000001da60bdc10 */ /* 0x000fe2000f95e008 */
[----:B------:R-:W-:-:S03]  /*bac0*/  IMAD.U32 R9, RZ, RZ, UR14 ;  /* 0x0000000eff097e24 */ /* 0x000fc6000f8e00ff */
[----:B------:R-:W-:Y:S02]  /*bad0*/  @!P5 IADD3.X R10, R165, UR28, R7, P2, P1 ;  /* 0x0000001ca50adc10 */ /* 0x000fe400097e2407 */
[C---:B------:R-:W-:Y:S02]  /*bae0*/  @!P5 LEA R172, P1, R11.reuse, UR16, 0x1 ;  /* 0x000000100bacdc11 */ /* 0x040fe4000f8208ff */
[C---:B------:R-:W-:Y:S02]  /*baf0*/  @!P6 LEA R176, P2, R8.reuse, R249, 0x1 ;  /* 0x000000f908b0e211 */ /* 0x040fe400078408ff */
[----:B------:R-:W-:Y:S01]  /*bb00*/  @!P5 LEA.HI.X R173, R11, UR17, R10, 0x1, P1 ;  /* 0x000000110baddc11 */ /* 0x000fe200088f0c0a */
[----:B------:R-:W-:Y:S01]  /*bb10*/  IMAD.U32 R10, RZ, RZ, UR4 ;  /* 0x00000004ff0a7e24 */ /* 0x000fe2000f8e00ff */
        /* <DEDUP_REMOVED lines=24> */
[----:B------:R-:W-:Y:S02]  /*bca0*/  @!P6 LEA.HI.X R171, R10, R248, R9, 0x1, P2 ;  /* 0x000000f80aabe211 */ /* 0x000fe400010f0c09 */
        /* <DEDUP_REMOVED lines=11> */
[----:B------:R-:W-:Y:S01]  /*bd60*/  @!P5 LEA.HI.X R35, R9, UR17, R7, 0x1, P2 ;  /* 0x000000110923dc11 */ /* 0x000fe200090f0c07 */
[----:B------:R-:W-:Y:S01]  /*bd70*/  IMAD.U32 R9, RZ, RZ, UR21 ;  /* 0x00000015ff097e24 */ /* 0x000fe2000f8e00ff */
[----:B------:R-:W-:Y:S02]  /*bd80*/  @!P4 IADD3.X R7, R165, UR9, RZ, P1, !PT ;  /* 0x00000009a507cc10 */ /* 0x000fe40008ffe4ff */
[----:B------:R-:W-:Y:S02]  /*bd90*/  @!P4 LEA R12, P2, R8, UR16, 0x1 ;  /* 0x00000010080ccc11 */ /* 0x000fe4000f8408ff */
[----:B------:R-:W-:Y:S01]  /*bda0*/  @!P3 IADD3 R11, P1, R166, UR4, RZ ;  /* 0x00000004a60bbc10 */ /* 0x000fe2000ff3e0ff */
[----:B------:R-:W-:Y:S01]  /*bdb0*/  UIADD3.X UR4, UR28, UR9, URZ, UP1, !UPT ;  /* 0x000000091c047290 */ /* 0x000fe20008ffe43f */
[----:B------:R-:W-:Y:S01]  /*bdc0*/  @!P4 LEA.HI.X R13, R8, UR17, R7, 0x1, P2 ;  /* 0x00000011080dcc11 */ /* 0x000fe200090f0c07 */
[----:B------:R-:W-:Y:S01]  /*bdd0*/  IMAD.U32 R8, RZ, RZ, UR15 ;  /* 0x0000000fff087e24 */ /* 0x000fe2000f8e00ff */
[----:B------:R-:W-:Y:S01]  /*bde0*/  @!P6 LEA R192, P2, R9, R249, 0x1 ;  /* 0x000000f909c0e211 */ /* 0x000fe200078408ff */
[----:B------:R-:W-:Y:S01]  /*bdf0*/  IMAD.U32 R7, RZ, RZ, UR7 ;  /* 0x00000007ff077e24 */ /* 0x000fe2000f8e00ff */
[----:B------:R-:W-:-:S02]  /*be00*/  @!P3 IADD3.X R10, R165, UR9, RZ, P1, !PT ;  /* 0x00000009a50abc10 */ /* 0x000fc40008ffe4ff */
[----:B------:R-:W-:Y:S02]  /*be10*/  @!P3 LEA R190, P1, R11, UR16, 0x1 ;  /* 0x000000100bbebc11 */ /* 0x000fe4000f8208ff */
[-C--:B------:R-:W-:Y:S01]  /*be20*/  @!P6 LEA.HI.X R193, R9, R248.reuse, R8, 0x1, P2 ;  /* 0x000000f809c1e211 */ /* 0x080fe200010f0c08 */
[----:B------:R-:W-:Y:S01]  /*be30*/  IMAD.U32 R8, RZ, RZ, UR4 ;  /* 0x00000004ff087e24 */ /* 0x000fe2000f8e00ff */
[----:B------:R-:W-:Y:S02]  /*be40*/  @!P3 LEA.HI.X R191, R11, UR17, R10, 0x1, P1 ;  /* 0x000000110bbfbc11 */ /* 0x000fe400088f0c0a */
[C---:B------:R-:W-:Y:S01]  /*be50*/  @!P6 LEA R10, P2, R7.reuse, R249, 0x1 ;  /* 0x000000f9070ae211 */ /* 0x040fe200078408ff */
[----:B------:R-:W-:Y:S01]  /*be60*/  @!PT LDS RZ, [RZ] ;  /* 0x00000000fffff984 */ /* 0x000fe20000000800 */
[----:B------:R-:W-:Y:S01]  /*be70*/  @!PT LDS RZ, [RZ] ;  /* 0x00000000fffff984 */ /* 0x000fe20000000800 */
[----:B------:R-:W-:Y:S01]  /*be80*/  @!PT LDS RZ, [RZ] ;  /* 0x00000000fffff984 */ /* 0x000fe20000000800 */
[----:B------:R1:W-:Y:S01]  /*be90*/  @!P6 LDGSTS.E.BYPASS.LTC128B.128 [R242+0x8800], desc[UR24][R192.64] ;  /* 0x08800000c0f2efae */ /* 0x0003e2000b901d58 */
[----:B------:R-:W-:Y:S02]  /*bea0*/  @!P5 IADD3 R9, P1, R166, UR7, RZ ;  /* 0x00000007a609dc10 */ /* 0x000fe4000ff3e0ff */
[----:B------:R-:W-:Y:S01]  /*beb0*/  @!P6 LEA.HI.X R11, R7, R248, R8, 0x1, P2 ;  /* 0x000000f8070be211 */ /* 0x000fe200010f0c08 */
[----:B------:R1:W-:Y:S01]  /*bec0*/  @P5 STS.128 [R242+0xa800], RZ ;  /* 0x00a800fff2005388 */ /* 0x0003e20000000c00 */
[----:B------:R-:W-:-:S02]  /*bed0*/  @!P5 IADD3.X R8, R165, UR4, RZ, P1, !PT ;  /* 0x00000004a508dc10 */ /* 0x000fc40008ffe4ff */
[C---:B------:R-:W-:Y:S01]  /*bee0*/  @!P5 LEA R194, P2, R9.reuse, UR16, 0x1 ;  /* 0x0000001009c2dc11 */ /* 0x040fe2000f8408ff */
[----:B------:R-:W-:Y:S01]  /*bef0*/  @!PT LDS RZ, [RZ] ;  /* 0x00000000fffff984 */ /* 0x000fe20000000800 */
[----:B------:R-:W-:Y:S01]  /*bf00*/  @!PT LDS RZ, [RZ] ;  /* 0x00000000fffff984 */ /* 0x000fe20000000800 */
[----:B------:R-:W-:Y:S01]  /*bf10*/  @!PT LDS RZ, [RZ] ;  /* 0x00000000fffff984 */ /* 0x000fe20000000800 */
[----:B------:R1:W-:Y:S01]  /*bf20*/  @!P5 LDGSTS.E.BYPASS.LTC128B.128 [R242+0xa800], desc[UR24][R172.64+0x80] ;  /* 0x0a800080acf2dfae */ /* 0x0003e2000b901d58 */
[----:B------:R-:W-:Y:S02]  /*bf30*/  @!P4 IADD3 R7, P1, R166, UR7, RZ ;  /* 0x00000007a607cc10 */ /* 0x000fe4000ff3e0ff */
[----:B------:R-:W-:Y:S01]  /*bf40*/  @!P5 LEA.HI.X R195, R9, UR17, R8, 0x1, P2 ;  /* 0x0000001109c3dc11 */ /* 0x000fe200090f0c08 */
[----:B------:R1:W-:Y:S01]  /*bf50*/  @P4 STS.128 [R242+0xc800], RZ ;  /* 0x00c800fff2004388 */ /* 0x0003e20000000c00 */
[----:B------:R-:W-:Y:S02]  /*bf60*/  @!P4 IADD3.X R8, R165, UR4, RZ, P1, !PT ;  /* 0x00000004a508cc10 */ /* 0x000fe40008ffe4ff */
[C---:B------:R-:W-:Y:S01]  /*bf70*/  @!P4 LEA R204, P1, R7.reuse, UR16, 0x1 ;  /* 0x0000001007cccc11 */ /* 0x040fe2000f8208ff */
[----:B------:R-:W-:Y:S01]  /*bf80*/  @!PT LDS RZ, [RZ] ;  /* 0x00000000fffff984 */ /* 0x000fe20000000800 */
[----:B------:R-:W-:Y:S01]  /*bf90*/  @!PT LDS RZ, [RZ] ;  /* 0x00000000fffff984 */ /* 0x000fe20000000800 */
[----:B------:R-:W-:Y:S01]  /*bfa0*/  @!PT LDS RZ, [RZ] ;  /* 0x00000000fffff984 */ /* 0x000fe20000000800 */
[----:B------:R1:W-:Y:S03]  /*bfb0*/  @!P4 LDGSTS.E.BYPASS.LTC128B.128 [R242+0xc800], desc[UR24][R18.64+0x100] ;  /* 0x0c80010012f2cfae */ /* 0x0003e6000b901d58 */
[----:B------:R-:W-:Y:S01]  /*bfc0*/  @!P4 LEA.HI.X R205, R7, UR17, R8, 0x1, P1 ;  /* 0x0000001107cdcc11 */ /* 0x000fe200088f0c08 */
        /* <DEDUP_REMOVED lines=44> */
[----:B------:R-:W-:-:S04]  /*c290*/  LEA R8, P1, R166, UR16, 0x1 ;  /* 0x00000010a6087c11 */ /* 0x000fc8000f8208ff */
[----:B------:R-:W-:-:S05]  /*c2a0*/  LEA.HI.X R9, R166, UR17, R165, 0x1, P1 ;  /* 0x00000011a6097c11 */ /* 0x000fca00088f0ca5 */
[----:B------:R-:W-:Y:S01]  /*c2b0*/  @!PT LDS RZ, [RZ] ;  /* 0x00000000fffff984 */ /* 0x000fe20000000800 */
[----:B------:R-:W-:Y:S01]  /*c2c0*/  @!PT LDS RZ, [RZ] ;  /* 0x00000000fffff984 */ /* 0x000fe20000000800 */
[----:B------:R-:W-:Y:S01]  /*c2d0*/  @!PT LDS RZ, [RZ] ;  /* 0x00000000fffff984 */ /* 0x000fe20000000800 */
[----:B------:R2:W-:Y:S04]  /*c2e0*/  LDGSTS.E.BYPASS.LTC128B.128 [R242+0xf800], desc[UR24][R8.64+0x180] ;  /* 0x0f80018008f27fae */ /* 0x0005e8000b901d58 */
.L_x_2575:
[----:B------:R-:W-:Y:S05]  /*c2f0*/  BSYNC B0 ;  /* 0x0000000000007941 */ /* 0x000fea0003800000 */
.L_x_2574:
[----:B------:R-:W0:Y:S01]  /*c300*/  LDGDEPBAR ;  /* 0x00000000000079af */ /* 0x000e220000000000 */
[----:B--2---:R-:W-:Y:S02]  /*c310*/  IMAD.U32 R8, RZ, RZ, UR20 ;  /* 0x00000014ff087e24 */ /* 0x004fe4000f8e00ff */
[----:B------:R-:W-:-:S03]  /*c320*/  IMAD.U32 R7, RZ, RZ, UR14 ;  /* 0x0000000eff077e24 */ /* 0x000fc6000f8e00ff */
[----:B------:R-:W-:-:S04]  /*c330*/  LEA R249, P1, R8, R249, 0x1 ;  /* 0x000000f908f97211 */ /* 0x000fc800078208ff */
[----:B------:R-:W-:-:S09]  /*c340*/  LEA.HI.X R248, R8, R248, R7, 0x1, P1 ;  /* 0x000000f808f87211 */ /* 0x000fd200008f0c07 */
.L_x_2571:
        /* <DEDUP_REMOVED lines=40> */
[----:B-1----:R-:W-:-:S03]  /*c5d0*/  FMNMX.FTZ R176, R8, R176, !PT ;  /* 0x000000b008b07209 */ /* 0x002fc60007810000 */
[----:B------:R-:W1:Y:S01]  /*c5e0*/  LDSM.16.MT88.4 R8, [R230+0x10000] ;  /* 0x01000000e608783b */ /* 0x000e620000004200 */
[C---:B------:R-:W-:Y:S01]  /*c5f0*/  FSETP.NEU.FTZ.AND P2, PT, R176.reuse, -INF , PT ;  /* 0xff800000b000780b */ /* 0x040fe20003f5d000 */
[----:B------:R-:W-:Y:S01]  /*c600*/  FMUL.FTZ R186, R176, UR23 ;  /* 0x00000017b0ba7c20 */ /* 0x000fe20008410000 */
[----:B--2---:R-:W-:-:S04]  /*c610*/  FMNMX.FTZ R175, R7, R175, !PT ;  /* 0x000000af07af7209 */ /* 0x004fc80007810000 */
[----:B------:R-:W-:Y:S01]  /*c620*/  FSEL R186, R186, RZ, P2 ;  /* 0x000000ffbaba7208 */ /* 0x000fe20001000000 */
[C---:B------:R-:W-:Y:S01]  /*c630*/  FMUL.FTZ R180, R175.reuse, UR23 ;  /* 0x00000017afb47c20 */ /* 0x040fe20008410000 */
[----:B------:R-:W-:-:S03]  /*c640*/  FSETP.NEU.FTZ.AND P1, PT, R175, -INF , PT ;  /* 0xff800000af00780b */ /* 0x000fc60003f3d000 */
[--C-:B------:R-:W-:Y:S01]  /*c650*/  FFMA.FTZ R166, R5, UR23, -R186.reuse ;  /* 0x0000001705a67c23 */ /* 0x100fe200080108ba */
[----:B------:R-:W-:Y:S01]  /*c660*/  FSEL R5, R176, RZ, P2 ;  /* 0x000000ffb0057208 */ /* 0x000fe20001000000 */
[--C-:B------:R-:W-:Y:S01]  /*c670*/  FFMA.FTZ R174, R6, UR23, -R186.reuse ;  /* 0x0000001706ae7c23 */ /* 0x100fe200080108ba */
[----:B------:R-:W-:Y:S01]  /*c680*/  FSEL R180, R180, RZ, P1 ;  /* 0x000000ffb4b47208 */ /* 0x000fe20000800000 */
[--C-:B------:R-:W-:Y:S01]  /*c690*/  FFMA.FTZ R173, R16, UR23, -R186.reuse ;  /* 0x0000001710ad7c23 */ /* 0x100fe200080108ba */
[----:B------:R-:W-:Y:S01]  /*c6a0*/  FFMA.FTZ R172, R31, UR23, -R186 ;  /* 0x000000171fac7c23 */ /* 0x000fe200080108ba */
[----:B------:R-:W-:Y:S01]  /*c6b0*/  FADD.FTZ R5, R164, -R5 ;  /* 0x80000005a4057221 */ /* 0x000fe20000010000 */
[----:B------:R-:W-:Y:S01]  /*c6c0*/  MUFU.EX2 R166, R166 ;  /* 0x000000a600a67308 */ /* 0x000fe20000000800 */
[--C-:B------:R-:W-:Y:S01]  /*c6d0*/  FFMA.FTZ R164, R4, UR23, -R180.reuse ;  /* 0x0000001704a47c23 */ /* 0x100fe200080108b4 */
[----:B------:R-:W-:Y:S01]  /*c6e0*/  FSEL R4, R175, RZ, P1 ;  /* 0x000000ffaf047208 */ /* 0x000fe20000800000 */
[--C-:B------:R-:W-:Y:S01]  /*c6f0*/  FFMA.FTZ R165, R0, UR23, -R180.reuse ;  /* 0x0000001700a57c23 */ /* 0x100fe200080108b4 */
[--C-:B------:R-:W-:Y:S01]  /*c700*/  FFMA.FTZ R2, R2, UR23, -R180.reuse ;  /* 0x0000001702027c23 */ /* 0x100fe200080108b4 */
[----:B------:R-:W-:Y:S01]  /*c710*/  FFMA.FTZ R0, R17, UR23, -R180 ;  /* 0x0000001711007c23 */ /* 0x000fe200080108b4 */
[----:B------:R-:W-:Y:S01]  /*c720*/  FMUL.FTZ R5, R5, UR23 ;  /* 0x0000001705057c20 */ /* 0x000fe20008410000 */
[----:B------:R-:W-:Y:S01]  /*c730*/  FADD.FTZ R4, R3, -R4 ;  /* 0x8000000403047221 */ /* 0x000fe20000010000 */
[----:B------:R-:W-:Y:S01]  /*c740*/  MUFU.EX2 R174, R174 ;  /* 0x000000ae00ae7308 */ /* 0x000fe20000000800 */
[----:B------:R-:W2:Y:S01]  /*c750*/  LDSM.16.MT88.4 R16, [R229+0x10000] ;  /* 0x01000000e510783b */ /* 0x000ea20000004200 */
[--C-:B------:R-:W-:Y:S01]  /*c760*/  FFMA.FTZ R190, R27, UR23, -R186.reuse ;  /* 0x000000171bbe7c23 */ /* 0x100fe200080108ba */
[----:B------:R-:W-:Y:S01]  /*c770*/  FMUL.FTZ R3, R4, UR23 ;  /* 0x0000001704037c20 */ /* 0x000fe20008410000 */
[--C-:B------:R-:W-:Y:S01]  /*c780*/  FFMA.FTZ R191, R26, UR23, -R186.reuse ;  /* 0x000000171abf7c23 */ /* 0x100fe200080108ba */
[----:B------:R-:W-:Y:S01]  /*c790*/  FFMA.FTZ R192, R25, UR23, -R186 ;  /* 0x0000001719c07c23 */ /* 0x000fe200080108ba */
[----:B------:R-:W-:Y:S01]  /*c7a0*/  FFMA.FTZ R195, R24, UR23, -R180 ;  /* 0x0000001718c37c23 */ /* 0x000fe200080108b4 */
[----:B------:R-:W-:Y:S01]  /*c7b0*/  FFMA.FTZ R189, R29, UR23, -R186 ;  /* 0x000000171dbd7c23 */ /* 0x000fe200080108ba */
[----:B------:R-:W3:Y:S01]  /*c7c0*/  MUFU.EX2 R173, R173 ;  /* 0x000000ad00ad7308 */ /* 0x000ee20000000800 */
[----:B------:R-:W-:Y:S01]  /*c7d0*/  LDSM.16.MT88.4 R24, [R230+0x10800] ;  /* 0x01080000e618783b */ /* 0x000fe20000004200 */
[--C-:B------:R-:W-:Y:S01]  /*c7e0*/  FFMA.FTZ R193, R28, UR23, -R180.reuse ;  /* 0x000000171cc17c23 */ /* 0x100fe200080108b4 */
[--C-:B------:R-:W-:Y:S01]  /*c7f0*/  FFMA.FTZ R194, R33, UR23, -R180.reuse ;  /* 0x0000001721c27c23 */ /* 0x100fe200080108b4 */
[----:B------:R-:W-:Y:S01]  /*c800*/  FFMA.FTZ R196, R32, UR23, -R180 ;  /* 0x0000001720c47c23 */ /* 0x000fe200080108b4 */
[----:B------:R-:W-:Y:S01]  /*c810*/  LDSM.16.MT88.4 R28, [R232+0x10800] ;  /* 0x01080000e81c783b */ /* 0x000fe20000004200 */
[--C-:B------:R-:W-:Y:S01]  /*c820*/  FFMA.FTZ R203, R168, UR23, -R186.reuse ;  /* 0x00000017a8cb7c23 */ /* 0x100fe200080108ba */
[--C-:B------:R-:W-:Y:S01]  /*c830*/  FFMA.FTZ R204, R169, UR23, -R186.reuse ;  /* 0x00000017a9cc7c23 */ /* 0x100fe200080108ba */
[----:B------:R-:W4:Y:S01]  /*c840*/  MUFU.EX2 R172, R172 ;  /* 0x000000ac00ac7308 */ /* 0x000f220000000800 */
[----:B------:R-:W-:Y:S01]  /*c850*/  LDSM.16.MT88.4 R32, [R229+0x12800] ;  /* 0x01280000e520783b */ /* 0x000fe20000004200 */
[--C-:B------:R-:W-:Y:S01]  /*c860*/  FFMA.FTZ R202, R202, UR23, -R186.reuse ;  /* 0x00000017caca7c23 */ /* 0x100fe200080108ba */
[----:B------:R-:W-:Y:S01]  /*c870*/  FFMA.FTZ R201, R201, UR23, -R186 ;  /* 0x00000017c9c97c23 */ /* 0x000fe200080108ba */
[--C-:B------:R-:W-:Y:S01]  /*c880*/  FFMA.FTZ R198, R198, UR23, -R180.reuse ;  /* 0x00000017c6c67c23 */ /* 0x100fe200080108b4 */
[----:B------:R-:W-:Y:S01]  /*c890*/  LDSM.16.MT88.4 R168, [R229+0x16800] ;  /* 0x01680000e5a8783b */ /* 0x000fe20000004200 */
[--C-:B------:R-:W-:Y:S01]  /*c8a0*/  FFMA.FTZ R200, R200, UR23, -R180.reuse ;  /* 0x00000017c8c87c23 */ /* 0x100fe200080108b4 */
[--C-:B------:R-:W-:Y:S01]  /*c8b0*/  FFMA.FTZ R199, R199, UR23, -R180.reuse ;  /* 0x00000017c7c77c23 */ /* 0x100fe200080108b4 */
[----:B------:R-:W-:Y:S01]  /*c8c0*/  MUFU.EX2 R165, R165 ;  /* 0x000000a500a57308 */ /* 0x000fe20000000800 */
[----:B---3--:R-:W-:Y:S01]  /*c8d0*/  F2FP.BF16.F32.PACK_AB R4, R173, R174 ;  /* 0x000000aead04723e */ /* 0x008fe200000010ff */
[----:B------:R-:W-:Y:S01]  /*c8e0*/  FFMA.FTZ R197, R197, UR23, -R180 ;  /* 0x00000017c5c57c23 */ /* 0x000fe200080108b4 */
[--C-:B------:R-:W-:Y:S01]  /*c8f0*/  FFMA.FTZ R187, R187, UR23, -R186.reuse ;  /* 0x00000017bbbb7c23 */ /* 0x100fe200080108ba */
[--C-:B------:R-:W-:Y:S01]  /*c900*/  FFMA.FTZ R185, R185, UR23, -R186.reuse ;  /* 0x00000017b9b97c23 */ /* 0x100fe200080108ba */
[--C-:B------:R-:W-:Y:S01]  /*c910*/  FFMA.FTZ R183, R183, UR23, -R186.reuse ;  /* 0x00000017b7b77c23 */ /* 0x100fe200080108ba */
[----:B------:R-:W-:Y:S01]  /*c920*/  FFMA.FTZ R184, R184, UR23, -R186 ;  /* 0x00000017b8b87c23 */ /* 0x000fe200080108ba */
[--C-:B------:R-:W-:Y:S01]  /*c930*/  FFMA.FTZ R182, R182, UR23, -R180.reuse ;  /* 0x00000017b6b67c23 */ /* 0x100fe200080108b4 */
[----:B------:R-:W-:Y:S01]  /*c940*/  MUFU.EX2 R2, R2 ;  /* 0x0000000200027308 */ /* 0x000fe20000000800 */
[----:B----4-:R-:W-:Y:S01]  /*c950*/  F2FP.BF16.F32.PACK_AB R6, R166, R172 ;  /* 0x000000aca606723e */ /* 0x010fe200000010ff */
[--C-:B------:R-:W-:Y:S01]  /*c960*/  FFMA.FTZ R181, R181, UR23, -R180.reuse ;  /* 0x00000017b5b57c23 */ /* 0x100fe200080108b4 */
[--C-:B------:R-:W-:Y:S01]  /*c970*/  FFMA.FTZ R179, R179, UR23, -R180.reuse ;  /* 0x00000017b3b37c23 */ /* 0x100fe200080108b4 */
[----:B------:R-:W-:-:S04]  /*c980*/  FFMA.FTZ R178, R178, UR23, -R180 ;  /* 0x00000017b2b27c23 */ /* 0x000fc800080108b4 */
[----:B------:R-:W-:Y:S08]  /*c990*/  MUFU.EX2 R0, R0 ;  /* 0x0000000000007308 */ /* 0x000ff00000000800 */
[----:B------:R-:W3:Y:S08]  /*c9a0*/  MUFU.EX2 R164, R164 ;  /* 0x000000a400a47308 */ /* 0x000ef00000000800 */
[----:B------:R4:W5:Y:S08]  /*c9b0*/  MUFU.EX2 R177, R5 ;  /* 0x0000000500b17308 */ /* 0x0009700000000800 */
[----:B------:R-:W1:Y:S01]  /*c9c0*/  MUFU.EX2 R3, R3 ;  /* 0x0000000300037308 */ /* 0x000e620000000800 */
[----:B---3--:R-:W-:-:S07]  /*c9d0*/  F2FP.BF16.F32.PACK_AB R7, R164, R0 ;  /* 0x00000000a407723e */ /* 0x008fce00000010ff */
[----:B------:R-:W3:Y:S01]  /*c9e0*/  MUFU.EX2 R189, R189 ;  /* 0x000000bd00bd7308 */ /* 0x000ee20000000800 */
[----:B----4-:R-:W-:Y:S01]  /*c9f0*/  F2FP.BF16.F32.PACK_AB R5, R2, R165 ;  /* 0x000000a50205723e */ /* 0x010fe200000010ff */
[-C--:B-----5:R-:W-:Y:S01]  /*ca00*/  FMUL.FTZ R160, R160, R177.reuse ;  /* 0x000000b1a0a07220 */ /* 0x0a0fe20000410000 */
[-C--:B------:R-:W-:Y:S01]  /*ca10*/  FMUL.FTZ R161, R161, R177.reuse ;  /* 0x000000b1a1a17220 */ /* 0x080fe20000410000 */
[-C--:B------:R-:W-:Y:S01]  /*ca20*/  FMUL.FTZ R156, R156, R177.reuse ;  /* 0x000000b19c9c7220 */ /* 0x080fe20000410000 */
[-C--:B------:R-:W-:Y:S01]  /*ca30*/  FMUL.FTZ R157, R157, R177.reuse ;  /* 0x000000b19d9d7220 */ /* 0x080fe20000410000 */
[-C--:B------:R-:W-:Y:S01]  /*ca40*/  FMUL.FTZ R152, R152, R177.reuse ;  /* 0x000000b198987220 */ /* 0x080fe20000410000 */
[-C--:B------:R-:W-:Y:S01]  /*ca50*/  FMUL.FTZ R153, R153, R177.reuse ;  /* 0x000000b199997220 */ /* 0x080fe20000410000 */
[----:B------:R-:W-:Y:S01]  /*ca60*/  FMUL.FTZ R148, R148, R177 ;  /* 0x000000b194947220 */ /* 0x000fe20000410000 */
[-C--:B-1----:R-:W-:Y:S01]  /*ca70*/  FMUL.FTZ R162, R162, R3.reuse ;  /* 0x00000003a2a27220 */ /* 0x082fe20000410000 */
[-C--:B------:R-:W-:Y:S01]  /*ca80*/  FMUL.FTZ R163, R163, R3.reuse ;  /* 0x00000003a3a37220 */ /* 0x080fe20000410000 */
[-C--:B------:R-:W-:Y:S01]  /*ca90*/  FMUL.FTZ R158, R158, R3.reuse ;  /* 0x000000039e9e7220 */ /* 0x080fe20000410000 */
[----:B------:R-:W-:Y:S01]  /*caa0*/  FMUL.FTZ R159, R159, R3 ;  /* 0x000000039f9f7220 */ /* 0x000fe20000410000 */
[----:B------:R-:W-:Y:S01]  /*cab0*/  FMUL.FTZ R149, R149, R177 ;  /* 0x000000b195957220 */ /* 0x000fe20000410000 */
[-C--:B------:R-:W-:Y:S01]  /*cac0*/  FMUL.FTZ R154, R154, R3.reuse ;  /* 0x000000039a9a7220 */ /* 0x080fe20000410000 */
[-C--:B------:R-:W-:Y:S01]  /*cad0*/  FMUL.FTZ R155, R155, R3.reuse ;  /* 0x000000039b9b7220 */ /* 0x080fe20000410000 */
        /* <DEDUP_REMOVED lines=9> */
[----:B------:R-:W1:Y:S01]  /*cb70*/  LDSM.16.MT88.4 R12, [R228+0x10000] ;  /* 0x01000000e40c783b */ /* 0x000e620000004200 */
[-C--:B------:R-:W-:Y:S01]  /*cb80*/  FMUL.FTZ R147, R147, R3.reuse ;  /* 0x0000000393937220 */ /* 0x080fe20000410000 */
[-C--:B------:R-:W-:Y:S01]  /*cb90*/  FMUL.FTZ R142, R142, R3.reuse ;  /* 0x000000038e8e7220 */ /* 0x080fe20000410000 */
[----:B------:R-:W-:Y:S01]  /*cba0*/  FMUL.FTZ R143, R143, R3 ;  /* 0x000000038f8f7220 */ /* 0x000fe20000410000 */
[-C--:B------:R-:W-:Y:S01]  /*cbb0*/  FMUL.FTZ R136, R136, R177.reuse ;  /* 0x000000b188887220 */ /* 0x080fe20000410000 */
[C---:B------:R-:W-:Y:S01]  /*cbc0*/  HMMA.16816.F32.BF16 R152, R4.reuse, R8, R152 ;  /* 0x000000080498723c */ /* 0x040fe20000041898 */
[-C--:B------:R-:W-:Y:S01]  /*cbd0*/  FMUL.FTZ R137, R137, R177.reuse ;  /* 0x000000b189897220 */ /* 0x080fe20000410000 */
[-C--:B------:R-:W-:Y:S01]  /*cbe0*/  FMUL.FTZ R132, R132, R177.reuse ;  /* 0x000000b184847220 */ /* 0x080fe20000410000 */
[----:B------:R-:W-:Y:S01]  /*cbf0*/  FMUL.FTZ R133, R133, R177 ;  /* 0x000000b185857220 */ /* 0x000fe20000410000 */
[-C--:B------:R-:W-:Y:S01]  /*cc00*/  FMUL.FTZ R138, R138, R3.reuse ;  /* 0x000000038a8a7220 */ /* 0x080fe20000410000 */
[-C--:B------:R-:W-:Y:S01]  /*cc10*/  FMUL.FTZ R139, R139, R3.reuse ;  /* 0x000000038b8b7220 */ /* 0x080fe20000410000 */
[C---:B------:R-:W-:Y:S01]  /*cc20*/  HMMA.16816.F32.BF16 R148, R4.reuse, R10, R148 ;  /* 0x0000000a0494723c */ /* 0x040fe20000041894 */
[----:B------:R-:W4:Y:S01]  /*cc30*/  LDSM.16.MT88.4 R8, [R232+0x12000] ;  /* 0x01200000e808783b */ /* 0x000f220000004200 */
[-C--:B------:R-:W-:Y:S01]  /*cc40*/  FMUL.FTZ R134, R134, R3.reuse ;  /* 0x0000000386867220 */ /* 0x080fe20000410000 */
[----:B------:R-:W-:Y:S01]  /*cc50*/  FMUL.FTZ R135, R135, R3 ;  /* 0x0000000387877220 */ /* 0x000fe20000410000 */
[-C--:B------:R-:W-:Y:S01]  /*cc60*/  FMUL.FTZ R36, R36, R177.reuse ;  /* 0x000000b124247220 */ /* 0x080fe20000410000 */
[-C--:B------:R-:W-:Y:S01]  /*cc70*/  FMUL.FTZ R37, R37, R177.reuse ;  /* 0x000000b125257220 */ /* 0x080fe20000410000 */
[-C--:B------:R-:W-:Y:S01]  /*cc80*/  FMUL.FTZ R40, R40, R177.reuse ;  /* 0x000000b128287220 */ /* 0x080fe20000410000 */
[----:B------:R-:W-:Y:S01]  /*cc90*/  FMUL.FTZ R41, R41, R177 ;  /* 0x000000b129297220 */ /* 0x000fe20000410000 */
[-C--:B------:R-:W-:Y:S01]  /*cca0*/  FMUL.FTZ R38, R38, R3.reuse ;  /* 0x0000000326267220 */ /* 0x080fe20000410000 */
[-C--:B------:R-:W-:Y:S01]  /*ccb0*/  FMUL.FTZ R39, R39, R3.reuse ;  /* 0x0000000327277220 */ /* 0x080fe20000410000 */
[-C--:B------:R-:W-:Y:S01]  /*ccc0*/  FMUL.FTZ R42, R42, R3.reuse ;  /* 0x000000032a2a7220 */ /* 0x080fe20000410000 */
[----:B------:R-:W-:Y:S01]  /*ccd0*/  FMUL.FTZ R43, R43, R3 ;  /* 0x000000032b2b7220 */ /* 0x000fe20000410000 */
[C---:B--2---:R-:W-:Y:S01]  /*cce0*/  HMMA.16816.F32.BF16 R144, R4.reuse, R16, R144 ;  /* 0x000000100490723c */ /* 0x044fe20000041890 */
[-C--:B------:R-:W-:Y:S01]  /*ccf0*/  FMUL.FTZ R44, R44, R177.reuse ;  /* 0x000000b12c2c7220 */ /* 0x080fe20000410000 */
[-C--:B------:R-:W-:Y:S01]  /*cd00*/  FMUL.FTZ R45, R45, R177.reuse ;  /* 0x000000b12d2d7220 */ /* 0x080fe20000410000 */
[-C--:B------:R-:W-:Y:S01]  /*cd10*/  FMUL.FTZ R48, R48, R177.reuse ;  /* 0x000000b130307220 */ /* 0x080fe20000410000 */
[----:B------:R-:W-:Y:S01]  /*cd20*/  FMUL.FTZ R49, R49, R177 ;  /* 0x000000b131317220 */ /* 0x000fe20000410000 */
[-C--:B------:R-:W-:Y:S01]  /*cd30*/  FMUL.FTZ R46, R46, R3.reuse ;  /* 0x000000032e2e7220 */ /* 0x080fe20000410000 */
[C---:B------:R-:W-:Y:S01]  /*cd40*/  HMMA.16816.F32.BF16 R140, R4.reuse, R18, R140 ;  /* 0x00000012048c723c */ /* 0x040fe2000004188c */
[----:B------:R-:W2:Y:S01]  /*cd50*/  LDSM.16.MT88.4 R16, [R230+0x12000] ;  /* 0x01200000e610783b */ /* 0x000ea20000004200 */
[-C--:B------:R-:W-:Y:S01]  /*cd60*/  FMUL.FTZ R47, R47, R3.reuse ;  /* 0x000000032f2f7220 */ /* 0x080fe20000410000 */
        /* <DEDUP_REMOVED lines=8> */
[C---:B-1----:R-:W-:Y:S01]  /*cdf0*/  HMMA.16816.F32.BF16 R136, R4.reuse, R12, R136 ;  /* 0x0000000c0488723c */ /* 0x042fe20000041888 */
[-C--:B------:R-:W-:Y:S01]  /*ce00*/  FMUL.FTZ R58, R58, R3.reuse ;  /* 0x000000033a3a7220 */ /* 0x080fe20000410000 */
[----:B------:R-:W-:Y:S01]  /*ce10*/  FMUL.FTZ R59, R59, R3 ;  /* 0x000000033b3b7220 */ /* 0x000fe20000410000 */
[-C--:B------:R-:W-:Y:S01]  /*ce20*/  FMUL.FTZ R60, R60, R177.reuse ;  /* 0x000000b13c3c7220 */ /* 0x080fe20000410000 */
[-C--:B------:R-:W-:Y:S01]  /*ce30*/  FMUL.FTZ R61, R61, R177.reuse ;  /* 0x000000b13d3d7220 */ /* 0x080fe20000410000 */
[-C--:B------:R-:W-:Y:S01]  /*ce40*/  FMUL.FTZ R64, R64, R177.reuse ;  /* 0x000000b140407220 */ /* 0x080fe20000410000 */
[C---:B------:R-:W-:Y:S01]  /*ce50*/  HMMA.16816.F32.BF16 R132, R4.reuse, R14, R132 ;  /* 0x0000000e0484723c */ /* 0x040fe20000041884 */
[----:B------:R-:W1:Y:S01]  /*ce60*/  LDSM.16.MT88.4 R12, [R229+0x12000] ;  /* 0x01200000e50c783b */ /* 0x000e620000004200 */
[----:B------:R-:W-:Y:S01]  /*ce70*/  FMUL.FTZ R65, R65, R177 ;  /* 0x000000b141417220 */ /* 0x000fe20000410000 */
[-C--:B------:R-:W-:Y:S01]  /*ce80*/  FMUL.FTZ R62, R62, R3.reuse ;  /* 0x000000033e3e7220 */ /* 0x080fe20000410000 */
[-C--:B------:R-:W-:Y:S01]  /*ce90*/  FMUL.FTZ R63, R63, R3.reuse ;  /* 0x000000033f3f7220 */ /* 0x080fe20000410000 */
[-C--:B------:R-:W-:Y:S01]  /*cea0*/  FMUL.FTZ R66, R66, R3.reuse ;  /* 0x0000000342427220 */ /* 0x080fe20000410000 */
[C---:B----4-:R-:W-:Y:S01]  /*ceb0*/  HMMA.16816.F32.BF16 R36, R4.reuse, R8, R36 ;  /* 0x000000080424723c */ /* 0x050fe20000041824 */
        /* <DEDUP_REMOVED lines=29> */
[----:B------:R-:W-:Y:S01]  /*d090*/  FMUL.FTZ R91, R91, R3 ;  /* 0x000000035b5b7220 */ /* 0x000fe20000410000 */
[-C--:B------:R-:W-:Y:S01]  /*d0a0*/  FMUL.FTZ R100, R100, R177.reuse ;  /* 0x000000b164647220 */ /* 0x080fe20000410000 */
[----:B------:R-:W-:Y:S01]  /*d0b0*/  FMUL.FTZ R101, R101, R177 ;  /* 0x000000b165657220 */ /* 0x000fe20000410000 */
[-C--:B------:R-:W-:Y:S01]  /*d0c0*/  FMUL.FTZ R102, R102, R3.reuse ;  /* 0x0000000366667220 */ /* 0x080fe20000410000 */
[----:B------:R-:W-:Y:S01]  /*d0d0*/  FMUL.FTZ R103, R103, R3 ;  /* 0x0000000367677220 */ /* 0x000fe20000410000 */
[C---:B-1----:R-:W-:Y:S01]  /*d0e0*/  HMMA.16816.F32.BF16 R52, R4.reuse, R12, R52 ;  /* 0x0000000c0434723c */ /* 0x042fe20000041834 */
[-C--:B------:R-:W-:Y:S01]  /*d0f0*/  FMUL.FTZ R104, R104, R177.reuse ;  /* 0x000000b168687220 */ /* 0x080fe20000410000 */
[----:B------:R-:W-:Y:S01]  /*d100*/  FMUL.FTZ R105, R105, R177 ;  /* 0x000000b169697220 */ /* 0x000fe20000410000 */
[-C--:B------:R-:W-:Y:S01]  /*d110*/  FMUL.FTZ R106, R106, R3.reuse ;  /* 0x000000036a6a7220 */ /* 0x080fe20000410000 */
[----:B------:R-:W-:Y:S01]  /*d120*/  FMUL.FTZ R107, R107, R3 ;  /* 0x000000036b6b7220 */ /* 0x000fe20000410000 */
[-C--:B------:R-:W-:Y:S01]  /*d130*/  FMUL.FTZ R92, R92, R177.reuse ;  /* 0x000000b15c5c7220 */ /* 0x080fe20000410000 */
[C---:B------:R-:W-:Y:S01]  /*d140*/  HMMA.16816.F32.BF16 R56, R4.reuse, R14, R56 ;  /* 0x0000000e0438723c */ /* 0x040fe20000041838 */
[----:B------:R-:W1:Y:S01]  /*d150*/  LDSM.16.MT88.4 R12, [R230+0x14000] ;  /* 0x01400000e60c783b */ /* 0x000e620000004200 */
        /* <DEDUP_REMOVED lines=16> */
[C---:B------:R-:W-:Y:S01]  /*d260*/  HMMA.16816.F32.BF16 R100, R4.reuse, R20, R100 ;  /* 0x000000140464723c */ /* 0x040fe20000041864 */
[-C--:B------:R-:W-:Y:S01]  /*d270*/  FMUL.FTZ R114, R114, R3.reuse ;  /* 0x0000000372727220 */ /* 0x080fe20000410000 */
[----:B------:R-:W-:Y:S01]  /*d280*/  FMUL.FTZ R115, R115, R3 ;  /* 0x0000000373737220 */ /* 0x000fe20000410000 */
[-C--:B------:R-:W-:Y:S01]  /*d290*/  FMUL.FTZ R116, R116, R177.reuse ;  /* 0x000000b174747220 */ /* 0x080fe20000410000 */
[----:B------:R-:W-:Y:S01]  /*d2a0*/  FMUL.FTZ R117, R117, R177 ;  /* 0x000000b175757220 */ /* 0x000fe20000410000 */
        /* <DEDUP_REMOVED lines=9> */
[-C--:B------:R-:W-:Y:S01]  /*d340*/  FMUL.FTZ R124, R124, R177.reuse ;  /* 0x000000b17c7c7220 */ /* 0x080fe20000410000 */
[-C--:B------:R-:W-:Y:S01]  /*d350*/  FMUL.FTZ R125, R125, R177.reuse ;  /* 0x000000b17d7d7220 */ /* 0x080fe20000410000 */
[-C--:B------:R-:W-:Y:S01]  /*d360*/  FMUL.FTZ R128, R128, R177.reuse ;  /* 0x000000b180807220 */ /* 0x080fe20000410000 */
[----:B------:R-:W-:Y:S01]  /*d370*/  FMUL.FTZ R129, R129, R177 ;  /* 0x000000b181817220 */ /* 0x000fe20000410000 */
[C---:B------:R-:W-:Y:S01]  /*d380*/  HMMA.16816.F32.BF16 R104, R4.reuse, R22, R104 ;  /* 0x000000160468723c */ /* 0x040fe20000041868 */
[----:B------:R-:W5:Y:S01]  /*d390*/  LDSM.16.MT88.4 R20, [R228+0x16000] ;  /* 0x01600000e414783b */ /* 0x000f620000004200 */
[-C--:B------:R-:W-:Y:S01]  /*d3a0*/  FMUL.FTZ R126, R126, R3.reuse ;  /* 0x000000037e7e7220 */ /* 0x080fe20000410000 */
[-C--:B------:R-:W-:Y:S01]  /*d3b0*/  FMUL.FTZ R127, R127, R3.reuse ;  /* 0x000000037f7f7220 */ /* 0x080fe20000410000 */
[-C--:B------:R-:W-:Y:S01]  /*d3c0*/  FMUL.FTZ R130, R130, R3.reuse ;  /* 0x0000000382827220 */ /* 0x080fe20000410000 */
[----:B------:R-:W-:Y:S01]  /*d3d0*/  FMUL.FTZ R131, R131, R3 ;  /* 0x0000000383837220 */ /* 0x000fe20000410000 */
        /* <DEDUP_REMOVED lines=18> */
[----:B---3--:R-:W-:Y:S01]  /*d500*/  FADD.FTZ R174, R189, R174 ;  /* 0x000000aebdae7221 */ /* 0x008fe20000010000 */
[----:B------:R-:W3:Y:S01]  /*d510*/  MUFU.EX2 R193, R193 ;  /* 0x000000c100c17308 */ /* 0x000ee20000000800 */
[C---:B--2---:R-:W-:Y:S07]  /*d520*/  HMMA.16816.F32.BF16 R92, R4.reuse, R16, R92 ;  /* 0x00000010045c723c */ /* 0x044fee000004185c */
[----:B------:R-:W2:Y:S01]  /*d530*/  MUFU.EX2 R195, R195 ;  /* 0x000000c300c37308 */ /* 0x000ea20000000800 */
[C---:B------:R-:W-:Y:S01]  /*d540*/  HMMA.16816.F32.BF16 R96, R4.reuse, R18, R96 ;  /* 0x000000120460723c */ /* 0x040fe20000041860 */
[----:B------:R-:W2:Y:S05]  /*d550*/  LDSM.16.MT88.4 R16, [R229+0x10800] ;  /* 0x01080000e510783b */ /* 0x000eaa0000004200 */
[----:B-----5:R-:W-:Y:S01]  /*d560*/  HMMA.16816.F32.BF16 R124, R4, R20, R124 ;  /* 0x00000014047c723c */ /* 0x020fe2000004187c */
[----:B------:R-:W-:Y:S01]  /*d570*/  MUFU.EX2 R194, R194 ;  /* 0x000000c200c27308 */ /* 0x000fe20000000800 */
[----:B---3--:R-:W-:-:S04]  /*d580*/  FADD.FTZ R3, R193, R3 ;  /* 0x00000003c1037221 */ /* 0x008fc80000010000 */
[C---:B-1----:R-:W-:Y:S03]  /*d590*/  HMMA.16816.F32.BF16 R108, R4.reuse, R12, R108 ;  /* 0x0000000c046c723c */ /* 0x042fe6000004186c */
[----:B------:R-:W1:Y:S03]  /*d5a0*/  MUFU.EX2 R196, R196 ;  /* 0x000000c400c47308 */ /* 0x000e660000000800 */
[C---:B------:R-:W-:Y:S01]  /*d5b0*/  HMMA.16816.F32.BF16 R112, R4.reuse, R14, R112 ;  /* 0x0000000e0470723c */ /* 0x040fe20000041870 */
[----:B------:R-:W3:Y:S04]  /*d5c0*/  LDSM.16.MT88.4 R12, [R228+0x10800] ;  /* 0x01080000e40c783b */ /* 0x000ee80000004200 */
[----:B------:R-:W5:Y:S01]  /*d5d0*/  MUFU.EX2 R203, R203 ;  /* 0x000000cb00cb7308 */ /* 0x000f620000000800 */
[C---:B----4-:R-:W-:Y:S06]  /*d5e0*/  HMMA.16816.F32.BF16 R116, R4.reuse, R8, R116 ;  /* 0x000000080474723c */ /* 0x050fec0000041874 */
[C---:B------:R-:W-:Y:S01]  /*d5f0*/  HMMA.16816.F32.BF16 R120, R4.reuse, R10, R120 ;  /* 0x0000000a0478723c */ /* 0x040fe20000041878 */
[----:B------:R-:W4:Y:S01]  /*d600*/  LDSM.16.MT88.4 R8, [R232+0x12800] ;  /* 0x01280000e808783b */ /* 0x000f220000004200 */
[----:B------:R-:W-:Y:S04]  /*d610*/  MUFU.EX2 R204, R204 ;  /* 0x000000cc00cc7308 */ /* 0x000fe80000000800 */
[----:B------:R-:W-:Y:S01]  /*d620*/  HMMA.16816.F32.BF16 R128, R4, R22, R128 ;  /* 0x000000160480723c */ /* 0x000fe20000041880 */
[----:B------:R-:W4:Y:S03]  /*d630*/  LDSM.16.MT88.4 R20, [R230+0x12800] ;  /* 0x01280000e614783b */ /* 0x000f260000004200 */
[----:B------:R-:W-:Y:S03]  /*d640*/  MUFU.EX2 R202, R202 ;  /* 0x000000ca00ca7308 */ /* 0x000fe60000000800 */
[C---:B------:R-:W-:Y:S01]  /*d650*/  F2FP.BF16.F32.PACK_AB R4, R190.reuse, R189 ;  /* 0x000000bdbe04723e */ /* 0x040fe200000010ff */
[----:B------:R-:W-:Y:S01]  /*d660*/  FADD.FTZ R190, R190, R174 ;  /* 0x000000aebebe7221 */ /* 0x000fe20000010000 */
[C---:B--2---:R-:W-:Y:S01]  /*d670*/  F2FP.BF16.F32.PACK_AB R5, R195.reuse, R193 ;  /* 0x000000c1c305723e */ /* 0x044fe200000010ff */
[----:B------:R-:W-:Y:S01]  /*d680*/  FADD.FTZ R195, R195, R3 ;  /* 0x00000003c3c37221 */ /* 0x000fe20000010000 */
[----:B------:R-:W-:Y:S01]  /*d690*/  F2FP.BF16.F32.PACK_AB R6, R192, R191 ;  /* 0x000000bfc006723e */ /* 0x000fe200000010ff */
[----:B------:R-:W-:Y:S01]  /*d6a0*/  MUFU.EX2 R201, R201 ;  /* 0x000000c900c97308 */ /* 0x000fe20000000800 */
[----:B-1----:R-:W-:Y:S01]  /*d6b0*/  F2FP.BF16.F32.PACK_AB R7, R196, R194 ;  /* 0x000000c2c407723e */ /* 0x002fe200000010ff */
[----:B------:R-:W-:Y:S01]  /*d6c0*/  FADD.FTZ R190, R191, R190 ;  /* 0x000000bebfbe7221 */ /* 0x000fe20000010000 */
[----:B------:R-:W-:Y:S01]  /*d6d0*/  FADD.FTZ R195, R194, R195 ;  /* 0x000000c3c2c37221 */ /* 0x000fe20000010000 */
[----:B------:R-:W-:-:S02]  /*d6e0*/  MOV R3, R175 ;  /* 0x000000af00037202 */ /* 0x000fc40000000f00 */
[----:B------:R-:W-:Y:S01]  /*d6f0*/  FADD.FTZ R192, R192, R190 ;  /* 0x000000bec0c07221 */ /* 0x000fe20000010000 */
[----:B------:R-:W-:Y:S01]  /*d700*/  FADD.FTZ R196, R196, R195 ;  /* 0x000000c3c4c47221 */ /* 0x000fe20000010000 */
[----:B------:R-:W-:Y:S01]  /*d710*/  HMMA.16816.F32.BF16 R152, R4, R24, R152 ;  /* 0x000000180498723c */ /* 0x000fe20000041898 */
[----:B------:R-:W1:Y:S01]  /*d720*/  MUFU.EX2 R198, R198 ;  /* 0x000000c600c67308 */ /* 0x000e620000000800 */
[----:B-----5:R-:W-:-:S04]  /*d730*/  FADD.FTZ R192, R203, R192 ;  /* 0x000000c0cbc07221 */ /* 0x020fc80000010000 */
[C---:B------:R-:W-:Y:S01]  /*d740*/  HMMA.16816.F32.BF16 R148, R4.reuse, R26, R148 ;  /* 0x0000001a0494723c */ /* 0x040fe20000041894 */
[----:B------:R-:W2:Y:S02]  /*d750*/  LDSM.16.MT88.4 R24, [R232+0x14800] ;  /* 0x01480000e818783b */ /* 0x000ea40000004200 */
[----:B------:R-:W5:Y:S03]  /*d760*/  MUFU.EX2 R200, R200 ;  /* 0x000000c800c87308 */ /* 0x000f660000000800 */
[C---:B------:R-:W-:Y:S05]  /*d770*/  HMMA.16816.F32.BF16 R144, R4.reuse, R16, R144 ;  /* 0x000000100490723c */ /* 0x040fea0000041890 */
[----:B------:R-:W-:Y:S01]  /*d780*/  MUFU.EX2 R199, R199 ;  /* 0x000000c700c77308 */ /* 0x000fe20000000800 */
[----:B------:R-:W-:Y:S01]  /*d790*/  HMMA.16816.F32.BF16 R140, R4, R18, R140 ;  /* 0x00000012048c723c */ /* 0x000fe2000004188c */
[----:B------:R-:W5:Y:S01]  /*d7a0*/  LDSM.16.MT88.4 R16, [R230+0x14800] ;  /* 0x01480000e610783b */ /* 0x000f620000004200 */
[----:B-1----:R-:W-:-:S04]  /*d7b0*/  FADD.FTZ R196, R198, R196 ;  /* 0x000000c4c6c47221 */ /* 0x002fc80000010000 */
[C---:B---3--:R-:W-:Y:S01]  /*d7c0*/  HMMA.16816.F32.BF16 R136, R4.reuse, R12, R136 ;  /* 0x0000000c0488723c */ /* 0x048fe20000041888 */
[----:B------:R-:W1:Y:S05]  /*d7d0*/  MUFU.EX2 R197, R197 ;  /* 0x000000c500c57308 */ /* 0x000e6a0000000800 */
[C---:B------:R-:W-:Y:S01]  /*d7e0*/  HMMA.16816.F32.BF16 R132, R4.reuse, R14, R132 ;  /* 0x0000000e0484723c */ /* 0x040fe20000041884 */
[----:B------:R-:W3:Y:S02]  /*d7f0*/  LDSM.16.MT88.4 R12, [R229+0x14800] ;  /* 0x01480000e50c783b */ /* 0x000ee40000004200 */
[----:B------:R-:W1:Y:S03]  /*d800*/  MUFU.EX2 R187, R187 ;  /* 0x000000bb00bb7308 */ /* 0x000e660000000800 */
[C---:B----4-:R-:W-:Y:S05]  /*d810*/  HMMA.16816.F32.BF16 R36, R4.reuse, R8, R36 ;  /* 0x000000080424723c */ /* 0x050fea0000041824 */
[----:B------:R-:W-:Y:S01]  /*d820*/  MUFU.EX2 R185, R185 ;  /* 0x000000b900b97308 */ /* 0x000fe20000000800 */
[C---:B------:R-:W-:Y:S01]  /*d830*/  HMMA.16816.F32.BF16 R40, R4.reuse, R10, R40 ;  /* 0x0000000a0428723c */ /* 0x040fe20000041828 */
[----:B------:R-:W4:Y:S05]  /*d840*/  LDSM.16.MT88.4 R8, [R228+0x14800] ;  /* 0x01480000e408783b */ /* 0x000f2a0000004200 */
[C---:B------:R-:W-:Y:S01]  /*d850*/  HMMA.16816.F32.BF16 R44, R4.reuse, R20, R44 ;  /* 0x00000014042c723c */ /* 0x040fe2000004182c */
[----:B------:R-:W-:Y:S05]  /*d860*/  MUFU.EX2 R183, R183 ;  /* 0x000000b700b77308 */ /* 0x000fea0000000800 */
[C---:B------:R-:W-:Y:S01]  /*d870*/  HMMA.16816.F32.BF16 R48, R4.reuse, R22, R48 ;  /* 0x000000160430723c */ /* 0x040fe20000041830 */
[----:B------:R-:W1:Y:S02]  /*d880*/  LDSM.16.MT88.4 R20, [R232+0x16800] ;  /* 0x01680000e814783b */ /* 0x000e640000004200 */
[----:B------:R-:W-:Y:S03]  /*d890*/  MUFU.EX2 R184, R184 ;  /* 0x000000b800b87308 */ /* 0x000fe60000000800 */
[C---:B------:R-:W-:Y:S05]  /*d8a0*/  HMMA.16816.F32.BF16 R160, R4.reuse, R28, R160 ;  /* 0x0000001c04a0723c */ /* 0x040fea00000418a0 */
[----:B------:R-:W1:Y:S01]  /*d8b0*/  MUFU.EX2 R182, R182 ;  /* 0x000000b600b67308 */ /* 0x000e620000000800 */
[C---:B------:R-:W-:Y:S01]  /*d8c0*/  HMMA.16816.F32.BF16 R156, R4.reuse, R30, R156 ;  /* 0x0000001e049c723c */ /* 0x040fe2000004189c */
[----:B------:R-:W1:Y:S05]  /*d8d0*/  LDSM.16.MT88.4 R28, [R228+0x12800] ;  /* 0x01280000e41c783b */ /* 0x000e6a0000004200 */
[C---:B------:R-:W-:Y:S01]  /*d8e0*/  HMMA.16816.F32.BF16 R52, R4.reuse, R32, R52 ;  /* 0x000000200434723c */ /* 0x040fe20000041834 */
[----:B------:R-:W1:Y:S05]  /*d8f0*/  MUFU.EX2 R181, R181 ;  /* 0x000000b500b57308 */ /* 0x000e6a0000000800 */
[C---:B------:R-:W-:Y:S01]  /*d900*/  HMMA.16816.F32.BF16 R56, R4.reuse, R34, R56 ;  /* 0x000000220438723c */ /* 0x040fe20000041838 */
[----:B------:R-:W-:Y:S02]  /*d910*/  LDSM.16.MT88.4 R32, [R228+0x16800] ;  /* 0x01680000e420783b */ /* 0x000fe40000004200 */
[----:B------:R-:W1:Y:S03]  /*d920*/  MUFU.EX2 R179, R179 ;  /* 0x000000b300b37308 */ /* 0x000e660000000800 */
[C---:B--2---:R-:W-:Y:S05]  /*d930*/  HMMA.16816.F32.BF16 R68, R4.reuse, R24, R68 ;  /* 0x000000180444723c */ /* 0x044fea0000041844 */
[----:B------:R-:W2:Y:S01]  /*d940*/  MUFU.EX2 R178, R178 ;  /* 0x000000b200b27308 */ /* 0x000ea20000000800 */
        /* <DEDUP_REMOVED lines=17> */
[C---:B--2---:R-:W-:Y:S06]  /*da60*/  HMMA.16816.F32.BF16 R108, R4.reuse, R24, R108 ;  /* 0x00000018046c723c */ /* 0x044fec000004186c */
[C---:B------:R-:W-:Y:S01]  /*da70*/  HMMA.16816.F32.BF16 R112, R4.reuse, R26, R112 ;  /* 0x0000001a0470723c */ /* 0x040fe20000041870 */
[----:B------:R-:W2:Y:S05]  /*da80*/  LDSM.16.MT88.4 R24, [R229+0x11000] ;  /* 0x01100000e518783b */ /* 0x000eaa0000004200 */
[C---:B------:R-:W-:Y:S06]  /*da90*/  HMMA.16816.F32.BF16 R116, R4.reuse, R168, R116 ;  /* 0x000000a80474723c */ /* 0x040fec0000041874 */
[C---:B------:R-:W-:Y:S01]  /*daa0*/  HMMA.16816.F32.BF16 R120, R4.reuse, R170, R120 ;  /* 0x000000aa0478723c */ /* 0x040fe20000041878 */
[----:B------:R-:W-:Y:S05]  /*dab0*/  LDSM.16.MT88.4 R168, [R232+0x15800] ;  /* 0x01580000e8a8783b */ /* 0x000fea0000004200 */
[C---:B------:R-:W-:Y:S06]  /*dac0*/  HMMA.16816.F32.BF16 R124, R4.reuse, R32, R124 ;  /* 0x00000020047c723c */ /* 0x040fec000004187c */
        /* <DEDUP_REMOVED lines=14> */
[----:B------:R-:W-:-:S03]  /*dbb0*/  FADD.FTZ R197, R182, R197 ;  /* 0x000000c5b6c57221 */ /* 0x000fc60000010000 */
[----:B------:R-:W-:Y:S01]  /*dbc0*/  FADD.FTZ R201, R185, R201 ;  /* 0x000000c9b9c97221 */ /* 0x000fe20000010000 */
[----:B------:R-:W-:Y:S01]  /*dbd0*/  HMMA.16816.F32.BF16 R156, R4, R18, R156 ;  /* 0x00000012049c723c */ /* 0x000fe2000004189c */
[----:B------:R-:W5:Y:S01]  /*dbe0*/  LDSM.16.MT88.4 R16, [R229+0x13000] ;  /* 0x01300000e510783b */ /* 0x000f620000004200 */
        /* <DEDUP_REMOVED lines=48> */
[----:B------:R-:W-:Y:S01]  /*def0*/  HMMA.16816.F32.BF16 R128, R4, R10, R128 ;  /* 0x0000000a0480723c */ /* 0x000fe20000041880 */
[----:B------:R-:W4:Y:S06]  /*df00*/  LDSM.16.MT88.4 R8, [R229+0x13800] ;  /* 0x01380000e508783b */ /* 0x000f2c0000004200 */
[----:B------:R-:W-:-:S02]  /*df10*/  F2FP.BF16.F32.PACK_AB R4, R185, R187 ;  /* 0x000000bbb904723e */ /* 0x000fc400000010ff */
[----:B------:R-:W-:Y:S02]  /*df20*/  F2FP.BF16.F32.PACK_AB R5, R181, R182 ;  /* 0x000000b6b505723e */ /* 0x000fe400000010ff */
[----:B------:R-:W-:Y:S02]  /*df30*/  F2FP.BF16.F32.PACK_AB R6, R184, R183 ;  /* 0x000000b7b806723e */ /* 0x000fe400000010ff */
[----:B------:R-:W-:-:S07]  /*df40*/  F2FP.BF16.F32.PACK_AB R7, R178, R179 ;  /* 0x000000b3b207723e */ /* 0x000fce00000010ff */
        /* <DEDUP_REMOVED lines=32> */
[C---:B-----5:R-:W-:Y:S06]  /*e150*/  HMMA.16816.F32.BF16 R100, R4.reuse, R16, R100 ;  /* 0x000000100464723c */ /* 0x060fec0000041864 */
[C---:B------:R-:W-:Y:S06]  /*e160*/  HMMA.16816.F32.BF16 R104, R4.reuse, R18, R104 ;  /* 0x000000120468723c */ /* 0x040fec0000041868 */
[C---:B---3--:R-:W-:Y:S06]  /*e170*/  HMMA.16816.F32.BF16 R108, R4.reuse, R12, R108 ;  /* 0x0000000c046c723c */ /* 0x048fec000004186c */
[C---:B------:R-:W-:Y:S06]  /*e180*/  HMMA.16816.F32.BF16 R112, R4.reuse, R14, R112 ;  /* 0x0000000e0470723c */ /* 0x040fec0000041870 */
[C---:B----4-:R-:W-:Y:S06]  /*e190*/  HMMA.16816.F32.BF16 R116, R4.reuse, R8, R116 ;  /* 0x000000080474723c */ /* 0x050fec0000041874 */
[C---:B------:R-:W-:Y:S06]  /*e1a0*/  HMMA.16816.F32.BF16 R120, R4.reuse, R10, R120 ;  /* 0x0000000a0478723c */ /* 0x040fec0000041878 */
[C---:B-1----:R-:W-:Y:S06]  /*e1b0*/  HMMA.16816.F32.BF16 R124, R4.reuse, R20, R124 ;  /* 0x00000014047c723c */ /* 0x042fec000004187c */
[----:B------:R-:W-:-:S15]  /*e1c0*/  HMMA.16816.F32.BF16 R128, R4, R22, R128 ;  /* 0x000000160480723c */ /* 0x000fde0000041880 */
[----:B------:R-:W-:-:S09]  /*e1d0*/  NOP ;  /* 0x0000000000007918 */ /* 0x000fd20000000000 */
.L_x_2568:
        /* <DEDUP_REMOVED lines=13> */
[----:B------:R-:W-:Y:S01]  /*e2b0*/  IMAD.U32 R247, RZ, RZ, UR14 ;  /* 0x0000000efff77e24 */ /* 0x000fe2000f8e00ff */
[----:B------:R-:W-:Y:S01]  /*e2c0*/  R2UR UR17, R2 ;  /* 0x00000000021172ca */ /* 0x000fe200000e0000 */
[----:B------:R-:W-:Y:S01]  /*e2d0*/  ULDC UR27, c[0x0][0x2d0] ;  /* 0x0000b400001b7ab9 */ /* 0x000fe20000000800 */
        /* <DEDUP_REMOVED lines=18> */
[----:B------:R-:W-:Y:S02]  /*e400*/  MOV R2, R3 ;  /* 0x0000000300027202 */ /* 0x000fe40000000f00 */
[----:B--2---:R-:W-:Y:S01]  /*e410*/  R2UR UR7, R0 ;  /* 0x00000000000772ca */ /* 0x004fe200000e0000 */
[----:B------:R-:W-:-:S08]  /*e420*/  IMAD.MOV.U32 R0, RZ, RZ, R164 ;  /* 0x000000ffff007224 */ /* 0x000fd000078e00a4 */
        /* <DEDUP_REMOVED lines=12> */
.L_x_2580:
        /* <DEDUP_REMOVED lines=53> */
[----:B------:R-:W-:Y:S02]  /*e840*/  R2UR UR38, R8 ;  /* 0x00000000082672ca */ /* 0x000fe400000e0000 */
[----:B------:R-:W-:Y:S03]  /*e850*/  R2UR UR39, R9 ;  /* 0x00000000092772ca */ /* 0x000fe600000e0000 */
[----:B------:R-:W-:Y:S04]  /*e860*/  IMAD.U32 R4, RZ, RZ, UR36 ;  /* 0x00000024ff047e24 */ /* 0x000fe8000f8e00ff */
[----:B------:R-:W-:Y:S04]  /*e870*/  IMAD.U32 R5, RZ, RZ, UR37 ;  /* 0x00000025ff057e24 */ /* 0x000fe8000f8e00ff */
[----:B------:R-:W-:Y:S01]  /*e880*/  MOV R6, UR38 ;  /* 0x0000002600067c02 */ /* 0x000fe20008000f00 */
[----:B------:R1:W2:Y:S01]  /*e890*/  LDG.E R3, desc[UR24][R4.64] ;  /* 0x0000001804037981 */ /* 0x0002a2000c1e1900 */
[----:B------:R-:W-:Y:S01]  /*e8a0*/  IMAD.U32 R7, RZ, RZ, UR39 ;  /* 0x00000027ff077e24 */ /* 0x000fe2000f8e00ff */
[----:B------:R-:W-:Y:S04]  /*e8b0*/  UIADD3 UR38, UR43, -UR41, URZ ;  /* 0x800000292b267290 */ /* 0x000fe8000fffe03f */
[----:B------:R-:W2:Y:S01]  /*e8c0*/  LDG.E R6, desc[UR24][R6.64] ;  /* 0x0000001806067981 */ /* 0x000ea2000c1e1900 */
[----:B------:R-:W-:Y:S04]  /*e8d0*/  UIMAD UR38, UR38, UR20, -0x40 ;  /* 0xffffffc0262674a4 */ /* 0x000fe8000f8e0214 */
[----:B------:R-:W-:Y:S02]  /*e8e0*/  USHF.R.S32.HI UR36, URZ, 0x1f, UR38 ;  /* 0x0000001f3f247899 */ /* 0x000fe40008011426 */
[----:B------:R-:W-:Y:S02]  /*e8f0*/  UIMAD UR35, UR14, UR38, URZ ;  /* 0x000000260e2372a4 */ /* 0x000fe4000f8e023f */
[----:B------:R-:W-:Y:S02]  /*e900*/  UIMAD.WIDE.U32 UR38, UR15, UR38, URZ ;  /* 0x000000260f2672a5 */ /* 0x000fe4000f8e003f */
[----:B------:R-:W-:Y:S03]  /*e910*/  UIMAD UR35, UR36, UR15, UR35 ;  /* 0x0000000f242372a4 */ /* 0x000fe6000f8e0223 */
[----:B------:R-:W-:Y:S01]  /*e920*/  UMOV UR36, UR15 ;  /* 0x0000000f00247c82 */ /* 0x000fe20008000000 */
[----:B------:R-:W-:Y:S01]  /*e930*/  IMAD.U32 R9, RZ, RZ, UR39 ;  /* 0x00000027ff097e24 */ /* 0x000fe2000f8e00ff */
[----:B------:R-:W-:Y:S01]  /*e940*/  UIADD3 UR35, UR39, UR35, URZ ;  /* 0x0000002327237290 */ /* 0x000fe2000fffe03f */
[----:B------:R-:W-:Y:S01]  /*e950*/  MOV R8, UR38 ;  /* 0x0000002600087c02 */ /* 0x000fe20008000f00 */
[----:B-1----:R-:W1:Y:S04]  /*e960*/  LDC.64 R4, c[0x0][0x238] ;  /* 0x00008e00ff047b82 */ /* 0x002e680000000a00 */
[----:B------:R-:W-:Y:S01]  /*e970*/  IMAD.U32 R9, RZ, RZ, UR35 ;  /* 0x00000023ff097e24 */ /* 0x000fe2000f8e00ff */
[----:B------:R-:W-:Y:S01]  /*e980*/  UMOV UR35, UR14 ;  /* 0x0000000e00237c82 */ /* 0x000fe20008000000 */
[----:B--2---:R-:W-:Y:S04]  /*e990*/  IMAD.IADD R6, R6, 0x1, -R3 ;  /* 0x0000000106067824 */ /* 0x004fe800078e0a03 */
[CC--:B-1----:R-:W-:Y:S01]  /*e9a0*/  IMAD.WIDE.U32 R8, R6.reuse, R4.reuse, R8 ;  /* 0x0000000406087225 */ /* 0x0c2fe200078e0008 */
[----:B------:R-:W-:Y:S05]  /*e9b0*/  SHF.R.S32.HI R3, RZ, 0x1f, R6 ;  /* 0x0000001fff037819 */ /* 0x000fea0000011406 */
[----:B------:R-:W-:Y:S01]  /*e9c0*/  IMAD R3, R3, R4, RZ ;  /* 0x0000000403037224 */ /* 0x000fe200078e02ff */
[----:B------:R-:W-:Y:S03]  /*e9d0*/  MOV R4, R8 ;  /* 0x0000000800047202 */ /* 0x000fe60000000f00 */
[----:B------:R-:W-:Y:S04]  /*e9e0*/  IMAD R3, R6, R5, R3 ;  /* 0x0000000506037224 */ /* 0x000fe800078e0203 */
[----:B------:R-:W-:Y:S07]  /*e9f0*/  IMAD.IADD R3, R9, 0x1, R3 ;  /* 0x0000000109037824 */ /* 0x000fee00078e0203 */
.L_x_2577:
[C---:B------:R-:W-:Y:S01]  /*ea00*/  IADD3 R7, P2, R4.reuse, UR30, RZ ;  /* 0x0000001e04077c10 */ /* 0x040fe2000ff5e0ff */
[----:B------:R-:W-:Y:S01]  /*ea10*/  @P6 STS.128 [R242+0x10000], RZ ;  /* 0x010000fff2006388 */ /* 0x000fe20000000c00 */
[CC--:B------:R-:W-:Y:S01]  /*ea20*/  LEA R196, P1, R4.reuse, R188.reuse, 0x1 ;  /* 0x000000bc04c47211 */ /* 0x0c0fe200078208ff */
[----:B------:R-:W-:Y:S01]  /*ea30*/  UISETP.GE.AND UP2, UPT, UR11, 0x2, UPT ;  /* 0x000000020b00788c */ /* 0x000fe2000bf46270 */
[----:B------:R-:W-:Y:S02]  /*ea40*/  ISETP.GE.AND P3, PT, R239, UR27, PT ;  /* 0x0000001bef007c0c */ /* 0x000fe4000bf66270 */
[----:B------:R-:W-:Y:S02]  /*ea50*/  IADD3.X R6, R3, UR22, RZ, P2, !PT ;  /* 0x0000001603067c10 */ /* 0x000fe400097fe4ff */
[-C--:B------:R-:W-:Y:S02]  /*ea60*/  LEA.HI.X R197, R4, R167.reuse, R3, 0x1, P1 ;  /* 0x000000a704c57211 */ /* 0x080fe400008f0c03 */
[C---:B------:R-:W-:Y:S02]  /*ea70*/  IADD3 R5, P2, R7.reuse, UR30, RZ ;  /* 0x0000001e07057c10 */ /* 0x040fe4000ff5e0ff */
[CC--:B------:R-:W-:Y:S01]  /*ea80*/  @!P6 LEA R14, P1, R7.reuse, R188.reuse, 0x1 ;  /* 0x000000bc070ee211 */ /* 0x0c0fe200078208ff */
        /* <DEDUP_REMOVED lines=8> */
[CC--:B------:R-:W-:Y:S02]  /*eb10*/  @!P4 LEA R10, P1, R7.reuse, R188.reuse, 0x1 ;  /* 0x000000bc070ac211 */ /* 0x0c0fe400078208ff */
[CCC-:B------:R-:W-:Y:S02]  /*eb20*/  @!P5 LEA.HI.X R13, R7.reuse, R167.reuse, R6.reuse, 0x1, P2 ;  /* 0x000000a7070dd211 */ /* 0x1c0fe400010f0c06 */
[CC--:B------:R-:W-:Y:S02]  /*eb30*/  @!P3 LEA R8, P2, R7.reuse, R188.reuse, 0x1 ;  /* 0x000000bc0708b211 */ /* 0x0c0fe400078408ff */
[-CC-:B------:R-:W-:Y:S02]  /*eb40*/  @!P4 LEA.HI.X R11, R7, R167.reuse, R6.reuse, 0x1, P1 ;  /* 0x000000a7070bc211 */ /* 0x180fe400008f0c06 */
[----:B------:R-:W-:Y:S02]  /*eb50*/  IADD3 R3, P1, R5, UR30, RZ ;  /* 0x0000001e05037c10 */ /* 0x000fe4000ff3e0ff */
[-C--:B------:R-:W-:Y:S01]  /*eb60*/  @!P3 LEA.HI.X R9, R7, R167.reuse, R6, 0x1, P2 ;  /* 0x000000a70709b211 */ /* 0x080fe200010f0c06 */
[--C-:B------:R-:W-:Y:S01]  /*eb70*/  @!P5 IMAD.MOV.U32 R7, RZ, RZ, R197.reuse ;  /* 0x000000ffff07d224 */ /* 0x100fe200078e00c5 */
[----:B------:R-:W-:Y:S02]  /*eb80*/  IADD3.X R6, R4, UR22, RZ, P1, !PT ;  /* 0x0000001604067c10 */ /* 0x000fe40008ffe4ff */
[CC--:B------:R-:W-:Y:S02]  /*eb90*/  @!P6 LEA R24, P2, R5.reuse, R188.reuse, 0x1 ;  /* 0x000000bc0518e211 */ /* 0x0c0fe400078408ff */
[CC--:B------:R-:W-:Y:S02]  /*eba0*/  @!P5 LEA R20, P1, R5.reuse, R188.reuse, 0x1 ;  /* 0x000000bc0514d211 */ /* 0x0c0fe400078208ff */
[CCC-:B------:R-:W-:Y:S02]  /*ebb0*/  @!P6 LEA.HI.X R25, R5.reuse, R167.reuse, R4.reuse, 0x1, P2 ;  /* 0x000000a70519e211 */ /* 0x1c0fe400010f0c04 */
[CCC-:B------:R-:W-:Y:S02]  /*ebc0*/  @!P5 LEA.HI.X R21, R5.reuse, R167.reuse, R4.reuse, 0x1, P1 ;  /* 0x000000a70515d211 */ /* 0x1c0fe400008f0c04 */
[CC--:B------:R-:W-:Y:S02]  /*ebd0*/  @!P4 LEA R18, P2, R5.reuse, R188.reuse, 0x1 ;  /* 0x000000bc0512c211 */ /* 0x0c0fe400078408ff */
[CC--:B------:R-:W-:Y:S02]  /*ebe0*/  @!P3 LEA R16, P1, R5.reuse, R188.reuse, 0x1 ;  /* 0x000000bc0510b211 */ /* 0x0c0fe400078208ff */
[CCC-:B------:R-:W-:Y:S02]  /*ebf0*/  @!P4 LEA.HI.X R19, R5.reuse, R167.reuse, R4.reuse, 0x1, P2 ;  /* 0x000000a70513c211 */ /* 0x1c0fe400010f0c04 */
[-C--:B------:R-:W-:Y:S02]  /*ec00*/  @!P3 LEA.HI.X R17, R5, R167.reuse, R4, 0x1, P1 ;  /* 0x000000a70511b211 */ /* 0x080fe400008f0c04 */
[CC--:B------:R-:W-:Y:S02]  /*ec10*/  @!P6 LEA R22, P2, R3.reuse, R188.reuse, 0x1 ;  /* 0x000000bc0316e211 */ /* 0x0c0fe400078408ff */
[CC--:B------:R-:W-:Y:S02]  /*ec20*/  @!P5 LEA R26, P1, R3.reuse, R188.reuse, 0x1 ;  /* 0x000000bc031ad211 */ /* 0x0c0fe400078208ff */
[CCC-:B------:R-:W-:Y:S02]  /*ec30*/  @!P6 LEA.HI.X R23, R3.reuse, R167.reuse, R6.reuse, 0x1, P2 ;  /* 0x000000a70317e211 */ /* 0x1c0fe400010f0c06 */
[CCC-:B------:R-:W-:Y:S02]  /*ec40*/  @!P5 LEA.HI.X R27, R3.reuse, R167.reuse, R6.reuse, 0x1, P1 ;  /* 0x000000a7031bd211 */ /* 0x1c0fe400008f0c06 */
[CC--:B------:R-:W-:Y:S02]  /*ec50*/  @!P4 LEA R4, P2, R3.reuse, R188.reuse, 0x1 ;  /* 0x000000bc0304c211 */ /* 0x0c0fe400078408ff */
[C---:B------:R-:W-:Y:S02]  /*ec60*/  @!P3 LEA R28, P1, R3.reuse, R188, 0x1 ;  /* 0x000000bc031cb211 */ /* 0x040fe400078208ff */
[CCC-:B------:R-:W-:Y:S02]  /*ec70*/  @!P4 LEA.HI.X R5, R3.reuse, R167.reuse, R6.reuse, 0x1, P2 ;  /* 0x000000a70305c211 */ /* 0x1c0fe400010f0c06 */
[----:B------:R-:W-:Y:S01]  /*ec80*/  @!P3 LEA.HI.X R29, R3, R167, R6, 0x1, P1 ;  /* 0x000000a7031db211 */ /* 0x000fe200008f0c06 */
[----:B------:R-:W-:Y:S01]  /*ec90*/  @!P5 IMAD.MOV.U32 R6, RZ, RZ, R196 ;  /* 0x000000ffff06d224 */ /* 0x000fe200078e00c4 */
[----:B------:R-:W-:Y:S04]  /*eca0*/  PLOP3.LUT P1, PT, PT, PT, UP2, 0x80, 0x0 ;  /* 0x000000000000781c */ /* 0x000fe80003f2f028 */
[----:B------:R-:W-:Y:S01]  /*ecb0*/  @!PT LDS RZ, [RZ] ;  /* 0x00000000fffff984 */ /* 0x000fe20000000800 */
[----:B------:R-:W-:Y:S01]  /*ecc0*/  @!PT LDS RZ, [RZ] ;  /* 0x00000000fffff984 */ /* 0x000fe20000000800 */
[----:B------:R-:W-:Y:S01]  /*ecd0*/  @!PT LDS RZ, [RZ] ;  /* 0x00000000fffff984 */ /* 0x000fe20000000800 */
[----:B------:R1:W-:Y:S04]  /*ece0*/  @!P5 LDGSTS.E.BYPASS.LTC128B.128 [R242+0x12000], desc[UR24][R6.64+0x80] ;  /* 0x1200008006f2dfae */ /* 0x0003e8000b901d58 */
[----:B------:R-:W-:Y:S01]  /*ecf0*/  @P4 STS.128 [R242+0x14000], RZ ;  /* 0x014000fff2004388 */ /* 0x000fe20000000c00 */
[-C--:B-1----:R-:W-:Y:S01]  /*ed00*/  @!P4 MOV R6, R196.reuse ;  /* 0x000000c40006c202 */ /* 0x082fe20000000f00 */
[--C-:B------:R-:W-:Y:S05]  /*ed10*/  @!P4 IMAD.MOV.U32 R7, RZ, RZ, R197.reuse ;  /* 0x000000ffff07c224 */ /* 0x100fea00078e00c5 */
        /* <DEDUP_REMOVED lines=72> */
[----:B-1----:R-:W4:Y:S04]  /*f1a0*/  LDSM.16.M88.4 R8, [R237+0x8000] ;  /* 0x00800000ed08783b */ /* 0x002f280000000200 */
[----:B--2---:R-:W1:Y:S04]  /*f1b0*/  LDSM.16.M88.4 R16, [R237+0x8800] ;  /* 0x00880000ed10783b */ /* 0x004e680000000200 */
[----:B---3--:R-:W2:Y:S04]  /*f1c0*/  LDSM.16.M88.4 R24, [R237+0x9000] ;  /* 0x00900000ed18783b */ /* 0x008ea80000000200 */
[----:B------:R-:W5:Y:S04]  /*f1d0*/  LDSM.16.M88.4 R164, [R237+0x9800] ;  /* 0x00980000eda4783b */ /* 0x000f680000000200 */
[----:B------:R-:W0:Y:S04]  /*f1e0*/  LDGDEPBAR ;  /* 0x00000000000079af */ /* 0x000e280000000000 */
[----:B------:R-:W-:Y:S04]  /*f1f0*/  LDSM.16.M88.4 R168, [R236] ;  /* 0x00000000eca8783b */ /* 0x000fe80000000200 */
[----:B------:R-:W3:Y:S04]  /*f200*/  LDSM.16.M88.4 R172, [R235] ;  /* 0x00000000ebac783b */ /* 0x000ee80000000200 */
[----:B------:R-:W3:Y:S04]  /*f210*/  LDSM.16.M88.4 R176, [R227] ;  /* 0x00000000e3b0783b */ /* 0x000ee80000000200 */
[----:B------:R-:W3:Y:S04]  /*f220*/  LDSM.16.M88.4 R180, [R226] ;  /* 0x00000000e2b4783b */ /* 0x000ee80000000200 */
[----:B------:R-:W3:Y:S01]  /*f230*/  LDSM.16.M88.4 R184, [R225] ;  /* 0x00000000e1b8783b */ /* 0x000ee20000000200 */
[C---:B----4-:R-:W-:Y:S03]  /*f240*/  HMMA.16816.F32.BF16 R4, R32.reuse, R8, RZ ;  /* 0x000000082004723c */ /* 0x050fe600000418ff */
[----:B------:R-:W-:Y:S04]  /*f250*/  LDSM.16.M88.4 R188, [R234] ;  /* 0x00000000eabc783b */ /* 0x000fe80000000200 */
[----:B------:R-:W4:Y:S01]  /*f260*/  LDSM.16.M88.4 R192, [R231+0x8000] ;  /* 0x00800000e7c0783b */ /* 0x000f220000000200 */
[C---:B------:R-:W-:Y:S03]  /*f270*/  HMMA.16816.F32.BF16 R8, R32.reuse, R10, RZ ;  /* 0x0000000a2008723c */ /* 0x040fe600000418ff */
[----:B------:R-:W-:Y:S03]  /*f280*/  LDSM.16.M88.4 R200, [R231+0x9800] ;  /* 0x00980000e7c8783b */ /* 0x000fe60000000200 */
[C---:B-1----:R-:W-:Y:S01]  /*f290*/  HMMA.16816.F32.BF16 R12, R32.reuse, R16, RZ ;  /* 0x00000010200c723c */ /* 0x042fe200000418ff */
[----:B------:R-:W-:Y:S04]  /*f2a0*/  LDSM.16.M88.4 R204, [R233] ;  /* 0x00000000e9cc783b */ /* 0x000fe80000000200 */
[----:B------:R-:W-:Y:S01]  /*f2b0*/  LDSM.16.M88.4 R208, [R224] ;  /* 0x00000000e0d0783b */ /* 0x000fe20000000200 */
[C---:B------:R-:W-:Y:S06]  /*f2c0*/  HMMA.16816.F32.BF16 R16, R32.reuse, R18, RZ ;  /* 0x000000122010723c */ /* 0x040fec00000418ff */
[C---:B--2---:R-:W-:Y:S06]  /*f2d0*/  HMMA.16816.F32.BF16 R20, R32.reuse, R24, RZ ;  /* 0x000000182014723c */ /* 0x044fec00000418ff */
[C---:B------:R-:W-:Y:S06]  /*f2e0*/  HMMA.16816.F32.BF16 R24, R32.reuse, R26, RZ ;  /* 0x0000001a2018723c */ /* 0x040fec00000418ff */
[C---:B-----5:R-:W-:Y:S06]  /*f2f0*/  HMMA.16816.F32.BF16 R28, R32.reuse, R164, RZ ;  /* 0x000000a4201c723c */ /* 0x060fec00000418ff */
[----:B------:R-:W-:Y:S01]  /*f300*/  HMMA.16816.F32.BF16 R32, R32, R166, RZ ;  /* 0x000000a62020723c */ /* 0x000fe200000418ff */
[----:B------:R-:W1:Y:S05]  /*f310*/  LDSM.16.M88.4 R164, [R231+0x8800] ;  /* 0x00880000e7a4783b */ /* 0x000e6a0000000200 */
[C---:B---3--:R-:W-:Y:S06]  /*f320*/  HMMA.16816.F32.BF16 R4, R168.reuse, R172, R4 ;  /* 0x000000aca804723c */ /* 0x048fec0000041804 */
[C---:B------:R-:W-:Y:S05]  /*f330*/  HMMA.16816.F32.BF16 R8, R168.reuse, R174, R8 ;  /* 0x000000aea808723c */ /* 0x040fea0000041808 */
[----:B------:R-:W-:Y:S01]  /*f340*/  MOV R172, R196 ;  /* 0x000000c400ac7202 */ /* 0x000fe20000000f00 */
[C---:B------:R-:W-:Y:S05]  /*f350*/  HMMA.16816.F32.BF16 R12, R168.reuse, R176, R12 ;  /* 0x000000b0a80c723c */ /* 0x040fea000004180c */
[----:B------:R-:W-:Y:S01]  /*f360*/  IMAD.MOV.U32 R173, RZ, RZ, R197 ;  /* 0x000000ffffad7224 */ /* 0x000fe200078e00c5 */
[C---:B------:R-:W-:Y:S01]  /*f370*/  HMMA.16816.F32.BF16 R16, R168.reuse, R178, R16 ;  /* 0x000000b2a810723c */ /* 0x040fe20000041810 */
[----:B------:R-:W2:Y:S04]  /*f380*/  LDSM.16.M88.4 R196, [R231+0x9000] ;  /* 0x00900000e7c4783b */ /* 0x000ea80000000200 */
[----:B------:R-:W-:Y:S01]  /*f390*/  LDSM.16.M88.4 R176, [R224+0x1800] ;  /* 0x00180000e0b0783b */ /* 0x000fe20000000200 */
[C---:B------:R-:W-:Y:S06]  /*f3a0*/  HMMA.16816.F32.BF16 R20, R168.reuse, R180, R20 ;  /* 0x000000b4a814723c */ /* 0x040fec0000041814 */
[C---:B------:R-:W-:Y:S01]  /*f3b0*/  HMMA.16816.F32.BF16 R24, R168.reuse, R182, R24 ;  /* 0x000000b6a818723c */ /* 0x040fe20000041818 */
[----:B------:R-:W-:Y:S05]  /*f3c0*/  LDSM.16.M88.4 R180, [R238+0x2000] ;  /* 0x00200000eeb4783b */ /* 0x000fea0000000200 */
[C---:B------:R-:W-:Y:S06]  /*f3d0*/  HMMA.16816.F32.BF16 R28, R168.reuse, R184, R28 ;  /* 0x000000b8a81c723c */ /* 0x040fec000004181c */
[----:B------:R-:W-:Y:S01]  /*f3e0*/  HMMA.16816.F32.BF16 R32, R168, R186, R32 ;  /* 0x000000baa820723c */ /* 0x000fe20000041820 */
[----:B------:R-:W3:Y:S04]  /*f3f0*/  LDSM.16.M88.4 R168, [R224+0x800] ;  /* 0x00080000e0a8783b */ /* 0x000ee80000000200 */
[----:B------:R-:W-:Y:S01]  /*f400*/  LDSM.16.M88.4 R184, [R237+0xa000] ;  /* 0x00a00000edb8783b */ /* 0x000fe20000000200 */
[C---:B----4-:R-:W-:Y:S06]  /*f410*/  HMMA.16816.F32.BF16 R4, R188.reuse, R192, R4 ;  /* 0x000000c0bc04723c */ /* 0x050fec0000041804 */
[C---:B------:R-:W-:Y:S05]  /*f420*/  HMMA.16816.F32.BF16 R8, R188.reuse, R194, R8 ;  /* 0x000000c2bc08723c */ /* 0x040fea0000041808 */
[----:B------:R-:W-:Y:S01]  /*f430*/  MOV R192, R172 ;  /* 0x000000ac00c07202 */ /* 0x000fe20000000f00 */
[C---:B-1----:R-:W-:Y:S05]  /*f440*/  HMMA.16816.F32.BF16 R12, R188.reuse, R164, R12 ;  /* 0x000000a4bc0c723c */ /* 0x042fea000004180c */
[----:B------:R-:W-:Y:S01]  /*f450*/  IMAD.MOV.U32 R193, RZ, RZ, R173 ;  /* 0x000000ffffc17224 */ /* 0x000fe200078e00ad */
[C---:B------:R-:W-:Y:S01]  /*f460*/  HMMA.16816.F32.BF16 R16, R188.reuse, R166, R16 ;  /* 0x000000a6bc10723c */ /* 0x040fe20000041810 */
[----:B------:R-:W1:Y:S04]  /*f470*/  LDSM.16.M88.4 R172, [R224+0x1000] ;  /* 0x00100000e0ac783b */ /* 0x000e680000000200 */
[----:B------:R-:W4:Y:S01]  /*f480*/  LDSM.16.M88.4 R164, [R237+0xa800] ;  /* 0x00a80000eda4783b */ /* 0x000f220000000200 */
[C---:B--2---:R-:W-:Y:S06]  /*f490*/  HMMA.16816.F32.BF16 R20, R188.reuse, R196, R20 ;  /* 0x000000c4bc14723c */ /* 0x044fec0000041814 */
[C---:B------:R-:W-:Y:S01]  /*f4a0*/  HMMA.16816.F32.BF16 R24, R188.reuse, R198, R24 ;  /* 0x000000c6bc18723c */ /* 0x040fe20000041818 */
[----:B------:R-:W-:Y:S05]  /*f4b0*/  LDSM.16.M88.4 R196, [R236+0x2000] ;  /* 0x00200000ecc4783b */ /* 0x000fea0000000200 */
[C---:B------:R-:W-:Y:S06]  /*f4c0*/  HMMA.16816.F32.BF16 R28, R188.reuse, R200, R28 ;  /* 0x000000c8bc1c723c */ /* 0x040fec000004181c */
[----:B------:R-:W-:Y:S01]  /*f4d0*/  HMMA.16816.F32.BF16 R32, R188, R202, R32 ;  /* 0x000000cabc20723c */ /* 0x000fe20000041820 */
[----:B------:R-:W2:Y:S04]  /*f4e0*/  LDSM.16.M88.4 R188, [R237+0xb000] ;  /* 0x00b00000edbc783b */ /* 0x000ea80000000200 */
[----:B------:R-:W-:Y:S01]  /*f4f0*/  LDSM.16.M88.4 R200, [R223] ;  /* 0x00000000dfc8783b */ /* 0x000fe20000000200 */
[C---:B------:R-:W-:Y:S06]  /*f500*/  HMMA.16816.F32.BF16 R4, R204.reuse, R208, R4 ;  /* 0x000000d0cc04723c */ /* 0x040fec0000041804 */
[C---:B------:R-:W-:Y:S05]  /*f510*/  HMMA.16816.F32.BF16 R8, R204.reuse, R210, R8 ;  /* 0x000000d2cc08723c */ /* 0x040fea0000041808 */
[----:B------:R-:W-:Y:S01]  /*f520*/  MOV R208, R192 ;  /* 0x000000c000d07202 */ /* 0x000fe20000000f00 */
[C---:B---3--:R-:W-:Y:S05]  /*f530*/  HMMA.16816.F32.BF16 R12, R204.reuse, R168, R12 ;  /* 0x000000a8cc0c723c */ /* 0x048fea000004180c */
[----:B------:R-:W-:Y:S01]  /*f540*/  IMAD.MOV.U32 R209, RZ, RZ, R193 ;  /* 0x000000ffffd17224 */ /* 0x000fe200078e00c1 */
[C---:B------:R-:W-:Y:S01]  /*f550*/  HMMA.16816.F32.BF16 R16, R204.reuse, R170, R16 ;  /* 0x000000aacc10723c */ /* 0x040fe20000041810 */
[----:B------:R-:W3:Y:S04]  /*f560*/  LDSM.16.M88.4 R192, [R237+0xb800] ;  /* 0x00b80000edc0783b */ /* 0x000ee80000000200 */
[----:B------:R-:W5:Y:S01]  /*f570*/  LDSM.16.M88.4 R168, [R222] ;  /* 0x00000000dea8783b */ /* 0x000f620000000200 */
[C---:B-1----:R-:W-:Y:S06]  /*f580*/  HMMA.16816.F32.BF16 R20, R204.reuse, R172, R20 ;  /* 0x000000accc14723c */ /* 0x042fec0000041814 */
[C---:B------:R-:W-:Y:S01]  /*f590*/  HMMA.16816.F32.BF16 R24, R204.reuse, R174, R24 ;  /* 0x000000aecc18723c */ /* 0x040fe20000041818 */
[----:B------:R-:W1:Y:S05]  /*f5a0*/  LDSM.16.M88.4 R172, [R221] ;  /* 0x00000000ddac783b */ /* 0x000e6a0000000200 */
[C---:B------:R-:W-:Y:S06]  /*f5b0*/  HMMA.16816.F32.BF16 R28, R204.reuse, R176, R28 ;  /* 0x000000b0cc1c723c */ /* 0x040fec000004181c */
[----:B------:R-:W-:Y:S01]  /*f5c0*/  HMMA.16816.F32.BF16 R32, R204, R178, R32 ;  /* 0x000000b2cc20723c */ /* 0x000fe20000041820 */
[----:B------:R-:W1:Y:S04]  /*f5d0*/  LDSM.16.M88.4 R176, [R220] ;  /* 0x00000000dcb0783b */ /* 0x000e680000000200 */
[----:B------:R-:W-:Y:S01]  /*f5e0*/  LDSM.16.M88.4 R204, [R234+0x2000] ;  /* 0x00200000eacc783b */ /* 0x000fe20000000200 */
[C---:B------:R-:W-:Y:S06]  /*f5f0*/  HMMA.16816.F32.BF16 R4, R180.reuse, R184, R4 ;  /* 0x000000b8b404723c */ /* 0x040fec0000041804 */
[C---:B------:R-:W-:Y:S05]  /*f600*/  HMMA.16816.F32.BF16 R8, R180.reuse, R186, R8 ;  /* 0x000000bab408723c */ /* 0x040fea0000041808 */
[----:B------:R-:W-:Y:S01]  /*f610*/  MOV R184, R208 ;  /* 0x000000d000b87202 */ /* 0x000fe20000000f00 */
[C---:B----4-:R-:W-:Y:S05]  /*f620*/  HMMA.16816.F32.BF16 R12, R180.reuse, R164, R12 ;  /* 0x000000a4b40c723c */ /* 0x050fea000004180c */
[----:B------:R-:W-:Y:S01]  /*f630*/  IMAD.MOV.U32 R185, RZ, RZ, R209 ;  /* 0x000000ffffb97224 */ /* 0x000fe200078e00d1 */
[C---:B------:R-:W-:Y:S01]  /*f640*/  HMMA.16816.F32.BF16 R16, R180.reuse, R166, R16 ;  /* 0x000000a6b410723c */ /* 0x040fe20000041810 */
[----:B------:R-:W4:Y:S04]  /*f650*/  LDSM.16.M88.4 R208, [R231+0xa000] ;  /* 0x00a00000e7d0783b */ /* 0x000f280000000200 */
[----:B------:R-:W4:Y:S01]  /*f660*/  LDSM.16.M88.4 R164, [R231+0xa800] ;  /* 0x00a80000e7a4783b */ /* 0x000f220000000200 */
[C---:B--2---:R-:W-:Y:S06]  /*f670*/  HMMA.16816.F32.BF16 R20, R180.reuse, R188, R20 ;  /* 0x000000bcb414723c */ /* 0x044fec0000041814 */
[C---:B------:R-:W-:Y:S01]  /*f680*/  HMMA.16816.F32.BF16 R24, R180.reuse, R190, R24 ;  /* 0x000000beb418723c */ /* 0x040fe20000041818 */
[----:B------:R-:W-:Y:S05]  /*f690*/  LDSM.16.M88.4 R188, [R233+0x2000] ;  /* 0x00200000e9bc783b */ /* 0x000fea0000000200 */
[C---:B---3--:R-:W-:Y:S06]  /*f6a0*/  HMMA.16816.F32.BF16 R28, R180.reuse, R192, R28 ;  /* 0x000000c0b41c723c */ /* 0x048fec000004181c */
[----:B------:R-:W-:Y:S01]  /*f6b0*/  HMMA.16816.F32.BF16 R32, R180, R194, R32 ;  /* 0x000000c2b420723c */ /* 0x000fe20000041820 */
[----:B------:R-:W2:Y:S04]  /*f6c0*/  LDSM.16.M88.4 R180, [R231+0xb000] ;  /* 0x00b00000e7b4783b */ /* 0x000ea80000000200 */
[----:B------:R-:W-:Y:S01]  /*f6d0*/  LDSM.16.M88.4 R192, [R224+0x2000] ;  /* 0x00200000e0c0783b */ /* 0x000fe20000000200 */
[C---:B------:R-:W-:Y:S06]  /*f6e0*/  HMMA.16816.F32.BF16 R4, R196.reuse, R200, R4 ;  /* 0x000000c8c404723c */ /* 0x040fec0000041804 */
[C---:B------:R-:W-:Y:S05]  /*f6f0*/  HMMA.16816.F32.BF16 R8, R196.reuse, R202, R8 ;  /* 0x000000cac408723c */ /* 0x040fea0000041808 */
[----:B------:R-:W-:Y:S01]  /*f700*/  MOV R200, R184 ;  /* 0x000000b800c87202 */ /* 0x000fe20000000f00 */
[C---:B-----5:R-:W-:Y:S05]  /*f710*/  HMMA.16816.F32.BF16 R12, R196.reuse, R168, R12 ;  /* 0x000000a8c40c723c */ /* 0x060fea000004180c */
[----:B------:R-:W-:Y:S01]  /*f720*/  IMAD.MOV.U32 R201, RZ, RZ, R185 ;  /* 0x000000ffffc97224 */ /* 0x000fe200078e00b9 */
[C---:B------:R-:W-:Y:S01]  /*f730*/  HMMA.16816.F32.BF16 R16, R196.reuse, R170, R16 ;  /* 0x000000aac410723c */ /* 0x040fe20000041810 */
[----:B------:R-:W3:Y:S04]  /*f740*/  LDSM.16.M88.4 R184, [R231+0xb800] ;  /* 0x00b80000e7b8783b */ /* 0x000ee80000000200 */
[----:B------:R-:W5:Y:S01]  /*f750*/  LDSM.16.M88.4 R168, [R224+0x2800] ;  /* 0x00280000e0a8783b */ /* 0x000f620000000200 */
[C---:B-1----:R-:W-:Y:S06]  /*f760*/  HMMA.16816.F32.BF16 R20, R196.reuse, R172, R20 ;  /* 0x000000acc414723c */ /* 0x042fec0000041814 */
[C---:B------:R-:W-:Y:S01]  /*f770*/  HMMA.16816.F32.BF16 R24, R196.reuse, R174, R24 ;  /* 0x000000aec418723c */ /* 0x040fe20000041818 */
[----:B------:R-:W1:Y:S05]  /*f780*/  LDSM.16.M88.4 R172, [R224+0x3000] ;  /* 0x00300000e0ac783b */ /* 0x000e6a0000000200 */
[C---:B------:R-:W-:Y:S06]  /*f790*/  HMMA.16816.F32.BF16 R28, R196.reuse, R176, R28 ;  /* 0x000000b0c41c723c */ /* 0x040fec000004181c */
[----:B------:R-:W-:Y:S01]  /*f7a0*/  HMMA.16816.F32.BF16 R32, R196, R178, R32 ;  /* 0x000000b2c420723c */ /* 0x000fe20000041820 */
[----:B------:R-:W1:Y:S04]  /*f7b0*/  LDSM.16.M88.4 R176, [R224+0x3800] ;  /* 0x00380000e0b0783b */ /* 0x000e680000000200 */
[----:B------:R-:W-:Y:S01]  /*f7c0*/  LDSM.16.M88.4 R196, [R238+0x4000] ;  /* 0x00400000eec4783b */ /* 0x000fe20000000200 */
[C---:B----4-:R-:W-:Y:S06]  /*f7d0*/  HMMA.16816.F32.BF16 R4, R204.reuse, R208, R4 ;  /* 0x000000d0cc04723c */ /* 0x050fec0000041804 */
[C---:B------:R-:W-:Y:S05]  /*f7e0*/  HMMA.16816.F32.BF16 R8, R204.reuse, R210, R8 ;  /* 0x000000d2cc08723c */ /* 0x040fea0000041808 */
[----:B------:R-:W-:Y:S01]  /*f7f0*/  MOV R208, R200 ;  /* 0x000000c800d07202 */ /* 0x000fe20000000f00 */
[C---:B------:R-:W-:Y:S05]  /*f800*/  HMMA.16816.F32.BF16 R12, R204.reuse, R164, R12 ;  /* 0x000000a4cc0c723c */ /* 0x040fea000004180c */
[----:B------:R-:W-:Y:S01]  /*f810*/  IMAD.MOV.U32 R209, RZ, RZ, R201 ;  /* 0x000000ffffd17224 */ /* 0x000fe200078e00c9 */
[C---:B------:R-:W-:Y:S01]  /*f820*/  HMMA.16816.F32.BF16 R16, R204.reuse, R166, R16 ;  /* 0x000000a6cc10723c */ /* 0x040fe20000041810 */
[----:B------:R-:W4:Y:S04]  /*f830*/  LDSM.16.M88.4 R200, [R237+0xc000] ;  /* 0x00c00000edc8783b */ /* 0x000f280000000200 */
[----:B------:R-:W4:Y:S01]  /*f840*/  LDSM.16.M88.4 R164, [R237+0xc800] ;  /* 0x00c80000eda4783b */ /* 0x000f220000000200 */
[C---:B--2---:R-:W-:Y:S06]  /*f850*/  HMMA.16816.F32.BF16 R20, R204.reuse, R180, R20 ;  /* 0x000000b4cc14723c */ /* 0x044fec0000041814 */
[C---:B------:R-:W-:Y:S01]  /*f860*/  HMMA.16816.F32.BF16 R24, R204.reuse, R182, R24 ;  /* 0x000000b6cc18723c */ /* 0x040fe20000041818 */
[----:B------:R-:W2:Y:S05]  /*f870*/  LDSM.16.M88.4 R180, [R237+0xd000] ;  /* 0x00d00000edb4783b */ /* 0x000eaa0000000200 */
[C---:B---3--:R-:W-:Y:S06]  /*f880*/  HMMA.16816.F32.BF16 R28, R204.reuse, R184, R28 ;  /* 0x000000b8cc1c723c */ /* 0x048fec000004181c */
[----:B------:R-:W-:Y:S01]  /*f890*/  HMMA.16816.F32.BF16 R32, R204, R186, R32 ;  /* 0x000000bacc20723c */ /* 0x000fe20000041820 */
[----:B------:R-:W3:Y:S04]  /*f8a0*/  LDSM.16.M88.4 R184, [R237+0xd800] ;  /* 0x00d80000edb8783b */ /* 0x000ee80000000200 */
[----:B------:R-:W-:Y:S01]  /*f8b0*/  LDSM.16.M88.4 R204, [R236+0x4000] ;  /* 0x00400000eccc783b */ /* 0x000fe20000000200 */
[C---:B------:R-:W-:Y:S06]  /*f8c0*/  HMMA.16816.F32.BF16 R4, R188.reuse, R192, R4 ;  /* 0x000000c0bc04723c */ /* 0x040fec0000041804 */
[C---:B------:R-:W-:Y:S05]  /*f8d0*/  HMMA.16816.F32.BF16 R8, R188.reuse, R194, R8 ;  /* 0x000000c2bc08723c */ /* 0x040fea0000041808 */
[----:B------:R-:W-:Y:S01]  /*f8e0*/  MOV R192, R208 ;  /* 0x000000d000c07202 */ /* 0x000fe20000000f00 */
[C---:B-----5:R-:W-:Y:S05]  /*f8f0*/  HMMA.16816.F32.BF16 R12, R188.reuse, R168, R12 ;  /* 0x000000a8bc0c723c */ /* 0x060fea000004180c */
[----:B------:R-:W-:Y:S01]  /*f900*/  IMAD.MOV.U32 R193, RZ, RZ, R209 ;  /* 0x000000ffffc17224 */ /* 0x000fe200078e00d1 */
[C---:B------:R-:W-:Y:S01]  /*f910*/  HMMA.16816.F32.BF16 R16, R188.reuse, R170, R16 ;  /* 0x000000aabc10723c */ /* 0x040fe20000041810 */
[----:B------:R-:W5:Y:S04]  /*f920*/  LDSM.16.M88.4 R208, [R219] ;  /* 0x00000000dbd0783b */ /* 0x000f680000000200 */
        /* <DEDUP_REMOVED lines=23> */
[C---:B-----5:R-:W-:Y:S06]  /*faa0*/  HMMA.16816.F32.BF16 R4, R204.reuse, R208, R4 ;  /* 0x000000d0cc04723c */ /* 0x060fec0000041804 */
[C---:B------:R-:W-:Y:S05]  /*fab0*/  HMMA.16816.F32.BF16 R8, R204.reuse, R210, R8 ;  /* 0x000000d2cc08723c */ /* 0x040fea0000041808 */
[----:B------:R-:W-:Y:S01]  /*fac0*/  MOV R208, R200 ;  /* 0x000000c800d07202 */ /* 0x000fe20000000f00 */
[C---:B------:R-:W-:Y:S05]  /*fad0*/  HMMA.16816.F32.BF16 R12, R204.reuse, R168, R12 ;  /* 0x000000a8cc0c723c */ /* 0x040fea000004180c */
[----:B------:R-:W-:Y:S01]  /*fae0*/  IMAD.MOV.U32 R209, RZ, RZ, R201 ;  /* 0x000000ffffd17224 */ /* 0x000fe200078e00c9 */
[C---:B------:R-:W-:Y:S01]  /*faf0*/  HMMA.16816.F32.BF16 R16, R204.reuse, R170, R16 ;  /* 0x000000aacc10723c */ /* 0x040fe20000041810 */
[----:B------:R-:W5:Y:S04]  /*fb00*/  LDSM.16.M88.4 R200, [R224+0x4000] ;  /* 0x00400000e0c8783b */ /* 0x000f680000000200 */
        /* <DEDUP_REMOVED lines=56> */
[----:B------:R-:W-:Y:S01]  /*fe90*/  IMAD.MOV.U32 R193, RZ, RZ, R209 ;  /* 0x000000ffffc17224 */ /* 0x000fe200078e00d1 */
[C---:B------:R-:W-:Y:S01]  /*fea0*/  HMMA.16816.F32.BF16 R12, R188.reuse, R168, R12 ;  /* 0x000000a8bc0c723c */ /* 0x040fe2000004180c */
[----:B------:R-:W5:Y:S03]  /*feb0*/  LDSM.16.M88.4 R208, [R224+0x6000] ;  /* 0x00600000e0d0783b */ /* 0x000f660000000200 */
[----:B------:R-:W-:Y:S01]  /*fec0*/  MOV R194, R192 ;  /* 0x000000c000c27202 */ /* 0x000fe20000000f00 */
[----:B------:R-:W-:Y:S01]  /*fed0*/  IMAD.MOV.U32 R195, RZ, RZ, R193 ;  /* 0x000000ffffc37224 */ /* 0x000fe200078e00c1 */
[C---:B------:R-:W-:Y:S06]  /*fee0*/  HMMA.16816.F32.BF16 R16, R188.reuse, R170, R16 ;  /* 0x000000aabc10723c */ /* 0x040fec0000041810 */
[C---:B-1----:R-:W-:Y:S06]  /*fef0*/  HMMA.16816.F32.BF16 R20, R188.reuse, R172, R20 ;  /* 0x000000acbc14723c */ /* 0x042fec0000041814 */
[C---:B------:R-:W-:Y:S06]  /*ff00*/  HMMA.16816.F32.BF16 R24, R188.reuse, R174, R24 ;  /* 0x000000aebc18723c */ /* 0x040fec0000041818 */
[C---:B------:R-:W-:Y:S06]  /*ff10*/  HMMA.16816.F32.BF16 R28, R188.reuse, R176, R28 ;  /* 0x000000b0bc1c723c */ /* 0x040fec000004181c */
[----:B------:R-:W-:Y:S06]  /*ff20*/  HMMA.16816.F32.BF16 R32, R188, R178, R32 ;  /* 0x000000b2bc20723c */ /* 0x000fec0000041820 */
[C---:B----4-:R-:W-:Y:S05]  /*ff30*/  HMMA.16816.F32.BF16 R4, R196.reuse, R200, R4 ;  /* 0x000000c8c404723c */ /* 0x050fea0000041804 */
[----:B------:R-:W-:Y:S01]  /*ff40*/  MOV R188, R194 ;  /* 0x000000c200bc7202 */ /* 0x000fe20000000f00 */
[C---:B------:R-:W-:Y:S06]  /*ff50*/  HMMA.16816.F32.BF16 R8, R196.reuse, R202, R8 ;  /* 0x000000cac408723c */ /* 0x040fec0000041808 */
[C---:B------:R-:W-:Y:S06]  /*ff60*/  HMMA.16816.F32.BF16 R12, R196.reuse, R164, R12 ;  /* 0x000000a4c40c723c */ /* 0x040fec000004180c */
[C---:B------:R-:W-:Y:S01]  /*ff70*/  HMMA.16816.F32.BF16 R16, R196.reuse, R166, R16 ;  /* 0x000000a6c410723c */ /* 0x040fe20000041810 */
[----:B------:R-:W1:Y:S05]  /*ff80*/  LDSM.16.M88.4 R164, [R224+0x6800] ;  /* 0x00680000e0a4783b */ /* 0x000e6a0000000200 */
[C---:B--2---:R-:W-:Y:S06]  /*ff90*/  HMMA.16816.F32.BF16 R20, R196.reuse, R180, R20 ;  /* 0x000000b4c414723c */ /* 0x044fec0000041814 */
[C---:B------:R-:W-:Y:S06]  /*ffa0*/  HMMA.16816.F32.BF16 R24, R196.reuse, R182, R24 ;  /* 0x000000b6c418723c */ /* 0x040fec0000041818 */
[C---:B---3--:R-:W-:Y:S06]  /*ffb0*/  HMMA.16816.F32.BF16 R28, R196.reuse, R184, R28 ;  /* 0x000000b8c41c723c */ /* 0x048fec000004181c */
[----:B------:R-:W-:Y:S06]  /*ffc0*/  HMMA.16816.F32.BF16 R32, R196, R186, R32 ;  /* 0x000000bac420723c */ /* 0x000fec0000041820 */
[C---:B-----5:R-:W-:Y:S06]  /*ffd0*/  HMMA.16816.F32.BF16 R4, R204.reuse, R208, R4 ;  /* 0x000000d0cc04723c */ /* 0x060fec0000041804 */
        /* <DEDUP_REMOVED lines=11> */
[----:B------:R-:W-:Y:S01]  /*10090*/  FMUL.FTZ R11, R11, UR26 ;  /* 0x0000001a0b0b7c20 */ /* 0x000fe20008410000 */
[----:B------:R-:W-:Y:S04]  /*100a0*/  IMAD.MOV.U32 R167, RZ, RZ, R195 ;  /* 0x000000ffffa77224 */ /* 0x000fe800078e00c3 */
[----:B------:R-:W2:Y:S01]  /*100b0*/  MUFU.TANH R185, R6 ;  /* 0x0000000600b97308 */ /* 0x000ea20000002400 */
[----:B------:R-:W-:Y:S01]  /*100c0*/  FMUL.FTZ R12, R12, UR26 ;  /* 0x0000001a0c0c7c20 */ /* 0x000fe20008410000 */
[----:B------:R-:W-:Y:S01]  /*100d0*/  FMUL.FTZ R13, R13, UR26 ;  /* 0x0000001a0d0d7c20 */ /* 0x000fe20008410000 */
[----:B------:R-:W-:Y:S01]  /*100e0*/  FMUL.FTZ R14, R14, UR26 ;  /* 0x0000001a0e0e7c20 */ /* 0x000fe20008410000 */
[----:B------:R-:W-:Y:S01]  /*100f0*/  FMUL.FTZ R15, R15, UR26 ;  /* 0x0000001a0f0f7c20 */ /* 0x000fe20008410000 */
[----:B------:R-:W-:Y:S01]  /*10100*/  FMUL.FTZ R16, R16, UR26 ;  /* 0x0000001a10107c20 */ /* 0x000fe20008410000 */
[----:B------:R-:W-:Y:S04]  /*10110*/  FMUL.FTZ R17, R17, UR26 ;  /* 0x0000001a11117c20 */ /* 0x000fe80008410000 */
[----:B------:R3:W4:Y:S01]  /*10120*/  MUFU.TANH R164, R7 ;  /* 0x0000000700a47308 */ /* 0x0007220000002400 */
[----:B------:R-:W-:Y:S01]  /*10130*/  FMUL.FTZ R18, R18, UR26 ;  /* 0x0000001a12127c20 */ /* 0x000fe20008410000 */
[----:B------:R-:W-:Y:S08]  /*10140*/  FMUL.FTZ R19, R19, UR26 ;  /* 0x0000001a13137c20 */ /* 0x000ff00008410000 */
[----:B------:R-:W1:Y:S10]  /*10150*/  MUFU.TANH R189, R8 ;  /* 0x0000000800bd7308 */ /* 0x000e740000002400 */
[----:B------:R-:W1:Y:S01]  /*10160*/  MUFU.TANH R190, R9 ;  /* 0x0000000900be7308 */ /* 0x000e620000002400 */
[----:B---3--:R-:W3:Y:S09]  /*10170*/  LDSM.16.M88.4 R4, [R224+0x7000] ;  /* 0x00700000e004783b */ /* 0x008ef20000000200 */
[----:B------:R-:W1:Y:S10]  /*10180*/  MUFU.TANH R191, R10 ;  /* 0x0000000a00bf7308 */ /* 0x000e740000002400 */
[----:B------:R5:W1:Y:S10]  /*10190*/  MUFU.TANH R192, R11 ;  /* 0x0000000b00c07308 */ /* 0x000a740000002400 */
[----:B------:R2:W1:Y:S10]  /*101a0*/  MUFU.TANH R171, R12 ;  /* 0x0000000c00ab7308 */ /* 0x0004740000002400 */
[----:B------:R-:W1:Y:S01]  /*101b0*/  MUFU.TANH R170, R13 ;  /* 0x0000000d00aa7308 */ /* 0x000e620000002400 */
[----:B-----5:R-:W5:Y:S01]  /*101c0*/  LDSM.16.M88.4 R8, [R224+0x7800] ;  /* 0x00780000e008783b */ /* 0x020f620000000200 */
[----:B------:R-:W-:Y:S08]  /*101d0*/  DEPBAR.LE SB0, 0x0 ;  /* 0x000080000000791a */ /* 0x000ff00000000000 */
[----:B------:R4:W1:Y:S01]  /*101e0*/  MUFU.TANH R175, R14 ;  /* 0x0000000e00af7308 */ /* 0x0008620000002400 */
[----:B------:R-:W-:Y:S01]  /*101f0*/  BAR.SYNC.DEFER_BLOCKING 0x0 ;  /* 0x0000000000007b1d */ /* 0x000fe20000010000 */
[C---:B---3--:R-:W-:Y:S08]  /*10200*/  HMMA.16816.F32.BF16 R20, R204.reuse, R4, R20 ;  /* 0x00000004cc14723c */ /* 0x048ff00000041814 */
[----:B------:R-:W3:Y:S01]  /*10210*/  MUFU.TANH R3, R3 ;  /* 0x0000000300037308 */ /* 0x000ee20000002400 */
[C---:B------:R-:W-:Y:S09]  /*10220*/  HMMA.16816.F32.BF16 R24, R204.reuse, R6, R24 ;  /* 0x00000006cc18723c */ /* 0x040ff20000041818 */
[----:B------:R1:W1:Y:S10]  /*10230*/  MUFU.TANH R174, R15 ;  /* 0x0000000f00ae7308 */ /* 0x0002740000002400 */
[----:B------:R1:W1:Y:S01]  /*10240*/  MUFU.TANH R169, R16 ;  /* 0x0000001000a97308 */ /* 0x0002620000002400 */
[----:B--2---:R-:W-:Y:S01]  /*10250*/  FMUL.FTZ R12, R23, UR26 ;  /* 0x0000001a170c7c20 */ /* 0x004fe20008410000 */
[----:B------:R-:W-:Y:S01]  /*10260*/  FMUL.FTZ R20, R20, UR26 ;  /* 0x0000001a14147c20 */ /* 0x000fe20008410000 */
[----:B------:R-:W-:Y:S01]  /*10270*/  FMUL.FTZ R21, R21, UR26 ;  /* 0x0000001a15157c20 */ /* 0x000fe20008410000 */
[----:B------:R-:W-:Y:S06]  /*10280*/  FMUL.FTZ R22, R22, UR26 ;  /* 0x0000001a16167c20 */ /* 0x000fec0008410000 */
[----:B------:R2:W1:Y:S01]  /*10290*/  MUFU.TANH R168, R17 ;  /* 0x0000001100a87308 */ /* 0x0004620000002400 */
[C---:B-----5:R-:W-:Y:S03]  /*102a0*/  HMMA.16816.F32.BF16 R28, R204.reuse, R8, R28 ;  /* 0x00000008cc1c723c */ /* 0x060fe6000004181c */
[----:B----4-:R-:W-:Y:S01]  /*102b0*/  FMUL.FTZ R14, R26, UR26 ;  /* 0x0000001a1a0e7c20 */ /* 0x010fe20008410000 */
[----:B------:R-:W-:Y:S01]  /*102c0*/  FMUL.FTZ R13, R27, UR26 ;  /* 0x0000001a1b0d7c20 */ /* 0x000fe20008410000 */
[----:B------:R-:W-:Y:S01]  /*102d0*/  FMUL.FTZ R24, R24, UR26 ;  /* 0x0000001a18187c20 */ /* 0x000fe20008410000 */
[----:B------:R-:W-:Y:S03]  /*102e0*/  HMMA.16816.F32.BF16 R32, R204, R10, R32 ;  /* 0x0000000acc20723c */ /* 0x000fe60000041820 */
[----:B------:R2:W4:Y:S02]  /*102f0*/  MUFU.TANH R173, R18 ;  /* 0x0000001200ad7308 */ /* 0x0005240000002400 */
        /* <DEDUP_REMOVED lines=13> */
[----:B------:R-:W1:Y:S10]  /*103d0*/  MUFU.TANH R12, R12 ;  /* 0x0000000c000c7308 */ /* 0x000e740000002400 */
[----:B------:R2:W1:Y:S10]  /*103e0*/  MUFU.TANH R177, R24 ;  /* 0x0000001800b17308 */ /* 0x0004740000002400 */
[----:B------:R2:W1:Y:S10]  /*103f0*/  MUFU.TANH R176, R25 ;  /* 0x0000001900b07308 */ /* 0x0004740000002400 */
[----:B------:R-:W1:Y:S10]  /*10400*/  MUFU.TANH R14, R14 ;  /* 0x0000000e000e7308 */ /* 0x000e740000002400 */
        /* <DEDUP_REMOVED lines=9> */
[----:B---34-:R-:W-:Y:S05]  /*104a0*/  @!P1 BRA `(.L_x_2578) ;  /* 0x0000000c00089947 */ /* 0x018fea0003800000 */
        /* <DEDUP_REMOVED lines=20> */
[----:B------:R-:W-:Y:S03]  /*105f0*/  UMOV UR39, UR45 ;  /* 0x0000002d00277c82 */ /* 0x000fe60008000000 */
[----:B------:R-:W-:Y:S02]  /*10600*/  UIMAD UR38, UR16, UR37, UR38 ;  /* 0x00000025102672a4 */ /* 0x000fe4000f8e0226 */
        /* <DEDUP_REMOVED lines=19> */
[----:B------:R-:W-:Y:S01]  /*10740*/  LEA R8, P1, R5, UR18, 0x2 ;  /* 0x0000001205087c11 */ /* 0x000fe2000f8210ff */
[----:B------:R-:W-:Y:S02]  /*10750*/  UIADD3 UR38, UR41, -UR39, URZ ;  /* 0x8000002729267290 */ /* 0x000fe4000fffe03f */
[----:B------:R-:W-:Y:S01]  /*10760*/  IMAD.U32 R7, RZ, RZ, UR39 ;  /* 0x00000027ff077e24 */ /* 0x000fe2000f8e00ff */
[----:B------:R-:W-:Y:S01]  /*10770*/  LEA.HI.X.SX32 R9, R4, UR19, 0x2, P1 ;  /* 0x0000001304097c11 */ /* 0x000fe200088f16ff */
[----:B------:R-:W-:Y:S01]  /*10780*/  IMAD.U32 R6, RZ, RZ, UR39 ;  /* 0x00000027ff067e24 */ /* 0x000fe2000f8e00ff */
[----:B------:R-:W-:Y:S01]  /*10790*/  R2UR UR14, R8 ;  /* 0x00000000080e72ca */ /* 0x000fe200000e0000 */
[----:B------:R-:W-:Y:S01]  /*107a0*/  UIMAD UR38, UR38, UR20, -0x40 ;  /* 0xffffffc0262674a4 */ /* 0x000fe2000f8e0214 */
[----:B------:R-:W-:Y:S02]  /*107b0*/  R2UR UR15, R9 ;  /* 0x00000000090f72ca */ /* 0x000fe400000e0000 */
[----:B------:R-:W-:Y:S04]  /*107c0*/  LEA R10, P2, R7, UR18, 0x2 ;  /* 0x00000012070a7c11 */ /* 0x000fe8000f8410ff */
[----:B------:R-:W-:Y:S02]  /*107d0*/  LEA.HI.X.SX32 R11, R6, UR19, 0x2, P2 ;  /* 0x00000013060b7c11 */ /* 0x000fe400090f16ff */
[----:B------:R-:W-:Y:S02]  /*107e0*/  R2UR UR42, R10 ;  /* 0x000000000a2a72ca */ /* 0x000fe400000e0000 */
[----:B------:R-:W-:Y:S01]  /*107f0*/  R2UR UR43, R11 ;  /* 0x000000000b2b72ca */ /* 0x000fe200000e0000 */
[----:B------:R-:W-:Y:S01]  /*10800*/  IMAD.U32 R6, RZ, RZ, UR14 ;  /* 0x0000000eff067e24 */ /* 0x000fe2000f8e00ff */
[----:B------:R-:W-:Y:S01]  /*10810*/  UIMAD UR14, UR9, UR38, URZ ;  /* 0x00000026090e72a4 */ /* 0x000fe2000f8e023f */
[----:B------:R-:W-:Y:S01]  /*10820*/  IMAD.U32 R7, RZ, RZ, UR15 ;  /* 0x0000000fff077e24 */ /* 0x000fe2000f8e00ff */
[----:B------:R-:W-:Y:S02]  /*10830*/  USHF.R.S32.HI UR15, URZ, 0x1f, UR38 ;  /* 0x0000001f3f0f7899 */ /* 0x000fe40008011426 */
[----:B------:R-:W-:Y:S02]  /*10840*/  UIMAD.WIDE.U32 UR38, UR8, UR38, URZ ;  /* 0x00000026082672a5 */ /* 0x000fe4000f8e003f */
[----:B------:R-:W3:Y:S01]  /*10850*/  LDG.E R6, desc[UR24][R6.64] ;  /* 0x0000001806067981 */ /* 0x000ee2000c1e1900 */
[----:B------:R-:W-:Y:S02]  /*10860*/  UIMAD UR14, UR15, UR8, UR14 ;  /* 0x000000080f0e72a4 */ /* 0x000fe4000f8e020e */
[----:B------:R-:W-:Y:S01]  /*10870*/  MOV R4, UR42 ;  /* 0x0000002a00047c02 */ /* 0x000fe20008000f00 */
[----:B------:R-:W-:Y:S01]  /*10880*/  IMAD.U32 R9, RZ, RZ, UR39 ;  /* 0x00000027ff097e24 */ /* 0x000fe2000f8e00ff */
[----:B------:R-:W-:Y:S01]  /*10890*/  UIADD3 UR14, UR39, UR14, URZ ;  /* 0x0000000e270e7290 */ /* 0x000fe2000fffe03f */
[----:B------:R-:W-:Y:S01]  /*108a0*/  IMAD.U32 R5, RZ, RZ, UR43 ;  /* 0x0000002bff057e24 */ /* 0x000fe2000f8e00ff */
[----:B------:R-:W-:Y:S01]  /*108b0*/  MOV R8, UR38 ;  /* 0x0000002600087c02 */ /* 0x000fe20008000f00 */
[----:B------:R-:W-:Y:S03]  /*108c0*/  UMOV UR15, UR9 ;  /* 0x00000009000f7c82 */ /* 0x000fe60008000000 */
[----:B------:R-:W-:Y:S01]  /*108d0*/  IMAD.U32 R9, RZ, RZ, UR14 ;  /* 0x0000000eff097e24 */ /* 0x000fe2000f8e00ff */
[----:B------:R-:W-:Y:S01]  /*108e0*/  UMOV UR14, UR8 ;  /* 0x00000008000e7c82 */ /* 0x000fe20008000000 */
[----:B------:R4:W3:Y:S02]  /*108f0*/  LDG.E R7, desc[UR24][R4.64] ;  /* 0x0000001804077981 */ /* 0x0008e4000c1e1900 */
[----:B----4-:R-:W4:Y:S01]  /*10900*/  LDC.64 R4, c[0x0][0x230] ;  /* 0x00008c00ff047b82 */ /* 0x010f220000000a00 */
[----:B---3--:R-:W-:Y:S04]  /*10910*/  IMAD.IADD R7, R7, 0x1, -R6 ;  /* 0x0000000107077824 */ /* 0x008fe800078e0a06 */
[CC--:B----4-:R-:W-:Y:S01]  /*10920*/  IMAD.WIDE.U32 R8, R7.reuse, R4.reuse, R8 ;  /* 0x0000000407087225 */ /* 0x0d0fe200078e0008 */
[----:B------:R-:W-:Y:S05]  /*10930*/  SHF.R.S32.HI R6, RZ, 0x1f, R7 ;  /* 0x0000001fff067819 */ /* 0x000fea0000011407 */
[----:B------:R-:W-:Y:S04]  /*10940*/  IMAD R6, R6, R4, RZ ;  /* 0x0000000406067224 */ /* 0x000fe800078e02ff */
[----:B------:R-:W-:Y:S01]  /*10950*/  IMAD R6, R7, R5, R6 ;  /* 0x0000000507067224 */ /* 0x000fe200078e0206 */
[----:B------:R-:W-:Y:S03]  /*10960*/  MOV R5, R8 ;  /* 0x0000000800057202 */ /* 0x000fe60000000f00 */
[----:B------:R-:W-:Y:S07]  /*10970*/  IMAD.IADD R4, R9, 0x1, R6 ;  /* 0x0000000109047824 */ /* 0x000fee00078e0206 */
.L_x_2579:
[----:B------:R3:W-:Y:S01]  /*10980*/  @P6 STS.128 [R242+0x8000], RZ ;  /* 0x008000fff2006388 */ /* 0x0007e20000000c00 */
[CC--:B--2---:R-:W-:Y:S01]  /*10990*/  LEA R22, P1, R5.reuse, R249.reuse, 0x1 ;  /* 0x000000f905167211 */ /* 0x0c4fe200078208ff */
[----:B------:R-:W-:Y:S01]  /*109a0*/  UMOV UR8, UR14 ;  /* 0x0000000e00087c82 */ /* 0x000fe20008000000 */
[C---:B------:R-:W-:Y:S01]  /*109b0*/  IADD3 R8, P2, R5.reuse, UR29, RZ ;  /* 0x0000001d05087c10 */ /* 0x040fe2000ff5e0ff */
[----:B------:R-:W-:Y:S01]  /*109c0*/  UMOV UR9, UR15 ;  /* 0x0000000f00097c82 */ /* 0x000fe20008000000 */
[-C--:B------:R-:W-:Y:S02]  /*109d0*/  LEA.HI.X R23, R5, R248.reuse, R4, 0x1, P1 ;  /* 0x000000f805177211 */ /* 0x080fe400008f0c04 */
[-C--:B------:R-:W-:Y:S02]  /*109e0*/  @!P6 LEA R20, P1, R8, R249.reuse, 0x1 ;  /* 0x000000f90814e211 */ /* 0x080fe400078208ff */
        /* <DEDUP_REMOVED lines=8> */
[CC--:B-1----:R-:W-:Y:S02]  /*10a70*/  @!P4 LEA R16, P1, R8.reuse, R249.reuse, 0x1 ;  /* 0x000000f90810c211 */ /* 0x0c2fe400078208ff */
        /* <DEDUP_REMOVED lines=33> */
[-C--:B------:R-:W-:Y:S01]  /*10c90*/  @!P3 LEA R8, P1, R6, R249.reuse, 0x1 ;  /* 0x000000f90608b211 */ /* 0x080fe200078208ff */
[----:B------:R3:W-:Y:S01]  /*10ca0*/  @P5 STS.128 [R242+0xa800], RZ ;  /* 0x00a800fff2005388 */ /* 0x0007e20000000c00 */
[-C--:B------:R-:W-:Y:S02]  /*10cb0*/  @!P6 LEA R28, P2, R4, R249.reuse, 0x1 ;  /* 0x000000f9041ce211 */ /* 0x080fe400078408ff */
        /* <DEDUP_REMOVED lines=65> */
.L_x_2578:
[----:B------:R-:W-:Y:S01]  /*110d0*/  UIADD3 UR37, UR11, -0x1, URZ ;  /* 0xffffffff0b257890 */ /* 0x000fe2000fffe03f */
[----:B--23--:R-:W-:Y:S01]  /*110e0*/  LDSM.16.MT88.4 R20, [R230+0x10000] ;  /* 0x01000000e614783b */ /* 0x00cfe20000004200 */
[----:B------:R-:W-:Y:S01]  /*110f0*/  UISETP.GT.AND UP2, UPT, UR11, 0x1, UPT ;  /* 0x000000010b00788c */ /* 0x000fe2000bf44270 */
[----:B------:R-:W-:Y:S01]  /*11100*/  UMOV UR15, UR36 ;  /* 0x00000024000f7c82 */ /* 0x000fe20008000000 */
[----:B------:R-:W-:Y:S02]  /*11110*/  UMOV UR14, UR35 ;  /* 0x00000023000e7c82 */ /* 0x000fe40008000000 */
[----:B------:R-:W-:Y:S01]  /*11120*/  MOV R4, UR37 ;  /* 0x0000002500047c02 */ /* 0x000fe20008000f00 */
[----:B------:R-:W-:Y:S02]  /*11130*/  UMOV UR11, UR37 ;  /* 0x00000025000b7c82 */ /* 0x000fe40008000000 */
[----:B------:R-:W-:Y:S01]  /*11140*/  LDSM.16.MT88.4 R28, [R229+0x10000] ;  /* 0x01000000e51c783b */ /* 0x000fe20000004200 */
[----:B------:R-:W-:Y:S04]  /*11150*/  LEA R4, R4, R243, 0x6 ;  /* 0x000000f304047211 */ /* 0x000fe800078e30ff */
[C---:B-1----:R-:W-:Y:S02]  /*11160*/  IADD3 R15, R4.reuse, 0x10, RZ ;  /* 0x00000010040f7810 */ /* 0x042fe40007ffe0ff */
[----:B------:R-:W-:Y:S02]  /*11170*/  I2FP.F32.S32 R8, R4 ;  /* 0x0000000400087245 */ /* 0x000fe40000201400 */
[----:B------:R-:W-:Y:S02]  /*11180*/  I2FP.F32.S32 R15, R15 ;  /* 0x0000000f000f7245 */ /* 0x000fe40000201400 */
[----:B------:R-:W-:Y:S01]  /*11190*/  IADD3 R5, R4, 0x1, RZ ;  /* 0x0000000104057810 */ /* 0x000fe20007ffe0ff */
[C---:B------:R-:W-:Y:S01]  /*111a0*/  FFMA.FTZ R9, R8.reuse, UR5, R185 ;  /* 0x0000000508097c23 */ /* 0x040fe200080100b9 */
[----:B------:R-:W-:Y:S01]  /*111b0*/  FFMA.FTZ R8, R8, UR5, R3 ;  /* 0x0000000508087c23 */ /* 0x000fe20008010003 */
[C---:B------:R-:W-:Y:S01]  /*111c0*/  IADD3 R3, R4.reuse, 0x18, RZ ;  /* 0x0000001804037810 */ /* 0x040fe20007ffe0ff */
[C---:B------:R-:W-:Y:S01]  /*111d0*/  FFMA.FTZ R175, R15.reuse, UR5, R175 ;  /* 0x000000050faf7c23 */ /* 0x040fe200080100af */
[----:B------:R-:W-:Y:S01]  /*111e0*/  FFMA.FTZ R171, R15, UR5, R171 ;  /* 0x000000050fab7c23 */ /* 0x000fe200080100ab */
[C---:B------:R-:W-:Y:S02]  /*111f0*/  IADD3 R15, R4.reuse, 0x19, RZ ;  /* 0x00000019040f7810 */ /* 0x040fe40007ffe0ff */
[----:B------:R-:W-:Y:S02]  /*11200*/  I2FP.F32.S32 R3, R3 ;  /* 0x0000000300037245 */ /* 0x000fe40000201400 */
[----:B------:R-:W-:Y:S02]  /*11210*/  I2FP.F32.S32 R15, R15 ;  /* 0x0000000f000f7245 */ /* 0x000fe40000201400 */
[----:B------:R-:W-:Y:S01]  /*11220*/  I2FP.F32.S32 R5, R5 ;  /* 0x0000000500057245 */ /* 0x000fe20000201400 */
[C---:B------:R-:W-:Y:S01]  /*11230*/  FFMA.FTZ R173, R3.reuse, UR5, R173 ;  /* 0x0000000503ad7c23 */ /* 0x040fe200080100ad */
[C---:B------:R-:W-:Y:S01]  /*11240*/  IADD3 R6, R4.reuse, 0x8, RZ ;  /* 0x0000000804067810 */ /* 0x040fe20007ffe0ff */
[----:B------:R-:W-:Y:S01]  /*11250*/  FFMA.FTZ R169, R3, UR5, R169 ;  /* 0x0000000503a97c23 */ /* 0x000fe200080100a9 */
[C---:B------:R-:W-:Y:S01]  /*11260*/  IADD3 R3, R4.reuse, 0x21, RZ ;  /* 0x0000002104037810 */ /* 0x040fe20007ffe0ff */
[C---:B------:R-:W-:Y:S01]  /*11270*/  FFMA.FTZ R172, R15.reuse, UR5, R172 ;  /* 0x000000050fac7c23 */ /* 0x040fe200080100ac */
[C---:B------:R-:W-:Y:S01]  /*11280*/  IADD3 R7, R4.reuse, 0x9, RZ ;  /* 0x0000000904077810 */ /* 0x040fe20007ffe0ff */
[----:B------:R-:W-:Y:S01]  /*11290*/  FFMA.FTZ R168, R15, UR5, R168 ;  /* 0x000000050fa87c23 */ /* 0x000fe200080100a8 */
[----:B------:R-:W-:Y:S01]  /*112a0*/  I2FP.F32.S32 R6, R6 ;  /* 0x0000000600067245 */ /* 0x000fe20000201400 */
[C---:B------:R-:W-:Y:S01]  /*112b0*/  FFMA.FTZ R10, R5.reuse, UR5, R164 ;  /* 0x00000005050a7c23 */ /* 0x040fe200080100a4 */
[----:B------:R-:W-:Y:S01]  /*112c0*/  IADD3 R11, R4, 0x11, RZ ;  /* 0x00000011040b7810 */ /* 0x000fe20007ffe0ff */
[----:B------:R-:W-:Y:S01]  /*112d0*/  FFMA.FTZ R5, R5, UR5, R183 ;  /* 0x0000000505057c23 */ /* 0x000fe200080100b7 */
[----:B------:R-:W-:Y:S01]  /*112e0*/  FMNMX.FTZ R15, R9, R2, !PT ;  /* 0x00000002090f7209 */ /* 0x000fe20007810000 */
[C---:B------:R-:W-:Y:S01]  /*112f0*/  FFMA.FTZ R191, R6.reuse, UR5, R191 ;  /* 0x0000000506bf7c23 */ /* 0x040fe200080100bf */
[----:B------:R-:W-:Y:S01]  /*11300*/  I2FP.F32.S32 R3, R3 ;  /* 0x0000000300037245 */ /* 0x000fe20000201400 */
[----:B------:R-:W-:Y:S01]  /*11310*/  FFMA.FTZ R6, R6, UR5, R189 ;  /* 0x0000000506067c23 */ /* 0x000fe200080100bd */
[----:B------:R-:W-:Y:S02]  /*11320*/  I2FP.F32.S32 R7, R7 ;  /* 0x0000000700077245 */ /* 0x000fe40000201400 */
[----:B------:R-:W-:Y:S01]  /*11330*/  I2FP.F32.S32 R11, R11 ;  /* 0x0000000b000b7245 */ /* 0x000fe20000201400 */
[----:B------:R-:W-:Y:S01]  /*11340*/  FFMA.FTZ R207, R3, UR5, R12 ;  /* 0x0000000503cf7c23 */ /* 0x000fe2000801000c */
[----:B------:R-:W-:Y:S01]  /*11350*/  FMNMX.FTZ R15, R10, R15, !PT ;  /* 0x0000000f0a0f7209 */ /* 0x000fe20007810000 */
[----:B------:R-:W-:Y:S01]  /*11360*/  FFMA.FTZ R192, R7, UR5, R192 ;  /* 0x0000000507c07c23 */ /* 0x000fe200080100c0 */
[----:B------:R-:W-:Y:S01]  /*11370*/  FMNMX.FTZ R16, R8, R0, !PT ;  /* 0x0000000008107209 */ /* 0x000fe20007810000 */
[C---:B------:R-:W-:Y:S01]  /*11380*/  FFMA.FTZ R174, R11.reuse, UR5, R174 ;  /* 0x000000050bae7c23 */ /* 0x040fe200080100ae */
[----:B------:R-:W-:Y:S01]  /*11390*/  FFMA.FTZ R170, R11, UR5, R170 ;  /* 0x000000050baa7c23 */ /* 0x000fe200080100aa */
[----:B------:R-:W-:Y:S01]  /*113a0*/  FMNMX.FTZ R12, R191, R15, !PT ;  /* 0x0000000fbf0c7209 */ /* 0x000fe20007810000 */
[----:B------:R-:W-:Y:S01]  /*113b0*/  FFMA.FTZ R7, R7, UR5, R190 ;  /* 0x0000000507077c23 */ /* 0x000fe200080100be */
[----:B------:R-:W-:Y:S01]  /*113c0*/  IADD3 R11, R4, 0x20, RZ ;  /* 0x00000020040b7810 */ /* 0x000fe20007ffe0ff */
[----:B------:R-:W-:Y:S01]  /*113d0*/  FFMA.FTZ R178, R3, UR5, R178 ;  /* 0x0000000503b27c23 */ /* 0x000fe200080100b2 */
[----:B------:R-:W-:Y:S02]  /*113e0*/  FMNMX.FTZ R16, R5, R16, !PT ;  /* 0x0000001005107209 */ /* 0x000fe40007810000 */
[----:B------:R-:W-:Y:S02]  /*113f0*/  FMNMX.FTZ R12, R192, R12, !PT ;  /* 0x0000000cc00c7209 */ /* 0x000fe40007810000 */
[----:B------:R-:W-:Y:S02]  /*11400*/  I2FP.F32.S32 R11, R11 ;  /* 0x0000000b000b7245 */ /* 0x000fe40000201400 */
[----:B------:R-:W-:Y:S02]  /*11410*/  FMNMX.FTZ R15, R6, R16, !PT ;  /* 0x00000010060f7209 */ /* 0x000fe40007810000 */
[C---:B------:R-:W-:Y:S01]  /*11420*/  IADD3 R3, R4.reuse, 0x28, RZ ;  /* 0x0000002804037810 */ /* 0x040fe20007ffe0ff */
[----:B------:R-:W-:Y:S01]  /*11430*/  FFMA.FTZ R179, R11, UR5, R179 ;  /* 0x000000050bb37c23 */ /* 0x000fe200080100b3 */
[----:B------:R-:W-:Y:S01]  /*11440*/  FMNMX.FTZ R12, R175, R12, !PT ;  /* 0x0000000caf0c7209 */ /* 0x000fe20007810000 */
[----:B------:R-:W-:Y:S01]  /*11450*/  FFMA.FTZ R208, R11, UR5, R208 ;  /* 0x000000050bd07c23 */ /* 0x000fe200080100d0 */
[----:B------:R-:W-:Y:S02]  /*11460*/  FMNMX.FTZ R15, R7, R15, !PT ;  /* 0x0000000f070f7209 */ /* 0x000fe40007810000 */
[----:B------:R-:W-:Y:S02]  /*11470*/  I2FP.F32.S32 R16, R3 ;  /* 0x0000000300107245 */ /* 0x000fe40000201400 */
[----:B------:R-:W-:Y:S02]  /*11480*/  IADD3 R11, R4, 0x29, RZ ;  /* 0x00000029040b7810 */ /* 0x000fe40007ffe0ff */
[----:B------:R-:W-:Y:S01]  /*11490*/  FMNMX.FTZ R12, R174, R12, !PT ;  /* 0x0000000cae0c7209 */ /* 0x000fe20007810000 */
[C---:B------:R-:W-:Y:S01]  /*114a0*/  FFMA.FTZ R206, R16.reuse, UR5, R14 ;  /* 0x0000000510ce7c23 */ /* 0x040fe2000801000e */
[----:B------:R-:W-:Y:S01]  /*114b0*/  FMNMX.FTZ R15, R171, R15, !PT ;  /* 0x0000000fab0f7209 */ /* 0x000fe20007810000 */
[----:B------:R-:W-:Y:S01]  /*114c0*/  FFMA.FTZ R177, R16, UR5, R177 ;  /* 0x0000000510b17c23 */ /* 0x000fe200080100b1 */
[----:B------:R-:W-:Y:S02]  /*114d0*/  I2FP.F32.S32 R11, R11 ;  /* 0x0000000b000b7245 */ /* 0x000fe40000201400 */
[----:B------:R-:W-:Y:S02]  /*114e0*/  FMNMX.FTZ R12, R173, R12, !PT ;  /* 0x0000000cad0c7209 */ /* 0x000fe40007810000 */
[----:B------:R-:W-:Y:S01]  /*114f0*/  FMNMX.FTZ R14, R170, R15, !PT ;  /* 0x0000000faa0e7209 */ /* 0x000fe20007810000 */
[C---:B------:R-:W-:Y:S01]  /*11500*/  FFMA.FTZ R205, R11.reuse, UR5, R13 ;  /* 0x000000050bcd7c23 */ /* 0x040fe2000801000d */
[----:B------:R-:W-:Y:S01]  /*11510*/  IADD3 R3, R4, 0x30, RZ ;  /* 0x0000003004037810 */ /* 0x000fe20007ffe0ff */
[----:B------:R-:W-:Y:S01]  /*11520*/  FFMA.FTZ R176, R11, UR5, R176 ;  /* 0x000000050bb07c23 */ /* 0x000fe200080100b0 */
[----:B------:R-:W-:Y:S02]  /*11530*/  FMNMX.FTZ R12, R172, R12, !PT ;  /* 0x0000000cac0c7209 */ /* 0x000fe40007810000 */
[----:B------:R-:W-:Y:S02]  /*11540*/  FMNMX.FTZ R13, R169, R14, !PT ;  /* 0x0000000ea90d7209 */ /* 0x000fe40007810000 */
[----:B------:R-:W-:Y:S02]  /*11550*/  I2FP.F32.S32 R3, R3 ;  /* 0x0000000300037245 */ /* 0x000fe40000201400 */
[----:B------:R-:W-:Y:S02]  /*11560*/  FMNMX.FTZ R11, R208, R12, !PT ;  /* 0x0000000cd00b7209 */ /* 0x000fe40007810000 */
[----:B------:R-:W-:Y:S01]  /*11570*/  FMNMX.FTZ R13, R168, R13, !PT ;  /* 0x0000000da80d7209 */ /* 0x000fe20007810000 */
[C---:B------:R-:W-:Y:S01]  /*11580*/  FFMA.FTZ R187, R3.reuse, UR5, R187 ;  /* 0x0000000503bb7c23 */ /* 0x040fe200080100bb */
[----:B------:R-:W-:Y:S01]  /*11590*/  FFMA.FTZ R184, R3, UR5, R184 ;  /* 0x0000000503b87c23 */ /* 0x000fe200080100b8 */
[----:B------:R-:W-:Y:S02]  /*115a0*/  FMNMX.FTZ R3, R207, R11, !PT ;  /* 0x0000000bcf037209 */ /* 0x000fe40007810000 */
[----:B------:R-:W-:Y:S02]  /*115b0*/  FMNMX.FTZ R12, R179, R13, !PT ;  /* 0x0000000db30c7209 */ /* 0x000fe40007810000 */
[----:B------:R-:W-:Y:S02]  /*115c0*/  IADD3 R14, R4, 0x31, RZ ;  /* 0x00000031040e7810 */ /* 0x000fe40007ffe0ff */
[----:B------:R-:W-:Y:S02]  /*115d0*/  FMNMX.FTZ R3, R206, R3, !PT ;  /* 0x00000003ce037209 */ /* 0x000fe40007810000 */
[----:B------:R-:W-:Y:S02]  /*115e0*/  FMNMX.FTZ R12, R178, R12, !PT ;  /* 0x0000000cb20c7209 */ /* 0x000fe40007810000 */
[----:B------:R-:W-:Y:S02]  /*115f0*/  I2FP.F32.S32 R13, R14 ;  /* 0x0000000e000d7245 */ /* 0x000fe40000201400 */
[C---:B------:R-:W-:Y:S02]  /*11600*/  IADD3 R11, R4.reuse, 0x38, RZ ;  /* 0x00000038040b7810 */ /* 0x040fe40007ffe0ff */
[----:B------:R-:W-:Y:S01]  /*11610*/  FMNMX.FTZ R3, R205, R3, !PT ;  /* 0x00000003cd037209 */ /* 0x000fe20007810000 */
[----:B------:R-:W-:Y:S01]  /*11620*/  FFMA.FTZ R186, R13, UR5, R186 ;  /* 0x000000050dba7c23 */ /* 0x000fe200080100ba */
[----:B------:R-:W-:Y:S01]  /*11630*/  FMNMX.FTZ R12, R177, R12, !PT ;  /* 0x0000000cb10c7209 */ /* 0x000fe20007810000 */
[----:B------:R-:W-:Y:S01]  /*11640*/  FFMA.FTZ R182, R13, UR5, R182 ;  /* 0x000000050db67c23 */ /* 0x000fe200080100b6 */
        /* <DEDUP_REMOVED lines=9> */
[----:B------:R-:W-:Y:S01]  /*116e0*/  FFMA.FTZ R165, R4, UR5, R165 ;  /* 0x0000000504a57c23 */ /* 0x000fe200080100a5 */
[----:B------:R-:W-:Y:S01]  /*116f0*/  FMNMX.FTZ R3, R166, R3, !PT ;  /* 0x00000003a6037209 */ /* 0x000fe20007810000 */
[----:B------:R-:W-:Y:S01]  /*11700*/  FFMA.FTZ R180, R4, UR5, R180 ;  /* 0x0000000504b47c23 */ /* 0x000fe200080100b4 */
        /* <DEDUP_REMOVED lines=8> */
[----:B------:R-:W-:Y:S08]  /*11790*/  LDSM.16.MT88.4 R12, [R232+0x10000] ;  /* 0x01000000e80c783b */ /* 0x000ff00000004200 */
[----:B------:R-:W1:Y:S08]  /*117a0*/  SHFL.BFLY PT, R3, R4, 0x1, 0x1f ;  /* 0x0c201f0004037f89 */ /* 0x000e7000000e0000 */
[----:B------:R-:W2:Y:S01]  /*117b0*/  SHFL.BFLY PT, R164, R11, 0x1, 0x1f ;  /* 0x0c201f000ba47f89 */ /* 0x000ea200000e0000 */
[----:B-1----:R-:W-:Y:S02]  /*117c0*/  FMNMX.FTZ R3, R4, R3, !PT ;  /* 0x0000000304037209 */ /* 0x002fe40007810000 */
[----:B--2---:R-:W-:Y:S03]  /*117d0*/  FMNMX.FTZ R164, R11, R164, !PT ;  /* 0x000000a40ba47209 */ /* 0x004fe60007810000 */
[C---:B------:R-:W-:Y:S01]  /*117e0*/  FMUL.FTZ R185, R3.reuse, UR4 ;  /* 0x0000000403b97c20 */ /* 0x040fe20008410000 */
[C---:B------:R-:W-:Y:S01]  /*117f0*/  FSETP.NEU.FTZ.AND P1, PT, R3.reuse, -INF , PT ;  /* 0xff8000000300780b */ /* 0x040fe20003f3d000 */
[----:B------:R-:W-:Y:S01]  /*11800*/  FADD.FTZ R2, -R3, R2 ;  /* 0x0000000203027221 */ /* 0x000fe20000010100 */
[C---:B------:R-:W-:Y:S02]  /*11810*/  FMUL.FTZ R183, R164.reuse, UR4 ;  /* 0x00000004a4b77c20 */ /* 0x040fe40008410000 */
[----:B------:R-:W-:Y:S01]  /*11820*/  FSEL R185, R185, RZ, P1 ;  /* 0x000000ffb9b97208 */ /* 0x000fe20000800000 */
[C---:B------:R-:W-:Y:S01]  /*11830*/  FADD.FTZ R4, -R164.reuse, R0 ;  /* 0x00000000a4047221 */ /* 0x040fe20000010100 */
[----:B------:R-:W-:Y:S01]  /*11840*/  FSETP.NEU.FTZ.AND P1, PT, R164, -INF , PT ;  /* 0xff800000a400780b */ /* 0x000fe20003f3d000 */
[----:B------:R-:W-:Y:S02]  /*11850*/  FMUL.FTZ R0, R2, UR4 ;  /* 0x0000000402007c20 */ /* 0x000fe40008410000 */
[--C-:B------:R-:W-:Y:S01]  /*11860*/  FFMA.FTZ R190, R191, UR4, -R185.reuse ;  /* 0x00000004bfbe7c23 */ /* 0x100fe200080108b9 */
[----:B------:R-:W-:Y:S01]  /*11870*/  FSEL R183, R183, RZ, P1 ;  /* 0x000000ffb7b77208 */ /* 0x000fe20000800000 */
[--C-:B------:R-:W-:Y:S01]  /*11880*/  FFMA.FTZ R189, R192, UR4, -R185.reuse ;  /* 0x00000004c0bd7c23 */ /* 0x100fe200080108b9 */
[----:B------:R-:W-:Y:S01]  /*11890*/  FMUL.FTZ R2, R4, UR4 ;  /* 0x0000000404027c20 */ /* 0x000fe20008410000 */
[--C-:B------:R-:W-:Y:S01]  /*118a0*/  FFMA.FTZ R195, R9, UR4, -R185.reuse ;  /* 0x0000000409c37c23 */ /* 0x100fe200080108b9 */
[----:B------:R-:W-:Y:S01]  /*118b0*/  FFMA.FTZ R194, R10, UR4, -R185 ;  /* 0x000000040ac27c23 */ /* 0x000fe200080108b9 */
[--C-:B------:R-:W-:Y:S01]  /*118c0*/  FFMA.FTZ R196, R8, UR4, -R183.reuse ;  /* 0x0000000408c47c23 */ /* 0x100fe200080108b7 */
[--C-:B------:R-:W-:Y:S01]  /*118d0*/  FFMA.FTZ R193, R5, UR4, -R183.reuse ;  /* 0x0000000405c17c23 */ /* 0x100fe200080108b7 */
[--C-:B------:R-:W-:Y:S01]  /*118e0*/  FFMA.FTZ R192, R6, UR4, -R183.reuse ;  /* 0x0000000406c07c23 */ /* 0x100fe200080108b7 */
[----:B------:R-:W-:Y:S01]  /*118f0*/  FFMA.FTZ R191, R7, UR4, -R183 ;  /* 0x0000000407bf7c23 */ /* 0x000fe200080108b7 */
[----:B------:R-:W1:Y:S01]  /*11900*/  MUFU.EX2 R0, R0 ;  /* 0x0000000000007308 */ /* 0x000e620000000800 */
[--C-:B------:R-:W-:Y:S01]  /*11910*/  FFMA.FTZ R197, R175, UR4, -R185.reuse ;  /* 0x00000004afc57c23 */ /* 0x100fe200080108b9 */
[--C-:B------:R-:W-:Y:S01]  /*11920*/  FFMA.FTZ R198, R174, UR4, -R185.reuse ;  /* 0x00000004aec67c23 */ /* 0x100fe200080108b9 */
[--C-:B------:R-:W-:Y:S01]  /*11930*/  FFMA.FTZ R199, R173, UR4, -R185.reuse ;  /* 0x00000004adc77c23 */ /* 0x100fe200080108b9 */
[----:B------:R-:W-:Y:S01]  /*11940*/  FFMA.FTZ R200, R172, UR4, -R185 ;  /* 0x00000004acc87c23 */ /* 0x000fe200080108b9 */
[--C-:B------:R-:W-:Y:S01]  /*11950*/  FFMA.FTZ R201, R171, UR4, -R183.reuse ;  /* 0x00000004abc97c23 */ /* 0x100fe200080108b7 */
[----:B------:R-:W-:Y:S01]  /*11960*/  LDSM.16.MT88.4 R172, [R232+0x14800] ;  /* 0x01480000e8ac783b */ /* 0x000fe20000004200 */
[--C-:B------:R-:W-:Y:S03]  /*11970*/  FFMA.FTZ R202, R170, UR4, -R183.reuse ;  /* 0x00000004aaca7c23 */ /* 0x100fe600080108b7 */
[----:B------:R-:W2:Y:S01]  /*11980*/  MUFU.EX2 R2, R2 ;  /* 0x0000000200027308 */ /* 0x000ea20000000800 */
[--C-:B------:R-:W-:Y:S01]  /*11990*/  FFMA.FTZ R204, R169, UR4, -R183.reuse ;  /* 0x00000004a9cc7c23 */ /* 0x100fe200080108b7 */
[--C-:B------:R-:W-:Y:S01]  /*119a0*/  FFMA.FTZ R203, R168, UR4, -R183.reuse ;  /* 0x00000004a8cb7c23 */ /* 0x100fe200080108b7 */
[--C-:B------:R-:W-:Y:S01]  /*119b0*/  FFMA.FTZ R209, R179, UR4, -R183.reuse ;  /* 0x00000004b3d17c23 */ /* 0x100fe200080108b7 */
[--C-:B------:R-:W-:Y:S01]  /*119c0*/  FFMA.FTZ R210, R178, UR4, -R183.reuse ;  /* 0x00000004b2d27c23 */ /* 0x100fe200080108b7 */
[--C-:B------:R-:W-:Y:S01]  /*119d0*/  FFMA.FTZ R211, R177, UR4, -R183.reuse ;  /* 0x00000004b1d37c23 */ /* 0x100fe200080108b7 */
[----:B------:R-:W-:Y:S01]  /*119e0*/  LDSM.16.MT88.4 R168, [R229+0x12800] ;  /* 0x01280000e5a8783b */ /* 0x000fe20000004200 */
[----:B------:R-:W-:Y:S03]  /*119f0*/  FFMA.FTZ R252, R176, UR4, -R183 ;  /* 0x00000004b0fc7c23 */ /* 0x000fe600080108b7 */
[----:B------:R-:W-:Y:S01]  /*11a00*/  MUFU.EX2 R195, R195 ;  /* 0x000000c300c37308 */ /* 0x000fe20000000800 */
[C---:B-1----:R-:W-:Y:S01]  /*11a10*/  FMUL.FTZ R6, R0.reuse, R162 ;  /* 0x000000a200067220 */ /* 0x042fe20000410000 */
        /* <DEDUP_REMOVED lines=12> */
[----:B------:R-:W-:Y:S01]  /*11ae0*/  FMUL.FTZ R17, R2, R149 ;  /* 0x0000009502117220 */ /* 0x000fe20000410000 */
        /* <DEDUP_REMOVED lines=8> */
[----:B------:R-:W3:Y:S03]  /*11b70*/  LDSM.16.MT88.4 R148, [R232+0x12000] ;  /* 0x01200000e894783b */ /* 0x000ee60000004200 */
[----:B------:R-:W4:Y:S01]  /*11b80*/  MUFU.EX2 R189, R189 ;  /* 0x000000bd00bd7308 */ /* 0x000f220000000800 */
[----:B-1----:R-:W-:Y:S01]  /*11b90*/  F2FP.BF16.F32.PACK_AB R161, R194, R195 ;  /* 0x000000c3c2a1723e */ /* 0x002fe200000010ff */
[----:B------:R-:W-:Y:S01]  /*11ba0*/  FMUL.FTZ R33, R2, R133 ;  /* 0x0000008502217220 */ /* 0x000fe20000410000 */
[C---:B------:R-:W-:Y:S01]  /*11bb0*/  FMUL.FTZ R38, R0.reuse, R38 ;  /* 0x0000002600267220 */ /* 0x040fe20000410000 */
[----:B------:R-:W-:Y:S01]  /*11bc0*/  FMUL.FTZ R39, R0, R39 ;  /* 0x0000002700277220 */ /* 0x000fe20000410000 */
[C---:B------:R-:W-:Y:S01]  /*11bd0*/  FMUL.FTZ R36, R2.reuse, R36 ;  /* 0x0000002402247220 */ /* 0x040fe20000410000 */
[----:B------:R-:W-:Y:S01]  /*11be0*/  FMUL.FTZ R37, R2, R37 ;  /* 0x0000002502257220 */ /* 0x000fe20000410000 */
[----:B------:R-:W1:Y:S03]  /*11bf0*/  LDSM.16.MT88.4 R140, [R230+0x12000] ;  /* 0x01200000e68c783b */ /* 0x000e660000004200 */
[----:B------:R-:W-:Y:S01]  /*11c00*/  MUFU.EX2 R196, R196 ;  /* 0x000000c400c47308 */ /* 0x000fe20000000800 */
[C---:B------:R-:W-:Y:S01]  /*11c10*/  FMUL.FTZ R42, R0.reuse, R42 ;  /* 0x0000002a002a7220 */ /* 0x040fe20000410000 */
[----:B------:R-:W-:Y:S01]  /*11c20*/  FMUL.FTZ R43, R0, R43 ;  /* 0x0000002b002b7220 */ /* 0x000fe20000410000 */
[C---:B------:R-:W-:Y:S01]  /*11c30*/  FMUL.FTZ R40, R2.reuse, R40 ;  /* 0x0000002802287220 */ /* 0x040fe20000410000 */
[----:B------:R-:W-:Y:S01]  /*11c40*/  FMUL.FTZ R41, R2, R41 ;  /* 0x0000002902297220 */ /* 0x000fe20000410000 */
[C---:B------:R-:W-:Y:S01]  /*11c50*/  FMUL.FTZ R46, R0.reuse, R46 ;  /* 0x0000002e002e7220 */ /* 0x040fe20000410000 */
[----:B------:R-:W-:Y:S01]  /*11c60*/  FMUL.FTZ R47, R0, R47 ;  /* 0x0000002f002f7220 */ /* 0x000fe20000410000 */
        /* <DEDUP_REMOVED lines=20> */
[----:B------:R-:W-:Y:S01]  /*11db0*/  LDSM.16.MT88.4 R176, [R230+0x15000] ;  /* 0x01500000e6b0783b */ /* 0x000fe20000004200 */
[--C-:B------:R-:W-:Y:S01]  /*11dc0*/  FFMA.FTZ R187, R187, UR4, -R185.reuse ;  /* 0x00000004bbbb7c23 */ /* 0x100fe200080108b9 */
[----:B------:R-:W-:Y:S01]  /*11dd0*/  FFMA.FTZ R186, R186, UR4, -R185 ;  /* 0x00000004baba7c23 */ /* 0x000fe200080108b9 */
[--C-:B------:R-:W-:Y:S01]  /*11de0*/  FFMA.FTZ R184, R184, UR4, -R183.reuse ;  /* 0x00000004b8b87c23 */ /* 0x100fe200080108b7 */
[--C-:B------:R-:W-:Y:S01]  /*11df0*/  FFMA.FTZ R182, R182, UR4, -R183.reuse ;  /* 0x00000004b6b67c23 */ /* 0x100fe200080108b7 */
        /* <DEDUP_REMOVED lines=9> */
[----:B----4-:R-:W-:Y:S01]  /*11e90*/  F2FP.BF16.F32.PACK_AB R162, R191, R192 ;  /* 0x000000c0bfa2723e */ /* 0x010fe200000010ff */
[----:B------:R-:W-:Y:S01]  /*11ea0*/  FMUL.FTZ R65, R2, R65 ;  /* 0x0000004102417220 */ /* 0x000fe20000410000 */
[C---:B------:R-:W-:Y:S01]  /*11eb0*/  FMUL.FTZ R70, R0.reuse, R70 ;  /* 0x0000004600467220 */ /* 0x040fe20000410000 */
[----:B------:R-:W-:Y:S01]  /*11ec0*/  FMUL.FTZ R71, R0, R71 ;  /* 0x0000004700477220 */ /* 0x000fe20000410000 */
[C---:B------:R-:W-:Y:S01]  /*11ed0*/  FMUL.FTZ R68, R2.reuse, R68 ;  /* 0x0000004402447220 */ /* 0x040fe20000410000 */
[----:B------:R-:W-:Y:S01]  /*11ee0*/  FMUL.FTZ R69, R2, R69 ;  /* 0x0000004502457220 */ /* 0x000fe20000410000 */
[C---:B------:R-:W-:Y:S01]  /*11ef0*/  FMUL.FTZ R74, R0.reuse, R74 ;  /* 0x0000004a004a7220 */ /* 0x040fe20000410000 */
[C---:B------:R-:W-:Y:S01]  /*11f00*/  HMMA.16816.F32.BF16 R4, R160.reuse, R12, R4 ;  /* 0x0000000ca004723c */ /* 0x040fe20000041804 */
[----:B------:R-:W-:Y:S01]  /*11f10*/  MUFU.EX2 R197, R197 ;  /* 0x000000c500c57308 */ /* 0x000fe20000000800 */
[----:B------:R-:W-:Y:S03]  /*11f20*/  PLOP3.LUT P1, PT, PT, PT, UP2, 0x80, 0x0 ;  /* 0x000000000000781c */ /* 0x000fe60003f2f028 */
[----:B------:R-:W-:Y:S01]  /*11f30*/  FMUL.FTZ R75, R0, R75 ;  /* 0x0000004b004b7220 */ /* 0x000fe20000410000 */
[C---:B------:R-:W-:Y:S05]  /*11f40*/  HMMA.16816.F32.BF16 R8, R160.reuse, R14, R8 ;  /* 0x0000000ea008723c */ /* 0x040fea0000041808 */
[----:B------:R-:W-:Y:S01]  /*11f50*/  MUFU.EX2 R198, R198 ;  /* 0x000000c600c67308 */ /* 0x000fe20000000800 */
        /* <DEDUP_REMOVED lines=15> */
[----:B------:R-:W-:Y:S01]  /*12050*/  MUFU.EX2 R200, R200 ;  /* 0x000000c800c87308 */ /* 0x000fe20000000800 */
[C---:B------:R-:W-:Y:S01]  /*12060*/  FMUL.FTZ R20, R2.reuse, R144 ;  /* 0x0000009002147220 */ /* 0x040fe20000410000 */
[----:B------:R-:W-:Y:S01]  /*12070*/  FMUL.FTZ R21, R2, R145 ;  /* 0x0000009102157220 */ /* 0x000fe20000410000 */
[C---:B------:R-:W-:Y:S03]  /*12080*/  FMUL.FTZ R22, R0.reuse, R146 ;  /* 0x0000009200167220 */ /* 0x040fe60000410000 */
[C---:B------:R-:W-:Y:S02]  /*12090*/  FMUL.FTZ R23, R0.reuse, R147 ;  /* 0x0000009300177220 */ /* 0x040fe40000410000 */
[----:B------:R-:W-:Y:S01]  /*120a0*/  LDSM.16.MT88.4 R144, [R229+0x10800] ;  /* 0x01080000e590783b */ /* 0x000fe20000004200 */
[----:B------:R-:W-:Y:S01]  /*120b0*/  FMUL.FTZ R83, R0, R83 ;  /* 0x0000005300537220 */ /* 0x000fe20000410000 */
[C---:B------:R-:W-:Y:S01]  /*120c0*/  FMUL.FTZ R80, R2.reuse, R80 ;  /* 0x0000005002507220 */ /* 0x040fe20000410000 */
[----:B------:R-:W-:Y:S01]  /*120d0*/  FMUL.FTZ R81, R2, R81 ;  /* 0x0000005102517220 */ /* 0x000fe20000410000 */
[C---:B------:R-:W-:Y:S01]  /*120e0*/  FMUL.FTZ R86, R0.reuse, R86 ;  /* 0x0000005600567220 */ /* 0x040fe20000410000 */
[C---:B------:R-:W-:Y:S01]  /*120f0*/  HMMA.16816.F32.BF16 R20, R160.reuse, R28, R20 ;  /* 0x0000001ca014723c */ /* 0x040fe20000041814 */
[----:B------:R-:W2:Y:S02]  /*12100*/  MUFU.EX2 R201, R201 ;  /* 0x000000c900c97308 */ /* 0x000ea40000000800 */
[----:B------:R-:W-:Y:S01]  /*12110*/  FMUL.FTZ R87, R0, R87 ;  /* 0x0000005700577220 */ /* 0x000fe20000410000 */
[C---:B------:R-:W-:Y:S01]  /*12120*/  FMUL.FTZ R84, R2.reuse, R84 ;  /* 0x0000005402547220 */ /* 0x040fe20000410000 */
[C---:B------:R-:W-:Y:S01]  /*12130*/  FMUL.FTZ R85, R2.reuse, R85 ;  /* 0x0000005502557220 */ /* 0x040fe20000410000 */
[C---:B------:R-:W-:Y:S05]  /*12140*/  HMMA.16816.F32.BF16 R24, R160.reuse, R30, R24 ;  /* 0x0000001ea018723c */ /* 0x040fea0000041818 */
[----:B------:R-:W4:Y:S01]  /*12150*/  MUFU.EX2 R202, R202 ;  /* 0x000000ca00ca7308 */ /* 0x000f220000000800 */
[C---:B------:R-:W-:Y:S01]  /*12160*/  FMUL.FTZ R28, R2.reuse, R136 ;  /* 0x00000088021c7220 */ /* 0x040fe20000410000 */
[----:B------:R-:W-:Y:S01]  /*12170*/  FMUL.FTZ R29, R2, R137 ;  /* 0x00000089021d7220 */ /* 0x000fe20000410000 */
[C---:B------:R-:W-:Y:S03]  /*12180*/  FMUL.FTZ R30, R0.reuse, R138 ;  /* 0x0000008a001e7220 */ /* 0x040fe60000410000 */
[C---:B------:R-:W-:Y:S02]  /*12190*/  FMUL.FTZ R31, R0.reuse, R139 ;  /* 0x0000008b001f7220 */ /* 0x040fe40000410000 */
[----:B------:R-:W2:Y:S01]  /*121a0*/  LDSM.16.MT88.4 R136, [R228+0x12000] ;  /* 0x01200000e488783b */ /* 0x000ea20000004200 */
        /* <DEDUP_REMOVED lines=9> */
[C---:B------:R-:W-:Y:S01]  /*12240*/  HMMA.16816.F32.BF16 R32, R160.reuse, R158, R32 ;  /* 0x0000009ea020723c */ /* 0x040fe20000041820 */
[----:B------:R-:W-:Y:S04]  /*12250*/  LDSM.16.MT88.4 R156, [R230+0x12800] ;  /* 0x01280000e69c783b */ /* 0x000fe80000004200 */
[----:B------:R-:W4:Y:S01]  /*12260*/  MUFU.EX2 R203, R203 ;  /* 0x000000cb00cb7308 */ /* 0x000f220000000800 */
[----:B------:R-:W-:Y:S01]  /*12270*/  FMUL.FTZ R93, R2, R93 ;  /* 0x0000005d025d7220 */ /* 0x000fe20000410000 */
[C---:B---3--:R-:W-:Y:S04]  /*12280*/  HMMA.16816.F32.BF16 R36, R160.reuse, R148, R36 ;  /* 0x00000094a024723c */ /* 0x048fe80000041824 */
[C---:B------:R-:W-:Y:S02]  /*12290*/  FMUL.FTZ R98, R0.reuse, R98 ;  /* 0x0000006200627220 */ /* 0x040fe40000410000 */
[C---:B------:R-:W-:Y:S01]  /*122a0*/  HMMA.16816.F32.BF16 R40, R160.reuse, R150, R40 ;  /* 0x00000096a028723c */ /* 0x040fe20000041828 */
[----:B------:R-:W-:Y:S01]  /*122b0*/  LDSM.16.MT88.4 R148, [R228+0x10800] ;  /* 0x01080000e494783b */ /* 0x000fe20000004200 */
[----:B------:R-:W3:Y:S03]  /*122c0*/  MUFU.EX2 R209, R209 ;  /* 0x000000d100d17308 */ /* 0x000ee60000000800 */
[----:B------:R-:W-:Y:S01]  /*122d0*/  FMUL.FTZ R99, R0, R99 ;  /* 0x0000006300637220 */ /* 0x000fe20000410000 */
[C---:B-1----:R-:W-:Y:S06]  /*122e0*/  HMMA.16816.F32.BF16 R44, R160.reuse, R140, R44 ;  /* 0x0000008ca02c723c */ /* 0x042fec000004182c */
[----:B------:R-:W-:Y:S01]  /*122f0*/  MUFU.EX2 R210, R210 ;  /* 0x000000d200d27308 */ /* 0x000fe20000000800 */
[C---:B------:R-:W-:Y:S01]  /*12300*/  FMUL.FTZ R96, R2.reuse, R96 ;  /* 0x0000006002607220 */ /* 0x040fe20000410000 */
[C---:B------:R-:W-:Y:S01]  /*12310*/  HMMA.16816.F32.BF16 R48, R160.reuse, R142, R48 ;  /* 0x0000008ea030723c */ /* 0x040fe20000041830 */
[----:B------:R-:W1:Y:S02]  /*12320*/  LDSM.16.MT88.4 R140, [R232+0x14000] ;  /* 0x01400000e88c783b */ /* 0x000e640000004200 */
[----:B------:R-:W-:Y:S03]  /*12330*/  FMUL.FTZ R97, R2, R97 ;  /* 0x0000006102617220 */ /* 0x000fe60000410000 */
[C---:B-----5:R-:W-:Y:S02]  /*12340*/  HMMA.16816.F32.BF16 R52, R160.reuse, R132, R52 ;  /* 0x00000084a034723c */ /* 0x060fe40000041834 */
[----:B------:R-:W-:Y:S03]  /*12350*/  MUFU.EX2 R211, R211 ;  /* 0x000000d300d37308 */ /* 0x000fe60000000800 */
[C---:B------:R-:W-:Y:S01]  /*12360*/  FMUL.FTZ R102, R0.reuse, R102 ;  /* 0x0000006600667220 */ /* 0x040fe20000410000 */
[C---:B------:R-:W-:Y:S01]  /*12370*/  HMMA.16816.F32.BF16 R56, R160.reuse, R134, R56 ;  /* 0x00000086a038723c */ /* 0x040fe20000041838 */
[----:B------:R-:W5:Y:S05]  /*12380*/  LDSM.16.MT88.4 R132, [R230+0x14000] ;  /* 0x01400000e684783b */ /* 0x000f6a0000004200 */
[----:B------:R-:W-:Y:S01]  /*12390*/  MUFU.EX2 R252, R252 ;  /* 0x000000fc00fc7308 */ /* 0x000fe20000000800 */
[----:B------:R-:W-:Y:S01]  /*123a0*/  FMUL.FTZ R103, R0, R103 ;  /* 0x0000006700677220 */ /* 0x000fe20000410000 */
[C---:B--2---:R-:W-:Y:S03]  /*123b0*/  HMMA.16816.F32.BF16 R60, R160.reuse, R136, R60 ;  /* 0x00000088a03c723c */ /* 0x044fe6000004183c */
[C---:B------:R-:W-:Y:S03]  /*123c0*/  FMUL.FTZ R100, R2.reuse, R100 ;  /* 0x0000006402647220 */ /* 0x040fe60000410000 */
        /* <DEDUP_REMOVED lines=19> */
[C---:B-----5:R-:W-:Y:S05]  /*12500*/  HMMA.16816.F32.BF16 R76, R160.reuse, R132, R76 ;  /* 0x00000084a04c723c */ /* 0x060fea000004184c */
[----:B------:R-:W-:Y:S01]  /*12510*/  FMUL.FTZ R119, R0, R119 ;  /* 0x0000007700777220 */ /* 0x000fe20000410000 */
[C---:B------:R-:W-:Y:S01]  /*12520*/  HMMA.16816.F32.BF16 R80, R160.reuse, R134, R80 ;  /* 0x00000086a050723c */ /* 0x040fe20000041850 */
[----:B------:R-:W5:Y:S04]  /*12530*/  LDSM.16.MT88.4 R132, [R232+0x16000] ;  /* 0x01600000e884783b */ /* 0x000f680000004200 */
        /* <DEDUP_REMOVED lines=18> */
[--C-:B------:R-:W-:Y:S01]  /*12660*/  FFMA.FTZ R208, R208, UR4, -R185.reuse ;  /* 0x00000004d0d07c23 */ /* 0x100fe200080108b9 */
[C---:B------:R-:W-:Y:S01]  /*12670*/  HMMA.16816.F32.BF16 R96, R160.reuse, R142, R96 ;  /* 0x0000008ea060723c */ /* 0x040fe20000041860 */
[----:B------:R-:W1:Y:S04]  /*12680*/  LDSM.16.MT88.4 R140, [R229+0x16000] ;  /* 0x01600000e58c783b */ /* 0x000e680000004200 */
[--C-:B------:R-:W-:Y:S01]  /*12690*/  FFMA.FTZ R207, R207, UR4, -R185.reuse ;  /* 0x00000004cfcf7c23 */ /* 0x100fe200080108b9 */
[C---:B-----5:R-:W-:Y:S01]  /*126a0*/  HMMA.16816.F32.BF16 R100, R160.reuse, R132, R100 ;  /* 0x00000084a064723c */ /* 0x060fe20000041864 */
[----:B------:R-:W-:Y:S04]  /*126b0*/  MUFU.EX2 R208, R208 ;  /* 0x000000d000d07308 */ /* 0x000fe80000000800 */
[--C-:B------:R-:W-:Y:S01]  /*126c0*/  FFMA.FTZ R206, R206, UR4, -R185.reuse ;  /* 0x00000004cece7c23 */ /* 0x100fe200080108b9 */
[C---:B------:R-:W-:Y:S01]  /*126d0*/  HMMA.16816.F32.BF16 R104, R160.reuse, R134, R104 ;  /* 0x00000086a068723c */ /* 0x040fe20000041868 */
[----:B------:R-:W5:Y:S04]  /*126e0*/  LDSM.16.MT88.4 R132, [R228+0x16000] ;  /* 0x01600000e484783b */ /* 0x000f680000004200 */
[----:B------:R-:W3:Y:S01]  /*126f0*/  MUFU.EX2 R207, R207 ;  /* 0x000000cf00cf7308 */ /* 0x000ee20000000800 */
[--C-:B------:R-:W-:Y:S01]  /*12700*/  FFMA.FTZ R205, R205, UR4, -R185.reuse ;  /* 0x00000004cdcd7c23 */ /* 0x100fe200080108b9 */
[C---:B--2---:R-:W-:Y:S04]  /*12710*/  HMMA.16816.F32.BF16 R108, R160.reuse, R136, R108 ;  /* 0x00000088a06c723c */ /* 0x044fe8000004186c */
[--C-:B------:R-:W-:Y:S02]  /*12720*/  FFMA.FTZ R166, R166, UR4, -R185.reuse ;  /* 0x00000004a6a67c23 */ /* 0x100fe400080108b9 */
[C---:B------:R-:W-:Y:S01]  /*12730*/  HMMA.16816.F32.BF16 R112, R160.reuse, R138, R112 ;  /* 0x0000008aa070723c */ /* 0x040fe20000041870 */
[----:B------:R-:W2:Y:S01]  /*12740*/  LDSM.16.MT88.4 R136, [R232+0x10800] ;  /* 0x01080000e888783b */ /* 0x000ea20000004200 */
[----:B------:R-:W-:Y:S03]  /*12750*/  MUFU.EX2 R206, R206 ;  /* 0x000000ce00ce7308 */ /* 0x000fe60000000800 */
[----:B------:R-:W-:Y:S01]  /*12760*/  FFMA.FTZ R185, R165, UR4, -R185 ;  /* 0x00000004a5b97c23 */ /* 0x000fe200080108b9 */
[----:B------:R-:W-:Y:S01]  /*12770*/  FFMA.FTZ R196, R2, R251, R196 ;  /* 0x000000fb02c47223 */ /* 0x000fe200000100c4 */
[----:B------:R-:W-:Y:S01]  /*12780*/  FFMA.FTZ R195, R0, R250, R195 ;  /* 0x000000fa00c37223 */ /* 0x000fe200000100c3 */
[----:B------:R-:W-:Y:S04]  /*12790*/  MOV R2, R3 ;  /* 0x0000000300027202 */ /* 0x000fe80000000f00 */
[----:B------:R-:W-:Y:S01]  /*127a0*/  MUFU.EX2 R165, R185 ;  /* 0x000000b900a57308 */ /* 0x000fe20000000800 */
[----:B------:R-:W-:Y:S01]  /*127b0*/  FADD.FTZ R196, R193, R196 ;  /* 0x000000c4c1c47221 */ /* 0x000fe20000010000 */
[----:B------:R-:W-:Y:S03]  /*127c0*/  FADD.FTZ R195, R194, R195 ;  /* 0x000000c3c2c37221 */ /* 0x000fe60000010000 */
[----:B------:R-:W-:Y:S01]  /*127d0*/  FADD.FTZ R196, R192, R196 ;  /* 0x000000c4c0c47221 */ /* 0x000fe20000010000 */
[----:B------:R-:W-:Y:S01]  /*127e0*/  FADD.FTZ R190, R190, R195 ;  /* 0x000000c3bebe7221 */ /* 0x000fe20000010000 */
[C---:B-1----:R-:W-:Y:S03]  /*127f0*/  HMMA.16816.F32.BF16 R116, R160.reuse, R140, R116 ;  /* 0x0000008ca074723c */ /* 0x042fe60000041874 */
[----:B------:R-:W1:Y:S01]  /*12800*/  MUFU.EX2 R205, R205 ;  /* 0x000000cd00cd7308 */ /* 0x000e620000000800 */
[----:B------:R-:W-:Y:S01]  /*12810*/  FADD.FTZ R191, R191, R196 ;  /* 0x000000c4bfbf7221 */ /* 0x000fe20000010000 */
[----:B------:R-:W-:Y:S01]  /*12820*/  FADD.FTZ R190, R189, R190 ;  /* 0x000000bebdbe7221 */ /* 0x000fe20000010000 */
[C---:B------:R-:W-:Y:S01]  /*12830*/  HMMA.16816.F32.BF16 R120, R160.reuse, R142, R120 ;  /* 0x0000008ea078723c */ /* 0x040fe20000041878 */
[----:B------:R-:W1:Y:S06]  /*12840*/  LDSM.16.MT88.4 R140, [R230+0x10800] ;  /* 0x01080000e68c783b */ /* 0x000e6c0000004200 */
[----:B------:R-:W-:Y:S01]  /*12850*/  MUFU.EX2 R166, R166 ;  /* 0x000000a600a67308 */ /* 0x000fe20000000800 */
[----:B------:R-:W-:Y:S01]  /*12860*/  FADD.FTZ R191, R201, R191 ;  /* 0x000000bfc9bf7221 */ /* 0x000fe20000010000 */
[C---:B-----5:R-:W-:Y:S03]  /*12870*/  HMMA.16816.F32.BF16 R124, R160.reuse, R132, R124 ;  /* 0x00000084a07c723c */ /* 0x060fe6000004187c */
[----:B------:R-:W-:Y:S03]  /*12880*/  FADD.FTZ R190, R197, R190 ;  /* 0x000000bec5be7221 */ /* 0x000fe60000010000 */
[----:B------:R-:W-:Y:S01]  /*12890*/  HMMA.16816.F32.BF16 R128, R160, R134, R128 ;  /* 0x00000086a080723c */ /* 0x000fe20000041880 */
[----:B------:R-:W5:Y:S04]  /*128a0*/  LDSM.16.MT88.4 R160, [R228+0x12800] ;  /* 0x01280000e4a0783b */ /* 0x000f680000004200 */
[----:B------:R-:W-:Y:S01]  /*128b0*/  F2FP.BF16.F32.PACK_AB R133, R198, R197 ;  /* 0x000000c5c685723e */ /* 0x000fe200000010ff */
[----:B----4-:R-:W-:Y:S01]  /*128c0*/  FADD.FTZ R191, R202, R191 ;  /* 0x000000bfcabf7221 */ /* 0x010fe20000010000 */
[----:B------:R-:W-:Y:S01]  /*128d0*/  F2FP.BF16.F32.PACK_AB R135, R200, R199 ;  /* 0x000000c7c887723e */ /* 0x000fe200000010ff */
[----:B------:R-:W-:Y:S03]  /*128e0*/  FADD.FTZ R198, R198, R190 ;  /* 0x000000bec6c67221 */ /* 0x000fe60000010000 */
[----:B------:R-:W-:Y:S01]  /*128f0*/  F2FP.BF16.F32.PACK_AB R132, R202, R201 ;  /* 0x000000c9ca84723e */ /* 0x000fe200000010ff */
[----:B------:R-:W-:Y:S01]  /*12900*/  FADD.FTZ R198, R199, R198 ;  /* 0x000000c6c7c67221 */ /* 0x000fe20000010000 */
[C---:B------:R-:W-:Y:S01]  /*12910*/  F2FP.BF16.F32.PACK_AB R134, R203.reuse, R204 ;  /* 0x000000cccb86723e */ /* 0x040fe200000010ff */
[----:B------:R-:W-:Y:S02]  /*12920*/  FADD.FTZ R204, R204, R191 ;  /* 0x000000bfcccc7221 */ /* 0x000fe40000010000 */
[----:B------:R-:W-:Y:S02]  /*12930*/  FADD.FTZ R198, R200, R198 ;  /* 0x000000c6c8c67221 */ /* 0x000fe40000010000 */
[----:B------:R-:W-:Y:S02]  /*12940*/  FADD.FTZ R204, R203, R204 ;  /* 0x000000cccbcc7221 */ /* 0x000fe40000010000 */
[C---:B--2---:R-:W-:Y:S05]  /*12950*/  HMMA.16816.F32.BF16 R4, R132.reuse, R136, R4 ;  /* 0x000000888404723c */ /* 0x044fea0000041804 */
[----:B---3--:R-:W-:Y:S01]  /*12960*/  FADD.FTZ R204, R209, R204 ;  /* 0x000000ccd1cc7221 */ /* 0x008fe20000010000 */
[C---:B------:R-:W-:Y:S01]  /*12970*/  HMMA.16816.F32.BF16 R8, R132.reuse, R138, R8 ;  /* 0x0000008a8408723c */ /* 0x040fe20000041808 */
[----:B------:R-:W2:Y:S05]  /*12980*/  LDSM.16.MT88.4 R136, [R230+0x14800] ;  /* 0x01480000e688783b */ /* 0x000eaa0000004200 */
[C---:B-1----:R-:W-:Y:S06]  /*12990*/  HMMA.16816.F32.BF16 R12, R132.reuse, R140, R12 ;  /* 0x0000008c840c723c */ /* 0x042fec000004180c */
        /* <DEDUP_REMOVED lines=45> */
[----:B------:R-:W-:Y:S03]  /*12c70*/  FADD.FTZ R208, R208, R198 ;  /* 0x000000c6d0d07221 */ /* 0x000fe60000010000 */
[----:B------:R-:W-:Y:S01]  /*12c80*/  F2FP.BF16.F32.PACK_AB R135, R205, R206 ;  /* 0x000000cecd87723e */ /* 0x000fe200000010ff */
[----:B------:R-:W-:Y:S01]  /*12c90*/  FADD.FTZ R208, R207, R208 ;  /* 0x000000d0cfd07221 */ /* 0x000fe20000010000 */
[C---:B------:R-:W-:Y:S01]  /*12ca0*/  F2FP.BF16.F32.PACK_AB R132, R210.reuse, R209 ;  /* 0x000000d1d284723e */ /* 0x040fe200000010ff */
[----:B------:R-:W-:Y:S01]  /*12cb0*/  FADD.FTZ R210, R210, R204 ;  /* 0x000000ccd2d27221 */ /* 0x000fe20000010000 */
[----:B------:R-:W-:Y:S01]  /*12cc0*/  F2FP.BF16.F32.PACK_AB R134, R252, R211 ;  /* 0x000000d3fc86723e */ /* 0x000fe200000010ff */
[----:B------:R-:W-:Y:S02]  /*12cd0*/  FADD.FTZ R208, R206, R208 ;  /* 0x000000d0ced07221 */ /* 0x000fe40000010000 */
[----:B------:R-:W-:Y:S02]  /*12ce0*/  FADD.FTZ R210, R211, R210 ;  /* 0x000000d2d3d27221 */ /* 0x000fe40000010000 */
[----:B------:R-:W-:Y:S02]  /*12cf0*/  FADD.FTZ R205, R205, R208 ;  /* 0x000000d0cdcd7221 */ /* 0x000fe40000010000 */
[C---:B---3--:R-:W-:Y:S03]  /*12d00*/  HMMA.16816.F32.BF16 R4, R132.reuse, R144, R4 ;  /* 0x000000908404723c */ /* 0x048fe60000041804 */
[----:B------:R-:W-:Y:S03]  /*12d10*/  FADD.FTZ R0, R252, R210 ;  /* 0x000000d2fc007221 */ /* 0x000fe60000010000 */
        /* <DEDUP_REMOVED lines=11> */
[C---:B------:R-:W-:Y:S01]  /*12dd0*/  HMMA.16816.F32.BF16 R36, R132.reuse, R160, R36 ;  /* 0x000000a08424723c */ /* 0x040fe20000041824 */
[----:B------:R-:W-:Y:S05]  /*12de0*/  MUFU.EX2 R161, R187 ;  /* 0x000000bb00a17308 */ /* 0x000fea0000000800 */
[C---:B------:R-:W-:Y:S05]  /*12df0*/  HMMA.16816.F32.BF16 R40, R132.reuse, R162, R40 ;  /* 0x000000a28428723c */ /* 0x040fea0000041828 */
[----:B------:R-:W5:Y:S01]  /*12e00*/  MUFU.EX2 R163, R186 ;  /* 0x000000ba00a37308 */ /* 0x000f620000000800 */
[C---:B------:R-:W-:Y:S09]  /*12e10*/  HMMA.16816.F32.BF16 R44, R132.reuse, R168, R44 ;  /* 0x000000a8842c723c */ /* 0x040ff2000004182c */
[----:B------:R1:W-:Y:S01]  /*12e20*/  MUFU.EX2 R160, R184 ;  /* 0x000000b800a07308 */ /* 0x0003e20000000800 */
[C---:B------:R-:W-:Y:S06]  /*12e30*/  HMMA.16816.F32.BF16 R48, R132.reuse, R170, R48 ;  /* 0x000000aa8430723c */ /* 0x040fec0000041830 */
[C---:B--2---:R-:W-:Y:S03]  /*12e40*/  HMMA.16816.F32.BF16 R52, R132.reuse, R136, R52 ;  /* 0x000000888434723c */ /* 0x044fe60000041834 */
[----:B------:R-:W2:Y:S02]  /*12e50*/  MUFU.EX2 R162, R182 ;  /* 0x000000b600a27308 */ /* 0x000ea40000000800 */
[----:B-----5:R-:W-:Y:S01]  /*12e60*/  F2FP.BF16.F32.PACK_AB R169, R163, R161 ;  /* 0x000000a1a3a9723e */ /* 0x020fe200000010ff */
[C---:B------:R-:W-:Y:S01]  /*12e70*/  HMMA.16816.F32.BF16 R56, R132.reuse, R138, R56 ;  /* 0x0000008a8438723c */ /* 0x040fe20000041838 */
[----:B------:R-:W5:Y:S04]  /*12e80*/  LDSM.16.MT88.4 R136, [R232+0x17000] ;  /* 0x01700000e888783b */ /* 0x000f680000004200 */
[----:B------:R-:W-:Y:S01]  /*12e90*/  F2FP.BF16.F32.PACK_AB R171, R165, R166 ;  /* 0x000000a6a5ab723e */ /* 0x000fe200000010ff */
[C---:B------:R-:W-:Y:S03]  /*12ea0*/  HMMA.16816.F32.BF16 R60, R132.reuse, R172, R60 ;  /* 0x000000ac843c723c */ /* 0x040fe6000004183c */
[----:B-1----:R-:W-:Y:S03]  /*12eb0*/  LDSM.16.MT88.4 R184, [R229+0x13800] ;  /* 0x01380000e5b8783b */ /* 0x002fe60000004200 */
[C---:B------:R-:W-:Y:S05]  /*12ec0*/  HMMA.16816.F32.BF16 R64, R132.reuse, R174, R64 ;  /* 0x000000ae8440723c */ /* 0x040fea0000041840 */
[----:B------:R-:W-:Y:S01]  /*12ed0*/  LDSM.16.MT88.4 R172, [R228+0x11800] ;  /* 0x01180000e4ac783b */ /* 0x000fe20000004200 */
[C---:B------:R-:W-:Y:S05]  /*12ee0*/  HMMA.16816.F32.BF16 R68, R132.reuse, R140, R68 ;  /* 0x0000008c8444723c */ /* 0x040fea0000041844 */
[----:B--2---:R-:W-:Y:S01]  /*12ef0*/  F2FP.BF16.F32.PACK_AB R168, R162, R160 ;  /* 0x000000a0a2a8723e */ /* 0x004fe200000010ff */
[C---:B------:R-:W-:Y:S01]  /*12f00*/  HMMA.16816.F32.BF16 R72, R132.reuse, R142, R72 ;  /* 0x0000008e8448723c */ /* 0x040fe20000041848 */
[----:B------:R-:W1:Y:S05]  /*12f10*/  LDSM.16.MT88.4 R140, [R230+0x17000] ;  /* 0x01700000e68c783b */ /* 0x000e6a0000004200 */
[C---:B------:R-:W-:Y:S06]  /*12f20*/  HMMA.16816.F32.BF16 R76, R132.reuse, R176, R76 ;  /* 0x000000b0844c723c */ /* 0x040fec000004184c */
[C---:B------:R-:W-:Y:S01]  /*12f30*/  HMMA.16816.F32.BF16 R80, R132.reuse, R178, R80 ;  /* 0x000000b28450723c */ /* 0x040fe20000041850 */
[----:B------:R-:W-:Y:S05]  /*12f40*/  LDSM.16.MT88.4 R176, [R232+0x13800] ;  /* 0x01380000e8b0783b */ /* 0x000fea0000004200 */
[C---:B---3--:R-:W-:Y:S06]  /*12f50*/  HMMA.16816.F32.BF16 R84, R132.reuse, R144, R84 ;  /* 0x000000908454723c */ /* 0x048fec0000041854 */
[C---:B------:R-:W-:Y:S01]  /*12f60*/  HMMA.16816.F32.BF16 R88, R132.reuse, R146, R88 ;  /* 0x000000928458723c */ /* 0x040fe20000041858 */
[----:B------:R-:W2:Y:S05]  /*12f70*/  LDSM.16.MT88.4 R144, [R228+0x17000] ;  /* 0x01700000e490783b */ /* 0x000eaa0000004200 */
[C---:B----4-:R-:W-:Y:S06]  /*12f80*/  HMMA.16816.F32.BF16 R92, R132.reuse, R148, R92 ;  /* 0x00000094845c723c */ /* 0x050fec000004185c */
[C---:B------:R-:W-:Y:S01]  /*12f90*/  HMMA.16816.F32.BF16 R96, R132.reuse, R150, R96 ;  /* 0x000000968460723c */ /* 0x040fe20000041860 */
[----:B------:R-:W3:Y:S05]  /*12fa0*/  LDSM.16.MT88.4 R148, [R230+0x11800] ;  /* 0x01180000e694783b */ /* 0x000eea0000004200 */
[C---:B-----5:R-:W-:Y:S01]  /*12fb0*/  HMMA.16816.F32.BF16 R100, R132.reuse, R136, R100 ;  /* 0x000000888464723c */ /* 0x060fe20000041864 */
[----:B------:R-:W-:Y:S05]  /*12fc0*/  MUFU.EX2 R137, R181 ;  /* 0x000000b500897308 */ /* 0x000fea0000000800 */
[C---:B------:R-:W-:Y:S05]  /*12fd0*/  HMMA.16816.F32.BF16 R104, R132.reuse, R138, R104 ;  /* 0x0000008a8468723c */ /* 0x040fea0000041868 */
[----:B------:R4:W5:Y:S01]  /*12fe0*/  MUFU.EX2 R136, R183 ;  /* 0x000000b700887308 */ /* 0x0009620000000800 */
[C---:B-1----:R-:W-:Y:S06]  /*12ff0*/  HMMA.16816.F32.BF16 R108, R132.reuse, R140, R108 ;  /* 0x0000008c846c723c */ /* 0x042fec000004186c */
[C---:B------:R-:W-:Y:S01]  /*13000*/  HMMA.16816.F32.BF16 R112, R132.reuse, R142, R112 ;  /* 0x0000008e8470723c */ /* 0x040fe20000041870 */
[----:B------:R-:W1:Y:S05]  /*13010*/  LDSM.16.MT88.4 R140, [R229+0x11800] ;  /* 0x01180000e58c783b */ /* 0x000e6a0000004200 */
[C---:B------:R-:W-:Y:S03]  /*13020*/  HMMA.16816.F32.BF16 R116, R132.reuse, R152, R116 ;  /* 0x000000988474723c */ /* 0x040fe60000041874 */
[----:B----4-:R-:W4:Y:S02]  /*13030*/  LDSM.16.MT88.4 R180, [R230+0x13800] ;  /* 0x01380000e6b4783b */ /* 0x010f240000004200 */
[----:B-----5:R-:W-:Y:S01]  /*13040*/  F2FP.BF16.F32.PACK_AB R170, R136, R137 ;  /* 0x0000008988aa723e */ /* 0x020fe200000010ff */
[C---:B------:R-:W-:Y:S06]  /*13050*/  HMMA.16816.F32.BF16 R120, R132.reuse, R154, R120 ;  /* 0x0000009a8478723c */ /* 0x040fec0000041878 */
[C---:B--2---:R-:W-:Y:S06]  /*13060*/  HMMA.16816.F32.BF16 R124, R132.reuse, R144, R124 ;  /* 0x00000090847c723c */ /* 0x044fec000004187c */
        /* <DEDUP_REMOVED lines=8> */
[----:B------:R-:W5:Y:S03]  /*130f0*/  LDSM.16.MT88.4 R8, [R232+0x15800] ;  /* 0x01580000e808783b */ /* 0x000f660000004200 */
[C---:B---3--:R-:W-:Y:S05]  /*13100*/  HMMA.16816.F32.BF16 R152, R168.reuse, R148, R12 ;  /* 0x00000094a898723c */ /* 0x048fea000004180c */
[----:B------:R-:W3:Y:S01]  /*13110*/  LDSM.16.MT88.4 R12, [R230+0x15800] ;  /* 0x01580000e60c783b */ /* 0x000ee20000004200 */
[C---:B------:R-:W-:Y:S06]  /*13120*/  HMMA.16816.F32.BF16 R148, R168.reuse, R150, R16 ;  /* 0x00000096a894723c */ /* 0x040fec0000041810 */
[C---:B-1----:R-:W-:Y:S01]  /*13130*/  HMMA.16816.F32.BF16 R144, R168.reuse, R140, R20 ;  /* 0x0000008ca890723c */ /* 0x042fe20000041814 */
[----:B------:R-:W1:Y:S05]  /*13140*/  LDSM.16.MT88.4 R16, [R229+0x15800] ;  /* 0x01580000e510783b */ /* 0x000e6a0000004200 */
[C---:B------:R-:W-:Y:S03]  /*13150*/  HMMA.16816.F32.BF16 R140, R168.reuse, R142, R24 ;  /* 0x0000008ea88c723c */ /* 0x040fe60000041818 */
[----:B------:R-:W1:Y:S04]  /*13160*/  LDSM.16.MT88.4 R20, [R228+0x15800] ;  /* 0x01580000e414783b */ /* 0x000e680000004200 */
[----:B------:R-:W-:Y:S04]  /*13170*/  MOV R26, R136 ;  /* 0x00000088001a7202 */ /* 0x000fe80000000f00 */
[----:B------:R-:W-:Y:S02]  /*13180*/  MOV R27, R137 ;  /* 0x00000089001b7202 */ /* 0x000fe40000000f00 */
[C---:B------:R-:W-:Y:S07]  /*13190*/  HMMA.16816.F32.BF16 R136, R168.reuse, R172, R28 ;  /* 0x000000aca888723c */ /* 0x040fee000004181c */
[----:B------:R-:W-:Y:S04]  /*131a0*/  MOV R29, R132 ;  /* 0x00000084001d7202 */ /* 0x000fe80000000f00 */
[----:B------:R-:W-:Y:S02]  /*131b0*/  MOV R28, R133 ;  /* 0x00000085001c7202 */ /* 0x000fe40000000f00 */
[----:B------:R-:W-:Y:S02]  /*131c0*/  MOV R173, R134 ;  /* 0x0000008600ad7202 */ /* 0x000fe40000000f00 */
[----:B------:R-:W-:Y:S02]  /*131d0*/  MOV R172, R135 ;  /* 0x0000008700ac7202 */ /* 0x000fe40000000f00 */
[C---:B------:R-:W-:Y:S03]  /*131e0*/  HMMA.16816.F32.BF16 R132, R168.reuse, R174, R32 ;  /* 0x000000aea884723c */ /* 0x040fe60000041820 */
[----:B------:R-:W-:Y:S01]  /*131f0*/  MOV R31, R26 ;  /* 0x0000001a001f7202 */ /* 0x000fe20000000f00 */
[----:B------:R-:W-:Y:S01]  /*13200*/  FADD.FTZ R0, R173, R0 ;  /* 0x00000000ad007221 */ /* 0x000fe20000010000 */
[----:B------:R-:W-:Y:S01]  /*13210*/  MOV R30, R27 ;  /* 0x0000001b001e7202 */ /* 0x000fe20000000f00 */
[C---:B------:R-:W-:Y:S01]  /*13220*/  HMMA.16816.F32.BF16 R36, R168.reuse, R176, R36 ;  /* 0x000000b0a824723c */ /* 0x040fe20000041824 */
[----:B------:R-:W1:Y:S04]  /*13230*/  LDSM.16.MT88.4 R24, [R232+0x17800] ;  /* 0x01780000e818783b */ /* 0x000e680000004200 */
[----:B------:R-:W-:Y:S01]  /*13240*/  FADD.FTZ R205, R172, R205 ;  /* 0x000000cdaccd7221 */ /* 0x000fe20000010000 */
[C---:B------:R-:W-:Y:S05]  /*13250*/  HMMA.16816.F32.BF16 R40, R168.reuse, R178, R40 ;  /* 0x000000b2a828723c */ /* 0x040fea0000041828 */
[----:B------:R-:W-:Y:S01]  /*13260*/  FADD.FTZ R0, R29, R0 ;  /* 0x000000001d007221 */ /* 0x000fe20000010000 */
[C---:B----4-:R-:W-:Y:S05]  /*13270*/  HMMA.16816.F32.BF16 R44, R168.reuse, R180, R44 ;  /* 0x000000b4a82c723c */ /* 0x050fea000004182c */
[----:B------:R-:W-:Y:S01]  /*13280*/  FADD.FTZ R205, R28, R205 ;  /* 0x000000cd1ccd7221 */ /* 0x000fe20000010000 */
[C---:B------:R-:W-:Y:S05]  /*13290*/  HMMA.16816.F32.BF16 R48, R168.reuse, R182, R48 ;  /* 0x000000b6a830723c */ /* 0x040fea0000041830 */
[----:B------:R-:W-:Y:S01]  /*132a0*/  FADD.FTZ R0, R30, R0 ;  /* 0x000000001e007221 */ /* 0x000fe20000010000 */
[C---:B------:R-:W-:Y:S05]  /*132b0*/  HMMA.16816.F32.BF16 R52, R168.reuse, R184, R52 ;  /* 0x000000b8a834723c */ /* 0x040fea0000041834 */
[----:B------:R-:W-:Y:S01]  /*132c0*/  FADD.FTZ R205, R166, R205 ;  /* 0x000000cda6cd7221 */ /* 0x000fe20000010000 */
[C---:B------:R-:W-:Y:S05]  /*132d0*/  HMMA.16816.F32.BF16 R56, R168.reuse, R186, R56 ;  /* 0x000000baa838723c */ /* 0x040fea0000041838 */
[----:B------:R-:W-:Y:S01]  /*132e0*/  FADD.FTZ R251, R31, R0 ;  /* 0x000000001ffb7221 */ /* 0x000fe20000010000 */
[C---:B--2---:R-:W-:Y:S05]  /*132f0*/  HMMA.16816.F32.BF16 R60, R168.reuse, R4, R60 ;  /* 0x00000004a83c723c */ /* 0x044fea000004183c */
[----:B------:R-:W-:Y:S01]  /*13300*/  MOV R0, R164 ;  /* 0x000000a400007202 */ /* 0x000fe20000000f00 */
[C---:B------:R-:W-:Y:S01]  /*13310*/  HMMA.16816.F32.BF16 R64, R168.reuse, R6, R64 ;  /* 0x00000006a840723c */ /* 0x040fe20000041840 */
[----:B------:R-:W2:Y:S04]  /*13320*/  LDSM.16.MT88.4 R4, [R230+0x17800] ;  /* 0x01780000e604783b */ /* 0x000ea80000004200 */
[----:B------:R-:W-:Y:S01]  /*13330*/  FADD.FTZ R250, R165, R205 ;  /* 0x000000cda5fa7221 */ /* 0x000fe20000010000 */
[C---:B-----5:R-:W-:Y:S06]  /*13340*/  HMMA.16816.F32.BF16 R68, R168.reuse, R8, R68 ;  /* 0x00000008a844723c */ /* 0x060fec0000041844 */
        /* <DEDUP_REMOVED lines=9> */
[C---:B------:R-:W-:Y:S06]  /*133e0*/  HMMA.16816.F32.BF16 R100, R168.reuse, R24, R100 ;  /* 0x00000018a864723c */ /* 0x040fec0000041864 */
[C---:B------:R-:W-:Y:S06]  /*133f0*/  HMMA.16816.F32.BF16 R104, R168.reuse, R26, R104 ;  /* 0x0000001aa868723c */ /* 0x040fec0000041868 */
[C---:B--2---:R-:W-:Y:S06]  /*13400*/  HMMA.16816.F32.BF16 R108, R168.reuse, R4, R108 ;  /* 0x00000004a86c723c */ /* 0x044fec000004186c */
[C---:B------:R-:W-:Y:S06]  /*13410*/  HMMA.16816.F32.BF16 R112, R168.reuse, R6, R112 ;  /* 0x00000006a870723c */ /* 0x040fec0000041870 */
[C---:B----4-:R-:W-:Y:S06]  /*13420*/  HMMA.16816.F32.BF16 R116, R168.reuse, R8, R116 ;  /* 0x00000008a874723c */ /* 0x050fec0000041874 */
[C---:B------:R-:W-:Y:S06]  /*13430*/  HMMA.16816.F32.BF16 R120, R168.reuse, R10, R120 ;  /* 0x0000000aa878723c */ /* 0x040fec0000041878 */
[C---:B---3--:R-:W-:Y:S06]  /*13440*/  HMMA.16816.F32.BF16 R124, R168.reuse, R12, R124 ;  /* 0x0000000ca87c723c */ /* 0x048fec000004187c */
[----:B------:R-:W-:Y:S01]  /*13450*/  HMMA.16816.F32.BF16 R128, R168, R14, R128 ;  /* 0x0000000ea880723c */ /* 0x000fe20000041880 */
[----:B------:R-:W-:Y:S11]  /*13460*/  @!UPT UIADD3 URZ, URZ, URZ, URZ ;  /* 0x0000003f3f3ff290 */ /* 0x000ff6000fffe03f */
[----:B------:R-:W-:Y:S01]  /*13470*/  @!UPT UIADD3 URZ, URZ, URZ, URZ ;  /* 0x0000003f3f3ff290 */ /* 0x000fe2000fffe03f */
[----:B------:R-:W-:Y:S11]  /*13480*/  @P1 BRA `(.L_x_2580) ;  /* 0xffffffb000181947 */ /* 0x000ff6000383ffff */
.L_x_2576:
[----:B------:R-:W1:Y:S01]  /*13490*/  SHFL.BFLY PT, R2, R251, 0x2, 0x1f ;  /* 0x0c401f00fb027f89 */ /* 0x000e6200000e0000 */
[----:B------:R-:W2:Y:S01]  /*134a0*/  S2UR UR4, SR_CgaCtaId ;  /* 0x00000000000479c3 */ /* 0x000ea20000008800 */
[----:B------:R-:W-:Y:S01]  /*134b0*/  MOV R4, 0x3f800000 ;  /* 0x3f80000000047802 */ /* 0x000fe20000000f00 */
[----:B------:R-:W-:Y:S01]  /*134c0*/  UMOV UR5, 0x400 ;  /* 0x0000040000057882 */ /* 0x000fe20000000000 */
[----:B------:R-:W3:Y:S01]  /*134d0*/  SHFL.BFLY PT, R0, R250, 0x2, 0x1f ;  /* 0x0c401f00fa007f89 */ /* 0x000ee200000e0000 */
[----:B------:R-:W-:Y:S01]  /*134e0*/  MOV R5, 0x3f800000 ;  /* 0x3f80000000057802 */ /* 0x000fe20000000f00 */
[----:B------:R-:W4:Y:S01]  /*134f0*/  S2R R6, SR_TID.X ;  /* 0x0000000000067919 */ /* 0x000f220000002100 */
[----:B-1----:R-:W-:Y:S01]  /*13500*/  FADD.FTZ R251, R2, R251 ;  /* 0x000000fb02fb7221 */ /* 0x002fe20000010000 */
[----:B--2---:R-:W-:Y:S01]  /*13510*/  ULEA UR4, UR4, UR5, 0x18 ;  /* 0x0000000504047291 */ /* 0x004fe2000f8ec03f */
[----:B---3--:R-:W-:-:S03]  /*13520*/  FADD.FTZ R250, R0, R250 ;  /* 0x000000fa00fa7221 */ /* 0x008fc60000010000 */
[----:B------:R-:W1:Y:S04]  /*13530*/  SHFL.BFLY PT, R2, R251, 0x1, 0x1f ;  /* 0x0c201f00fb027f89 */ /* 0x000e6800000e0000 */
[----:B------:R-:W2:Y:S01]  /*13540*/  SHFL.BFLY PT, R0, R250, 0x1, 0x1f ;  /* 0x0c201f00fa007f89 */ /* 0x000ea200000e0000 */
[----:B----4-:R-:W-:-:S04]  /*13550*/  SHF.R.S32.HI R7, RZ, 0x1f, R6 ;  /* 0x0000001fff077819 */ /* 0x010fc80000011406 */
[----:B------:R-:W-:-:S04]  /*13560*/  LEA.HI R8, R7, R6, RZ, 0x2 ;  /* 0x0000000607087211 */ /* 0x000fc800078f10ff */
[--C-:B------:R-:W-:Y:S02]  /*13570*/  SHF.R.S32.HI R10, RZ, 0x2, R8.reuse ;  /* 0x00000002ff0a7819 */ /* 0x100fe40000011408 */
[----:B------:R-:W-:Y:S02]  /*13580*/  SHF.R.S32.HI R9, RZ, 0x1f, R8 ;  /* 0x0000001fff097819 */ /* 0x000fe40000011408 */
[----:B------:R-:W-:Y:S01]  /*13590*/  LOP3.LUT R8, R8, 0x3ffffffc, RZ, 0xc0, !PT ;  /* 0x3ffffffc08087812 */ /* 0x000fe200078ec0ff */
[----:B-1----:R-:W-:Y:S01]  /*135a0*/  FADD.FTZ R2, R251, R2 ;  /* 0x00000002fb027221 */ /* 0x002fe20000010000 */
[----:B------:R-:W-:Y:S02]  /*135b0*/  LEA.HI R9, R9, R10, RZ, 0x3 ;  /* 0x0000000a09097211 */ /* 0x000fe400078f18ff */
[----:B------:R-:W-:Y:S01]  /*135c0*/  IADD3 R8, -R8, R6, RZ ;  /* 0x0000000608087210 */ /* 0x000fe20007ffe1ff */
[----:B--2---:R-:W-:Y:S01]  /*135d0*/  FADD.FTZ R0, R250, R0 ;  /* 0x00000000fa007221 */ /* 0x004fe20000010000 */
[----:B------:R-:W-:-:S02]  /*135e0*/  FSETP.NE.FTZ.AND P4, PT, R2, RZ, PT ;  /* 0x000000ff0200720b */ /* 0x000fc40003f95000 */
[----:B------:R-:W-:Y:S02]  /*135f0*/  LOP3.LUT R9, R9, 0xfffffff8, RZ, 0xc0, !PT ;  /* 0xfffffff809097812 */ /* 0x000fe400078ec0ff */
[----:B------:R-:W-:Y:S02]  /*13600*/  FSETP.NE.FTZ.AND P3, PT, R0, RZ, PT ;  /* 0x000000ff0000720b */ /* 0x000fe40003f75000 */
[----:B------:R-:W-:Y:S02]  /*13610*/  IADD3 R9, R10, -R9, RZ ;  /* 0x800000090a097210 */ /* 0x000fe40007ffe0ff */
[----:B------:R-:W-:Y:S02]  /*13620*/  LEA.HI R10, R7, R6, RZ, 0x5 ;  /* 0x00000006070a7211 */ /* 0x000fe400078f28ff */
[----:B------:R-:W-:Y:S02]  /*13630*/  SHF.L.U32 R12, R9, 0x6, RZ ;  /* 0x00000006090c7819 */ /* 0x000fe400000006ff */
[----:B------:R-:W-:Y:S01]  /*13640*/  SHF.R.S32.HI R11, RZ, 0x5, R10 ;  /* 0x00000005ff0b7819 */ /* 0x000fe2000001140a */
[----:B------:R-:W1:Y:S01]  /*13650*/  @P4 MUFU.RCP R4, R2 ;  /* 0x0000000200044308 */ /* 0x000e620000001000 */
[----:B------:R-:W-:-:S02]  /*13660*/  LOP3.LUT R12, R12, 0x1c0, RZ, 0xc0, !PT ;  /* 0x000001c00c0c7812 */ /* 0x000fc400078ec0ff */
[----:B------:R-:W-:Y:S02]  /*13670*/  LOP3.LUT R13, R9, 0x1, RZ, 0xc0, !PT ;  /* 0x00000001090d7812 */ /* 0x000fe400078ec0ff */
[----:B------:R-:W-:Y:S02]  /*13680*/  LEA R8, R11, R8, 0x9 ;  /* 0x000000080b087211 */ /* 0x000fe400078e48ff */
[----:B------:R-:W-:Y:S01]  /*13690*/  LEA.HI R12, R12, R12, RZ, 0x1d ;  /* 0x0000000c0c0c7211 */ /* 0x000fe200078fe8ff */
[----:B------:R-:W2:Y:S01]  /*136a0*/  @P3 MUFU.RCP R5, R0 ;  /* 0x0000000000053308 */ /* 0x000ea20000001000 */
[----:B------:R-:W-:Y:S02]  /*136b0*/  ISETP.NE.U32.AND P0, PT, R13, 0x1, PT ;  /* 0x000000010d00780c */ /* 0x000fe40003f05070 */
[----:B------:R-:W-:Y:S02]  /*136c0*/  LEA R8, R8, R12, 0x1 ;  /* 0x0000000c08087211 */ /* 0x000fe400078e08ff */
[----:B------:R-:W-:-:S02]  /*136d0*/  R2P PR, R9, 0x6 ;  /* 0x0000000609007804 */ /* 0x000fc40000000000 */
[----:B------:R-:W-:Y:S01]  /*136e0*/  LEA R8, R8, UR4, 0x1 ;  /* 0x0000000408087c11 */ /* 0x000fe2000f8e08ff */
[----:B------:R-:W3:Y:S01]  /*136f0*/  @P4 MUFU.LG2 R2, R2 ;  /* 0x0000000200024308 */ /* 0x000ee20000000c00 */
[----:B------:R-:W-:Y:S01]  /*13700*/  MOV R9, 0x20 ;  /* 0x0000002000097802 */ /* 0x000fe20000000f00 */
[C---:B-1----:R-:W-:Y:S01]  /*13710*/  FMUL.FTZ R160, R4.reuse, R160 ;  /* 0x000000a004a07220 */ /* 0x042fe20000410000 */
[C---:B------:R-:W-:Y:S01]  /*13720*/  FMUL.FTZ R161, R4.reuse, R161 ;  /* 0x000000a104a17220 */ /* 0x040fe20000410000 */
[C---:B------:R-:W-:Y:S01]  /*13730*/  FMUL.FTZ R156, R4.reuse, R156 ;  /* 0x0000009c049c7220 */ /* 0x040fe20000410000 */
[C---:B------:R-:W-:Y:S01]  /*13740*/  FMUL.FTZ R157, R4.reuse, R157 ;  /* 0x0000009d049d7220 */ /* 0x040fe20000410000 */
[----:B------:R-:W-:Y:S01]  /*13750*/  MOV R13, 0x40 ;  /* 0x00000040000d7802 */ /* 0x000fe20000000f00 */
        /* <DEDUP_REMOVED lines=26> */
[C---:B------:R-:W-:Y:S01]  /*13900*/  FMUL.FTZ R137, R4.reuse, R137 ;  /* 0x0000008904897220 */ /* 0x040fe20000410000 */
        /* <DEDUP_REMOVED lines=172> */
[----:B------:R-:W1:Y:S01]  /*143d0*/  @P3 MUFU.LG2 R0, R0 ;  /* 0x0000000000003308 */ /* 0x000e620000000c00 */
[----:B------:R-:W-:Y:S01]  /*143e0*/  F2FP.BF16.F32.PACK_AB R96, R97, R96 ;  /* 0x000000606160723e */ /* 0x000fe200000010ff */
[----:B------:R-:W-:Y:S01]  /*143f0*/  STS [R12+0x4400], R74 ;  /* 0x0044004a0c007388 */ /* 0x000fe20000000800 */
[----:B------:R-:W-:Y:S01]  /*14400*/  F2FP.BF16.F32.PACK_AB R98, R99, R98 ;  /* 0x000000626362723e */ /* 0x000fe200000010ff */
[----:B------:R-:W-:Y:S01]  /*14410*/  ULDC.U8 UR4, c[0x0][0x3d8] ;  /* 0x0000f60000047ab9 */ /* 0x000fe20000000000 */
[----:B------:R-:W-:Y:S01]  /*14420*/  F2FP.BF16.F32.PACK_AB R100, R101, R100 ;  /* 0x000000646564723e */ /* 0x000fe200000010ff */
[----:B------:R-:W-:Y:S01]  /*14430*/  STS [R14+0x4000], R76 ;  /* 0x0040004c0e007388 */ /* 0x000fe20000000800 */
[----:B------:R-:W-:Y:S01]  /*14440*/  F2FP.BF16.F32.PACK_AB R102, R103, R102 ;  /* 0x000000666766723e */ /* 0x000fe200000010ff */
[C---:B------:R-:W-:Y:S01]  /*14450*/  FMUL.FTZ R116, R4.reuse, R116 ;  /* 0x0000007404747220 */ /* 0x040fe20000410000 */
[----:B------:R-:W-:Y:S01]  /*14460*/  F2FP.BF16.F32.PACK_AB R104, R105, R104 ;  /* 0x000000686968723e */ /* 0x000fe200000010ff */
[----:B------:R-:W-:Y:S01]  /*14470*/  STS [R14+0x4400], R78 ;  /* 0x0044004e0e007388 */ /* 0x000fe20000000800 */
[----:B------:R-:W-:Y:S01]  /*14480*/  F2FP.BF16.F32.PACK_AB R106, R107, R106 ;  /* 0x0000006a6b6a723e */ /* 0x000fe200000010ff */
[C---:B------:R-:W-:Y:S01]  /*14490*/  FMUL.FTZ R117, R4.reuse, R117 ;  /* 0x0000007504757220 */ /* 0x040fe20000410000 */
[----:B------:R-:W-:Y:S01]  /*144a0*/  F2FP.BF16.F32.PACK_AB R108, R109, R108 ;  /* 0x0000006c6d6c723e */ /* 0x000fe200000010ff */
[----:B------:R-:W-:Y:S01]  /*144b0*/  STS [R9+0x4000], R80 ;  /* 0x0040005009007388 */ /* 0x000fe20000000800 */
[----:B------:R-:W-:Y:S01]  /*144c0*/  F2FP.BF16.F32.PACK_AB R110, R111, R110 ;  /* 0x0000006e6f6e723e */ /* 0x000fe200000010ff */
[----:B------:R-:W-:Y:S01]  /*144d0*/  FMUL.FTZ R119, R5, R119 ;  /* 0x0000007705777220 */ /* 0x000fe20000410000 */
[----:B------:R-:W-:Y:S01]  /*144e0*/  F2FP.BF16.F32.PACK_AB R112, R113, R112 ;  /* 0x000000707170723e */ /* 0x000fe200000010ff */
[----:B------:R-:W-:Y:S01]  /*144f0*/  STS [R9+0x4400], R82 ;  /* 0x0044005209007388 */ /* 0x000fe20000000800 */
[----:B------:R-:W-:Y:S01]  /*14500*/  F2FP.BF16.F32.PACK_AB R114, R115, R114 ;  /* 0x000000727372723e */ /* 0x000fe200000010ff */
[C---:B------:R-:W-:Y:S01]  /*14510*/  FMUL.FTZ R118, R5.reuse, R118 ;  /* 0x0000007605767220 */ /* 0x040fe20000410000 */
[----:B------:R-:W-:Y:S01]  /*14520*/  ISETP.NE.AND P0, PT, RZ, UR4, PT ;  /* 0x00000004ff007c0c */ /* 0x000fe2000bf05270 */
[----:B------:R-:W-:Y:S01]  /*14530*/  STS [R15+0x4000], R84 ;  /* 0x004000540f007388 */ /* 0x000fe20000000800 */
[C---:B------:R-:W-:Y:S01]  /*14540*/  FMUL.FTZ R120, R4.reuse, R120 ;  /* 0x0000007804787220 */ /* 0x040fe20000410000 */
[C---:B------:R-:W-:Y:S01]  /*14550*/  FMUL.FTZ R121, R4.reuse, R121 ;  /* 0x0000007904797220 */ /* 0x040fe20000410000 */
[C---:B------:R-:W-:Y:S01]  /*14560*/  FMUL.FTZ R123, R5.reuse, R123 ;  /* 0x0000007b057b7220 */ /* 0x040fe20000410000 */
        /* <DEDUP_REMOVED lines=10> */
[----:B------:R-:W-:Y:S01]  /*14610*/  FMUL.FTZ R4, R4, R129 ;  /* 0x0000008104047220 */ /* 0x000fe20000410000 */
[----:B------:R-:W-:Y:S01]  /*14620*/  FMUL.FTZ R5, R5, R130 ;  /* 0x0000008205057220 */ /* 0x000fe20000410000 */
[----:B------:R-:W-:Y:S01]  /*14630*/  STS [R17+0x4000], R92 ;  /* 0x0040005c11007388 */ /* 0x000fe20000000800 */
[----:B------:R-:W-:Y:S01]  /*14640*/  F2FP.BF16.F32.PACK_AB R116, R117, R116 ;  /* 0x000000747574723e */ /* 0x000fe200000010ff */
[----:B---3--:R-:W-:Y:S01]  /*14650*/  @P4 FMUL.FTZ R2, R2, 0.69314718246459960938 ;  /* 0x3f31721802024820 */ /* 0x008fe20000410000 */
[----:B------:R-:W-:Y:S01]  /*14660*/  F2FP.BF16.F32.PACK_AB R118, R119, R118 ;  /* 0x000000767776723e */ /* 0x000fe200000010ff */
[----:B------:R-:W-:Y:S01]  /*14670*/  STS [R17+0x4400], R94 ;  /* 0x0044005e11007388 */ /* 0x000fe20000000800 */
[----:B------:R-:W-:Y:S01]  /*14680*/  F2FP.BF16.F32.PACK_AB R120, R121, R120 ;  /* 0x000000787978723e */ /* 0x000fe200000010ff */
[----:B-1----:R-:W-:Y:S01]  /*14690*/  @P3 FMUL.FTZ R0, R0, 0.69314718246459960938 ;  /* 0x3f31721800003820 */ /* 0x002fe20000410000 */
[----:B------:R-:W-:Y:S01]  /*146a0*/  F2FP.BF16.F32.PACK_AB R122, R123, R122 ;  /* 0x0000007a7b7a723e */ /* 0x000fe200000010ff */
[----:B------:R-:W-:Y:S01]  /*146b0*/  STS [R13+0x4000], R96 ;  /* 0x004000600d007388 */ /* 0x000fe20000000800 */
[----:B------:R-:W-:-:S02]  /*146c0*/  F2FP.BF16.F32.PACK_AB R124, R125, R124 ;  /* 0x0000007c7d7c723e */ /* 0x000fc400000010ff */
[----:B------:R-:W-:Y:S01]  /*146d0*/  F2FP.BF16.F32.PACK_AB R126, R127, R126 ;  /* 0x0000007e7f7e723e */ /* 0x000fe200000010ff */
[----:B------:R-:W-:Y:S01]  /*146e0*/  STS [R13+0x4400], R98 ;  /* 0x004400620d007388 */ /* 0x000fe20000000800 */
[----:B------:R-:W-:Y:S02]  /*146f0*/  F2FP.BF16.F32.PACK_AB R4, R4, R128 ;  /* 0x000000800404723e */ /* 0x000fe400000010ff */
[----:B------:R-:W-:Y:S01]  /*14700*/  F2FP.BF16.F32.PACK_AB R5, R131, R5 ;  /* 0x000000058305723e */ /* 0x000fe200000010ff */
        /* <DEDUP_REMOVED lines=8> */
[----:B-1----:R-:W1:Y:S03]  /*14790*/  @P3 LDC R8, c[0x0][0x2e8] ;  /* 0x0000ba00ff083b82 */ /* 0x002e660000000800 */
[----:B------:R-:W-:Y:S04]  /*147a0*/  STS [R15+0x6000], R116 ;  /* 0x006000740f007388 */ /* 0x000fe80000000800 */
[----:B------:R-:W-:Y:S04]  /*147b0*/  STS [R15+0x6400], R118 ;  /* 0x006400760f007388 */ /* 0x000fe80000000800 */
[----:B------:R-:W-:Y:S04]  /*147c0*/  STS [R16+0x6000], R120 ;  /* 0x0060007810007388 */ /* 0x000fe80000000800 */
[----:B------:R-:W-:Y:S04]  /*147d0*/  STS [R16+0x6400], R122 ;  /* 0x0064007a10007388 */ /* 0x000fe80000000800 */
[----:B------:R-:W-:Y:S04]  /*147e0*/  STS [R17+0x6000], R124 ;  /* 0x0060007c11007388 */ /* 0x000fe80000000800 */
[----:B------:R-:W-:Y:S01]  /*147f0*/  STS [R17+0x6400], R126 ;  /* 0x0064007e11007388 */ /* 0x000fe20000000800 */
[----:B--2---:R-:W2:Y:S03]  /*14800*/  @P4 LDC R9, c[0x0][0x2e8] ;  /* 0x0000ba00ff094b82 */ /* 0x004ea60000000800 */
[----:B------:R3:W-:Y:S04]  /*14810*/  STS [R13+0x6000], R4 ;  /* 0x006000040d007388 */ /* 0x0007e80000000800 */
[----:B------:R4:W-:Y:S01]  /*14820*/  STS [R13+0x6400], R5 ;  /* 0x006400050d007388 */ /* 0x0009e20000000800 */
[----:B---3--:R-:W-:Y:S01]  /*14830*/  MOV R4, 0x7f800000 ;  /* 0x7f80000000047802 */ /* 0x008fe20000000f00 */
[----:B--2---:R-:W-:Y:S01]  /*14840*/  @P4 FFMA.FTZ R4, R164, R9, R2 ;  /* 0x00000009a4044223 */ /* 0x004fe20000010002 */
[----:B----4-:R-:W-:Y:S01]  /*14850*/  MOV R5, 0x7f800000 ;  /* 0x7f80000000057802 */ /* 0x010fe20000000f00 */
[----:B-1----:R-:W-:Y:S01]  /*14860*/  @P3 FFMA.FTZ R5, R3, R8, R0 ;  /* 0x0000000803053223 */ /* 0x002fe20000010000 */
[----:B------:R-:W-:Y:S06]  /*14870*/  @!P0 BRA `(.L_x_2581) ;  /* 0x0000000000248947 */ /* 0x000fec0003800000 */
[----:B------:R-:W1:Y:S01]  /*14880*/  S2UR UR14, SR_CTAID.Y ;  /* 0x00000000000e79c3 */ /* 0x000e620000002600 */
[----:B------:R-:W-:Y:S01]  /*14890*/  ULDC UR4, c[0x0][0x2c4] ;  /* 0x0000b10000047ab9 */ /* 0x000fe20000000800 */
[----:B------:R-:W-:Y:S01]  /*148a0*/  UISETP.NE.AND UP0, UPT, UR13, -0x1, UPT ;  /* 0xffffffff0d00788c */ /* 0x000fe2000bf05270 */
[----:B------:R-:W-:-:S05]  /*148b0*/  ULDC UR9, c[0x0][0x2e4] ;  /* 0x0000b90000097ab9 */ /* 0x000fca0000000800 */
[----:B------:R-:W2:Y:S01]  /*148c0*/  S2UR UR8, SR_CTAID.Z ;  /* 0x00000000000879c3 */ /* 0x000ea20000002700 */
[----:B-1----:R-:W-:-:S04]  /*148d0*/  UIMAD UR4, UR14, UR4, URZ ;  /* 0x000000040e0472a4 */ /* 0x002fc8000f8e023f */
[----:B------:R-:W-:-:S04]  /*148e0*/  USEL UR4, UR4, UR13, !UP0 ;  /* 0x0000000d04047287 */ /* 0x000fc8000c000000 */
[----:B--2---:R-:W-:Y:S01]  /*148f0*/  UIMAD UR9, UR8, UR9, UR4 ;  /* 0x00000009080972a4 */ /* 0x004fe2000f8e0204 */
[----:B------:R-:W-:Y:S11]  /*14900*/  BRA `(.L_x_2582) ;  /* 0x0000000000187947 */ /* 0x000ff60003800000 */
.L_x_2581:
[----:B------:R-:W-:Y:S01]  /*14910*/  S2UR UR8, SR_CTAID.Z ;  /* 0x00000000000879c3 */ /* 0x000fe20000002700 */
[----:B------:R-:W-:Y:S01]  /*14920*/  ULDC UR4, c[0x0][0x270] ;  /* 0x00009c0000047ab9 */ /* 0x000fe20000000800 */
[----:B------:R-:W-:-:S06]  /*14930*/  ULDC UR9, c[0x0][0x2c4] ;  /* 0x0000b10000097ab9 */ /* 0x000fcc0000000800 */
[----:B------:R-:W1:Y:S02]  /*14940*/  S2UR UR14, SR_CTAID.Y ;  /* 0x00000000000e79c3 */ /* 0x000e640000002600 */
[----:B-1----:R-:W-:-:S04]  /*14950*/  UIMAD UR4, UR14, UR4, UR8 ;  /* 0x000000040e0472a4 */ /* 0x002fc8000f8e0208 */
[----:B------:R-:W-:-:S12]  /*14960*/  UIMAD UR9, UR4, UR9, URZ ;  /* 0x00000009040972a4 */ /* 0x000fd8000f8e023f */
.L_x_2582:
[----:B------:R-:W1:Y:S01]  /*14970*/  S2R R3, SR_TID.X ;  /* 0x0000000000037919 */ /* 0x000e620000002100 */
        /* <DEDUP_REMOVED lines=42> */
.L_x_2584:
[----:B------:R-:W-:Y:S05]  /*14c20*/  BSYNC B0 ;  /* 0x0000000000007941 */ /* 0x000fea0003800000 */
.L_x_2583:
[----:B------:R-:W2:Y:S01]  /*14c30*/  S2UR UR9, SR_CTAID.X ;  /* 0x00000000000979c3 */ /* 0x000ea20000002500 */
[----:B------:R-:W-:Y:S01]  /*14c40*/  LEA.HI R2, R7, R6, RZ, 0x3 ;  /* 0x0000000607027211 */ /* 0x000fe200078f18ff */
[----:B------:R-:W-:Y:S01]  /*14c50*/  IMAD.U32 R6, RZ, RZ, UR6 ;  /* 0x00000006ff067e24 */ /* 0x000fe2000f8e00ff */
[----:B------:R-:W-:Y:S01]  /*14c60*/  SHF.R.S32.HI R245, RZ, 0x1f, R244 ;  /* 0x0000001ffff57819 */ /* 0x000fe200000114f4 */
[----:B------:R-:W-:Y:S01]  /*14c70*/  USHF.R.S32.HI UR5, URZ, 0x1f, UR8 ;  /* 0x0000001f3f057899 */ /* 0x000fe20008011408 */
[----:B------:R-:W-:Y:S01]  /*14c80*/  SHF.R.S32.HI R2, RZ, 0x3, R2 ;  /* 0x00000003ff027819 */ /* 0x000fe20000011402 */
[----:B------:R3:W4:Y:S01]  /*14c90*/  LDS.128 R16, [R242+0x1800] ;  /* 0x00180000f2107984 */ /* 0x0007220000000c00 */
[----:B------:R-:W-:Y:S01]  /*14ca0*/  LEA.HI R0, R0, R3, RZ, 0x3 ;  /* 0x0000000300007211 */ /* 0x000fe200078f18ff */
[----:B------:R-:W5:Y:S01]  /*14cb0*/  LDC.64 R24, c[0x0][0x2a0] ;  /* 0x0000a800ff187b82 */ /* 0x000f620000000a00 */
[----:B------:R-:W-:Y:S01]  /*14cc0*/  BSSY B0, `(.L_x_2585) ;  /* 0x000002d000007945 */ /* 0x000fe20003800000 */
[C---:B-1----:R-:W-:Y:S01]  /*14cd0*/  VIADD R4, R2.reuse, 0x10 ;  /* 0x0000001002047836 */ /* 0x042fe20000000000 */
[----:B------:R3:W1:Y:S01]  /*14ce0*/  LDS.128 R20, [R242] ;  /* 0x00000000f2147984 */ /* 0x0006620000000c00 */
[----:B------:R-:W-:Y:S01]  /*14cf0*/  VIADD R5, R2, 0x20 ;  /* 0x0000002002057836 */ /* 0x000fe20000000000 */
[----:B------:R-:W-:-:S02]  /*14d00*/  SHF.R.S32.HI R0, RZ, 0x3, R0 ;  /* 0x00000003ff007819 */ /* 0x000fc40000011400 */
[----:B------:R-:W-:Y:S01]  /*14d10*/  ISETP.GE.AND P2, PT, R4, UR10, PT ;  /* 0x0000000a04007c0c */ /* 0x000fe2000bf46270 */
[----:B------:R-:W-:Y:S01]  /*14d20*/  VIADD R4, R2, 0x30 ;  /* 0x0000003002047836 */ /* 0x000fe20000000000 */
[----:B------:R-:W-:Y:S01]  /*14d30*/  ISETP.GE.AND P1, PT, R5, UR10, PT ;  /* 0x0000000a05007c0c */ /* 0x000fe2000bf26270 */
[----:B------:R3:W1:Y:S01]  /*14d40*/  LDS.128 R12, [R242+0x2000] ;  /* 0x00200000f20c7984 */ /* 0x0006620000000c00 */
[----:B------:R-:W-:-:S03]  /*14d50*/  SHF.R.S32.HI R0, RZ, 0x1f, R0 ;  /* 0x0000001fff007819 */ /* 0x000fc60000011400 */
[----:B------:R3:W1:Y:S01]  /*14d60*/  LDS.128 R8, [R242+0x4000] ;  /* 0x00400000f2087984 */ /* 0x0006620000000c00 */
[----:B--2---:R-:W-:-:S04]  /*14d70*/  USHF.L.U32 UR9, UR9, 0x6, URZ ;  /* 0x0000000609097899 */ /* 0x004fc8000800063f */
[----:B------:R-:W-:Y:S02]  /*14d80*/  USHF.R.S32.HI UR4, URZ, 0x1f, UR9 ;  /* 0x0000001f3f047899 */ /* 0x000fe40008011409 */
[----:B------:R-:W-:Y:S02]  /*14d90*/  IMAD.WIDE.U32 R6, R6, UR9, R244 ;  /* 0x0000000906067c25 */ /* 0x000fe4000f8e00f4 */
[----:B------:R-:W-:Y:S02]  /*14da0*/  UIMAD UR4, UR4, UR6, URZ ;  /* 0x00000006040472a4 */ /* 0x000fe4000f8e023f */
[----:B-----5:R-:W-:Y:S01]  /*14db0*/  IMAD R26, R24, UR5, RZ ;  /* 0x00000005181a7c24 */ /* 0x020fe2000f8e02ff */
[----:B------:R-:W-:Y:S01]  /*14dc0*/  IADD3 R6, P0, R6, UR16, RZ ;  /* 0x0000001006067c10 */ /* 0x000fe2000ff1e0ff */
[----:B------:R-:W-:Y:S02]  /*14dd0*/  UIMAD UR4, UR9, UR7, UR4 ;  /* 0x00000007090472a4 */ /* 0x000fe4000f8e0204 */
[----:B------:R-:W-:Y:S01]  /*14de0*/  IMAD R26, R25, UR8, R26 ;  /* 0x00000008191a7c24 */ /* 0x000fe2000f8e021a */
[----:B------:R-:W-:-:S03]  /*14df0*/  UIADD3 UR9, -UR9, UR12, URZ ;  /* 0x0000000c09097290 */ /* 0x000fc6000fffe13f */
[----:B------:R-:W-:-:S03]  /*14e00*/  IMAD.U32 R3, RZ, RZ, UR4 ;  /* 0x00000004ff037e24 */ /* 0x000fc6000f8e00ff */
[----:B------:R-:W-:Y:S02]  /*14e10*/  ISETP.GE.AND P3, PT, R2, UR9, PT ;  /* 0x0000000902007c0c */ /* 0x000fe4000bf66270 */
[----:B------:R-:W-:Y:S02]  /*14e20*/  IADD3.X R7, R7, UR13, R3, P0, !PT ;  /* 0x0000000d07077c10 */ /* 0x000fe400087fe403 */
[----:B------:R-:W-:Y:S01]  /*14e30*/  ISETP.GE.AND P0, PT, R4, UR10, PT ;  /* 0x0000000a04007c0c */ /* 0x000fe2000bf06270 */
[----:B------:R-:W-:-:S03]  /*14e40*/  IMAD.WIDE.U32 R24, R24, UR8, R6 ;  /* 0x0000000818187c25 */ /* 0x000fc6000f8e0006 */
[----:B------:R3:W2:Y:S01]  /*14e50*/  LDS.128 R4, [R242+0x6000] ;  /* 0x00600000f2047984 */ /* 0x0006a20000000c00 */
[----:B------:R-:W-:-:S04]  /*14e60*/  IMAD.IADD R27, R26, 0x1, R25 ;  /* 0x000000011a1b7824 */ /* 0x000fc800078e0219 */
[----:B-1--4-:R-:W-:Y:S05]  /*14e70*/  @P3 BRA `(.L_x_2586) ;  /* 0x0000000000443947 */ /* 0x012fea0003800000 */
        /* <DEDUP_REMOVED lines=16> */
[----:B--2---:R1:W-:Y:S02]  /*14f80*/  @!P3 STG.E.128 desc[UR24][R30.64+0x180], R4 ;  /* 0x000180041e00b986 */ /* 0x0043e4000c101d18 */
.L_x_2586:
[----:B------:R-:W-:Y:S05]  /*14f90*/  BSYNC B0 ;  /* 0x0000000000007941 */ /* 0x000fea0003800000 */
.L_x_2585:
[----:B-1----:R1:W4:Y:S01]  /*14fa0*/  LDS.128 R20, [R242+0x800] ;  /* 0x00080000f2147984 */ /* 0x0023220000000c00 */
[----:B------:R-:W-:Y:S03]  /*14fb0*/  BSSY B0, `(.L_x_2587) ;  /* 0x0000019000007945 */ /* 0x000fe60003800000 */
[----:B------:R1:W1:Y:S04]  /*14fc0*/  LDS.128 R12, [R242+0x2800] ;  /* 0x00280000f20c7984 */ /* 0x0002680000000c00 */
[----:B------:R1:W1:Y:S04]  /*14fd0*/  LDS.128 R8, [R242+0x4800] ;  /* 0x00480000f2087984 */ /* 0x0002680000000c00 */
[----:B--2---:R2:W1:Y:S01]  /*14fe0*/  LDS.128 R4, [R242+0x6800] ;  /* 0x00680000f2047984 */ /* 0x0044620000000c00 */
        /* <DEDUP_REMOVED lines=21> */
.L_x_2588:
[----:B------:R-:W-:Y:S05]  /*15140*/  BSYNC B0 ;  /* 0x0000000000007941 */ /* 0x000fea0003800000 */
.L_x_2587:
        /* <DEDUP_REMOVED lines=26> */
.L_x_2590:
[----:B------:R-:W-:Y:S05]  /*152f0*/  BSYNC B0 ;  /* 0x0000000000007941 */ /* 0x000fea0003800000 */
.L_x_2589:
        /* <DEDUP_REMOVED lines=26> */
.L_x_2591:
        /* <DEDUP_REMOVED lines=14> */
.L_x_4991:


//--------------------- .text._ZN5flash24flash_fwd_splitkv_kernelI23Flash_fwd_kernel_traitsILi256ELi64ELi64ELi4ELb0ELb0EN7cutlass10bfloat16_tE19Flash_kernel_traitsILi256ELi64ELi64ELi4ES3_EELb1ELb0ELb0ELb0ELb1ELb0ELb0ELb1EEEvNS_16Flash_fwd_paramsE --------------------------
	.section	.text._ZN5flash24flash_fwd_splitkv_kernelI23Flash_fwd_kernel_traitsILi256ELi64ELi64ELi4ELb0ELb0EN7cutlass10bfloat16_tE19Flash_kernel_traitsILi256ELi64ELi64ELi4ES3_EELb1ELb0ELb0ELb0ELb1ELb0ELb0ELb1EEEvNS_16Flash_fwd_paramsE,"ax",@progbits
	.align	128
        .global         _ZN5flash24flash_fwd_splitkv_kernelI23Flash_fwd_kernel_traitsILi256ELi64ELi64ELi4ELb0ELb0EN7cutlass10bfloat16_tE19Flash_kernel_traitsILi256ELi64ELi64ELi4ES3_EELb1ELb0ELb0ELb0ELb1ELb0ELb0ELb1EEEvNS_16Flash_fwd_paramsE
        .type           _ZN5flash24flash_fwd_splitkv_kernelI23Flash_fwd_kernel_traitsILi256ELi64ELi64ELi4ELb0ELb0EN7cutlass10bfloat16_tE19Flash_kernel_traitsILi256ELi64ELi64ELi4ES3_EELb1ELb0ELb0ELb0ELb1ELb0ELb0ELb1EEEvNS_16Flash_fwd_paramsE,@function
        .size           _ZN5flash24flash_fwd_splitkv_kernelI23Flash_fwd_kernel_traitsILi256ELi64ELi64ELi4ELb0ELb0EN7cutlass10bfloat16_tE19Flash_kernel_traitsILi256ELi64ELi64ELi4ES3_EELb1ELb0ELb0ELb0ELb1ELb0ELb0ELb1EEEvNS_16Flash_fwd_paramsE,(.L_x_4958 - _ZN5flash24flash_fwd_splitkv_kernelI23Flash_fwd_kernel_traitsILi256ELi64ELi64ELi4ELb0ELb0EN7cutlass10bfloat16_tE19Flash_kernel_traitsILi256ELi64ELi64ELi4ES3_EELb1ELb0ELb0ELb0ELb1ELb0ELb0ELb1EEEvNS_16Flash_fwd_paramsE)
        .other          _ZN5flash24flash_fwd_splitkv_kernelI23Flash_fwd_kernel_traitsILi256ELi64ELi64ELi4ELb0ELb0EN7cutlass10bfloat16_tE19Flash_kernel_traitsILi256ELi64ELi64ELi4ES3_EELb1ELb0ELb0ELb0ELb1ELb0ELb0ELb1EEEvNS_16Flash_fwd_paramsE,@"STO_CUDA_ENTRY STV_DEFAULT"
_ZN5flash24flash_fwd_splitkv_kernelI23Flash_fwd_kernel_traitsILi256ELi64ELi64ELi4ELb0ELb0EN7cutlass10bfloat16_tE19Flash_kernel_traitsILi256ELi64ELi64ELi4ES3_EELb1ELb0ELb0ELb0ELb1ELb0ELb0ELb1EEEvNS_16Flash_fwd_paramsE:
.text._ZN5flash24flash_fwd_splitkv_kernelI23Flash_fwd_kernel_traitsILi256ELi64ELi64ELi4ELb0ELb0EN7cutlass10bfloat16_tE19Flash_kernel_traitsILi256ELi64ELi64ELi4ES3_EELb1ELb0ELb0ELb0ELb1ELb0ELb0ELb1EEEvNS_16Flash_fwd_paramsE:
[----:B------:R-:W-:Y:S01]  /*0000*/  LDC R1, c[0x0][0x28] ;  /* 0x00000a00ff017b82 */ /* 0x000fe20000000800 */
[----:B------:R-:W1:Y:S07]  /*0010*/  S2R R237, SR_CTAID.X ;  /* 0x0000000000ed7919 */ /* 0x000e6e0000002500 */
[----:B------:R-:W2:Y:S01]  /*0020*/  LDC.64 R26, c[0x0][0x198] ;  /* 0x00006600ff1a7b82 */ /* 0x000ea20000000a00 */
[----:B------:R-:W-:Y:S01]  /*0030*/  BSSY B3, `(.L_x_2592) ;  /* 0x0000005000037945 */ /* 0x000fe20003800000 */
[----:B------:R-:W-:Y:S01]  /*0040*/  MOV R234, 0x80 ;  /* 0x0000008000ea7802 */ /* 0x000fe20000000f00 */
[----:B------:R-:W3:Y:S01]  /*0050*/  S2R R236, SR_CTAID.Y ;  /* 0x0000000000ec7919 */ /* 0x000ee20000002600 */
[----:B------:R-:W4:Y:S05]  /*0060*/  S2R R235, SR_CTAID.Z ;  /* 0x0000000000eb7919 */ /* 0x000f2a0000002700 */
[----:B-1234-:R-:W-:Y:S05]  /*0070*/  CALL.REL.NOINC `($_ZN5flash24flash_fwd_splitkv_kernelI23Flash_fwd_kernel_traitsILi256ELi64ELi64ELi4ELb0ELb0EN7cutlass10bfloat16_tE19Flash_kernel_traitsILi256ELi64ELi64ELi4ES3_EELb1ELb0ELb0ELb0ELb1ELb0ELb0ELb1EEEvNS_16Flash_fwd_paramsE$_ZN5flash30compute_attn_1rowblock_splitkvI23Flash_fwd_kernel_traitsILi256ELi64ELi64ELi4ELb0ELb0EN7cutlass10bfloat16_tE19Flash_kernel_traitsILi256ELi64ELi64ELi4ES3_EELb1ELb0ELb0ELb0ELb1ELb0ELb0ELb1ENS_16Flash_fwd_paramsEEEvRKT8_iiiii) ;  /* 0x0000000000087944 */ /* 0x01efea0003c00000 */
[----:B------:R-:W-:Y:S05]  /*0080*/  BSYNC B3 ;  /* 0x0000000000037941 */ /* 0x000fea0003800000 */
.L_x_2592:
[----:B------:R-:W-:Y:S05]  /*0090*/  EXIT ;  /* 0x000000000000794d */ /* 0x000fea0003800000 */
        .type           $_ZN5flash24flash_fwd_splitkv_kernelI23Flash_fwd_kernel_traitsILi256ELi64ELi64ELi4ELb0ELb0EN7cutlass10bfloat16_tE19Flash_kernel_traitsILi256ELi64ELi64ELi4ES3_EELb1ELb0ELb0ELb0ELb1ELb0ELb0ELb1EEEvNS_16Flash_fwd_paramsE$_ZN5flash30compute_attn_1rowblock_splitkvI23Flash_fwd_kernel_traitsILi256ELi64ELi64ELi4ELb0ELb0EN7cutlass10bfloat16_tE19Flash_kernel_traitsILi256ELi64ELi64ELi4ES3_EELb1ELb0ELb0ELb0ELb1ELb0ELb0ELb1ENS_16Flash_fwd_paramsEEEvRKT8_iiiii,@function
        .size           $_ZN5flash24flash_fwd_splitkv_kernelI23Flash_fwd_kernel_traitsILi256ELi64ELi64ELi4ELb0ELb0EN7cutlass10bfloat16_tE19Flash_kernel_traitsILi256ELi64ELi64ELi4ES3_EELb1ELb0ELb0ELb0ELb1ELb0ELb0ELb1EEEvNS_16Flash_fwd_paramsE$_ZN5flash30compute_attn_1rowblock_splitkvI23Flash_fwd_kernel_traitsILi256ELi64ELi64ELi4ELb0ELb0EN7cutlass10bfloat16_tE19Flash_kernel_traitsILi256ELi64ELi64ELi4ES3_EELb1ELb0ELb0ELb0ELb1ELb0ELb0ELb1ENS_16Flash_fwd_paramsEEEvRKT8_iiiii,(.L_x_4958 - $_ZN5flash24flash_fwd_splitkv_kernelI23Flash_fwd_kernel_traitsILi256ELi64ELi64ELi4ELb0ELb0EN7cutlass10bfloat16_tE19Flash_kernel_traitsILi256ELi64ELi64ELi4ES3_EELb1ELb0ELb0ELb0ELb1ELb0ELb0ELb1EEEvNS_16Flash_fwd_paramsE$_ZN5flash30compute_attn_1rowblock_splitkvI23Flash_fwd_kernel_traitsILi256ELi64ELi64ELi4ELb0ELb0EN7cutlass10bfloat16_tE19Flash_kernel_traitsILi256ELi64ELi64ELi4ES3_EELb1ELb0ELb0ELb0ELb1ELb0ELb0ELb1ENS_16Flash_fwd_paramsEEEvRKT8_iiiii)
$_ZN5flash24flash_fwd_splitkv_kernelI23Flash_fwd_kernel_traitsILi256ELi64ELi64ELi4ELb0ELb0EN7cutlass10bfloat16_tE19Flash_kernel_traitsILi256ELi64ELi64ELi4ES3_EELb1ELb0ELb0ELb0ELb1ELb0ELb0ELb1EEEvNS_16Flash_fwd_paramsE$_ZN5flash30compute_attn_1rowblock_splitkvI23Flash_fwd_kernel_traitsILi256ELi64ELi64ELi4ELb0ELb0EN7cutlass10bfloat16_tE19Flash_kernel_traitsILi256ELi64ELi64ELi4ES3_EELb1ELb0ELb0ELb0ELb1ELb0ELb0ELb1ENS_16Flash_fwd_paramsEEEvRKT8_iiiii:
        /* <DEDUP_REMOVED lines=15> */
[----:B------:R-:W3:Y:S01]  /*0190*/  S2R R54, SR_TID.X ;  /* 0x0000000000367919 */ /* 0x000ee20000002100 */
[----:B------:R-:W-:Y:S01]  /*01a0*/  BSSY B0, `(.L_x_2593) ;  /* 0x000000c000007945 */ /* 0x000fe20003800000 */
[----:B------:R-:W-:Y:S01]  /*01b0*/  IMAD.MOV.U32 R13, RZ, RZ, -0x1 ;  /* 0xffffffffff0d7424 */ /* 0x000fe200078e00ff */
[----:B--2---:R-:W-:-:S06]  /*01c0*/  @P1 IADD3 R238, -R240, R3, RZ ;  /* 0x00000003f0ee1210 */ /* 0x004fcc0007ffe1ff */
[----:B------:R1:W5:Y:S01]  /*01d0*/  @!P1 LD.E R238, desc[UR6][R26.64+0xb4] ;  /* 0x0000b4061aee9980 */ /* 0x000362000c101900 */
[----:B----4-:R-:W-:-:S04]  /*01e0*/  ISETP.NE.U32.AND P1, PT, R4, RZ, PT ;  /* 0x000000ff0400720c */ /* 0x010fc80003f25070 */
[----:B------:R-:W-:Y:S01]  /*01f0*/  ISETP.NE.AND.EX P1, PT, R5, RZ, PT, P1 ;  /* 0x000000ff0500720c */ /* 0x000fe20003f25310 */
[----:B------:R-:W-:-:S12]  /*0200*/  IMAD.WIDE R4, R236, 0x4, R4 ;  /* 0x00000004ec047825 */ /* 0x000fd800078e0204 */
[----:B---3--:R-:W-:Y:S05]  /*0210*/  @!P1 BRA `(.L_x_2594) ;  /* 0x0000000000109947 */ /* 0x008fea0003800000 */
[----:B------:R-:W2:Y:S02]  /*0220*/  LD.E.U8 R0, desc[UR6][R26.64+0x1b2] ;  /* 0x0001b2061a007980 */ /* 0x000ea4000c101100 */
[----:B--2---:R-:W-:-:S13]  /*0230*/  ISETP.NE.AND P2, PT, R0, RZ, PT ;  /* 0x000000ff0000720c */ /* 0x004fda0003f45270 */
[----:B------:R-:W-:Y:S05]  /*0240*/  @!P2 BRA `(.L_x_2594) ;  /* 0x000000000004a947 */ /* 0x000fea0003800000 */
[----:B------:R2:W5:Y:S02]  /*0250*/  LD.E R13, desc[UR6][R4.64] ;  /* 0x00000006040d7980 */ /* 0x000564000c101900 */
.L_x_2594:
[----:B------:R-:W-:Y:S05]  /*0260*/  BSYNC B0 ;  /* 0x0000000000007941 */ /* 0x000fea0003800000 */
.L_x_2593:
        /* <DEDUP_REMOVED lines=8> */
.L_x_2596:
[----:B------:R3:W5:Y:S02]  /*02f0*/  LD.E R3, desc[UR6][R26.64+0xb8] ;  /* 0x0000b8061a037980 */ /* 0x000764000c101900 */
.L_x_2597:
[----:B------:R-:W-:Y:S05]  /*0300*/  BSYNC B0 ;  /* 0x0000000000007941 */ /* 0x000fea0003800000 */
.L_x_2595:
        /* <DEDUP_REMOVED lines=10> */
.L_x_2599:
[----:B------:R-:W2:Y:S01]  /*03b0*/  LD.E.64 R2, desc[UR6][R26.64+0x108] ;  /* 0x000108061a027980 */ /* 0x000ea2000c101b00 */
[----:B------:R-:W-:Y:S01]  /*03c0*/  BSSY B0, `(.L_x_2601) ;  /* 0x0000006000007945 */ /* 0x000fe20003800000 */
[----:B--2---:R-:W-:-:S04]  /*03d0*/  ISETP.NE.U32.AND P1, PT, R2, RZ, PT ;  /* 0x000000ff0200720c */ /* 0x004fc80003f25070 */
[----:B------:R-:W-:Y:S01]  /*03e0*/  ISETP.NE.AND.EX P1, PT, R3, RZ, PT, P1 ;  /* 0x000000ff0300720c */ /* 0x000fe20003f25310 */
[----:B------:R-:W-:-:S12]  /*03f0*/  IMAD.MOV.U32 R3, RZ, RZ, RZ ;  /* 0x000000ffff037224 */ /* 0x000fd800078e00ff */
[----:B------:R-:W-:Y:S05]  /*0400*/  @!P1 BRA `(.L_x_2602) ;  /* 0x0000000000049947 */ /* 0x000fea0003800000 */
[----:B------:R2:W5:Y:S02]  /*0410*/  LD.E R3, desc[UR6][R26.64+0xbc] ;  /* 0x0000bc061a037980 */ /* 0x000564000c101900 */
.L_x_2602:
[----:B------:R-:W-:Y:S05]  /*0420*/  BSYNC B0 ;  /* 0x0000000000007941 */ /* 0x000fea0003800000 */
.L_x_2601:
[----:B-----5:R-:W-:Y:S02]  /*0430*/  IADD3 R52, R70, R3, RZ ;  /* 0x0000000346347210 */ /* 0x020fe40007ffe0ff */
.L_x_2600:
[----:B------:R-:W-:Y:S05]  /*0440*/  BSYNC B1 ;  /* 0x0000000000017941 */ /* 0x000fea0003800000 */
.L_x_2598:
[----:B------:R-:W-:Y:S01]  /*0450*/  IMAD.SHL.U32 R61, R237, 0x40, RZ ;  /* 0x00000040ed3d7824 */ /* 0x000fe200078e00ff */
[----:B------:R-:W-:Y:S01]  /*0460*/  MOV R2, R234 ;  /* 0x000000ea00027202 */ /* 0x000fe20000000f00 */
[----:B------:R-:W-:-:S03]  /*0470*/  IMAD.MOV.U32 R3, RZ, RZ, 0x0 ;  /* 0x00000000ff037424 */ /* 0x000fc600078e00ff */
[----:B------:R-:W-:-:S13]  /*0480*/  ISETP.GT.AND P1, PT, R238, R61, PT ;  /* 0x0000003dee00720c */ /* 0x000fda0003f24270 */
[----:B-123--:R-:W-:Y:S05]  /*0490*/  @!P1 RET.REL.NODEC R2 `(_ZN5flash24flash_fwd_splitkv_kernelI23Flash_fwd_kernel_traitsILi256ELi64ELi64ELi4ELb0ELb0EN7cutlass10bfloat16_tE19Flash_kernel_traitsILi256ELi64ELi64ELi4ES3_EELb1ELb0ELb0ELb0ELb1ELb0ELb0ELb1EEEvNS_16Flash_fwd_paramsE) ;  /* 0xfffffff802d89950 */ /* 0x00efea0003c3ffff */
[----:B------:R-:W2:Y:S04]  /*04a0*/  LD.E R7, desc[UR6][R26.64+0xb8] ;  /* 0x0000b8061a077980 */ /* 0x000ea8000c101900 */
[----:B------:R-:W3:Y:S01]  /*04b0*/  LD.E R3, desc[UR6][R26.64+0x188] ;  /* 0x000188061a037980 */ /* 0x000ee2000c101900 */
[----:B------:R-:W-:Y:S01]  /*04c0*/  IADD3 R0, -R238, 0x7f, R61 ;  /* 0x0000007fee007810 */ /* 0x000fe20007ffe13d */
[----:B------:R-:W-:-:S05]  /*04d0*/  VIADD R5, R52, 0x3f ;  /* 0x0000003f34057836 */ /* 0x000fca0000000000 */
        /* <DEDUP_REMOVED lines=13> */
[----:B------:R-:W-:Y:S05]  /*05b0*/  @P1 BRA `(.L_x_2603) ;  /* 0x0000000800101947 */ /* 0x000fea0003800000 */
[----:B------:R-:W-:Y:S01]  /*05c0*/  ISETP.NE.AND P0, PT, R240, -0x1, PT ;  /* 0xfffffffff000780c */ /* 0x000fe20003f05270 */
[----:B------:R-:W2:Y:S04]  /*05d0*/  LD.E.64 R14, desc[UR6][R26.64+0x88] ;  /* 0x000088061a0e7980 */ /* 0x000ea8000c101b00 */
[----:B------:R-:W3:Y:S04]  /*05e0*/  LD.E R2, desc[UR6][R26.64+0x60] ;  /* 0x000060061a027980 */ /* 0x000ee8000c101900 */
[----:B------:R-:W4:Y:S04]  /*05f0*/  LD.E R0, desc[UR6][R26.64+0xb4] ;  /* 0x0000b4061a007980 */ /* 0x000f28000c101900 */
[----:B------:R-:W3:Y:S04]  /*0600*/  @!P0 LD.E.64 R12, desc[UR6][R26.64+0x80] ;  /* 0x000080061a0c8980 */ /* 0x000ee8000c101b00 */
[----:B------:R-:W4:Y:S04]  /*0610*/  LD.E.64 R10, desc[UR6][R26.64+0xa0] ;  /* 0x0000a0061a0a7980 */ /* 0x000f28000c101b00 */
[----:B------:R-:W4:Y:S04]  /*0620*/  LD.E.64 R6, desc[UR6][R26.64+0x90] ;  /* 0x000090061a067980 */ /* 0x000f28000c101b00 */
[----:B------:R1:W5:Y:S01]  /*0630*/  LD.E.64 R16, desc[UR6][R26.64+0x70] ;  /* 0x000070061a107980 */ /* 0x000362000c101b00 */
[----:B------:R-:W-:-:S04]  /*0640*/  SHF.R.S32.HI R5, RZ, 0x1f, R54 ;  /* 0x0000001fff057819 */ /* 0x000fc80000011436 */
[----:B------:R-:W-:-:S04]  /*0650*/  LEA.HI R5, R5, R54, RZ, 0x3 ;  /* 0x0000003605057211 */ /* 0x000fc800078f18ff */
[----:B------:R-:W-:Y:S02]  /*0660*/  LOP3.LUT R9, R5, 0x1ffffff8, RZ, 0xc0, !PT ;  /* 0x1ffffff805097812 */ /* 0x000fe400078ec0ff */
[----:B------:R-:W-:-:S03]  /*0670*/  LOP3.LUT P3, RZ, R54, 0x7, RZ, 0xc0, !PT ;  /* 0x0000000736ff7812 */ /* 0x000fc6000786c0ff */
[----:B------:R-:W-:Y:S01]  /*0680*/  IMAD.IADD R54, R54, 0x1, -R9 ;  /* 0x0000000136367824 */ /* 0x000fe200078e0a09 */
[----:B------:R-:W-:-:S03]  /*0690*/  @!P0 SHF.R.S32.HI R4, RZ, 0x1f, R236 ;  /* 0x0000001fff048819 */ /* 0x000fc600000114ec */
[----:B------:R-:W-:Y:S01]  /*06a0*/  IMAD.SHL.U32 R54, R54, 0x8, RZ ;  /* 0x0000000836367824 */ /* 0x000fe200078e00ff */
[----:B------:R-:W-:-:S04]  /*06b0*/  SHF.R.S32.HI R5, RZ, 0x3, R5 ;  /* 0x00000003ff057819 */ /* 0x000fc80000011405 */
[----:B------:R-:W-:Y:S02]  /*06c0*/  SHF.R.S32.HI R55, RZ, 0x1f, R54 ;  /* 0x0000001fff377819 */ /* 0x000fe40000011436 */
[--C-:B------:R-:W-:Y:S01]  /*06d0*/  SHF.R.S32.HI R9, RZ, 0x1f, R61.reuse ;  /* 0x0000001fff097819 */ /* 0x100fe2000001143d */
[----:B------:R-:W-:Y:S02]  /*06e0*/  IMAD.IADD R238, R238, 0x1, -R61 ;  /* 0x00000001eeee7824 */ /* 0x000fe400078e0a3d */
[C---:B------:R-:W-:Y:S01]  /*06f0*/  VIADD R21, R5.reuse, 0x20 ;  /* 0x0000002005157836 */ /* 0x040fe20000000000 */
[----:B------:R-:W-:Y:S02]  /*0700*/  BSSY B0, `(.L_x_2604) ;  /* 0x000002e000007945 */ /* 0x000fe40003800000 */
[-C--:B------:R-:W-:Y:S02]  /*0710*/  ISETP.GE.OR P6, PT, R5, R238.reuse, P3 ;  /* 0x000000ee0500720c */ /* 0x080fe40001fc6670 */
[----:B------:R-:W-:-:S02]  /*0720*/  ISETP.GE.AND P2, PT, R21, R238, PT ;  /* 0x000000ee1500720c */ /* 0x000fc40003f46270 */
[----:B------:R-:W-:Y:S01]  /*0730*/  ISETP.GE.OR P4, PT, R21, R238, P3 ;  /* 0x000000ee1500720c */ /* 0x000fe20001f86670 */
[-C--:B--2---:R-:W-:Y:S02]  /*0740*/  @P0 IMAD R8, R15, R240.reuse, RZ ;  /* 0x000000f00f080224 */ /* 0x084fe400078e02ff */
[----:B------:R-:W-:-:S04]  /*0750*/  @P0 IMAD.WIDE.U32 R18, R14, R240, RZ ;  /* 0x000000f00e120225 */ /* 0x000fc800078e00ff */
[----:B---3--:R-:W-:-:S04]  /*0760*/  @!P0 IMAD R3, R13, R236, RZ ;  /* 0x000000ec0d038224 */ /* 0x008fc800078e02ff */
[C---:B------:R-:W-:Y:S02]  /*0770*/  @!P0 IMAD R3, R12.reuse, R4, R3 ;  /* 0x000000040c038224 */ /* 0x040fe400078e0203 */
[----:B------:R-:W-:-:S04]  /*0780*/  @!P0 IMAD.WIDE.U32 R12, R12, R236, RZ ;  /* 0x000000ec0c0c8225 */ /* 0x000fc800078e00ff */
[----:B------:R-:W-:Y:S02]  /*0790*/  IMAD R4, R15, R61, RZ ;  /* 0x0000003d0f047224 */ /* 0x000fe400078e02ff */
[----:B------:R-:W-:-:S04]  /*07a0*/  IMAD.WIDE.U32 R54, R61, R14, R54 ;  /* 0x0000000e3d367225 */ /* 0x000fc800078e0036 */
[----:B------:R-:W-:Y:S02]  /*07b0*/  @!P0 IMAD.MOV.U32 R18, RZ, RZ, R12 ;  /* 0x000000ffff128224 */ /* 0x000fe400078e000c */
[----:B------:R-:W-:Y:S02]  /*07c0*/  IMAD R2, R236, R2, R235 ;  /* 0x00000002ec027224 */ /* 0x000fe400078e02eb */
[----:B------:R-:W-:Y:S02]  /*07d0*/  @P0 IMAD.IADD R8, R19, 0x1, R8 ;  /* 0x0000000113080824 */ /* 0x000fe400078e0208 */
[----:B------:R-:W-:Y:S01]  /*07e0*/  VIADD R19, R5, 0x10 ;  /* 0x0000001005137836 */ /* 0x000fe20000000000 */
[----:B------:R-:W-:Y:S01]  /*07f0*/  IADD3 R18, P1, R18, R54, RZ ;  /* 0x0000003612127210 */ /* 0x000fe20007f3e0ff */
[----:B------:R-:W-:Y:S02]  /*0800*/  IMAD R9, R14, R9, R4 ;  /* 0x000000090e097224 */ /* 0x000fe400078e0204 */
[----:B------:R-:W-:-:S02]  /*0810*/  @!P0 IMAD.IADD R8, R13, 0x1, R3 ;  /* 0x000000010d088824 */ /* 0x000fc400078e0203 */
[----:B----4-:R-:W-:Y:S01]  /*0820*/  IMAD R0, R0, R2, R61 ;  /* 0x0000000200007224 */ /* 0x010fe200078e023d */
[CC--:B------:R-:W-:Y:S02]  /*0830*/  ISETP.GE.AND P0, PT, R19.reuse, R238.reuse, PT ;  /* 0x000000ee1300720c */ /* 0x0c0fe40003f06270 */
[----:B------:R-:W-:Y:S02]  /*0840*/  ISETP.GE.OR P5, PT, R19, R238, P3 ;  /* 0x000000ee1300720c */ /* 0x000fe40001fa6670 */
[----:B------:R-:W-:Y:S02]  /*0850*/  IADD3.X R19, R8, R55, R9, P1, !PT ;  /* 0x0000003708137210 */ /* 0x000fe40000ffe409 */
[----:B------:R-:W-:Y:S02]  /*0860*/  SHF.R.S32.HI R13, RZ, 0x1f, R5 ;  /* 0x0000001fff0d7819 */ /* 0x000fe40000011405 */
[----:B------:R-:W-:-:S04]  /*0870*/  IADD3 R9, P1, R0, R5, RZ ;  /* 0x0000000500097210 */ /* 0x000fc80007f3e0ff */
[----:B------:R-:W-:Y:S02]  /*0880*/  LEA.HI.X.SX32 R0, R0, R13, 0x1, P1 ;  /* 0x0000000d00007211 */ /* 0x000fe400008f0eff */
[----:B------:R-:W-:-:S04]  /*0890*/  LEA R8, P1, R9, R10, 0x2 ;  /* 0x0000000a09087211 */ /* 0x000fc800078210ff */
[----:B------:R-:W-:Y:S02]  /*08a0*/  LEA.HI.X R9, R9, R11, R0, 0x2, P1 ;  /* 0x0000000b09097211 */ /* 0x000fe400008f1400 */
[----:B------:R-:W-:Y:S01]  /*08b0*/  ISETP.GE.AND P1, PT, R5, R238, PT ;  /* 0x000000ee0500720c */ /* 0x000fe20003f26270 */
[----:B------:R-:W-:Y:S01]  /*08c0*/  IMAD R3, R7, R235, RZ ;  /* 0x000000eb07037224 */ /* 0x000fe200078e02ff */
[----:B------:R-:W-:Y:S01]  /*08d0*/  SHF.R.S32.HI R2, RZ, 0x1f, R235 ;  /* 0x0000001fff027819 */ /* 0x000fe200000114eb */
[----:B------:R-:W-:-:S04]  /*08e0*/  IMAD.WIDE.U32 R22, R235, R6, R18 ;  /* 0x00000006eb167225 */ /* 0x000fc800078e0012 */
[----:B------:R-:W-:Y:S02]  /*08f0*/  IMAD R2, R6, R2, R3 ;  /* 0x0000000206027224 */ /* 0x000fe400078e0203 */
[----:B------:R-:W-:Y:S02]  /*0900*/  VIADD R3, R5, 0x30 ;  /* 0x0000003005037836 */ /* 0x000fe40000000000 */
[----:B------:R-:W-:Y:S02]  /*0910*/  IMAD.IADD R25, R23, 0x1, R2 ;  /* 0x0000000117197824 */ /* 0x000fe400078e0202 */
[----:B-1----:R-:W-:Y:S05]  /*0920*/  @P1 BRA `(.L_x_2605) ;  /* 0x00000000002c1947 */ /* 0x002fea0003800000 */
[----:B------:R-:W-:Y:S01]  /*0930*/  MOV R24, R22 ;  /* 0x0000001600187202 */ /* 0x000fe20000000f00 */
[----:B------:R-:W-:-:S04]  /*0940*/  IMAD R0, R15, R5, RZ ;  /* 0x000000050f007224 */ /* 0x000fc800078e02ff */
[----:B------:R-:W-:-:S04]  /*0950*/  IMAD.WIDE.U32 R6, R14, R5, R24 ;  /* 0x000000050e067225 */ /* 0x000fc800078e0018 */
[----:B------:R-:W-:Y:S01]  /*0960*/  IMAD R0, R14, R13, R0 ;  /* 0x0000000d0e007224 */ /* 0x000fe200078e0200 */
[----:B-----5:R-:W-:-:S04]  /*0970*/  LEA R10, P1, R6, R16, 0x1 ;  /* 0x00000010060a7211 */ /* 0x020fc800078208ff */
[----:B------:R-:W-:-:S04]  /*0980*/  IADD3 R7, R7, R0, RZ ;  /* 0x0000000007077210 */ /* 0x000fc80007ffe0ff */
[----:B------:R-:W-:-:S05]  /*0990*/  LEA.HI.X R11, R6, R17, R7, 0x1, P1 ;  /* 0x00000011060b7211 */ /* 0x000fca00008f0c07 */
[----:B------:R1:W-:Y:S04]  /*09a0*/  ST.E.128 desc[UR6][R10.64], RZ ;  /* 0x000000ff0a007985 */ /* 0x0003e8000c101d06 */
[----:B------:R1:W-:Y:S04]  /*09b0*/  ST.E.128 desc[UR6][R10.64+0x80], RZ ;  /* 0x000080ff0a007985 */ /* 0x0003e8000c101d06 */
[----:B------:R1:W-:Y:S04]  /*09c0*/  ST.E.128 desc[UR6][R10.64+0x100], RZ ;  /* 0x000100ff0a007985 */ /* 0x0003e8000c101d06 */
[----:B------:R1:W-:Y:S02]  /*09d0*/  ST.E.128 desc[UR6][R10.64+0x180], RZ ;  /* 0x000180ff0a007985 */ /* 0x0003e4000c101d06 */
.L_x_2605:
[----:B------:R-:W-:Y:S05]  /*09e0*/  BSYNC B0 ;  /* 0x0000000000007941 */ /* 0x000fea0003800000 */
.L_x_2604:
[----:B------:R-:W-:Y:S01]  /*09f0*/  BSSY B0, `(.L_x_2606) ;  /* 0x0000015000007945 */ /* 0x000fe20003800000 */
[CC--:B------:R-:W-:Y:S01]  /*0a00*/  ISETP.GE.AND P1, PT, R3.reuse, R238.reuse, PT ;  /* 0x000000ee0300720c */ /* 0x0c0fe20003f26270 */
[----:B-1----:R-:W-:Y:S01]  /*0a10*/  @!P6 IMAD.MOV.U32 R11, RZ, RZ, 0x7f800000 ;  /* 0x7f800000ff0be424 */ /* 0x002fe200078e00ff */
[----:B------:R-:W-:Y:S01]  /*0a20*/  ISETP.GE.OR P3, PT, R3, R238, P3 ;  /* 0x000000ee0300720c */ /* 0x000fe20001f66670 */
[----:B------:R-:W-:Y:S01]  /*0a30*/  @!P4 IMAD.MOV.U32 R3, RZ, RZ, 0x7f800000 ;  /* 0x7f800000ff03c424 */ /* 0x000fe200078e00ff */
[----:B------:R-:W-:Y:S01]  /*0a40*/  @!P5 MOV R7, 0x7f800000 ;  /* 0x7f8000000007d802 */ /* 0x000fe20000000f00 */
[----:B------:R-:W-:Y:S05]  /*0a50*/  @P0 BRA `(.L_x_2607) ;  /* 0x0000000000380947 */ /* 0x000fea0003800000 */
[----:B------:R-:W-:Y:S01]  /*0a60*/  IADD3 R21, P0, R5, 0x10, RZ ;  /* 0x0000001005157810 */ /* 0x000fe20007f1e0ff */
[----:B------:R-:W-:Y:S01]  /*0a70*/  IMAD.MOV.U32 R26, RZ, RZ, R22 ;  /* 0x000000ffff1a7224 */ /* 0x000fe200078e0016 */
[----:B------:R-:W-:-:S03]  /*0a80*/  MOV R27, R25 ;  /* 0x00000019001b7202 */ /* 0x000fc60000000f00 */
[----:B------:R-:W-:Y:S02]  /*0a90*/  IMAD.X R19, RZ, RZ, R13, P0 ;  /* 0x000000ffff137224 */ /* 0x000fe400000e060d */
[----:B------:R-:W-:-:S04]  /*0aa0*/  IMAD.WIDE.U32 R26, R14, R21, R26 ;  /* 0x000000150e1a7225 */ /* 0x000fc800078e001a */
[----:B------:R-:W-:Y:S01]  /*0ab0*/  IMAD R19, R19, R14, RZ ;  /* 0x0000000e13137224 */ /* 0x000fe200078e02ff */
[----:B-----5:R-:W-:-:S03]  /*0ac0*/  LEA R18, P0, R26, R16, 0x1 ;  /* 0x000000101a127211 */ /* 0x020fc600078008ff */
[----:B------:R-:W-:-:S05]  /*0ad0*/  IMAD R19, R15, R21, R19 ;  /* 0x000000150f137224 */ /* 0x000fca00078e0213 */
[----:B------:R-:W-:-:S04]  /*0ae0*/  IADD3 R19, R27, R19, RZ ;  /* 0x000000131b137210 */ /* 0x000fc80007ffe0ff */
[----:B------:R-:W-:-:S05]  /*0af0*/  LEA.HI.X R19, R26, R17, R19, 0x1, P0 ;  /* 0x000000111a137211 */ /* 0x000fca00000f0c13 */
[----:B------:R1:W-:Y:S04]  /*0b00*/  ST.E.128 desc[UR6][R18.64], RZ ;  /* 0x000000ff12007985 */ /* 0x0003e8000c101d06 */
[----:B------:R1:W-:Y:S04]  /*0b10*/  ST.E.128 desc[UR6][R18.64+0x80], RZ ;  /* 0x000080ff12007985 */ /* 0x0003e8000c101d06 */
[----:B------:R1:W-:Y:S04]  /*0b20*/  ST.E.128 desc[UR6][R18.64+0x100], RZ ;  /* 0x000100ff12007985 */ /* 0x0003e8000c101d06 */
[----:B------:R1:W-:Y:S02]  /*0b30*/  ST.E.128 desc[UR6][R18.64+0x180], RZ ;  /* 0x000180ff12007985 */ /* 0x0003e4000c101d06 */
.L_x_2607:
[----:B------:R-:W-:Y:S05]  /*0b40*/  BSYNC B0 ;  /* 0x0000000000007941 */ /* 0x000fea0003800000 */
.L_x_2606:
[----:B------:R-:W-:Y:S04]  /*0b50*/  BSSY B0, `(.L_x_2608) ;  /* 0x0000010000007945 */ /* 0x000fe80003800000 */
[----:B------:R-:W-:Y:S05]  /*0b60*/  @P2 BRA `(.L_x_2609) ;  /* 0x0000000000382947 */ /* 0x000fea0003800000 */
[----:B------:R-:W-:Y:S01]  /*0b70*/  IADD3 R21, P0, R5, 0x20, RZ ;  /* 0x0000002005157810 */ /* 0x000fe20007f1e0ff */
[----:B------:R-:W-:Y:S01]  /*0b80*/  IMAD.MOV.U32 R26, RZ, RZ, R22 ;  /* 0x000000ffff1a7224 */ /* 0x000fe200078e0016 */
[----:B------:R-:W-:-:S03]  /*0b90*/  MOV R27, R25 ;  /* 0x00000019001b7202 */ /* 0x000fc60000000f00 */
[----:B-1----:R-:W-:Y:S02]  /*0ba0*/  IMAD.X R19, RZ, RZ, R13, P0 ;  /* 0x000000ffff137224 */ /* 0x002fe400000e060d */
        /* <DEDUP_REMOVED lines=10> */
.L_x_2609:
[----:B------:R-:W-:Y:S05]  /*0c50*/  BSYNC B0 ;  /* 0x0000000000007941 */ /* 0x000fea0003800000 */
.L_x_2608:
[----:B------:R-:W-:Y:S04]  /*0c60*/  BSSY B0, `(.L_x_2610) ;  /* 0x0000010000007945 */ /* 0x000fe80003800000 */
[----:B------:R-:W-:Y:S05]  /*0c70*/  @P1 BRA `(.L_x_2611) ;  /* 0x0000000000381947 */ /* 0x000fea0003800000 */
[----:B------:R-:W-:Y:S01]  /*0c80*/  IADD3 R5, P0, R5, 0x30, RZ ;  /* 0x0000003005057810 */ /* 0x000fe20007f1e0ff */
[----:B------:R-:W-:-:S04]  /*0c90*/  IMAD.MOV.U32 R12, RZ, RZ, R22 ;  /* 0x000000ffff0c7224 */ /* 0x000fc800078e0016 */
[----:B------:R-:W-:-:S04]  /*0ca0*/  IMAD.X R13, RZ, RZ, R13, P0 ;  /* 0x000000ffff0d7224 */ /* 0x000fc800000e060d */
[----:B------:R-:W-:Y:S01]  /*0cb0*/  IMAD R0, R13, R14, RZ ;  /* 0x0000000e0d007224 */ /* 0x000fe200078e02ff */
[----:B------:R-:W-:-:S03]  /*0cc0*/  MOV R13, R25 ;  /* 0x00000019000d7202 */ /* 0x000fc60000000f00 */
[-C--:B------:R-:W-:Y:S02]  /*0cd0*/  IMAD R0, R15, R5.reuse, R0 ;  /* 0x000000050f007224 */ /* 0x080fe400078e0200 */
[----:B------:R-:W-:-:S03]  /*0ce0*/  IMAD.WIDE.U32 R12, R14, R5, R12 ;  /* 0x000000050e0c7225 */ /* 0x000fc600078e000c */
[----:B-----5:R-:W-:Y:S02]  /*0cf0*/  LEA R4, P0, R12, R16, 0x1 ;  /* 0x000000100c047211 */ /* 0x020fe400078008ff */
[----:B------:R-:W-:-:S04]  /*0d00*/  IADD3 R5, R13, R0, RZ ;  /* 0x000000000d057210 */ /* 0x000fc80007ffe0ff */
[----:B------:R-:W-:-:S05]  /*0d10*/  LEA.HI.X R5, R12, R17, R5, 0x1, P0 ;  /* 0x000000110c057211 */ /* 0x000fca00000f0c05 */
[----:B------:R3:W-:Y:S04]  /*0d20*/  ST.E.128 desc[UR6][R4.64], RZ ;  /* 0x000000ff04007985 */ /* 0x0007e8000c101d06 */
[----:B------:R3:W-:Y:S04]  /*0d30*/  ST.E.128 desc[UR6][R4.64+0x80], RZ ;  /* 0x000080ff04007985 */ /* 0x0007e8000c101d06 */
[----:B------:R3:W-:Y:S04]  /*0d40*/  ST.E.128 desc[UR6][R4.64+0x100], RZ ;  /* 0x000100ff04007985 */ /* 0x0007e8000c101d06 */
[----:B------:R3:W-:Y:S02]  /*0d50*/  ST.E.128 desc[UR6][R4.64+0x180], RZ ;  /* 0x000180ff04007985 */ /* 0x0007e4000c101d06 */
.L_x_2611:
[----:B------:R-:W-:Y:S05]  /*0d60*/  BSYNC B0 ;  /* 0x0000000000007941 */ /* 0x000fea0003800000 */
.L_x_2610:
[----:B------:R-:W-:Y:S01]  /*0d70*/  MOV R235, 0x0 ;  /* 0x0000000000eb7802 */ /* 0x000fe20000000f00 */
[----:B------:R-:W-:Y:S04]  /*0d80*/  @!P6 ST.E desc[UR6][R8.64], R11 ;  /* 0x0000000b0800e985 */ /* 0x000fe8000c101906 */
[----:B------:R-:W-:Y:S04]  /*0d90*/  @!P5 ST.E desc[UR6][R8.64+0x40], R7 ;  /* 0x000040070800d985 */ /* 0x000fe8000c101906 */
[----:B------:R1:W-:Y:S02]  /*0da0*/  @!P4 ST.E desc[UR6][R8.64+0x80], R3 ;  /* 0x000080030800c985 */ /* 0x0003e4000c101906 */
[----:B-123-5:R-:W-:Y:S05]  /*0db0*/  @P3 RET.REL.NODEC R234 `(_ZN5flash24flash_fwd_splitkv_kernelI23Flash_fwd_kernel_traitsILi256ELi64ELi64ELi4ELb0ELb0EN7cutlass10bfloat16_tE19Flash_kernel_traitsILi256ELi64ELi64ELi4ES3_EELb1ELb0ELb0ELb0ELb1ELb0ELb0ELb1EEEvNS_16Flash_fwd_paramsE) ;  /* 0xfffffff0ea903950 */ /* 0x02efea0003c3ffff */
[----:B------:R-:W-:Y:S02]  /*0dc0*/  MOV R3, 0x7f800000 ;  /* 0x7f80000000037802 */ /* 0x000fe40000000f00 */
[----:B------:R-:W-:-:S03]  /*0dd0*/  MOV R235, 0x0 ;  /* 0x0000000000eb7802 */ /* 0x000fc60000000f00 */
[----:B------:R1:W-:Y:S02]  /*0de0*/  ST.E desc[UR6][R8.64+0xc0], R3 ;  /* 0x0000c00308007985 */ /* 0x0003e4000c101906 */
[----:B-1----:R-:W-:Y:S05]  /*0df0*/  RET.REL.NODEC R234 `(_ZN5flash24flash_fwd_splitkv_kernelI23Flash_fwd_kernel_traitsILi256ELi64ELi64ELi4ELb0ELb0EN7cutlass10bfloat16_tE19Flash_kernel_traitsILi256ELi64ELi64ELi4ES3_EELb1ELb0ELb0ELb0ELb1ELb0ELb0ELb1EEEvNS_16Flash_fwd_paramsE) ;  /* 0xfffffff0ea807950 */ /* 0x002fea0003c3ffff */
.L_x_2603:
        /* <DEDUP_REMOVED lines=25> */
[----:B------:R-:W4:Y:S04]  /*0f90*/  LD.E.64 R18, desc[UR6][R26.64+0x20] ;  /* 0x000020061a127980 */ /* 0x000f28000c101b00 */
[----:B------:R-:W4:Y:S04]  /*0fa0*/  LD.E.64 R166, desc[UR6][R26.64+0x38] ;  /* 0x000038061aa67980 */ /* 0x000f28000c101b00 */
[----:B------:R-:W4:Y:S04]  /*0fb0*/  LD.E.64 R12, desc[UR6][R26.64+0x50] ;  /* 0x000050061a0c7980 */ /* 0x000f28000c101b00 */
[----:B------:R-:W5:Y:S04]  /*0fc0*/  LD.E.64 R16, desc[UR6][R26.64+0x58] ;  /* 0x000058061a107980 */ /* 0x000f68000c101b00 */
[----:B------:R-:W5:Y:S01]  /*0fd0*/  LD.E.64 R168, desc[UR6][R26.64+0x40] ;  /* 0x000040061aa87980 */ /* 0x000f62000c101b00 */
[----:B--2---:R-:W-:-:S04]  /*0fe0*/  IABS R4, R2 ;  /* 0x0000000200047213 */ /* 0x004fc80000000000 */
[----:B------:R-:W1:Y:S08]  /*0ff0*/  I2F.RP R7, R4 ;  /* 0x0000000400077306 */ /* 0x000e700000209400 */
[----:B-1----:R-:W1:Y:S02]  /*1000*/  MUFU.RCP R10, R7 ;  /* 0x00000007000a7308 */ /* 0x002e640000001000 */
[----:B-1----:R-:W-:-:S06]  /*1010*/  IADD3 R10, R10, 0xffffffe, RZ ;  /* 0x0ffffffe0a0a7810 */ /* 0x002fcc0007ffe0ff */
[----:B------:R-:W1:Y:S01]  /*1020*/  F2I.FTZ.U32.TRUNC.NTZ R11, R10 ;  /* 0x0000000a000b7305 */ /* 0x000e62000021f000 */
[----:B------:R-:W-:Y:S02]  /*1030*/  IABS R0, R2 ;  /* 0x0000000200007213 */ /* 0x000fe40000000000 */
[----:B-1----:R-:W-:Y:S01]  /*1040*/  IADD3 R3, RZ, -R11, RZ ;  /* 0x8000000bff037210 */ /* 0x002fe20007ffe0ff */
[----:B------:R-:W-:-:S04]  /*1050*/  IMAD.MOV.U32 R10, RZ, RZ, RZ ;  /* 0x000000ffff0a7224 */ /* 0x000fc800078e00ff */
[----:B-----5:R-:W-:Y:S01]  /*1060*/  IMAD R8, R3, R4, RZ ;  /* 0x0000000403087224 */ /* 0x020fe200078e02ff */
[----:B------:R-:W-:-:S03]  /*1070*/  IABS R3, R5 ;  /* 0x0000000500037213 */ /* 0x000fc60000000000 */
[----:B------:R-:W-:Y:S01]  /*1080*/  IMAD.HI.U32 R8, R11, R8, R10 ;  /* 0x000000080b087227 */ /* 0x000fe200078e000a */
[----:B------:R-:W-:Y:S01]  /*1090*/  IADD3 R0, RZ, -R0, RZ ;  /* 0x80000000ff007210 */ /* 0x000fe20007ffe0ff */
[----:B------:R-:W2:Y:S04]  /*10a0*/  LD.E.64 R10, desc[UR6][R26.64+0x28] ;  /* 0x000028061a0a7980 */ /* 0x000ea8000c101b00 */
[----:B------:R-:W-:-:S04]  /*10b0*/  IMAD.HI.U32 R9, R8, R3, RZ ;  /* 0x0000000308097227 */ /* 0x000fc800078e00ff */
[----:B------:R-:W-:-:S05]  /*10c0*/  IMAD R3, R9, R0, R3 ;  /* 0x0000000009037224 */ /* 0x000fca00078e0203 */
[----:B------:R-:W-:Y:S02]  /*10d0*/  ISETP.GT.U32.AND P2, PT, R4, R3, PT ;  /* 0x000000030400720c */ /* 0x000fe40003f44070 */
[----:B------:R-:W-:-:S11]  /*10e0*/  LOP3.LUT R0, R5, R2, RZ, 0x3c, !PT ;  /* 0x0000000205007212 */ /* 0x000fd600078e3cff */
[----:B------:R-:W-:-:S05]  /*10f0*/  @!P2 IMAD.IADD R3, R3, 0x1, -R4 ;  /* 0x000000010303a824 */ /* 0x000fca00078e0a04 */
[----:B------:R-:W-:Y:S02]  /*1100*/  ISETP.GE.U32.AND P3, PT, R3, R4, PT ;  /* 0x000000040300720c */ /* 0x000fe40003f66070 */
[----:B------:R-:W-:Y:S02]  /*1110*/  ISETP.GE.AND P1, PT, R0, RZ, PT ;  /* 0x000000ff0000720c */ /* 0x000fe40003f26270 */
[----:B------:R-:W-:Y:S02]  /*1120*/  @!P2 IADD3 R9, R9, 0x1, RZ ;  /* 0x000000010909a810 */ /* 0x000fe40007ffe0ff */
[----:B------:R-:W-:-:S07]  /*1130*/  ISETP.NE.AND P2, PT, R2, RZ, PT ;  /* 0x000000ff0200720c */ /* 0x000fce0003f45270 */
[----:B------:R-:W-:-:S05]  /*1140*/  @P3 VIADD R9, R9, 0x1 ;  /* 0x0000000109093836 */ /* 0x000fca0000000000 */
[----:B------:R-:W-:Y:S02]  /*1150*/  @!P1 IADD3 R9, -R9, RZ, RZ ;  /* 0x000000ff09099210 */ /* 0x000fe40007ffe1ff */
[----:B------:R-:W-:-:S05]  /*1160*/  @!P2 LOP3.LUT R9, RZ, R2, RZ, 0x33, !PT ;  /* 0x00000002ff09a212 */ /* 0x000fca00078e33ff */
[----:B------:R-:W-:-:S05]  /*1170*/  IMAD.WIDE R20, R9, 0x4, R242 ;  /* 0x0000000409147825 */ /* 0x000fca00078e02f2 */
[----:B------:R1:W2:Y:S01]  /*1180*/  LD.E R3, desc[UR6][R20.64] ;  /* 0x0000000614037980 */ /* 0x0002a2000c101900 */
[----:B---3--:R-:W-:-:S04]  /*1190*/  IABS R8, R6 ;  /* 0x0000000600087213 */ /* 0x008fc80000000000 */
[----:B------:R-:W3:Y:S08]  /*11a0*/  I2F.RP R14, R8 ;  /* 0x00000008000e7306 */ /* 0x000ef00000209400 */
[----:B---3--:R-:W3:Y:S02]  /*11b0*/  MUFU.RCP R4, R14 ;  /* 0x0000000e00047308 */ /* 0x008ee40000001000 */
[----:B---3--:R-:W-:-:S06]  /*11c0*/  VIADD R4, R4, 0xffffffe ;  /* 0x0ffffffe04047836 */ /* 0x008fcc0000000000 */
[----:B-1----:R-:W1:Y:S01]  /*11d0*/  F2I.FTZ.U32.TRUNC.NTZ R21, R4 ;  /* 0x0000000400157305 */ /* 0x002e62000021f000 */
[----:B------:R-:W-:Y:S01]  /*11e0*/  IMAD.MOV.U32 R20, RZ, RZ, RZ ;  /* 0x000000ffff147224 */ /* 0x000fe200078e00ff */
[----:B------:R-:W-:Y:S02]  /*11f0*/  IABS R7, R6 ;  /* 0x0000000600077213 */ /* 0x000fe40000000000 */
[----:B-1----:R-:W-:-:S05]  /*1200*/  IADD3 R0, RZ, -R21, RZ ;  /* 0x80000015ff007210 */ /* 0x002fca0007ffe0ff */
        /* <DEDUP_REMOVED lines=20> */
[----:B------:R-:W-:-:S05]  /*1350*/  @!P2 LOP3.LUT R4, RZ, R6, RZ, 0x33, !PT ;  /* 0x00000006ff04a212 */ /* 0x000fca00078e33ff */
[----:B------:R-:W-:Y:S01]  /*1360*/  IMAD R6, R13, R4, RZ ;  /* 0x000000040d067224 */ /* 0x000fe200078e02ff */
[----:B--2---:R-:W-:Y:S01]  /*1370*/  SHF.R.S32.HI R0, RZ, 0x1f, R3 ;  /* 0x0000001fff007819 */ /* 0x004fe20000011403 */
[-C--:B------:R-:W-:Y:S02]  /*1380*/  IMAD R7, R19, R3.reuse, RZ ;  /* 0x0000000313077224 */ /* 0x080fe400078e02ff */
[----:B------:R-:W-:-:S04]  /*1390*/  IMAD.WIDE.U32 R14, R18, R3, RZ ;  /* 0x00000003120e7225 */ /* 0x000fc800078e00ff */
[----:B------:R-:W-:-:S04]  /*13a0*/  IMAD R7, R18, R0, R7 ;  /* 0x0000000012077224 */ /* 0x000fc800078e0207 */
[----:B------:R-:W-:Y:S02]  /*13b0*/  IMAD.IADD R15, R15, 0x1, R7 ;  /* 0x000000010f0f7824 */ /* 0x000fe400078e0207 */
[----:B------:R-:W-:Y:S02]  /*13c0*/  IMAD R7, R11, R3, RZ ;  /* 0x000000030b077224 */ /* 0x000fe400078e02ff */
[----:B------:R-:W-:Y:S01]  /*13d0*/  IMAD.WIDE.U32 R14, R2, R166, R14 ;  /* 0x000000a6020e7225 */ /* 0x000fe200078e000e */
[----:B------:R-:W-:-:S03]  /*13e0*/  SHF.R.S32.HI R11, RZ, 0x1f, R4 ;  /* 0x0000001fff0b7819 */ /* 0x000fc60000011404 */
[----:B------:R-:W-:Y:S02]  /*13f0*/  IMAD.IADD R15, R15, 0x1, R8 ;  /* 0x000000010f0f7824 */ /* 0x000fe400078e0208 */
[C---:B------:R-:W-:Y:S02]  /*1400*/  IMAD R7, R10.reuse, R0, R7 ;  /* 0x000000000a077224 */ /* 0x040fe400078e0207 */
        /* <DEDUP_REMOVED lines=8> */
.L_x_2613:
        /* <DEDUP_REMOVED lines=22> */
[----:B------:R-:W-:Y:S01]  /*15f0*/  @!P4 SHF.R.S32.HI R6, RZ, 0x1f, R12 ;  /* 0x0000001fff06c819 */ /* 0x000fe2000001140c */
[----:B---3--:R-:W-:-:S03]  /*1600*/  @!P4 IMAD R5, R167, R12, RZ ;  /* 0x0000000ca705c224 */ /* 0x008fc600078e02ff */
[----:B------:R-:W-:Y:S01]  /*1610*/  ISETP.GT.U32.AND P1, PT, R3, R0, PT ;  /* 0x000000000300720c */ /* 0x000fe20003f24070 */
[----:B------:R-:W-:Y:S02]  /*1620*/  @!P4 IMAD R5, R6, R166, R5 ;  /* 0x000000a60605c224 */ /* 0x000fe400078e0205 */
[----:B------:R-:W-:Y:S01]  /*1630*/  @!P4 IMAD.WIDE.U32 R22, R166, R12, RZ ;  /* 0x0000000ca616c225 */ /* 0x000fe200078e00ff */
[----:B------:R-:W-:Y:S02]  /*1640*/  @P4 IADD3 R7, R12, R13, RZ ;  /* 0x0000000d0c074210 */ /* 0x000fe40007ffe0ff */
[----:B-----5:R-:W-:Y:S01]  /*1650*/  @!P4 SHF.R.S32.HI R6, RZ, 0x1f, R8 ;  /* 0x0000001fff06c819 */ /* 0x020fe20000011408 */
[----:B------:R-:W-:Y:S02]  /*1660*/  @!P4 IMAD.IADD R23, R23, 0x1, R5 ;  /* 0x000000011717c824 */ /* 0x000fe400078e0205 */
[----:B----4-:R-:W-:-:S04]  /*1670*/  @!P4 IMAD R5, R21, R8, RZ ;  /* 0x000000081505c224 */ /* 0x010fc800078e02ff */
[----:B------:R-:W-:Y:S02]  /*1680*/  @!P1 IMAD.IADD R0, R0, 0x1, -R3 ;  /* 0x0000000100009824 */ /* 0x000fe400078e0a03 */
[-C--:B------:R-:W-:Y:S02]  /*1690*/  @P4 IMAD R11, R167, R7.reuse, RZ ;  /* 0x00000007a70b4224 */ /* 0x080fe400078e02ff */
[----:B------:R-:W-:Y:S01]  /*16a0*/  @P4 IMAD.WIDE.U32 R24, R166, R7, RZ ;  /* 0x00000007a6184225 */ /* 0x000fe200078e00ff */
[----:B------:R-:W-:-:S03]  /*16b0*/  ISETP.GE.U32.AND P3, PT, R0, R3, PT ;  /* 0x000000030000720c */ /* 0x000fc60003f66070 */
[C---:B------:R-:W-:Y:S02]  /*16c0*/  @!P4 IMAD R5, R20.reuse, R6, R5 ;  /* 0x000000061405c224 */ /* 0x040fe400078e0205 */
[----:B------:R-:W-:Y:S01]  /*16d0*/  @!P4 IMAD.WIDE.U32 R20, R20, R8, R22 ;  /* 0x000000081414c225 */ /* 0x000fe200078e0016 */
[----:B------:R-:W-:Y:S02]  /*16e0*/  @P4 IADD3 R11, R25, R11, RZ ;  /* 0x0000000b190b4210 */ /* 0x000fe40007ffe0ff */
[----:B------:R-:W-:Y:S02]  /*16f0*/  @P4 MOV R10, R24 ;  /* 0x00000018000a4202 */ /* 0x000fe40000000f00 */
[----:B------:R-:W-:Y:S02]  /*1700*/  @!P4 IADD3 R11, R21, R5, RZ ;  /* 0x00000005150bc210 */ /* 0x000fe40007ffe0ff */
[----:B------:R-:W-:Y:S02]  /*1710*/  LEA R5, R165, 0xffffffc0, 0x6 ;  /* 0xffffffc0a5057811 */ /* 0x000fe400078e30ff */
[----:B------:R-:W-:-:S02]  /*1720*/  LOP3.LUT R0, R235, R4, RZ, 0x3c, !PT ;  /* 0x00000004eb007212 */ /* 0x000fc400078e3cff */
[----:B------:R-:W-:Y:S01]  /*1730*/  @!P4 MOV R10, R20 ;  /* 0x00000014000ac202 */ /* 0x000fe20000000f00 */
[----:B------:R-:W-:Y:S01]  /*1740*/  @!P4 IMAD R6, R169, R12, RZ ;  /* 0x0000000ca906c224 */ /* 0x000fe200078e02ff */
[----:B------:R-:W-:Y:S01]  /*1750*/  @!P4 SHF.R.S32.HI R3, RZ, 0x1f, R12 ;  /* 0x0000001fff03c819 */ /* 0x000fe2000001140c */
[----:B------:R-:W-:Y:S01]  /*1760*/  @!P1 VIADD R2, R2, 0x1 ;  /* 0x0000000102029836 */ /* 0x000fe20000000000 */
[----:B------:R-:W-:Y:S01]  /*1770*/  SHF.R.S32.HI R9, RZ, 0x1f, R5 ;  /* 0x0000001fff097819 */ /* 0x000fe20000011405 */
[-C--:B------:R-:W-:Y:S01]  /*1780*/  IMAD R7, R167, R5.reuse, RZ ;  /* 0x00000005a7077224 */ /* 0x080fe200078e02ff */
[----:B------:R-:W-:Y:S01]  /*1790*/  ISETP.GE.AND P2, PT, R0, RZ, PT ;  /* 0x000000ff0000720c */ /* 0x000fe20003f46270 */
[----:B------:R-:W-:Y:S01]  /*17a0*/  IMAD.WIDE.U32 R20, R166, R5, R10 ;  /* 0x00000005a6147225 */ /* 0x000fe200078e000a */
[----:B------:R-:W-:Y:S02]  /*17b0*/  ISETP.NE.AND P1, PT, R4, RZ, PT ;  /* 0x000000ff0400720c */ /* 0x000fe40003f25270 */
[----:B------:R-:W-:Y:S01]  /*17c0*/  @P3 IADD3 R2, R2, 0x1, RZ ;  /* 0x0000000102023810 */ /* 0x000fe20007ffe0ff */
[----:B------:R-:W-:-:S02]  /*17d0*/  @!P4 IMAD R3, R3, R168, R6 ;  /* 0x000000a80303c224 */ /* 0x000fc400078e0206 */
[----:B------:R-:W-:-:S04]  /*17e0*/  @!P4 IMAD.WIDE.U32 R10, R168, R12, RZ ;  /* 0x0000000ca80ac225 */ /* 0x000fc800078e00ff */
[----:B------:R-:W-:Y:S02]  /*17f0*/  IMAD R7, R9, R166, R7 ;  /* 0x000000a609077224 */ /* 0x000fe400078e0207 */
[----:B------:R-:W-:Y:S01]  /*1800*/  @!P4 IMAD.IADD R11, R11, 0x1, R3 ;  /* 0x000000010b0bc824 */ /* 0x000fe200078e0203 */
[----:B------:R-:W-:Y:S02]  /*1810*/  MOV R3, R2 ;  /* 0x0000000200037202 */ /* 0x000fe40000000f00 */
[----:B------:R-:W-:Y:S01]  /*1820*/  IADD3 R21, R21, R7, RZ ;  /* 0x0000000715157210 */ /* 0x000fe20007ffe0ff */
[----:B------:R-:W-:Y:S01]  /*1830*/  @!P4 IMAD R0, R19, R8, RZ ;  /* 0x000000081300c224 */ /* 0x000fe200078e02ff */
[----:B------:R-:W-:Y:S01]  /*1840*/  @!P4 SHF.R.S32.HI R7, RZ, 0x1f, R8 ;  /* 0x0000001fff07c819 */ /* 0x000fe20000011408 */
[----:B------:R-:W-:Y:S01]  /*1850*/  @!P2 IMAD.MOV R3, RZ, RZ, -R3 ;  /* 0x000000ffff03a224 */ /* 0x000fe200078e0a03 */
[----:B------:R-:W-:Y:S02]  /*1860*/  @!P1 LOP3.LUT R3, RZ, R4, RZ, 0x33, !PT ;  /* 0x00000004ff039212 */ /* 0x000fe400078e33ff */
[----:B------:R-:W-:Y:S01]  /*1870*/  @P4 IADD3 R12, R12, R13, RZ ;  /* 0x0000000d0c0c4210 */ /* 0x000fe20007ffe0ff */
[----:B------:R-:W-:-:S02]  /*1880*/  @!P4 IMAD R0, R18, R7, R0 ;  /* 0x000000071200c224 */ /* 0x000fc400078e0200 */
        /* <DEDUP_REMOVED lines=15> */
.L_x_2614:
[----:B------:R-:W-:Y:S05]  /*1980*/  BSYNC B0 ;  /* 0x0000000000007941 */ /* 0x000fea0003800000 */
.L_x_2612:
[----:B------:R-:W-:Y:S01]  /*1990*/  ISETP.NE.AND P1, PT, R240, -0x1, PT ;  /* 0xfffffffff000780c */ /* 0x000fe20003f25270 */
[----:B------:R-:W2:Y:S04]  /*19a0*/  LD.E.64 R152, desc[UR6][R26.64+0x30] ;  /* 0x000030061a987980 */ /* 0x000ea8000c101b00 */
[----:B------:R-:W3:Y:S04]  /*19b0*/  LD.E.64 R20, desc[UR6][R26.64+0x48] ;  /* 0x000048061a147980 */ /* 0x000ee8000c101b00 */
[----:B------:R-:W4:Y:S04]  /*19c0*/  LD.E.64 R18, desc[UR6][R26.64+0x8] ;  /* 0x000008061a127980 */ /* 0x000f28000c101b00 */
[----:B------:R-:W3:Y:S04]  /*19d0*/  @!P1 LD.E.64 R28, desc[UR6][R26.64+0x18] ;  /* 0x000018061a1c9980 */ /* 0x000ee8000c101b00 */
[----:B------:R-:W4:Y:S04]  /*19e0*/  LD.E.64 R14, desc[UR6][R26.64+0x10] ;  /* 0x000010061a0e7980 */ /* 0x000f28000c101b00 */
[----:B------:R1:W5:Y:S04]  /*19f0*/  @P0 LD.E R12, desc[UR6][R32.64] ;  /* 0x00000006200c0980 */ /* 0x000368000c101900 */
[----:B------:R1:W5:Y:S01]  /*1a00*/  LD.E.64 R154, desc[UR6][R26.64] ;  /* 0x000000061a9a7980 */ /* 0x000362000c101b00 */
[----:B------:R-:W-:-:S04]  /*1a10*/  SHF.R.S32.HI R3, RZ, 0x1f, R54 ;  /* 0x0000001fff037819 */ /* 0x000fc80000011436 */
[----:B------:R-:W-:-:S04]  /*1a20*/  LEA.HI R146, R3, R54, RZ, 0x3 ;  /* 0x0000003603927211 */ /* 0x000fc800078f18ff */
[----:B------:R-:W-:Y:S02]  /*1a30*/  LOP3.LUT R23, R146, 0xfffffff8, RZ, 0xc0, !PT ;  /* 0xfffffff892177812 */ /* 0x000fe400078ec0ff */
[----:B------:R-:W-:-:S03]  /*1a40*/  SHF.R.S32.HI R146, RZ, 0x3, R146 ;  /* 0x00000003ff927819 */ /* 0x000fc60000011492 */
[----:B------:R-:W-:Y:S02]  /*1a50*/  IMAD.IADD R62, R54, 0x1, -R23 ;  /* 0x00000001363e7824 */ /* 0x000fe400078e0a17 */
[----:B------:R-:W-:Y:S02]  /*1a60*/  IMAD R22, R9, R168, RZ ;  /* 0x000000a809167224 */ /* 0x000fe400078e02ff */
[----:B------:R-:W-:Y:S02]  /*1a70*/  IMAD.SHL.U32 R24, R62, 0x8, RZ ;  /* 0x000000083e187824 */ /* 0x000fe400078e00ff */
[----:B------:R-:W-:Y:S01]  /*1a80*/  IMAD.SHL.U32 R9, R146, 0x40, RZ ;  /* 0x0000004092097824 */ /* 0x000fe200078e00ff */
[----:B------:R-:W-:Y:S02]  /*1a90*/  LEA.HI R69, R3, R54, RZ, 0x4 ;  /* 0x0000003603457211 */ /* 0x000fe400078f20ff */
[----:B------:R-:W-:Y:S02]  /*1aa0*/  IADD3 R30, P2, R24, R6, RZ ;  /* 0x00000006181e7210 */ /* 0x000fe40007f5e0ff */
[----:B------:R-:W-:-:S02]  /*1ab0*/  SHF.R.S32.HI R25, RZ, 0x1f, R24 ;  /* 0x0000001fff197819 */ /* 0x000fc40000011418 */
[----:B------:R-:W-:Y:S01]  /*1ac0*/  LOP3.LUT R9, R9, 0x1c0, RZ, 0xc0, !PT ;  /* 0x000001c009097812 */ /* 0x000fe200078ec0ff */
[----:B------:R-:W-:Y:S01]  /*1ad0*/  IMAD R6, R17, R4, RZ ;  /* 0x0000000411067224 */ /* 0x000fe200078e02ff */
[----:B------:R-:W-:Y:S01]  /*1ae0*/  LOP3.LUT R17, R69, 0xfffffff0, RZ, 0xc0, !PT ;  /* 0xfffffff045117812 */ /* 0x000fe200078ec0ff */
[----:B------:R-:W-:Y:S01]  /*1af0*/  IMAD.X R31, R25, 0x1, R13, P2 ;  /* 0x00000001191f7824 */ /* 0x000fe200010e060d */
[----:B------:R-:W-:Y:S02]  /*1b00*/  LOP3.LUT R142, R9, 0x38, R24, 0xf8, !PT ;  /* 0x00000038098e7812 */ /* 0x000fe400078ef818 */
[----:B------:R-:W-:Y:S02]  /*1b10*/  SHF.R.U32.HI R13, RZ, 0x3, R9 ;  /* 0x00000003ff0d7819 */ /* 0x000fe40000011609 */
[----:B------:R-:W-:Y:S01]  /*1b20*/  LEA.HI R9, R3, R54, RZ, 0x6 ;  /* 0x0000003603097211 */ /* 0x000fe200078f30ff */
[----:B------:R-:W-:Y:S01]  /*1b30*/  IMAD.IADD R17, R54, 0x1, -R17 ;  /* 0x0000000136117824 */ /* 0x000fe200078e0a11 */
[----:B------:R-:W-:Y:S01]  /*1b40*/  LOP3.LUT R142, R142, R13, RZ, 0x3c, !PT ;  /* 0x0000000d8e8e7212 */ /* 0x000fe200078e3cff */
[C---:B------:R-:W-:Y:S01]  /*1b50*/  IMAD R22, R2.reuse, R169, R22 ;  /* 0x000000a902167224 */ /* 0x040fe200078e0216 */
[----:B------:R-:W-:Y:S01]  /*1b60*/  SHF.L.U32 R9, R9, 0x3, RZ ;  /* 0x0000000309097819 */ /* 0x000fe200000006ff */
[----:B------:R-:W-:Y:S01]  /*1b70*/  IMAD.WIDE.U32 R30, R2, R168, R30 ;  /* 0x000000a8021e7225 */ /* 0x000fe200078e001e */
[----:B------:R-:W-:-:S02]  /*1b80*/  SHF.R.S32.HI R71, RZ, 0x1f, R236 ;  /* 0x0000001fff477819 */ /* 0x000fc400000114ec */
[----:B------:R-:W-:Y:S02]  /*1b90*/  LOP3.LUT R142, R142, 0xfffffe00, R9, 0xf8, !PT ;  /* 0xfffffe008e8e7812 */ /* 0x000fe400078ef809 */
[----:B------:R-:W-:Y:S01]  /*1ba0*/  SHF.R.S32.HI R10, RZ, 0x1f, R17 ;  /* 0x0000001fff0a7819 */ /* 0x000fe20000011411 */
[----:B------:R-:W-:Y:S02]  /*1bb0*/  IMAD.IADD R23, R31, 0x1, R22 ;  /* 0x000000011f177824 */ /* 0x000fe400078e0216 */
[----:B------:R-:W-:Y:S01]  /*1bc0*/  IMAD.MOV.U32 R22, RZ, RZ, R30 ;  /* 0x000000ffff167224 */ /* 0x000fe200078e001e */
[----:B------:R-:W-:Y:S01]  /*1bd0*/  LEA.HI R65, R10, R17, RZ, 0x3 ;  /* 0x000000110a417211 */ /* 0x000fe200078f18ff */
[-C--:B------:R-:W-:Y:S02]  /*1be0*/  IMAD R6, R11, R16.reuse, R6 ;  /* 0x000000100b067224 */ /* 0x080fe400078e0206 */
[----:B------:R-:W-:Y:S01]  /*1bf0*/  IMAD.WIDE.U32 R22, R4, R16, R22 ;  /* 0x0000001004167225 */ /* 0x000fe200078e0016 */
[----:B------:R-:W-:-:S02]  /*1c00*/  LOP3.LUT R68, R65, 0xfffffff8, RZ, 0xc0, !PT ;  /* 0xfffffff841447812 */ /* 0x000fc400078ec0ff */
[----:B------:R-:W-:Y:S02]  /*1c10*/  SHF.R.S32.HI R147, RZ, 0x1f, R146 ;  /* 0x0000001fff937819 */ /* 0x000fe40000011492 */
[----:B------:R-:W-:Y:S01]  /*1c20*/  IADD3 R68, R17, -R68, RZ ;  /* 0x8000004411447210 */ /* 0x000fe20007ffe0ff */
[----:B------:R-:W-:Y:S02]  /*1c30*/  IMAD.IADD R23, R23, 0x1, R6 ;  /* 0x0000000117177824 */ /* 0x000fe400078e0206 */
[----:B------:R-:W-:-:S04]  /*1c40*/  IMAD R231, R167, R146, RZ ;  /* 0x00000092a7e77224 */ /* 0x000fc800078e02ff */
[----:B------:R-:W-:Y:S01]  /*1c50*/  IMAD R231, R147, R166, R231 ;  /* 0x000000a693e77224 */ /* 0x000fe200078e02e7 */
[----:B------:R-:W-:Y:S01]  /*1c60*/  LEA.HI R60, R3, R54, RZ, 0x5 ;  /* 0x00000036033c7211 */ /* 0x000fe200078f28ff */
[----:B------:R-:W-:Y:S02]  /*1c70*/  IMAD.MOV.U32 R55, RZ, RZ, 0x10 ;  /* 0x00000010ff377424 */ /* 0x000fe400078e00ff */
[----:B------:R-:W-:Y:S01]  /*1c80*/  IMAD.MOV.U32 R53, RZ, RZ, 0x20 ;  /* 0x00000020ff357424 */ /* 0x000fe200078e00ff */
[----:B------:R-:W-:Y:S01]  /*1c90*/  SHF.L.U64.HI R67, R166, 0x4, R167 ;  /* 0x00000004a6437819 */ /* 0x000fe200000102a7 */
[----:B------:R-:W-:Y:S01]  /*1ca0*/  IMAD.SHL.U32 R63, R168, 0x10, RZ ;  /* 0x00000010a83f7824 */ /* 0x000fe200078e00ff */
[----:B------:R-:W-:Y:S02]  /*1cb0*/  SHF.L.U32 R66, R166, 0x4, RZ ;  /* 0x00000004a6427819 */ /* 0x000fe400000006ff */
[----:B------:R-:W-:Y:S02]  /*1cc0*/  SHF.L.U64.HI R64, R168, 0x4, R169 ;  /* 0x00000004a8407819 */ /* 0x000fe400000102a9 */
[----:B------:R-:W-:-:S02]  /*1cd0*/  SHF.R.S32.HI R60, RZ, 0x5, R60 ;  /* 0x00000005ff3c7819 */ /* 0x000fc4000001143c */
[----:B------:R-:W-:Y:S01]  /*1ce0*/  SHF.L.U32 R72, R62, 0x2, RZ ;  /* 0x000000023e487819 */ /* 0x000fe200000006ff */
[----:B--2---:R-:W-:-:S04]  /*1cf0*/  @P1 IMAD.WIDE.U32 R8, R152, R240, RZ ;  /* 0x000000f098081225 */ /* 0x004fc800078e00ff */
[----:B------:R-:W-:Y:S02]  /*1d00*/  @P1 IMAD R13, R153, R240, RZ ;  /* 0x000000f0990d1224 */ /* 0x000fe400078e02ff */
[----:B---3--:R-:W-:-:S04]  /*1d10*/  @!P1 IMAD R2, R29, R236, RZ ;  /* 0x000000ec1d029224 */ /* 0x008fc800078e02ff */
[C---:B------:R-:W-:Y:S02]  /*1d20*/  @!P1 IMAD R2, R28.reuse, R71, R2 ;  /* 0x000000471c029224 */ /* 0x040fe400078e0202 */
[----:B------:R-:W-:Y:S01]  /*1d30*/  @!P1 IMAD.WIDE.U32 R28, R28, R236, RZ ;  /* 0x000000ec1c1c9225 */ /* 0x000fe200078e00ff */
[----:B------:R-:W-:-:S03]  /*1d40*/  @P1 IADD3 R13, R9, R13, RZ ;  /* 0x0000000d090d1210 */ /* 0x000fc60007ffe0ff */
[----:B------:R-:W-:Y:S02]  /*1d50*/  @!P1 IMAD.MOV.U32 R8, RZ, RZ, R28 ;  /* 0x000000ffff089224 */ /* 0x000fe400078e001c */
[----:B------:R-:W-:Y:S01]  /*1d60*/  @!P1 IMAD.IADD R13, R29, 0x1, R2 ;  /* 0x000000011d0d9824 */ /* 0x000fe200078e0202 */
[----:B------:R-:W-:-:S05]  /*1d70*/  IADD3 R16, P1, R24, R0, RZ ;  /* 0x0000000018107210 */ /* 0x000fca0007f3e0ff */
[----:B------:R-:W-:Y:S02]  /*1d80*/  IMAD.X R17, R25, 0x1, R7, P1 ;  /* 0x0000000119117824 */ /* 0x000fe400008e0607 */
[----:B------:R-:W-:Y:S01]  /*1d90*/  IMAD R7, R169, R146, RZ ;  /* 0x00000092a9077224 */ /* 0x000fe200078e02ff */
[----:B------:R-:W-:Y:S01]  /*1da0*/  SHF.R.S32.HI R2, RZ, 0x1f, R235 ;  /* 0x0000001fff027819 */ /* 0x000fe200000114eb */
[----:B------:R-:W-:Y:S02]  /*1db0*/  IMAD R9, R21, R235, RZ ;  /* 0x000000eb15097224 */ /* 0x000fe400078e02ff */
[----:B------:R-:W-:Y:S01]  /*1dc0*/  IMAD R0, R147, R168, R7 ;  /* 0x000000a893007224 */ /* 0x000fe200078e0207 */
[----:B------:R-:W-:Y:S01]  /*1dd0*/  SHF.R.S32.HI R7, RZ, 0x1f, R70 ;  /* 0x0000001fff077819 */ /* 0x000fe20000011446 */
[----:B------:R-:W-:Y:S01]  /*1de0*/  IMAD R2, R20, R2, R9 ;  /* 0x0000000214027224 */ /* 0x000fe200078e0209 */
[----:B------:R-:W-:Y:S01]  /*1df0*/  IADD3 R28, P2, R24, R8, RZ ;  /* 0x00000008181c7210 */ /* 0x000fe20007f5e0ff */
[----:B------:R-:W-:Y:S01]  /*1e00*/  IMAD.WIDE.U32 R16, R146, R166, R16 ;  /* 0x000000a692107225 */ /* 0x000fe200078e0010 */
[----:B------:R-:W-:-:S03]  /*1e10*/  LEA.HI R82, R7, R70, RZ, 0x6 ;  /* 0x0000004607527211 */ /* 0x000fc600078f30ff */
[----:B------:R-:W-:Y:S01]  /*1e20*/  IMAD.WIDE.U32 R8, R146, R168, R22 ;  /* 0x000000a892087225 */ /* 0x000fe200078e0016 */
[----:B------:R-:W-:Y:S02]  /*1e30*/  SHF.R.S32.HI R82, RZ, 0x6, R82 ;  /* 0x00000006ff527819 */ /* 0x000fe40000011452 */
[----:B------:R-:W-:Y:S01]  /*1e40*/  IADD3 R231, R17, R231, RZ ;  /* 0x000000e711e77210 */ /* 0x000fe20007ffe0ff */
[----:B------:R-:W-:Y:S01]  /*1e50*/  IMAD.X R29, R25, 0x1, R13, P2 ;  /* 0x00000001191d7824 */ /* 0x000fe200010e060d */
[----:B----4-:R-:W-:Y:S01]  /*1e60*/  LEA R232, P2, R16, R18, 0x1 ;  /* 0x0000001210e87211 */ /* 0x010fe200078408ff */
[----:B------:R-:W-:Y:S01]  /*1e70*/  IMAD.IADD R0, R9, 0x1, R0 ;  /* 0x0000000109007824 */ /* 0x000fe200078e0200 */
[----:B------:R-:W-:Y:S02]  /*1e80*/  LEA R244, P1, R8, R14, 0x1 ;  /* 0x0000000e08f47211 */ /* 0x000fe400078208ff */
[----:B------:R-:W-:Y:S02]  /*1e90*/  VIMNMX R82, RZ, R82, !PT ;  /* 0x00000052ff527248 */ /* 0x000fe40007fe0100 */
[----:B------:R-:W-:-:S02]  /*1ea0*/  LEA.HI.X R231, R16, R19, R231, 0x1, P2 ;  /* 0x0000001310e77211 */ /* 0x000fc400010f0ce7 */
[----:B------:R-:W-:Y:S02]  /*1eb0*/  LEA.HI.X R245, R8, R15, R0, 0x1, P1 ;  /* 0x0000000f08f57211 */ /* 0x000fe400008f0c00 */
[----:B------:R-:W-:Y:S02]  /*1ec0*/  R2P PR, R68, 0x6 ;  /* 0x0000000644007804 */ /* 0x000fe40000000000 */
[----:B------:R-:W-:Y:S01]  /*1ed0*/  ISETP.GT.AND P3, PT, R165, R82, PT ;  /* 0x00000052a500720c */ /* 0x000fe20003f64270 */
[----:B------:R-:W-:-:S04]  /*1ee0*/  IMAD.WIDE.U32 R148, R235, R20, R28 ;  /* 0x00000014eb947225 */ /* 0x000fc800078e001c */
[----:B------:R-:W-:-:S04]  /*1ef0*/  IMAD.WIDE R20, R237, 0x40, R146 ;  /* 0x00000040ed147825 */ /* 0x000fc800078e0292 */
[----:B------:R-:W-:Y:S02]  /*1f00*/  IMAD.IADD R149, R149, 0x1, R2 ;  /* 0x0000000195957824 */ /* 0x000fe400078e0202 */
[-C--:B------:R-:W-:Y:S02]  /*1f10*/  IMAD R151, R21, R152.reuse, RZ ;  /* 0x0000009815977224 */ /* 0x080fe400078e02ff */
[----:B------:R-:W-:-:S04]  /*1f20*/  IMAD.WIDE.U32 R148, R20, R152, R148 ;  /* 0x0000009814947225 */ /* 0x000fc800078e0094 */
[----:B------:R-:W-:Y:S01]  /*1f30*/  IMAD R151, R20, R153, R151 ;  /* 0x0000009914977224 */ /* 0x000fe200078e0297 */
[----:B------:R-:W-:Y:S01]  /*1f40*/  SEL R55, R55, 0xfffffff0, !P1 ;  /* 0xfffffff037377807 */ /* 0x000fe20004800000 */
[----:B------:R-:W-:Y:S01]  /*1f50*/  @!P0 IMAD.MOV.U32 R12, RZ, RZ, RZ ;  /* 0x000000ffff0c8224 */ /* 0x000fe200078e00ff */
[----:B------:R-:W-:Y:S01]  /*1f60*/  SEL R53, R53, 0xffffffe0, !P2 ;  /* 0xffffffe035357807 */ /* 0x000fe20005000000 */
        /* <DEDUP_REMOVED lines=13> */
[----:B------:R-:W-:-:S02]  /*2040*/  SHF.R.S32.HI R3, RZ, 0x1f, R5 ;  /* 0x0000001fff037819 */ /* 0x000fc40000011405 */
[----:B------:R-:W-:Y:S01]  /*2050*/  SHF.R.S32.HI R13, RZ, 0x1f, R70 ;  /* 0x0000001fff0d7819 */ /* 0x000fe20000011446 */
[C---:B------:R-:W-:Y:S01]  /*2060*/  IMAD.WIDE.U32 R156, R168.reuse, 0x60, RZ ;  /* 0x00000060a89c7825 */ /* 0x040fe200078e00ff */
[----:B------:R-:W-:-:S03]  /*2070*/  SHF.L.U64.HI R78, R168, 0x5, R169 ;  /* 0x00000005a84e7819 */ /* 0x000fc600000102a9 */
[----:B------:R-:W-:Y:S01]  /*2080*/  IMAD.SHL.U32 R77, R168, 0x20, RZ ;  /* 0x00000020a84d7824 */ /* 0x000fe200078e00ff */
[C---:B------:R-:W-:Y:S01]  /*2090*/  IADD3 R74, R146.reuse, 0x20, RZ ;  /* 0x00000020924a7810 */ /* 0x040fe20007ffe0ff */
[----:B------:R-:W-:Y:S01]  /*20a0*/  VIADD R75, R146, 0x10 ;  /* 0x00000010924b7836 */ /* 0x000fe20000000000 */
[----:B------:R-:W-:Y:S01]  /*20b0*/  SHF.L.U64.HI R80, R166, 0x5, R167 ;  /* 0x00000005a6507819 */ /* 0x000fe200000102a7 */
[----:B------:R-:W-:Y:S01]  /*20c0*/  VIADD R73, R146, 0x30 ;  /* 0x0000003092497836 */ /* 0x000fe20000000000 */
[C---:B------:R-:W-:Y:S01]  /*20d0*/  SHF.L.U64.HI R78, R77.reuse, 0x1, R78 ;  /* 0x000000014d4e7819 */ /* 0x040fe2000001024e */
[----:B------:R-:W-:Y:S01]  /*20e0*/  IMAD.SHL.U32 R79, R166, 0x20, RZ ;  /* 0x00000020a64f7824 */ /* 0x000fe200078e00ff */
[----:B------:R-:W-:Y:S01]  /*20f0*/  MOV R119, R245 ;  /* 0x000000f500777202 */ /* 0x000fe20000000f00 */
[----:B------:R-:W-:Y:S01]  /*2100*/  IMAD.MOV.U32 R118, RZ, RZ, R244 ;  /* 0x000000ffff767224 */ /* 0x000fe200078e00f4 */
[----:B------:R-:W-:Y:S01]  /*2110*/  MOV R160, R232 ;  /* 0x000000e800a07202 */ /* 0x000fe20000000f00 */
[----:B------:R-:W-:-:S02]  /*2120*/  IMAD.SHL.U32 R77, R77, 0x2, RZ ;  /* 0x000000024d4d7824 */ /* 0x000fc400078e00ff */
[----:B------:R-:W-:Y:S02]  /*2130*/  IMAD.MOV.U32 R161, RZ, RZ, R231 ;  /* 0x000000ffffa17224 */ /* 0x000fe400078e00e7 */
[-C--:B--2---:R-:W-:Y:S02]  /*2140*/  IMAD R2, R29, R236.reuse, RZ ;  /* 0x000000ec1d027224 */ /* 0x084fe400078e02ff */
[----:B---3--:R-:W-:Y:S02]  /*2150*/  IMAD R0, R31, R236, RZ ;  /* 0x000000ec1f007224 */ /* 0x008fe400078e02ff */
[----:B------:R-:W-:Y:S02]  /*2160*/  IMAD R2, R28, R71, R2 ;  /* 0x000000471c027224 */ /* 0x000fe400078e0202 */
[----:B------:R-:W-:-:S04]  /*2170*/  IMAD.WIDE.U32 R22, R236, R30, R24 ;  /* 0x0000001eec167225 */ /* 0x000fc800078e0018 */
[----:B------:R-:W-:Y:S02]  /*2180*/  IMAD R0, R30, R71, R0 ;  /* 0x000000471e007224 */ /* 0x000fe400078e0200 */
[----:B------:R-:W-:-:S04]  /*2190*/  IMAD.WIDE.U32 R28, R236, R28, R24 ;  /* 0x0000001cec1c7225 */ /* 0x000fc800078e0018 */
[----:B------:R-:W-:Y:S02]  /*21a0*/  IMAD.IADD R23, R23, 0x1, R0 ;  /* 0x0000000117177824 */ /* 0x000fe400078e0200 */
[----:B------:R-:W-:Y:S02]  /*21b0*/  IMAD.IADD R29, R29, 0x1, R2 ;  /* 0x000000011d1d7824 */ /* 0x000fe400078e0202 */
[-C--:B----4-:R-:W-:Y:S02]  /*21c0*/  IMAD R0, R163, R5.reuse, RZ ;  /* 0x00000005a3007224 */ /* 0x090fe400078e02ff */
[----:B------:R-:W-:Y:S02]  /*21d0*/  IMAD R2, R159, R5, RZ ;  /* 0x000000059f027224 */ /* 0x000fe400078e02ff */
[C---:B------:R-:W-:Y:S02]  /*21e0*/  IMAD R0, R162.reuse, R3, R0 ;  /* 0x00000003a2007224 */ /* 0x040fe400078e0200 */
[----:B------:R-:W-:-:S04]  /*21f0*/  IMAD.WIDE.U32 R22, R162, R5, R22 ;  /* 0x00000005a2167225 */ /* 0x000fc800078e0016 */
[C---:B------:R-:W-:Y:S02]  /*2200*/  IMAD R2, R158.reuse, R3, R2 ;  /* 0x000000039e027224 */ /* 0x040fe400078e0202 */
[----:B------:R-:W-:Y:S01]  /*2210*/  IMAD.WIDE.U32 R28, R158, R5, R28 ;  /* 0x000000059e1c7225 */ /* 0x000fe200078e001c */
[----:B------:R-:W-:Y:S02]  /*2220*/  IADD3 R23, R23, R0, RZ ;  /* 0x0000000017177210 */ /* 0x000fe40007ffe0ff */
[----:B------:R-:W-:Y:S01]  /*2230*/  IADD3 R3, P0, -R70, R146, RZ ;  /* 0x0000009246037210 */ /* 0x000fe20007f1e1ff */
[----:B------:R-:W-:Y:S01]  /*2240*/  IMAD.IADD R29, R29, 0x1, R2 ;  /* 0x000000011d1d7824 */ /* 0x000fe200078e0202 */
[----:B------:R-:W-:Y:S01]  /*2250*/  LEA.HI R141, R10, R10, RZ, 0x1 ;  /* 0x0000000a0a8d7211 */ /* 0x000fe200078f08ff */
[-C--:B------:R-:W-:Y:S02]  /*2260*/  IMAD R2, R21, R4.reuse, RZ ;  /* 0x0000000415027224 */ /* 0x080fe400078e02ff */
[----:B------:R-:W-:Y:S01]  /*2270*/  IMAD R0, R19, R4, RZ ;  /* 0x0000000413007224 */ /* 0x000fe200078e02ff */
[----:B------:R-:W-:Y:S01]  /*2280*/  SHF.R.S32.HI R141, RZ, 0x1, R141 ;  /* 0x00000001ff8d7819 */ /* 0x000fe2000001148d */
[----:B------:R-:W-:-:S02]  /*2290*/  IMAD R2, R20, R11, R2 ;  /* 0x0000000b14027224 */ /* 0x000fc400078e0202 */
[----:B------:R-:W-:Y:S02]  /*22a0*/  IMAD R0, R18, R11, R0 ;  /* 0x0000000b12007224 */ /* 0x000fe400078e0200 */
[----:B------:R-:W-:-:S04]  /*22b0*/  IMAD.WIDE.U32 R20, R20, R4, R28 ;  /* 0x0000000414147225 */ /* 0x000fc800078e001c */
[----:B------:R-:W-:Y:S01]  /*22c0*/  IMAD.WIDE.U32 R18, R18, R4, R22 ;  /* 0x0000000412127225 */ /* 0x000fe200078e0016 */
[----:B-----5:R-:W-:-:S03]  /*22d0*/  IADD3 R4, R12, R5, RZ ;  /* 0x000000050c047210 */ /* 0x020fc60007ffe0ff */
[----:B------:R-:W-:Y:S02]  /*22e0*/  IMAD.X R13, R147, 0x1, ~R13, P0 ;  /* 0x00000001930d7824 */ /* 0x000fe400000e0e0d */
[----:B------:R-:W-:Y:S02]  /*22f0*/  IMAD.IADD R21, R21, 0x1, R2 ;  /* 0x0000000115157824 */ /* 0x000fe400078e0202 */
[----:B------:R-:W-:Y:S02]  /*2300*/  IMAD.IADD R19, R19, 0x1, R0 ;  /* 0x0000000113137824 */ /* 0x000fe400078e0200 */
[C---:B------:R-:W-:Y:S02]  /*2310*/  IMAD R109, R13.reuse, R158, RZ ;  /* 0x0000009e0d6d7224 */ /* 0x040fe400078e02ff */
[----:B------:R-:W-:Y:S02]  /*2320*/  IMAD R113, R13, R162, RZ ;  /* 0x000000a20d717224 */ /* 0x000fe400078e02ff */
[----:B------:R-:W-:-:S02]  /*2330*/  IMAD R5, R146, R141, R72 ;  /* 0x0000008d92057224 */ /* 0x000fc400078e0248 */
[-C--:B------:R-:W-:Y:S02]  /*2340*/  IMAD R109, R159, R3.reuse, R109 ;  /* 0x000000039f6d7224 */ /* 0x080fe400078e026d */
[----:B------:R-:W-:Y:S02]  /*2350*/  IMAD R4, R141, R4, RZ ;  /* 0x000000048d047224 */ /* 0x000fe400078e02ff */
[----:B------:R-:W-:-:S04]  /*2360*/  IMAD.WIDE.U32 R10, R158, R3, R20 ;  /* 0x000000039e0a7225 */ /* 0x000fc800078e0014 */
[-C--:B------:R-:W-:Y:S02]  /*2370*/  IMAD R113, R163, R3.reuse, R113 ;  /* 0x00000003a3717224 */ /* 0x080fe400078e0271 */
[----:B------:R-:W-:-:S04]  /*2380*/  IMAD.WIDE.U32 R12, R162, R3, R18 ;  /* 0x00000003a20c7225 */ /* 0x000fc800078e0012 */
[----:B------:R-:W-:Y:S01]  /*2390*/  IMAD.IADD R3, R72, 0x1, R5 ;  /* 0x0000000148037824 */ /* 0x000fe200078e0205 */
[----:B------:R-:W-:Y:S02]  /*23a0*/  SHF.R.S32.HI R2, RZ, 0x1f, R4 ;  /* 0x0000001fff027819 */ /* 0x000fe40000011404 */
[C---:B------:R-:W-:Y:S01]  /*23b0*/  IADD3 R0, P3, R4.reuse, R5, RZ ;  /* 0x0000000504007210 */ /* 0x040fe20007f7e0ff */
[----:B------:R-:W-:Y:S01]  /*23c0*/  IMAD.IADD R109, R11, 0x1, R109 ;  /* 0x000000010b6d7824 */ /* 0x000fe200078e026d */
[----:B------:R-:W-:Y:S01]  /*23d0*/  IADD3 R117, P2, R4, R3, RZ ;  /* 0x0000000304757210 */ /* 0x000fe20007f5e0ff */
[----:B------:R-:W-:Y:S01]  /*23e0*/  IMAD.IADD R113, R13, 0x1, R113 ;  /* 0x000000010d717824 */ /* 0x000fe200078e0271 */
[----:B------:R-:W-:Y:S02]  /*23f0*/  LEA R110, P1, R10, R16, 0x1 ;  /* 0x000000100a6e7211 */ /* 0x000fe400078208ff */
[----:B------:R-:W-:Y:S02]  /*2400*/  LEA R112, P0, R12, R14, 0x1 ;  /* 0x0000000e0c707211 */ /* 0x000fe400078008ff */
[----:B------:R-:W-:-:S02]  /*2410*/  LEA.HI.X.SX32 R5, R5, R2, 0x1, P3 ;  /* 0x0000000205057211 */ /* 0x000fc400018f0eff */
[----:B------:R-:W-:Y:S01]  /*2420*/  SHF.L.U32 R28, R0, 0x1, RZ ;  /* 0x00000001001c7819 */ /* 0x000fe200000006ff */
[----:B------:R-:W-:Y:S01]  /*2430*/  IMAD.SHL.U32 R116, R117, 0x2, RZ ;  /* 0x0000000275747824 */ /* 0x000fe200078e00ff */
[----:B------:R-:W-:Y:S02]  /*2440*/  LEA.HI.X R109, R10, R17, R109, 0x1, P1 ;  /* 0x000000110a6d7211 */ /* 0x000fe400008f0c6d */
[----:B------:R-:W-:Y:S01]  /*2450*/  LEA.HI.X.SX32 R2, R3, R2, 0x1, P2 ;  /* 0x0000000203027211 */ /* 0x000fe200010f0eff */
[----:B------:R-:W-:Y:S01]  /*2460*/  IMAD.SHL.U32 R84, R162, 0x10, RZ ;  /* 0x00000010a2547824 */ /* 0x000fe200078e00ff */
[----:B------:R-:W-:Y:S02]  /*2470*/  LEA.HI.X R113, R12, R15, R113, 0x1, P0 ;  /* 0x0000000f0c717211 */ /* 0x000fe400000f0c71 */
[----:B------:R-:W-:Y:S02]  /*2480*/  SHF.L.U64.HI R0, R0, 0x1, R5 ;  /* 0x0000000100007819 */ /* 0x000fe40000010205 */
[----:B------:R-:W-:-:S02]  /*2490*/  IADD3 R56, P1, R8, R28, RZ ;  /* 0x0000001c08387210 */ /* 0x000fc40007f3e0ff */
[----:B------:R-:W-:Y:S02]  /*24a0*/  IADD3 R28, P0, R6, R28, RZ ;  /* 0x0000001c061c7210 */ /* 0x000fe40007f1e0ff */
[----:B------:R-:W-:Y:S02]  /*24b0*/  SHF.L.U64.HI R117, R117, 0x1, R2 ;  /* 0x0000000175757819 */ /* 0x000fe40000010202 */
[-C--:B------:R-:W-:Y:S01]  /*24c0*/  IADD3 R114, P3, R8, R116.reuse, RZ ;  /* 0x0000007408727210 */ /* 0x080fe20007f7e0ff */
[----:B------:R-:W-:Y:S01]  /*24d0*/  IMAD.X R57, R9, 0x1, R0, P1 ;  /* 0x0000000109397824 */ /* 0x000fe200008e0600 */
[----:B------:R-:W-:Y:S02]  /*24e0*/  IADD3 R116, P2, R6, R116, RZ ;  /* 0x0000007406747210 */ /* 0x000fe40007f5e0ff */
[----:B------:R-:W-:Y:S02]  /*24f0*/  IADD3.X R29, R7, R0, RZ, P0, !PT ;  /* 0x00000000071d7210 */ /* 0x000fe400007fe4ff */
[----:B------:R-:W-:-:S02]  /*2500*/  SHF.L.U64.HI R81, R162, 0x4, R163 ;  /* 0x00000004a2517819 */ /* 0x000fc400000102a3 */
[----:B------:R-:W-:Y:S02]  /*2510*/  SHF.L.U32 R86, R162, 0x5, RZ ;  /* 0x00000005a2567819 */ /* 0x000fe400000006ff */
[----:B------:R-:W-:Y:S01]  /*2520*/  IADD3 R91, P1, P0, R84, R84, R84 ;  /* 0x00000054545b7210 */ /* 0x000fe2000783e054 */
[----:B------:R-:W-:Y:S01]  /*2530*/  IMAD.X R115, R9, 0x1, R117, P3 ;  /* 0x0000000109737824 */ /* 0x000fe200018e0675 */
[----:B------:R-:W-:Y:S01]  /*2540*/  SHF.L.U64.HI R83, R162, 0x5, R163 ;  /* 0x00000005a2537819 */ /* 0x000fe200000102a3 */
[----:B------:R-:W-:Y:S01]  /*2550*/  IMAD.X R117, R7, 0x1, R117, P2 ;  /* 0x0000000107757824 */ /* 0x000fe200010e0675 */
[----:B------:R-:W-:Y:S02]  /*2560*/  IADD3.X R94, R81, R81, R81, P1, P0 ;  /* 0x00000051515e7210 */ /* 0x000fe40000fe0451 */
[C-C-:B------:R-:W-:Y:S02]  /*2570*/  IADD3 R85, P5, P4, -R86.reuse, 0x40, R91.reuse ;  /* 0x0000004056557810 */ /* 0x140fe40007cbe15b */
[----:B------:R-:W-:-:S02]  /*2580*/  IADD3 R87, P3, P2, -R86, 0x80, R91 ;  /* 0x0000008056577810 */ /* 0x000fc40007a7e15b */
[----:B------:R-:W-:Y:S01]  /*2590*/  IADD3 R91, P1, P0, -R86, 0xc0, R91 ;  /* 0x000000c0565b7810 */ /* 0x000fe2000783e15b */
[----:B------:R-:W-:Y:S01]  /*25a0*/  IMAD.SHL.U32 R145, R141, 0x10, RZ ;  /* 0x000000108d917824 */ /* 0x000fe200078e00ff */
[C-C-:B------:R-:W-:Y:S02]  /*25b0*/  IADD3.X R88, ~R83.reuse, RZ, R94.reuse, P5, P4 ;  /* 0x000000ff53587210 */ /* 0x140fe40002fe855e */
[C-C-:B------:R-:W-:Y:S02]  /*25c0*/  IADD3.X R90, ~R83.reuse, RZ, R94.reuse, P3, P2 ;  /* 0x000000ff535a7210 */ /* 0x140fe40001fe455e */
[----:B------:R-:W-:Y:S02]  /*25d0*/  IADD3.X R94, ~R83, RZ, R94, P1, P0 ;  /* 0x000000ff535e7210 */ /* 0x000fe40000fe055e */
[-C--:B------:R-:W-:Y:S02]  /*25e0*/  IADD3 R93, P1, R87, R84.reuse, RZ ;  /* 0x00000054575d7210 */ /* 0x080fe40007f3e0ff */
[-C--:B------:R-:W-:Y:S01]  /*25f0*/  IADD3 R95, P0, R91, R84.reuse, RZ ;  /* 0x000000545b5f7210 */ /* 0x080fe20007f1e0ff */
[----:B------:R-:W-:Y:S01]  /*2600*/  VIADD R137, R145, 0xc0 ;  /* 0x000000c091897836 */ /* 0x000fe20000000000 */
[-C--:B------:R-:W-:Y:S01]  /*2610*/  IADD3 R89, P2, R85, R84.reuse, RZ ;  /* 0x0000005455597210 */ /* 0x080fe20007f5e0ff */
[C---:B------:R-:W-:Y:S01]  /*2620*/  VIADD R139, R145.reuse, 0x80 ;  /* 0x00000080918b7836 */ /* 0x040fe20000000000 */
[----:B------:R-:W-:Y:S01]  /*2630*/  IADD3 R140, R145, 0x40, RZ ;  /* 0x00000040918c7810 */ /* 0x000fe20007ffe0ff */
[--C-:B------:R-:W-:Y:S01]  /*2640*/  IMAD.X R96, R90, 0x1, R81.reuse, P1 ;  /* 0x000000015a607824 */ /* 0x100fe200008e0651 */
[----:B------:R-:W-:Y:S01]  /*2650*/  IADD3.X R92, R88, R81, RZ, P2, !PT ;  /* 0x00000051585c7210 */ /* 0x000fe200017fe4ff */
[----:B------:R-:W-:Y:S01]  /*2660*/  IMAD.X R98, R94, 0x1, R81, P0 ;  /* 0x000000015e627824 */ /* 0x000fe200000e0651 */
[-C--:B------:R-:W-:Y:S01]  /*2670*/  IADD3 R104, P2, R89, R84.reuse, RZ ;  /* 0x0000005459687210 */ /* 0x080fe20007f5e0ff */
[----:B------:R-:W-:Y:S01]  /*2680*/  IMAD R3, R169, 0x60, RZ ;  /* 0x00000060a9037824 */ /* 0x000fe200078e02ff */
[----:B------:R-:W-:-:S02]  /*2690*/  IADD3 R106, P1, R93, R84, RZ ;  /* 0x000000545d6a7210 */ /* 0x000fc40007f3e0ff */
[----:B------:R-:W-:Y:S01]  /*26a0*/  IADD3 R108, P0, R95, R84, RZ ;  /* 0x000000545f6c7210 */ /* 0x000fe20007f1e0ff */
[C---:B------:R-:W-:Y:S01]  /*26b0*/  IMAD.IADD R136, R145.reuse, 0x1, R139 ;  /* 0x0000000191887824 */ /* 0x040fe200078e028b */
[----:B------:R-:W-:Y:S01]  /*26c0*/  IADD3 R134, R145, R137, RZ ;  /* 0x0000008991867210 */ /* 0x000fe20007ffe0ff */
[----:B------:R-:W-:Y:S01]  /*26d0*/  IMAD.IADD R76, R157, 0x1, R3 ;  /* 0x000000019d4c7824 */ /* 0x000fe200078e0203 */
[----:B------:R-:W-:Y:S01]  /*26e0*/  IADD3 R138, R145, R140, RZ ;  /* 0x0000008c918a7210 */ /* 0x000fe20007ffe0ff */
[C---:B------:R-:W-:Y:S01]  /*26f0*/  IMAD.SHL.U32 R101, R158.reuse, 0x20, RZ ;  /* 0x000000209e657824 */ /* 0x040fe200078e00ff */
[C-C-:B------:R-:W-:Y:S01]  /*2700*/  SHF.L.U64.HI R0, R158.reuse, 0x4, R159.reuse ;  /* 0x000000049e007819 */ /* 0x140fe2000001029f */
[----:B------:R-:W-:Y:S01]  /*2710*/  IMAD R3, R159, 0x60, RZ ;  /* 0x000000609f037824 */ /* 0x000fe200078e02ff */
[C---:B------:R-:W-:Y:S01]  /*2720*/  SHF.L.U32 R99, R158.reuse, 0x4, RZ ;  /* 0x000000049e637819 */ /* 0x040fe200000006ff */
[----:B------:R-:W-:Y:S01]  /*2730*/  IMAD.SHL.U32 R143, R141, 0x20, RZ ;  /* 0x000000208d8f7824 */ /* 0x000fe200078e00ff */
[----:B------:R-:W-:Y:S01]  /*2740*/  SHF.L.U64.HI R100, R158, 0x5, R159 ;  /* 0x000000059e647819 */ /* 0x000fe2000001029f */
[----:B------:R-:W-:-:S02]  /*2750*/  IMAD.X R103, R92, 0x1, R81, P2 ;  /* 0x000000015c677824 */ /* 0x000fc400010e0651 */
[--C-:B------:R-:W-:Y:S02]  /*2760*/  IMAD.X R105, R96, 0x1, R81.reuse, P1 ;  /* 0x0000000160697824 */ /* 0x100fe400008e0651 */
[----:B------:R-:W-:Y:S01]  /*2770*/  IMAD.X R107, R98, 0x1, R81, P0 ;  /* 0x00000001626b7824 */ /* 0x000fe200000e0651 */
[----:B------:R-:W-:Y:S01]  /*2780*/  IADD3 R135, R145, R138, RZ ;  /* 0x0000008a91877210 */ /* 0x000fe20007ffe0ff */
[----:B------:R-:W-:-:S04]  /*2790*/  IMAD.WIDE.U32 R158, R158, 0x60, RZ ;  /* 0x000000609e9e7825 */ /* 0x000fc800078e00ff */
[----:B------:R-:W-:Y:S02]  /*27a0*/  IMAD R141, R141, 0x30, RZ ;  /* 0x000000308d8d7824 */ /* 0x000fe400078e02ff */
[C---:B------:R-:W-:Y:S02]  /*27b0*/  IMAD.IADD R133, R145.reuse, 0x1, R136 ;  /* 0x0000000191857824 */ /* 0x040fe400078e0288 */
[----:B------:R-:W-:Y:S01]  /*27c0*/  IMAD.IADD R132, R145, 0x1, R134 ;  /* 0x0000000191847824 */ /* 0x000fe200078e0286 */
[----:B------:R-:W-:Y:S01]  /*27d0*/  SHF.L.U64.HI R97, R99, 0x1, R0 ;  /* 0x0000000163617819 */ /* 0x000fe20000010200 */
[C---:B------:R-:W-:Y:S01]  /*27e0*/  VIADD R20, R24.reuse, 0x40 ;  /* 0x0000004018147836 */ /* 0x040fe20000000000 */
[----:B------:R-:W-:Y:S01]  /*27f0*/  SHF.L.U64.HI R100, R101, 0x1, R100 ;  /* 0x0000000165647819 */ /* 0x000fe20000010264 */
[----:B------:R-:W-:Y:S01]  /*2800*/  VIADD R18, R24, 0xc0 ;  /* 0x000000c018127836 */ /* 0x000fe20000000000 */
[----:B------:R-:W-:Y:S01]  /*2810*/  SHF.L.U64.HI R103, R104, 0x1, R103 ;  /* 0x0000000168677819 */ /* 0x000fe20000010267 */
[----:B------:R-:W-:Y:S01]  /*2820*/  IMAD.MOV.U32 R17, RZ, RZ, R165 ;  /* 0x000000ffff117224 */ /* 0x000fe200078e00a5 */
[----:B------:R-:W-:Y:S01]  /*2830*/  SHF.L.U64.HI R105, R106, 0x1, R105 ;  /* 0x000000016a697819 */ /* 0x000fe20000010269 */
[----:B------:R-:W-:Y:S01]  /*2840*/  IMAD.SHL.U32 R99, R99, 0x2, RZ ;  /* 0x0000000263637824 */ /* 0x000fe200078e00ff */
[----:B------:R-:W-:Y:S01]  /*2850*/  SHF.L.U64.HI R107, R108, 0x1, R107 ;  /* 0x000000016c6b7819 */ /* 0x000fe2000001026b */
[----:B------:R-:W-:Y:S01]  /*2860*/  IMAD.SHL.U32 R101, R101, 0x2, RZ ;  /* 0x0000000265657824 */ /* 0x000fe200078e00ff */
[----:B------:R-:W-:Y:S01]  /*2870*/  IADD3 R19, R24, 0x80, RZ ;  /* 0x0000008018137810 */ /* 0x000fe20007ffe0ff */
[----:B------:R-:W-:Y:S01]  /*2880*/  IMAD.SHL.U32 R106, R106, 0x2, RZ ;  /* 0x000000026a6a7824 */ /* 0x000fe200078e00ff */
[----:B------:R-:W-:Y:S01]  /*2890*/  IADD3 R102, R159, R3, RZ ;  /* 0x000000039f667210 */ /* 0x000fe20007ffe0ff */
[----:B------:R-:W-:Y:S01]  /*28a0*/  IMAD.SHL.U32 R108, R108, 0x2, RZ ;  /* 0x000000026c6c7824 */ /* 0x000fe200078e00ff */
[----:B------:R-:W-:-:S02]  /*28b0*/  SHF.R.S32.HI R131, RZ, 0x1f, R145 ;  /* 0x0000001fff837819 */ /* 0x000fc40000011491 */
[----:B------:R-:W-:Y:S02]  /*28c0*/  SHF.R.S32.HI R130, RZ, 0x1f, R143 ;  /* 0x0000001fff827819 */ /* 0x000fe4000001148f */
[----:B------:R-:W-:Y:S02]  /*28d0*/  SHF.R.S32.HI R128, RZ, 0x1f, R141 ;  /* 0x0000001fff807819 */ /* 0x000fe4000001148d */
[----:B------:R-:W-:Y:S02]  /*28e0*/  SHF.R.S32.HI R129, RZ, 0x1f, R140 ;  /* 0x0000001fff817819 */ /* 0x000fe4000001148c */
[----:B------:R-:W-:Y:S02]  /*28f0*/  SHF.R.S32.HI R127, RZ, 0x1f, R139 ;  /* 0x0000001fff7f7819 */ /* 0x000fe4000001148b */
[----:B------:R-:W-:Y:S02]  /*2900*/  SHF.R.S32.HI R125, RZ, 0x1f, R137 ;  /* 0x0000001fff7d7819 */ /* 0x000fe40000011489 */
[----:B------:R-:W-:-:S02]  /*2910*/  SHF.L.U32 R104, R104, 0x1, RZ ;  /* 0x0000000168687819 */ /* 0x000fc400000006ff */
[----:B------:R-:W-:Y:S02]  /*2920*/  SHF.R.S32.HI R126, RZ, 0x1f, R138 ;  /* 0x0000001fff7e7819 */ /* 0x000fe4000001148a */
[----:B------:R-:W-:Y:S02]  /*2930*/  SHF.R.S32.HI R124, RZ, 0x1f, R136 ;  /* 0x0000001fff7c7819 */ /* 0x000fe40000011488 */
[----:B------:R-:W-:Y:S02]  /*2940*/  SHF.R.S32.HI R122, RZ, 0x1f, R134 ;  /* 0x0000001fff7a7819 */ /* 0x000fe40000011486 */
[----:B------:R-:W-:Y:S02]  /*2950*/  SHF.R.S32.HI R123, RZ, 0x1f, R135 ;  /* 0x0000001fff7b7819 */ /* 0x000fe40000011487 */
[----:B------:R-:W-:Y:S02]  /*2960*/  SHF.R.S32.HI R121, RZ, 0x1f, R133 ;  /* 0x0000001fff797819 */ /* 0x000fe40000011485 */
[----:B------:R-:W-:-:S07]  /*2970*/  SHF.R.S32.HI R120, RZ, 0x1f, R132 ;  /* 0x0000001fff787819 */ /* 0x000fce0000011484 */
.L_x_2671:
[----:B------:R-:W-:Y:S01]  /*2980*/  IMAD.SHL.U32 R22, R17, 0x40, RZ ;  /* 0x0000004011167824 */ /* 0x000fe200078e00ff */
[----:B------:R-:W-:Y:S01]  /*2990*/  BSSY B2, `(.L_x_2616) ;  /* 0x0000931000027945 */ /* 0x000fe20003800000 */
[----:B------:R-:W-:Y:S02]  /*29a0*/  IMAD.MOV.U32 R111, RZ, RZ, R109 ;  /* 0x000000ffff6f7224 */ /* 0x000fe400078e006d */
[----:B------:R-:W-:Y:S04]  /*29b0*/  VIADD R21, R22, 0xffffffc0 ;  /* 0xffffffc016157836 */ /* 0x000fe80000000000 */
[--C-:B------:R-:W-:Y:S02]  /*29c0*/  IMAD.IADD R59, R52, 0x1, -R21.reuse ;  /* 0x00000001343b7824 */ /* 0x100fe400078e0a15 */
[----:B------:R-:W-:Y:S03]  /*29d0*/  IMAD.IADD R58, R70, 0x1, -R21 ;  /* 0x00000001463a7824 */ /* 0x000fe600078e0a15 */
[CC--:B------:R-:W-:Y:S02]  /*29e0*/  ISETP.GE.AND P0, PT, R146.reuse, R59.reuse, PT ;  /* 0x0000003b9200720c */ /* 0x0c0fe40003f06270 */
[CC--:B------:R-:W-:Y:S02]  /*29f0*/  ISETP.GE.AND P4, PT, R75.reuse, R59.reuse, PT ;  /* 0x0000003b4b00720c */ /* 0x0c0fe40003f86270 */
[-C--:B------:R-:W-:Y:S02]  /*2a00*/  ISETP.GE.AND P0, PT, R146, R58.reuse, !P0 ;  /* 0x0000003a9200720c */ /* 0x080fe40004706270 */
[-C--:B------:R-:W-:Y:S02]  /*2a10*/  ISETP.GE.AND P4, PT, R75, R58.reuse, !P4 ;  /* 0x0000003a4b00720c */ /* 0x080fe40006786270 */
[C---:B------:R-:W-:Y:S04]  /*2a20*/  ISETP.GE.AND P2, PT, R74.reuse, R59, PT ;  /* 0x0000003b4a00720c */ /* 0x040fe80003f46270 */
[----:B------:R-:W-:Y:S05]  /*2a30*/  ISETP.GE.AND P2, PT, R74, R58, !P2 ;  /* 0x0000003a4a00720c */ /* 0x000fea0005746270 */
[----:B---3--:R-:W2:Y:S02]  /*2a40*/  @P0 LD.E.128 R12, desc[UR6][R110.64] ;  /* 0x000000066e0c0980 */ /* 0x008ea4000c101d00 */
[C---:B------:R-:W-:Y:S05]  /*2a50*/  @P4 IADD3 R2, P1, R110.reuse, R99, RZ ;  /* 0x000000636e024210 */ /* 0x040fea0007f3e0ff */
[----:B------:R-:W-:Y:S01]  /*2a60*/  @P4 IMAD.X R3, R111, 0x1, R97, P1 ;  /* 0x000000016f034824 */ /* 0x000fe200008e0661 */
[C---:B------:R-:W-:Y:S04]  /*2a70*/  @P4 LEA R30, P1, R63.reuse, R118, 0x1 ;  /* 0x000000763f1e4211 */ /* 0x040fe800078208ff */
[----:B------:R-:W-:Y:S02]  /*2a80*/  @P4 LEA.HI.X R31, R63, R119, R64, 0x1, P1 ;  /* 0x000000773f1f4211 */ /* 0x000fe400008f0c40 */
[----:B------:R-:W-:Y:S05]  /*2a90*/  @P2 IADD3 R40, P1, R110, R101, RZ ;  /* 0x000000656e282210 */ /* 0x000fea0007f3e0ff */
[----:B------:R-:W-:Y:S01]  /*2aa0*/  @P2 IMAD.X R41, R111, 0x1, R100, P1 ;  /* 0x000000016f292824 */ /* 0x000fe200008e0664 */
[----:B------:R-:W-:Y:S05]  /*2ab0*/  @P2 IADD3 R42, P1, R118, R77, RZ ;  /* 0x0000004d762a2210 */ /* 0x000fea0007f3e0ff */
[----:B------:R-:W-:Y:S01]  /*2ac0*/  @P2 IMAD.X R43, R119, 0x1, R78, P1 ;  /* 0x00000001772b2824 */ /* 0x000fe200008e064e */
[C---:B------:R-:W-:Y:S04]  /*2ad0*/  ISETP.GE.AND P1, PT, R73.reuse, R59, PT ;  /* 0x0000003b4900720c */ /* 0x040fe80003f26270 */
[----:B------:R-:W-:Y:S01]  /*2ae0*/  ISETP.GE.AND P1, PT, R73, R58, !P1 ;  /* 0x0000003a4900720c */ /* 0x000fe20004f26270 */
[----:B--2---:R1:W-:Y:S04]  /*2af0*/  @P0 ST.E.128 desc[UR6][R118.64], R12 ;  /* 0x0000000c76000985 */ /* 0x0043e8000c101d06 */
[----:B------:R-:W2:Y:S04]  /*2b00*/  @P0 LD.E.128 R8, desc[UR6][R110.64+0x80] ;  /* 0x000080066e080980 */ /* 0x000ea8000c101d00 */
[----:B--2---:R2:W-:Y:S04]  /*2b10*/  @P0 ST.E.128 desc[UR6][R118.64+0x80], R8 ;  /* 0x0000800876000985 */ /* 0x0045e8000c101d06 */
[----:B------:R-:W3:Y:S04]  /*2b20*/  @P0 LD.E.128 R4, desc[UR6][R110.64+0x100] ;  /* 0x000100066e040980 */ /* 0x000ee8000c101d00 */
[----:B---3--:R3:W-:Y:S04]  /*2b30*/  @P0 ST.E.128 desc[UR6][R118.64+0x100], R4 ;  /* 0x0001000476000985 */ /* 0x0087e8000c101d06 */
[----:B------:R-:W4:Y:S04]  /*2b40*/  @P0 LD.E.128 R36, desc[UR6][R110.64+0x180] ;  /* 0x000180066e240980 */ /* 0x000f28000c101d00 */
[----:B----4-:R-:W-:Y:S04]  /*2b50*/  @P0 ST.E.128 desc[UR6][R118.64+0x180], R36 ;  /* 0x0001802476000985 */ /* 0x010fe8000c101d06 */
[----:B-1----:R-:W4:Y:S04]  /*2b60*/  @P4 LD.E.128 R12, desc[UR6][R2.64] ;  /* 0x00000006020c4980 */ /* 0x002f28000c101d00 */
[----:B----4-:R1:W-:Y:S04]  /*2b70*/  @P4 ST.E.128 desc[UR6][R30.64], R12 ;  /* 0x0000000c1e004985 */ /* 0x0103e8000c101d06 */
[----:B--2---:R-:W2:Y:S04]  /*2b80*/  @P4 LD.E.128 R8, desc[UR6][R2.64+0x80] ;  /* 0x0000800602084980 */ /* 0x004ea8000c101d00 */
[----:B--2---:R2:W-:Y:S04]  /*2b90*/  @P4 ST.E.128 desc[UR6][R30.64+0x80], R8 ;  /* 0x000080081e004985 */ /* 0x0045e8000c101d06 */
[----:B---3--:R-:W3:Y:S04]  /*2ba0*/  @P4 LD.E.128 R4, desc[UR6][R2.64+0x100] ;  /* 0x0001000602044980 */ /* 0x008ee8000c101d00 */
[----:B---3--:R3:W-:Y:S04]  /*2bb0*/  @P4 ST.E.128 desc[UR6][R30.64+0x100], R4 ;  /* 0x000100041e004985 */ /* 0x0087e8000c101d06 */
[----:B------:R4:W5:Y:S02]  /*2bc0*/  @P4 LD.E.128 R32, desc[UR6][R2.64+0x180] ;  /* 0x0001800602204980 */ /* 0x000964000c101d00 */
[----:B----4-:R-:W-:Y:S05]  /*2bd0*/  @P1 IADD3 R2, P3, R110, R158, RZ ;  /* 0x0000009e6e021210 */ /* 0x010fea0007f7e0ff */
[----:B------:R-:W-:Y:S01]  /*2be0*/  @P1 IMAD.X R3, R111, 0x1, R102, P3 ;  /* 0x000000016f031824 */ /* 0x000fe200018e0666 */
[----:B-----5:R4:W-:Y:S04]  /*2bf0*/  @P4 ST.E.128 desc[UR6][R30.64+0x180], R32 ;  /* 0x000180201e004985 */ /* 0x0209e8000c101d06 */
[----:B-1----:R-:W5:Y:S04]  /*2c00*/  @P2 LD.E.128 R12, desc[UR6][R40.64] ;  /* 0x00000006280c2980 */ /* 0x002f68000c101d00 */
[----:B-----5:R1:W-:Y:S04]  /*2c10*/  @P2 ST.E.128 desc[UR6][R42.64], R12 ;  /* 0x0000000c2a002985 */ /* 0x0203e8000c101d06 */
[----:B--2---:R-:W2:Y:S04]  /*2c20*/  @P2 LD.E.128 R8, desc[UR6][R40.64+0x80] ;  /* 0x0000800628082980 */ /* 0x004ea8000c101d00 */
[----:B--2---:R2:W-:Y:S04]  /*2c30*/  @P2 ST.E.128 desc[UR6][R42.64+0x80], R8 ;  /* 0x000080082a002985 */ /* 0x0045e8000c101d06 */
[----:B---3--:R-:W3:Y:S04]  /*2c40*/  @P2 LD.E.128 R4, desc[UR6][R40.64+0x100] ;  /* 0x0001000628042980 */ /* 0x008ee8000c101d00 */
[----:B---3--:R3:W-:Y:S04]  /*2c50*/  @P2 ST.E.128 desc[UR6][R42.64+0x100], R4 ;  /* 0x000100042a002985 */ /* 0x0087e8000c101d06 */
[----:B------:R-:W5:Y:S04]  /*2c60*/  @P2 LD.E.128 R36, desc[UR6][R40.64+0x180] ;  /* 0x0001800628242980 */ /* 0x000f68000c101d00 */
[----:B-----5:R1:W-:Y:S01]  /*2c70*/  @P2 ST.E.128 desc[UR6][R42.64+0x180], R36 ;  /* 0x000180242a002985 */ /* 0x0203e2000c101d06 */
[----:B----4-:R-:W-:Y:S03]  /*2c80*/  @P1 IADD3 R30, P2, R118, R156, RZ ;  /* 0x0000009c761e1210 */ /* 0x010fe60007f5e0ff */
[----:B------:R-:W4:Y:S02]  /*2c90*/  @P1 LD.E.128 R32, desc[UR6][R2.64] ;  /* 0x0000000602201980 */ /* 0x000f24000c101d00 */
[----:B------:R-:W-:Y:S05]  /*2ca0*/  @P1 IMAD.X R31, R119, 0x1, R76, P2 ;  /* 0x00000001771f1824 */ /* 0x000fea00010e064c */
[----:B----4-:R4:W-:Y:S04]  /*2cb0*/  @P1 ST.E.128 desc[UR6][R30.64], R32 ;  /* 0x000000201e001985 */ /* 0x0109e8000c101d06 */
[----:B-1----:R-:W5:Y:S04]  /*2cc0*/  @P1 LD.E.128 R12, desc[UR6][R2.64+0x80] ;  /* 0x00008006020c1980 */ /* 0x002f68000c101d00 */
[----:B-----5:R4:W-:Y:S04]  /*2cd0*/  @P1 ST.E.128 desc[UR6][R30.64+0x80], R12 ;  /* 0x0000800c1e001985 */ /* 0x0209e8000c101d06 */
[----:B--2---:R-:W2:Y:S04]  /*2ce0*/  @P1 LD.E.128 R8, desc[UR6][R2.64+0x100] ;  /* 0x0001000602081980 */ /* 0x004ea8000c101d00 */
[----:B--2---:R4:W-:Y:S04]  /*2cf0*/  @P1 ST.E.128 desc[UR6][R30.64+0x100], R8 ;  /* 0x000100081e001985 */ /* 0x0049e8000c101d06 */
[----:B---3--:R-:W2:Y:S04]  /*2d00*/  @P1 LD.E.128 R4, desc[UR6][R2.64+0x180] ;  /* 0x0001800602041980 */ /* 0x008ea8000c101d00 */
[----:B--2---:R4:W-:Y:S04]  /*2d10*/  @P1 ST.E.128 desc[UR6][R30.64+0x180], R4 ;  /* 0x000180041e001985 */ /* 0x0049e8000c101d06 */
[----:B------:R-:W2:Y:S04]  /*2d20*/  LD.E R23, desc[UR6][R26.64+0xd0] ;  /* 0x0000d0061a177980 */ /* 0x000ea8000c101900 */
[----:B------:R-:W3:Y:S01]  /*2d30*/  LD.E R109, desc[UR6][R26.64+0x130] ;  /* 0x000130061a6d7980 */ /* 0x000ee2000c101900 */
[----:B--2---:R-:W-:Y:S01]  /*2d40*/  ISETP.NE.AND P2, PT, R23, RZ, PT ;  /* 0x000000ff1700720c */ /* 0x004fe20003f45270 */
[----:B---3--:R-:W-:Y:S05]  /*2d50*/  IMAD.U32 R109, R109, -0x40, RZ ;  /* 0xffffffc06d6d7824 */ /* 0x008fea00078e00ff */
[C---:B------:R-:W-:Y:S04]  /*2d60*/  LEA R110, P1, R109.reuse, R110, 0x1 ;  /* 0x0000006e6d6e7211 */ /* 0x040fe800078208ff */
[----:B------:R-:W-:Y:S03]  /*2d70*/  LEA.HI.X.SX32 R109, R109, R111, 0x1, P1 ;  /* 0x0000006f6d6d7211 */ /* 0x000fe600008f0eff */
[----:B----4-:R-:W-:Y:S06]  /*2d80*/  @!P2 BRA `(.L_x_2617) ;  /* 0x0000008800f4a947 */ /* 0x010fec0003800000 */
[----:B------:R-:W2:Y:S02]  /*2d90*/  LD.E.U8 R0, desc[UR6][R26.64+0x1b3] ;  /* 0x0001b3061a007980 */ /* 0x000ea4000c101100 */
[----:B--2---:R-:W-:Y:S11]  /*2da0*/  ISETP.NE.AND P1, PT, R0, RZ, PT ;  /* 0x000000ff0000720c */ /* 0x004ff60003f25270 */
[----:B------:R-:W-:Y:S02]  /*2db0*/  @!UPT UIADD3 URZ, URZ, URZ, URZ ;  /* 0x0000003f3f3ff290 */ /* 0x000fe4000fffe03f */
[----:B------:R-:W-:Y:S05]  /*2dc0*/  @!P1 BRA `(.L_x_2618) ;  /* 0x0000003000209947 */ /* 0x000fea0003800000 */
[CC--:B------:R-:W-:Y:S01]  /*2dd0*/  ISETP.GE.AND P3, PT, R74.reuse, R59.reuse, PT ;  /* 0x0000003b4a00720c */ /* 0x0c0fe20003f66270 */
[----:B------:R-:W-:Y:S01]  /*2de0*/  BSSY B0, `(.L_x_2619) ;  /* 0x00000ba000007945 */ /* 0x000fe20003800000 */
[C---:B------:R-:W-:Y:S02]  /*2df0*/  ISETP.GE.AND P2, PT, R73.reuse, R59, PT ;  /* 0x0000003b4900720c */ /* 0x040fe40003f46270 */
[-C--:B------:R-:W-:Y:S02]  /*2e00*/  ISETP.GE.AND P3, PT, R74, R58.reuse, !P3 ;  /* 0x0000003a4a00720c */ /* 0x080fe40005f66270 */
[----:B------:R-:W-:Y:S01]  /*2e10*/  ISETP.GE.AND P2, PT, R73, R58, !P2 ;  /* 0x0000003a4900720c */ /* 0x000fe20005746270 */
[----:B------:R-:W-:Y:S01]  /*2e20*/  @!UPT UIADD3 URZ, URZ, URZ, URZ ;  /* 0x0000003f3f3ff290 */ /* 0x000fe2000fffe03f */
[----:B------:R-:W-:Y:S11]  /*2e30*/  @!P0 BRA `(.L_x_2620) ;  /* 0x0000000800d08947 */ /* 0x000ff60003800000 */
[-C--:B------:R-:W-:Y:S01]  /*2e40*/  ISETP.GE.AND P0, PT, R24, R23.reuse, PT ;  /* 0x000000171800720c */ /* 0x080fe20003f06270 */
[----:B------:R-:W2:Y:S01]  /*2e50*/  LD.E.128 R36, desc[UR6][R112.64] ;  /* 0x0000000670247980 */ /* 0x000ea2000c101d00 */
[----:B------:R-:W-:Y:S11]  /*2e60*/  ISETP.GE.AND P1, PT, R20, R23, PT ;  /* 0x000000171400720c */ /* 0x000ff60003f26270 */
[----:B------:R-:W3:Y:S06]  /*2e70*/  @!P0 LD.E.64 R48, desc[UR6][R56.64] ;  /* 0x0000000638308980 */ /* 0x000eec000c101b00 */
[----:B------:R-:W4:Y:S01]  /*2e80*/  @!P0 LD.E.64 R30, desc[UR6][R28.64] ;  /* 0x000000061c1e8980 */ /* 0x000f22000c101b00 */
[C---:B--2---:R-:W-:Y:S02]  /*2e90*/  @!P0 LOP3.LUT R34, R36.reuse, 0xffff0000, RZ, 0xc0, !PT ;  /* 0xffff000024228812 */ /* 0x044fe400078ec0ff */
[----:B------:R-:W-:Y:S02]  /*2ea0*/  @!P0 SHF.L.U32 R44, R36, 0x10, RZ ;  /* 0x00000010242c8819 */ /* 0x000fe400000006ff */
[----:B------:R-:W-:Y:S02]  /*2eb0*/  @!P0 LOP3.LUT R35, R37, 0xffff0000, RZ, 0xc0, !PT ;  /* 0xffff000025238812 */ /* 0x000fe400078ec0ff */
[----:B------:R-:W-:Y:S02]  /*2ec0*/  @!P0 SHF.L.U32 R47, R38, 0x10, RZ ;  /* 0x00000010262f8819 */ /* 0x000fe400000006ff */
[C---:B---3--:R-:W-:Y:S01]  /*2ed0*/  @!P0 SHF.L.U32 R43, R48.reuse, 0x10, RZ ;  /* 0x00000010302b8819 */ /* 0x048fe200000006ff */
[C---:B------:R-:W-:Y:S01]  /*2ee0*/  @!P0 IMAD.U32 R46, R49.reuse, 0x10000, RZ ;  /* 0x00010000312e8824 */ /* 0x040fe200078e00ff */
[----:B------:R-:W-:Y:S02]  /*2ef0*/  @!P0 LOP3.LUT R45, R48, 0xffff0000, RZ, 0xc0, !PT ;  /* 0xffff0000302d8812 */ /* 0x000fe400078ec0ff */
[----:B------:R-:W-:Y:S01]  /*2f00*/  @!P0 LOP3.LUT R49, R49, 0xffff0000, RZ, 0xc0, !PT ;  /* 0xffff000031318812 */ /* 0x000fe200078ec0ff */
[----:B------:R-:W-:Y:S01]  /*2f10*/  @!P0 FMUL.FTZ R51, R34, R43 ;  /* 0x0000002b22338220 */ /* 0x000fe20000410000 */
[C---:B----4-:R-:W-:Y:S01]  /*2f20*/  @!P0 SHF.L.U32 R33, R30.reuse, 0x10, RZ ;  /* 0x000000101e218819 */ /* 0x050fe200000006ff */
[----:B------:R-:W-:Y:S01]  /*2f30*/  @!P0 FMUL.FTZ R59, R35, R45 ;  /* 0x0000002d233b8220 */ /* 0x000fe20000410000 */
        /* <DEDUP_REMOVED lines=8> */
[----:B------:R-:W-:Y:S01]  /*2fc0*/  @!P0 FMUL.FTZ R2, R35, R32 ;  /* 0x0000002023028220 */ /* 0x000fe20000410000 */
[----:B------:R-:W-:Y:S02]  /*2fd0*/  @!P0 IMAD.U32 R43, R37, 0x10000, RZ ;  /* 0x00010000252b8824 */ /* 0x000fe400078e00ff */
[----:B------:R-:W-:Y:S01]  /*2fe0*/  @!P0 FMUL.FTZ R111, R34, R49 ;  /* 0x00000031226f8220 */ /* 0x000fe20000410000 */
[----:B------:R-:W-:Y:S01]  /*2ff0*/  @!P0 FMUL.FTZ R3, R33, R30 ;  /* 0x0000001e21038220 */ /* 0x000fe20000410000 */
[----:B------:R-:W-:Y:S01]  /*3000*/  @!P0 F2FP.BF16.F32.PACK_AB R51, R0, R51 ;  /* 0x000000330033823e */ /* 0x000fe200000010ff */
[----:B------:R-:W-:Y:S01]  /*3010*/  @!P0 FMUL.FTZ R4, R34, R31 ;  /* 0x0000001f22048220 */ /* 0x000fe20000410000 */
[----:B------:R-:W-:Y:S02]  /*3020*/  @!P0 IMAD.U32 R44, R39, 0x10000, RZ ;  /* 0x00010000272c8824 */ /* 0x000fe400078e00ff */
[----:B------:R-:W-:Y:S01]  /*3030*/  @!P0 FMUL.FTZ R50, R33, R46 ;  /* 0x0000002e21328220 */ /* 0x000fe20000410000 */
[----:B------:R-:W-:Y:S01]  /*3040*/  @!P0 MOV R36, R51 ;  /* 0x0000003300248202 */ /* 0x000fe20000000f00 */
[----:B------:R-:W-:Y:S01]  /*3050*/  @!P0 FFMA.FTZ R2, R45, R43, R2 ;  /* 0x0000002b2d028223 */ /* 0x000fe20000010002 */
[----:B------:R-:W-:Y:S01]  /*3060*/  @!P0 FFMA.FTZ R3, R46, R47, R3 ;  /* 0x0000002f2e038223 */ /* 0x000fe20000010003 */
[----:B------:R-:W-:Y:S01]  /*3070*/  @!P0 FFMA.FTZ R59, R43, R32, -R59 ;  /* 0x000000202b3b8223 */ /* 0x000fe2000001083b */
[----:B------:R-:W-:Y:S01]  /*3080*/  @!P0 FFMA.FTZ R111, R44, R31, -R111 ;  /* 0x0000001f2c6f8223 */ /* 0x000fe2000001086f */
[----:B------:R-:W-:Y:S01]  /*3090*/  @!P0 FFMA.FTZ R4, R49, R44, R4 ;  /* 0x0000002c31048223 */ /* 0x000fe20000010004 */
[----:B------:R-:W-:Y:S02]  /*30a0*/  @!P0 FFMA.FTZ R50, R47, R30, -R50 ;  /* 0x0000001e2f328223 */ /* 0x000fe40000010832 */
[----:B------:R-:W-:Y:S02]  /*30b0*/  @!P0 F2FP.BF16.F32.PACK_AB R58, R2, R59 ;  /* 0x0000003b023a823e */ /* 0x000fe400000010ff */
[----:B------:R-:W-:Y:S02]  /*30c0*/  @!P0 F2FP.BF16.F32.PACK_AB R111, R4, R111 ;  /* 0x0000006f046f823e */ /* 0x000fe400000010ff */
[----:B------:R-:W-:Y:S01]  /*30d0*/  @!P0 F2FP.BF16.F32.PACK_AB R50, R3, R50 ;  /* 0x000000320332823e */ /* 0x000fe200000010ff */
[----:B------:R-:W-:Y:S02]  /*30e0*/  @!P0 IMAD.MOV.U32 R37, RZ, RZ, R58 ;  /* 0x000000ffff258224 */ /* 0x000fe400078e003a */
[----:B------:R-:W-:Y:S01]  /*30f0*/  @!P0 IMAD.MOV.U32 R39, RZ, RZ, R111 ;  /* 0x000000ffff278224 */ /* 0x000fe200078e006f */
[----:B------:R-:W-:Y:S02]  /*3100*/  @!P0 MOV R38, R50 ;  /* 0x0000003200268202 */ /* 0x000fe40000000f00 */
[----:B------:R-:W-:Y:S03]  /*3110*/  ISETP.GE.AND P0, PT, R19, R23, PT ;  /* 0x000000171300720c */ /* 0x000fe60003f06270 */
[----:B------:R1:W-:Y:S08]  /*3120*/  ST.E.128 desc[UR6][R160.64], R36 ;  /* 0x00000024a0007985 */ /* 0x0003f0000c101d06 */
[----:B------:R-:W2:Y:S06]  /*3130*/  @!P1 LD.E.64 R30, desc[UR6][R28.64+0x40] ;  /* 0x000040061c1e9980 */ /* 0x000eac000c101b00 */
[----:B------:R-:W3:Y:S08]  /*3140*/  LD.E.128 R32, desc[UR6][R112.64+0x80] ;  /* 0x0000800670207980 */ /* 0x000ef0000c101d00 */
[----:B------:R-:W4:Y:S01]  /*3150*/  @!P1 LD.E.64 R48, desc[UR6][R56.64+0x40] ;  /* 0x0000400638309980 */ /* 0x000f22000c101b00 */
[C---:B--2---:R-:W-:Y:S02]  /*3160*/  @!P1 SHF.L.U32 R41, R30.reuse, 0x10, RZ ;  /* 0x000000101e299819 */ /* 0x044fe400000006ff */
[----:B------:R-:W-:Y:S01]  /*3170*/  @!P1 LOP3.LUT R40, R30, 0xffff0000, RZ, 0xc0, !PT ;  /* 0xffff00001e289812 */ /* 0x000fe200078ec0ff */
[C---:B------:R-:W-:Y:S01]  /*3180*/  @!P1 IMAD.U32 R30, R31.reuse, 0x10000, RZ ;  /* 0x000100001f1e9824 */ /* 0x040fe200078e00ff */
[----:B------:R-:W-:Y:S02]  /*3190*/  @!P1 LOP3.LUT R31, R31, 0xffff0000, RZ, 0xc0, !PT ;  /* 0xffff00001f1f9812 */ /* 0x000fe400078ec0ff */
[----:B---3--:R-:W-:Y:S01]  /*31a0*/  @!P1 LOP3.LUT R42, R32, 0xffff0000, RZ, 0xc0, !PT ;  /* 0xffff0000202a9812 */ /* 0x008fe200078ec0ff */
[----:B------:R-:W-:Y:S01]  /*31b0*/  @!P1 IMAD.U32 R47, R34, 0x10000, RZ ;  /* 0x00010000222f9824 */ /* 0x000fe200078e00ff */
[----:B------:R-:W-:Y:S02]  /*31c0*/  @!P1 SHF.L.U32 R46, R32, 0x10, RZ ;  /* 0x00000010202e9819 */ /* 0x000fe400000006ff */
[----:B-1----:R-:W-:Y:S01]  /*31d0*/  @!P1 LOP3.LUT R37, R33, 0xffff0000, RZ, 0xc0, !PT ;  /* 0xffff000021259812 */ /* 0x002fe200078ec0ff */
[----:B------:R-:W-:Y:S01]  /*31e0*/  @!P1 FMUL.FTZ R5, R42, R41 ;  /* 0x000000292a059220 */ /* 0x000fe20000410000 */
[----:B------:R-:W-:Y:S02]  /*31f0*/  @!P1 LOP3.LUT R39, R34, 0xffff0000, RZ, 0xc0, !PT ;  /* 0xffff000022279812 */ /* 0x000fe400078ec0ff */
[C---:B----4-:R-:W-:Y:S01]  /*3200*/  @!P1 SHF.L.U32 R44, R48.reuse, 0x10, RZ ;  /* 0x00000010302c9819 */ /* 0x050fe200000006ff */
[----:B------:R-:W-:Y:S01]  /*3210*/  @!P1 FMUL.FTZ R6, R37, R40 ;  /* 0x0000002825069220 */ /* 0x000fe20000410000 */
[----:B------:R-:W-:Y:S01]  /*3220*/  @!P1 LOP3.LUT R43, R48, 0xffff0000, RZ, 0xc0, !PT ;  /* 0xffff0000302b9812 */ /* 0x000fe200078ec0ff */
[C---:B------:R-:W-:Y:S01]  /*3230*/  @!P1 IMAD.U32 R48, R49.reuse, 0x10000, RZ ;  /* 0x0001000031309824 */ /* 0x040fe200078e00ff */
[----:B------:R-:W-:Y:S01]  /*3240*/  @!P1 LOP3.LUT R49, R49, 0xffff0000, RZ, 0xc0, !PT ;  /* 0xffff000031319812 */ /* 0x000fe200078ec0ff */
[----:B------:R-:W-:Y:S01]  /*3250*/  @!P1 FMUL.FTZ R7, R39, R30 ;  /* 0x0000001e27079220 */ /* 0x000fe20000410000 */
[----:B------:R-:W-:Y:S01]  /*3260*/  @!P1 LOP3.LUT R36, R35, 0xffff0000, RZ, 0xc0, !PT ;  /* 0xffff000023249812 */ /* 0x000fe200078ec0ff */
[----:B------:R-:W-:Y:S01]  /*3270*/  @!P1 FMUL.FTZ R51, R37, R43 ;  /* 0x0000002b25339220 */ /* 0x000fe20000410000 */
[----:B------:R-:W-:Y:S01]  /*3280*/  @!P1 SHF.L.U32 R45, R33, 0x10, RZ ;  /* 0x00000010212d9819 */ /* 0x000fe200000006ff */
[----:B------:R-:W-:Y:S01]  /*3290*/  @!P1 FMUL.FTZ R50, R42, R44 ;  /* 0x0000002c2a329220 */ /* 0x000fe20000410000 */
[----:B------:R-:W-:Y:S01]  /*32a0*/  @!P1 FFMA.FTZ R5, R44, R46, R5 ;  /* 0x0000002e2c059223 */ /* 0x000fe20000010005 */
[----:B------:R-:W-:Y:S01]  /*32b0*/  @!P1 SHF.L.U32 R44, R35, 0x10, RZ ;  /* 0x00000010232c9819 */ /* 0x000fe200000006ff */
        /* <DEDUP_REMOVED lines=9> */
[----:B------:R-:W-:Y:S01]  /*3350*/  @!P1 FFMA.FTZ R50, R46, R41, -R50 ;  /* 0x000000292e329223 */ /* 0x000fe20000010832 */
[----:B------:R-:W-:Y:S02]  /*3360*/  @!P1 F2FP.BF16.F32.PACK_AB R51, R6, R51 ;  /* 0x000000330633923e */ /* 0x000fe400000010ff */
[----:B------:R-:W-:Y:S02]  /*3370*/  @!P1 F2FP.BF16.F32.PACK_AB R58, R7, R58 ;  /* 0x0000003a073a923e */ /* 0x000fe400000010ff */
[----:B------:R-:W-:Y:S01]  /*3380*/  @!P1 F2FP.BF16.F32.PACK_AB R50, R5, R50 ;  /* 0x000000320532923e */ /* 0x000fe200000010ff */
[----:B------:R-:W-:Y:S01]  /*3390*/  @!P1 IMAD.MOV.U32 R33, RZ, RZ, R51 ;  /* 0x000000ffff219224 */ /* 0x000fe200078e0033 */
[----:B------:R-:W-:Y:S02]  /*33a0*/  @!P1 F2FP.BF16.F32.PACK_AB R59, R8, R59 ;  /* 0x0000003b083b923e */ /* 0x000fe400000010ff */
[----:B------:R-:W-:Y:S02]  /*33b0*/  @!P1 MOV R32, R50 ;  /* 0x0000003200209202 */ /* 0x000fe40000000f00 */
[----:B------:R-:W-:Y:S02]  /*33c0*/  @!P1 MOV R34, R58 ;  /* 0x0000003a00229202 */ /* 0x000fe40000000f00 */
[----:B------:R-:W-:Y:S02]  /*33d0*/  @!P1 MOV R35, R59 ;  /* 0x0000003b00239202 */ /* 0x000fe40000000f00 */
[----:B------:R-:W-:Y:S03]  /*33e0*/  ISETP.GE.AND P1, PT, R18, R23, PT ;  /* 0x000000171200720c */ /* 0x000fe60003f26270 */
[----:B------:R1:W-:Y:S08]  /*33f0*/  ST.E.128 desc[UR6][R160.64+0x80], R32 ;  /* 0x00008020a0007985 */ /* 0x0003f0000c101d06 */
[----:B------:R-:W2:Y:S08]  /*3400*/  LD.E.128 R36, desc[UR6][R112.64+0x100] ;  /* 0x0001000670247980 */ /* 0x000eb0000c101d00 */
[----:B------:R-:W3:Y:S06]  /*3410*/  @!P0 LD.E.64 R30, desc[UR6][R28.64+0x80] ;  /* 0x000080061c1e8980 */ /* 0x000eec000c101b00 */
[----:B------:R-:W4:Y:S01]  /*3420*/  @!P0 LD.E.64 R48, desc[UR6][R56.64+0x80] ;  /* 0x0000800638308980 */ /* 0x000f22000c101b00 */
[----:B--2---:R-:W-:Y:S01]  /*3430*/  @!P0 LOP3.LUT R42, R36, 0xffff0000, RZ, 0xc0, !PT ;  /* 0xffff0000242a8812 */ /* 0x004fe200078ec0ff */
[----:B------:R-:W-:Y:S01]  /*3440*/  @!P0 IMAD.U32 R47, R38, 0x10000, RZ ;  /* 0x00010000262f8824 */ /* 0x000fe200078e00ff */
[----:B------:R-:W-:Y:S02]  /*3450*/  @!P0 SHF.L.U32 R46, R36, 0x10, RZ ;  /* 0x00000010242e8819 */ /* 0x000fe400000006ff */
[----:B-1----:R-:W-:Y:S02]  /*3460*/  @!P0 LOP3.LUT R33, R37, 0xffff0000, RZ, 0xc0, !PT ;  /* 0xffff000025218812 */ /* 0x002fe400078ec0ff */
[----:B------:R-:W-:Y:S02]  /*3470*/  @!P0 LOP3.LUT R35, R38, 0xffff0000, RZ, 0xc0, !PT ;  /* 0xffff000026238812 */ /* 0x000fe400078ec0ff */
[C---:B---3--:R-:W-:Y:S01]  /*3480*/  @!P0 LOP3.LUT R40, R30.reuse, 0xffff0000, RZ, 0xc0, !PT ;  /* 0xffff00001e288812 */ /* 0x048fe200078ec0ff */
[----:B------:R-:W-:Y:S01]  /*3490*/  @!P0 IMAD.U32 R41, R30, 0x10000, RZ ;  /* 0x000100001e298824 */ /* 0x000fe200078e00ff */
[C---:B------:R-:W-:Y:S02]  /*34a0*/  @!P0 SHF.L.U32 R30, R31.reuse, 0x10, RZ ;  /* 0x000000101f1e8819 */ /* 0x040fe400000006ff */
[----:B------:R-:W-:Y:S01]  /*34b0*/  @!P0 LOP3.LUT R31, R31, 0xffff0000, RZ, 0xc0, !PT ;  /* 0xffff00001f1f8812 */ /* 0x000fe200078ec0ff */
[----:B------:R-:W-:Y:S01]  /*34c0*/  @!P0 FMUL.FTZ R10, R33, R40 ;  /* 0x00000028210a8220 */ /* 0x000fe20000410000 */
[C---:B----4-:R-:W-:Y:S01]  /*34d0*/  @!P0 SHF.L.U32 R44, R48.reuse, 0x10, RZ ;  /* 0x00000010302c8819 */ /* 0x050fe200000006ff */
[----:B------:R-:W-:Y:S01]  /*34e0*/  @!P0 FMUL.FTZ R11, R35, R30 ;  /* 0x0000001e230b8220 */ /* 0x000fe20000410000 */
[----:B------:R-:W-:Y:S01]  /*34f0*/  @!P0 LOP3.LUT R43, R48, 0xffff0000, RZ, 0xc0, !PT ;  /* 0xffff0000302b8812 */ /* 0x000fe200078ec0ff */
[C---:B------:R-:W-:Y:S01]  /*3500*/  @!P0 IMAD.U32 R48, R49.reuse, 0x10000, RZ ;  /* 0x0001000031308824 */ /* 0x040fe200078e00ff */
[----:B------:R-:W-:Y:S01]  /*3510*/  @!P0 LOP3.LUT R49, R49, 0xffff0000, RZ, 0xc0, !PT ;  /* 0xffff000031318812 */ /* 0x000fe200078ec0ff */
[C---:B------:R-:W-:Y:S01]  /*3520*/  @!P0 FMUL.FTZ R9, R42.reuse, R41 ;  /* 0x000000292a098220 */ /* 0x040fe20000410000 */
        /* <DEDUP_REMOVED lines=23> */
[----:B------:R-:W-:Y:S05]  /*36a0*/  @!P0 MOV R39, R59 ;  /* 0x0000003b00278202 */ /* 0x000fea0000000f00 */
        /* <DEDUP_REMOVED lines=13> */
[-C--:B------:R-:W-:Y:S01]  /*3780*/  @!P1 FMUL.FTZ R13, R42, R41.reuse ;  /* 0x000000292a0d9220 */ /* 0x080fe20000410000 */
[C---:B----4-:R-:W-:Y:S01]  /*3790*/  @!P1 SHF.L.U32 R44, R48.reuse, 0x10, RZ ;  /* 0x00000010302c9819 */ /* 0x050fe200000006ff */
[----:B------:R-:W-:Y:S01]  /*37a0*/  @!P1 FMUL.FTZ R14, R37, R40 ;  /* 0x00000028250e9220 */ /* 0x000fe20000410000 */
[----:B------:R-:W-:Y:S01]  /*37b0*/  @!P1 LOP3.LUT R43, R48, 0xffff0000, RZ, 0xc0, !PT ;  /* 0xffff0000302b9812 */ /* 0x000fe200078ec0ff */
[C---:B------:R-:W-:Y:S01]  /*37c0*/  @!P1 IMAD.U32 R48, R49.reuse, 0x10000, RZ ;  /* 0x0001000031309824 */ /* 0x040fe200078e00ff */
[----:B------:R-:W-:Y:S01]  /*37d0*/  @!P1 LOP3.LUT R49, R49, 0xffff0000, RZ, 0xc0, !PT ;  /* 0xffff000031319812 */ /* 0x000fe200078ec0ff */
[----:B------:R-:W-:Y:S01]  /*37e0*/  @!P1 FMUL.FTZ R50, R42, R44 ;  /* 0x0000002c2a329220 */ /* 0x000fe20000410000 */
[----:B------:R-:W-:Y:S01]  /*37f0*/  @!P1 LOP3.LUT R36, R35, 0xffff0000, RZ, 0xc0, !PT ;  /* 0xffff000023249812 */ /* 0x000fe200078ec0ff */
[----:B------:R-:W-:Y:S01]  /*3800*/  @!P1 FFMA.FTZ R13, R44, R46, R13 ;  /* 0x0000002e2c0d9223 */ /* 0x000fe2000001000d */
[----:B------:R-:W-:Y:S01]  /*3810*/  @!P1 SHF.L.U32 R45, R33, 0x10, RZ ;  /* 0x00000010212d9819 */ /* 0x000fe200000006ff */
[----:B------:R-:W-:Y:S01]  /*3820*/  @!P1 FFMA.FTZ R50, R46, R41, -R50 ;  /* 0x000000292e329223 */ /* 0x000fe20000010832 */
[----:B------:R-:W-:Y:S01]  /*3830*/  @!P1 SHF.L.U32 R44, R35, 0x10, RZ ;  /* 0x00000010232c9819 */ /* 0x000fe200000006ff */
        /* <DEDUP_REMOVED lines=20> */
.L_x_2620:
[----:B------:R-:W-:Y:S05]  /*3980*/  BSYNC B0 ;  /* 0x0000000000007941 */ /* 0x000fea0003800000 */
.L_x_2619:
[----:B------:R-:W-:Y:S04]  /*3990*/  BSSY B0, `(.L_x_2621) ;  /* 0x00000c0000007945 */ /* 0x000fe80003800000 */
[----:B------:R-:W-:Y:S05]  /*39a0*/  @!P4 BRA `(.L_x_2622) ;  /* 0x0000000800f8c947 */ /* 0x000fea0003800000 */
[----:B------:R-:W-:Y:S02]  /*39b0*/  LEA R172, P1, R84, R112, 0x1 ;  /* 0x0000007054ac7211 */ /* 0x000fe400078208ff */
[C---:B------:R-:W-:Y:S02]  /*39c0*/  SHF.L.U32 R171, R145.reuse, 0x1, RZ ;  /* 0x0000000191ab7819 */ /* 0x040fe400000006ff */
[----:B------:R-:W-:Y:S02]  /*39d0*/  ISETP.GE.AND P0, PT, R24, R23, PT ;  /* 0x000000171800720c */ /* 0x000fe40003f06270 */
[----:B------:R-:W-:Y:S02]  /*39e0*/  LEA.HI.X R173, R84, R113, R81, 0x1, P1 ;  /* 0x0000007154ad7211 */ /* 0x000fe400008f0c51 */
[----:B------:R-:W-:Y:S02]  /*39f0*/  SHF.L.U64.HI R111, R145, 0x1, R131 ;  /* 0x00000001916f7819 */ /* 0x000fe40000010283 */
[-C--:B------:R-:W-:Y:S01]  /*3a00*/  IADD3 R58, P1, R56, R171.reuse, RZ ;  /* 0x000000ab383a7210 */ /* 0x080fe20007f3e0ff */
[----:B------:R-:W1:Y:S01]  /*3a10*/  LD.E.128 R36, desc[UR6][R172.64] ;  /* 0x00000006ac247980 */ /* 0x000e62000c101d00 */
[----:B------:R-:W-:Y:S02]  /*3a20*/  IADD3 R40, P4, R28, R171, RZ ;  /* 0x000000ab1c287210 */ /* 0x000fe40007f9e0ff */
[----:B------:R-:W-:Y:S02]  /*3a30*/  IADD3.X R59, R57, R111, RZ, P1, !PT ;  /* 0x0000006f393b7210 */ /* 0x000fe40000ffe4ff */
[----:B------:R-:W-:Y:S01]  /*3a40*/  ISETP.GE.AND P1, PT, R20, R23, PT ;  /* 0x000000171400720c */ /* 0x000fe20003f26270 */
[----:B------:R-:W-:Y:S01]  /*3a50*/  IMAD.X R41, R29, 0x1, R111, P4 ;  /* 0x000000011d297824 */ /* 0x000fe200020e066f */
[----:B------:R-:W-:Y:S01]  /*3a60*/  LEA R170, P4, R66, R160, 0x1 ;  /* 0x000000a042aa7211 */ /* 0x000fe200078808ff */
[----:B------:R-:W2:Y:S06]  /*3a70*/  @!P0 LD.E.64 R50, desc[UR6][R58.64] ;  /* 0x000000063a328980 */ /* 0x000eac000c101b00 */
[----:B------:R-:W3:Y:S01]  /*3a80*/  @!P0 LD.E.64 R30, desc[UR6][R40.64] ;  /* 0x00000006281e8980 */ /* 0x000ee2000c101b00 */
[----:B-1----:R-:W-:Y:S01]  /*3a90*/  @!P0 LOP3.LUT R34, R36, 0xffff0000, RZ, 0xc0, !PT ;  /* 0xffff000024228812 */ /* 0x002fe200078ec0ff */
[----:B------:R-:W-:Y:S01]  /*3aa0*/  @!P0 IMAD.U32 R49, R38, 0x10000, RZ ;  /* 0x0001000026318824 */ /* 0x000fe200078e00ff */
[----:B------:R-:W-:Y:S02]  /*3ab0*/  @!P0 SHF.L.U32 R46, R36, 0x10, RZ ;  /* 0x00000010242e8819 */ /* 0x000fe400000006ff */
[----:B------:R-:W-:Y:S02]  /*3ac0*/  @!P0 LOP3.LUT R35, R37, 0xffff0000, RZ, 0xc0, !PT ;  /* 0xffff000025238812 */ /* 0x000fe400078ec0ff */
[C---:B--2---:R-:W-:Y:S01]  /*3ad0*/  @!P0 LOP3.LUT R47, R50.reuse, 0xffff0000, RZ, 0xc0, !PT ;  /* 0xffff0000322f8812 */ /* 0x044fe200078ec0ff */
[----:B------:R-:W-:Y:S02]  /*3ae0*/  @!P0 IMAD.U32 R45, R50, 0x10000, RZ ;  /* 0x00010000322d8824 */ /* 0x000fe400078e00ff */
[C---:B------:R-:W-:Y:S01]  /*3af0*/  @!P0 IMAD.U32 R48, R51.reuse, 0x10000, RZ ;  /* 0x0001000033308824 */ /* 0x040fe200078e00ff */
[----:B------:R-:W-:Y:S01]  /*3b00*/  @!P0 LOP3.LUT R51, R51, 0xffff0000, RZ, 0xc0, !PT ;  /* 0xffff000033338812 */ /* 0x000fe200078ec0ff */
[----:B------:R-:W-:Y:S01]  /*3b10*/  @!P0 FMUL.FTZ R111, R34, R45 ;  /* 0x0000002d226f8220 */ /* 0x000fe20000410000 */
[C---:B---3--:R-:W-:Y:S01]  /*3b20*/  @!P0 LOP3.LUT R32, R30.reuse, 0xffff0000, RZ, 0xc0, !PT ;  /* 0xffff00001e208812 */ /* 0x048fe200078ec0ff */
[----:B------:R-:W-:Y:S01]  /*3b30*/  @!P0 IMAD.U32 R33, R30, 0x10000, RZ ;  /* 0x000100001e218824 */ /* 0x000fe200078e00ff */
[----:B------:R-:W-:Y:S01]  /*3b40*/  @!P0 SHF.L.U32 R30, R31, 0x10, RZ ;  /* 0x000000101f1e8819 */ /* 0x000fe200000006ff */
[----:B------:R-:W-:Y:S01]  /*3b50*/  @!P0 FMUL.FTZ R171, R35, R47 ;  /* 0x0000002f23ab8220 */ /* 0x000fe20000410000 */
[----:B------:R-:W-:Y:S01]  /*3b60*/  @!P0 LOP3.LUT R31, R31, 0xffff0000, RZ, 0xc0, !PT ;  /* 0xffff00001f1f8812 */ /* 0x000fe200078ec0ff */
[-C--:B------:R-:W-:Y:S01]  /*3b70*/  @!P0 FMUL.FTZ R0, R34, R33.reuse ;  /* 0x0000002122008220 */ /* 0x080fe20000410000 */
[----:B------:R-:W-:Y:S01]  /*3b80*/  @!P0 LOP3.LUT R34, R39, 0xffff0000, RZ, 0xc0, !PT ;  /* 0xffff000027228812 */ /* 0x000fe200078ec0ff */
[----:B------:R-:W-:Y:S01]  /*3b90*/  @!P0 FFMA.FTZ R111, R46, R33, -R111 ;  /* 0x000000212e6f8223 */ /* 0x000fe2000001086f */
[----:B------:R-:W-:Y:S01]  /*3ba0*/  @!P0 LOP3.LUT R33, R38, 0xffff0000, RZ, 0xc0, !PT ;  /* 0xffff000026218812 */ /* 0x000fe200078ec0ff */
[----:B------:R-:W-:Y:S01]  /*3bb0*/  @!P0 FFMA.FTZ R0, R45, R46, R0 ;  /* 0x0000002e2d008223 */ /* 0x000fe20000010000 */
[----:B------:R-:W-:Y:S01]  /*3bc0*/  @!P0 SHF.L.U32 R45, R37, 0x10, RZ ;  /* 0x00000010252d8819 */ /* 0x000fe200000006ff */
[----:B------:R-:W-:Y:S01]  /*3bd0*/  @!P0 FMUL.FTZ R2, R35, R32 ;  /* 0x0000002023028220 */ /* 0x000fe20000410000 */
[----:B------:R-:W-:Y:S01]  /*3be0*/  @!P0 SHF.L.U32 R46, R39, 0x10, RZ ;  /* 0x00000010272e8819 */ /* 0x000fe200000006ff */
[C---:B------:R-:W-:Y:S01]  /*3bf0*/  @!P0 FMUL.FTZ R144, R33.reuse, R48 ;  /* 0x0000003021908220 */ /* 0x040fe20000410000 */
[----:B------:R-:W-:Y:S01]  /*3c00*/  @!P0 F2FP.BF16.F32.PACK_AB R111, R0, R111 ;  /* 0x0000006f006f823e */ /* 0x000fe200000010ff */
[-C--:B------:R-:W-:Y:S01]  /*3c10*/  @!P0 FMUL.FTZ R3, R33, R30.reuse ;  /* 0x0000001e21038220 */ /* 0x080fe20000410000 */
[C---:B------:R-:W-:Y:S01]  /*3c20*/  @!P0 FMUL.FTZ R175, R34.reuse, R51 ;  /* 0x0000003322af8220 */ /* 0x040fe20000410000 */
[----:B------:R-:W-:Y:S01]  /*3c30*/  @!P0 FMUL.FTZ R4, R34, R31 ;  /* 0x0000001f22048220 */ /* 0x000fe20000410000 */
[----:B------:R-:W-:Y:S01]  /*3c40*/  @!P0 FFMA.FTZ R2, R47, R45, R2 ;  /* 0x0000002d2f028223 */ /* 0x000fe20000010002 */
[----:B------:R-:W-:Y:S01]  /*3c50*/  @!P0 FFMA.FTZ R144, R49, R30, -R144 ;  /* 0x0000001e31908223 */ /* 0x000fe20000010890 */
[----:B------:R-:W-:Y:S01]  /*3c60*/  @!P0 FFMA.FTZ R3, R48, R49, R3 ;  /* 0x0000003130038223 */ /* 0x000fe20000010003 */
[----:B------:R-:W-:Y:S01]  /*3c70*/  @!P0 FFMA.FTZ R171, R45, R32, -R171 ;  /* 0x000000202dab8223 */ /* 0x000fe200000108ab */
[----:B------:R-:W-:Y:S01]  /*3c80*/  @!P0 FFMA.FTZ R175, R46, R31, -R175 ;  /* 0x0000001f2eaf8223 */ /* 0x000fe200000108af */
[----:B------:R-:W-:Y:S01]  /*3c90*/  @!P0 FFMA.FTZ R4, R51, R46, R4 ;  /* 0x0000002e33048223 */ /* 0x000fe20000010004 */
[----:B------:R-:W-:Y:S01]  /*3ca0*/  @!P0 IMAD.MOV.U32 R36, RZ, RZ, R111 ;  /* 0x000000ffff248224 */ /* 0x000fe200078e006f */
[----:B------:R-:W-:Y:S02]  /*3cb0*/  @!P0 F2FP.BF16.F32.PACK_AB R144, R3, R144 ;  /* 0x000000900390823e */ /* 0x000fe400000010ff */
[----:B------:R-:W-:Y:S02]  /*3cc0*/  @!P0 F2FP.BF16.F32.PACK_AB R164, R2, R171 ;  /* 0x000000ab02a4823e */ /* 0x000fe400000010ff */
[----:B------:R-:W-:Y:S01]  /*3cd0*/  @!P0 F2FP.BF16.F32.PACK_AB R175, R4, R175 ;  /* 0x000000af04af823e */ /* 0x000fe200000010ff */
[----:B------:R-:W-:Y:S01]  /*3ce0*/  @!P0 IMAD.MOV.U32 R38, RZ, RZ, R144 ;  /* 0x000000ffff268224 */ /* 0x000fe200078e0090 */
[----:B------:R-:W-:Y:S02]  /*3cf0*/  @!P0 MOV R37, R164 ;  /* 0x000000a400258202 */ /* 0x000fe40000000f00 */
[----:B------:R-:W-:Y:S02]  /*3d00*/  @!P0 MOV R39, R175 ;  /* 0x000000af00278202 */ /* 0x000fe40000000f00 */
[----:B------:R-:W-:Y:S02]  /*3d10*/  ISETP.GE.AND P0, PT, R19, R23, PT ;  /* 0x000000171300720c */ /* 0x000fe40003f06270 */
[----:B------:R-:W-:Y:S05]  /*3d20*/  LEA.HI.X R171, R66, R161, R67, 0x1, P4 ;  /* 0x000000a142ab7211 */ /* 0x000fea00020f0c43 */
[----:B------:R1:W-:Y:S08]  /*3d30*/  ST.E.128 desc[UR6][R170.64], R36 ;  /* 0x00000024aa007985 */ /* 0x0003f0000c101d06 */
[----:B------:R-:W2:Y:S08]  /*3d40*/  LD.E.128 R32, desc[UR6][R172.64+0x80] ;  /* 0x00008006ac207980 */ /* 0x000eb0000c101d00 */
[----:B------:R-:W3:Y:S06]  /*3d50*/  @!P1 LD.E.64 R30, desc[UR6][R40.64+0x40] ;  /* 0x00004006281e9980 */ /* 0x000eec000c101b00 */
[----:B------:R-:W4:Y:S01]  /*3d60*/  @!P1 LD.E.64 R50, desc[UR6][R58.64+0x40] ;  /* 0x000040063a329980 */ /* 0x000f22000c101b00 */
[C---:B--2---:R-:W-:Y:S01]  /*3d70*/  @!P1 LOP3.LUT R44, R32.reuse, 0xffff0000, RZ, 0xc0, !PT ;  /* 0xffff0000202c9812 */ /* 0x044fe200078ec0ff */
[----:B------:R-:W-:Y:S01]  /*3d80*/  @!P1 IMAD.U32 R48, R32, 0x10000, RZ ;  /* 0x0001000020309824 */ /* 0x000fe200078e00ff */
[----:B-1----:R-:W-:Y:S01]  /*3d90*/  @!P1 LOP3.LUT R37, R33, 0xffff0000, RZ, 0xc0, !PT ;  /* 0xffff000021259812 */ /* 0x002fe200078ec0ff */
[C---:B------:R-:W-:Y:S01]  /*3da0*/  @!P1 IMAD.U32 R49, R34.reuse, 0x10000, RZ ;  /* 0x0001000022319824 */ /* 0x040fe200078e00ff */
[----:B------:R-:W-:Y:S02]  /*3db0*/  @!P1 LOP3.LUT R39, R34, 0xffff0000, RZ, 0xc0, !PT ;  /* 0xffff000022279812 */ /* 0x000fe400078ec0ff */
[----:B------:R-:W-:Y:S02]  /*3dc0*/  @!P1 LOP3.LUT R36, R35, 0xffff0000, RZ, 0xc0, !PT ;  /* 0xffff000023249812 */ /* 0x000fe400078ec0ff */
[C---:B---3--:R-:W-:Y:S01]  /*3dd0*/  @!P1 LOP3.LUT R42, R30.reuse, 0xffff0000, RZ, 0xc0, !PT ;  /* 0xffff00001e2a9812 */ /* 0x048fe200078ec0ff */
[----:B------:R-:W-:Y:S01]  /*3de0*/  @!P1 IMAD.U32 R43, R30, 0x10000, RZ ;  /* 0x000100001e2b9824 */ /* 0x000fe200078e00ff */
[C---:B------:R-:W-:Y:S02]  /*3df0*/  @!P1 SHF.L.U32 R30, R31.reuse, 0x10, RZ ;  /* 0x000000101f1e9819 */ /* 0x040fe400000006ff */
[----:B------:R-:W-:Y:S01]  /*3e00*/  @!P1 LOP3.LUT R31, R31, 0xffff0000, RZ, 0xc0, !PT ;  /* 0xffff00001f1f9812 */ /* 0x000fe200078ec0ff */
[----:B------:R-:W-:Y:S01]  /*3e10*/  @!P1 FMUL.FTZ R6, R37, R42 ;  /* 0x0000002a25069220 */ /* 0x000fe20000410000 */
[C---:B----4-:R-:W-:Y:S01]  /*3e20*/  @!P1 LOP3.LUT R45, R50.reuse, 0xffff0000, RZ, 0xc0, !PT ;  /* 0xffff0000322d9812 */ /* 0x050fe200078ec0ff */
[----:B------:R-:W-:Y:S01]  /*3e30*/  @!P1 IMAD.U32 R46, R50, 0x10000, RZ ;  /* 0x00010000322e9824 */ /* 0x000fe200078e00ff */
[C---:B------:R-:W-:Y:S01]  /*3e40*/  @!P1 SHF.L.U32 R50, R51.reuse, 0x10, RZ ;  /* 0x0000001033329819 */ /* 0x040fe200000006ff */
        /* <DEDUP_REMOVED lines=8> */
[----:B------:R-:W-:Y:S01]  /*3ed0*/  @!P1 FMUL.FTZ R111, R37, R45 ;  /* 0x0000002d256f9220 */ /* 0x000fe20000410000 */
        /* <DEDUP_REMOVED lines=13> */
[----:B------:R-:W-:Y:S01]  /*3fb0*/  @!P1 F2FP.BF16.F32.PACK_AB R175, R8, R175 ;  /* 0x000000af08af923e */ /* 0x000fe200000010ff */
[----:B------:R-:W-:Y:S01]  /*3fc0*/  @!P1 IMAD.MOV.U32 R32, RZ, RZ, R144 ;  /* 0x000000ffff209224 */ /* 0x000fe200078e0090 */
[----:B------:R-:W-:Y:S02]  /*3fd0*/  @!P1 MOV R33, R111 ;  /* 0x0000006f00219202 */ /* 0x000fe40000000f00 */
[----:B------:R-:W-:Y:S02]  /*3fe0*/  @!P1 MOV R35, R175 ;  /* 0x000000af00239202 */ /* 0x000fe40000000f00 */
[----:B------:R-:W-:Y:S03]  /*3ff0*/  ISETP.GE.AND P1, PT, R18, R23, PT ;  /* 0x000000171200720c */ /* 0x000fe60003f26270 */
        /* <DEDUP_REMOVED lines=40> */
[----:B------:R-:W-:Y:S01]  /*4280*/  @!P0 F2FP.BF16.F32.PACK_AB R175, R12, R175 ;  /* 0x000000af0caf823e */ /* 0x000fe200000010ff */
[----:B------:R-:W-:Y:S01]  /*4290*/  @!P0 IMAD.MOV.U32 R38, RZ, RZ, R164 ;  /* 0x000000ffff268224 */ /* 0x000fe200078e00a4 */
        /* <DEDUP_REMOVED lines=17> */
[----:B------:R-:W-:Y:S01]  /*43b0*/  @!P1 IMAD.U32 R50, R59, 0x10000, RZ ;  /* 0x000100003b329824 */ /* 0x000fe200078e00ff */
[----:B------:R-:W-:Y:S01]  /*43c0*/  @!P1 LOP3.LUT R45, R58, 0xffff0000, RZ, 0xc0, !PT ;  /* 0xffff00003a2d9812 */ /* 0x000fe200078ec0ff */
[----:B------:R-:W-:Y:S01]  /*43d0*/  @!P1 FMUL.FTZ R14, R37, R42 ;  /* 0x0000002a250e9220 */ /* 0x000fe20000410000 */
        /* <DEDUP_REMOVED lines=27> */
.L_x_2622:
[----:B------:R-:W-:Y:S05]  /*4590*/  BSYNC B0 ;  /* 0x0000000000007941 */ /* 0x000fea0003800000 */
.L_x_2621:
[----:B------:R-:W-:Y:S04]  /*45a0*/  BSSY B0, `(.L_x_2623) ;  /* 0x00000c0000007945 */ /* 0x000fe80003800000 */
[----:B------:R-:W-:Y:S05]  /*45b0*/  @!P3 BRA `(.L_x_2624) ;  /* 0x0000000800f8b947 */ /* 0x000fea0003800000 */
[----:B------:R-:W-:Y:S02]  /*45c0*/  LEA R172, P1, R86, R112, 0x1 ;  /* 0x0000007056ac7211 */ /* 0x000fe400078208ff */
[C---:B--2---:R-:W-:Y:S02]  /*45d0*/  SHF.L.U32 R171, R143.reuse, 0x1, RZ ;  /* 0x000000018fab7819 */ /* 0x044fe400000006ff */
        /* <DEDUP_REMOVED lines=188> */
.L_x_2624:
[----:B------:R-:W-:Y:S05]  /*51a0*/  BSYNC B0 ;  /* 0x0000000000007941 */ /* 0x000fea0003800000 */
.L_x_2623:
[----:B------:R-:W-:Y:S04]  /*51b0*/  BSSY B0, `(.L_x_2625) ;  /* 0x00000c2000007945 */ /* 0x000fe80003800000 */
[----:B------:R-:W-:Y:S05]  /*51c0*/  @!P2 BRA `(.L_x_2626) ;  /* 0x0000000c0000a947 */ /* 0x000fea0003800000 */
[C---:B------:R-:W-:Y:S01]  /*51d0*/  SHF.L.U32 R175, R141.reuse, 0x1, RZ ;  /* 0x000000018daf7819 */ /* 0x040fe200000006ff */
[----:B------:R-:W-:Y:S01]  /*51e0*/  IMAD.WIDE.U32 R172, R162, 0x60, R112 ;  /* 0x00000060a2ac7825 */ /* 0x000fe200078e0070 */
[----:B------:R-:W-:Y:S02]  /*51f0*/  ISETP.GE.AND P0, PT, R24, R23, PT ;  /* 0x000000171800720c */ /* 0x000fe40003f06270 */
[----:B------:R-:W-:Y:S01]  /*5200*/  SHF.L.U64.HI R111, R141, 0x1, R128 ;  /* 0x000000018d6f7819 */ /* 0x000fe20000010280 */
[----:B--23--:R-:W-:Y:S01]  /*5210*/  IMAD R171, R163, 0x60, RZ ;  /* 0x00000060a3ab7824 */ /* 0x00cfe200078e02ff */
[-C--:B------:R-:W-:Y:S01]  /*5220*/  IADD3 R58, P1, R56, R175.reuse, RZ ;  /* 0x000000af383a7210 */ /* 0x080fe20007f3e0ff */
[----:B------:R-:W-:Y:S01]  /*5230*/  IMAD R179, R167, 0x60, RZ ;  /* 0x00000060a7b37824 */ /* 0x000fe200078e02ff */
[----:B------:R-:W-:Y:S02]  /*5240*/  IADD3 R40, P2, R28, R175, RZ ;  /* 0x000000af1c287210 */ /* 0x000fe40007f5e0ff */
[----:B------:R-:W-:Y:S01]  /*5250*/  IADD3 R173, R173, R171, RZ ;  /* 0x000000abadad7210 */ /* 0x000fe20007ffe0ff */
[--C-:B------:R-:W-:Y:S01]  /*5260*/  IMAD.X R59, R57, 0x1, R111.reuse, P1 ;  /* 0x00000001393b7824 */ /* 0x100fe200008e066f */
[----:B------:R-:W-:Y:S01]  /*5270*/  ISETP.GE.AND P1, PT, R20, R23, PT ;  /* 0x000000171400720c */ /* 0x000fe20003f26270 */
[----:B------:R-:W-:Y:S02]  /*5280*/  IMAD.X R41, R29, 0x1, R111, P2 ;  /* 0x000000011d297824 */ /* 0x000fe400010e066f */
[----:B-1----:R-:W2:Y:S01]  /*5290*/  LD.E.128 R32, desc[UR6][R172.64] ;  /* 0x00000006ac207980 */ /* 0x002ea2000c101d00 */
[----:B------:R-:W-:Y:S05]  /*52a0*/  IMAD.WIDE.U32 R170, R166, 0x60, R160 ;  /* 0x00000060a6aa7825 */ /* 0x000fea00078e00a0 */
[----:B------:R-:W-:Y:S02]  /*52b0*/  IADD3 R171, R171, R179, RZ ;  /* 0x000000b3abab7210 */ /* 0x000fe40007ffe0ff */
        /* <DEDUP_REMOVED lines=24> */
[C---:B------:R-:W-:Y:S01]  /*5440*/  @!P0 FMUL.FTZ R144, R37.reuse, R48 ;  /* 0x0000003025908220 */ /* 0x040fe20000410000 */
[----:B------:R-:W-:Y:S01]  /*5450*/  @!P0 F2FP.BF16.F32.PACK_AB R111, R0, R111 ;  /* 0x0000006f006f823e */ /* 0x000fe200000010ff */
[-C--:B------:R-:W-:Y:S01]  /*5460*/  @!P0 FMUL.FTZ R3, R37, R30.reuse ;  /* 0x0000001e25038220 */ /* 0x080fe20000410000 */
[----:B------:R-:W-:Y:S01]  /*5470*/  @!P0 FMUL.FTZ R4, R38, R31 ;  /* 0x0000001f26048220 */ /* 0x000fe20000410000 */
[----:B------:R-:W-:Y:S02]  /*5480*/  @!P0 IMAD.U32 R46, R35, 0x10000, RZ ;  /* 0x00010000232e8824 */ /* 0x000fe400078e00ff */
        /* <DEDUP_REMOVED lines=37> */
[----:B------:R-:W-:Y:S01]  /*56e0*/  @!P1 FFMA.FTZ R5, R46, R48, R5 ;  /* 0x000000302e059223 */ /* 0x000fe20000010005 */
[----:B------:R-:W-:Y:S01]  /*56f0*/  @!P1 FMUL.FTZ R144, R44, R46 ;  /* 0x0000002e2c909220 */ /* 0x000fe20000410000 */
        /* <DEDUP_REMOVED lines=9> */
[----:B------:R-:W-:Y:S01]  /*5790*/  @!P1 FFMA.FTZ R175, R46, R31, -R175 ;  /* 0x0000001f2eaf9223 */ /* 0x000fe200000108af */
[----:B------:R-:W-:Y:S01]  /*57a0*/  @!P1 FFMA.FTZ R8, R51, R46, R8 ;  /* 0x0000002e33089223 */ /* 0x000fe20000010008 */
        /* <DEDUP_REMOVED lines=17> */
[C---:B---3--:R-:W-:Y:S02]  /*58c0*/  @!P0 LOP3.LUT R43, R32.reuse, 0xffff0000, RZ, 0xc0, !PT ;  /* 0xffff0000202b8812 */ /* 0x048fe400078ec0ff */
[----:B------:R-:W-:Y:S02]  /*58d0*/  @!P0 SHF.L.U32 R45, R32, 0x10, RZ ;  /* 0x00000010202d8819 */ /* 0x000fe400000006ff */
[----:B-1----:R-:W-:Y:S01]  /*58e0*/  @!P0 LOP3.LUT R37, R33, 0xffff0000, RZ, 0xc0, !PT ;  /* 0xffff000021258812 */ /* 0x002fe200078ec0ff */
[----:B------:R-:W-:Y:S01]  /*58f0*/  @!P0 FMUL.FTZ R144, R43, R46 ;  /* 0x0000002e2b908220 */ /* 0x000fe20000410000 */
[----:B------:R-:W-:Y:S02]  /*5900*/  @!P0 LOP3.LUT R38, R34, 0xffff0000, RZ, 0xc0, !PT ;  /* 0xffff000022268812 */ /* 0x000fe400078ec0ff */
[----:B----4-:R-:W-:Y:S01]  /*5910*/  @!P0 SHF.L.U32 R23, R31, 0x10, RZ ;  /* 0x000000101f178819 */ /* 0x010fe200000006ff */
[C---:B------:R-:W-:Y:S01]  /*5920*/  @!P0 IMAD.U32 R42, R30.reuse, 0x10000, RZ ;  /* 0x000100001e2a8824 */ /* 0x040fe200078e00ff */
[----:B------:R-:W-:Y:S01]  /*5930*/  @!P0 LOP3.LUT R30, R30, 0xffff0000, RZ, 0xc0, !PT ;  /* 0xffff00001e1e8812 */ /* 0x000fe200078ec0ff */
[----:B------:R-:W-:Y:S01]  /*5940*/  @!P0 FMUL.FTZ R111, R37, R47 ;  /* 0x0000002f256f8220 */ /* 0x000fe20000410000 */
[----:B------:R-:W-:Y:S01]  /*5950*/  @!P0 LOP3.LUT R31, R31, 0xffff0000, RZ, 0xc0, !PT ;  /* 0xffff00001f1f8812 */ /* 0x000fe200078ec0ff */
[-C--:B------:R-:W-:Y:S01]  /*5960*/  @!P0 FMUL.FTZ R9, R43, R42.reuse ;  /* 0x0000002a2b098220 */ /* 0x080fe20000410000 */
[----:B------:R-:W-:Y:S01]  /*5970*/  @!P0 LOP3.LUT R36, R35, 0xffff0000, RZ, 0xc0, !PT ;  /* 0xffff000023248812 */ /* 0x000fe200078ec0ff */
[----:B------:R-:W-:Y:S01]  /*5980*/  @!P0 FFMA.FTZ R144, R45, R42, -R144 ;  /* 0x0000002a2d908223 */ /* 0x000fe20000010890 */
[----:B------:R-:W-:Y:S01]  /*5990*/  @!P0 SHF.L.U32 R50, R35, 0x10, RZ ;  /* 0x0000001023328819 */ /* 0x000fe200000006ff */
[----:B------:R-:W-:Y:S01]  /*59a0*/  @!P0 FFMA.FTZ R9, R46, R45, R9 ;  /* 0x0000002d2e098223 */ /* 0x000fe20000010009 */
[----:B------:R-:W-:Y:S01]  /*59b0*/  @!P0 SHF.L.U32 R45, R33, 0x10, RZ ;  /* 0x00000010212d8819 */ /* 0x000fe200000006ff */
[----:B------:R-:W-:Y:S01]  /*59c0*/  @!P0 FMUL.FTZ R10, R37, R30 ;  /* 0x0000001e250a8220 */ /* 0x000fe20000410000 */
[----:B------:R-:W-:Y:S01]  /*59d0*/  @!P0 FMUL.FTZ R11, R38, R23 ;  /* 0x00000017260b8220 */ /* 0x000fe20000410000 */
[----:B------:R-:W-:Y:S01]  /*59e0*/  @!P0 IMAD.U32 R46, R34, 0x10000, RZ ;  /* 0x00010000222e8824 */ /* 0x000fe200078e00ff */
        /* <DEDUP_REMOVED lines=11> */
[----:B------:R-:W-:Y:S03]  /*5aa0*/  @!P0 F2FP.BF16.F32.PACK_AB R111, R10, R111 ;  /* 0x0000006f0a6f823e */ /* 0x000fe600000010ff */
[----:B------:R-:W-:Y:S02]  /*5ab0*/  @!P0 F2FP.BF16.F32.PACK_AB R164, R11, R164 ;  /* 0x000000a40ba4823e */ /* 0x000fe400000010ff */
[----:B------:R-:W-:Y:S01]  /*5ac0*/  @!P0 F2FP.BF16.F32.PACK_AB R175, R12, R175 ;  /* 0x000000af0caf823e */ /* 0x000fe200000010ff */
[----:B------:R-:W-:Y:S01]  /*5ad0*/  @!P0 IMAD.MOV.U32 R33, RZ, RZ, R111 ;  /* 0x000000ffff218224 */ /* 0x000fe200078e006f */
[----:B------:R-:W-:Y:S02]  /*5ae0*/  @!P0 MOV R34, R164 ;  /* 0x000000a400228202 */ /* 0x000fe40000000f00 */
[----:B------:R-:W-:Y:S05]  /*5af0*/  @!P0 MOV R35, R175 ;  /* 0x000000af00238202 */ /* 0x000fea0000000f00 */
[----:B------:R1:W-:Y:S08]  /*5b00*/  ST.E.128 desc[UR6][R170.64+0x100], R32 ;  /* 0x00010020aa007985 */ /* 0x0003f0000c101d06 */
[----:B------:R-:W2:Y:S06]  /*5b10*/  @!P1 LD.E.64 R58, desc[UR6][R58.64+0xc0] ;  /* 0x0000c0063a3a9980 */ /* 0x000eac000c101b00 */
[----:B------:R-:W3:Y:S08]  /*5b20*/  LD.E.128 R36, desc[UR6][R172.64+0x180] ;  /* 0x00018006ac247980 */ /* 0x000ef0000c101d00 */
[----:B------:R-:W4:Y:S01]  /*5b30*/  @!P1 LD.E.64 R30, desc[UR6][R40.64+0xc0] ;  /* 0x0000c006281e9980 */ /* 0x000f22000c101b00 */
[C---:B--2---:R-:W-:Y:S01]  /*5b40*/  @!P1 SHF.L.U32 R46, R58.reuse, 0x10, RZ ;  /* 0x000000103a2e9819 */ /* 0x044fe200000006ff */
[C---:B------:R-:W-:Y:S01]  /*5b50*/  @!P1 IMAD.U32 R48, R59.reuse, 0x10000, RZ ;  /* 0x000100003b309824 */ /* 0x040fe200078e00ff */
[----:B------:R-:W-:Y:S02]  /*5b60*/  @!P1 LOP3.LUT R47, R58, 0xffff0000, RZ, 0xc0, !PT ;  /* 0xffff00003a2f9812 */ /* 0x000fe400078ec0ff */
        /* <DEDUP_REMOVED lines=18> */
[----:B------:R-:W-:Y:S02]  /*5c90*/  @!P1 IMAD.U32 R46, R38, 0x10000, RZ ;  /* 0x00010000262e9824 */ /* 0x000fe400078e00ff */
[C---:B------:R-:W-:Y:S01]  /*5ca0*/  @!P1 FMUL.FTZ R15, R34.reuse, R23 ;  /* 0x00000017220f9220 */ /* 0x040fe20000410000 */
        /* <DEDUP_REMOVED lines=18> */
.L_x_2626:
[----:B------:R-:W-:Y:S05]  /*5dd0*/  BSYNC B0 ;  /* 0x0000000000007941 */ /* 0x000fea0003800000 */
.L_x_2625:
[----:B------:R-:W5:Y:S02]  /*5de0*/  LD.E R3, desc[UR6][R26.64+0xd0] ;  /* 0x0000d0061a037980 */ /* 0x000f64000c101900 */
[----:B-----5:R-:W-:Y:S05]  /*5df0*/  IMAD.U32 R3, R3, -0x20, RZ ;  /* 0xffffffe003037824 */ /* 0x020fea00078e00ff */
[C---:B------:R-:W-:Y:S02]  /*5e00*/  LEA R28, P1, R3.reuse, R28, 0x1 ;  /* 0x0000001c031c7211 */ /* 0x040fe400078208ff */
[C---:B------:R-:W-:Y:S02]  /*5e10*/  LEA R56, P0, R3.reuse, R56, 0x1 ;  /* 0x0000003803387211 */ /* 0x040fe400078008ff */
[C---:B------:R-:W-:Y:S02]  /*5e20*/  LEA.HI.X.SX32 R29, R3.reuse, R29, 0x1, P1 ;  /* 0x0000001d031d7211 */ /* 0x040fe400008f0eff */
[----:B------:R-:W-:Y:S01]  /*5e30*/  LEA.HI.X.SX32 R57, R3, R57, 0x1, P0 ;  /* 0x0000003903397211 */ /* 0x000fe200000f0eff */
[----:B------:R-:W-:Y:S05]  /*5e40*/  BRA `(.L_x_2627) ;  /* 0x0000005c00947947 */ /* 0x000fea0003800000 */
.L_x_2618:
[----:B------:R-:W-:Y:S04]  /*5e50*/  BSSY B1, `(.L_x_2628) ;  /* 0x0000154000017945 */ /* 0x000fe80003800000 */
[----:B------:R-:W-:Y:S05]  /*5e60*/  @!P0 BRA `(.L_x_2629) ;  /* 0x0000001400488947 */ /* 0x000fea0003800000 */
[-C--:B------:R-:W-:Y:S01]  /*5e70*/  ISETP.GE.AND P0, PT, R24, R23.reuse, PT ;  /* 0x000000171800720c */ /* 0x080fe20003f06270 */
[----:B------:R1:W5:Y:S01]  /*5e80*/  LD.E.128 R40, desc[UR6][R112.64] ;  /* 0x0000000670287980 */ /* 0x000362000c101d00 */
[-C--:B------:R-:W-:Y:S01]  /*5e90*/  ISETP.GE.AND P2, PT, R20, R23.reuse, PT ;  /* 0x000000171400720c */ /* 0x080fe20003f46270 */
[----:B------:R-:W-:Y:S01]  /*5ea0*/  BSSY B0, `(.L_x_2630) ;  /* 0x0000051000007945 */ /* 0x000fe20003800000 */
[----:B------:R-:W-:Y:S09]  /*5eb0*/  ISETP.GE.AND P1, PT, R19, R23, PT ;  /* 0x000000171300720c */ /* 0x000ff20003f26270 */
[----:B------:R-:W-:Y:S05]  /*5ec0*/  @P0 BRA `(.L_x_2631) ;  /* 0x0000000400380947 */ /* 0x000fea0003800000 */
[----:B------:R-:W-:Y:S01]  /*5ed0*/  LEA.HI R5, R23, R23, RZ, 0x1 ;  /* 0x0000001717057211 */ /* 0x000fe200078f08ff */
[----:B-----5:R-:W-:Y:S01]  /*5ee0*/  IMAD.U32 R33, R40, 0x10000, RZ ;  /* 0x0001000028217824 */ /* 0x020fe200078e00ff */
[----:B------:R-:W-:Y:S01]  /*5ef0*/  MOV R3, RZ ;  /* 0x000000ff00037202 */ /* 0x000fe20000000f00 */
[----:B------:R-:W-:Y:S01]  /*5f00*/  IMAD.U32 R34, R42, 0x10000, RZ ;  /* 0x000100002a227824 */ /* 0x000fe200078e00ff */
[----:B------:R-:W-:Y:S02]  /*5f10*/  SHF.R.S32.HI R5, RZ, 0x1, R5 ;  /* 0x00000001ff057819 */ /* 0x000fe40000011405 */
[----:B------:R-:W-:Y:S02]  /*5f20*/  LOP3.LUT R35, R40, 0xffff0000, RZ, 0xc0, !PT ;  /* 0xffff000028237812 */ /* 0x000fe400078ec0ff */
[----:B------:R-:W-:Y:S01]  /*5f30*/  ISETP.GE.AND P3, PT, R24, R5, PT ;  /* 0x000000051800720c */ /* 0x000fe20003f66270 */
[--C-:B------:R-:W-:Y:S01]  /*5f40*/  IMAD.MOV.U32 R7, RZ, RZ, R5.reuse ;  /* 0x000000ffff077224 */ /* 0x100fe200078e0005 */
[C---:B------:R-:W-:Y:S02]  /*5f50*/  SHF.L.U32 R30, R41.reuse, 0x10, RZ ;  /* 0x00000010291e7819 */ /* 0x040fe400000006ff */
        /* <DEDUP_REMOVED lines=8> */
[C---:B------:R-:W-:Y:S03]  /*5fe0*/  LEA R48, P0, R3.reuse, R114, 0x1 ;  /* 0x0000007203307211 */ /* 0x040fe600078008ff */
[----:B------:R-:W2:Y:S01]  /*5ff0*/  LD.E.128 R12, desc[UR6][R10.64] ;  /* 0x000000060a0c7980 */ /* 0x000ea2000c101d00 */
[----:B------:R-:W-:Y:S01]  /*6000*/  LEA.HI.X.SX32 R49, R3, R115, 0x1, P0 ;  /* 0x0000007303317211 */ /* 0x000fe200000f0eff */
[----:B------:R-:W-:Y:S01]  /*6010*/  IMAD.MOV.U32 R3, RZ, RZ, RZ ;  /* 0x000000ffff037224 */ /* 0x000fe200078e00ff */
[----:B------:R-:W-:Y:S04]  /*6020*/  @P3 IADD3 R3, -R5, RZ, RZ ;  /* 0x000000ff05033210 */ /* 0x000fe80007ffe1ff */
[C---:B------:R-:W-:Y:S01]  /*6030*/  LEA R44, P0, R3.reuse, R116, 0x1 ;  /* 0x00000074032c7211 */ /* 0x040fe200078008ff */
[----:B------:R-:W3:Y:S03]  /*6040*/  LD.E.128 R48, desc[UR6][R48.64] ;  /* 0x0000000630307980 */ /* 0x000ee6000c101d00 */
[----:B------:R-:W-:Y:S06]  /*6050*/  LEA.HI.X.SX32 R45, R3, R117, 0x1, P0 ;  /* 0x00000075032d7211 */ /* 0x000fec00000f0eff */
[----:B------:R-:W4:Y:S01]  /*6060*/  LD.E.128 R44, desc[UR6][R44.64] ;  /* 0x000000062c2c7980 */ /* 0x000f22000c101d00 */
[C---:B--2---:R-:W-:Y:S01]  /*6070*/  SHF.L.U32 R7, R15.reuse, 0x10, RZ ;  /* 0x000000100f077819 */ /* 0x044fe200000006ff */
[----:B------:R-:W-:Y:S01]  /*6080*/  IMAD.U32 R5, R14, 0x10000, RZ ;  /* 0x000100000e057824 */ /* 0x000fe200078e00ff */
[----:B------:R-:W-:Y:S01]  /*6090*/  LOP3.LUT R9, R15, 0xffff0000, RZ, 0xc0, !PT ;  /* 0xffff00000f097812 */ /* 0x000fe200078ec0ff */
[----:B------:R-:W-:Y:S01]  /*60a0*/  IMAD.U32 R0, R12, 0x10000, RZ ;  /* 0x000100000c007824 */ /* 0x000fe200078e00ff */
[----:B------:R-:W-:Y:S02]  /*60b0*/  LOP3.LUT R6, R14, 0xffff0000, RZ, 0xc0, !PT ;  /* 0xffff00000e067812 */ /* 0x000fe400078ec0ff */
[----:B------:R-:W-:Y:S02]  /*60c0*/  SHF.L.U32 R3, R13, 0x10, RZ ;  /* 0x000000100d037819 */ /* 0x000fe400000006ff */
[----:B---3--:R-:W-:Y:S01]  /*60d0*/  LOP3.LUT R8, R51, 0xffff0000, RZ, 0xc0, !PT ;  /* 0xffff000033087812 */ /* 0x008fe200078ec0ff */
[C---:B------:R-:W-:Y:S01]  /*60e0*/  IMAD.U32 R31, R48.reuse, 0x10000, RZ ;  /* 0x00010000301f7824 */ /* 0x040fe200078e00ff */
[----:B------:R-:W-:Y:S02]  /*60f0*/  LOP3.LUT R15, R48, 0xffff0000, RZ, 0xc0, !PT ;  /* 0xffff0000300f7812 */ /* 0x000fe400078ec0ff */
[----:B------:R-:W-:Y:S01]  /*6100*/  LOP3.LUT R4, R13, 0xffff0000, RZ, 0xc0, !PT ;  /* 0xffff00000d047812 */ /* 0x000fe200078ec0ff */
[----:B------:R-:W-:Y:S01]  /*6110*/  @!P3 FADD.FTZ R8, -R8, -RZ ;  /* 0x800000ff0808b221 */ /* 0x000fe20000010100 */
[----:B------:R-:W-:Y:S01]  /*6120*/  SHF.L.U32 R14, R49, 0x10, RZ ;  /* 0x00000010310e7819 */ /* 0x000fe200000006ff */
[----:B------:R-:W-:Y:S01]  /*6130*/  @!P3 FADD.FTZ R31, -R31, -RZ ;  /* 0x800000ff1f1fb221 */ /* 0x000fe20000010100 */
[----:B------:R-:W-:Y:S01]  /*6140*/  LOP3.LUT R13, R49, 0xffff0000, RZ, 0xc0, !PT ;  /* 0xffff0000310d7812 */ /* 0x000fe200078ec0ff */
[----:B------:R-:W-:Y:S01]  /*6150*/  @!P3 FADD.FTZ R15, -R15, -RZ ;  /* 0x800000ff0f0fb221 */ /* 0x000fe20000010100 */
[----:B------:R-:W-:Y:S01]  /*6160*/  LOP3.LUT R2, R12, 0xffff0000, RZ, 0xc0, !PT ;  /* 0xffff00000c027812 */ /* 0x000fe200078ec0ff */
[C---:B------:R-:W-:Y:S01]  /*6170*/  IMAD.U32 R12, R50.reuse, 0x10000, RZ ;  /* 0x00010000320c7824 */ /* 0x040fe200078e00ff */
[----:B------:R-:W-:Y:S01]  /*6180*/  LOP3.LUT R11, R50, 0xffff0000, RZ, 0xc0, !PT ;  /* 0xffff0000320b7812 */ /* 0x000fe200078ec0ff */
[----:B------:R-:W-:Y:S01]  /*6190*/  @!P3 FADD.FTZ R14, -R14, -RZ ;  /* 0x800000ff0e0eb221 */ /* 0x000fe20000010100 */
[----:B------:R-:W-:Y:S01]  /*61a0*/  SHF.L.U32 R10, R51, 0x10, RZ ;  /* 0x00000010330a7819 */ /* 0x000fe200000006ff */
[----:B------:R-:W-:Y:S01]  /*61b0*/  @!P3 FADD.FTZ R13, -R13, -RZ ;  /* 0x800000ff0d0db221 */ /* 0x000fe20000010100 */
[----:B----4-:R-:W-:Y:S01]  /*61c0*/  LOP3.LUT R16, R44, 0xffff0000, RZ, 0xc0, !PT ;  /* 0xffff00002c107812 */ /* 0x010fe200078ec0ff */
[----:B------:R-:W-:Y:S01]  /*61d0*/  FMUL.FTZ R8, R9, R8 ;  /* 0x0000000809087220 */ /* 0x000fe20000410000 */
[----:B------:R-:W-:Y:S01]  /*61e0*/  FMUL.FTZ R0, R0, R31 ;  /* 0x0000001f00007220 */ /* 0x000fe20000410000 */
[C---:B------:R-:W-:Y:S01]  /*61f0*/  SHF.L.U32 R31, R45.reuse, 0x10, RZ ;  /* 0x000000102d1f7819 */ /* 0x040fe200000006ff */
[----:B------:R-:W-:Y:S01]  /*6200*/  @!P3 FADD.FTZ R12, -R12, -RZ ;  /* 0x800000ff0c0cb221 */ /* 0x000fe20000010100 */
[----:B------:R-:W-:Y:S02]  /*6210*/  IMAD.U32 R9, R44, 0x10000, RZ ;  /* 0x000100002c097824 */ /* 0x000fe400078e00ff */
        /* <DEDUP_REMOVED lines=8> */
[----:B------:R-:W-:Y:S01]  /*62a0*/  FMUL.FTZ R5, R5, R12 ;  /* 0x0000000c05057220 */ /* 0x000fe20000410000 */
[----:B------:R-:W-:Y:S02]  /*62b0*/  IMAD.U32 R36, R46, 0x10000, RZ ;  /* 0x000100002e247824 */ /* 0x000fe400078e00ff */
[----:B------:R-:W-:Y:S01]  /*62c0*/  FFMA.FTZ R0, R33, R9, R0 ;  /* 0x0000000921007223 */ /* 0x000fe20000010000 */
[----:B------:R-:W-:Y:S01]  /*62d0*/  LOP3.LUT R42, R47, 0xffff0000, RZ, 0xc0, !PT ;  /* 0xffff00002f2a7812 */ /* 0x000fe200078ec0ff */
[----:B------:R-:W-:Y:S01]  /*62e0*/  FMUL.FTZ R6, R6, R11 ;  /* 0x0000000b06067220 */ /* 0x000fe20000410000 */
[----:B------:R-:W-:Y:S01]  /*62f0*/  FFMA.FTZ R2, R35, R16, R2 ;  /* 0x0000001023027223 */ /* 0x000fe20000010002 */
[----:B------:R-:W-:Y:S01]  /*6300*/  FMUL.FTZ R7, R7, R10 ;  /* 0x0000000a07077220 */ /* 0x000fe20000410000 */
[----:B------:R-:W-:Y:S01]  /*6310*/  FFMA.FTZ R3, R30, R31, R3 ;  /* 0x0000001f1e037223 */ /* 0x000fe20000010003 */
[----:B------:R-:W-:Y:S01]  /*6320*/  FFMA.FTZ R4, R37, R32, R4 ;  /* 0x0000002025047223 */ /* 0x000fe20000010004 */
[----:B------:R-:W-:Y:S01]  /*6330*/  FFMA.FTZ R5, R34, R36, R5 ;  /* 0x0000002422057223 */ /* 0x000fe20000010005 */
[----:B------:R-:W-:Y:S01]  /*6340*/  FFMA.FTZ R6, R39, R38, R6 ;  /* 0x0000002627067223 */ /* 0x000fe20000010006 */
[----:B------:R-:W-:Y:S01]  /*6350*/  FFMA.FTZ R7, R40, R41, R7 ;  /* 0x0000002928077223 */ /* 0x000fe20000010007 */
[----:B------:R-:W-:Y:S01]  /*6360*/  F2FP.BF16.F32.PACK_AB R40, R2, R0 ;  /* 0x000000000228723e */ /* 0x000fe200000010ff */
[----:B------:R-:W-:Y:S01]  /*6370*/  FFMA.FTZ R8, R43, R42, R8 ;  /* 0x0000002a2b087223 */ /* 0x000fe20000010008 */
[----:B------:R-:W-:Y:S02]  /*6380*/  F2FP.BF16.F32.PACK_AB R41, R4, R3 ;  /* 0x000000030429723e */ /* 0x000fe400000010ff */
[----:B------:R-:W-:Y:S02]  /*6390*/  F2FP.BF16.F32.PACK_AB R42, R6, R5 ;  /* 0x00000005062a723e */ /* 0x000fe400000010ff */
[----:B------:R-:W-:Y:S02]  /*63a0*/  F2FP.BF16.F32.PACK_AB R43, R8, R7 ;  /* 0x00000007082b723e */ /* 0x000fe400000010ff */
.L_x_2631:
[----:B------:R-:W-:Y:S05]  /*63b0*/  BSYNC B0 ;  /* 0x0000000000007941 */ /* 0x000fea0003800000 */
.L_x_2630:
[----:B-----5:R2:W-:Y:S01]  /*63c0*/  ST.E.128 desc[UR6][R160.64], R40 ;  /* 0x00000028a0007985 */ /* 0x0205e2000c101d06 */
[----:B------:R-:W-:Y:S03]  /*63d0*/  BSSY B0, `(.L_x_2632) ;  /* 0x0000052000007945 */ /* 0x000fe60003800000 */
[----:B------:R2:W5:Y:S01]  /*63e0*/  LD.E.128 R8, desc[UR6][R112.64+0x80] ;  /* 0x0000800670087980 */ /* 0x000562000c101d00 */
[----:B------:R-:W-:Y:S05]  /*63f0*/  @P2 BRA `(.L_x_2633) ;  /* 0x00000004003c2947 */ /* 0x000fea0003800000 */
[----:B------:R-:W-:Y:S01]  /*6400*/  LEA.HI R13, R23, R23, RZ, 0x1 ;  /* 0x00000017170d7211 */ /* 0x000fe200078f08ff */
[C---:B-----5:R-:W-:Y:S01]  /*6410*/  IMAD.U32 R33, R8.reuse, 0x10000, RZ ;  /* 0x0001000008217824 */ /* 0x060fe200078e00ff */
[----:B------:R-:W-:Y:S01]  /*6420*/  MOV R15, RZ ;  /* 0x000000ff000f7202 */ /* 0x000fe20000000f00 */
[----:B------:R-:W-:Y:S01]  /*6430*/  IMAD.U32 R16, R9, 0x10000, RZ ;  /* 0x0001000009107824 */ /* 0x000fe200078e00ff */
[----:B------:R-:W-:Y:S01]  /*6440*/  SHF.R.S32.HI R13, RZ, 0x1, R13 ;  /* 0x00000001ff0d7819 */ /* 0x000fe2000001140d */
[----:B------:R-:W-:Y:S01]  /*6450*/  IMAD.U32 R32, R11, 0x10000, RZ ;  /* 0x000100000b207824 */ /* 0x000fe200078e00ff */
[----:B------:R-:W-:Y:S02]  /*6460*/  LOP3.LUT R35, R8, 0xffff0000, RZ, 0xc0, !PT ;  /* 0xffff000008237812 */ /* 0x000fe400078ec0ff */
[----:B------:R-:W-:Y:S01]  /*6470*/  ISETP.GE.AND P2, PT, R20, R13, PT ;  /* 0x0000000d1400720c */ /* 0x000fe20003f46270 */
[--C-:B------:R-:W-:Y:S01]  /*6480*/  IMAD.MOV.U32 R5, RZ, RZ, R13.reuse ;  /* 0x000000ffff057224 */ /* 0x100fe200078e000d */
[C---:B------:R-:W-:Y:S02]  /*6490*/  SHF.L.U32 R30, R10.reuse, 0x10, RZ ;  /* 0x000000100a1e7819 */ /* 0x040fe400000006ff */
[----:B------:R-:W-:Y:S02]  /*64a0*/  LOP3.LUT R39, R10, 0xffff0000, RZ, 0xc0, !PT ;  /* 0xffff00000a277812 */ /* 0x000fe400078ec0ff */
[----:B------:R-:W-:Y:S02]  /*64b0*/  LOP3.LUT R37, R9, 0xffff0000, RZ, 0xc0, !PT ;  /* 0xffff000009257812 */ /* 0x000fe400078ec0ff */
[----:B--2---:R-:W-:Y:S05]  /*64c0*/  LOP3.LUT R41, R11, 0xffff0000, RZ, 0xc0, !PT ;  /* 0xffff00000b297812 */ /* 0x004fea00078ec0ff */
        /* <DEDUP_REMOVED lines=11> */
[----:B------:R-:W-:Y:S05]  /*6580*/  LEA.HI.X.SX32 R13, R15, R117, 0x1, P0 ;  /* 0x000000750f0d7211 */ /* 0x000fea00000f0eff */
[----:B------:R4:W4:Y:S01]  /*6590*/  LD.E.128 R44, desc[UR6][R12.64+0x80] ;  /* 0x000080060c2c7980 */ /* 0x000922000c101d00 */
[C---:B--2---:R-:W-:Y:S01]  /*65a0*/  LOP3.LUT R10, R7.reuse, 0xffff0000, RZ, 0xc0, !PT ;  /* 0xffff0000070a7812 */ /* 0x044fe200078ec0ff */
[----:B------:R-:W-:Y:S01]  /*65b0*/  IMAD.U32 R8, R7, 0x10000, RZ ;  /* 0x0001000007087824 */ /* 0x000fe200078e00ff */
[C---:B------:R-:W-:Y:S01]  /*65c0*/  SHF.L.U32 R0, R4.reuse, 0x10, RZ ;  /* 0x0000001004007819 */ /* 0x040fe200000006ff */
[C---:B------:R-:W-:Y:S01]  /*65d0*/  IMAD.U32 R3, R5.reuse, 0x10000, RZ ;  /* 0x0001000005037824 */ /* 0x040fe200078e00ff */
[----:B------:R-:W-:Y:S02]  /*65e0*/  LOP3.LUT R2, R4, 0xffff0000, RZ, 0xc0, !PT ;  /* 0xffff000004027812 */ /* 0x000fe400078ec0ff */
[----:B------:R-:W-:Y:S02]  /*65f0*/  LOP3.LUT R4, R5, 0xffff0000, RZ, 0xc0, !PT ;  /* 0xffff000005047812 */ /* 0x000fe400078ec0ff */
[C---:B---3--:R-:W-:Y:S01]  /*6600*/  LOP3.LUT R9, R51.reuse, 0xffff0000, RZ, 0xc0, !PT ;  /* 0xffff000033097812 */ /* 0x048fe200078ec0ff */
[----:B------:R-:W-:Y:S01]  /*6610*/  IMAD.U32 R7, R51, 0x10000, RZ ;  /* 0x0001000033077824 */ /* 0x000fe200078e00ff */
[C---:B------:R-:W-:Y:S01]  /*6620*/  SHF.L.U32 R31, R48.reuse, 0x10, RZ ;  /* 0x00000010301f7819 */ /* 0x040fe200000006ff */
[----:B------:R-:W-:Y:S01]  /*6630*/  IMAD.U32 R14, R49, 0x10000, RZ ;  /* 0x00010000310e7824 */ /* 0x000fe200078e00ff */
[----:B------:R-:W-:Y:S01]  /*6640*/  LOP3.LUT R15, R48, 0xffff0000, RZ, 0xc0, !PT ;  /* 0xffff0000300f7812 */ /* 0x000fe200078ec0ff */
[----:B------:R-:W-:Y:S01]  /*6650*/  @!P2 FADD.FTZ R7, -R7, -RZ ;  /* 0x800000ff0707a221 */ /* 0x000fe20000010100 */
[C---:B----4-:R-:W-:Y:S01]  /*6660*/  SHF.L.U32 R12, R50.reuse, 0x10, RZ ;  /* 0x00000010320c7819 */ /* 0x050fe200000006ff */
        /* <DEDUP_REMOVED lines=9> */
[----:B------:R-:W-:Y:S01]  /*6700*/  FMUL.FTZ R7, R8, R7 ;  /* 0x0000000708077220 */ /* 0x000fe20000410000 */
[----:B------:R-:W-:Y:S01]  /*6710*/  @!P2 FADD.FTZ R14, -R14, -RZ ;  /* 0x800000ff0e0ea221 */ /* 0x000fe20000010100 */
[----:B------:R-:W-:Y:S01]  /*6720*/  @!P2 FADD.FTZ R13, -R13, -RZ ;  /* 0x800000ff0d0da221 */ /* 0x000fe20000010100 */
[----:B------:R-:W-:Y:S01]  /*6730*/  FMUL.FTZ R8, R10, R9 ;  /* 0x000000090a087220 */ /* 0x000fe20000410000 */
[----:B------:R-:W-:Y:S01]  /*6740*/  SHF.L.U32 R9, R44, 0x10, RZ ;  /* 0x000000102c097819 */ /* 0x000fe200000006ff */
[----:B------:R-:W-:Y:S01]  /*6750*/  FMUL.FTZ R0, R0, R31 ;  /* 0x0000001f00007220 */ /* 0x000fe20000410000 */
[----:B------:R-:W-:Y:S01]  /*6760*/  LOP3.LUT R10, R44, 0xffff0000, RZ, 0xc0, !PT ;  /* 0xffff00002c0a7812 */ /* 0x000fe200078ec0ff */
[----:B------:R-:W-:Y:S01]  /*6770*/  FMUL.FTZ R2, R2, R15 ;  /* 0x0000000f02027220 */ /* 0x000fe20000410000 */
[----:B------:R-:W-:Y:S01]  /*6780*/  LOP3.LUT R31, R47, 0xffff0000, RZ, 0xc0, !PT ;  /* 0xffff00002f1f7812 */ /* 0x000fe200078ec0ff */
[----:B------:R-:W-:Y:S01]  /*6790*/  FMUL.FTZ R5, R5, R12 ;  /* 0x0000000c05057220 */ /* 0x000fe20000410000 */
[----:B------:R-:W-:Y:S01]  /*67a0*/  LOP3.LUT R12, R45, 0xffff0000, RZ, 0xc0, !PT ;  /* 0xffff00002d0c7812 */ /* 0x000fe200078ec0ff */
[----:B------:R-:W-:Y:S01]  /*67b0*/  FMUL.FTZ R6, R6, R11 ;  /* 0x0000000b06067220 */ /* 0x000fe20000410000 */
[----:B------:R-:W-:Y:S01]  /*67c0*/  FMUL.FTZ R3, R3, R14 ;  /* 0x0000000e03037220 */ /* 0x000fe20000410000 */
[----:B------:R-:W-:Y:S01]  /*67d0*/  LOP3.LUT R14, R46, 0xffff0000, RZ, 0xc0, !PT ;  /* 0xffff00002e0e7812 */ /* 0x000fe200078ec0ff */
[----:B------:R-:W-:Y:S01]  /*67e0*/  FMUL.FTZ R4, R4, R13 ;  /* 0x0000000d04047220 */ /* 0x000fe20000410000 */
[----:B------:R-:W-:Y:S01]  /*67f0*/  SHF.L.U32 R13, R46, 0x10, RZ ;  /* 0x000000102e0d7819 */ /* 0x000fe200000006ff */
[----:B------:R-:W-:Y:S02]  /*6800*/  IMAD.U32 R11, R45, 0x10000, RZ ;  /* 0x000100002d0b7824 */ /* 0x000fe400078e00ff */
[----:B------:R-:W-:Y:S01]  /*6810*/  FFMA.FTZ R0, R33, R9, R0 ;  /* 0x0000000921007223 */ /* 0x000fe20000010000 */
[----:B------:R-:W-:Y:S01]  /*6820*/  FFMA.FTZ R2, R35, R10, R2 ;  /* 0x0000000a23027223 */ /* 0x000fe20000010002 */
[----:B------:R-:W-:Y:S02]  /*6830*/  IMAD.U32 R15, R47, 0x10000, RZ ;  /* 0x000100002f0f7824 */ /* 0x000fe400078e00ff */
[----:B------:R-:W-:Y:S01]  /*6840*/  FFMA.FTZ R3, R16, R11, R3 ;  /* 0x0000000b10037223 */ /* 0x000fe20000010003 */
[----:B------:R-:W-:Y:S01]  /*6850*/  FFMA.FTZ R4, R37, R12, R4 ;  /* 0x0000000c25047223 */ /* 0x000fe20000010004 */
[----:B------:R-:W-:Y:S01]  /*6860*/  FFMA.FTZ R5, R30, R13, R5 ;  /* 0x0000000d1e057223 */ /* 0x000fe20000010005 */
[----:B------:R-:W-:Y:S01]  /*6870*/  F2FP.BF16.F32.PACK_AB R0, R2, R0 ;  /* 0x000000000200723e */ /* 0x000fe200000010ff */
[----:B------:R-:W-:Y:S01]  /*6880*/  FFMA.FTZ R6, R39, R14, R6 ;  /* 0x0000000e27067223 */ /* 0x000fe20000010006 */
[----:B------:R-:W-:Y:S01]  /*6890*/  FFMA.FTZ R7, R32, R15, R7 ;  /* 0x0000000f20077223 */ /* 0x000fe20000010007 */
[----:B------:R-:W-:Y:S01]  /*68a0*/  F2FP.BF16.F32.PACK_AB R9, R4, R3 ;  /* 0x000000030409723e */ /* 0x000fe200000010ff */
[----:B------:R-:W-:Y:S02]  /*68b0*/  FFMA.FTZ R8, R41, R31, R8 ;  /* 0x0000001f29087223 */ /* 0x000fe40000010008 */
[----:B------:R-:W-:Y:S03]  /*68c0*/  F2FP.BF16.F32.PACK_AB R10, R6, R5 ;  /* 0x00000005060a723e */ /* 0x000fe600000010ff */
[----:B------:R-:W-:Y:S02]  /*68d0*/  F2FP.BF16.F32.PACK_AB R11, R8, R7 ;  /* 0x00000007080b723e */ /* 0x000fe400000010ff */
[----:B------:R-:W-:Y:S02]  /*68e0*/  MOV R8, R0 ;  /* 0x0000000000087202 */ /* 0x000fe40000000f00 */
.L_x_2633:
[----:B------:R-:W-:Y:S05]  /*68f0*/  BSYNC B0 ;  /* 0x0000000000007941 */ /* 0x000fea0003800000 */
.L_x_2632:
[----:B-----5:R3:W-:Y:S01]  /*6900*/  ST.E.128 desc[UR6][R160.64+0x80], R8 ;  /* 0x00008008a0007985 */ /* 0x0207e2000c101d06 */
[----:B------:R-:W-:Y:S03]  /*6910*/  BSSY B0, `(.L_x_2634) ;  /* 0x0000051000007945 */ /* 0x000fe60003800000 */
[----:B------:R3:W5:Y:S01]  /*6920*/  LD.E.128 R12, desc[UR6][R112.64+0x100] ;  /* 0x00010006700c7980 */ /* 0x000762000c101d00 */
[----:B------:R-:W-:Y:S05]  /*6930*/  @P1 BRA `(.L_x_2635) ;  /* 0x0000000400381947 */ /* 0x000fea0003800000 */
[----:B------:R-:W-:Y:S01]  /*6940*/  LEA.HI R0, R23, R23, RZ, 0x1 ;  /* 0x0000001717007211 */ /* 0x000fe200078f08ff */
[----:B---3--:R-:W-:Y:S01]  /*6950*/  IMAD.MOV.U32 R11, RZ, RZ, RZ ;  /* 0x000000ffff0b7224 */ /* 0x008fe200078e00ff */
[----:B------:R-:W-:Y:S01]  /*6960*/  MOV R9, RZ ;  /* 0x000000ff00097202 */ /* 0x000fe20000000f00 */
[----:B-----5:R-:W-:Y:S01]  /*6970*/  IMAD.U32 R33, R12, 0x10000, RZ ;  /* 0x000100000c217824 */ /* 0x020fe200078e00ff */
[----:B------:R-:W-:Y:S01]  /*6980*/  SHF.R.S32.HI R0, RZ, 0x1, R0 ;  /* 0x00000001ff007819 */ /* 0x000fe20000011400 */
[----:B------:R-:W-:Y:S01]  /*6990*/  IMAD.U32 R30, R14, 0x10000, RZ ;  /* 0x000100000e1e7824 */ /* 0x000fe200078e00ff */
[----:B------:R-:W-:Y:S02]  /*69a0*/  SHF.L.U32 R32, R15, 0x10, RZ ;  /* 0x000000100f207819 */ /* 0x000fe400000006ff */
[----:B------:R-:W-:Y:S01]  /*69b0*/  ISETP.GE.AND P1, PT, R19, R0, PT ;  /* 0x000000001300720c */ /* 0x000fe20003f26270 */
[--C-:B------:R-:W-:Y:S01]  /*69c0*/  IMAD.MOV.U32 R5, RZ, RZ, R0.reuse ;  /* 0x000000ffff057224 */ /* 0x100fe200078e0000 */
[----:B--2---:R-:W-:Y:S02]  /*69d0*/  LOP3.LUT R41, R15, 0xffff0000, RZ, 0xc0, !PT ;  /* 0xffff00000f297812 */ /* 0x004fe400078ec0ff */
[----:B------:R-:W-:Y:S02]  /*69e0*/  LOP3.LUT R35, R12, 0xffff0000, RZ, 0xc0, !PT ;  /* 0xffff00000c237812 */ /* 0x000fe400078ec0ff */
[----:B------:R-:W-:Y:S02]  /*69f0*/  LOP3.LUT R39, R14, 0xffff0000, RZ, 0xc0, !PT ;  /* 0xffff00000e277812 */ /* 0x000fe400078ec0ff */
[C---:B------:R-:W-:Y:S02]  /*6a00*/  SHF.L.U32 R16, R13.reuse, 0x10, RZ ;  /* 0x000000100d107819 */ /* 0x040fe400000006ff */
[----:B------:R-:W-:Y:S03]  /*6a10*/  LOP3.LUT R37, R13, 0xffff0000, RZ, 0xc0, !PT ;  /* 0xffff00000d257812 */ /* 0x000fe600078ec0ff */
[----:B------:R-:W-:Y:S01]  /*6a20*/  @P1 IADD3 R11, -R0, RZ, RZ ;  /* 0x000000ff000b1210 */ /* 0x000fe20007ffe1ff */
[--C-:B------:R-:W-:Y:S02]  /*6a30*/  @P1 IMAD.MOV R5, RZ, RZ, -R0.reuse ;  /* 0x000000ffff051224 */ /* 0x100fe400078e0a00 */
[----:B------:R-:W-:Y:S03]  /*6a40*/  @P1 IMAD.MOV R9, RZ, RZ, -R0 ;  /* 0x000000ffff091224 */ /* 0x000fe600078e0a00 */
[C---:B------:R-:W-:Y:S04]  /*6a50*/  LEA R2, P0, R5.reuse, R112, 0x1 ;  /* 0x0000007005027211 */ /* 0x040fe800078008ff */
[----:B------:R-:W-:Y:S02]  /*6a60*/  LEA.HI.X.SX32 R3, R5, R113, 0x1, P0 ;  /* 0x0000007105037211 */ /* 0x000fe400000f0eff */
[C---:B------:R-:W-:Y:S03]  /*6a70*/  LEA R48, P0, R9.reuse, R114, 0x1 ;  /* 0x0000007209307211 */ /* 0x040fe600078008ff */
[----:B------:R-:W2:Y:S01]  /*6a80*/  LD.E.128 R4, desc[UR6][R2.64+0x100] ;  /* 0x0001000602047980 */ /* 0x000ea2000c101d00 */
[----:B------:R-:W-:Y:S02]  /*6a90*/  LEA.HI.X.SX32 R49, R9, R115, 0x1, P0 ;  /* 0x0000007309317211 */ /* 0x000fe400000f0eff */
[C---:B------:R-:W-:Y:S04]  /*6aa0*/  LEA R8, P0, R11.reuse, R116, 0x1 ;  /* 0x000000740b087211 */ /* 0x040fe800078008ff */
[----:B------:R-:W-:Y:S01]  /*6ab0*/  LEA.HI.X.SX32 R9, R11, R117, 0x1, P0 ;  /* 0x000000750b097211 */ /* 0x000fe200000f0eff */
[----:B------:R-:W3:Y:S08]  /*6ac0*/  LD.E.128 R48, desc[UR6][R48.64+0x100] ;  /* 0x0001000630307980 */ /* 0x000ef0000c101d00 */
[----:B------:R2:W4:Y:S02]  /*6ad0*/  LD.E.128 R44, desc[UR6][R8.64+0x100] ;  /* 0x00010006082c7980 */ /* 0x000524000c101d00 */
[C---:B--2---:R-:W-:Y:S01]  /*6ae0*/  SHF.L.U32 R8, R7.reuse, 0x10, RZ ;  /* 0x0000001007087819 */ /* 0x044fe200000006ff */
[C---:B------:R-:W-:Y:S01]  /*6af0*/  IMAD.U32 R0, R4.reuse, 0x10000, RZ ;  /* 0x0001000004007824 */ /* 0x040fe200078e00ff */
[----:B------:R-:W-:Y:S02]  /*6b00*/  LOP3.LUT R10, R7, 0xffff0000, RZ, 0xc0, !PT ;  /* 0xffff0000070a7812 */ /* 0x000fe400078ec0ff */
[----:B------:R-:W-:Y:S02]  /*6b10*/  LOP3.LUT R2, R4, 0xffff0000, RZ, 0xc0, !PT ;  /* 0xffff000004027812 */ /* 0x000fe400078ec0ff */
[----:B------:R-:W-:Y:S02]  /*6b20*/  SHF.L.U32 R3, R5, 0x10, RZ ;  /* 0x0000001005037819 */ /* 0x000fe400000006ff */
[C---:B---3--:R-:W-:Y:S01]  /*6b30*/  SHF.L.U32 R7, R51.reuse, 0x10, RZ ;  /* 0x0000001033077819 */ /* 0x048fe200000006ff */
[----:B------:R-:W-:Y:S01]  /*6b40*/  IMAD.U32 R31, R48, 0x10000, RZ ;  /* 0x00010000301f7824 */ /* 0x000fe200078e00ff */
[----:B------:R-:W-:Y:S01]  /*6b50*/  LOP3.LUT R9, R51, 0xffff0000, RZ, 0xc0, !PT ;  /* 0xffff000033097812 */ /* 0x000fe200078ec0ff */
[C---:B------:R-:W-:Y:S01]  /*6b60*/  IMAD.U32 R12, R50.reuse, 0x10000, RZ ;  /* 0x00010000320c7824 */ /* 0x040fe200078e00ff */
[----:B------:R-:W-:Y:S01]  /*6b70*/  LOP3.LUT R11, R50, 0xffff0000, RZ, 0xc0, !PT ;  /* 0xffff0000320b7812 */ /* 0x000fe200078ec0ff */
[----:B------:R-:W-:Y:S01]  /*6b80*/  @!P1 FADD.FTZ R7, -R7, -RZ ;  /* 0x800000ff07079221 */ /* 0x000fe20000010100 */
[----:B------:R-:W-:Y:S01]  /*6b90*/  LOP3.LUT R15, R48, 0xffff0000, RZ, 0xc0, !PT ;  /* 0xffff0000300f7812 */ /* 0x000fe200078ec0ff */
[----:B------:R-:W-:Y:S01]  /*6ba0*/  @!P1 FADD.FTZ R9, -R9, -RZ ;  /* 0x800000ff09099221 */ /* 0x000fe20000010100 */
[----:B------:R-:W-:Y:S01]  /*6bb0*/  LOP3.LUT R4, R5, 0xffff0000, RZ, 0xc0, !PT ;  /* 0xffff000005047812 */ /* 0x000fe200078ec0ff */
[C---:B------:R-:W-:Y:S01]  /*6bc0*/  IMAD.U32 R5, R6.reuse, 0x10000, RZ ;  /* 0x0001000006057824 */ /* 0x040fe200078e00ff */
        /* <DEDUP_REMOVED lines=11> */
[----:B----4-:R-:W-:Y:S01]  /*6c80*/  LOP3.LUT R10, R44, 0xffff0000, RZ, 0xc0, !PT ;  /* 0xffff00002c0a7812 */ /* 0x010fe200078ec0ff */
[----:B------:R-:W-:Y:S01]  /*6c90*/  FMUL.FTZ R0, R0, R31 ;  /* 0x0000001f00007220 */ /* 0x000fe20000410000 */
[----:B------:R-:W-:Y:S01]  /*6ca0*/  LOP3.LUT R31, R47, 0xffff0000, RZ, 0xc0, !PT ;  /* 0xffff00002f1f7812 */ /* 0x000fe200078ec0ff */
[----:B------:R-:W-:Y:S01]  /*6cb0*/  FMUL.FTZ R6, R6, R11 ;  /* 0x0000000b06067220 */ /* 0x000fe20000410000 */
[----:B------:R-:W-:Y:S01]  /*6cc0*/  SHF.L.U32 R11, R45, 0x10, RZ ;  /* 0x000000102d0b7819 */ /* 0x000fe200000006ff */
[----:B------:R-:W-:Y:S02]  /*6cd0*/  IMAD.U32 R9, R44, 0x10000, RZ ;  /* 0x000100002c097824 */ /* 0x000fe400078e00ff */
[----:B------:R-:W-:Y:S01]  /*6ce0*/  FMUL.FTZ R2, R2, R15 ;  /* 0x0000000f02027220 */ /* 0x000fe20000410000 */
[----:B------:R-:W-:Y:S01]  /*6cf0*/  SHF.L.U32 R15, R47, 0x10, RZ ;  /* 0x000000102f0f7819 */ /* 0x000fe200000006ff */
        /* <DEDUP_REMOVED lines=18> */
.L_x_2635:
[----:B------:R-:W-:Y:S05]  /*6e20*/  BSYNC B0 ;  /* 0x0000000000007941 */ /* 0x000fea0003800000 */
.L_x_2634:
[----:B-----5:R4:W-:Y:S01]  /*6e30*/  ST.E.128 desc[UR6][R160.64+0x100], R12 ;  /* 0x0001000ca0007985 */ /* 0x0209e2000c101d06 */
[----:B------:R-:W-:Y:S01]  /*6e40*/  ISETP.GE.AND P0, PT, R18, R23, PT ;  /* 0x000000171200720c */ /* 0x000fe20003f06270 */
[----:B------:R-:W-:Y:S02]  /*6e50*/  BSSY B0, `(.L_x_2636) ;  /* 0x0000052000007945 */ /* 0x000fe40003800000 */
[----:B---3--:R4:W5:Y:S10]  /*6e60*/  LD.E.128 R8, desc[UR6][R112.64+0x180] ;  /* 0x0001800670087980 */ /* 0x008974000c101d00 */
[----:B------:R-:W-:Y:S05]  /*6e70*/  @P0 BRA `(.L_x_2637) ;  /* 0x00000004003c0947 */ /* 0x000fea0003800000 */
[----:B----4-:R-:W-:Y:S01]  /*6e80*/  LEA.HI R13, R23, R23, RZ, 0x1 ;  /* 0x00000017170d7211 */ /* 0x010fe200078f08ff */
[----:B------:R-:W-:Y:S01]  /*6e90*/  IMAD.MOV.U32 R7, RZ, RZ, RZ ;  /* 0x000000ffff077224 */ /* 0x000fe200078e00ff */
[C---:B--2--5:R-:W-:Y:S01]  /*6ea0*/  LOP3.LUT R41, R9.reuse, 0xffff0000, RZ, 0xc0, !PT ;  /* 0xffff000009297812 */ /* 0x064fe200078ec0ff */
[----:B------:R-:W-:Y:S01]  /*6eb0*/  IMAD.MOV.U32 R15, RZ, RZ, RZ ;  /* 0x000000ffff0f7224 */ /* 0x000fe200078e00ff */
[----:B------:R-:W-:Y:S01]  /*6ec0*/  SHF.R.S32.HI R13, RZ, 0x1, R13 ;  /* 0x00000001ff0d7819 */ /* 0x000fe2000001140d */
[----:B------:R-:W-:Y:S01]  /*6ed0*/  IMAD.U32 R30, R9, 0x10000, RZ ;  /* 0x00010000091e7824 */ /* 0x000fe200078e00ff */
[----:B------:R-:W-:Y:S01]  /*6ee0*/  SHF.L.U32 R32, R10, 0x10, RZ ;  /* 0x000000100a207819 */ /* 0x000fe200000006ff */
[C---:B------:R-:W-:Y:S01]  /*6ef0*/  IMAD.U32 R34, R11.reuse, 0x10000, RZ ;  /* 0x000100000b227824 */ /* 0x040fe200078e00ff */
[-C--:B------:R-:W-:Y:S01]  /*6f00*/  ISETP.GE.AND P1, PT, R18, R13.reuse, PT ;  /* 0x0000000d1200720c */ /* 0x080fe20003f26270 */
[----:B------:R-:W-:Y:S01]  /*6f10*/  IMAD.U32 R37, R8, 0x10000, RZ ;  /* 0x0001000008257824 */ /* 0x000fe200078e00ff */
[----:B------:R-:W-:Y:S02]  /*6f20*/  MOV R5, R13 ;  /* 0x0000000d00057202 */ /* 0x000fe40000000f00 */
[----:B------:R-:W-:Y:S02]  /*6f30*/  LOP3.LUT R43, R10, 0xffff0000, RZ, 0xc0, !PT ;  /* 0xffff00000a2b7812 */ /* 0x000fe400078ec0ff */
[----:B------:R-:W-:Y:S02]  /*6f40*/  LOP3.LUT R45, R11, 0xffff0000, RZ, 0xc0, !PT ;  /* 0xffff00000b2d7812 */ /* 0x000fe400078ec0ff */
[----:B------:R-:W-:Y:S05]  /*6f50*/  LOP3.LUT R39, R8, 0xffff0000, RZ, 0xc0, !PT ;  /* 0xffff000008277812 */ /* 0x000fea00078ec0ff */
[----:B------:R-:W-:Y:S01]  /*6f60*/  @P1 IADD3 R15, -R13, RZ, RZ ;  /* 0x000000ff0d0f1210 */ /* 0x000fe20007ffe1ff */
[--C-:B------:R-:W-:Y:S02]  /*6f70*/  @P1 IMAD.MOV R7, RZ, RZ, -R13.reuse ;  /* 0x000000ffff071224 */ /* 0x100fe400078e0a0d */
[----:B------:R-:W-:Y:S03]  /*6f80*/  @P1 IMAD.MOV R5, RZ, RZ, -R13 ;  /* 0x000000ffff051224 */ /* 0x000fe600078e0a0d */
[C---:B------:R-:W-:Y:S04]  /*6f90*/  LEA R172, P0, R7.reuse, R114, 0x1 ;  /* 0x0000007207ac7211 */ /* 0x040fe800078008ff */
[----:B------:R-:W-:Y:S02]  /*6fa0*/  LEA.HI.X.SX32 R173, R7, R115, 0x1, P0 ;  /* 0x0000007307ad7211 */ /* 0x000fe400000f0eff */
[C---:B------:R-:W-:Y:S04]  /*6fb0*/  LEA R2, P0, R5.reuse, R112, 0x1 ;  /* 0x0000007005027211 */ /* 0x040fe800078008ff */
[----:B------:R-:W-:Y:S01]  /*6fc0*/  LEA.HI.X.SX32 R3, R5, R113, 0x1, P0 ;  /* 0x0000007105037211 */ /* 0x000fe200000f0eff */
[----:B------:R-:W2:Y:S01]  /*6fd0*/  LD.E.128 R172, desc[UR6][R172.64+0x180] ;  /* 0x00018006acac7980 */ /* 0x000ea2000c101d00 */
[C---:B------:R-:W-:Y:S04]  /*6fe0*/  LEA R12, P0, R15.reuse, R116, 0x1 ;  /* 0x000000740f0c7211 */ /* 0x040fe800078008ff */
[----:B------:R-:W-:Y:S03]  /*6ff0*/  LEA.HI.X.SX32 R13, R15, R117, 0x1, P0 ;  /* 0x000000750f0d7211 */ /* 0x000fe600000f0eff */
[----:B------:R3:W4:Y:S08]  /*7000*/  LD.E.128 R4, desc[UR6][R2.64+0x180] ;  /* 0x0001800602047980 */ /* 0x000730000c101d00 */
[----:B------:R1:W4:Y:S01]  /*7010*/  LD.E.128 R48, desc[UR6][R12.64+0x180] ;  /* 0x000180060c307980 */ /* 0x000322000c101d00 */
[----:B--2---:R-:W-:Y:S01]  /*7020*/  LOP3.LUT R10, R174, 0xffff0000, RZ, 0xc0, !PT ;  /* 0xffff0000ae0a7812 */ /* 0x004fe200078ec0ff */
[----:B------:R-:W-:Y:S01]  /*7030*/  IMAD.U32 R9, R175, 0x10000, RZ ;  /* 0x00010000af097824 */ /* 0x000fe200078e00ff */
[C---:B------:R-:W-:Y:S01]  /*7040*/  SHF.L.U32 R0, R172.reuse, 0x10, RZ ;  /* 0x00000010ac007819 */ /* 0x040fe200000006ff */
[----:B---3--:R-:W-:Y:S01]  /*7050*/  IMAD.U32 R3, R173, 0x10000, RZ ;  /* 0x00010000ad037824 */ /* 0x008fe200078e00ff */
[----:B------:R-:W-:Y:S01]  /*7060*/  LOP3.LUT R2, R172, 0xffff0000, RZ, 0xc0, !PT ;  /* 0xffff0000ac027812 */ /* 0x000fe200078ec0ff */
[----:B------:R-:W-:Y:S01]  /*7070*/  @!P1 FADD.FTZ R9, -R9, -RZ ;  /* 0x800000ff09099221 */ /* 0x000fe20000010100 */
[----:B------:R-:W-:Y:S01]  /*7080*/  SHF.L.U32 R11, R174, 0x10, RZ ;  /* 0x00000010ae0b7819 */ /* 0x000fe200000006ff */
[----:B------:R-:W-:Y:S01]  /*7090*/  @!P1 FADD.FTZ R10, -R10, -RZ ;  /* 0x800000ff0a0a9221 */ /* 0x000fe20000010100 */
[----:B-1----:R-:W-:Y:S01]  /*70a0*/  LOP3.LUT R13, R173, 0xffff0000, RZ, 0xc0, !PT ;  /* 0xffff0000ad0d7812 */ /* 0x002fe200078ec0ff */
[----:B----4-:R-:W-:Y:S01]  /*70b0*/  IMAD.U32 R12, R7, 0x10000, RZ ;  /* 0x00010000070c7824 */ /* 0x010fe200078e00ff */
[----:B------:R-:W-:Y:S01]  /*70c0*/  LOP3.LUT R31, R6, 0xffff0000, RZ, 0xc0, !PT ;  /* 0xffff0000061f7812 */ /* 0x000fe200078ec0ff */
[----:B------:R-:W-:Y:S01]  /*70d0*/  @!P1 FADD.FTZ R0, -R0, -RZ ;  /* 0x800000ff00009221 */ /* 0x000fe20000010100 */
[----:B------:R-:W-:Y:S01]  /*70e0*/  SHF.L.U32 R35, R4, 0x10, RZ ;  /* 0x0000001004237819 */ /* 0x000fe200000006ff */
[----:B------:R-:W-:Y:S01]  /*70f0*/  @!P1 FADD.FTZ R2, -R2, -RZ ;  /* 0x800000ff02029221 */ /* 0x000fe20000010100 */
        /* <DEDUP_REMOVED lines=9> */
[----:B------:R-:W-:Y:S01]  /*7190*/  FMUL.FTZ R7, R12, R9 ;  /* 0x000000090c077220 */ /* 0x000fe20000410000 */
[C---:B------:R-:W-:Y:S01]  /*71a0*/  SHF.L.U32 R9, R48.reuse, 0x10, RZ ;  /* 0x0000001030097819 */ /* 0x040fe200000006ff */
[----:B------:R-:W-:Y:S01]  /*71b0*/  FMUL.FTZ R6, R31, R10 ;  /* 0x0000000a1f067220 */ /* 0x000fe20000410000 */
[----:B------:R-:W-:Y:S01]  /*71c0*/  LOP3.LUT R10, R48, 0xffff0000, RZ, 0xc0, !PT ;  /* 0xffff0000300a7812 */ /* 0x000fe200078ec0ff */
[----:B------:R-:W-:Y:S01]  /*71d0*/  FMUL.FTZ R0, R35, R0 ;  /* 0x0000000023007220 */ /* 0x000fe20000410000 */
[----:B------:R-:W-:Y:S01]  /*71e0*/  LOP3.LUT R12, R49, 0xffff0000, RZ, 0xc0, !PT ;  /* 0xffff0000310c7812 */ /* 0x000fe200078ec0ff */
[----:B------:R-:W-:Y:S01]  /*71f0*/  FMUL.FTZ R2, R33, R2 ;  /* 0x0000000221027220 */ /* 0x000fe20000410000 */
[----:B------:R-:W-:Y:S01]  /*7200*/  FMUL.FTZ R3, R4, R3 ;  /* 0x0000000304037220 */ /* 0x000fe20000410000 */
[----:B------:R-:W-:Y:S01]  /*7210*/  @!P1 FADD.FTZ R8, -R8, -RZ ;  /* 0x800000ff08089221 */ /* 0x000fe20000010100 */
[----:B------:R-:W-:Y:S01]  /*7220*/  FMUL.FTZ R5, R14, R11 ;  /* 0x0000000b0e057220 */ /* 0x000fe20000410000 */
[----:B------:R-:W-:Y:S01]  /*7230*/  LOP3.LUT R14, R50, 0xffff0000, RZ, 0xc0, !PT ;  /* 0xffff0000320e7812 */ /* 0x000fe200078ec0ff */
[----:B------:R-:W-:Y:S01]  /*7240*/  FMUL.FTZ R4, R16, R13 ;  /* 0x0000000d10047220 */ /* 0x000fe20000410000 */
[----:B------:R-:W-:Y:S01]  /*7250*/  SHF.L.U32 R13, R50, 0x10, RZ ;  /* 0x00000010320d7819 */ /* 0x000fe200000006ff */
[----:B------:R-:W-:Y:S01]  /*7260*/  IMAD.U32 R11, R49, 0x10000, RZ ;  /* 0x00010000310b7824 */ /* 0x000fe200078e00ff */
[----:B------:R-:W-:Y:S01]  /*7270*/  LOP3.LUT R16, R51, 0xffff0000, RZ, 0xc0, !PT ;  /* 0xffff000033107812 */ /* 0x000fe200078ec0ff */
[----:B------:R-:W-:Y:S01]  /*7280*/  FFMA.FTZ R0, R37, R9, R0 ;  /* 0x0000000925007223 */ /* 0x000fe20000010000 */
[----:B------:R-:W-:Y:S01]  /*7290*/  FMUL.FTZ R8, R15, R8 ;  /* 0x000000080f087220 */ /* 0x000fe20000410000 */
        /* <DEDUP_REMOVED lines=13> */
.L_x_2637:
[----:B------:R-:W-:Y:S05]  /*7370*/  BSYNC B0 ;  /* 0x0000000000007941 */ /* 0x000fea0003800000 */
.L_x_2636:
[----:B-----5:R3:W-:Y:S02]  /*7380*/  ST.E.128 desc[UR6][R160.64+0x180], R8 ;  /* 0x00018008a0007985 */ /* 0x0207e4000c101d06 */
.L_x_2629:
[----:B------:R-:W-:Y:S05]  /*7390*/  BSYNC B1 ;  /* 0x0000000000017941 */ /* 0x000fea0003800000 */
.L_x_2628:
[----:B------:R-:W-:Y:S04]  /*73a0*/  BSSY B1, `(.L_x_2638) ;  /* 0x000016e000017945 */ /* 0x000fe80003800000 */
[----:B------:R-:W-:Y:S05]  /*73b0*/  @!P4 BRA `(.L_x_2639) ;  /* 0x0000001400b0c947 */ /* 0x000fea0003800000 */
[----:B------:R-:W-:Y:S01]  /*73c0*/  LEA R170, P4, R84, R112, 0x1 ;  /* 0x0000007054aa7211 */ /* 0x000fe200078808ff */
[----:B------:R-:W-:Y:S01]  /*73d0*/  BSSY B0, `(.L_x_2640) ;  /* 0x000005b000007945 */ /* 0x000fe20003800000 */
[----:B------:R-:W-:Y:S02]  /*73e0*/  ISETP.GE.AND P3, PT, R24, R23, PT ;  /* 0x000000171800720c */ /* 0x000fe40003f66270 */
[----:B------:R-:W-:Y:S02]  /*73f0*/  LEA.HI.X R171, R84, R113, R81, 0x1, P4 ;  /* 0x0000007154ab7211 */ /* 0x000fe400020f0c51 */
[----:B--2---:R-:W-:Y:S02]  /*7400*/  LEA R42, P2, R66, R160, 0x1 ;  /* 0x000000a0422a7211 */ /* 0x004fe400078408ff */
[-C--:B------:R-:W-:Y:S01]  /*7410*/  ISETP.GE.AND P1, PT, R20, R23.reuse, PT ;  /* 0x000000171400720c */ /* 0x080fe20003f26270 */
[----:B----4-:R2:W5:Y:S01]  /*7420*/  LD.E.128 R12, desc[UR6][R170.64] ;  /* 0x00000006aa0c7980 */ /* 0x010562000c101d00 */
[----:B------:R-:W-:Y:S02]  /*7430*/  ISETP.GE.AND P0, PT, R19, R23, PT ;  /* 0x000000171300720c */ /* 0x000fe40003f06270 */
[----:B------:R-:W-:Y:S03]  /*7440*/  LEA.HI.X R43, R66, R161, R67, 0x1, P2 ;  /* 0x000000a1422b7211 */ /* 0x000fe600010f0c43 */
[----:B------:R-:W-:Y:S08]  /*7450*/  @P3 BRA `(.L_x_2641) ;  /* 0x0000000400483947 */ /* 0x000ff00003800000 */
[----:B---3--:R-:W-:Y:S01]  /*7460*/  LEA.HI R9, R23, R23, RZ, 0x1 ;  /* 0x0000001717097211 */ /* 0x008fe200078f08ff */
        /* <DEDUP_REMOVED lines=28> */
[----:B------:R1:W2:Y:S01]  /*7630*/  LD.E.128 R44, desc[UR6][R8.64] ;  /* 0x00000006082c7980 */ /* 0x0002a2000c101d00 */
[C---:B---3--:R-:W-:Y:S01]  /*7640*/  LOP3.LUT R10, R7.reuse, 0xffff0000, RZ, 0xc0, !PT ;  /* 0xffff0000070a7812 */ /* 0x048fe200078ec0ff */
[----:B-1----:R-:W-:Y:S01]  /*7650*/  IMAD.U32 R8, R7, 0x10000, RZ ;  /* 0x0001000007087824 */ /* 0x002fe200078e00ff */
[C---:B------:R-:W-:Y:S01]  /*7660*/  LOP3.LUT R2, R4.reuse, 0xffff0000, RZ, 0xc0, !PT ;  /* 0xffff000004027812 */ /* 0x040fe200078ec0ff */
[----:B------:R-:W-:Y:S01]  /*7670*/  IMAD.U32 R0, R4, 0x10000, RZ ;  /* 0x0001000004007824 */ /* 0x000fe200078e00ff */
[C---:B------:R-:W-:Y:S02]  /*7680*/  SHF.L.U32 R3, R5.reuse, 0x10, RZ ;  /* 0x0000001005037819 */ /* 0x040fe400000006ff */
[----:B------:R-:W-:Y:S01]  /*7690*/  LOP3.LUT R4, R5, 0xffff0000, RZ, 0xc0, !PT ;  /* 0xffff000005047812 */ /* 0x000fe200078ec0ff */
[C---:B------:R-:W-:Y:S01]  /*76a0*/  IMAD.U32 R5, R6.reuse, 0x10000, RZ ;  /* 0x0001000006057824 */ /* 0x040fe200078e00ff */
[----:B------:R-:W-:Y:S02]  /*76b0*/  LOP3.LUT R6, R6, 0xffff0000, RZ, 0xc0, !PT ;  /* 0xffff000006067812 */ /* 0x000fe400078ec0ff */
[C---:B----4-:R-:W-:Y:S01]  /*76c0*/  SHF.L.U32 R7, R51.reuse, 0x10, RZ ;  /* 0x0000001033077819 */ /* 0x050fe200000006ff */
[----:B------:R-:W-:Y:S01]  /*76d0*/  IMAD.U32 R12, R50, 0x10000, RZ ;  /* 0x00010000320c7824 */ /* 0x000fe200078e00ff */
        /* <DEDUP_REMOVED lines=13> */
[----:B------:R-:W-:Y:S01]  /*77b0*/  FMUL.FTZ R7, R8, R7 ;  /* 0x0000000708077220 */ /* 0x000fe20000410000 */
[----:B------:R-:W-:Y:S01]  /*77c0*/  @!P3 FADD.FTZ R13, -R13, -RZ ;  /* 0x800000ff0d0db221 */ /* 0x000fe20000010100 */
[----:B------:R-:W-:Y:S01]  /*77d0*/  FMUL.FTZ R8, R10, R9 ;  /* 0x000000090a087220 */ /* 0x000fe20000410000 */
[----:B--2---:R-:W-:Y:S01]  /*77e0*/  LOP3.LUT R10, R44, 0xffff0000, RZ, 0xc0, !PT ;  /* 0xffff00002c0a7812 */ /* 0x004fe200078ec0ff */
        /* <DEDUP_REMOVED lines=25> */
.L_x_2641:
[----:B------:R-:W-:Y:S05]  /*7980*/  BSYNC B0 ;  /* 0x0000000000007941 */ /* 0x000fea0003800000 */
.L_x_2640:
[----:B-----5:R4:W-:Y:S01]  /*7990*/  ST.E.128 desc[UR6][R42.64], R12 ;  /* 0x0000000c2a007985 */ /* 0x0209e2000c101d06 */
[----:B------:R-:W-:Y:S03]  /*79a0*/  BSSY B0, `(.L_x_2642) ;  /* 0x0000058000007945 */ /* 0x000fe60003800000 */
[----:B---3--:R4:W5:Y:S01]  /*79b0*/  LD.E.128 R8, desc[UR6][R170.64+0x80] ;  /* 0x00008006aa087980 */ /* 0x008962000c101d00 */
[----:B------:R-:W-:Y:S05]  /*79c0*/  @P1 BRA `(.L_x_2643) ;  /* 0x0000000400541947 */ /* 0x000fea0003800000 */
[----:B----4-:R-:W-:Y:S01]  /*79d0*/  LEA.HI R13, R23, R23, RZ, 0x1 ;  /* 0x00000017170d7211 */ /* 0x010fe200078f08ff */
[----:B------:R-:W-:Y:S01]  /*79e0*/  IMAD.MOV.U32 R0, RZ, RZ, RZ ;  /* 0x000000ffff007224 */ /* 0x000fe200078e00ff */
[----:B------:R-:W-:Y:S01]  /*79f0*/  LEA R6, P1, R85, R112, 0x1 ;  /* 0x0000007055067211 */ /* 0x000fe200078208ff */
[----:B-----5:R-:W-:Y:S01]  /*7a00*/  IMAD.U32 R30, R10, 0x10000, RZ ;  /* 0x000100000a1e7824 */ /* 0x020fe200078e00ff */
[----:B------:R-:W-:Y:S01]  /*7a10*/  SHF.R.S32.HI R13, RZ, 0x1, R13 ;  /* 0x00000001ff0d7819 */ /* 0x000fe2000001140d */
[----:B------:R-:W-:Y:S01]  /*7a20*/  IMAD.U32 R16, R9, 0x10000, RZ ;  /* 0x0001000009107824 */ /* 0x000fe200078e00ff */
[----:B------:R-:W-:Y:S02]  /*7a30*/  LEA.HI.X R7, R85, R113, R88, 0x1, P1 ;  /* 0x0000007155077211 */ /* 0x000fe400008f0c58 */
[----:B------:R-:W-:Y:S01]  /*7a40*/  ISETP.GE.AND P2, PT, R20, R13, PT ;  /* 0x0000000d1400720c */ /* 0x000fe20003f46270 */
[--C-:B------:R-:W-:Y:S01]  /*7a50*/  IMAD.MOV.U32 R4, RZ, RZ, R13.reuse ;  /* 0x000000ffff047224 */ /* 0x100fe200078e000d */
[C---:B------:R-:W-:Y:S02]  /*7a60*/  SHF.L.U32 R33, R8.reuse, 0x10, RZ ;  /* 0x0000001008217819 */ /* 0x040fe400000006ff */
[----:B------:R-:W-:Y:S02]  /*7a70*/  LOP3.LUT R35, R8, 0xffff0000, RZ, 0xc0, !PT ;  /* 0xffff000008237812 */ /* 0x000fe400078ec0ff */
[----:B------:R-:W-:Y:S02]  /*7a80*/  LOP3.LUT R39, R10, 0xffff0000, RZ, 0xc0, !PT ;  /* 0xffff00000a277812 */ /* 0x000fe400078ec0ff */
[----:B------:R-:W-:Y:S02]  /*7a90*/  LOP3.LUT R37, R9, 0xffff0000, RZ, 0xc0, !PT ;  /* 0xffff000009257812 */ /* 0x000fe400078ec0ff */
[C---:B------:R-:W-:Y:S02]  /*7aa0*/  SHF.L.U32 R32, R11.reuse, 0x10, RZ ;  /* 0x000000100b207819 */ /* 0x040fe400000006ff */
[----:B------:R-:W-:Y:S01]  /*7ab0*/  LOP3.LUT R41, R11, 0xffff0000, RZ, 0xc0, !PT ;  /* 0xffff00000b297812 */ /* 0x000fe200078ec0ff */
[--C-:B------:R-:W-:Y:S01]  /*7ac0*/  @P2 IMAD.MOV R4, RZ, RZ, -R13.reuse ;  /* 0x000000ffff042224 */ /* 0x100fe200078e0a0d */
[----:B------:R-:W-:Y:S04]  /*7ad0*/  @P2 IADD3 R0, -R13, RZ, RZ ;  /* 0x000000ff0d002210 */ /* 0x000fe80007ffe1ff */
[----:B------:R-:W-:Y:S02]  /*7ae0*/  LEA R2, P1, R4, R6, 0x1 ;  /* 0x0000000604027211 */ /* 0x000fe400078208ff */
[----:B------:R-:W-:Y:S02]  /*7af0*/  IADD3 R15, P3, R140, R0, RZ ;  /* 0x000000008c0f7210 */ /* 0x000fe40007f7e0ff */
[----:B------:R-:W-:Y:S02]  /*7b00*/  LEA.HI.X.SX32 R3, R4, R7, 0x1, P1 ;  /* 0x0000000704037211 */ /* 0x000fe400008f0eff */
[----:B------:R-:W-:Y:S02]  /*7b10*/  LEA.HI.X.SX32 R0, R0, R129, 0x1, P3 ;  /* 0x0000008100007211 */ /* 0x000fe400018f0eff */
[C---:B------:R-:W-:Y:S01]  /*7b20*/  LEA R48, P1, R15.reuse, R114, 0x1 ;  /* 0x000000720f307211 */ /* 0x040fe200078208ff */
[----:B------:R-:W3:Y:S03]  /*7b30*/  LD.E.128 R4, desc[UR6][R2.64] ;  /* 0x0000000602047980 */ /* 0x000ee6000c101d00 */
[----:B------:R-:W-:Y:S01]  /*7b40*/  LEA.HI.X R49, R15, R115, R0, 0x1, P1 ;  /* 0x000000730f317211 */ /* 0x000fe200008f0c00 */
[----:B------:R-:W-:Y:S02]  /*7b50*/  IMAD.MOV.U32 R0, RZ, RZ, RZ ;  /* 0x000000ffff007224 */ /* 0x000fe400078e00ff */
[----:B------:R-:W-:Y:S03]  /*7b60*/  @P2 IMAD.MOV R0, RZ, RZ, -R13 ;  /* 0x000000ffff002224 */ /* 0x000fe600078e0a0d */
[----:B------:R-:W4:Y:S02]  /*7b70*/  LD.E.128 R48, desc[UR6][R48.64] ;  /* 0x0000000630307980 */ /* 0x000f24000c101d00 */
[----:B------:R-:W-:Y:S04]  /*7b80*/  IADD3 R15, P1, R140, R0, RZ ;  /* 0x000000008c0f7210 */ /* 0x000fe80007f3e0ff */
[----:B------:R-:W-:Y:S02]  /*7b90*/  LEA.HI.X.SX32 R0, R0, R129, 0x1, P1 ;  /* 0x0000008100007211 */ /* 0x000fe400008f0eff */
[C---:B------:R-:W-:Y:S04]  /*7ba0*/  LEA R12, P1, R15.reuse, R116, 0x1 ;  /* 0x000000740f0c7211 */ /* 0x040fe800078208ff */
[----:B------:R-:W-:Y:S05]  /*7bb0*/  LEA.HI.X R13, R15, R117, R0, 0x1, P1 ;  /* 0x000000750f0d7211 */ /* 0x000fea00008f0c00 */
[----:B------:R1:W2:Y:S01]  /*7bc0*/  LD.E.128 R44, desc[UR6][R12.64] ;  /* 0x000000060c2c7980 */ /* 0x0002a2000c101d00 */
[C---:B---3--:R-:W-:Y:S01]  /*7bd0*/  LOP3.LUT R10, R7.reuse, 0xffff0000, RZ, 0xc0, !PT ;  /* 0xffff0000070a7812 */ /* 0x048fe200078ec0ff */
[----:B------:R-:W-:Y:S01]  /*7be0*/  IMAD.U32 R8, R7, 0x10000, RZ ;  /* 0x0001000007087824 */ /* 0x000fe200078e00ff */
[C---:B------:R-:W-:Y:S01]  /*7bf0*/  LOP3.LUT R2, R4.reuse, 0xffff0000, RZ, 0xc0, !PT ;  /* 0xffff000004027812 */ /* 0x040fe200078ec0ff */
[----:B------:R-:W-:Y:S01]  /*7c00*/  IMAD.U32 R0, R4, 0x10000, RZ ;  /* 0x0001000004007824 */ /* 0x000fe200078e00ff */
[C---:B------:R-:W-:Y:S01]  /*7c10*/  LOP3.LUT R4, R5.reuse, 0xffff0000, RZ, 0xc0, !PT ;  /* 0xffff000005047812 */ /* 0x040fe200078ec0ff */
[----:B------:R-:W-:Y:S01]  /*7c20*/  IMAD.U32 R3, R5, 0x10000, RZ ;  /* 0x0001000005037824 */ /* 0x000fe200078e00ff */
[C---:B------:R-:W-:Y:S02]  /*7c30*/  SHF.L.U32 R5, R6.reuse, 0x10, RZ ;  /* 0x0000001006057819 */ /* 0x040fe400000006ff */
[----:B------:R-:W-:Y:S01]  /*7c40*/  LOP3.LUT R6, R6, 0xffff0000, RZ, 0xc0, !PT ;  /* 0xffff000006067812 */ /* 0x000fe200078ec0ff */
[C---:B----4-:R-:W-:Y:S01]  /*7c50*/  IMAD.U32 R7, R51.reuse, 0x10000, RZ ;  /* 0x0001000033077824 */ /* 0x050fe200078e00ff */
[----:B------:R-:W-:Y:S01]  /*7c60*/  LOP3.LUT R9, R51, 0xffff0000, RZ, 0xc0, !PT ;  /* 0xffff000033097812 */ /* 0x000fe200078ec0ff */
[C---:B------:R-:W-:Y:S01]  /*7c70*/  IMAD.U32 R31, R48.reuse, 0x10000, RZ ;  /* 0x00010000301f7824 */ /* 0x040fe200078e00ff */
[----:B------:R-:W-:Y:S01]  /*7c80*/  LOP3.LUT R15, R48, 0xffff0000, RZ, 0xc0, !PT ;  /* 0xffff0000300f7812 */ /* 0x000fe200078ec0ff */
[C---:B-1----:R-:W-:Y:S01]  /*7c90*/  IMAD.U32 R12, R50.reuse, 0x10000, RZ ;  /* 0x00010000320c7824 */ /* 0x042fe200078e00ff */
        /* <DEDUP_REMOVED lines=12> */
[C---:B--2---:R-:W-:Y:S01]  /*7d60*/  SHF.L.U32 R9, R44.reuse, 0x10, RZ ;  /* 0x000000102c097819 */ /* 0x044fe200000006ff */
[----:B------:R-:W-:Y:S01]  /*7d70*/  @!P2 FADD.FTZ R13, -R13, -RZ ;  /* 0x800000ff0d0da221 */ /* 0x000fe20000010100 */
[----:B------:R-:W-:Y:S01]  /*7d80*/  LOP3.LUT R10, R44, 0xffff0000, RZ, 0xc0, !PT ;  /* 0xffff00002c0a7812 */ /* 0x000fe200078ec0ff */
[----:B------:R-:W-:Y:S01]  /*7d90*/  FMUL.FTZ R0, R0, R31 ;  /* 0x0000001f00007220 */ /* 0x000fe20000410000 */
[C---:B------:R-:W-:Y:S01]  /*7da0*/  LOP3.LUT R31, R47.reuse, 0xffff0000, RZ, 0xc0, !PT ;  /* 0xffff00002f1f7812 */ /* 0x040fe200078ec0ff */
[----:B------:R-:W-:Y:S01]  /*7db0*/  FMUL.FTZ R2, R2, R15 ;  /* 0x0000000f02027220 */ /* 0x000fe20000410000 */
[----:B------:R-:W-:Y:S01]  /*7dc0*/  SHF.L.U32 R15, R47, 0x10, RZ ;  /* 0x000000102f0f7819 */ /* 0x000fe200000006ff */
[----:B------:R-:W-:Y:S01]  /*7dd0*/  FMUL.FTZ R5, R5, R12 ;  /* 0x0000000c05057220 */ /* 0x000fe20000410000 */
[----:B------:R-:W-:Y:S01]  /*7de0*/  LOP3.LUT R12, R45, 0xffff0000, RZ, 0xc0, !PT ;  /* 0xffff00002d0c7812 */ /* 0x000fe200078ec0ff */
[----:B------:R-:W-:Y:S01]  /*7df0*/  FMUL.FTZ R6, R6, R11 ;  /* 0x0000000b06067220 */ /* 0x000fe20000410000 */
[----:B------:R-:W-:Y:S01]  /*7e00*/  FMUL.FTZ R3, R3, R14 ;  /* 0x0000000e03037220 */ /* 0x000fe20000410000 */
[----:B------:R-:W-:Y:S01]  /*7e10*/  LOP3.LUT R14, R46, 0xffff0000, RZ, 0xc0, !PT ;  /* 0xffff00002e0e7812 */ /* 0x000fe200078ec0ff */
[----:B------:R-:W-:Y:S02]  /*7e20*/  IMAD.U32 R11, R45, 0x10000, RZ ;  /* 0x000100002d0b7824 */ /* 0x000fe400078e00ff */
        /* <DEDUP_REMOVED lines=13> */
[----:B------:R-:W-:Y:S01]  /*7f00*/  F2FP.BF16.F32.PACK_AB R11, R8, R7 ;  /* 0x00000007080b723e */ /* 0x000fe200000010ff */
[----:B------:R-:W-:Y:S02]  /*7f10*/  IMAD.MOV.U32 R8, RZ, RZ, R0 ;  /* 0x000000ffff087224 */ /* 0x000fe400078e0000 */
.L_x_2643:
[----:B------:R-:W-:Y:S05]  /*7f20*/  BSYNC B0 ;  /* 0x0000000000007941 */ /* 0x000fea0003800000 */
.L_x_2642:
[----:B-----5:R3:W-:Y:S01]  /*7f30*/  ST.E.128 desc[UR6][R42.64+0x80], R8 ;  /* 0x000080082a007985 */ /* 0x0207e2000c101d06 */
[----:B------:R-:W-:Y:S03]  /*7f40*/  BSSY B0, `(.L_x_2644) ;  /* 0x0000057000007945 */ /* 0x000fe60003800000 */
[----:B----4-:R3:W5:Y:S01]  /*7f50*/  LD.E.128 R12, desc[UR6][R170.64+0x100] ;  /* 0x00010006aa0c7980 */ /* 0x010762000c101d00 */
[----:B------:R-:W-:Y:S05]  /*7f60*/  @P0 BRA `(.L_x_2645) ;  /* 0x0000000400500947 */ /* 0x000fea0003800000 */
[----:B------:R-:W-:Y:S01]  /*7f70*/  LEA.HI R0, R23, R23, RZ, 0x1 ;  /* 0x0000001717007211 */ /* 0x000fe200078f08ff */
[----:B---3--:R-:W-:Y:S01]  /*7f80*/  IMAD.MOV.U32 R8, RZ, RZ, RZ ;  /* 0x000000ffff087224 */ /* 0x008fe200078e00ff */
[C---:B------:R-:W-:Y:S01]  /*7f90*/  LEA R6, P0, R87.reuse, R112, 0x1 ;  /* 0x0000007057067211 */ /* 0x040fe200078008ff */
[----:B------:R-:W-:Y:S01]  /*7fa0*/  IMAD.MOV.U32 R10, RZ, RZ, RZ ;  /* 0x000000ffff0a7224 */ /* 0x000fe200078e00ff */
[----:B------:R-:W-:Y:S01]  /*7fb0*/  SHF.R.S32.HI R0, RZ, 0x1, R0 ;  /* 0x00000001ff007819 */ /* 0x000fe20000011400 */
[----:B-----5:R-:W-:Y:S01]  /*7fc0*/  IMAD.U32 R30, R14, 0x10000, RZ ;  /* 0x000100000e1e7824 */ /* 0x020fe200078e00ff */
[----:B------:R-:W-:Y:S01]  /*7fd0*/  LEA.HI.X R7, R87, R113, R90, 0x1, P0 ;  /* 0x0000007157077211 */ /* 0x000fe200000f0c5a */
[----:B------:R-:W-:Y:S01]  /*7fe0*/  IMAD.U32 R16, R13, 0x10000, RZ ;  /* 0x000100000d107824 */ /* 0x000fe200078e00ff */
[----:B------:R-:W-:Y:S01]  /*7ff0*/  ISETP.GE.AND P1, PT, R19, R0, PT ;  /* 0x000000001300720c */ /* 0x000fe20003f26270 */
[--C-:B------:R-:W-:Y:S01]  /*8000*/  IMAD.MOV.U32 R4, RZ, RZ, R0.reuse ;  /* 0x000000ffff047224 */ /* 0x100fe200078e0000 */
[C---:B------:R-:W-:Y:S02]  /*8010*/  SHF.L.U32 R32, R15.reuse, 0x10, RZ ;  /* 0x000000100f207819 */ /* 0x040fe400000006ff */
[----:B------:R-:W-:Y:S02]  /*8020*/  LOP3.LUT R41, R15, 0xffff0000, RZ, 0xc0, !PT ;  /* 0xffff00000f297812 */ /* 0x000fe400078ec0ff */
[C---:B------:R-:W-:Y:S02]  /*8030*/  SHF.L.U32 R33, R12.reuse, 0x10, RZ ;  /* 0x000000100c217819 */ /* 0x040fe400000006ff */
[----:B------:R-:W-:Y:S02]  /*8040*/  LOP3.LUT R35, R12, 0xffff0000, RZ, 0xc0, !PT ;  /* 0xffff00000c237812 */ /* 0x000fe400078ec0ff */
[----:B------:R-:W-:Y:S02]  /*8050*/  LOP3.LUT R39, R14, 0xffff0000, RZ, 0xc0, !PT ;  /* 0xffff00000e277812 */ /* 0x000fe400078ec0ff */
[----:B------:R-:W-:Y:S01]  /*8060*/  LOP3.LUT R37, R13, 0xffff0000, RZ, 0xc0, !PT ;  /* 0xffff00000d257812 */ /* 0x000fe200078ec0ff */
[--C-:B------:R-:W-:Y:S01]  /*8070*/  @P1 IMAD.MOV R4, RZ, RZ, -R0.reuse ;  /* 0x000000ffff041224 */ /* 0x100fe200078e0a00 */
[----:B------:R-:W-:Y:S01]  /*8080*/  @P1 IADD3 R8, -R0, RZ, RZ ;  /* 0x000000ff00081210 */ /* 0x000fe20007ffe1ff */
[----:B------:R-:W-:Y:S03]  /*8090*/  @P1 IMAD.MOV R10, RZ, RZ, -R0 ;  /* 0x000000ffff0a1224 */ /* 0x000fe600078e0a00 */
[C---:B------:R-:W-:Y:S02]  /*80a0*/  LEA R2, P0, R4.reuse, R6, 0x1 ;  /* 0x0000000604027211 */ /* 0x040fe400078008ff */
[----:B------:R-:W-:Y:S02]  /*80b0*/  IADD3 R9, P2, R139, R8, RZ ;  /* 0x000000088b097210 */ /* 0x000fe40007f5e0ff */
[----:B------:R-:W-:Y:S02]  /*80c0*/  LEA.HI.X.SX32 R3, R4, R7, 0x1, P0 ;  /* 0x0000000704037211 */ /* 0x000fe400000f0eff */
[----:B------:R-:W-:Y:S02]  /*80d0*/  LEA.HI.X.SX32 R8, R8, R127, 0x1, P2 ;  /* 0x0000007f08087211 */ /* 0x000fe400010f0eff */
[C---:B------:R-:W-:Y:S01]  /*80e0*/  LEA R48, P0, R9.reuse, R114, 0x1 ;  /* 0x0000007209307211 */ /* 0x040fe200078008ff */
[----:B------:R-:W3:Y:S03]  /*80f0*/  LD.E.128 R4, desc[UR6][R2.64] ;  /* 0x0000000602047980 */ /* 0x000ee6000c101d00 */
[----:B------:R-:W-:Y:S02]  /*8100*/  LEA.HI.X R49, R9, R115, R8, 0x1, P0 ;  /* 0x0000007309317211 */ /* 0x000fe400000f0c08 */
[----:B------:R-:W-:Y:S04]  /*8110*/  IADD3 R11, P0, R139, R10, RZ ;  /* 0x0000000a8b0b7210 */ /* 0x000fe80007f1e0ff */
[----:B------:R-:W-:Y:S01]  /*8120*/  LEA.HI.X.SX32 R0, R10, R127, 0x1, P0 ;  /* 0x0000007f0a007211 */ /* 0x000fe200000f0eff */
[----:B------:R-:W4:Y:S01]  /*8130*/  LD.E.128 R48, desc[UR6][R48.64] ;  /* 0x0000000630307980 */ /* 0x000f22000c101d00 */
[C---:B------:R-:W-:Y:S04]  /*8140*/  LEA R8, P0, R11.reuse, R116, 0x1 ;  /* 0x000000740b087211 */ /* 0x040fe800078008ff */
[----:B------:R-:W-:Y:S05]  /*8150*/  LEA.HI.X R9, R11, R117, R0, 0x1, P0 ;  /* 0x000000750b097211 */ /* 0x000fea00000f0c00 */
[----:B------:R1:W2:Y:S01]  /*8160*/  LD.E.128 R44, desc[UR6][R8.64] ;  /* 0x00000006082c7980 */ /* 0x0002a2000c101d00 */
[C---:B---3--:R-:W-:Y:S01]  /*8170*/  LOP3.LUT R10, R7.reuse, 0xffff0000, RZ, 0xc0, !PT ;  /* 0xffff0000070a7812 */ /* 0x048fe200078ec0ff */
[----:B-1----:R-:W-:Y:S01]  /*8180*/  IMAD.U32 R8, R7, 0x10000, RZ ;  /* 0x0001000007087824 */ /* 0x002fe200078e00ff */
[C---:B------:R-:W-:Y:S01]  /*8190*/  LOP3.LUT R2, R4.reuse, 0xffff0000, RZ, 0xc0, !PT ;  /* 0xffff000004027812 */ /* 0x040fe200078ec0ff */
[----:B------:R-:W-:Y:S01]  /*81a0*/  IMAD.U32 R0, R4, 0x10000, RZ ;  /* 0x0001000004007824 */ /* 0x000fe200078e00ff */
[C---:B------:R-:W-:Y:S01]  /*81b0*/  LOP3.LUT R4, R5.reuse, 0xffff0000, RZ, 0xc0, !PT ;  /* 0xffff000005047812 */ /* 0x040fe200078ec0ff */
[----:B------:R-:W-:Y:S01]  /*81c0*/  IMAD.U32 R3, R5, 0x10000, RZ ;  /* 0x0001000005037824 */ /* 0x000fe200078e00ff */
[C---:B------:R-:W-:Y:S02]  /*81d0*/  SHF.L.U32 R5, R6.reuse, 0x10, RZ ;  /* 0x0000001006057819 */ /* 0x040fe400000006ff */
[----:B------:R-:W-:Y:S02]  /*81e0*/  LOP3.LUT R6, R6, 0xffff0000, RZ, 0xc0, !PT ;  /* 0xffff000006067812 */ /* 0x000fe400078ec0ff */
[C---:B----4-:R-:W-:Y:S01]  /*81f0*/  LOP3.LUT R9, R51.reuse, 0xffff0000, RZ, 0xc0, !PT ;  /* 0xffff000033097812 */ /* 0x050fe200078ec0ff */
[----:B------:R-:W-:Y:S01]  /*8200*/  IMAD.U32 R7, R51, 0x10000, RZ ;  /* 0x0001000033077824 */ /* 0x000fe200078e00ff */
[C---:B------:R-:W-:Y:S01]  /*8210*/  LOP3.LUT R15, R48.reuse, 0xffff0000, RZ, 0xc0, !PT ;  /* 0xffff0000300f7812 */ /* 0x040fe200078ec0ff */
[----:B------:R-:W-:Y:S01]  /*8220*/  IMAD.U32 R31, R48, 0x10000, RZ ;  /* 0x00010000301f7824 */ /* 0x000fe200078e00ff */
[C---:B------:R-:W-:Y:S01]  /*8230*/  LOP3.LUT R11, R50.reuse, 0xffff0000, RZ, 0xc0, !PT ;  /* 0xffff0000320b7812 */ /* 0x040fe200078ec0ff */
[----:B------:R-:W-:Y:S01]  /*8240*/  IMAD.U32 R12, R50, 0x10000, RZ ;  /* 0x00010000320c7824 */ /* 0x000fe200078e00ff */
[----:B------:R-:W-:Y:S01]  /*8250*/  SHF.L.U32 R14, R49, 0x10, RZ ;  /* 0x00000010310e7819 */ /* 0x000fe200000006ff */
        /* <DEDUP_REMOVED lines=37> */
.L_x_2645:
[----:B------:R-:W-:Y:S05]  /*84b0*/  BSYNC B0 ;  /* 0x0000000000007941 */ /* 0x000fea0003800000 */
.L_x_2644:
[----:B-----5:R4:W-:Y:S01]  /*84c0*/  ST.E.128 desc[UR6][R42.64+0x100], R12 ;  /* 0x0001000c2a007985 */ /* 0x0209e2000c101d06 */
[----:B------:R-:W-:Y:S01]  /*84d0*/  ISETP.GE.AND P0, PT, R18, R23, PT ;  /* 0x000000171200720c */ /* 0x000fe20003f06270 */
[----:B------:R-:W-:Y:S02]  /*84e0*/  BSSY B0, `(.L_x_2646) ;  /* 0x0000058000007945 */ /* 0x000fe40003800000 */
[----:B---3--:R4:W5:Y:S10]  /*84f0*/  LD.E.128 R8, desc[UR6][R170.64+0x180] ;  /* 0x00018006aa087980 */ /* 0x008974000c101d00 */
        /* <DEDUP_REMOVED lines=18> */
[C---:B------:R-:W-:Y:S02]  /*8620*/  LEA R2, P0, R4.reuse, R6, 0x1 ;  /* 0x0000000604027211 */ /* 0x040fe400078008ff */
        /* <DEDUP_REMOVED lines=67> */
.L_x_2647:
[----:B------:R-:W-:Y:S05]  /*8a60*/  BSYNC B0 ;  /* 0x0000000000007941 */ /* 0x000fea0003800000 */
.L_x_2646:
[----:B-----5:R3:W-:Y:S02]  /*8a70*/  ST.E.128 desc[UR6][R42.64+0x180], R8 ;  /* 0x000180082a007985 */ /* 0x0207e4000c101d06 */
.L_x_2639:
[----:B------:R-:W-:Y:S05]  /*8a80*/  BSYNC B1 ;  /* 0x0000000000017941 */ /* 0x000fea0003800000 */
.L_x_2638:
[C---:B------:R-:W-:Y:S01]  /*8a90*/  ISETP.GE.AND P0, PT, R74.reuse, R59, PT ;  /* 0x0000003b4a00720c */ /* 0x040fe20003f06270 */
[----:B------:R-:W-:Y:S03]  /*8aa0*/  BSSY B1, `(.L_x_2648) ;  /* 0x0000170000017945 */ /* 0x000fe60003800000 */
[----:B------:R-:W-:Y:S11]  /*8ab0*/  ISETP.GE.AND P0, PT, R74, R58, !P0 ;  /* 0x0000003a4a00720c */ /* 0x000ff60004706270 */
[----:B------:R-:W-:Y:S02]  /*8ac0*/  @!UPT UIADD3 URZ, URZ, URZ, URZ ;  /* 0x0000003f3f3ff290 */ /* 0x000fe4000fffe03f */
[----:B------:R-:W-:Y:S05]  /*8ad0*/  @!P0 BRA `(.L_x_2649) ;  /* 0x0000001400b08947 */ /* 0x000fea0003800000 */
[----:B--2-4-:R-:W-:Y:S01]  /*8ae0*/  LEA R170, P4, R86, R112, 0x1 ;  /* 0x0000007056aa7211 */ /* 0x014fe200078808ff */
[----:B------:R-:W-:Y:S01]  /*8af0*/  BSSY B0, `(.L_x_2650) ;  /* 0x000005b000007945 */ /* 0x000fe20003800000 */
[----:B------:R-:W-:Y:S02]  /*8b00*/  ISETP.GE.AND P3, PT, R24, R23, PT ;  /* 0x000000171800720c */ /* 0x000fe40003f66270 */
[----:B------:R-:W-:Y:S02]  /*8b10*/  LEA.HI.X R171, R86, R113, R83, 0x1, P4 ;  /* 0x0000007156ab7211 */ /* 0x000fe400020f0c53 */
[----:B---3--:R-:W-:Y:S02]  /*8b20*/  LEA R42, P2, R79, R160, 0x1 ;  /* 0x000000a04f2a7211 */ /* 0x008fe400078408ff */
[-C--:B------:R-:W-:Y:S01]  /*8b30*/  ISETP.GE.AND P1, PT, R20, R23.reuse, PT ;  /* 0x000000171400720c */ /* 0x080fe20003f26270 */
[----:B------:R2:W5:Y:S01]  /*8b40*/  LD.E.128 R12, desc[UR6][R170.64] ;  /* 0x00000006aa0c7980 */ /* 0x000562000c101d00 */
[----:B------:R-:W-:Y:S02]  /*8b50*/  ISETP.GE.AND P0, PT, R19, R23, PT ;  /* 0x000000171300720c */ /* 0x000fe40003f06270 */
[----:B------:R-:W-:Y:S03]  /*8b60*/  LEA.HI.X R43, R79, R161, R80, 0x1, P2 ;  /* 0x000000a14f2b7211 */ /* 0x000fe600010f0c50 */
[----:B------:R-:W-:Y:S08]  /*8b70*/  @P3 BRA `(.L_x_2651) ;  /* 0x0000000400483947 */ /* 0x000ff00003800000 */
        /* <DEDUP_REMOVED lines=82> */
.L_x_2651:
[----:B------:R-:W-:Y:S05]  /*90a0*/  BSYNC B0 ;  /* 0x0000000000007941 */ /* 0x000fea0003800000 */
.L_x_2650:
[----:B-----5:R3:W-:Y:S01]  /*90b0*/  ST.E.128 desc[UR6][R42.64], R12 ;  /* 0x0000000c2a007985 */ /* 0x0207e2000c101d06 */
[----:B------:R-:W-:Y:S03]  /*90c0*/  BSSY B0, `(.L_x_2652) ;  /* 0x0000058000007945 */ /* 0x000fe60003800000 */
[----:B------:R3:W5:Y:S01]  /*90d0*/  LD.E.128 R8, desc[UR6][R170.64+0x80] ;  /* 0x00008006aa087980 */ /* 0x000762000c101d00 */
[----:B------:R-:W-:Y:S05]  /*90e0*/  @P1 BRA `(.L_x_2653) ;  /* 0x0000000400541947 */ /* 0x000fea0003800000 */
[----:B---3--:R-:W-:Y:S01]  /*90f0*/  LEA.HI R13, R23, R23, RZ, 0x1 ;  /* 0x00000017170d7211 */ /* 0x008fe200078f08ff */
[----:B------:R-:W-:Y:S01]  /*9100*/  IMAD.MOV.U32 R5, RZ, RZ, RZ ;  /* 0x000000ffff057224 */ /* 0x000fe200078e00ff */
[C---:B------:R-:W-:Y:S01]  /*9110*/  LEA R6, P1, R89.reuse, R112, 0x1 ;  /* 0x0000007059067211 */ /* 0x040fe200078208ff */
[----:B------:R-:W-:Y:S01]  /*9120*/  IMAD.MOV.U32 R31, RZ, RZ, RZ ;  /* 0x000000ffff1f7224 */ /* 0x000fe200078e00ff */
[----:B------:R-:W-:Y:S01]  /*9130*/  SHF.R.S32.HI R13, RZ, 0x1, R13 ;  /* 0x00000001ff0d7819 */ /* 0x000fe2000001140d */
[----:B-----5:R-:W-:Y:S01]  /*9140*/  IMAD.U32 R30, R10, 0x10000, RZ ;  /* 0x000100000a1e7824 */ /* 0x020fe200078e00ff */
[----:B------:R-:W-:Y:S01]  /*9150*/  LEA.HI.X R7, R89, R113, R92, 0x1, P1 ;  /* 0x0000007159077211 */ /* 0x000fe200008f0c5c */
[C---:B------:R-:W-:Y:S01]  /*9160*/  IMAD.U32 R16, R9.reuse, 0x10000, RZ ;  /* 0x0001000009107824 */ /* 0x040fe200078e00ff */
        /* <DEDUP_REMOVED lines=37> */
[----:B-1----:R-:W-:Y:S01]  /*93c0*/  IMAD.U32 R12, R50, 0x10000, RZ ;  /* 0x00010000320c7824 */ /* 0x002fe200078e00ff */
        /* <DEDUP_REMOVED lines=39> */
.L_x_2653:
[----:B------:R-:W-:Y:S05]  /*9640*/  BSYNC B0 ;  /* 0x0000000000007941 */ /* 0x000fea0003800000 */
.L_x_2652:
[----:B-----5:R4:W-:Y:S01]  /*9650*/  ST.E.128 desc[UR6][R42.64+0x80], R8 ;  /* 0x000080082a007985 */ /* 0x0209e2000c101d06 */
[----:B------:R-:W-:Y:S03]  /*9660*/  BSSY B0, `(.L_x_2654) ;  /* 0x0000057000007945 */ /* 0x000fe60003800000 */
[----:B---3--:R4:W5:Y:S01]  /*9670*/  LD.E.128 R12, desc[UR6][R170.64+0x100] ;  /* 0x00010006aa0c7980 */ /* 0x008962000c101d00 */
[----:B------:R-:W-:Y:S05]  /*9680*/  @P0 BRA `(.L_x_2655) ;  /* 0x0000000400500947 */ /* 0x000fea0003800000 */
[----:B------:R-:W-:Y:S01]  /*9690*/  LEA.HI R0, R23, R23, RZ, 0x1 ;  /* 0x0000001717007211 */ /* 0x000fe200078f08ff */
[----:B------:R-:W-:Y:S01]  /*96a0*/  IMAD.MOV.U32 R5, RZ, RZ, RZ ;  /* 0x000000ffff057224 */ /* 0x000fe200078e00ff */
        /* <DEDUP_REMOVED lines=17> */
[----:B------:R-:W-:Y:S02]  /*97c0*/  LEA R2, P0, R4, R6, 0x1 ;  /* 0x0000000604027211 */ /* 0x000fe400078008ff */
[----:B----4-:R-:W-:Y:S02]  /*97d0*/  IADD3 R9, P2, R136, R5, RZ ;  /* 0x0000000588097210 */ /* 0x010fe40007f5e0ff */
        /* <DEDUP_REMOVED lines=63> */
.L_x_2655:
[----:B------:R-:W-:Y:S05]  /*9bd0*/  BSYNC B0 ;  /* 0x0000000000007941 */ /* 0x000fea0003800000 */
.L_x_2654:
[----:B-----5:R3:W-:Y:S01]  /*9be0*/  ST.E.128 desc[UR6][R42.64+0x100], R12 ;  /* 0x0001000c2a007985 */ /* 0x0207e2000c101d06 */
[----:B------:R-:W-:Y:S01]  /*9bf0*/  ISETP.GE.AND P0, PT, R18, R23, PT ;  /* 0x000000171200720c */ /* 0x000fe20003f06270 */
[----:B------:R-:W-:Y:S02]  /*9c00*/  BSSY B0, `(.L_x_2656) ;  /* 0x0000058000007945 */ /* 0x000fe40003800000 */
[----:B----4-:R3:W5:Y:S10]  /*9c10*/  LD.E.128 R8, desc[UR6][R170.64+0x180] ;  /* 0x00018006aa087980 */ /* 0x010774000c101d00 */
        /* <DEDUP_REMOVED lines=86> */
.L_x_2657:
[----:B------:R-:W-:Y:S05]  /*a180*/  BSYNC B0 ;  /* 0x0000000000007941 */ /* 0x000fea0003800000 */
.L_x_2656:
[----:B-----5:R4:W-:Y:S02]  /*a190*/  ST.E.128 desc[UR6][R42.64+0x180], R8 ;  /* 0x000180082a007985 */ /* 0x0209e4000c101d06 */
.L_x_2649:
[----:B------:R-:W-:Y:S05]  /*a1a0*/  BSYNC B1 ;  /* 0x0000000000017941 */ /* 0x000fea0003800000 */
.L_x_2648:
[C---:B------:R-:W-:Y:S01]  /*a1b0*/  ISETP.GE.AND P0, PT, R73.reuse, R59, PT ;  /* 0x0000003b4900720c */ /* 0x040fe20003f06270 */
[----:B------:R-:W-:Y:S03]  /*a1c0*/  BSSY B1, `(.L_x_2658) ;  /* 0x0000172000017945 */ /* 0x000fe60003800000 */
[----:B------:R-:W-:Y:S11]  /*a1d0*/  ISETP.GE.AND P0, PT, R73, R58, !P0 ;  /* 0x0000003a4900720c */ /* 0x000ff60004706270 */
[----:B------:R-:W-:Y:S02]  /*a1e0*/  @!UPT UIADD3 URZ, URZ, URZ, URZ ;  /* 0x0000003f3f3ff290 */ /* 0x000fe4000fffe03f */
[----:B------:R-:W-:Y:S05]  /*a1f0*/  @!P0 BRA `(.L_x_2659) ;  /* 0x0000001400b88947 */ /* 0x000fea0003800000 */
[----:B------:R-:W-:Y:S01]  /*a200*/  IMAD R3, R163, 0x60, RZ ;  /* 0x00000060a3037824 */ /* 0x000fe200078e02ff */
[-C--:B------:R-:W-:Y:S01]  /*a210*/  ISETP.GE.AND P0, PT, R24, R23.reuse, PT ;  /* 0x000000171800720c */ /* 0x080fe20003f06270 */
[----:B--234-:R-:W-:Y:S01]  /*a220*/  IMAD.WIDE.U32 R42, R162, 0x60, R112 ;  /* 0x00000060a22a7825 */ /* 0x01cfe200078e0070 */
[----:B------:R-:W-:Y:S01]  /*a230*/  BSSY B0, `(.L_x_2660) ;  /* 0x000005b000007945 */ /* 0x000fe20003800000 */
[----:B------:R-:W-:Y:S02]  /*a240*/  ISETP.GE.AND P2, PT, R20, R23, PT ;  /* 0x000000171400720c */ /* 0x000fe40003f46270 */
[----:B------:R-:W-:Y:S01]  /*a250*/  IMAD R5, R167, 0x60, RZ ;  /* 0x00000060a7057824 */ /* 0x000fe200078e02ff */
[----:B------:R-:W-:Y:S01]  /*a260*/  IADD3 R43, R43, R3, RZ ;  /* 0x000000032b2b7210 */ /* 0x000fe20007ffe0ff */
[----:B------:R-:W-:Y:S01]  /*a270*/  IMAD.WIDE.U32 R48, R166, 0x60, R160 ;  /* 0x00000060a6307825 */ /* 0x000fe200078e00a0 */
[----:B------:R-:W-:Y:S03]  /*a280*/  ISETP.GE.AND P1, PT, R19, R23, PT ;  /* 0x000000171300720c */ /* 0x000fe60003f26270 */
[----:B------:R2:W5:Y:S01]  /*a290*/  LD.E.128 R12, desc[UR6][R42.64] ;  /* 0x000000062a0c7980 */ /* 0x000562000c101d00 */
[----:B------:R-:W-:Y:S01]  /*a2a0*/  IADD3 R49, R49, R5, RZ ;  /* 0x0000000531317210 */ /* 0x000fe20007ffe0ff */
        /* <DEDUP_REMOVED lines=83> */
.L_x_2661:
[----:B------:R-:W-:Y:S05]  /*a7e0*/  BSYNC B0 ;  /* 0x0000000000007941 */ /* 0x000fea0003800000 */
.L_x_2660:
[----:B-----5:R3:W-:Y:S01]  /*a7f0*/  ST.E.128 desc[UR6][R48.64], R12 ;  /* 0x0000000c30007985 */ /* 0x0207e2000c101d06 */
[----:B------:R-:W-:Y:S03]  /*a800*/  BSSY B0, `(.L_x_2662) ;  /* 0x0000058000007945 */ /* 0x000fe60003800000 */
[----:B------:R3:W5:Y:S01]  /*a810*/  LD.E.128 R8, desc[UR6][R42.64+0x80] ;  /* 0x000080062a087980 */ /* 0x000762000c101d00 */
[----:B------:R-:W-:Y:S05]  /*a820*/  @P2 BRA `(.L_x_2663) ;  /* 0x0000000400542947 */ /* 0x000fea0003800000 */
[----:B---3--:R-:W-:Y:S01]  /*a830*/  LEA.HI R13, R23, R23, RZ, 0x1 ;  /* 0x00000017170d7211 */ /* 0x008fe200078f08ff */
[----:B------:R-:W-:Y:S01]  /*a840*/  IMAD.MOV.U32 R0, RZ, RZ, RZ ;  /* 0x000000ffff007224 */ /* 0x000fe200078e00ff */
[----:B------:R-:W-:Y:S01]  /*a850*/  IADD3 R6, P0, R112, R104, RZ ;  /* 0x0000006870067210 */ /* 0x000fe20007f1e0ff */
[C---:B-----5:R-:W-:Y:S01]  /*a860*/  IMAD.U32 R33, R8.reuse, 0x10000, RZ ;  /* 0x0001000008217824 */ /* 0x060fe200078e00ff */
[----:B------:R-:W-:Y:S01]  /*a870*/  SHF.R.S32.HI R13, RZ, 0x1, R13 ;  /* 0x00000001ff0d7819 */ /* 0x000fe2000001140d */
[----:B------:R-:W-:Y:S01]  /*a880*/  IMAD.U32 R16, R9, 0x10000, RZ ;  /* 0x0001000009107824 */ /* 0x000fe200078e00ff */
[----:B------:R-:W-:Y:S01]  /*a890*/  LOP3.LUT R35, R8, 0xffff0000, RZ, 0xc0, !PT ;  /* 0xffff000008237812 */ /* 0x000fe200078ec0ff */
[----:B------:R-:W-:Y:S01]  /*a8a0*/  IMAD.X R7, R113, 0x1, R103, P0 ;  /* 0x0000000171077824 */ /* 0x000fe200000e0667 */
[----:B------:R-:W-:Y:S01]  /*a8b0*/  ISETP.GE.AND P2, PT, R20, R13, PT ;  /* 0x0000000d1400720c */ /* 0x000fe20003f46270 */
[--C-:B------:R-:W-:Y:S01]  /*a8c0*/  IMAD.MOV.U32 R4, RZ, RZ, R13.reuse ;  /* 0x000000ffff047224 */ /* 0x100fe200078e000d */
[C---:B------:R-:W-:Y:S01]  /*a8d0*/  SHF.L.U32 R30, R10.reuse, 0x10, RZ ;  /* 0x000000100a1e7819 */ /* 0x040fe200000006ff */
[----:B------:R-:W-:Y:S01]  /*a8e0*/  IMAD.U32 R32, R11, 0x10000, RZ ;  /* 0x000100000b207824 */ /* 0x000fe200078e00ff */
[----:B------:R-:W-:Y:S02]  /*a8f0*/  LOP3.LUT R39, R10, 0xffff0000, RZ, 0xc0, !PT ;  /* 0xffff00000a277812 */ /* 0x000fe400078ec0ff */
[----:B------:R-:W-:Y:S02]  /*a900*/  LOP3.LUT R37, R9, 0xffff0000, RZ, 0xc0, !PT ;  /* 0xffff000009257812 */ /* 0x000fe400078ec0ff */
[----:B------:R-:W-:Y:S05]  /*a910*/  LOP3.LUT R41, R11, 0xffff0000, RZ, 0xc0, !PT ;  /* 0xffff00000b297812 */ /* 0x000fea00078ec0ff */
        /* <DEDUP_REMOVED lines=25> */
[C---:B----4-:R-:W-:Y:S01]  /*aab0*/  SHF.L.U32 R7, R175.reuse, 0x10, RZ ;  /* 0x00000010af077819 */ /* 0x050fe200000006ff */
[----:B-1----:R-:W-:Y:S01]  /*aac0*/  IMAD.U32 R12, R174, 0x10000, RZ ;  /* 0x00010000ae0c7824 */ /* 0x002fe200078e00ff */
        /* <DEDUP_REMOVED lines=16> */
[----:B--2---:R-:W-:Y:S01]  /*abd0*/  LOP3.LUT R10, R44, 0xffff0000, RZ, 0xc0, !PT ;  /* 0xffff00002c0a7812 */ /* 0x004fe200078ec0ff */
[----:B------:R-:W-:Y:S01]  /*abe0*/  FMUL.FTZ R0, R0, R31 ;  /* 0x0000001f00007220 */ /* 0x000fe20000410000 */
[----:B------:R-:W-:Y:S01]  /*abf0*/  LOP3.LUT R31, R47, 0xffff0000, RZ, 0xc0, !PT ;  /* 0xffff00002f1f7812 */ /* 0x000fe200078ec0ff */
[----:B------:R-:W-:Y:S02]  /*ac00*/  IMAD.U32 R9, R44, 0x10000, RZ ;  /* 0x000100002c097824 */ /* 0x000fe400078e00ff */
[----:B------:R-:W-:Y:S01]  /*ac10*/  FMUL.FTZ R2, R2, R15 ;  /* 0x0000000f02027220 */ /* 0x000fe20000410000 */
        /* <DEDUP_REMOVED lines=22> */
.L_x_2663:
[----:B------:R-:W-:Y:S05]  /*ad80*/  BSYNC B0 ;  /* 0x0000000000007941 */ /* 0x000fea0003800000 */
.L_x_2662:
[----:B-----5:R4:W-:Y:S01]  /*ad90*/  ST.E.128 desc[UR6][R48.64+0x80], R8 ;  /* 0x0000800830007985 */ /* 0x0209e2000c101d06 */
[----:B------:R-:W-:Y:S03]  /*ada0*/  BSSY B0, `(.L_x_2664) ;  /* 0x0000057000007945 */ /* 0x000fe60003800000 */
[----:B---3--:R4:W5:Y:S01]  /*adb0*/  LD.E.128 R12, desc[UR6][R42.64+0x100] ;  /* 0x000100062a0c7980 */ /* 0x008962000c101d00 */
[----:B------:R-:W-:Y:S05]  /*adc0*/  @P1 BRA `(.L_x_2665) ;  /* 0x0000000400501947 */ /* 0x000fea0003800000 */
[----:B------:R-:W-:Y:S01]  /*add0*/  LEA.HI R0, R23, R23, RZ, 0x1 ;  /* 0x0000001717007211 */ /* 0x000fe200078f08ff */
[----:B-----5:R-:W-:Y:S01]  /*ade0*/  IMAD.U32 R33, R12, 0x10000, RZ ;  /* 0x000100000c217824 */ /* 0x020fe200078e00ff */
[----:B------:R-:W-:Y:S01]  /*adf0*/  IADD3 R6, P0, R112, R106, RZ ;  /* 0x0000006a70067210 */ /* 0x000fe20007f1e0ff */
[----:B------:R-:W-:Y:S01]  /*ae00*/  IMAD.U32 R32, R15, 0x10000, RZ ;  /* 0x000100000f207824 */ /* 0x000fe200078e00ff */
[----:B------:R-:W-:Y:S01]  /*ae10*/  SHF.R.S32.HI R0, RZ, 0x1, R0 ;  /* 0x00000001ff007819 */ /* 0x000fe20000011400 */
[----:B------:R-:W-:Y:S01]  /*ae20*/  IMAD.U32 R30, R14, 0x10000, RZ ;  /* 0x000100000e1e7824 */ /* 0x000fe200078e00ff */
[----:B----4-:R-:W-:Y:S01]  /*ae30*/  MOV R8, RZ ;  /* 0x000000ff00087202 */ /* 0x010fe20000000f00 */
[----:B------:R-:W-:Y:S01]  /*ae40*/  IMAD.X R7, R113, 0x1, R105, P0 ;  /* 0x0000000171077824 */ /* 0x000fe200000e0669 */
[----:B------:R-:W-:Y:S01]  /*ae50*/  ISETP.GE.AND P1, PT, R19, R0, PT ;  /* 0x000000001300720c */ /* 0x000fe20003f26270 */
[--C-:B------:R-:W-:Y:S01]  /*ae60*/  IMAD.MOV.U32 R4, RZ, RZ, R0.reuse ;  /* 0x000000ffff047224 */ /* 0x100fe200078e0000 */
[----:B------:R-:W-:Y:S02]  /*ae70*/  MOV R10, RZ ;  /* 0x000000ff000a7202 */ /* 0x000fe40000000f00 */
[----:B------:R-:W-:Y:S02]  /*ae80*/  LOP3.LUT R35, R12, 0xffff0000, RZ, 0xc0, !PT ;  /* 0xffff00000c237812 */ /* 0x000fe400078ec0ff */
[----:B------:R-:W-:Y:S02]  /*ae90*/  LOP3.LUT R41, R15, 0xffff0000, RZ, 0xc0, !PT ;  /* 0xffff00000f297812 */ /* 0x000fe400078ec0ff */
[C---:B------:R-:W-:Y:S02]  /*aea0*/  SHF.L.U32 R16, R13.reuse, 0x10, RZ ;  /* 0x000000100d107819 */ /* 0x040fe400000006ff */
[----:B------:R-:W-:Y:S02]  /*aeb0*/  LOP3.LUT R37, R13, 0xffff0000, RZ, 0xc0, !PT ;  /* 0xffff00000d257812 */ /* 0x000fe400078ec0ff */
[----:B------:R-:W-:Y:S01]  /*aec0*/  LOP3.LUT R39, R14, 0xffff0000, RZ, 0xc0, !PT ;  /* 0xffff00000e277812 */ /* 0x000fe200078ec0ff */
[--C-:B------:R-:W-:Y:S02]  /*aed0*/  @P1 IMAD.MOV R4, RZ, RZ, -R0.reuse ;  /* 0x000000ffff041224 */ /* 0x100fe400078e0a00 */
[--C-:B------:R-:W-:Y:S02]  /*aee0*/  @P1 IMAD.MOV R8, RZ, RZ, -R0.reuse ;  /* 0x000000ffff081224 */ /* 0x100fe400078e0a00 */
[----:B------:R-:W-:Y:S01]  /*aef0*/  @P1 IMAD.MOV R10, RZ, RZ, -R0 ;  /* 0x000000ffff0a1224 */ /* 0x000fe200078e0a00 */
        /* <DEDUP_REMOVED lines=12> */
[----:B------:R3:W2:Y:S02]  /*afc0*/  LD.E.128 R44, desc[UR6][R8.64] ;  /* 0x00000006082c7980 */ /* 0x0006a4000c101d00 */
[----:B---3--:R-:W-:Y:S01]  /*afd0*/  SHF.L.U32 R8, R7, 0x10, RZ ;  /* 0x0000001007087819 */ /* 0x008fe200000006ff */
[----:B------:R-:W-:Y:S01]  /*afe0*/  IMAD.U32 R3, R5, 0x10000, RZ ;  /* 0x0001000005037824 */ /* 0x000fe200078e00ff */
[----:B------:R-:W-:Y:S02]  /*aff0*/  LOP3.LUT R10, R7, 0xffff0000, RZ, 0xc0, !PT ;  /* 0xffff0000070a7812 */ /* 0x000fe400078ec0ff */
[C---:B------:R-:W-:Y:S02]  /*b000*/  SHF.L.U32 R0, R4.reuse, 0x10, RZ ;  /* 0x0000001004007819 */ /* 0x040fe400000006ff */
[----:B------:R-:W-:Y:S02]  /*b010*/  LOP3.LUT R2, R4, 0xffff0000, RZ, 0xc0, !PT ;  /* 0xffff000004027812 */ /* 0x000fe400078ec0ff */
[----:B------:R-:W-:Y:S01]  /*b020*/  LOP3.LUT R4, R5, 0xffff0000, RZ, 0xc0, !PT ;  /* 0xffff000005047812 */ /* 0x000fe200078ec0ff */
[----:B------:R-:W-:Y:S01]  /*b030*/  IMAD.U32 R5, R6, 0x10000, RZ ;  /* 0x0001000006057824 */ /* 0x000fe200078e00ff */
[C---:B----4-:R-:W-:Y:S01]  /*b040*/  LOP3.LUT R9, R175.reuse, 0xffff0000, RZ, 0xc0, !PT ;  /* 0xffff0000af097812 */ /* 0x050fe200078ec0ff */
[----:B------:R-:W-:Y:S01]  /*b050*/  IMAD.U32 R7, R175, 0x10000, RZ ;  /* 0x00010000af077824 */ /* 0x000fe200078e00ff */
[----:B------:R-:W-:Y:S01]  /*b060*/  LOP3.LUT R11, R174, 0xffff0000, RZ, 0xc0, !PT ;  /* 0xffff0000ae0b7812 */ /* 0x000fe200078ec0ff */
[C---:B------:R-:W-:Y:S01]  /*b070*/  IMAD.U32 R31, R172.reuse, 0x10000, RZ ;  /* 0x00010000ac1f7824 */ /* 0x040fe200078e00ff */
        /* <DEDUP_REMOVED lines=41> */
.L_x_2665:
[----:B------:R-:W-:Y:S05]  /*b310*/  BSYNC B0 ;  /* 0x0000000000007941 */ /* 0x000fea0003800000 */
.L_x_2664:
[----:B-----5:R3:W-:Y:S01]  /*b320*/  ST.E.128 desc[UR6][R48.64+0x100], R12 ;  /* 0x0001000c30007985 */ /* 0x0207e2000c101d06 */
[----:B------:R-:W-:Y:S01]  /*b330*/  ISETP.GE.AND P0, PT, R18, R23, PT ;  /* 0x000000171200720c */ /* 0x000fe20003f06270 */
[----:B------:R-:W-:Y:S02]  /*b340*/  BSSY B0, `(.L_x_2666) ;  /* 0x0000058000007945 */ /* 0x000fe40003800000 */
[----:B----4-:R3:W5:Y:S10]  /*b350*/  LD.E.128 R8, desc[UR6][R42.64+0x180] ;  /* 0x000180062a087980 */ /* 0x010774000c101d00 */
[----:B------:R-:W-:Y:S05]  /*b360*/  @P0 BRA `(.L_x_2667) ;  /* 0x0000000400540947 */ /* 0x000fea0003800000 */
[----:B---3--:R-:W-:Y:S01]  /*b370*/  LEA.HI R13, R23, R23, RZ, 0x1 ;  /* 0x00000017170d7211 */ /* 0x008fe200078f08ff */
[----:B------:R-:W-:Y:S01]  /*b380*/  IMAD.MOV.U32 R5, RZ, RZ, RZ ;  /* 0x000000ffff057224 */ /* 0x000fe200078e00ff */
[----:B------:R-:W-:Y:S01]  /*b390*/  IADD3 R6, P0, R112, R108, RZ ;  /* 0x0000006c70067210 */ /* 0x000fe20007f1e0ff */
[----:B------:R-:W-:Y:S01]  /*b3a0*/  IMAD.MOV.U32 R31, RZ, RZ, RZ ;  /* 0x000000ffff1f7224 */ /* 0x000fe200078e00ff */
[----:B------:R-:W-:Y:S01]  /*b3b0*/  SHF.R.S32.HI R13, RZ, 0x1, R13 ;  /* 0x00000001ff0d7819 */ /* 0x000fe2000001140d */
[----:B-----5:R-:W-:Y:S01]  /*b3c0*/  IMAD.U32 R16, R9, 0x10000, RZ ;  /* 0x0001000009107824 */ /* 0x020fe200078e00ff */
        /* <DEDUP_REMOVED lines=25> */
[----:B--2---:R2:W2:Y:S01]  /*b560*/  LD.E.128 R40, desc[UR6][R12.64] ;  /* 0x000000060c287980 */ /* 0x0044a2000c101d00 */
        /* <DEDUP_REMOVED lines=9> */
[----:B--2---:R-:W-:Y:S01]  /*b600*/  IMAD.U32 R12, R46, 0x10000, RZ ;  /* 0x000100002e0c7824 */ /* 0x004fe200078e00ff */
        /* <DEDUP_REMOVED lines=11> */
[----:B------:R-:W-:Y:S01]  /*b6c0*/  LOP3.LUT R34, R43, 0xffff0000, RZ, 0xc0, !PT ;  /* 0xffff00002b227812 */ /* 0x000fe200078ec0ff */
[----:B------:R-:W-:Y:S01]  /*b6d0*/  @!P1 FADD.FTZ R11, -R11, -RZ ;  /* 0x800000ff0b0b9221 */ /* 0x000fe20000010100 */
[----:B------:R-:W-:Y:S01]  /*b6e0*/  @!P1 FADD.FTZ R14, -R14, -RZ ;  /* 0x800000ff0e0e9221 */ /* 0x000fe20000010100 */
[----:B------:R-:W-:Y:S01]  /*b6f0*/  @!P1 FADD.FTZ R13, -R13, -RZ ;  /* 0x800000ff0d0d9221 */ /* 0x000fe20000010100 */
[----:B------:R-:W-:Y:S01]  /*b700*/  FMUL.FTZ R7, R8, R7 ;  /* 0x0000000708077220 */ /* 0x000fe20000410000 */
[----:B------:R-:W-:Y:S01]  /*b710*/  FMUL.FTZ R8, R10, R9 ;  /* 0x000000090a087220 */ /* 0x000fe20000410000 */
[----:B------:R-:W-:Y:S01]  /*b720*/  LOP3.LUT R10, R40, 0xffff0000, RZ, 0xc0, !PT ;  /* 0xffff0000280a7812 */ /* 0x000fe200078ec0ff */
[----:B------:R-:W-:Y:S01]  /*b730*/  FMUL.FTZ R0, R0, R23 ;  /* 0x0000001700007220 */ /* 0x000fe20000410000 */
        /* <DEDUP_REMOVED lines=24> */
.L_x_2667:
[----:B------:R-:W-:Y:S05]  /*b8c0*/  BSYNC B0 ;  /* 0x0000000000007941 */ /* 0x000fea0003800000 */
.L_x_2666:
[----:B-----5:R4:W-:Y:S02]  /*b8d0*/  ST.E.128 desc[UR6][R48.64+0x180], R8 ;  /* 0x0001800830007985 */ /* 0x0209e4000c101d06 */
.L_x_2659:
[----:B------:R-:W-:Y:S05]  /*b8e0*/  BSYNC B1 ;  /* 0x0000000000017941 */ /* 0x000fea0003800000 */
.L_x_2658:
[----:B------:R-:W5:Y:S02]  /*b8f0*/  LD.E R3, desc[UR6][R26.64+0xd0] ;  /* 0x0000d0061a037980 */ /* 0x000f64000c101900 */
[----:B-----5:R-:W-:Y:S05]  /*b900*/  IMAD.U32 R3, R3, -0x20, RZ ;  /* 0xffffffe003037824 */ /* 0x020fea00078e00ff */
[C---:B------:R-:W-:Y:S02]  /*b910*/  LEA R116, P1, R3.reuse, R116, 0x1 ;  /* 0x0000007403747211 */ /* 0x040fe400078208ff */
[C---:B------:R-:W-:Y:S02]  /*b920*/  LEA R114, P0, R3.reuse, R114, 0x1 ;  /* 0x0000007203727211 */ /* 0x040fe400078008ff */
[C---:B------:R-:W-:Y:S02]  /*b930*/  LEA.HI.X.SX32 R117, R3.reuse, R117, 0x1, P1 ;  /* 0x0000007503757211 */ /* 0x040fe400008f0eff */
[----:B------:R-:W-:Y:S01]  /*b940*/  LEA.HI.X.SX32 R115, R3, R115, 0x1, P0 ;  /* 0x0000007303737211 */ /* 0x000fe200000f0eff */
[----:B------:R-:W-:Y:S05]  /*b950*/  BRA `(.L_x_2627) ;  /* 0x0000000000d07947 */ /* 0x000fea0003800000 */
.L_x_2617:
[----:B------:R-:W2:Y:S01]  /*b960*/  @P0 LD.E.128 R36, desc[UR6][R112.64] ;  /* 0x0000000670240980 */ /* 0x000ea2000c101d00 */
[C---:B------:R-:W-:Y:S04]  /*b970*/  @P4 LEA R42, P1, R84.reuse, R112, 0x1 ;  /* 0x00000070542a4211 */ /* 0x040fe800078208ff */
[----:B------:R-:W-:Y:S01]  /*b980*/  @P4 LEA.HI.X R43, R84, R113, R81, 0x1, P1 ;  /* 0x00000071542b4211 */ /* 0x000fe200008f0c51 */
[----:B--2---:R-:W-:Y:S04]  /*b990*/  @P0 ST.E.128 desc[UR6][R160.64], R36 ;  /* 0x00000024a0000985 */ /* 0x004fe8000c101d06 */
[----:B------:R-:W2:Y:S04]  /*b9a0*/  @P0 LD.E.128 R8, desc[UR6][R112.64+0x80] ;  /* 0x0000800670080980 */ /* 0x000ea8000c101d00 */
[----:B--2---:R1:W-:Y:S04]  /*b9b0*/  @P0 ST.E.128 desc[UR6][R160.64+0x80], R8 ;  /* 0x00008008a0000985 */ /* 0x0043e8000c101d06 */
[----:B------:R-:W2:Y:S04]  /*b9c0*/  @P0 LD.E.128 R4, desc[UR6][R112.64+0x100] ;  /* 0x0001000670040980 */ /* 0x000ea8000c101d00 */
[----:B--2---:R2:W-:Y:S04]  /*b9d0*/  @P0 ST.E.128 desc[UR6][R160.64+0x100], R4 ;  /* 0x00010004a0000985 */ /* 0x0045e8000c101d06 */
[----:B------:R-:W3:Y:S04]  /*b9e0*/  @P0 LD.E.128 R32, desc[UR6][R112.64+0x180] ;  /* 0x0001800670200980 */ /* 0x000ee8000c101d00 */
[----:B---3--:R3:W-:Y:S01]  /*b9f0*/  @P0 ST.E.128 desc[UR6][R160.64+0x180], R32 ;  /* 0x00018020a0000985 */ /* 0x0087e2000c101d06 */
[C---:B------:R-:W-:Y:S03]  /*ba00*/  @P4 LEA R40, P0, R66.reuse, R160, 0x1 ;  /* 0x000000a042284211 */ /* 0x040fe600078008ff */
[----:B------:R-:W4:Y:S01]  /*ba10*/  @P4 LD.E.128 R12, desc[UR6][R42.64] ;  /* 0x000000062a0c4980 */ /* 0x000f22000c101d00 */
[----:B------:R-:W-:Y:S02]  /*ba20*/  @P4 LEA.HI.X R41, R66, R161, R67, 0x1, P0 ;  /* 0x000000a142294211 */ /* 0x000fe400000f0c43 */
[C---:B------:R-:W-:Y:S04]  /*ba30*/  ISETP.GE.AND P0, PT, R74.reuse, R59, PT ;  /* 0x0000003b4a00720c */ /* 0x040fe80003f06270 */
[----:B------:R-:W-:Y:S11]  /*ba40*/  ISETP.GE.AND P0, PT, R74, R58, !P0 ;  /* 0x0000003a4a00720c */ /* 0x000ff60004706270 */
[----:B------:R-:W-:Y:S02]  /*ba50*/  @!UPT UIADD3 URZ, URZ, URZ, URZ ;  /* 0x0000003f3f3ff290 */ /* 0x000fe4000fffe03f */
[C---:B------:R-:W-:Y:S04]  /*ba60*/  @P0 LEA R30, P1, R86.reuse, R112, 0x1 ;  /* 0x00000070561e0211 */ /* 0x040fe800078208ff */
[----:B------:R-:W-:Y:S02]  /*ba70*/  @P0 LEA.HI.X R31, R86, R113, R83, 0x1, P1 ;  /* 0x00000071561f0211 */ /* 0x000fe400008f0c53 */
[C---:B------:R-:W-:Y:S04]  /*ba80*/  @P0 LEA R2, P1, R79.reuse, R160, 0x1 ;  /* 0x000000a04f020211 */ /* 0x040fe800078208ff */
[----:B------:R-:W-:Y:S02]  /*ba90*/  @P0 LEA.HI.X R3, R79, R161, R80, 0x1, P1 ;  /* 0x000000a14f030211 */ /* 0x000fe400008f0c50 */
[C---:B------:R-:W-:Y:S04]  /*baa0*/  ISETP.GE.AND P1, PT, R73.reuse, R59, PT ;  /* 0x0000003b4900720c */ /* 0x040fe80003f26270 */
[----:B------:R-:W-:Y:S11]  /*bab0*/  ISETP.GE.AND P1, PT, R73, R58, !P1 ;  /* 0x0000003a4900720c */ /* 0x000ff60004f26270 */
[----:B------:R-:W-:Y:S02]  /*bac0*/  @!UPT UIADD3 URZ, URZ, URZ, URZ ;  /* 0x0000003f3f3ff290 */ /* 0x000fe4000fffe03f */
[----:B------:R-:W-:Y:S01]  /*bad0*/  @P1 IMAD R0, R163, 0x60, RZ ;  /* 0x00000060a3001824 */ /* 0x000fe200078e02ff */
[----:B----4-:R-:W-:Y:S04]  /*bae0*/  @P4 ST.E.128 desc[UR6][R40.64], R12 ;  /* 0x0000000c28004985 */ /* 0x010fe8000c101d06 */
[----:B-1----:R-:W4:Y:S04]  /*baf0*/  @P4 LD.E.128 R8, desc[UR6][R42.64+0x80] ;  /* 0x000080062a084980 */ /* 0x002f28000c101d00 */
[----:B----4-:R-:W-:Y:S04]  /*bb00*/  @P4 ST.E.128 desc[UR6][R40.64+0x80], R8 ;  /* 0x0000800828004985 */ /* 0x010fe8000c101d06 */
[----:B--2---:R-:W2:Y:S04]  /*bb10*/  @P4 LD.E.128 R4, desc[UR6][R42.64+0x100] ;  /* 0x000100062a044980 */ /* 0x004ea8000c101d00 */
[----:B--2---:R-:W-:Y:S04]  /*bb20*/  @P4 ST.E.128 desc[UR6][R40.64+0x100], R4 ;  /* 0x0001000428004985 */ /* 0x004fe8000c101d06 */
[----:B------:R-:W2:Y:S04]  /*bb30*/  @P4 LD.E.128 R36, desc[UR6][R42.64+0x180] ;  /* 0x000180062a244980 */ /* 0x000ea8000c101d00 */
[----:B--2---:R1:W-:Y:S04]  /*bb40*/  @P4 ST.E.128 desc[UR6][R40.64+0x180], R36 ;  /* 0x0001802428004985 */ /* 0x0043e8000c101d06 */
[----:B---3--:R-:W2:Y:S01]  /*bb50*/  @P0 LD.E.128 R32, desc[UR6][R30.64] ;  /* 0x000000061e200980 */ /* 0x008ea2000c101d00 */
[----:B-1----:R-:W-:Y:S04]  /*bb60*/  @P1 IMAD.WIDE.U32 R36, R162, 0x60, R112 ;  /* 0x00000060a2241825 */ /* 0x002fe800078e0070 */
[----:B------:R-:W-:Y:S02]  /*bb70*/  @P1 IMAD.IADD R37, R37, 0x1, R0 ;  /* 0x0000000125251824 */ /* 0x000fe400078e0200 */
[----:B------:R-:W-:Y:S01]  /*bb80*/  @P1 IMAD R0, R167, 0x60, RZ ;  /* 0x00000060a7001824 */ /* 0x000fe200078e02ff */
[----:B--2---:R1:W-:Y:S04]  /*bb90*/  @P0 ST.E.128 desc[UR6][R2.64], R32 ;  /* 0x0000002002000985 */ /* 0x0043e8000c101d06 */
[----:B------:R-:W2:Y:S04]  /*bba0*/  @P0 LD.E.128 R12, desc[UR6][R30.64+0x80] ;  /* 0x000080061e0c0980 */ /* 0x000ea8000c101d00 */
[----:B--2---:R2:W-:Y:S04]  /*bbb0*/  @P0 ST.E.128 desc[UR6][R2.64+0x80], R12 ;  /* 0x0000800c02000985 */ /* 0x0045e8000c101d06 */
[----:B------:R-:W3:Y:S04]  /*bbc0*/  @P0 LD.E.128 R8, desc[UR6][R30.64+0x100] ;  /* 0x000100061e080980 */ /* 0x000ee8000c101d00 */
[----:B---3--:R3:W-:Y:S04]  /*bbd0*/  @P0 ST.E.128 desc[UR6][R2.64+0x100], R8 ;  /* 0x0001000802000985 */ /* 0x0087e8000c101d06 */
[----:B------:R4:W5:Y:S02]  /*bbe0*/  @P0 LD.E.128 R4, desc[UR6][R30.64+0x180] ;  /* 0x000180061e040980 */ /* 0x000964000c101d00 */
[----:B----4-:R-:W-:Y:S04]  /*bbf0*/  @P1 IMAD.WIDE.U32 R30, R166, 0x60, R160 ;  /* 0x00000060a61e1825 */ /* 0x010fe800078e00a0 */
[----:B------:R-:W-:Y:S01]  /*bc00*/  @P1 IMAD.IADD R31, R31, 0x1, R0 ;  /* 0x000000011f1f1824 */ /* 0x000fe200078e0200 */
[----:B-----5:R4:W-:Y:S04]  /*bc10*/  @P0 ST.E.128 desc[UR6][R2.64+0x180], R4 ;  /* 0x0001800402000985 */ /* 0x0209e8000c101d06 */
[----:B-1----:R-:W5:Y:S04]  /*bc20*/  @P1 LD.E.128 R32, desc[UR6][R36.64] ;  /* 0x0000000624201980 */ /* 0x002f68000c101d00 */
[----:B-----5:R1:W-:Y:S04]  /*bc30*/  @P1 ST.E.128 desc[UR6][R30.64], R32 ;  /* 0x000000201e001985 */ /* 0x0203e8000c101d06 */
[----:B--2---:R-:W2:Y:S04]  /*bc40*/  @P1 LD.E.128 R12, desc[UR6][R36.64+0x80] ;  /* 0x00008006240c1980 */ /* 0x004ea8000c101d00 */
[----:B--2---:R1:W-:Y:S04]  /*bc50*/  @P1 ST.E.128 desc[UR6][R30.64+0x80], R12 ;  /* 0x0000800c1e001985 */ /* 0x0043e8000c101d06 */
[----:B---3--:R-:W2:Y:S04]  /*bc60*/  @P1 LD.E.128 R8, desc[UR6][R36.64+0x100] ;  /* 0x0001000624081980 */ /* 0x008ea8000c101d00 */
[----:B--2---:R1:W-:Y:S04]  /*bc70*/  @P1 ST.E.128 desc[UR6][R30.64+0x100], R8 ;  /* 0x000100081e001985 */ /* 0x0043e8000c101d06 */
[----:B----4-:R-:W2:Y:S04]  /*bc80*/  @P1 LD.E.128 R4, desc[UR6][R36.64+0x180] ;  /* 0x0001800624041980 */ /* 0x010ea8000c101d00 */
[----:B--2---:R1:W-:Y:S02]  /*bc90*/  @P1 ST.E.128 desc[UR6][R30.64+0x180], R4 ;  /* 0x000180041e001985 */ /* 0x0043e4000c101d06 */
.L_x_2627:
[----:B------:R-:W-:Y:S05]  /*bca0*/  BSYNC B2 ;  /* 0x0000000000027941 */ /* 0x000fea0003800000 */
.L_x_2616:
[----:B------:R-:W-:Y:S01]  /*bcb0*/  ISETP.NE.U32.AND P1, PT, R242, RZ, PT ;  /* 0x000000fff200720c */ /* 0x000fe20003f25070 */
[----:B------:R-:W5:Y:S01]  /*bcc0*/  LD.E R3, desc[UR6][R26.64+0x128] ;  /* 0x000128061a037980 */ /* 0x000f62000c101900 */
[----:B------:R-:W-:Y:S02]  /*bcd0*/  BSSY B0, `(.L_x_2668) ;  /* 0x000005e000007945 */ /* 0x000fe40003800000 */
[----:B------:R-:W-:Y:S01]  /*bce0*/  ISETP.NE.AND.EX P1, PT, R243, RZ, PT, P1 ;  /* 0x000000fff300720c */ /* 0x000fe20003f25310 */
[----:B-----5:R-:W-:Y:S05]  /*bcf0*/  IMAD.U32 R3, R3, -0x40, RZ ;  /* 0xffffffc003037824 */ /* 0x020fea00078e00ff */
[C---:B-12-4-:R-:W-:Y:S04]  /*bd00*/  LEA R112, P0, R3.reuse, R112, 0x1 ;  /* 0x0000007003707211 */ /* 0x056fe800078008ff */
[----:B------:R-:W-:Y:S03]  /*bd10*/  LEA.HI.X.SX32 R113, R3, R113, 0x1, P0 ;  /* 0x0000007103717211 */ /* 0x000fe600000f0eff */
[----:B------:R-:W-:Y:S06]  /*bd20*/  @!P1 BRA `(.L_x_2669) ;  /* 0x0000000400409947 */ /* 0x000fec0003800000 */
[----:B------:R-:W-:Y:S04]  /*bd30*/  IADD3 R3, R17, -0x1, RZ ;  /* 0xffffffff11037810 */ /* 0x000fe80007ffe0ff */
[----:B------:R-:W-:Y:S11]  /*bd40*/  ISETP.GT.AND P0, PT, R3, R82, PT ;  /* 0x000000520300720c */ /* 0x000ff60003f04270 */
[----:B------:R-:W-:Y:S02]  /*bd50*/  @!UPT UIADD3 URZ, URZ, URZ, URZ ;  /* 0x0000003f3f3ff290 */ /* 0x000fe4000fffe03f */
[----:B------:R-:W-:Y:S05]  /*bd60*/  @!P0 BRA `(.L_x_2670) ;  /* 0x0000000400508947 */ /* 0x000fea0003800000 */
[----:B---3--:R-:W-:Y:S01]  /*bd70*/  IMAD.MOV.U32 R10, RZ, RZ, RZ ;  /* 0x000000ffff0a7224 */ /* 0x008fe200078e00ff */
        /* <DEDUP_REMOVED lines=10> */
[----:B------:R-:W-:Y:S07]  /*be20*/  IADD3 R0, R22, -0x80, RZ ;  /* 0xffffff8016007810 */ /* 0x000fee0007ffe0ff */
        /* <DEDUP_REMOVED lines=19> */
[-C--:B------:R-:W-:Y:S01]  /*bf60*/  LOP3.LUT R5, R21, R2.reuse, RZ, 0x3c, !PT ;  /* 0x0000000215057212 */ /* 0x080fe200078e3cff */
[----:B------:R-:W5:Y:S01]  /*bf70*/  LD.E.64 R8, desc[UR6][R26.64+0x28] ;  /* 0x000028061a087980 */ /* 0x000f62000c101b00 */
[-C--:B------:R-:W-:Y:S02]  /*bf80*/  LOP3.LUT R3, R0, R2.reuse, RZ, 0x3c, !PT ;  /* 0x0000000200037212 */ /* 0x080fe400078e3cff */
[----:B------:R-:W-:Y:S02]  /*bf90*/  ISETP.GE.AND P2, PT, R5, RZ, PT ;  /* 0x000000ff0500720c */ /* 0x000fe40003f46270 */
[----:B------:R-:W-:Y:S02]  /*bfa0*/  ISETP.GE.AND P1, PT, R3, RZ, PT ;  /* 0x000000ff0300720c */ /* 0x000fe40003f26270 */
[----:B------:R-:W-:Y:S01]  /*bfb0*/  LOP3.LUT R3, RZ, R2, RZ, 0x33, !PT ;  /* 0x00000002ff037212 */ /* 0x000fe200078e33ff */
[----:B------:R-:W-:Y:S01]  /*bfc0*/  @P4 VIADD R4, R4, 0x1 ;  /* 0x0000000104044836 */ /* 0x000fe20000000000 */
[----:B------:R-:W-:Y:S01]  /*bfd0*/  IADD3 R0, -R21, R0, RZ ;  /* 0x0000000015007210 */ /* 0x000fe20007ffe1ff */
        /* <DEDUP_REMOVED lines=8> */
[C---:B------:R-:W-:Y:S01]  /*c060*/  LEA.HI.X.SX32 R23, R3.reuse, R243, 0x2, P0 ;  /* 0x000000f303177211 */ /* 0x040fe200000f16ff */
[----:B------:R-:W-:Y:S02]  /*c070*/  IMAD.IADD R3, R3, 0x1, -R4 ;  /* 0x0000000103037824 */ /* 0x000fe400078e0a04 */
[----:B------:R-:W3:Y:S02]  /*c080*/  LD.E R5, desc[UR6][R30.64] ;  /* 0x000000061e057980 */ /* 0x000ee4000c101900 */
[----:B------:R-:W-:Y:S02]  /*c090*/  IMAD R0, R3, R2, R0 ;  /* 0x0000000203007224 */ /* 0x000fe400078e0200 */
[----:B------:R-:W3:Y:S02]  /*c0a0*/  LD.E R6, desc[UR6][R22.64] ;  /* 0x0000000616067980 */ /* 0x000ee4000c101900 */
[----:B----4-:R-:W-:Y:S01]  /*c0b0*/  IMAD R4, R13, R0, RZ ;  /* 0x000000000d047224 */ /* 0x010fe200078e02ff */
[----:B---3--:R-:W-:Y:S02]  /*c0c0*/  IADD3 R5, -R6, R5, RZ ;  /* 0x0000000506057210 */ /* 0x008fe40007ffe1ff */
[----:B------:R-:W-:Y:S02]  /*c0d0*/  SHF.R.S32.HI R6, RZ, 0x1f, R0 ;  /* 0x0000001fff067819 */ /* 0x000fe40000011400 */
[----:B------:R-:W-:Y:S01]  /*c0e0*/  SHF.R.S32.HI R7, RZ, 0x1f, R5 ;  /* 0x0000001fff077819 */ /* 0x000fe20000011405 */
[----:B------:R-:W-:Y:S02]  /*c0f0*/  IMAD R3, R15, R5, RZ ;  /* 0x000000050f037224 */ /* 0x000fe400078e02ff */
[----:B------:R-:W-:Y:S02]  /*c100*/  IMAD R4, R12, R6, R4 ;  /* 0x000000060c047224 */ /* 0x000fe400078e0204 */
[C---:B------:R-:W-:Y:S02]  /*c110*/  IMAD R3, R14.reuse, R7, R3 ;  /* 0x000000070e037224 */ /* 0x040fe400078e0203 */
[-C--:B------:R-:W-:Y:S04]  /*c120*/  IMAD.WIDE.U32 R14, R14, R5.reuse, RZ ;  /* 0x000000050e0e7225 */ /* 0x080fe800078e00ff */
[----:B------:R-:W-:Y:S04]  /*c130*/  IMAD.WIDE.U32 R12, R12, R0, RZ ;  /* 0x000000000c0c7225 */ /* 0x000fe800078e00ff */
[----:B------:R-:W-:Y:S01]  /*c140*/  IMAD.IADD R15, R15, 0x1, R3 ;  /* 0x000000010f0f7824 */ /* 0x000fe200078e0203 */
[----:B------:R-:W-:Y:S01]  /*c150*/  IADD3 R13, R13, R4, RZ ;  /* 0x000000040d0d7210 */ /* 0x000fe20007ffe0ff */
[----:B--2---:R-:W-:Y:S02]  /*c160*/  IMAD R3, R11, R0, RZ ;  /* 0x000000000b037224 */ /* 0x004fe400078e02ff */
[----:B------:R-:W-:Y:S04]  /*c170*/  IMAD.WIDE.U32 R14, R0, R10, R14 ;  /* 0x0000000a000e7225 */ /* 0x000fe800078e000e */
[----:B-----5:R-:W-:Y:S01]  /*c180*/  IMAD R0, R9, R5, RZ ;  /* 0x0000000509007224 */ /* 0x020fe200078e02ff */
[----:B------:R-:W-:Y:S01]  /*c190*/  LEA R160, P0, R14, R160, 0x1 ;  /* 0x000000a00ea07211 */ /* 0x000fe200078008ff */
[----:B------:R-:W-:Y:S02]  /*c1a0*/  IMAD R3, R10, R6, R3 ;  /* 0x000000060a037224 */ /* 0x000fe400078e0203 */
[----:B------:R-:W-:Y:S04]  /*c1b0*/  IMAD.WIDE.U32 R12, R5, R8, R12 ;  /* 0x00000008050c7225 */ /* 0x000fe800078e000c */
[----:B------:R-:W-:Y:S01]  /*c1c0*/  IMAD R0, R8, R7, R0 ;  /* 0x0000000708007224 */ /* 0x000fe200078e0200 */
[----:B------:R-:W-:Y:S01]  /*c1d0*/  LEA R118, P1, R12, R118, 0x1 ;  /* 0x000000760c767211 */ /* 0x000fe200078208ff */
[----:B------:R-:W-:Y:S03]  /*c1e0*/  IMAD.IADD R3, R15, 0x1, R3 ;  /* 0x000000010f037824 */ /* 0x000fe600078e0203 */
[----:B------:R-:W-:Y:S02]  /*c1f0*/  IADD3 R0, R13, R0, RZ ;  /* 0x000000000d007210 */ /* 0x000fe40007ffe0ff */
[----:B------:R-:W-:Y:S02]  /*c200*/  LEA.HI.X R161, R14, R161, R3, 0x1, P0 ;  /* 0x000000a10ea17211 */ /* 0x000fe400000f0c03 */
[----:B------:R-:W-:Y:S01]  /*c210*/  LEA.HI.X R119, R12, R119, R0, 0x1, P1 ;  /* 0x000000770c777211 */ /* 0x000fe200008f0c00 */
[----:B------:R-:W-:Y:S05]  /*c220*/  BRA `(.L_x_2670) ;  /* 0x0000000000207947 */ /* 0x000fea0003800000 */
.L_x_2669:
[----:B------:R-:W2:Y:S04]  /*c230*/  LD.E R5, desc[UR6][R26.64+0x40] ;  /* 0x000040061a057980 */ /* 0x000ea8000c101900 */
[----:B------:R-:W4:Y:S02]  /*c240*/  LD.E R3, desc[UR6][R26.64+0x38] ;  /* 0x000038061a037980 */ /* 0x000f24000c101900 */
[----:B----4-:R-:W-:Y:S02]  /*c250*/  IMAD.U32 R3, R3, -0x40, RZ ;  /* 0xffffffc003037824 */ /* 0x010fe400078e00ff */
[----:B--2---:R-:W-:Y:S03]  /*c260*/  IMAD.U32 R5, R5, -0x40, RZ ;  /* 0xffffffc005057824 */ /* 0x004fe600078e00ff */
[----:B---3--:R-:W-:Y:S02]  /*c270*/  LEA R160, P0, R3, R160, 0x1 ;  /* 0x000000a003a07211 */ /* 0x008fe400078008ff */
[----:B------:R-:W-:Y:S02]  /*c280*/  LEA R118, P1, R5, R118, 0x1 ;  /* 0x0000007605767211 */ /* 0x000fe400078208ff */
[----:B------:R-:W-:Y:S02]  /*c290*/  LEA.HI.X.SX32 R161, R3, R161, 0x1, P0 ;  /* 0x000000a103a17211 */ /* 0x000fe400000f0eff */
[----:B------:R-:W-:Y:S09]  /*c2a0*/  LEA.HI.X.SX32 R119, R5, R119, 0x1, P1 ;  /* 0x0000007705777211 */ /* 0x000ff200008f0eff */
.L_x_2670:
[----:B------:R-:W-:Y:S05]  /*c2b0*/  BSYNC B0 ;  /* 0x0000000000007941 */ /* 0x000fea0003800000 */
.L_x_2668:
[----:B------:R-:W-:Y:S04]  /*c2c0*/  IADD3 R17, R17, -0x1, RZ ;  /* 0xffffffff11117810 */ /* 0x000fe80007ffe0ff */
[----:B------:R-:W-:Y:S11]  /*c2d0*/  ISETP.GT.AND P0, PT, R17, R82, PT ;  /* 0x000000521100720c */ /* 0x000ff60003f04270 */
[----:B------:R-:W-:Y:S02]  /*c2e0*/  @!UPT UIADD3 URZ, URZ, URZ, URZ ;  /* 0x0000003f3f3ff290 */ /* 0x000fe4000fffe03f */
[----:B------:R-:W-:Y:S05]  /*c2f0*/  @P0 BRA `(.L_x_2671) ;  /* 0xffffff6400a00947 */ /* 0x000fea000383ffff */
.L_x_2615:
        /* <DEDUP_REMOVED lines=12> */
[----:B---3--:R-:W2:Y:S01]  /*c3c0*/  LD.E.64 R8, desc[UR6][R26.64+0xf0] ;  /* 0x0000f0061a087980 */ /* 0x008ea2000c101b00 */
[----:B------:R-:W-:-:S03]  /*c3d0*/  IMAD.MOV.U32 R2, RZ, RZ, RZ ;  /* 0x000000ffff027224 */ /* 0x000fc600078e00ff */
[----:B------:R-:W3:Y:S04]  /*c3e0*/  LD.E.U8 R0, desc[UR6][R26.64+0x1b3] ;  /* 0x0001b3061a007980 */ /* 0x000ee8000c101100 */
[----:B------:R-:W5:Y:S04]  /*c3f0*/  LD.E.64 R14, desc[UR6][R26.64+0x148] ;  /* 0x000148061a0e7980 */ /* 0x000f68000c101b00 */
[----:B-----5:R-:W5:Y:S01]  /*c400*/  LD.E.64 R12, desc[UR6][R26.64+0x150] ;  /* 0x000150061a0c7980 */ /* 0x020f62000c101b00 */
[----:B--2---:R-:W-:-:S04]  /*c410*/  ISETP.NE.U32.AND P1, PT, R8, RZ, PT ;  /* 0x000000ff0800720c */ /* 0x004fc80003f25070 */
[----:B------:R-:W-:-:S13]  /*c420*/  ISETP.NE.AND.EX P1, PT, R9, RZ, PT, P1 ;  /* 0x000000ff0900720c */ /* 0x000fda0003f25310 */
[----:B------:R-:W-:-:S04]  /*c430*/  @P1 LEA R16, P0, R236, R8, 0x2 ;  /* 0x00000008ec101211 */ /* 0x000fc800078010ff */
[----:B------:R-:W-:-:S05]  /*c440*/  @P1 LEA.HI.X R17, R236, R9, R71, 0x2, P0 ;  /* 0x00000009ec111211 */ /* 0x000fca00000f1447 */
[----:B------:R1:W2:Y:S01]  /*c450*/  @P1 LD.E R2, desc[UR6][R16.64] ;  /* 0x0000000610021980 */ /* 0x0002a2000c101900 */
[-C--:B------:R-:W-:Y:S02]  /*c460*/  IADD3 R5, P1, R5, R148.reuse, RZ ;  /* 0x0000009405057210 */ /* 0x080fe40007f3e0ff */
[----:B------:R-:W-:Y:S02]  /*c470*/  LEA.HI R9, R7, R7, RZ, 0x1 ;  /* 0x0000000707097211 */ /* 0x000fe400078f08ff */
[----:B------:R-:W-:Y:S01]  /*c480*/  LEA R11, P0, R152, R148, 0x5 ;  /* 0x00000094980b7211 */ /* 0x000fe200078028ff */
[----:B------:R-:W-:Y:S01]  /*c490*/  IMAD.X R3, R3, 0x1, R151, P1 ;  /* 0x0000000103037824 */ /* 0x000fe200008e0697 */
[-C--:B------:R-:W-:Y:S02]  /*c4a0*/  LEA R46, P1, R5, R154.reuse, 0x1 ;  /* 0x0000009a052e7211 */ /* 0x080fe400078208ff */
[----:B------:R-:W-:Y:S01]  /*c4b0*/  SHF.R.S32.HI R9, RZ, 0x1, R9 ;  /* 0x00000001ff097819 */ /* 0x000fe20000011409 */
[----:B------:R-:W-:Y:S01]  /*c4c0*/  IMAD.MOV.U32 R150, RZ, RZ, R148 ;  /* 0x000000ffff967224 */ /* 0x000fe200078e0094 */
[----:B------:R-:W-:-:S02]  /*c4d0*/  LEA R48, P2, R148, R154, 0x1 ;  /* 0x0000009a94307211 */ /* 0x000fc400078408ff */
[----:B------:R-:W-:Y:S02]  /*c4e0*/  LEA.HI.X R6, R152, R151, R153, 0x5, P0 ;  /* 0x0000009798067211 */ /* 0x000fe400000f2c99 */
[----:B---3--:R-:W-:Y:S02]  /*c4f0*/  ISETP.NE.AND P4, PT, R0, RZ, PT ;  /* 0x000000ff0000720c */ /* 0x008fe40003f85270 */
        /* <DEDUP_REMOVED lines=8> */
[----:B------:R-:W-:Y:S02]  /*c580*/  IMAD.IADD R21, R72, 0x1, R3 ;  /* 0x0000000148157824 */ /* 0x000fe400078e0203 */
[----:B------:R-:W-:Y:S01]  /*c590*/  IMAD.IADD R5, R151, 0x1, R4 ;  /* 0x0000000197057824 */ /* 0x000fe200078e0204 */
[----:B------:R-:W-:Y:S02]  /*c5a0*/  ISETP.GE.AND P0, PT, R146, R11, PT ;  /* 0x0000000b9200720c */ /* 0x000fe40003f06270 */
[----:B-1----:R-:W-:Y:S01]  /*c5b0*/  LEA R16, P1, R150, R154, 0x1 ;  /* 0x0000009a96107211 */ /* 0x002fe200078208ff */
[----:B------:R-:W-:Y:S01]  /*c5c0*/  IMAD.SHL.U32 R45, R9, 0x10, RZ ;  /* 0x00000010092d7824 */ /* 0x000fe200078e00ff */
[----:B------:R-:W-:Y:S02]  /*c5d0*/  ISETP.GT.AND P0, PT, R54, -0x8, !P0 ;  /* 0xfffffff83600780c */ /* 0x000fe40004704270 */
[----:B------:R-:W-:-:S02]  /*c5e0*/  LEA.HI.X R17, R150, R155, R5, 0x1, P1 ;  /* 0x0000009b96117211 */ /* 0x000fc400008f0c05 */
[----:B--2---:R-:W-:-:S05]  /*c5f0*/  IADD3 R2, R2, R70, R61 ;  /* 0x0000004602027210 */ /* 0x004fca0007ffe03d */
[----:B------:R-:W-:-:S05]  /*c600*/  IMAD R2, R2, R9, RZ ;  /* 0x0000000902027224 */ /* 0x000fca00078e02ff */
[----:B------:R-:W-:Y:S02]  /*c610*/  SHF.R.S32.HI R4, RZ, 0x1f, R2 ;  /* 0x0000001fff047819 */ /* 0x000fe40000011402 */
[C---:B------:R-:W-:Y:S02]  /*c620*/  IADD3 R0, P3, R2.reuse, R3, RZ ;  /* 0x0000000302007210 */ /* 0x040fe40007f7e0ff */
[----:B------:R-:W-:Y:S02]  /*c630*/  IADD3 R2, P2, R2, R21, RZ ;  /* 0x0000001502027210 */ /* 0x000fe40007f5e0ff */
[-C--:B------:R-:W-:Y:S02]  /*c640*/  LEA.HI.X.SX32 R8, R3, R4.reuse, 0x1, P3 ;  /* 0x0000000403087211 */ /* 0x080fe400018f0eff */
[----:B------:R-:W-:Y:S01]  /*c650*/  LEA.HI.X.SX32 R4, R21, R4, 0x1, P2 ;  /* 0x0000000415047211 */ /* 0x000fe200010f0eff */
[----:B------:R-:W-:Y:S08]  /*c660*/  @!P4 BRA `(.L_x_2674) ;  /* 0x000000300018c947 */ /* 0x000ff00003800000 */
[----:B------:R-:W-:Y:S04]  /*c670*/  BSSY B1, `(.L_x_2675) ;  /* 0x00000bd000017945 */ /* 0x000fe80003800000 */
[----:B------:R-:W-:Y:S05]  /*c680*/  @!P0 BRA `(.L_x_2676) ;  /* 0x0000000800ec8947 */ /* 0x000fea0003800000 */
[----:B------:R1:W5:Y:S01]  /*c690*/  LD.E.128 R28, desc[UR6][R48.64] ;  /* 0x00000006301c7980 */ /* 0x000362000c101d00 */
[C---:B------:R-:W-:Y:S01]  /*c6a0*/  ISETP.GE.AND P4, PT, R24.reuse, R7, PT ;  /* 0x000000071800720c */ /* 0x040fe20003f86270 */
[----:B------:R-:W-:Y:S01]  /*c6b0*/  VIADD R2, R24, 0x40 ;  /* 0x0000004018027836 */ /* 0x000fe20000000000 */
[C---:B------:R-:W-:Y:S01]  /*c6c0*/  SHF.L.U64.HI R3, R0.reuse, 0x1, R8 ;  /* 0x0000000100037819 */ /* 0x040fe20000010208 */
[----:B------:R-:W-:-:S03]  /*c6d0*/  IMAD.SHL.U32 R35, R0, 0x2, RZ ;  /* 0x0000000200237824 */ /* 0x000fc600078e00ff */
[----:B------:R-:W-:Y:S01]  /*c6e0*/  ISETP.GE.AND P3, PT, R2, R7, PT ;  /* 0x000000070200720c */ /* 0x000fe20003f66270 */
[----:B------:R-:W-:Y:S01]  /*c6f0*/  VIADD R2, R24, 0x80 ;  /* 0x0000008018027836 */ /* 0x000fe20000000000 */
[-C--:B------:R-:W-:Y:S02]  /*c700*/  IADD3 R32, P1, R14, R35.reuse, RZ ;  /* 0x000000230e207210 */ /* 0x080fe40007f3e0ff */
[----:B-----5:R-:W-:Y:S01]  /*c710*/  IADD3 R34, P0, R12, R35, RZ ;  /* 0x000000230c227210 */ /* 0x020fe20007f1e0ff */
[----:B------:R-:W-:Y:S01]  /*c720*/  BSSY B0, `(.L_x_2677) ;  /* 0x000002c000007945 */ /* 0x000fe20003800000 */
[----:B------:R-:W-:Y:S01]  /*c730*/  ISETP.GE.AND P2, PT, R2, R7, PT ;  /* 0x000000070200720c */ /* 0x000fe20003f46270 */
[--C-:B------:R-:W-:Y:S02]  /*c740*/  IMAD.X R33, R15, 0x1, R3.reuse, P1 ;  /* 0x000000010f217824 */ /* 0x100fe400008e0603 */
[----:B------:R-:W-:Y:S01]  /*c750*/  IMAD.X R35, R13, 0x1, R3, P0 ;  /* 0x000000010d237824 */ /* 0x000fe200000e0603 */
[----:B------:R-:W-:Y:S09]  /*c760*/  @P4 BRA `(.L_x_2678) ;  /* 0x00000000009c4947 */ /* 0x000ff20003800000 */
[----:B------:R-:W2:Y:S04]  /*c770*/  LD.E.64 R2, desc[UR6][R34.64] ;  /* 0x0000000622027980 */ /* 0x000ea8000c101b00 */
[----:B------:R-:W3:Y:S01]  /*c780*/  LD.E.64 R4, desc[UR6][R32.64] ;  /* 0x0000000620047980 */ /* 0x000ee2000c101b00 */
[C---:B------:R-:W-:Y:S01]  /*c790*/  SHF.L.U32 R10, R29.reuse, 0x10, RZ ;  /* 0x000000101d0a7819 */ /* 0x040fe200000006ff */
[----:B------:R-:W-:Y:S01]  /*c7a0*/  IMAD.U32 R36, R30, 0x10000, RZ ;  /* 0x000100001e247824 */ /* 0x000fe200078e00ff */
[----:B------:R-:W-:Y:S02]  /*c7b0*/  LOP3.LUT R6, R29, 0xffff0000, RZ, 0xc0, !PT ;  /* 0xffff00001d067812 */ /* 0x000fe400078ec0ff */
[----:B------:R-:W-:Y:S02]  /*c7c0*/  SHF.L.U32 R37, R31, 0x10, RZ ;  /* 0x000000101f257819 */ /* 0x000fe400000006ff */
[----:B------:R-:W-:-:S02]  /*c7d0*/  SHF.L.U32 R20, R28, 0x10, RZ ;  /* 0x000000101c147819 */ /* 0x000fc400000006ff */
[----:B------:R-:W-:Y:S02]  /*c7e0*/  LOP3.LUT R38, R28, 0xffff0000, RZ, 0xc0, !PT ;  /* 0xffff00001c267812 */ /* 0x000fe400078ec0ff */
[----:B------:R-:W-:Y:S02]  /*c7f0*/  LOP3.LUT R31, R31, 0xffff0000, RZ, 0xc0, !PT ;  /* 0xffff00001f1f7812 */ /* 0x000fe400078ec0ff */
[----:B------:R-:W-:Y:S02]  /*c800*/  LOP3.LUT R39, R30, 0xffff0000, RZ, 0xc0, !PT ;  /* 0xffff00001e277812 */ /* 0x000fe400078ec0ff */
[----:B--2---:R-:W-:Y:S02]  /*c810*/  LOP3.LUT R23, R2, 0xffff0000, RZ, 0xc0, !PT ;  /* 0xffff000002177812 */ /* 0x004fe400078ec0ff */
[C---:B------:R-:W-:Y:S01]  /*c820*/  LOP3.LUT R22, R3.reuse, 0xffff0000, RZ, 0xc0, !PT ;  /* 0xffff000003167812 */ /* 0x040fe200078ec0ff */
[----:B------:R-:W-:Y:S01]  /*c830*/  IMAD.U32 R3, R3, 0x10000, RZ ;  /* 0x0001000003037824 */ /* 0x000fe200078e00ff */
[----:B---3--:R-:W-:Y:S01]  /*c840*/  LOP3.LUT R29, R4, 0xffff0000, RZ, 0xc0, !PT ;  /* 0xffff0000041d7812 */ /* 0x008fe200078ec0ff */
        /* <DEDUP_REMOVED lines=12> */
[----:B------:R-:W-:-:S02]  /*c910*/  FMUL.FTZ R2, R39, R5 ;  /* 0x0000000527027220 */ /* 0x000fc40000410000 */
[C---:B------:R-:W-:Y:S01]  /*c920*/  FMUL.FTZ R31, R38.reuse, R23 ;  /* 0x00000017261f7220 */ /* 0x040fe20000410000 */
[----:B------:R-:W-:Y:S01]  /*c930*/  FMUL.FTZ R38, R38, R29 ;  /* 0x0000001d26267220 */ /* 0x000fe20000410000 */
[----:B------:R-:W-:Y:S01]  /*c940*/  FFMA.FTZ R37, R37, R22, R10 ;  /* 0x0000001625257223 */ /* 0x000fe2000001000a */
[----:B------:R-:W-:Y:S01]  /*c950*/  FFMA.FTZ R41, R36, R5, -R41 ;  /* 0x0000000524297223 */ /* 0x000fe20000010829 */
[C---:B------:R-:W-:Y:S01]  /*c960*/  FFMA.FTZ R31, R20.reuse, R29, -R31 ;  /* 0x0000001d141f7223 */ /* 0x040fe2000001081f */
[----:B------:R-:W-:Y:S01]  /*c970*/  FFMA.FTZ R38, R20, R23, R38 ;  /* 0x0000001714267223 */ /* 0x000fe20000010026 */
[----:B------:R-:W-:Y:S01]  /*c980*/  FFMA.FTZ R2, R36, R3, R2 ;  /* 0x0000000324027223 */ /* 0x000fe20000010002 */
[----:B------:R-:W-:Y:S02]  /*c990*/  F2FP.BF16.F32.PACK_AB R37, R37, R30 ;  /* 0x0000001e2525723e */ /* 0x000fe400000010ff */
[----:B------:R-:W-:Y:S02]  /*c9a0*/  F2FP.BF16.F32.PACK_AB R29, R6, R21 ;  /* 0x00000015061d723e */ /* 0x000fe400000010ff */
[----:B------:R-:W-:-:S02]  /*c9b0*/  F2FP.BF16.F32.PACK_AB R28, R38, R31 ;  /* 0x0000001f261c723e */ /* 0x000fc400000010ff */
[----:B------:R-:W-:Y:S02]  /*c9c0*/  F2FP.BF16.F32.PACK_AB R30, R2, R41 ;  /* 0x00000029021e723e */ /* 0x000fe400000010ff */
[----:B------:R-:W-:Y:S02]  /*c9d0*/  MOV R31, R37 ;  /* 0x00000025001f7202 */ /* 0x000fe40000000f00 */
.L_x_2678:
[----:B------:R-:W-:Y:S05]  /*c9e0*/  BSYNC B0 ;  /* 0x0000000000007941 */ /* 0x000fea0003800000 */
.L_x_2677:
[----:B------:R2:W-:Y:S04]  /*c9f0*/  STS.128 [R239], R28 ;  /* 0x0000001cef007388 */ /* 0x0005e80000000c00 */
[----:B------:R2:W5:Y:S01]  /*ca00*/  LD.E.128 R20, desc[UR6][R48.64+0x80] ;  /* 0x0000800630147980 */ /* 0x000562000c101d00 */
[----:B------:R-:W-:Y:S04]  /*ca10*/  BSSY B0, `(.L_x_2679) ;  /* 0x0000028000007945 */ /* 0x000fe80003800000 */
[----:B------:R-:W-:Y:S05]  /*ca20*/  @P3 BRA `(.L_x_2680) ;  /* 0x0000000000983947 */ /* 0x000fea0003800000 */
[----:B------:R-:W3:Y:S04]  /*ca30*/  LD.E.64 R2, desc[UR6][R34.64+0x40] ;  /* 0x0000400622027980 */ /* 0x000ee8000c101b00 */
[----:B------:R-:W4:Y:S01]  /*ca40*/  LD.E.64 R4, desc[UR6][R32.64+0x40] ;  /* 0x0000400620047980 */ /* 0x000f22000c101b00 */
[C---:B-----5:R-:W-:Y:S01]  /*ca50*/  LOP3.LUT R6, R21.reuse, 0xffff0000, RZ, 0xc0, !PT ;  /* 0xffff000015067812 */ /* 0x060fe200078ec0ff */
[----:B--2---:R-:W-:Y:S01]  /*ca60*/  IMAD.U32 R30, R22, 0x10000, RZ ;  /* 0x00010000161e7824 */ /* 0x004fe200078e00ff */
        /* <DEDUP_REMOVED lines=34> */
.L_x_2680:
[----:B------:R-:W-:Y:S05]  /*cc90*/  BSYNC B0 ;  /* 0x0000000000007941 */ /* 0x000fea0003800000 */
.L_x_2679:
[----:B-----5:R3:W-:Y:S04]  /*cca0*/  STS.128 [R239+0x2000], R20 ;  /* 0x00200014ef007388 */ /* 0x0207e80000000c00 */
[----:B--2---:R3:W5:Y:S01]  /*ccb0*/  LD.E.128 R28, desc[UR6][R48.64+0x100] ;  /* 0x00010006301c7980 */ /* 0x004762000c101d00 */
[----:B------:R-:W-:Y:S04]  /*ccc0*/  BSSY B0, `(.L_x_2681) ;  /* 0x0000029000007945 */ /* 0x000fe80003800000 */
[----:B------:R-:W-:Y:S05]  /*ccd0*/  @P2 BRA `(.L_x_2682) ;  /* 0x00000000009c2947 */ /* 0x000fea0003800000 */
[----:B------:R-:W2:Y:S04]  /*cce0*/  LD.E.64 R2, desc[UR6][R34.64+0x80] ;  /* 0x0000800622027980 */ /* 0x000ea8000c101b00 */
[----:B------:R-:W4:Y:S01]  /*ccf0*/  LD.E.64 R4, desc[UR6][R32.64+0x80] ;  /* 0x0000800620047980 */ /* 0x000f22000c101b00 */
[C---:B-----5:R-:W-:Y:S01]  /*cd00*/  SHF.L.U32 R10, R29.reuse, 0x10, RZ ;  /* 0x000000101d0a7819 */ /* 0x060fe200000006ff */
[----:B------:R-:W-:Y:S01]  /*cd10*/  IMAD.U32 R36, R30, 0x10000, RZ ;  /* 0x000100001e247824 */ /* 0x000fe200078e00ff */
[----:B------:R-:W-:Y:S02]  /*cd20*/  LOP3.LUT R6, R29, 0xffff0000, RZ, 0xc0, !PT ;  /* 0xffff00001d067812 */ /* 0x000fe400078ec0ff */
[----:B------:R-:W-:Y:S02]  /*cd30*/  SHF.L.U32 R37, R31, 0x10, RZ ;  /* 0x000000101f257819 */ /* 0x000fe400000006ff */
[----:B---3--:R-:W-:-:S02]  /*cd40*/  SHF.L.U32 R20, R28, 0x10, RZ ;  /* 0x000000101c147819 */ /* 0x008fc400000006ff */
[----:B------:R-:W-:Y:S02]  /*cd50*/  LOP3.LUT R38, R28, 0xffff0000, RZ, 0xc0, !PT ;  /* 0xffff00001c267812 */ /* 0x000fe400078ec0ff */
[----:B------:R-:W-:Y:S02]  /*cd60*/  LOP3.LUT R31, R31, 0xffff0000, RZ, 0xc0, !PT ;  /* 0xffff00001f1f7812 */ /* 0x000fe400078ec0ff */
[----:B------:R-:W-:Y:S02]  /*cd70*/  LOP3.LUT R39, R30, 0xffff0000, RZ, 0xc0, !PT ;  /* 0xffff00001e277812 */ /* 0x000fe400078ec0ff */
        /* <DEDUP_REMOVED lines=29> */
.L_x_2682:
[----:B------:R-:W-:Y:S05]  /*cf50*/  BSYNC B0 ;  /* 0x0000000000007941 */ /* 0x000fea0003800000 */
.L_x_2681:
[----:B-----5:R2:W-:Y:S04]  /*cf60*/  STS.128 [R239+0x4000], R28 ;  /* 0x0040001cef007388 */ /* 0x0205e80000000c00 */
[----:B---3--:R2:W5:Y:S01]  /*cf70*/  LD.E.128 R20, desc[UR6][R48.64+0x180] ;  /* 0x0001800630147980 */ /* 0x008562000c101d00 */
[----:B------:R-:W-:Y:S01]  /*cf80*/  IADD3 R2, R24, 0xc0, RZ ;  /* 0x000000c018027810 */ /* 0x000fe20007ffe0ff */
[----:B------:R-:W-:Y:S03]  /*cf90*/  BSSY B0, `(.L_x_2683) ;  /* 0x0000029000007945 */ /* 0x000fe60003800000 */
[----:B------:R-:W-:-:S13]  /*cfa0*/  ISETP.GE.AND P0, PT, R2, R7, PT ;  /* 0x000000070200720c */ /* 0x000fda0003f06270 */
[----:B------:R-:W-:Y:S05]  /*cfb0*/  @P0 BRA `(.L_x_2684) ;  /* 0x0000000000980947 */ /* 0x000fea0003800000 */
[----:B------:R-:W3:Y:S04]  /*cfc0*/  LD.E.64 R2, desc[UR6][R34.64+0xc0] ;  /* 0x0000c00622027980 */ /* 0x000ee8000c101b00 */
[----:B------:R4:W3:Y:S01]  /*cfd0*/  LD.E.64 R4, desc[UR6][R32.64+0xc0] ;  /* 0x0000c00620047980 */ /* 0x0008e2000c101b00 */
[C---:B-----5:R-:W-:Y:S01]  /*cfe0*/  LOP3.LUT R6, R21.reuse, 0xffff0000, RZ, 0xc0, !PT ;  /* 0xffff000015067812 */ /* 0x060fe200078ec0ff */
[----:B--2---:R-:W-:Y:S01]  /*cff0*/  IMAD.U32 R30, R22, 0x10000, RZ ;  /* 0x00010000161e7824 */ /* 0x004fe200078e00ff */
[----:B------:R-:W-:Y:S02]  /*d000*/  SHF.L.U32 R10, R21, 0x10, RZ ;  /* 0x00000010150a7819 */ /* 0x000fe400000006ff */
[C---:B------:R-:W-:Y:S02]  /*d010*/  SHF.L.U32 R21, R20.reuse, 0x10, RZ ;  /* 0x0000001014157819 */ /* 0x040fe400000006ff */
[----:B------:R-:W-:-:S02]  /*d020*/  LOP3.LUT R36, R20, 0xffff0000, RZ, 0xc0, !PT ;  /* 0xffff000014247812 */ /* 0x000fc400078ec0ff */
[C---:B------:R-:W-:Y:S02]  /*d030*/  SHF.L.U32 R39, R23.reuse, 0x10, RZ ;  /* 0x0000001017277819 */ /* 0x040fe400000006ff */
[----:B------:R-:W-:Y:S02]  /*d040*/  LOP3.LUT R37, R23, 0xffff0000, RZ, 0xc0, !PT ;  /* 0xffff000017257812 */ /* 0x000fe400078ec0ff */
[----:B----4-:R-:W-:Y:S02]  /*d050*/  LOP3.LUT R32, R22, 0xffff0000, RZ, 0xc0, !PT ;  /* 0xffff000016207812 */ /* 0x010fe400078ec0ff */
[----:B---3--:R-:W-:Y:S02]  /*d060*/  LOP3.LUT R29, R2, 0xffff0000, RZ, 0xc0, !PT ;  /* 0xffff0000021d7812 */ /* 0x008fe400078ec0ff */
[----:B------:R-:W-:Y:S02]  /*d070*/  LOP3.LUT R20, R3, 0xffff0000, RZ, 0xc0, !PT ;  /* 0xffff000003147812 */ /* 0x000fe400078ec0ff */
[----:B------:R-:W-:Y:S01]  /*d080*/  LOP3.LUT R31, R4, 0xffff0000, RZ, 0xc0, !PT ;  /* 0xffff0000041f7812 */ /* 0x000fe200078ec0ff */
        /* <DEDUP_REMOVED lines=25> */
.L_x_2684:
[----:B------:R-:W-:Y:S05]  /*d220*/  BSYNC B0 ;  /* 0x0000000000007941 */ /* 0x000fea0003800000 */
.L_x_2683:
[----:B-----5:R3:W-:Y:S02]  /*d230*/  STS.128 [R239+0x6000], R20 ;  /* 0x00600014ef007388 */ /* 0x0207e40000000c00 */
.L_x_2676:
[----:B------:R-:W-:Y:S05]  /*d240*/  BSYNC B1 ;  /* 0x0000000000017941 */ /* 0x000fea0003800000 */
.L_x_2675:
[----:B------:R-:W-:Y:S01]  /*d250*/  VIADD R6, R146, 0x10 ;  /* 0x0000001092067836 */ /* 0x000fe20000000000 */
[----:B------:R-:W-:Y:S04]  /*d260*/  BSSY B1, `(.L_x_2685) ;  /* 0x00000c1000017945 */ /* 0x000fe80003800000 */
[----:B------:R-:W-:-:S04]  /*d270*/  ISETP.GE.AND P0, PT, R6, R11, PT ;  /* 0x0000000b0600720c */ /* 0x000fc80003f06270 */
[----:B------:R-:W-:-:S13]  /*d280*/  ISETP.LT.OR P0, PT, R54, -0x87, P0 ;  /* 0xffffff793600780c */ /* 0x000fda0000701670 */
[----:B------:R-:W-:Y:S05]  /*d290*/  @P0 BRA `(.L_x_2686) ;  /* 0x0000000800f40947 */ /* 0x000fea0003800000 */
[----:B---3--:R3:W5:Y:S01]  /*d2a0*/  LD.E.128 R20, desc[UR6][R46.64] ;  /* 0x000000062e147980 */ /* 0x008762000c101d00 */
[C---:B------:R-:W-:Y:S01]  /*d2b0*/  IADD3 R3, P0, R45.reuse, R0, RZ ;  /* 0x000000002d037210 */ /* 0x040fe20007f1e0ff */
[C---:B------:R-:W-:Y:S01]  /*d2c0*/  VIADD R2, R24.reuse, 0x40 ;  /* 0x0000004018027836 */ /* 0x040fe20000000000 */
[-C--:B------:R-:W-:Y:S02]  /*d2d0*/  ISETP.GE.AND P2, PT, R24, R7.reuse, PT ;  /* 0x000000071800720c */ /* 0x080fe40003f46270 */
[----:B------:R-:W-:Y:S01]  /*d2e0*/  LEA.HI.X.SX32 R4, R45, R8, 0x1, P0 ;  /* 0x000000082d047211 */ /* 0x000fe200000f0eff */
[C---:B------:R-:W-:Y:S01]  /*d2f0*/  IMAD.SHL.U32 R35, R3.reuse, 0x2, RZ ;  /* 0x0000000203237824 */ /* 0x040fe200078e00ff */
[----:B------:R-:W-:Y:S01]  /*d300*/  ISETP.GE.AND P1, PT, R2, R7, PT ;  /* 0x000000070200720c */ /* 0x000fe20003f26270 */
[----:B------:R-:W-:Y:S01]  /*d310*/  VIADD R2, R24, 0x80 ;  /* 0x0000008018027836 */ /* 0x000fe20000000000 */
[----:B------:R-:W-:Y:S02]  /*d320*/  SHF.L.U64.HI R3, R3, 0x1, R4 ;  /* 0x0000000103037819 */ /* 0x000fe40000010204 */
[----:B------:R-:W-:-:S02]  /*d330*/  IADD3 R32, P4, R14, R35, RZ ;  /* 0x000000230e207210 */ /* 0x000fc40007f9e0ff */
[----:B-----5:R-:W-:Y:S01]  /*d340*/  IADD3 R34, P3, R12, R35, RZ ;  /* 0x000000230c227210 */ /* 0x020fe20007f7e0ff */
[----:B------:R-:W-:Y:S01]  /*d350*/  BSSY B0, `(.L_x_2687) ;  /* 0x000002b000007945 */ /* 0x000fe20003800000 */
[----:B------:R-:W-:Y:S01]  /*d360*/  ISETP.GE.AND P0, PT, R2, R7, PT ;  /* 0x000000070200720c */ /* 0x000fe20003f06270 */
[--C-:B------:R-:W-:Y:S02]  /*d370*/  IMAD.X R33, R15, 0x1, R3.reuse, P4 ;  /* 0x000000010f217824 */ /* 0x100fe400020e0603 */
[----:B------:R-:W-:Y:S01]  /*d380*/  IMAD.X R35, R13, 0x1, R3, P3 ;  /* 0x000000010d237824 */ /* 0x000fe200018e0603 */
[----:B------:R-:W-:Y:S09]  /*d390*/  @P2 BRA `(.L_x_2688) ;  /* 0x0000000000982947 */ /* 0x000ff20003800000 */
[----:B------:R-:W4:Y:S04]  /*d3a0*/  LD.E.64 R2, desc[UR6][R34.64] ;  /* 0x0000000622027980 */ /* 0x000f28000c101b00 */
[----:B------:R-:W5:Y:S01]  /*d3b0*/  LD.E.64 R4, desc[UR6][R32.64] ;  /* 0x0000000620047980 */ /* 0x000f62000c101b00 */
[C---:B------:R-:W-:Y:S01]  /*d3c0*/  LOP3.LUT R10, R21.reuse, 0xffff0000, RZ, 0xc0, !PT ;  /* 0xffff0000150a7812 */ /* 0x040fe200078ec0ff */
[----:B------:R-:W-:Y:S01]  /*d3d0*/  IMAD.U32 R36, R22, 0x10000, RZ ;  /* 0x0001000016247824 */ /* 0x000fe200078e00ff */
[----:B--2---:R-:W-:Y:S02]  /*d3e0*/  SHF.L.U32 R28, R21, 0x10, RZ ;  /* 0x00000010151c7819 */ /* 0x004fe400000006ff */
[C---:B------:R-:W-:Y:S02]  /*d3f0*/  SHF.L.U32 R21, R20.reuse, 0x10, RZ ;  /* 0x0000001014157819 */ /* 0x040fe400000006ff */
[----:B------:R-:W-:-:S02]  /*d400*/  LOP3.LUT R38, R20, 0xffff0000, RZ, 0xc0, !PT ;  /* 0xffff000014267812 */ /* 0x000fc400078ec0ff */
[C---:B------:R-:W-:Y:S02]  /*d410*/  SHF.L.U32 R39, R23.reuse, 0x10, RZ ;  /* 0x0000001017277819 */ /* 0x040fe400000006ff */
[----:B------:R-:W-:Y:S02]  /*d420*/  LOP3.LUT R37, R23, 0xffff0000, RZ, 0xc0, !PT ;  /* 0xffff000017257812 */ /* 0x000fe400078ec0ff */
[----:B------:R-:W-:Y:S02]  /*d430*/  LOP3.LUT R40, R22, 0xffff0000, RZ, 0xc0, !PT ;  /* 0xffff000016287812 */ /* 0x000fe400078ec0ff */
[----:B----4-:R-:W-:Y:S02]  /*d440*/  LOP3.LUT R29, R2, 0xffff0000, RZ, 0xc0, !PT ;  /* 0xffff0000021d7812 */ /* 0x010fe400078ec0ff */
[----:B------:R-:W-:Y:S02]  /*d450*/  LOP3.LUT R20, R3, 0xffff0000, RZ, 0xc0, !PT ;  /* 0xffff000003147812 */ /* 0x000fe400078ec0ff */
[----:B-----5:R-:W-:Y:S01]  /*d460*/  LOP3.LUT R31, R4, 0xffff0000, RZ, 0xc0, !PT ;  /* 0xffff0000041f7812 */ /* 0x020fe200078ec0ff */
        /* <DEDUP_REMOVED lines=25> */
.L_x_2688:
[----:B------:R-:W-:Y:S05]  /*d600*/  BSYNC B0 ;  /* 0x0000000000007941 */ /* 0x000fea0003800000 */
.L_x_2687:
[----:B------:R4:W-:Y:S04]  /*d610*/  STS.128 [R239+0x800], R20 ;  /* 0x00080014ef007388 */ /* 0x0009e80000000c00 */
[----:B--2---:R4:W5:Y:S01]  /*d620*/  LD.E.128 R28, desc[UR6][R46.64+0x80] ;  /* 0x000080062e1c7980 */ /* 0x004962000c101d00 */
[----:B------:R-:W-:Y:S04]  /*d630*/  BSSY B0, `(.L_x_2689) ;  /* 0x000002a000007945 */ /* 0x000fe80003800000 */
[----:B------:R-:W-:Y:S05]  /*d640*/  @P1 BRA `(.L_x_2690) ;  /* 0x0000000000a01947 */ /* 0x000fea0003800000 */
[----:B------:R-:W2:Y:S04]  /*d650*/  LD.E.64 R2, desc[UR6][R34.64+0x40] ;  /* 0x0000400622027980 */ /* 0x000ea8000c101b00 */
[----:B------:R-:W3:Y:S01]  /*d660*/  LD.E.64 R4, desc[UR6][R32.64+0x40] ;  /* 0x0000400620047980 */ /* 0x000ee2000c101b00 */
[----:B----45:R-:W-:Y:S01]  /*d670*/  SHF.L.U32 R20, R29, 0x10, RZ ;  /* 0x000000101d147819 */ /* 0x030fe200000006ff */
[----:B------:R-:W-:Y:S01]  /*d680*/  IMAD.U32 R39, R31, 0x10000, RZ ;  /* 0x000100001f277824 */ /* 0x000fe200078e00ff */
[----:B------:R-:W-:Y:S02]  /*d690*/  LOP3.LUT R10, R29, 0xffff0000, RZ, 0xc0, !PT ;  /* 0xffff00001d0a7812 */ /* 0x000fe400078ec0ff */
[----:B------:R-:W-:Y:S02]  /*d6a0*/  LOP3.LUT R37, R31, 0xffff0000, RZ, 0xc0, !PT ;  /* 0xffff00001f257812 */ /* 0x000fe400078ec0ff */
[----:B------:R-:W-:-:S02]  /*d6b0*/  SHF.L.U32 R21, R28, 0x10, RZ ;  /* 0x000000101c157819 */ /* 0x000fc400000006ff */
[----:B------:R-:W-:Y:S02]  /*d6c0*/  LOP3.LUT R38, R28, 0xffff0000, RZ, 0xc0, !PT ;  /* 0xffff00001c267812 */ /* 0x000fe400078ec0ff */
[C---:B------:R-:W-:Y:S02]  /*d6d0*/  SHF.L.U32 R36, R30.reuse, 0x10, RZ ;  /* 0x000000101e247819 */ /* 0x040fe400000006ff */
[----:B------:R-:W-:Y:S02]  /*d6e0*/  LOP3.LUT R40, R30, 0xffff0000, RZ, 0xc0, !PT ;  /* 0xffff00001e287812 */ /* 0x000fe400078ec0ff */
[C---:B--2---:R-:W-:Y:S01]  /*d6f0*/  LOP3.LUT R29, R2.reuse, 0xffff0000, RZ, 0xc0, !PT ;  /* 0xffff0000021d7812 */ /* 0x044fe200078ec0ff */
[----:B------:R-:W-:Y:S01]  /*d700*/  IMAD.U32 R2, R2, 0x10000, RZ ;  /* 0x0001000002027824 */ /* 0x000fe200078e00ff */
[----:B------:R-:W-:Y:S02]  /*d710*/  LOP3.LUT R22, R3, 0xffff0000, RZ, 0xc0, !PT ;  /* 0xffff000003167812 */ /* 0x000fe400078ec0ff */
        /* <DEDUP_REMOVED lines=11> */
[C---:B------:R-:W-:Y:S01]  /*d7d0*/  FFMA.FTZ R30, R39.reuse, R28, -R30 ;  /* 0x0000001c271e7223 */ /* 0x040fe2000001081e */
[----:B------:R-:W-:Y:S01]  /*d7e0*/  FMUL.FTZ R29, R40, R3 ;  /* 0x00000003281d7220 */ /* 0x000fe20000410000 */
[C---:B------:R-:W-:Y:S01]  /*d7f0*/  FMUL.FTZ R31, R38.reuse, R4 ;  /* 0x00000004261f7220 */ /* 0x040fe20000410000 */
[----:B------:R-:W-:Y:S01]  /*d800*/  FFMA.FTZ R39, R39, R22, R20 ;  /* 0x0000001627277223 */ /* 0x000fe20000010014 */
[-C--:B------:R-:W-:Y:S01]  /*d810*/  FMUL.FTZ R20, R38, R2.reuse ;  /* 0x0000000226147220 */ /* 0x080fe20000410000 */
[-C--:B------:R-:W-:Y:S01]  /*d820*/  FMUL.FTZ R40, R40, R5.reuse ;  /* 0x0000000528287220 */ /* 0x080fe20000410000 */
[C---:B------:R-:W-:Y:S01]  /*d830*/  FFMA.FTZ R31, R21.reuse, R2, R31 ;  /* 0x00000002151f7223 */ /* 0x040fe2000001001f */
[C---:B------:R-:W-:Y:S01]  /*d840*/  FFMA.FTZ R29, R36.reuse, R5, -R29 ;  /* 0x00000005241d7223 */ /* 0x040fe2000001081d */
[----:B------:R-:W-:Y:S01]  /*d850*/  FFMA.FTZ R20, R21, R4, -R20 ;  /* 0x0000000415147223 */ /* 0x000fe20000010814 */
[----:B------:R-:W-:Y:S01]  /*d860*/  FFMA.FTZ R40, R36, R3, R40 ;  /* 0x0000000324287223 */ /* 0x000fe20000010028 */
[----:B------:R-:W-:-:S02]  /*d870*/  F2FP.BF16.F32.PACK_AB R10, R10, R23 ;  /* 0x000000170a0a723e */ /* 0x000fc400000010ff */
[----:B------:R-:W-:Y:S02]  /*d880*/  F2FP.BF16.F32.PACK_AB R39, R39, R30 ;  /* 0x0000001e2727723e */ /* 0x000fe400000010ff */
[----:B------:R-:W-:Y:S02]  /*d890*/  F2FP.BF16.F32.PACK_AB R28, R31, R20 ;  /* 0x000000141f1c723e */ /* 0x000fe400000010ff */
[----:B------:R-:W-:Y:S02]  /*d8a0*/  F2FP.BF16.F32.PACK_AB R30, R40, R29 ;  /* 0x0000001d281e723e */ /* 0x000fe400000010ff */
[----:B------:R-:W-:Y:S02]  /*d8b0*/  MOV R29, R10 ;  /* 0x0000000a001d7202 */ /* 0x000fe40000000f00 */
[----:B------:R-:W-:Y:S02]  /*d8c0*/  MOV R31, R39 ;  /* 0x00000027001f7202 */ /* 0x000fe40000000f00 */
.L_x_2690:
[----:B------:R-:W-:Y:S05]  /*d8d0*/  BSYNC B0 ;  /* 0x0000000000007941 */ /* 0x000fea0003800000 */
.L_x_2689:
[----:B-----5:R2:W-:Y:S04]  /*d8e0*/  STS.128 [R239+0x2800], R28 ;  /* 0x0028001cef007388 */ /* 0x0205e80000000c00 */
[----:B----4-:R2:W5:Y:S01]  /*d8f0*/  LD.E.128 R20, desc[UR6][R46.64+0x100] ;  /* 0x000100062e147980 */ /* 0x010562000c101d00 */
[----:B------:R-:W-:Y:S04]  /*d900*/  BSSY B0, `(.L_x_2691) ;  /* 0x0000028000007945 */ /* 0x000fe80003800000 */
[----:B------:R-:W-:Y:S05]  /*d910*/  @P0 BRA `(.L_x_2692) ;  /* 0x0000000000980947 */ /* 0x000fea0003800000 */
[----:B------:R-:W4:Y:S04]  /*d920*/  LD.E.64 R2, desc[UR6][R34.64+0x80] ;  /* 0x0000800622027980 */ /* 0x000f28000c101b00 */
[----:B------:R-:W3:Y:S01]  /*d930*/  LD.E.64 R4, desc[UR6][R32.64+0x80] ;  /* 0x0000800620047980 */ /* 0x000ee2000c101b00 */
[C---:B-----5:R-:W-:Y:S01]  /*d940*/  LOP3.LUT R10, R21.reuse, 0xffff0000, RZ, 0xc0, !PT ;  /* 0xffff0000150a7812 */ /* 0x060fe200078ec0ff */
        /* <DEDUP_REMOVED lines=35> */
.L_x_2692:
[----:B------:R-:W-:Y:S05]  /*db80*/  BSYNC B0 ;  /* 0x0000000000007941 */ /* 0x000fea0003800000 */
.L_x_2691:
[----:B-----5:R4:W-:Y:S04]  /*db90*/  STS.128 [R239+0x4800], R20 ;  /* 0x00480014ef007388 */ /* 0x0209e80000000c00 */
[----:B--23--:R-:W5:Y:S01]  /*dba0*/  LD.E.128 R44, desc[UR6][R46.64+0x180] ;  /* 0x000180062e2c7980 */ /* 0x00cf62000c101d00 */
[----:B------:R-:W-:Y:S01]  /*dbb0*/  IADD3 R2, R24, 0xc0, RZ ;  /* 0x000000c018027810 */ /* 0x000fe20007ffe0ff */
[----:B------:R-:W-:Y:S03]  /*dbc0*/  BSSY B0, `(.L_x_2693) ;  /* 0x0000029000007945 */ /* 0x000fe60003800000 */
[----:B------:R-:W-:-:S13]  /*dbd0*/  ISETP.GE.AND P0, PT, R2, R7, PT ;  /* 0x000000070200720c */ /* 0x000fda0003f06270 */
[----:B------:R-:W-:Y:S05]  /*dbe0*/  @P0 BRA `(.L_x_2694) ;  /* 0x0000000000980947 */ /* 0x000fea0003800000 */
[----:B------:R-:W2:Y:S04]  /*dbf0*/  LD.E.64 R2, desc[UR6][R34.64+0xc0] ;  /* 0x0000c00622027980 */ /* 0x000ea8000c101b00 */
[----:B------:R-:W3:Y:S01]  /*dc00*/  LD.E.64 R4, desc[UR6][R32.64+0xc0] ;  /* 0x0000c00620047980 */ /* 0x000ee2000c101b00 */
[C---:B-----5:R-:W-:Y:S01]  /*dc10*/  LOP3.LUT R10, R45.reuse, 0xffff0000, RZ, 0xc0, !PT ;  /* 0xffff00002d0a7812 */ /* 0x060fe200078ec0ff */
[----:B------:R-:W-:Y:S01]  /*dc20*/  IMAD.U32 R30, R46, 0x10000, RZ ;  /* 0x000100002e1e7824 */ /* 0x000fe200078e00ff */
[----:B----4-:R-:W-:Y:S02]  /*dc30*/  SHF.L.U32 R20, R45, 0x10, RZ ;  /* 0x000000102d147819 */ /* 0x010fe400000006ff */
[C---:B------:R-:W-:Y:S02]  /*dc40*/  LOP3.LUT R37, R47.reuse, 0xffff0000, RZ, 0xc0, !PT ;  /* 0xffff00002f257812 */ /* 0x040fe400078ec0ff */
[----:B------:R-:W-:-:S02]  /*dc50*/  SHF.L.U32 R39, R47, 0x10, RZ ;  /* 0x000000102f277819 */ /* 0x000fc400000006ff */
[----:B------:R-:W-:Y:S02]  /*dc60*/  SHF.L.U32 R21, R44, 0x10, RZ ;  /* 0x000000102c157819 */ /* 0x000fe400000006ff */
[----:B------:R-:W-:Y:S02]  /*dc70*/  LOP3.LUT R46, R46, 0xffff0000, RZ, 0xc0, !PT ;  /* 0xffff00002e2e7812 */ /* 0x000fe400078ec0ff */
[----:B------:R-:W-:Y:S02]  /*dc80*/  LOP3.LUT R44, R44, 0xffff0000, RZ, 0xc0, !PT ;  /* 0xffff00002c2c7812 */ /* 0x000fe400078ec0ff */
[----:B--2---:R-:W-:Y:S02]  /*dc90*/  LOP3.LUT R29, R2, 0xffff0000, RZ, 0xc0, !PT ;  /* 0xffff0000021d7812 */ /* 0x004fe400078ec0ff */
        /* <DEDUP_REMOVED lines=27> */
.L_x_2694:
[----:B------:R-:W-:Y:S05]  /*de50*/  BSYNC B0 ;  /* 0x0000000000007941 */ /* 0x000fea0003800000 */
.L_x_2693:
[----:B-----5:R2:W-:Y:S02]  /*de60*/  STS.128 [R239+0x6800], R44 ;  /* 0x0068002cef007388 */ /* 0x0205e40000000c00 */
.L_x_2686:
[----:B------:R-:W-:Y:S05]  /*de70*/  BSYNC B1 ;  /* 0x0000000000017941 */ /* 0x000fea0003800000 */
.L_x_2685:
[----:B------:R-:W-:Y:S01]  /*de80*/  VIADD R10, R146, 0x20 ;  /* 0x00000020920a7836 */ /* 0x000fe20000000000 */
[----:B------:R-:W-:Y:S04]  /*de90*/  BSSY B1, `(.L_x_2695) ;  /* 0x00000c2000017945 */ /* 0x000fe80003800000 */
[----:B------:R-:W-:-:S04]  /*dea0*/  ISETP.GE.AND P0, PT, R10, R11, PT ;  /* 0x0000000b0a00720c */ /* 0x000fc80003f06270 */
[----:B------:R-:W-:-:S13]  /*deb0*/  ISETP.LT.OR P0, PT, R54, -0x107, P0 ;  /* 0xfffffef93600780c */ /* 0x000fda0000701670 */
[----:B------:R-:W-:Y:S05]  /*dec0*/  @P0 BRA `(.L_x_2696) ;  /* 0x0000000800f80947 */ /* 0x000fea0003800000 */
[----:B---34-:R3:W5:Y:S01]  /*ded0*/  LD.E.128 R20, desc[UR6][R18.64] ;  /* 0x0000000612147980 */ /* 0x018762000c101d00 */
[----:B------:R-:W-:Y:S01]  /*dee0*/  IMAD.SHL.U32 R3, R9, 0x20, RZ ;  /* 0x0000002009037824 */ /* 0x000fe200078e00ff */
[C---:B------:R-:W-:Y:S01]  /*def0*/  ISETP.GE.AND P2, PT, R24.reuse, R7, PT ;  /* 0x000000071800720c */ /* 0x040fe20003f46270 */
[----:B------:R-:W-:-:S03]  /*df00*/  VIADD R2, R24, 0x40 ;  /* 0x0000004018027836 */ /* 0x000fc60000000000 */
[C---:B------:R-:W-:Y:S02]  /*df10*/  IADD3 R4, P0, R3.reuse, R0, RZ ;  /* 0x0000000003047210 */ /* 0x040fe40007f1e0ff */
[----:B------:R-:W-:Y:S01]  /*df20*/  ISETP.GE.AND P1, PT, R2, R7, PT ;  /* 0x000000070200720c */ /* 0x000fe20003f26270 */
[----:B------:R-:W-:Y:S01]  /*df30*/  VIADD R2, R24, 0x80 ;  /* 0x0000008018027836 */ /* 0x000fe20000000000 */
[----:B------:R-:W-:Y:S01]  /*df40*/  LEA.HI.X.SX32 R3, R3, R8, 0x1, P0 ;  /* 0x0000000803037211 */ /* 0x000fe200000f0eff */
[C---:B------:R-:W-:Y:S01]  /*df50*/  IMAD.SHL.U32 R35, R4.reuse, 0x2, RZ ;  /* 0x0000000204237824 */ /* 0x040fe200078e00ff */
[----:B------:R-:W-:Y:S02]  /*df60*/  BSSY B0, `(.L_x_2697) ;  /* 0x000002f000007945 */ /* 0x000fe40003800000 */
[----:B------:R-:W-:Y:S02]  /*df70*/  SHF.L.U64.HI R3, R4, 0x1, R3 ;  /* 0x0000000104037819 */ /* 0x000fe40000010203 */
[----:B------:R-:W-:-:S02]  /*df80*/  IADD3 R32, P4, R14, R35, RZ ;  /* 0x000000230e207210 */ /* 0x000fc40007f9e0ff */
[----:B-----5:R-:W-:Y:S02]  /*df90*/  IADD3 R34, P3, R12, R35, RZ ;  /* 0x000000230c227210 */ /* 0x020fe40007f7e0ff */
[----:B------:R-:W-:Y:S01]  /*dfa0*/  ISETP.GE.AND P0, PT, R2, R7, PT ;  /* 0x000000070200720c */ /* 0x000fe20003f06270 */
[--C-:B------:R-:W-:Y:S02]  /*dfb0*/  IMAD.X R33, R15, 0x1, R3.reuse, P4 ;  /* 0x000000010f217824 */ /* 0x100fe400020e0603 */
[----:B------:R-:W-:Y:S01]  /*dfc0*/  IMAD.X R35, R13, 0x1, R3, P3 ;  /* 0x000000010d237824 */ /* 0x000fe200018e0603 */
[----:B------:R-:W-:Y:S09]  /*dfd0*/  @P2 BRA `(.L_x_2698) ;  /* 0x00000000009c2947 */ /* 0x000ff20003800000 */
[----:B------:R-:W4:Y:S04]  /*dfe0*/  LD.E.64 R2, desc[UR6][R34.64] ;  /* 0x0000000622027980 */ /* 0x000f28000c101b00 */
[----:B------:R-:W5:Y:S01]  /*dff0*/  LD.E.64 R4, desc[UR6][R32.64] ;  /* 0x0000000620047980 */ /* 0x000f62000c101b00 */
[C---:B--2---:R-:W-:Y:S01]  /*e000*/  SHF.L.U32 R28, R21.reuse, 0x10, RZ ;  /* 0x00000010151c7819 */ /* 0x044fe200000006ff */
[----:B------:R-:W-:Y:S01]  /*e010*/  IMAD.U32 R39, R22, 0x10000, RZ ;  /* 0x0001000016277824 */ /* 0x000fe200078e00ff */
[----:B------:R-:W-:Y:S02]  /*e020*/  LOP3.LUT R21, R21, 0xffff0000, RZ, 0xc0, !PT ;  /* 0xffff000015157812 */ /* 0x000fe400078ec0ff */
[C---:B------:R-:W-:Y:S02]  /*e030*/  SHF.L.U32 R29, R20.reuse, 0x10, RZ ;  /* 0x00000010141d7819 */ /* 0x040fe400000006ff */
[----:B------:R-:W-:-:S02]  /*e040*/  LOP3.LUT R40, R20, 0xffff0000, RZ, 0xc0, !PT ;  /* 0xffff000014287812 */ /* 0x000fc400078ec0ff */
[C---:B------:R-:W-:Y:S02]  /*e050*/  SHF.L.U32 R38, R23.reuse, 0x10, RZ ;  /* 0x0000001017267819 */ /* 0x040fe400000006ff */
[----:B------:R-:W-:Y:S02]  /*e060*/  LOP3.LUT R37, R23, 0xffff0000, RZ, 0xc0, !PT ;  /* 0xffff000017257812 */ /* 0x000fe400078ec0ff */
[----:B------:R-:W-:Y:S02]  /*e070*/  LOP3.LUT R22, R22, 0xffff0000, RZ, 0xc0, !PT ;  /* 0xffff000016167812 */ /* 0x000fe400078ec0ff */
[----:B----4-:R-:W-:Y:S02]  /*e080*/  LOP3.LUT R30, R2, 0xffff0000, RZ, 0xc0, !PT ;  /* 0xffff0000021e7812 */ /* 0x010fe400078ec0ff */
[C---:B------:R-:W-:Y:S01]  /*e090*/  LOP3.LUT R20, R3.reuse, 0xffff0000, RZ, 0xc0, !PT ;  /* 0xffff000003147812 */ /* 0x040fe200078ec0ff */
[----:B------:R-:W-:Y:S01]  /*e0a0*/  IMAD.U32 R3, R3, 0x10000, RZ ;  /* 0x0001000003037824 */ /* 0x000fe200078e00ff */
[----:B-----5:R-:W-:Y:S01]  /*e0b0*/  LOP3.LUT R36, R4, 0xffff0000, RZ, 0xc0, !PT ;  /* 0xffff000004247812 */ /* 0x020fe200078ec0ff */
        /* <DEDUP_REMOVED lines=25> */
.L_x_2698:
[----:B------:R-:W-:Y:S05]  /*e250*/  BSYNC B0 ;  /* 0x0000000000007941 */ /* 0x000fea0003800000 */
.L_x_2697:
[----:B------:R4:W-:Y:S04]  /*e260*/  STS.128 [R239+0x1000], R20 ;  /* 0x00100014ef007388 */ /* 0x0009e80000000c00 */
[----:B--2---:R4:W5:Y:S01]  /*e270*/  LD.E.128 R28, desc[UR6][R18.64+0x80] ;  /* 0x00008006121c7980 */ /* 0x004962000c101d00 */
[----:B------:R-:W-:Y:S04]  /*e280*/  BSSY B0, `(.L_x_2699) ;  /* 0x0000028000007945 */ /* 0x000fe80003800000 */
[----:B------:R-:W-:Y:S05]  /*e290*/  @P1 BRA `(.L_x_2700) ;  /* 0x0000000000981947 */ /* 0x000fea0003800000 */
[----:B------:R-:W2:Y:S04]  /*e2a0*/  LD.E.64 R2, desc[UR6][R34.64+0x40] ;  /* 0x0000400622027980 */ /* 0x000ea8000c101b00 */
[----:B------:R-:W3:Y:S01]  /*e2b0*/  LD.E.64 R4, desc[UR6][R32.64+0x40] ;  /* 0x0000400620047980 */ /* 0x000ee2000c101b00 */
[C---:B----45:R-:W-:Y:S01]  /*e2c0*/  SHF.L.U32 R21, R29.reuse, 0x10, RZ ;  /* 0x000000101d157819 */ /* 0x070fe200000006ff */
[----:B------:R-:W-:Y:S01]  /*e2d0*/  IMAD.U32 R39, R30, 0x10000, RZ ;  /* 0x000100001e277824 */ /* 0x000fe200078e00ff */
[----:B------:R-:W-:Y:S02]  /*e2e0*/  LOP3.LUT R20, R29, 0xffff0000, RZ, 0xc0, !PT ;  /* 0xffff00001d147812 */ /* 0x000fe400078ec0ff */
[----:B------:R-:W-:Y:S02]  /*e2f0*/  LOP3.LUT R36, R31, 0xffff0000, RZ, 0xc0, !PT ;  /* 0xffff00001f247812 */ /* 0x000fe400078ec0ff */
[----:B------:R-:W-:-:S02]  /*e300*/  SHF.L.U32 R22, R28, 0x10, RZ ;  /* 0x000000101c167819 */ /* 0x000fc400000006ff */
[----:B------:R-:W-:Y:S02]  /*e310*/  LOP3.LUT R40, R28, 0xffff0000, RZ, 0xc0, !PT ;  /* 0xffff00001c287812 */ /* 0x000fe400078ec0ff */
[----:B------:R-:W-:Y:S02]  /*e320*/  SHF.L.U32 R38, R31, 0x10, RZ ;  /* 0x000000101f267819 */ /* 0x000fe400000006ff */
[----:B------:R-:W-:Y:S02]  /*e330*/  LOP3.LUT R30, R30, 0xffff0000, RZ, 0xc0, !PT ;  /* 0xffff00001e1e7812 */ /* 0x000fe400078ec0ff */
[----:B--2---:R-:W-:Y:S02]  /*e340*/  LOP3.LUT R29, R2, 0xffff0000, RZ, 0xc0, !PT ;  /* 0xffff0000021d7812 */ /* 0x004fe400078ec0ff */
[----:B------:R-:W-:Y:S02]  /*e350*/  LOP3.LUT R23, R3, 0xffff0000, RZ, 0xc0, !PT ;  /* 0xffff000003177812 */ /* 0x000fe400078ec0ff */
[----:B---3--:R-:W-:Y:S01]  /*e360*/  LOP3.LUT R37, R4, 0xffff0000, RZ, 0xc0, !PT ;  /* 0xffff000004257812 */ /* 0x008fe200078ec0ff */
[----:B------:R-:W-:Y:S01]  /*e370*/  FMUL.FTZ R28, R20, R29 ;  /* 0x0000001d141c7220 */ /* 0x000fe20000410000 */
[----:B------:R-:W-:Y:S01]  /*e380*/  LOP3.LUT R31, R5, 0xffff0000, RZ, 0xc0, !PT ;  /* 0xffff0000051f7812 */ /* 0x000fe200078ec0ff */
[----:B------:R-:W-:Y:S01]  /*e390*/  FMUL.FTZ R41, R36, R23 ;  /* 0x0000001724297220 */ /* 0x000fe20000410000 */
[----:B------:R-:W-:Y:S01]  /*e3a0*/  SHF.L.U32 R3, R3, 0x10, RZ ;  /* 0x0000001003037819 */ /* 0x000fe200000006ff */
[-C--:B------:R-:W-:Y:S01]  /*e3b0*/  FMUL.FTZ R20, R20, R37.reuse ;  /* 0x0000002514147220 */ /* 0x080fe20000410000 */
[----:B------:R-:W-:Y:S01]  /*e3c0*/  FFMA.FTZ R28, R21, R37, -R28 ;  /* 0x00000025151c7223 */ /* 0x000fe2000001081c */
[----:B------:R-:W-:Y:S01]  /*e3d0*/  FFMA.FTZ R41, R38, R31, -R41 ;  /* 0x0000001f26297223 */ /* 0x000fe20000010829 */
        /* <DEDUP_REMOVED lines=18> */
.L_x_2700:
[----:B------:R-:W-:Y:S05]  /*e500*/  BSYNC B0 ;  /* 0x0000000000007941 */ /* 0x000fea0003800000 */
.L_x_2699:
[----:B-----5:R2:W-:Y:S04]  /*e510*/  STS.128 [R239+0x3000], R28 ;  /* 0x0030001cef007388 */ /* 0x0205e80000000c00 */
[----:B----4-:R2:W5:Y:S01]  /*e520*/  LD.E.128 R20, desc[UR6][R18.64+0x100] ;  /* 0x0001000612147980 */ /* 0x010562000c101d00 */
[----:B------:R-:W-:Y:S04]  /*e530*/  BSSY B0, `(.L_x_2701) ;  /* 0x0000029000007945 */ /* 0x000fe80003800000 */
[----:B------:R-:W-:Y:S05]  /*e540*/  @P0 BRA `(.L_x_2702) ;  /* 0x00000000009c0947 */ /* 0x000fea0003800000 */
[----:B------:R-:W4:Y:S04]  /*e550*/  LD.E.64 R2, desc[UR6][R34.64+0x80] ;  /* 0x0000800622027980 */ /* 0x000f28000c101b00 */
[----:B------:R-:W3:Y:S01]  /*e560*/  LD.E.64 R4, desc[UR6][R32.64+0x80] ;  /* 0x0000800620047980 */ /* 0x000ee2000c101b00 */
[C---:B--2--5:R-:W-:Y:S01]  /*e570*/  SHF.L.U32 R28, R21.reuse, 0x10, RZ ;  /* 0x00000010151c7819 */ /* 0x064fe200000006ff */
        /* <DEDUP_REMOVED lines=10> */
[----:B---3--:R-:W-:Y:S01]  /*e620*/  LOP3.LUT R36, R4, 0xffff0000, RZ, 0xc0, !PT ;  /* 0xffff000004247812 */ /* 0x008fe200078ec0ff */
        /* <DEDUP_REMOVED lines=25> */
.L_x_2702:
[----:B------:R-:W-:Y:S05]  /*e7c0*/  BSYNC B0 ;  /* 0x0000000000007941 */ /* 0x000fea0003800000 */
.L_x_2701:
[----:B-----5:R4:W-:Y:S04]  /*e7d0*/  STS.128 [R239+0x5000], R20 ;  /* 0x00500014ef007388 */ /* 0x0209e80000000c00 */
[----:B--2---:R4:W5:Y:S01]  /*e7e0*/  LD.E.128 R28, desc[UR6][R18.64+0x180] ;  /* 0x00018006121c7980 */ /* 0x004962000c101d00 */
[----:B------:R-:W-:Y:S01]  /*e7f0*/  IADD3 R2, R24, 0xc0, RZ ;  /* 0x000000c018027810 */ /* 0x000fe20007ffe0ff */
[----:B------:R-:W-:Y:S03]  /*e800*/  BSSY B0, `(.L_x_2703) ;  /* 0x0000029000007945 */ /* 0x000fe60003800000 */
[----:B------:R-:W-:-:S13]  /*e810*/  ISETP.GE.AND P0, PT, R2, R7, PT ;  /* 0x000000070200720c */ /* 0x000fda0003f06270 */
[----:B------:R-:W-:Y:S05]  /*e820*/  @P0 BRA `(.L_x_2704) ;  /* 0x0000000000980947 */ /* 0x000fea0003800000 */
[----:B------:R-:W2:Y:S04]  /*e830*/  LD.E.64 R2, desc[UR6][R34.64+0xc0] ;  /* 0x0000c00622027980 */ /* 0x000ea8000c101b00 */
[----:B------:R-:W2:Y:S01]  /*e840*/  LD.E.64 R4, desc[UR6][R32.64+0xc0] ;  /* 0x0000c00620047980 */ /* 0x000ea2000c101b00 */
[C---:B---345:R-:W-:Y:S01]  /*e850*/  SHF.L.U32 R19, R29.reuse, 0x10, RZ ;  /* 0x000000101d137819 */ /* 0x078fe200000006ff */
        /* <DEDUP_REMOVED lines=16> */
[----:B------:R-:W-:Y:S01]  /*e960*/  FMUL.FTZ R31, R31, R28 ;  /* 0x0000001c1f1f7220 */ /* 0x000fe20000410000 */
[----:B------:R-:W-:Y:S01]  /*e970*/  SHF.L.U32 R5, R5, 0x10, RZ ;  /* 0x0000001005057819 */ /* 0x000fe200000006ff */
[----:B------:R-:W-:Y:S01]  /*e980*/  FFMA.FTZ R19, R19, R23, R18 ;  /* 0x0000001713137223 */ /* 0x000fe20000010012 */
[----:B------:R-:W-:Y:S01]  /*e990*/  SHF.L.U32 R23, R2, 0x10, RZ ;  /* 0x0000001002177819 */ /* 0x000fe200000006ff */
[----:B------:R-:W-:-:S02]  /*e9a0*/  IMAD.U32 R29, R4, 0x10000, RZ ;  /* 0x00010000041d7824 */ /* 0x000fc400078e00ff */
[C---:B------:R-:W-:Y:S01]  /*e9b0*/  FFMA.FTZ R33, R36.reuse, R28, -R33 ;  /* 0x0000001c24217223 */ /* 0x040fe20000010821 */
[----:B------:R-:W-:Y:S01]  /*e9c0*/  FFMA.FTZ R36, R36, R21, R31 ;  /* 0x0000001524247223 */ /* 0x000fe2000001001f */
[----:B------:R-:W-:Y:S01]  /*e9d0*/  FMUL.FTZ R2, R30, R3 ;  /* 0x000000031e027220 */ /* 0x000fe20000410000 */
[C---:B------:R-:W-:Y:S01]  /*e9e0*/  FMUL.FTZ R21, R38.reuse, R23 ;  /* 0x0000001726157220 */ /* 0x040fe20000410000 */
[----:B------:R-:W-:Y:S01]  /*e9f0*/  FMUL.FTZ R38, R38, R29 ;  /* 0x0000001d26267220 */ /* 0x000fe20000410000 */
        /* <DEDUP_REMOVED lines=9> */
.L_x_2704:
[----:B------:R-:W-:Y:S05]  /*ea90*/  BSYNC B0 ;  /* 0x0000000000007941 */ /* 0x000fea0003800000 */
.L_x_2703:
[----:B-----5:R2:W-:Y:S02]  /*eaa0*/  STS.128 [R239+0x7000], R28 ;  /* 0x0070001cef007388 */ /* 0x0205e40000000c00 */
.L_x_2696:
[----:B------:R-:W-:Y:S05]  /*eab0*/  BSYNC B1 ;  /* 0x0000000000017941 */ /* 0x000fea0003800000 */
.L_x_2695:
[----:B---34-:R-:W-:-:S05]  /*eac0*/  VIADD R18, R146, 0x30 ;  /* 0x0000003092127836 */ /* 0x018fca0000000000 */
[----:B------:R-:W-:-:S04]  /*ead0*/  ISETP.GE.AND P0, PT, R18, R11, PT ;  /* 0x0000000b1200720c */ /* 0x000fc80003f06270 */
[----:B------:R-:W-:-:S13]  /*eae0*/  ISETP.LT.OR P0, PT, R54, -0x187, P0 ;  /* 0xfffffe793600780c */ /* 0x000fda0000701670 */
[----:B------:R-:W-:Y:S05]  /*eaf0*/  @P0 BRA `(.L_x_2705) ;  /* 0x0000006800040947 */ /* 0x000fea0003800000 */
[----:B------:R-:W-:Y:S01]  /*eb00*/  IMAD R9, R9, 0x30, RZ ;  /* 0x0000003009097824 */ /* 0x000fe200078e02ff */
[----:B------:R-:W-:-:S04]  /*eb10*/  ISETP.GE.AND P2, PT, R24, R7, PT ;  /* 0x000000071800720c */ /* 0x000fc80003f46270 */
[----:B------:R-:W-:Y:S01]  /*eb20*/  IADD3 R3, P0, R9, R0, RZ ;  /* 0x0000000009037210 */ /* 0x000fe20007f1e0ff */
[----:B------:R-:W-:-:S03]  /*eb30*/  VIADD R0, R24, 0x40 ;  /* 0x0000004018007836 */ /* 0x000fc60000000000 */
[----:B------:R-:W-:Y:S01]  /*eb40*/  LEA.HI.X.SX32 R8, R9, R8, 0x1, P0 ;  /* 0x0000000809087211 */ /* 0x000fe200000f0eff */
[C---:B--2---:R-:W-:Y:S01]  /*eb50*/  IMAD.SHL.U32 R29, R3.reuse, 0x2, RZ ;  /* 0x00000002031d7824 */ /* 0x044fe200078e00ff */
[----:B------:R-:W-:Y:S01]  /*eb60*/  ISETP.GE.AND P1, PT, R0, R7, PT ;  /* 0x000000070000720c */ /* 0x000fe20003f26270 */
[----:B------:R-:W-:Y:S01]  /*eb70*/  VIADD R0, R24, 0x80 ;  /* 0x0000008018007836 */ /* 0x000fe20000000000 */
[----:B------:R-:W-:Y:S02]  /*eb80*/  SHF.L.U64.HI R3, R3, 0x1, R8 ;  /* 0x0000000103037819 */ /* 0x000fe40000010208 */
[-C--:B------:R-:W-:Y:S02]  /*eb90*/  IADD3 R8, P4, R14, R29.reuse, RZ ;  /* 0x0000001d0e087210 */ /* 0x080fe40007f9e0ff */
[----:B-----5:R-:W-:Y:S01]  /*eba0*/  IADD3 R28, P3, R12, R29, RZ ;  /* 0x0000001d0c1c7210 */ /* 0x020fe20007f7e0ff */
[----:B------:R-:W-:Y:S01]  /*ebb0*/  BSSY B0, `(.L_x_2706) ;  /* 0x000002c000007945 */ /* 0x000fe20003800000 */
[----:B------:R-:W-:Y:S01]  /*ebc0*/  ISETP.GE.AND P0, PT, R0, R7, PT ;  /* 0x000000070000720c */ /* 0x000fe20003f06270 */
[----:B------:R-:W-:-:S02]  /*ebd0*/  IMAD.X R9, R15, 0x1, R3, P4 ;  /* 0x000000010f097824 */ /* 0x000fc400020e0603 */
[----:B------:R-:W-:Y:S02]  /*ebe0*/  IMAD.X R29, R13, 0x1, R3, P3 ;  /* 0x000000010d1d7824 */ /* 0x000fe400018e0603 */
[----:B------:R2:W5:Y:S01]  /*ebf0*/  LD.E.128 R12, desc[UR6][R16.64] ;  /* 0x00000006100c7980 */ /* 0x000562000c101d00 */
[----:B------:R-:W-:Y:S07]  /*ec00*/  @P2 BRA `(.L_x_2707) ;  /* 0x0000000000982947 */ /* 0x000fee0003800000 */
        /* <DEDUP_REMOVED lines=21> */
[C---:B------:R-:W-:Y:S01]  /*ed60*/  FMUL.FTZ R14, R22.reuse, R15 ;  /* 0x0000000f160e7220 */ /* 0x040fe20000410000 */
[----:B------:R-:W-:Y:S01]  /*ed70*/  FFMA.FTZ R11, R11, R19, R0 ;  /* 0x000000130b0b7223 */ /* 0x000fe20000010000 */
[----:B------:R-:W-:Y:S01]  /*ed80*/  FMUL.FTZ R22, R22, R20 ;  /* 0x0000001416167220 */ /* 0x000fe20000410000 */
[C---:B------:R-:W-:Y:S01]  /*ed90*/  FMUL.FTZ R0, R31.reuse, R2 ;  /* 0x000000021f007220 */ /* 0x040fe20000410000 */
        /* <DEDUP_REMOVED lines=13> */
.L_x_2707:
[----:B------:R-:W-:Y:S05]  /*ee70*/  BSYNC B0 ;  /* 0x0000000000007941 */ /* 0x000fea0003800000 */
.L_x_2706:
[----:B-----5:R3:W-:Y:S04]  /*ee80*/  STS.128 [R239+0x1800], R12 ;  /* 0x0018000cef007388 */ /* 0x0207e80000000c00 */
[----:B------:R3:W5:Y:S01]  /*ee90*/  LD.E.128 R20, desc[UR6][R16.64+0x80] ;  /* 0x0000800610147980 */ /* 0x000762000c101d00 */
[----:B------:R-:W-:Y:S04]  /*eea0*/  BSSY B0, `(.L_x_2708) ;  /* 0x0000028000007945 */ /* 0x000fe80003800000 */
[----:B------:R-:W-:Y:S05]  /*eeb0*/  @P1 BRA `(.L_x_2709) ;  /* 0x0000000000981947 */ /* 0x000fea0003800000 */
[----:B------:R-:W4:Y:S04]  /*eec0*/  LD.E.64 R2, desc[UR6][R28.64+0x40] ;  /* 0x000040061c027980 */ /* 0x000f28000c101b00 */
[----:B------:R-:W2:Y:S01]  /*eed0*/  LD.E.64 R4, desc[UR6][R8.64+0x40] ;  /* 0x0000400608047980 */ /* 0x000ea2000c101b00 */
[C---:B-----5:R-:W-:Y:S02]  /*eee0*/  SHF.L.U32 R11, R21.reuse, 0x10, RZ ;  /* 0x00000010150b7819 */ /* 0x060fe400000006ff */
[----:B------:R-:W-:Y:S02]  /*eef0*/  LOP3.LUT R0, R21, 0xffff0000, RZ, 0xc0, !PT ;  /* 0xffff000015007812 */ /* 0x000fe400078ec0ff */
[C---:B---3--:R-:W-:Y:S02]  /*ef00*/  SHF.L.U32 R12, R20.reuse, 0x10, RZ ;  /* 0x00000010140c7819 */ /* 0x048fe400000006ff */
[----:B------:R-:W-:-:S02]  /*ef10*/  LOP3.LUT R31, R20, 0xffff0000, RZ, 0xc0, !PT ;  /* 0xffff0000141f7812 */ /* 0x000fc400078ec0ff */
[C---:B------:R-:W-:Y:S02]  /*ef20*/  LOP3.LUT R20, R23.reuse, 0xffff0000, RZ, 0xc0, !PT ;  /* 0xffff000017147812 */ /* 0x040fe400078ec0ff */
[----:B------:R-:W-:Y:S01]  /*ef30*/  SHF.L.U32 R30, R23, 0x10, RZ ;  /* 0x00000010171e7819 */ /* 0x000fe200000006ff */
[C---:B------:R-:W-:Y:S01]  /*ef40*/  IMAD.U32 R23, R22.reuse, 0x10000, RZ ;  /* 0x0001000016177824 */ /* 0x040fe200078e00ff */
[----:B------:R-:W-:Y:S02]  /*ef50*/  LOP3.LUT R22, R22, 0xffff0000, RZ, 0xc0, !PT ;  /* 0xffff000016167812 */ /* 0x000fe400078ec0ff */
[----:B----4-:R-:W-:Y:S02]  /*ef60*/  LOP3.LUT R15, R2, 0xffff0000, RZ, 0xc0, !PT ;  /* 0xffff0000020f7812 */ /* 0x010fe400078ec0ff */
[----:B------:R-:W-:Y:S02]  /*ef70*/  LOP3.LUT R13, R3, 0xffff0000, RZ, 0xc0, !PT ;  /* 0xffff0000030d7812 */ /* 0x000fe400078ec0ff */
[----:B--2---:R-:W-:Y:S01]  /*ef80*/  LOP3.LUT R21, R4, 0xffff0000, RZ, 0xc0, !PT ;  /* 0xffff000004157812 */ /* 0x004fe200078ec0ff */
[----:B------:R-:W-:Y:S01]  /*ef90*/  FMUL.FTZ R14, R0, R15 ;  /* 0x0000000f000e7220 */ /* 0x000fe20000410000 */
        /* <DEDUP_REMOVED lines=10> */
[----:B------:R-:W-:Y:S01]  /*f040*/  FFMA.FTZ R33, R30, R19, -R33 ;  /* 0x000000131e217223 */ /* 0x000fe20000010821 */
        /* <DEDUP_REMOVED lines=13> */
.L_x_2709:
[----:B------:R-:W-:Y:S05]  /*f120*/  BSYNC B0 ;  /* 0x0000000000007941 */ /* 0x000fea0003800000 */
.L_x_2708:
[----:B-----5:R4:W-:Y:S04]  /*f130*/  STS.128 [R239+0x3800], R20 ;  /* 0x00380014ef007388 */ /* 0x0209e80000000c00 */
[----:B---3--:R4:W5:Y:S01]  /*f140*/  LD.E.128 R12, desc[UR6][R16.64+0x100] ;  /* 0x00010006100c7980 */ /* 0x008962000c101d00 */
[----:B------:R-:W-:Y:S04]  /*f150*/  BSSY B0, `(.L_x_2710) ;  /* 0x0000028000007945 */ /* 0x000fe80003800000 */
        /* <DEDUP_REMOVED lines=8> */
[C---:B----4-:R-:W-:Y:S02]  /*f1e0*/  SHF.L.U32 R23, R15.reuse, 0x10, RZ ;  /* 0x000000100f177819 */ /* 0x050fe400000006ff */
[----:B------:R-:W-:Y:S02]  /*f1f0*/  LOP3.LUT R22, R15, 0xffff0000, RZ, 0xc0, !PT ;  /* 0xffff00000f167812 */ /* 0x000fe400078ec0ff */
[----:B------:R-:W-:Y:S02]  /*f200*/  LOP3.LUT R32, R14, 0xffff0000, RZ, 0xc0, !PT ;  /* 0xffff00000e207812 */ /* 0x000fe400078ec0ff */
        /* <DEDUP_REMOVED lines=28> */
.L_x_2711:
[----:B------:R-:W-:Y:S05]  /*f3d0*/  BSYNC B0 ;  /* 0x0000000000007941 */ /* 0x000fea0003800000 */
.L_x_2710:
[----:B-----5:R3:W-:Y:S04]  /*f3e0*/  STS.128 [R239+0x5800], R12 ;  /* 0x0058000cef007388 */ /* 0x0207e80000000c00 */
[----:B----4-:R3:W5:Y:S01]  /*f3f0*/  LD.E.128 R20, desc[UR6][R16.64+0x180] ;  /* 0x0001800610147980 */ /* 0x010762000c101d00 */
[----:B------:R-:W-:Y:S01]  /*f400*/  IADD3 R24, R24, 0xc0, RZ ;  /* 0x000000c018187810 */ /* 0x000fe20007ffe0ff */
[----:B------:R-:W-:Y:S03]  /*f410*/  BSSY B0, `(.L_x_2712) ;  /* 0x0000029000007945 */ /* 0x000fe60003800000 */
[----:B------:R-:W-:-:S13]  /*f420*/  ISETP.GE.AND P0, PT, R24, R7, PT ;  /* 0x000000071800720c */ /* 0x000fda0003f06270 */
[----:B------:R-:W-:Y:S05]  /*f430*/  @P0 BRA `(.L_x_2713) ;  /* 0x0000000000980947 */ /* 0x000fea0003800000 */
[----:B------:R-:W4:Y:S04]  /*f440*/  LD.E.64 R2, desc[UR6][R28.64+0xc0] ;  /* 0x0000c0061c027980 */ /* 0x000f28000c101b00 */
[----:B------:R-:W4:Y:S01]  /*f450*/  LD.E.64 R4, desc[UR6][R8.64+0xc0] ;  /* 0x0000c00608047980 */ /* 0x000f22000c101b00 */
[----:B-----5:R-:W-:Y:S01]  /*f460*/  LOP3.LUT R0, R21, 0xffff0000, RZ, 0xc0, !PT ;  /* 0xffff000015007812 */ /* 0x020fe200078ec0ff */
[----:B--23--:R-:W-:Y:S01]  /*f470*/  IMAD.U32 R17, R22, 0x10000, RZ ;  /* 0x0001000016117824 */ /* 0x00cfe200078e00ff */
[----:B------:R-:W-:Y:S02]  /*f480*/  LOP3.LUT R14, R23, 0xffff0000, RZ, 0xc0, !PT ;  /* 0xffff0000170e7812 */ /* 0x000fe400078ec0ff */
[----:B------:R-:W-:Y:S02]  /*f490*/  SHF.L.U32 R7, R21, 0x10, RZ ;  /* 0x0000001015077819 */ /* 0x000fe400000006ff */
[----:B------:R-:W-:-:S02]  /*f4a0*/  SHF.L.U32 R11, R20, 0x10, RZ ;  /* 0x00000010140b7819 */ /* 0x000fc400000006ff */
[----:B------:R-:W-:Y:S02]  /*f4b0*/  SHF.L.U32 R16, R23, 0x10, RZ ;  /* 0x0000001017107819 */ /* 0x000fe400000006ff */
[----:B------:R-:W-:Y:S02]  /*f4c0*/  LOP3.LUT R22, R22, 0xffff0000, RZ, 0xc0, !PT ;  /* 0xffff000016167812 */ /* 0x000fe400078ec0ff */
[----:B------:R-:W-:Y:S02]  /*f4d0*/  LOP3.LUT R20, R20, 0xffff0000, RZ, 0xc0, !PT ;  /* 0xffff000014147812 */ /* 0x000fe400078ec0ff */
[----:B----4-:R-:W-:Y:S02]  /*f4e0*/  LOP3.LUT R13, R2, 0xffff0000, RZ, 0xc0, !PT ;  /* 0xffff0000020d7812 */ /* 0x010fe400078ec0ff */
[----:B------:R-:W-:Y:S02]  /*f4f0*/  LOP3.LUT R12, R3, 0xffff0000, RZ, 0xc0, !PT ;  /* 0xffff0000030c7812 */ /* 0x000fe400078ec0ff */
[----:B------:R-:W-:Y:S01]  /*f500*/  LOP3.LUT R15, R4, 0xffff0000, RZ, 0xc0, !PT ;  /* 0xffff0000040f7812 */ /* 0x000fe200078ec0ff */
[----:B------:R-:W-:Y:S01]  /*f510*/  FMUL.FTZ R8, R0, R13 ;  /* 0x0000000d00087220 */ /* 0x000fe20000410000 */
[----:B------:R-:W-:Y:S01]  /*f520*/  LOP3.LUT R9, R5, 0xffff0000, RZ, 0xc0, !PT ;  /* 0xffff000005097812 */ /* 0x000fe200078ec0ff */
[----:B------:R-:W-:Y:S01]  /*f530*/  FMUL.FTZ R19, R14, R12 ;  /* 0x0000000c0e137220 */ /* 0x000fe20000410000 */
[----:B------:R-:W-:Y:S01]  /*f540*/  SHF.L.U32 R3, R3, 0x10, RZ ;  /* 0x0000001003037819 */ /* 0x000fe200000006ff */
[-C--:B------:R-:W-:Y:S01]  /*f550*/  FMUL.FTZ R0, R0, R15.reuse ;  /* 0x0000000f00007220 */ /* 0x080fe20000410000 */
[----:B------:R-:W-:Y:S01]  /*f560*/  SHF.L.U32 R2, R2, 0x10, RZ ;  /* 0x0000001002027819 */ /* 0x000fe200000006ff */
[----:B------:R-:W-:Y:S01]  /*f570*/  FFMA.FTZ R8, R7, R15, -R8 ;  /* 0x0000000f07087223 */ /* 0x000fe20000010808 */
[----:B------:R-:W-:Y:S01]  /*f580*/  SHF.L.U32 R5, R5, 0x10, RZ ;  /* 0x0000001005057819 */ /* 0x000fe200000006ff */
[----:B------:R-:W-:-:S02]  /*f590*/  IMAD.U32 R4, R4, 0x10000, RZ ;  /* 0x0001000004047824 */ /* 0x000fc400078e00ff */
[----:B------:R-:W-:Y:S01]  /*f5a0*/  FFMA.FTZ R7, R7, R13, R0 ;  /* 0x0000000d07077223 */ /* 0x000fe20000010000 */
[-C--:B------:R-:W-:Y:S01]  /*f5b0*/  FMUL.FTZ R13, R14, R9.reuse ;  /* 0x000000090e0d7220 */ /* 0x080fe20000410000 */
[----:B------:R-:W-:Y:S01]  /*f5c0*/  FFMA.FTZ R19, R16, R9, -R19 ;  /* 0x0000000910137223 */ /* 0x000fe20000010813 */
[----:B------:R-:W-:Y:S01]  /*f5d0*/  FMUL.FTZ R14, R22, R3 ;  /* 0x00000003160e7220 */ /* 0x000fe20000410000 */
[C---:B------:R-:W-:Y:S01]  /*f5e0*/  FMUL.FTZ R0, R20.reuse, R2 ;  /* 0x0000000214007220 */ /* 0x040fe20000410000 */
[----:B------:R-:W-:Y:S01]  /*f5f0*/  FMUL.FTZ R9, R20, R4 ;  /* 0x0000000414097220 */ /* 0x000fe20000410000 */
[-C--:B------:R-:W-:Y:S01]  /*f600*/  FMUL.FTZ R22, R22, R5.reuse ;  /* 0x0000000516167220 */ /* 0x080fe20000410000 */
        /* <DEDUP_REMOVED lines=9> */
.L_x_2713:
[----:B------:R-:W-:Y:S05]  /*f6a0*/  BSYNC B0 ;  /* 0x0000000000007941 */ /* 0x000fea0003800000 */
.L_x_2712:
[----:B-----5:R4:W-:Y:S01]  /*f6b0*/  STS.128 [R239+0x7800], R20 ;  /* 0x00780014ef007388 */ /* 0x0209e20000000c00 */
[----:B------:R-:W-:Y:S05]  /*f6c0*/  BRA `(.L_x_2705) ;  /* 0x0000005c00107947 */ /* 0x000fea0003800000 */
.L_x_2674:
[----:B------:R-:W-:Y:S04]  /*f6d0*/  BSSY B1, `(.L_x_2714) ;  /* 0x0000159000017945 */ /* 0x000fe80003800000 */
[----:B------:R-:W-:Y:S05]  /*f6e0*/  @!P0 BRA `(.L_x_2715) ;  /* 0x00000014005c8947 */ /* 0x000fea0003800000 */
[----:B------:R1:W5:Y:S01]  /*f6f0*/  LD.E.128 R40, desc[UR6][R48.64] ;  /* 0x0000000630287980 */ /* 0x000362000c101d00 */
[CC--:B------:R-:W-:Y:S01]  /*f700*/  ISETP.GE.AND P2, PT, R24.reuse, R7.reuse, PT ;  /* 0x000000071800720c */ /* 0x0c0fe20003f46270 */
[C---:B------:R-:W-:Y:S02]  /*f710*/  VIADD R6, R24.reuse, 0x40 ;  /* 0x0000004018067836 */ /* 0x040fe40000000000 */
[----:B------:R-:W-:Y:S01]  /*f720*/  VIADD R0, R24, 0x80 ;  /* 0x0000008018007836 */ /* 0x000fe20000000000 */
[----:B------:R-:W-:Y:S02]  /*f730*/  BSSY B0, `(.L_x_2716) ;  /* 0x0000053000007945 */ /* 0x000fe40003800000 */
[-C--:B------:R-:W-:Y:S02]  /*f740*/  ISETP.GE.AND P1, PT, R6, R7.reuse, PT ;  /* 0x000000070600720c */ /* 0x080fe40003f26270 */
[----:B------:R-:W-:-:S05]  /*f750*/  ISETP.GE.AND P0, PT, R0, R7, PT ;  /* 0x000000070000720c */ /* 0x000fca0003f06270 */
[----:B------:R-:W-:Y:S08]  /*f760*/  @P2 BRA `(.L_x_2717) ;  /* 0x00000004003c2947 */ /* 0x000ff00003800000 */
        /* <DEDUP_REMOVED lines=8> */
[C---:B-----5:R-:W-:Y:S01]  /*f7f0*/  LEA R28, P2, R5.reuse, R12, 0x1 ;  /* 0x0000000c051c7211 */ /* 0x060fe200078408ff */
[----:B------:R-:W2:Y:S03]  /*f800*/  LD.E.128 R20, desc[UR6][R20.64] ;  /* 0x0000000614147980 */ /* 0x000ea6000c101d00 */
[----:B------:R-:W-:Y:S01]  /*f810*/  LEA.HI.X R29, R5, R13, R3, 0x1, P2 ;  /* 0x0000000d051d7211 */ /* 0x000fe200010f0c03 */
[----:B------:R-:W-:Y:S01]  /*f820*/  IMAD.MOV.U32 R3, RZ, RZ, RZ ;  /* 0x000000ffff037224 */ /* 0x000fe200078e00ff */
[----:B------:R-:W-:-:S04]  /*f830*/  @P3 IADD3 R3, -R9, RZ, RZ ;  /* 0x000000ff09033210 */ /* 0x000fc80007ffe1ff */
[C---:B------:R-:W-:Y:S01]  /*f840*/  IADD3 R5, P2, R3.reuse, R2, RZ ;  /* 0x0000000203057210 */ /* 0x040fe20007f5e0ff */
[----:B------:R-:W3:Y:S03]  /*f850*/  LD.E.128 R28, desc[UR6][R28.64] ;  /* 0x000000061c1c7980 */ /* 0x000ee6000c101d00 */
[----:B------:R-:W-:Y:S02]  /*f860*/  LEA.HI.X.SX32 R3, R3, R4, 0x1, P2 ;  /* 0x0000000403037211 */ /* 0x000fe400010f0eff */
[----:B------:R-:W-:-:S04]  /*f870*/  LEA R32, P2, R5, R14, 0x1 ;  /* 0x0000000e05207211 */ /* 0x000fc800078408ff */
[----:B------:R-:W-:-:S06]  /*f880*/  LEA.HI.X R33, R5, R15, R3, 0x1, P2 ;  /* 0x0000000f05217211 */ /* 0x000fcc00010f0c03 */
[----:B------:R-:W4:Y:S01]  /*f890*/  LD.E.128 R32, desc[UR6][R32.64] ;  /* 0x0000000620207980 */ /* 0x000f22000c101d00 */
[C---:B------:R-:W-:Y:S01]  /*f8a0*/  IMAD.U32 R37, R42.reuse, 0x10000, RZ ;  /* 0x000100002a257824 */ /* 0x040fe200078e00ff */
        /* <DEDUP_REMOVED lines=14> */
[C---:B---3--:R-:W-:Y:S01]  /*f990*/  IMAD.U32 R44, R28.reuse, 0x10000, RZ ;  /* 0x000100001c2c7824 */ /* 0x048fe200078e00ff */
        /* <DEDUP_REMOVED lines=16> */
[----:B------:R-:W-:Y:S01]  /*faa0*/  FMUL.FTZ R56, R41, R56 ;  /* 0x0000003829387220 */ /* 0x000fe20000410000 */
[----:B------:R-:W-:Y:S01]  /*fab0*/  @!P3 FADD.FTZ R31, -R31, -RZ ;  /* 0x800000ff1f1fb221 */ /* 0x000fe20000010100 */
        /* <DEDUP_REMOVED lines=26> */
.L_x_2717:
[----:B------:R-:W-:Y:S05]  /*fc60*/  BSYNC B0 ;  /* 0x0000000000007941 */ /* 0x000fea0003800000 */
.L_x_2716:
[----:B-----5:R2:W-:Y:S04]  /*fc70*/  STS.128 [R239], R40 ;  /* 0x00000028ef007388 */ /* 0x0205e80000000c00 */
[----:B------:R2:W5:Y:S01]  /*fc80*/  LD.E.128 R36, desc[UR6][R48.64+0x80] ;  /* 0x0000800630247980 */ /* 0x000562000c101d00 */
[----:B------:R-:W-:Y:S04]  /*fc90*/  BSSY B0, `(.L_x_2718) ;  /* 0x0000051000007945 */ /* 0x000fe80003800000 */
        /* <DEDUP_REMOVED lines=25> */
[----:B--2---:R-:W-:Y:S02]  /*fe30*/  SHF.L.U32 R40, R39, 0x10, RZ ;  /* 0x0000001027287819 */ /* 0x004fe400000006ff */
        /* <DEDUP_REMOVED lines=25> */
[----:B------:R-:W-:Y:S01]  /*ffd0*/  FMUL.FTZ R20, R20, R23 ;  /* 0x0000001714147220 */ /* 0x000fe20000410000 */
[----:B------:R-:W-:Y:S01]  /*ffe0*/  @!P2 FADD.FTZ R56, -R56, -RZ ;  /* 0x800000ff3838a221 */ /* 0x000fe20000010100 */
[----:B------:R-:W-:Y:S01]  /*fff0*/  @!P2 FADD.FTZ R31, -R31, -RZ ;  /* 0x800000ff1f1fa221 */ /* 0x000fe20000010100 */
[----:B------:R-:W-:Y:S01]  /*10000*/  FMUL.FTZ R29, R22, R29 ;  /* 0x0000001d161d7220 */ /* 0x000fe20000410000 */
[----:B------:R-:W-:Y:S01]  /*10010*/  FMUL.FTZ R21, R21, R28 ;  /* 0x0000001c15157220 */ /* 0x000fe20000410000 */
[C---:B------:R-:W-:Y:S01]  /*10020*/  IMAD.U32 R28, R32.reuse, 0x10000, RZ ;  /* 0x00010000201c7824 */ /* 0x040fe200078e00ff */
        /* <DEDUP_REMOVED lines=23> */
.L_x_2719:
[----:B------:R-:W-:Y:S05]  /*101a0*/  BSYNC B0 ;  /* 0x0000000000007941 */ /* 0x000fea0003800000 */
.L_x_2718:
[----:B-----5:R3:W-:Y:S04]  /*101b0*/  STS.128 [R239+0x2000], R36 ;  /* 0x00200024ef007388 */ /* 0x0207e80000000c00 */
[----:B--2---:R3:W5:Y:S01]  /*101c0*/  LD.E.128 R40, desc[UR6][R48.64+0x100] ;  /* 0x0001000630287980 */ /* 0x004762000c101d00 */
        /* <DEDUP_REMOVED lines=65> */
[----:B------:R-:W-:Y:S01]  /*105e0*/  SHF.L.U32 R30, R35, 0x10, RZ ;  /* 0x00000010231e7819 */ /* 0x000fe200000006ff */
        /* <DEDUP_REMOVED lines=15> */
.L_x_2721:
[----:B------:R-:W-:Y:S05]  /*106e0*/  BSYNC B0 ;  /* 0x0000000000007941 */ /* 0x000fea0003800000 */
.L_x_2720:
[----:B-----5:R2:W-:Y:S04]  /*106f0*/  STS.128 [R239+0x4000], R40 ;  /* 0x00400028ef007388 */ /* 0x0205e80000000c00 */
[----:B---3--:R2:W5:Y:S01]  /*10700*/  LD.E.128 R36, desc[UR6][R48.64+0x180] ;  /* 0x0001800630247980 */ /* 0x008562000c101d00 */
[----:B------:R-:W-:Y:S01]  /*10710*/  IADD3 R0, R24, 0xc0, RZ ;  /* 0x000000c018007810 */ /* 0x000fe20007ffe0ff */
[----:B------:R-:W-:Y:S03]  /*10720*/  BSSY B0, `(.L_x_2722) ;  /* 0x0000052000007945 */ /* 0x000fe60003800000 */
[----:B------:R-:W-:-:S13]  /*10730*/  ISETP.GE.AND P0, PT, R0, R7, PT ;  /* 0x000000070000720c */ /* 0x000fda0003f06270 */
        /* <DEDUP_REMOVED lines=30> */
[----:B--2---:R-:W-:Y:S01]  /*10920*/  IMAD.U32 R40, R22, 0x10000, RZ ;  /* 0x0001000016287824 */ /* 0x004fe200078e00ff */
[C---:B------:R-:W-:Y:S02]  /*10930*/  SHF.L.U32 R20, R21.reuse, 0x10, RZ ;  /* 0x0000001015147819 */ /* 0x040fe400000006ff */
[----:B------:R-:W-:Y:S02]  /*10940*/  LOP3.LUT R41, R21, 0xffff0000, RZ, 0xc0, !PT ;  /* 0xffff000015297812 */ /* 0x000fe400078ec0ff */
[C---:B------:R-:W-:Y:S02]  /*10950*/  SHF.L.U32 R21, R23.reuse, 0x10, RZ ;  /* 0x0000001017157819 */ /* 0x040fe400000006ff */
[----:B------:R-:W-:Y:S01]  /*10960*/  LOP3.LUT R42, R23, 0xffff0000, RZ, 0xc0, !PT ;  /* 0xffff0000172a7812 */ /* 0x000fe200078ec0ff */
[----:B----4-:R-:W-:Y:S01]  /*10970*/  IMAD.U32 R43, R28, 0x10000, RZ ;  /* 0x000100001c2b7824 */ /* 0x010fe200078e00ff */
[C---:B------:R-:W-:Y:S01]  /*10980*/  SHF.L.U32 R23, R29.reuse, 0x10, RZ ;  /* 0x000000101d177819 */ /* 0x040fe200000006ff */
[C---:B-1----:R-:W-:Y:S01]  /*10990*/  IMAD.U32 R49, R30.reuse, 0x10000, RZ ;  /* 0x000100001e317824 */ /* 0x042fe200078e00ff */
        /* <DEDUP_REMOVED lines=19> */
[C---:B------:R-:W-:Y:S01]  /*10ad0*/  SHF.L.U32 R20, R33.reuse, 0x10, RZ ;  /* 0x0000001021147819 */ /* 0x040fe200000006ff */
[----:B------:R-:W-:Y:S01]  /*10ae0*/  IMAD.U32 R22, R32, 0x10000, RZ ;  /* 0x0001000020167824 */ /* 0x000fe200078e00ff */
[----:B------:R-:W-:Y:S01]  /*10af0*/  LOP3.LUT R40, R33, 0xffff0000, RZ, 0xc0, !PT ;  /* 0xffff000021287812 */ /* 0x000fe200078ec0ff */
[----:B------:R-:W-:Y:S01]  /*10b00*/  IMAD.U32 R37, R34, 0x10000, RZ ;  /* 0x0001000022257824 */ /* 0x000fe200078e00ff */
[----:B------:R-:W-:Y:S01]  /*10b10*/  LOP3.LUT R21, R32, 0xffff0000, RZ, 0xc0, !PT ;  /* 0xffff000020157812 */ /* 0x000fe200078ec0ff */
[----:B------:R-:W-:Y:S01]  /*10b20*/  FMUL.FTZ R38, R38, R43 ;  /* 0x0000002b26267220 */ /* 0x000fe20000410000 */
        /* <DEDUP_REMOVED lines=17> */
.L_x_2723:
[----:B------:R-:W-:Y:S05]  /*10c40*/  BSYNC B0 ;  /* 0x0000000000007941 */ /* 0x000fea0003800000 */
.L_x_2722:
[----:B-----5:R3:W-:Y:S02]  /*10c50*/  STS.128 [R239+0x6000], R36 ;  /* 0x00600024ef007388 */ /* 0x0207e40000000c00 */
.L_x_2715:
[----:B------:R-:W-:Y:S05]  /*10c60*/  BSYNC B1 ;  /* 0x0000000000017941 */ /* 0x000fea0003800000 */
.L_x_2714:
[----:B------:R-:W-:Y:S01]  /*10c70*/  VIADD R6, R146, 0x10 ;  /* 0x0000001092067836 */ /* 0x000fe20000000000 */
[----:B------:R-:W-:Y:S04]  /*10c80*/  BSSY B1, `(.L_x_2724) ;  /* 0x0000167000017945 */ /* 0x000fe80003800000 */
[----:B------:R-:W-:-:S04]  /*10c90*/  ISETP.GE.AND P0, PT, R6, R11, PT ;  /* 0x0000000b0600720c */ /* 0x000fc80003f06270 */
[----:B------:R-:W-:-:S13]  /*10ca0*/  ISETP.LT.OR P0, PT, R54, -0x87, P0 ;  /* 0xffffff793600780c */ /* 0x000fda0000701670 */
[----:B------:R-:W-:Y:S05]  /*10cb0*/  @P0 BRA `(.L_x_2725) ;  /* 0x00000014008c0947 */ /* 0x000fea0003800000 */
[----:B---3--:R3:W5:Y:S01]  /*10cc0*/  LD.E.128 R36, desc[UR6][R46.64] ;  /* 0x000000062e247980 */ /* 0x008762000c101d00 */
[CC--:B------:R-:W-:Y:S01]  /*10cd0*/  ISETP.GE.AND P2, PT, R24.reuse, R7.reuse, PT ;  /* 0x000000071800720c */ /* 0x0c0fe20003f46270 */
[C---:B------:R-:W-:Y:S02]  /*10ce0*/  VIADD R8, R24.reuse, 0x40 ;  /* 0x0000004018087836 */ /* 0x040fe40000000000 */
[----:B------:R-:W-:Y:S01]  /*10cf0*/  VIADD R0, R24, 0x80 ;  /* 0x0000008018007836 */ /* 0x000fe20000000000 */
[----:B------:R-:W-:Y:S02]  /*10d00*/  BSSY B0, `(.L_x_2726) ;  /* 0x0000055000007945 */ /* 0x000fe40003800000 */
[-C--:B------:R-:W-:Y:S02]  /*10d10*/  ISETP.GE.AND P1, PT, R8, R7.reuse, PT ;  /* 0x000000070800720c */ /* 0x080fe40003f26270 */
[----:B------:R-:W-:-:S05]  /*10d20*/  ISETP.GE.AND P0, PT, R0, R7, PT ;  /* 0x000000070000720c */ /* 0x000fca0003f06270 */
[----:B------:R-:W-:Y:S08]  /*10d30*/  @P2 BRA `(.L_x_2727) ;  /* 0x0000000400442947 */ /* 0x000ff00003800000 */
[-C--:B------:R-:W-:Y:S01]  /*10d40*/  ISETP.GE.AND P2, PT, R24, R9.reuse, PT ;  /* 0x000000091800720c */ /* 0x080fe20003f46270 */
[----:B------:R-:W-:Y:S01]  /*10d50*/  IMAD.MOV.U32 R10, RZ, RZ, RZ ;  /* 0x000000ffff0a7224 */ /* 0x000fe200078e00ff */
[C---:B------:R-:W-:Y:S02]  /*10d60*/  IADD3 R5, P3, R45.reuse, R2, RZ ;  /* 0x000000022d057210 */ /* 0x040fe40007f7e0ff */
[----:B------:R-:W-:Y:S02]  /*10d70*/  MOV R21, R9 ;  /* 0x0000000900157202 */ /* 0x000fe40000000f00 */
[----:B------:R-:W-:-:S07]  /*10d80*/  LEA.HI.X.SX32 R3, R45, R4, 0x1, P3 ;  /* 0x000000042d037211 */ /* 0x000fce00018f0eff */
[--C-:B------:R-:W-:Y:S02]  /*10d90*/  @P2 IMAD.MOV R10, RZ, RZ, -R9.reuse ;  /* 0x000000ffff0a2224 */ /* 0x100fe400078e0a09 */
[----:B------:R-:W-:-:S03]  /*10da0*/  @P2 IMAD.MOV R21, RZ, RZ, -R9 ;  /* 0x000000ffff152224 */ /* 0x000fc600078e0a09 */
[----:B------:R-:W-:-:S04]  /*10db0*/  IADD3 R29, P3, R10, R5, RZ ;  /* 0x000000050a1d7210 */ /* 0x000fc80007f7e0ff */
[----:B------:R-:W-:Y:S02]  /*10dc0*/  LEA.HI.X.SX32 R23, R10, R3, 0x1, P3 ;  /* 0x000000030a177211 */ /* 0x000fe400018f0eff */
[----:B-----5:R-:W-:Y:S01]  /*10dd0*/  LEA R28, P3, R29, R12, 0x1 ;  /* 0x0000000c1d1c7211 */ /* 0x020fe200078608ff */
[----:B------:R-:W-:Y:S01]  /*10de0*/  IMAD.MOV.U32 R10, RZ, RZ, RZ ;  /* 0x000000ffff0a7224 */ /* 0x000fe200078e00ff */
[----:B------:R-:W-:Y:S02]  /*10df0*/  @P2 IADD3 R10, -R9, RZ, RZ ;  /* 0x000000ff090a2210 */ /* 0x000fe40007ffe1ff */
[----:B------:R-:W-:Y:S01]  /*10e00*/  LEA.HI.X R29, R29, R13, R23, 0x1, P3 ;  /* 0x0000000d1d1d7211 */ /* 0x000fe200018f0c17 */
[----:B------:R-:W-:Y:S01]  /*10e10*/  IMAD.WIDE R20, R21, 0x2, R46 ;  /* 0x0000000215147825 */ /* 0x000fe200078e022e */
[----:B------:R-:W-:-:S04]  /*10e20*/  IADD3 R5, P3, R10, R5, RZ ;  /* 0x000000050a057210 */ /* 0x000fc80007f7e0ff */
[----:B------:R-:W4:Y:S01]  /*10e30*/  LD.E.128 R28, desc[UR6][R28.64] ;  /* 0x000000061c1c7980 */ /* 0x000f22000c101d00 */
[----:B------:R-:W-:Y:S02]  /*10e40*/  LEA.HI.X.SX32 R3, R10, R3, 0x1, P3 ;  /* 0x000000030a037211 */ /* 0x000fe400018f0eff */
[C---:B------:R-:W-:Y:S01]  /*10e50*/  LEA R32, P3, R5.reuse, R14, 0x1 ;  /* 0x0000000e05207211 */ /* 0x040fe200078608ff */
[----:B------:R-:W1:Y:S03]  /*10e60*/  LD.E.128 R20, desc[UR6][R20.64] ;  /* 0x0000000614147980 */ /* 0x000e66000c101d00 */
[----:B------:R-:W-:-:S06]  /*10e70*/  LEA.HI.X R33, R5, R15, R3, 0x1, P3 ;  /* 0x0000000f05217211 */ /* 0x000fcc00018f0c03 */
[----:B------:R-:W3:Y:S01]  /*10e80*/  LD.E.128 R32, desc[UR6][R32.64] ;  /* 0x0000000620207980 */ /* 0x000ee2000c101d00 */
[C---:B------:R-:W-:Y:S01]  /*10e90*/  IMAD.U32 R10, R36.reuse, 0x10000, RZ ;  /* 0x00010000240a7824 */ /* 0x040fe200078e00ff */
[----:B------:R-:W-:Y:S01]  /*10ea0*/  LOP3.LUT R5, R36, 0xffff0000, RZ, 0xc0, !PT ;  /* 0xffff000024057812 */ /* 0x000fe200078ec0ff */
[C---:B--2---:R-:W-:Y:S01]  /*10eb0*/  IMAD.U32 R41, R37.reuse, 0x10000, RZ ;  /* 0x0001000025297824 */ /* 0x044fe200078e00ff */
[----:B------:R-:W-:Y:S01]  /*10ec0*/  LOP3.LUT R3, R37, 0xffff0000, RZ, 0xc0, !PT ;  /* 0xffff000025037812 */ /* 0x000fe200078ec0ff */
[C---:B------:R-:W-:Y:S01]  /*10ed0*/  IMAD.U32 R42, R39.reuse, 0x10000, RZ ;  /* 0x00010000272a7824 */ /* 0x040fe200078e00ff */
[C---:B------:R-:W-:Y:S02]  /*10ee0*/  SHF.L.U32 R40, R38.reuse, 0x10, RZ ;  /* 0x0000001026287819 */ /* 0x040fe400000006ff */
[----:B------:R-:W-:Y:S02]  /*10ef0*/  LOP3.LUT R37, R38, 0xffff0000, RZ, 0xc0, !PT ;  /* 0xffff000026257812 */ /* 0x000fe400078ec0ff */
[----:B------:R-:W-:Y:S01]  /*10f00*/  LOP3.LUT R36, R39, 0xffff0000, RZ, 0xc0, !PT ;  /* 0xffff000027247812 */ /* 0x000fe200078ec0ff */
[C---:B----4-:R-:W-:Y:S01]  /*10f10*/  IMAD.U32 R39, R28.reuse, 0x10000, RZ ;  /* 0x000100001c277824 */ /* 0x050fe200078e00ff */
[----:B------:R-:W-:Y:S01]  /*10f20*/  LOP3.LUT R38, R28, 0xffff0000, RZ, 0xc0, !PT ;  /* 0xffff00001c267812 */ /* 0x000fe200078ec0ff */
[----:B------:R-:W-:Y:S01]  /*10f30*/  IMAD.U32 R43, R30, 0x10000, RZ ;  /* 0x000100001e2b7824 */ /* 0x000fe200078e00ff */
[C---:B------:R-:W-:Y:S01]  /*10f40*/  SHF.L.U32 R28, R29.reuse, 0x10, RZ ;  /* 0x000000101d1c7819 */ /* 0x040fe200000006ff */
[----:B-1----:R-:W-:Y:S01]  /*10f50*/  IMAD.U32 R48, R20, 0x10000, RZ ;  /* 0x0001000014307824 */ /* 0x002fe200078e00ff */
        /* <DEDUP_REMOVED lines=16> */
[C---:B------:R-:W-:Y:S01]  /*11060*/  SHF.L.U32 R20, R23.reuse, 0x10, RZ ;  /* 0x0000001017147819 */ /* 0x040fe200000006ff */
[----:B------:R-:W-:Y:S01]  /*11070*/  FMUL.FTZ R39, R48, R39 ;  /* 0x0000002730277220 */ /* 0x000fe20000410000 */
[----:B------:R-:W-:Y:S01]  /*11080*/  LOP3.LUT R22, R23, 0xffff0000, RZ, 0xc0, !PT ;  /* 0xffff000017167812 */ /* 0x000fe200078ec0ff */
[----:B------:R-:W-:Y:S01]  /*11090*/  @!P2 FADD.FTZ R43, -R43, -RZ ;  /* 0x800000ff2b2ba221 */ /* 0x000fe20000010100 */
[----:B------:R-:W-:Y:S01]  /*110a0*/  FMUL.FTZ R30, R21, R30 ;  /* 0x0000001e151e7220 */ /* 0x000fe20000410000 */
[----:B------:R-:W-:Y:S01]  /*110b0*/  FMUL.FTZ R29, R20, R29 ;  /* 0x0000001d141d7220 */ /* 0x000fe20000410000 */
[----:B---3--:R-:W-:Y:S01]  /*110c0*/  LOP3.LUT R21, R32, 0xffff0000, RZ, 0xc0, !PT ;  /* 0xffff000020157812 */ /* 0x008fe200078ec0ff */
[----:B------:R-:W-:Y:S01]  /*110d0*/  FMUL.FTZ R31, R22, R31 ;  /* 0x0000001f161f7220 */ /* 0x000fe20000410000 */
[----:B------:R-:W-:Y:S01]  /*110e0*/  IMAD.U32 R22, R32, 0x10000, RZ ;  /* 0x0001000020167824 */ /* 0x000fe200078e00ff */
[----:B------:R-:W-:Y:S01]  /*110f0*/  SHF.L.U32 R20, R33, 0x10, RZ ;  /* 0x0000001021147819 */ /* 0x000fe200000006ff */
[----:B------:R-:W-:Y:S01]  /*11100*/  FMUL.FTZ R38, R51, R38 ;  /* 0x0000002633267220 */ /* 0x000fe20000410000 */
        /* <DEDUP_REMOVED lines=20> */
.L_x_2727:
[----:B------:R-:W-:Y:S05]  /*11250*/  BSYNC B0 ;  /* 0x0000000000007941 */ /* 0x000fea0003800000 */
.L_x_2726:
[----:B-----5:R4:W-:Y:S04]  /*11260*/  STS.128 [R239+0x800], R36 ;  /* 0x00080024ef007388 */ /* 0x0209e80000000c00 */
[----:B--2---:R4:W5:Y:S01]  /*11270*/  LD.E.128 R40, desc[UR6][R46.64+0x80] ;  /* 0x000080062e287980 */ /* 0x004962000c101d00 */
[----:B------:R-:W-:Y:S04]  /*11280*/  BSSY B0, `(.L_x_2728) ;  /* 0x0000054000007945 */ /* 0x000fe80003800000 */
        /* <DEDUP_REMOVED lines=19> */
[C---:B------:R-:W-:Y:S01]  /*113c0*/  LEA R32, P2, R5.reuse, R14, 0x1 ;  /* 0x0000000e05207211 */ /* 0x040fe200078408ff */
[----:B------:R-:W1:Y:S03]  /*113d0*/  LD.E.128 R20, desc[UR6][R20.64+0x80] ;  /* 0x0000800614147980 */ /* 0x000e66000c101d00 */
[----:B------:R-:W-:-:S06]  /*113e0*/  LEA.HI.X R33, R5, R15, R3, 0x1, P2 ;  /* 0x0000000f05217211 */ /* 0x000fcc00010f0c03 */
[----:B------:R-:W3:Y:S01]  /*113f0*/  LD.E.128 R32, desc[UR6][R32.64] ;  /* 0x0000000620207980 */ /* 0x000ee2000c101d00 */
[C---:B----45:R-:W-:Y:S01]  /*11400*/  IMAD.U32 R37, R42.reuse, 0x10000, RZ ;  /* 0x000100002a257824 */ /* 0x070fe200078e00ff */
        /* <DEDUP_REMOVED lines=10> */
[----:B------:R-:W-:Y:S01]  /*114b0*/  SHF.L.U32 R28, R29, 0x10, RZ ;  /* 0x000000101d1c7819 */ /* 0x000fe200000006ff */
[----:B------:R-:W-:Y:S01]  /*114c0*/  @!P1 FADD.FTZ R39, -R39, -RZ ;  /* 0x800000ff27279221 */ /* 0x000fe20000010100 */
[----:B------:R-:W-:Y:S01]  /*114d0*/  LOP3.LUT R43, R29, 0xffff0000, RZ, 0xc0, !PT ;  /* 0xffff00001d2b7812 */ /* 0x000fe200078ec0ff */
[----:B-1----:R-:W-:Y:S01]  /*114e0*/  IMAD.U32 R48, R22, 0x10000, RZ ;  /* 0x0001000016307824 */ /* 0x002fe200078e00ff */
        /* <DEDUP_REMOVED lines=17> */
[----:B------:R-:W-:Y:S01]  /*11600*/  FMUL.FTZ R21, R21, R30 ;  /* 0x0000001e15157220 */ /* 0x000fe20000410000 */
[----:B---3--:R-:W-:-:S02]  /*11610*/  IMAD.U32 R23, R32, 0x10000, RZ ;  /* 0x0001000020177824 */ /* 0x008fc400078e00ff */
        /* <DEDUP_REMOVED lines=26> */
.L_x_2729:
[----:B------:R-:W-:Y:S05]  /*117c0*/  BSYNC B0 ;  /* 0x0000000000007941 */ /* 0x000fea0003800000 */
.L_x_2728:
[----:B-----5:R2:W-:Y:S04]  /*117d0*/  STS.128 [R239+0x2800], R40 ;  /* 0x00280028ef007388 */ /* 0x0205e80000000c00 */
[----:B----4-:R2:W5:Y:S01]  /*117e0*/  LD.E.128 R36, desc[UR6][R46.64+0x100] ;  /* 0x000100062e247980 */ /* 0x010562000c101d00 */
[----:B------:R-:W-:Y:S04]  /*117f0*/  BSSY B0, `(.L_x_2730) ;  /* 0x0000054000007945 */ /* 0x000fe80003800000 */
[----:B------:R-:W-:Y:S05]  /*11800*/  @P0 BRA `(.L_x_2731) ;  /* 0x0000000400480947 */ /* 0x000fea0003800000 */
[----:B------:R-:W-:Y:S01]  /*11810*/  ISETP.GE.AND P0, PT, R0, R9, PT ;  /* 0x000000090000720c */ /* 0x000fe20003f06270 */
[----:B------:R-:W-:Y:S02]  /*11820*/  VIADD R5, R45, 0x80 ;  /* 0x000000802d057836 */ /* 0x000fe40000000000 */
[----:B------:R-:W-:-:S03]  /*11830*/  IMAD.MOV.U32 R21, RZ, RZ, RZ ;  /* 0x000000ffff157224 */ /* 0x000fc600078e00ff */
[----:B------:R-:W-:-:S04]  /*11840*/  IADD3 R3, P1, R5, R2, RZ ;  /* 0x0000000205037210 */ /* 0x000fc80007f3e0ff */
[----:B------:R-:W-:Y:S01]  /*11850*/  LEA.HI.X.SX32 R0, R5, R4, 0x1, P1 ;  /* 0x0000000405007211 */ /* 0x000fe200008f0eff */
[--C-:B------:R-:W-:Y:S02]  /*11860*/  IMAD.MOV.U32 R5, RZ, RZ, R9.reuse ;  /* 0x000000ffff057224 */ /* 0x100fe400078e0009 */
[----:B------:R-:W-:Y:S01]  /*11870*/  @P0 IADD3 R21, -R9, RZ, RZ ;  /* 0x000000ff09150210 */ /* 0x000fe20007ffe1ff */
[----:B------:R-:W-:-:S03]  /*11880*/  @P0 IMAD.MOV R5, RZ, RZ, -R9 ;  /* 0x000000ffff050224 */ /* 0x000fc600078e0a09 */
[----:B------:R-:W-:-:S04]  /*11890*/  IADD3 R23, P1, R21, R3, RZ ;  /* 0x0000000315177210 */ /* 0x000fc80007f3e0ff */
[----:B------:R-:W-:Y:S02]  /*118a0*/  LEA.HI.X.SX32 R21, R21, R0, 0x1, P1 ;  /* 0x0000000015157211 */ /* 0x000fe400008f0eff */
[----:B------:R-:W-:-:S04]  /*118b0*/  LEA R28, P1, R23, R12, 0x1 ;  /* 0x0000000c171c7211 */ /* 0x000fc800078208ff */
[----:B------:R-:W-:Y:S01]  /*118c0*/  LEA.HI.X R29, R23, R13, R21, 0x1, P1 ;  /* 0x0000000d171d7211 */ /* 0x000fe200008f0c15 */
[----:B------:R-:W-:Y:S01]  /*118d0*/  IMAD.WIDE R20, R5, 0x2, R46 ;  /* 0x0000000205147825 */ /* 0x000fe200078e022e */
[----:B------:R-:W-:-:S03]  /*118e0*/  MOV R5, RZ ;  /* 0x000000ff00057202 */ /* 0x000fc60000000f00 */
[----:B------:R-:W-:Y:S01]  /*118f0*/  @P0 IMAD.MOV R5, RZ, RZ, -R9 ;  /* 0x000000ffff050224 */ /* 0x000fe200078e0a09 */
[----:B------:R-:W4:Y:S04]  /*11900*/  LD.E.128 R28, desc[UR6][R28.64] ;  /* 0x000000061c1c7980 */ /* 0x000f28000c101d00 */
[C---:B------:R-:W-:Y:S01]  /*11910*/  IADD3 R3, P1, R5.reuse, R3, RZ ;  /* 0x0000000305037210 */ /* 0x040fe20007f3e0ff */
[----:B------:R-:W3:Y:S03]  /*11920*/  LD.E.128 R20, desc[UR6][R20.64+0x100] ;  /* 0x0001000614147980 */ /* 0x000ee6000c101d00 */
[----:B------:R-:W-:Y:S02]  /*11930*/  LEA.HI.X.SX32 R0, R5, R0, 0x1, P1 ;  /* 0x0000000005007211 */ /* 0x000fe400008f0eff */
[----:B------:R-:W-:-:S04]  /*11940*/  LEA R32, P1, R3, R14, 0x1 ;  /* 0x0000000e03207211 */ /* 0x000fc800078208ff */
[----:B------:R-:W-:-:S06]  /*11950*/  LEA.HI.X R33, R3, R15, R0, 0x1, P1 ;  /* 0x0000000f03217211 */ /* 0x000fcc00008f0c00 */
[----:B------:R-:W3:Y:S01]  /*11960*/  LD.E.128 R32, desc[UR6][R32.64] ;  /* 0x0000000620207980 */ /* 0x000ee2000c101d00 */
        /* <DEDUP_REMOVED lines=8> */
[C---:B----4-:R-:W-:Y:S01]  /*119f0*/  IMAD.U32 R39, R28.reuse, 0x10000, RZ ;  /* 0x000100001c277824 */ /* 0x050fe200078e00ff */
[----:B------:R-:W-:Y:S01]  /*11a00*/  LOP3.LUT R38, R28, 0xffff0000, RZ, 0xc0, !PT ;  /* 0xffff00001c267812 */ /* 0x000fe200078ec0ff */
[----:B------:R-:W-:Y:S01]  /*11a10*/  IMAD.U32 R41, R30, 0x10000, RZ ;  /* 0x000100001e297824 */ /* 0x000fe200078e00ff */
[----:B------:R-:W-:Y:S01]  /*11a20*/  SHF.L.U32 R28, R29, 0x10, RZ ;  /* 0x000000101d1c7819 */ /* 0x000fe200000006ff */
[----:B------:R-:W-:Y:S01]  /*11a30*/  @!P0 FADD.FTZ R39, -R39, -RZ ;  /* 0x800000ff27278221 */ /* 0x000fe20000010100 */
[----:B------:R-:W-:Y:S01]  /*11a40*/  LOP3.LUT R42, R29, 0xffff0000, RZ, 0xc0, !PT ;  /* 0xffff00001d2a7812 */ /* 0x000fe200078ec0ff */
[----:B---3--:R-:W-:Y:S01]  /*11a50*/  IMAD.U32 R44, R20, 0x10000, RZ ;  /* 0x00010000142c7824 */ /* 0x008fe200078e00ff */
[C---:B------:R-:W-:Y:S01]  /*11a60*/  SHF.L.U32 R29, R31.reuse, 0x10, RZ ;  /* 0x000000101f1d7819 */ /* 0x040fe200000006ff */
[----:B-1----:R-:W-:Y:S01]  /*11a70*/  IMAD.U32 R48, R22, 0x10000, RZ ;  /* 0x0001000016307824 */ /* 0x002fe200078e00ff */
        /* <DEDUP_REMOVED lines=16> */
[----:B------:R-:W-:-:S02]  /*11b80*/  IMAD.U32 R23, R32, 0x10000, RZ ;  /* 0x0001000020177824 */ /* 0x000fc400078e00ff */
[----:B------:R-:W-:Y:S01]  /*11b90*/  FMUL.FTZ R29, R20, R29 ;  /* 0x0000001d141d7220 */ /* 0x000fe20000410000 */
[----:B------:R-:W-:Y:S01]  /*11ba0*/  SHF.L.U32 R20, R33, 0x10, RZ ;  /* 0x0000001021147819 */ /* 0x000fe200000006ff */
[----:B------:R-:W-:Y:S01]  /*11bb0*/  FMUL.FTZ R31, R22, R31 ;  /* 0x0000001f161f7220 */ /* 0x000fe20000410000 */
[----:B------:R-:W-:Y:S01]  /*11bc0*/  LOP3.LUT R22, R32, 0xffff0000, RZ, 0xc0, !PT ;  /* 0xffff000020167812 */ /* 0x000fe200078ec0ff */
[----:B------:R-:W-:Y:S01]  /*11bd0*/  FMUL.FTZ R21, R21, R30 ;  /* 0x0000001e15157220 */ /* 0x000fe20000410000 */
[----:B------:R-:W-:Y:S01]  /*11be0*/  LOP3.LUT R39, R33, 0xffff0000, RZ, 0xc0, !PT ;  /* 0xffff000021277812 */ /* 0x000fe200078ec0ff */
[C---:B------:R-:W-:Y:S01]  /*11bf0*/  IMAD.U32 R33, R34.reuse, 0x10000, RZ ;  /* 0x0001000022217824 */ /* 0x040fe200078e00ff */
[----:B------:R-:W-:Y:S01]  /*11c00*/  LOP3.LUT R32, R34, 0xffff0000, RZ, 0xc0, !PT ;  /* 0xffff000022207812 */ /* 0x000fe200078ec0ff */
[----:B------:R-:W-:Y:S01]  /*11c10*/  FMUL.FTZ R28, R43, R28 ;  /* 0x0000001c2b1c7220 */ /* 0x000fe20000410000 */
        /* <DEDUP_REMOVED lines=17> */
.L_x_2731:
[----:B------:R-:W-:Y:S05]  /*11d30*/  BSYNC B0 ;  /* 0x0000000000007941 */ /* 0x000fea0003800000 */
.L_x_2730:
[----:B-----5:R4:W-:Y:S04]  /*11d40*/  STS.128 [R239+0x4800], R36 ;  /* 0x00480024ef007388 */ /* 0x0209e80000000c00 */
[----:B------:R4:W5:Y:S01]  /*11d50*/  LD.E.128 R20, desc[UR6][R46.64+0x180] ;  /* 0x000180062e147980 */ /* 0x000962000c101d00 */
[----:B------:R-:W-:Y:S01]  /*11d60*/  IADD3 R0, R24, 0xc0, RZ ;  /* 0x000000c018007810 */ /* 0x000fe20007ffe0ff */
[----:B------:R-:W-:Y:S03]  /*11d70*/  BSSY B0, `(.L_x_2732) ;  /* 0x0000056000007945 */ /* 0x000fe60003800000 */
[----:B------:R-:W-:-:S13]  /*11d80*/  ISETP.GE.AND P0, PT, R0, R7, PT ;  /* 0x000000070000720c */ /* 0x000fda0003f06270 */
[----:B------:R-:W-:Y:S05]  /*11d90*/  @P0 BRA `(.L_x_2733) ;  /* 0x00000004004c0947 */ /* 0x000fea0003800000 */
[-C--:B------:R-:W-:Y:S01]  /*11da0*/  ISETP.GE.AND P0, PT, R0, R9.reuse, PT ;  /* 0x000000090000720c */ /* 0x080fe20003f06270 */
[----:B------:R-:W-:Y:S01]  /*11db0*/  VIADD R45, R45, 0xc0 ;  /* 0x000000c02d2d7836 */ /* 0x000fe20000000000 */
[----:B------:R-:W-:Y:S01]  /*11dc0*/  MOV R29, R9 ;  /* 0x00000009001d7202 */ /* 0x000fe20000000f00 */
[----:B------:R-:W-:-:S03]  /*11dd0*/  IMAD.MOV.U32 R8, RZ, RZ, RZ ;  /* 0x000000ffff087224 */ /* 0x000fc600078e00ff */
[----:B------:R-:W-:-:S04]  /*11de0*/  IADD3 R3, P1, R45, R2, RZ ;  /* 0x000000022d037210 */ /* 0x000fc80007f3e0ff */
[----:B------:R-:W-:-:S03]  /*11df0*/  LEA.HI.X.SX32 R0, R45, R4, 0x1, P1 ;  /* 0x000000042d007211 */ /* 0x000fc600008f0eff */
[--C-:B------:R-:W-:Y:S02]  /*11e00*/  @P0 IMAD.MOV R8, RZ, RZ, -R9.reuse ;  /* 0x000000ffff080224 */ /* 0x100fe400078e0a09 */
[----:B------:R-:W-:-:S03]  /*11e10*/  @P0 IMAD.MOV R29, RZ, RZ, -R9 ;  /* 0x000000ffff1d0224 */ /* 0x000fc600078e0a09 */
[----:B------:R-:W-:Y:S01]  /*11e20*/  IADD3 R5, P1, R8, R3, RZ ;  /* 0x0000000308057210 */ /* 0x000fe20007f3e0ff */
[----:B------:R-:W-:-:S03]  /*11e30*/  IMAD.WIDE R28, R29, 0x2, R46 ;  /* 0x000000021d1c7825 */ /* 0x000fc600078e022e */
[----:B------:R-:W-:Y:S02]  /*11e40*/  LEA.HI.X.SX32 R8, R8, R0, 0x1, P1 ;  /* 0x0000000008087211 */ /* 0x000fe400008f0eff */
[C---:B------:R-:W-:Y:S01]  /*11e50*/  LEA R32, P1, R5.reuse, R12, 0x1 ;  /* 0x0000000c05207211 */ /* 0x040fe200078208ff */
[----:B------:R-:W3:Y:S03]  /*11e60*/  LD.E.128 R28, desc[UR6][R28.64+0x180] ;  /* 0x000180061c1c7980 */ /* 0x000ee6000c101d00 */
[----:B------:R-:W-:Y:S02]  /*11e70*/  LEA.HI.X R33, R5, R13, R8, 0x1, P1 ;  /* 0x0000000d05217211 */ /* 0x000fe400008f0c08 */
[----:B------:R-:W-:Y:S01]  /*11e80*/  MOV R5, RZ ;  /* 0x000000ff00057202 */ /* 0x000fe20000000f00 */
[----:B------:R-:W-:-:S03]  /*11e90*/  @P0 IMAD.MOV R5, RZ, RZ, -R9 ;  /* 0x000000ffff050224 */ /* 0x000fc600078e0a09 */
[----:B------:R-:W3:Y:S02]  /*11ea0*/  LD.E.128 R32, desc[UR6][R32.64] ;  /* 0x0000000620207980 */ /* 0x000ee4000c101d00 */
[----:B------:R-:W-:-:S04]  /*11eb0*/  IADD3 R3, P1, R5, R3, RZ ;  /* 0x0000000305037210 */ /* 0x000fc80007f3e0ff */
[----:B------:R-:W-:Y:S02]  /*11ec0*/  LEA.HI.X.SX32 R0, R5, R0, 0x1, P1 ;  /* 0x0000000005007211 */ /* 0x000fe400008f0eff */
[----:B----4-:R-:W-:-:S04]  /*11ed0*/  LEA R36, P1, R3, R14, 0x1 ;  /* 0x0000000e03247211 */ /* 0x010fc800078208ff */
[----:B------:R-:W-:-:S06]  /*11ee0*/  LEA.HI.X R37, R3, R15, R0, 0x1, P1 ;  /* 0x0000000f03257211 */ /* 0x000fcc00008f0c00 */
[----:B------:R-:W4:Y:S01]  /*11ef0*/  LD.E.128 R36, desc[UR6][R36.64] ;  /* 0x0000000624247980 */ /* 0x000f22000c101d00 */
[C---:B-----5:R-:W-:Y:S01]  /*11f00*/  IMAD.U32 R5, R20.reuse, 0x10000, RZ ;  /* 0x0001000014057824 */ /* 0x060fe200078e00ff */
[----:B------:R-:W-:Y:S01]  /*11f10*/  LOP3.LUT R3, R20, 0xffff0000, RZ, 0xc0, !PT ;  /* 0xffff000014037812 */ /* 0x000fe200078ec0ff */
[C---:B------:R-:W-:Y:S01]  /*11f20*/  IMAD.U32 R20, R22.reuse, 0x10000, RZ ;  /* 0x0001000016147824 */ /* 0x040fe200078e00ff */
[----:B------:R-:W-:Y:S01]  /*11f30*/  LOP3.LUT R10, R22, 0xffff0000, RZ, 0xc0, !PT ;  /* 0xffff0000160a7812 */ /* 0x000fe200078ec0ff */
[C---:B--2---:R-:W-:Y:S01]  /*11f40*/  IMAD.U32 R41, R23.reuse, 0x10000, RZ ;  /* 0x0001000017297824 */ /* 0x044fe200078e00ff */
[----:B------:R-:W-:Y:S02]  /*11f50*/  LOP3.LUT R8, R23, 0xffff0000, RZ, 0xc0, !PT ;  /* 0xffff000017087812 */ /* 0x000fe400078ec0ff */
[C---:B------:R-:W-:Y:S02]  /*11f60*/  LOP3.LUT R0, R21.reuse, 0xffff0000, RZ, 0xc0, !PT ;  /* 0xffff000015007812 */ /* 0x040fe400078ec0ff */
[----:B------:R-:W-:Y:S01]  /*11f70*/  SHF.L.U32 R21, R21, 0x10, RZ ;  /* 0x0000001015157819 */ /* 0x000fe200000006ff */
[C---:B---3--:R-:W-:Y:S01]  /*11f80*/  IMAD.U32 R22, R29.reuse, 0x10000, RZ ;  /* 0x000100001d167824 */ /* 0x048fe200078e00ff */
[----:B------:R-:W-:-:S02]  /*11f90*/  LOP3.LUT R43, R29, 0xffff0000, RZ, 0xc0, !PT ;  /* 0xffff00001d2b7812 */ /* 0x000fc400078ec0ff */
[C---:B------:R-:W-:Y:S02]  /*11fa0*/  SHF.L.U32 R42, R30.reuse, 0x10, RZ ;  /* 0x000000101e2a7819 */ /* 0x040fe400000006ff */
[----:B------:R-:W-:Y:S02]  /*11fb0*/  LOP3.LUT R29, R30, 0xffff0000, RZ, 0xc0, !PT ;  /* 0xffff00001e1d7812 */ /* 0x000fe400078ec0ff */
[C---:B------:R-:W-:Y:S02]  /*11fc0*/  SHF.L.U32 R40, R28.reuse, 0x10, RZ ;  /* 0x000000101c287819 */ /* 0x040fe400000006ff */
[----:B------:R-:W-:Y:S01]  /*11fd0*/  LOP3.LUT R23, R28, 0xffff0000, RZ, 0xc0, !PT ;  /* 0xffff00001c177812 */ /* 0x000fe200078ec0ff */
[----:B------:R-:W-:Y:S01]  /*11fe0*/  IMAD.U32 R28, R31, 0x10000, RZ ;  /* 0x000100001f1c7824 */ /* 0x000fe200078e00ff */
[C---:B------:R-:W-:Y:S02]  /*11ff0*/  SHF.L.U32 R45, R32.reuse, 0x10, RZ ;  /* 0x00000010202d7819 */ /* 0x040fe400000006ff */
[----:B------:R-:W-:-:S02]  /*12000*/  LOP3.LUT R30, R32, 0xffff0000, RZ, 0xc0, !PT ;  /* 0xffff0000201e7812 */ /* 0x000fc400078ec0ff */
[----:B------:R-:W-:Y:S01]  /*12010*/  LOP3.LUT R44, R31, 0xffff0000, RZ, 0xc0, !PT ;  /* 0xffff00001f2c7812 */ /* 0x000fe200078ec0ff */
[----:B------:R-:W-:Y:S01]  /*12020*/  IMAD.U32 R31, R33, 0x10000, RZ ;  /* 0x00010000211f7824 */ /* 0x000fe200078e00ff */
[C---:B------:R-:W-:Y:S01]  /*12030*/  LOP3.LUT R32, R34.reuse, 0xffff0000, RZ, 0xc0, !PT ;  /* 0xffff000022207812 */ /* 0x040fe200078ec0ff */
[----:B------:R-:W-:Y:S01]  /*12040*/  @!P0 FADD.FTZ R45, -R45, -RZ ;  /* 0x800000ff2d2d8221 */ /* 0x000fe20000010100 */
[----:B------:R-:W-:Y:S01]  /*12050*/  LOP3.LUT R46, R33, 0xffff0000, RZ, 0xc0, !PT ;  /* 0xffff0000212e7812 */ /* 0x000fe200078ec0ff */
[----:B------:R-:W-:Y:S01]  /*12060*/  IMAD.U32 R33, R35, 0x10000, RZ ;  /* 0x0001000023217824 */ /* 0x000fe200078e00ff */
[----:B------:R-:W-:Y:S01]  /*12070*/  SHF.L.U32 R47, R34, 0x10, RZ ;  /* 0x00000010222f7819 */ /* 0x000fe200000006ff */
[----:B------:R-:W-:Y:S01]  /*12080*/  @!P0 FADD.FTZ R31, -R31, -RZ ;  /* 0x800000ff1f1f8221 */ /* 0x000fe20000010100 */
[----:B------:R-:W-:Y:S01]  /*12090*/  @!P0 FADD.FTZ R32, -R32, -RZ ;  /* 0x800000ff20208221 */ /* 0x000fe20000010100 */
[----:B------:R-:W-:Y:S01]  /*120a0*/  LOP3.LUT R35, R35, 0xffff0000, RZ, 0xc0, !PT ;  /* 0xffff000023237812 */ /* 0x000fe200078ec0ff */
[----:B------:R-:W-:Y:S01]  /*120b0*/  @!P0 FADD.FTZ R30, -R30, -RZ ;  /* 0x800000ff1e1e8221 */ /* 0x000fe20000010100 */
[----:B------:R-:W-:Y:S01]  /*120c0*/  FMUL.FTZ R22, R22, R31 ;  /* 0x0000001f16167220 */ /* 0x000fe20000410000 */
[----:B------:R-:W-:Y:S01]  /*120d0*/  FMUL.FTZ R29, R29, R32 ;  /* 0x000000201d1d7220 */ /* 0x000fe20000410000 */
[----:B------:R-:W-:Y:S01]  /*120e0*/  @!P0 FADD.FTZ R47, -R47, -RZ ;  /* 0x800000ff2f2f8221 */ /* 0x000fe20000010100 */
[----:B------:R-:W-:Y:S01]  /*120f0*/  @!P0 FADD.FTZ R33, -R33, -RZ ;  /* 0x800000ff21218221 */ /* 0x000fe20000010100 */
[----:B----4-:R-:W-:Y:S01]  /*12100*/  SHF.L.U32 R32, R36, 0x10, RZ ;  /* 0x0000001024207819 */ /* 0x010fe200000006ff */
[----:B------:R-:W-:Y:S01]  /*12110*/  @!P0 FADD.FTZ R46, -R46, -RZ ;  /* 0x800000ff2e2e8221 */ /* 0x000fe20000010100 */
[----:B------:R-:W-:Y:S01]  /*12120*/  LOP3.LUT R31, R36, 0xffff0000, RZ, 0xc0, !PT ;  /* 0xffff0000241f7812 */ /* 0x000fe200078ec0ff */
[----:B------:R-:W-:Y:S01]  /*12130*/  FMUL.FTZ R40, R40, R45 ;  /* 0x0000002d28287220 */ /* 0x000fe20000410000 */
[----:B------:R-:W-:Y:S01]  /*12140*/  FMUL.FTZ R30, R23, R30 ;  /* 0x0000001e171e7220 */ /* 0x000fe20000410000 */
[----:B------:R-:W-:Y:S01]  /*12150*/  @!P0 FADD.FTZ R35, -R35, -RZ ;  /* 0x800000ff23238221 */ /* 0x000fe20000010100 */
[C---:B------:R-:W-:Y:S01]  /*12160*/  IMAD.U32 R23, R37.reuse, 0x10000, RZ ;  /* 0x0001000025177824 */ /* 0x040fe200078e00ff */
[----:B------:R-:W-:Y:S01]  /*12170*/  SHF.L.U32 R36, R38, 0x10, RZ ;  /* 0x0000001026247819 */ /* 0x000fe200000006ff */
[----:B------:R-:W-:Y:S01]  /*12180*/  FMUL.FTZ R47, R42, R47 ;  /* 0x0000002f2a2f7220 */ /* 0x000fe20000410000 */
[----:B------:R-:W-:Y:S01]  /*12190*/  LOP3.LUT R34, R38, 0xffff0000, RZ, 0xc0, !PT ;  /* 0xffff000026227812 */ /* 0x000fe200078ec0ff */
[----:B------:R-:W-:Y:S01]  /*121a0*/  FMUL.FTZ R28, R28, R33 ;  /* 0x000000211c1c7220 */ /* 0x000fe20000410000 */
[----:B------:R-:W-:Y:S01]  /*121b0*/  LOP3.LUT R37, R37, 0xffff0000, RZ, 0xc0, !PT ;  /* 0xffff000025257812 */ /* 0x000fe200078ec0ff */
[----:B------:R-:W-:Y:S01]  /*121c0*/  FMUL.FTZ R43, R43, R46 ;  /* 0x0000002e2b2b7220 */ /* 0x000fe20000410000 */
        /* <DEDUP_REMOVED lines=16> */
.L_x_2733:
[----:B------:R-:W-:Y:S05]  /*122d0*/  BSYNC B0 ;  /* 0x0000000000007941 */ /* 0x000fea0003800000 */
.L_x_2732:
[----:B-----5:R1:W-:Y:S02]  /*122e0*/  STS.128 [R239+0x6800], R20 ;  /* 0x00680014ef007388 */ /* 0x0203e40000000c00 */
.L_x_2725:
[----:B------:R-:W-:Y:S05]  /*122f0*/  BSYNC B1 ;  /* 0x0000000000017941 */ /* 0x000fea0003800000 */
.L_x_2724:
[----:B------:R-:W-:Y:S01]  /*12300*/  VIADD R10, R146, 0x20 ;  /* 0x00000020920a7836 */ /* 0x000fe20000000000 */
[----:B------:R-:W-:Y:S04]  /*12310*/  BSSY B1, `(.L_x_2734) ;  /* 0x0000168000017945 */ /* 0x000fe80003800000 */
[----:B------:R-:W-:-:S04]  /*12320*/  ISETP.GE.AND P0, PT, R10, R11, PT ;  /* 0x0000000b0a00720c */ /* 0x000fc80003f06270 */
[----:B------:R-:W-:-:S13]  /*12330*/  ISETP.LT.OR P0, PT, R54, -0x107, P0 ;  /* 0xfffffef93600780c */ /* 0x000fda0000701670 */
[----:B------:R-:W-:Y:S05]  /*12340*/  @P0 BRA `(.L_x_2735) ;  /* 0x0000001400900947 */ /* 0x000fea0003800000 */
[----:B---34-:R3:W5:Y:S01]  /*12350*/  LD.E.128 R36, desc[UR6][R18.64] ;  /* 0x0000000612247980 */ /* 0x018762000c101d00 */
        /* <DEDUP_REMOVED lines=8> */
[----:B------:R-:W-:Y:S02]  /*123e0*/  IMAD.SHL.U32 R3, R9, 0x20, RZ ;  /* 0x0000002009037824 */ /* 0x000fe400078e00ff */
[----:B-1----:R-:W-:Y:S02]  /*123f0*/  IMAD.MOV.U32 R20, RZ, RZ, RZ ;  /* 0x000000ffff147224 */ /* 0x002fe400078e00ff */
[----:B------:R-:W-:Y:S01]  /*12400*/  IMAD.MOV.U32 R21, RZ, RZ, R9 ;  /* 0x000000ffff157224 */ /* 0x000fe200078e0009 */
[----:B------:R-:W-:-:S04]  /*12410*/  IADD3 R5, P3, R3, R2, RZ ;  /* 0x0000000203057210 */ /* 0x000fc80007f7e0ff */
[----:B------:R-:W-:-:S03]  /*12420*/  LEA.HI.X.SX32 R3, R3, R4, 0x1, P3 ;  /* 0x0000000403037211 */ /* 0x000fc600018f0eff */
[----:B------:R-:W-:Y:S01]  /*12430*/  @P2 IADD3 R20, -R9, RZ, RZ ;  /* 0x000000ff09142210 */ /* 0x000fe20007ffe1ff */
[----:B------:R-:W-:-:S03]  /*12440*/  @P2 IMAD.MOV R21, RZ, RZ, -R9 ;  /* 0x000000ffff152224 */ /* 0x000fc600078e0a09 */
[----:B------:R-:W-:-:S04]  /*12450*/  IADD3 R29, P3, R20, R5, RZ ;  /* 0x00000005141d7210 */ /* 0x000fc80007f7e0ff */
[----:B------:R-:W-:Y:S02]  /*12460*/  LEA.HI.X.SX32 R23, R20, R3, 0x1, P3 ;  /* 0x0000000314177211 */ /* 0x000fe400018f0eff */
[C---:B-----5:R-:W-:Y:S02]  /*12470*/  LEA R28, P3, R29.reuse, R12, 0x1 ;  /* 0x0000000c1d1c7211 */ /* 0x060fe400078608ff */
[----:B------:R-:W-:Y:S01]  /*12480*/  MOV R32, RZ ;  /* 0x000000ff00207202 */ /* 0x000fe20000000f00 */
[----:B------:R-:W-:Y:S01]  /*12490*/  @P2 IMAD.MOV R32, RZ, RZ, -R9 ;  /* 0x000000ffff202224 */ /* 0x000fe200078e0a09 */
[----:B------:R-:W-:Y:S01]  /*124a0*/  LEA.HI.X R29, R29, R13, R23, 0x1, P3 ;  /* 0x0000000d1d1d7211 */ /* 0x000fe200018f0c17 */
[----:B------:R-:W-:-:S03]  /*124b0*/  IMAD.WIDE R20, R21, 0x2, R18 ;  /* 0x0000000215147825 */ /* 0x000fc600078e0212 */
[C---:B------:R-:W-:Y:S02]  /*124c0*/  IADD3 R5, P3, R32.reuse, R5, RZ ;  /* 0x0000000520057210 */ /* 0x040fe40007f7e0ff */
[----:B------:R-:W4:Y:S02]  /*124d0*/  LD.E.128 R28, desc[UR6][R28.64] ;  /* 0x000000061c1c7980 */ /* 0x000f24000c101d00 */
[----:B------:R-:W-:Y:S02]  /*124e0*/  LEA.HI.X.SX32 R3, R32, R3, 0x1, P3 ;  /* 0x0000000320037211 */ /* 0x000fe400018f0eff */
[C---:B------:R-:W-:Y:S01]  /*124f0*/  LEA R32, P3, R5.reuse, R14, 0x1 ;  /* 0x0000000e05207211 */ /* 0x040fe200078608ff */
[----:B------:R-:W3:Y:S03]  /*12500*/  LD.E.128 R20, desc[UR6][R20.64] ;  /* 0x0000000614147980 */ /* 0x000ee6000c101d00 */
[----:B------:R-:W-:-:S06]  /*12510*/  LEA.HI.X R33, R5, R15, R3, 0x1, P3 ;  /* 0x0000000f05217211 */ /* 0x000fcc00018f0c03 */
[----:B------:R-:W3:Y:S01]  /*12520*/  LD.E.128 R32, desc[UR6][R32.64] ;  /* 0x0000000620207980 */ /* 0x000ee2000c101d00 */
[C---:B--2---:R-:W-:Y:S01]  /*12530*/  IMAD.U32 R40, R36.reuse, 0x10000, RZ ;  /* 0x0001000024287824 */ /* 0x044fe200078e00ff */
[----:B------:R-:W-:Y:S01]  /*12540*/  LOP3.LUT R5, R36, 0xffff0000, RZ, 0xc0, !PT ;  /* 0xffff000024057812 */ /* 0x000fe200078ec0ff */
[C---:B------:R-:W-:Y:S01]  /*12550*/  IMAD.U32 R41, R38.reuse, 0x10000, RZ ;  /* 0x0001000026297824 */ /* 0x040fe200078e00ff */
[C---:B------:R-:W-:Y:S02]  /*12560*/  LOP3.LUT R3, R37.reuse, 0xffff0000, RZ, 0xc0, !PT ;  /* 0xffff000025037812 */ /* 0x040fe400078ec0ff */
[----:B------:R-:W-:Y:S02]  /*12570*/  SHF.L.U32 R42, R37, 0x10, RZ ;  /* 0x00000010252a7819 */ /* 0x000fe400000006ff */
[----:B------:R-:W-:Y:S02]  /*12580*/  LOP3.LUT R37, R38, 0xffff0000, RZ, 0xc0, !PT ;  /* 0xffff000026257812 */ /* 0x000fe400078ec0ff */
        /* <DEDUP_REMOVED lines=54> */
.L_x_2737:
[----:B------:R-:W-:Y:S05]  /*128f0*/  BSYNC B0 ;  /* 0x0000000000007941 */ /* 0x000fea0003800000 */
.L_x_2736:
[----:B-----5:R4:W-:Y:S04]  /*12900*/  STS.128 [R239+0x1000], R36 ;  /* 0x00100024ef007388 */ /* 0x0209e80000000c00 */
[----:B--2---:R4:W5:Y:S01]  /*12910*/  LD.E.128 R40, desc[UR6][R18.64+0x80] ;  /* 0x0000800612287980 */ /* 0x004962000c101d00 */
[----:B------:R-:W-:Y:S04]  /*12920*/  BSSY B0, `(.L_x_2738) ;  /* 0x0000054000007945 */ /* 0x000fe80003800000 */
[----:B------:R-:W-:Y:S05]  /*12930*/  @P1 BRA `(.L_x_2739) ;  /* 0x0000000400481947 */ /* 0x000fea0003800000 */
[-C--:B------:R-:W-:Y:S01]  /*12940*/  ISETP.GE.AND P1, PT, R8, R9.reuse, PT ;  /* 0x000000090800720c */ /* 0x080fe20003f26270 */
[----:B------:R-:W-:Y:S01]  /*12950*/  IMAD.MOV.U32 R8, RZ, RZ, RZ ;  /* 0x000000ffff087224 */ /* 0x000fe200078e00ff */
[----:B------:R-:W-:Y:S02]  /*12960*/  LEA R3, R9, 0x40, 0x5 ;  /* 0x0000004009037811 */ /* 0x000fe400078e28ff */
[----:B-1----:R-:W-:Y:S02]  /*12970*/  MOV R21, R9 ;  /* 0x0000000900157202 */ /* 0x002fe40000000f00 */
[----:B------:R-:W-:-:S04]  /*12980*/  IADD3 R5, P2, R3, R2, RZ ;  /* 0x0000000203057210 */ /* 0x000fc80007f5e0ff */
[----:B------:R-:W-:-:S03]  /*12990*/  LEA.HI.X.SX32 R3, R3, R4, 0x1, P2 ;  /* 0x0000000403037211 */ /* 0x000fc600010f0eff */
[--C-:B------:R-:W-:Y:S02]  /*129a0*/  @P1 IMAD.MOV R8, RZ, RZ, -R9.reuse ;  /* 0x000000ffff081224 */ /* 0x100fe400078e0a09 */
[----:B------:R-:W-:-:S03]  /*129b0*/  @P1 IMAD.MOV R21, RZ, RZ, -R9 ;  /* 0x000000ffff151224 */ /* 0x000fc600078e0a09 */
[----:B------:R-:W-:-:S04]  /*129c0*/  IADD3 R29, P2, R8, R5, RZ ;  /* 0x00000005081d7210 */ /* 0x000fc80007f5e0ff */
[----:B------:R-:W-:Y:S02]  /*129d0*/  LEA.HI.X.SX32 R23, R8, R3, 0x1, P2 ;  /* 0x0000000308177211 */ /* 0x000fe400010f0eff */
[----:B------:R-:W-:Y:S01]  /*129e0*/  LEA R28, P2, R29, R12, 0x1 ;  /* 0x0000000c1d1c7211 */ /* 0x000fe200078408ff */
[----:B------:R-:W-:Y:S01]  /*129f0*/  IMAD.MOV.U32 R8, RZ, RZ, RZ ;  /* 0x000000ffff087224 */ /* 0x000fe200078e00ff */
[----:B------:R-:W-:Y:S02]  /*12a00*/  @P1 IADD3 R8, -R9, RZ, RZ ;  /* 0x000000ff09081210 */ /* 0x000fe40007ffe1ff */
[----:B------:R-:W-:Y:S01]  /*12a10*/  LEA.HI.X R29, R29, R13, R23, 0x1, P2 ;  /* 0x0000000d1d1d7211 */ /* 0x000fe200010f0c17 */
[----:B------:R-:W-:Y:S01]  /*12a20*/  IMAD.WIDE R20, R21, 0x2, R18 ;  /* 0x0000000215147825 */ /* 0x000fe200078e0212 */
[----:B------:R-:W-:-:S04]  /*12a30*/  IADD3 R5, P2, R8, R5, RZ ;  /* 0x0000000508057210 */ /* 0x000fc80007f5e0ff */
[----:B------:R-:W2:Y:S01]  /*12a40*/  LD.E.128 R28, desc[UR6][R28.64] ;  /* 0x000000061c1c7980 */ /* 0x000ea2000c101d00 */
[----:B------:R-:W-:Y:S02]  /*12a50*/  LEA.HI.X.SX32 R3, R8, R3, 0x1, P2 ;  /* 0x0000000308037211 */ /* 0x000fe400010f0eff */
[C---:B------:R-:W-:Y:S01]  /*12a60*/  LEA R32, P2, R5.reuse, R14, 0x1 ;  /* 0x0000000e05207211 */ /* 0x040fe200078408ff */
[----:B------:R-:W3:Y:S03]  /*12a70*/  LD.E.128 R20, desc[UR6][R20.64+0x80] ;  /* 0x0000800614147980 */ /* 0x000ee6000c101d00 */
[----:B------:R-:W-:-:S06]  /*12a80*/  LEA.HI.X R33, R5, R15, R3, 0x1, P2 ;  /* 0x0000000f05217211 */ /* 0x000fcc00010f0c03 */
[----:B------:R-:W3:Y:S01]  /*12a90*/  LD.E.128 R32, desc[UR6][R32.64] ;  /* 0x0000000620207980 */ /* 0x000ee2000c101d00 */
[C---:B-----5:R-:W-:Y:S01]  /*12aa0*/  IMAD.U32 R8, R40.reuse, 0x10000, RZ ;  /* 0x0001000028087824 */ /* 0x060fe200078e00ff */
[----:B------:R-:W-:Y:S01]  /*12ab0*/  LOP3.LUT R5, R40, 0xffff0000, RZ, 0xc0, !PT ;  /* 0xffff000028057812 */ /* 0x000fe200078ec0ff */
[C---:B------:R-:W-:Y:S01]  /*12ac0*/  IMAD.U32 R40, R41.reuse, 0x10000, RZ ;  /* 0x0001000029287824 */ /* 0x040fe200078e00ff */
[----:B------:R-:W-:Y:S02]  /*12ad0*/  LOP3.LUT R3, R41, 0xffff0000, RZ, 0xc0, !PT ;  /* 0xffff000029037812 */ /* 0x000fe400078ec0ff */
[C---:B----4-:R-:W-:Y:S02]  /*12ae0*/  SHF.L.U32 R38, R42.reuse, 0x10, RZ ;  /* 0x000000102a267819 */ /* 0x050fe400000006ff */
[----:B------:R-:W-:Y:S01]  /*12af0*/  LOP3.LUT R37, R42, 0xffff0000, RZ, 0xc0, !PT ;  /* 0xffff00002a257812 */ /* 0x000fe200078ec0ff */
[C---:B------:R-:W-:Y:S01]  /*12b00*/  IMAD.U32 R42, R43.reuse, 0x10000, RZ ;  /* 0x000100002b2a7824 */ /* 0x040fe200078e00ff */
[----:B------:R-:W-:Y:S01]  /*12b10*/  LOP3.LUT R36, R43, 0xffff0000, RZ, 0xc0, !PT ;  /* 0xffff00002b247812 */ /* 0x000fe200078ec0ff */
[C---:B--2---:R-:W-:Y:S01]  /*12b20*/  IMAD.U32 R41, R28.reuse, 0x10000, RZ ;  /* 0x000100001c297824 */ /* 0x044fe200078e00ff */
[----:B------:R-:W-:Y:S01]  /*12b30*/  LOP3.LUT R39, R28, 0xffff0000, RZ, 0xc0, !PT ;  /* 0xffff00001c277812 */ /* 0x000fe200078ec0ff */
[----:B------:R-:W-:Y:S01]  /*12b40*/  IMAD.U32 R43, R30, 0x10000, RZ ;  /* 0x000100001e2b7824 */ /* 0x000fe200078e00ff */
[C---:B------:R-:W-:Y:S01]  /*12b50*/  SHF.L.U32 R28, R29.reuse, 0x10, RZ ;  /* 0x000000101d1c7819 */ /* 0x040fe200000006ff */
[----:B---3--:R-:W-:Y:S01]  /*12b60*/  IMAD.U32 R46, R20, 0x10000, RZ ;  /* 0x00010000142e7824 */ /* 0x008fe200078e00ff */
[----:B------:R-:W-:Y:S01]  /*12b70*/  LOP3.LUT R44, R29, 0xffff0000, RZ, 0xc0, !PT ;  /* 0xffff00001d2c7812 */ /* 0x000fe200078ec0ff */
[----:B------:R-:W-:Y:S01]  /*12b80*/  IMAD.U32 R48, R22, 0x10000, RZ ;  /* 0x0001000016307824 */ /* 0x000fe200078e00ff */
[----:B------:R-:W-:Y:S01]  /*12b90*/  LOP3.LUT R30, R30, 0xffff0000, RZ, 0xc0, !PT ;  /* 0xffff00001e1e7812 */ /* 0x000fe200078ec0ff */
[----:B------:R-:W-:Y:S01]  /*12ba0*/  @!P1 FADD.FTZ R39, -R39, -RZ ;  /* 0x800000ff27279221 */ /* 0x000fe20000010100 */
        /* <DEDUP_REMOVED lines=43> */
.L_x_2739:
[----:B------:R-:W-:Y:S05]  /*12e60*/  BSYNC B0 ;  /* 0x0000000000007941 */ /* 0x000fea0003800000 */
.L_x_2738:
[----:B-----5:R2:W-:Y:S04]  /*12e70*/  STS.128 [R239+0x3000], R40 ;  /* 0x00300028ef007388 */ /* 0x0205e80000000c00 */
[----:B----4-:R2:W5:Y:S01]  /*12e80*/  LD.E.128 R36, desc[UR6][R18.64+0x100] ;  /* 0x0001000612247980 */ /* 0x010562000c101d00 */
[----:B------:R-:W-:Y:S04]  /*12e90*/  BSSY B0, `(.L_x_2740) ;  /* 0x0000054000007945 */ /* 0x000fe80003800000 */
[----:B------:R-:W-:Y:S05]  /*12ea0*/  @P0 BRA `(.L_x_2741) ;  /* 0x0000000400480947 */ /* 0x000fea0003800000 */
[----:B------:R-:W-:Y:S01]  /*12eb0*/  ISETP.GE.AND P0, PT, R0, R9, PT ;  /* 0x000000090000720c */ /* 0x000fe20003f06270 */
[----:B-1----:R-:W-:Y:S01]  /*12ec0*/  IMAD.MOV.U32 R21, RZ, RZ, RZ ;  /* 0x000000ffff157224 */ /* 0x002fe200078e00ff */
[----:B------:R-:W-:-:S04]  /*12ed0*/  LEA R5, R9, 0x80, 0x5 ;  /* 0x0000008009057811 */ /* 0x000fc800078e28ff */
[----:B------:R-:W-:-:S04]  /*12ee0*/  IADD3 R3, P1, R5, R2, RZ ;  /* 0x0000000205037210 */ /* 0x000fc80007f3e0ff */
[----:B------:R-:W-:Y:S02]  /*12ef0*/  LEA.HI.X.SX32 R0, R5, R4, 0x1, P1 ;  /* 0x0000000405007211 */ /* 0x000fe400008f0eff */
[----:B------:R-:W-:Y:S01]  /*12f00*/  MOV R5, R9 ;  /* 0x0000000900057202 */ /* 0x000fe20000000f00 */
        /* <DEDUP_REMOVED lines=9> */
[----:B------:R-:W4:Y:S03]  /*12fa0*/  LD.E.128 R28, desc[UR6][R28.64] ;  /* 0x000000061c1c7980 */ /* 0x000f26000c101d00 */
        /* <DEDUP_REMOVED lines=36> */
[----:B------:R-:W-:Y:S01]  /*131f0*/  FMUL.FTZ R45, R45, R28 ;  /* 0x0000001c2d2d7220 */ /* 0x000fe20000410000 */
[----:B------:R-:W-:Y:S01]  /*13200*/  SHF.L.U32 R20, R23, 0x10, RZ ;  /* 0x0000001017147819 */ /* 0x000fe200000006ff */
[----:B------:R-:W-:Y:S01]  /*13210*/  @!P0 FADD.FTZ R42, -R42, -RZ ;  /* 0x800000ff2a2a8221 */ /* 0x000fe20000010100 */
        /* <DEDUP_REMOVED lines=27> */
.L_x_2741:
[----:B------:R-:W-:Y:S05]  /*133d0*/  BSYNC B0 ;  /* 0x0000000000007941 */ /* 0x000fea0003800000 */
.L_x_2740:
[----:B-----5:R4:W-:Y:S04]  /*133e0*/  STS.128 [R239+0x5000], R36 ;  /* 0x00500024ef007388 */ /* 0x0209e80000000c00 */
[----:B------:R4:W5:Y:S01]  /*133f0*/  LD.E.128 R28, desc[UR6][R18.64+0x180] ;  /* 0x00018006121c7980 */ /* 0x000962000c101d00 */
[----:B------:R-:W-:Y:S01]  /*13400*/  IADD3 R0, R24, 0xc0, RZ ;  /* 0x000000c018007810 */ /* 0x000fe20007ffe0ff */
[----:B------:R-:W-:Y:S03]  /*13410*/  BSSY B0, `(.L_x_2742) ;  /* 0x0000056000007945 */ /* 0x000fe60003800000 */
[----:B------:R-:W-:-:S13]  /*13420*/  ISETP.GE.AND P0, PT, R0, R7, PT ;  /* 0x000000070000720c */ /* 0x000fda0003f06270 */
        /* <DEDUP_REMOVED lines=9> */
[----:B------:R-:W-:Y:S01]  /*134c0*/  IADD3 R23, P1, R21, R3, RZ ;  /* 0x0000000315177210 */ /* 0x000fe20007f3e0ff */
[----:B------:R-:W-:-:S03]  /*134d0*/  IMAD.WIDE R32, R5, 0x2, R18 ;  /* 0x0000000205207825 */ /* 0x000fc600078e0212 */
[----:B------:R-:W-:Y:S01]  /*134e0*/  LEA.HI.X.SX32 R21, R21, R0, 0x1, P1 ;  /* 0x0000000015157211 */ /* 0x000fe200008f0eff */
[----:B------:R-:W-:Y:S01]  /*134f0*/  IMAD.MOV.U32 R5, RZ, RZ, RZ ;  /* 0x000000ffff057224 */ /* 0x000fe200078e00ff */
[----:B------:R-:W-:Y:S01]  /*13500*/  LEA R20, P1, R23, R12, 0x1 ;  /* 0x0000000c17147211 */ /* 0x000fe200078208ff */
[----:B------:R-:W2:Y:S01]  /*13510*/  LD.E.128 R32, desc[UR6][R32.64+0x180] ;  /* 0x0001800620207980 */ /* 0x000ea2000c101d00 */
[----:B------:R-:W-:Y:S02]  /*13520*/  @P0 IADD3 R5, -R9, RZ, RZ ;  /* 0x000000ff09050210 */ /* 0x000fe40007ffe1ff */
[----:B------:R-:W-:Y:S02]  /*13530*/  LEA.HI.X R21, R23, R13, R21, 0x1, P1 ;  /* 0x0000000d17157211 */ /* 0x000fe400008f0c15 */
[----:B------:R-:W-:-:S04]  /*13540*/  IADD3 R3, P1, R5, R3, RZ ;  /* 0x0000000305037210 */ /* 0x000fc80007f3e0ff */
[----:B------:R-:W2:Y:S01]  /*13550*/  LD.E.128 R20, desc[UR6][R20.64] ;  /* 0x0000000614147980 */ /* 0x000ea2000c101d00 */
[----:B------:R-:W-:Y:S02]  /*13560*/  LEA.HI.X.SX32 R0, R5, R0, 0x1, P1 ;  /* 0x0000000005007211 */ /* 0x000fe400008f0eff */
[----:B----4-:R-:W-:-:S04]  /*13570*/  LEA R36, P1, R3, R14, 0x1 ;  /* 0x0000000e03247211 */ /* 0x010fc800078208ff */
[----:B------:R-:W-:-:S06]  /*13580*/  LEA.HI.X R37, R3, R15, R0, 0x1, P1 ;  /* 0x0000000f03257211 */ /* 0x000fcc00008f0c00 */
[----:B------:R-:W4:Y:S01]  /*13590*/  LD.E.128 R36, desc[UR6][R36.64] ;  /* 0x0000000624247980 */ /* 0x000f22000c101d00 */
[C---:B-----5:R-:W-:Y:S01]  /*135a0*/  IMAD.U32 R5, R28.reuse, 0x10000, RZ ;  /* 0x000100001c057824 */ /* 0x060fe200078e00ff */
[----:B------:R-:W-:Y:S01]  /*135b0*/  LOP3.LUT R3, R28, 0xffff0000, RZ, 0xc0, !PT ;  /* 0xffff00001c037812 */ /* 0x000fe200078ec0ff */
[C---:B------:R-:W-:Y:S01]  /*135c0*/  IMAD.U32 R28, R29.reuse, 0x10000, RZ ;  /* 0x000100001d1c7824 */ /* 0x040fe200078e00ff */
[----:B------:R-:W-:Y:S02]  /*135d0*/  LOP3.LUT R0, R29, 0xffff0000, RZ, 0xc0, !PT ;  /* 0xffff00001d007812 */ /* 0x000fe400078ec0ff */
[C---:B--23--:R-:W-:Y:S02]  /*135e0*/  SHF.L.U32 R19, R30.reuse, 0x10, RZ ;  /* 0x000000101e137819 */ /* 0x04cfe400000006ff */
[----:B------:R-:W-:Y:S02]  /*135f0*/  LOP3.LUT R18, R30, 0xffff0000, RZ, 0xc0, !PT ;  /* 0xffff00001e127812 */ /* 0x000fe400078ec0ff */
[C---:B------:R-:W-:Y:S01]  /*13600*/  LOP3.LUT R8, R31.reuse, 0xffff0000, RZ, 0xc0, !PT ;  /* 0xffff00001f087812 */ /* 0x040fe200078ec0ff */
[----:B------:R-:W-:-:S02]  /*13610*/  IMAD.U32 R31, R31, 0x10000, RZ ;  /* 0x000100001f1f7824 */ /* 0x000fc400078e00ff */
[C---:B------:R-:W-:Y:S01]  /*13620*/  IMAD.U32 R43, R33.reuse, 0x10000, RZ ;  /* 0x00010000212b7824 */ /* 0x040fe200078e00ff */
[----:B------:R-:W-:Y:S01]  /*13630*/  LOP3.LUT R42, R33, 0xffff0000, RZ, 0xc0, !PT ;  /* 0xffff0000212a7812 */ /* 0x000fe200078ec0ff */
[C---:B------:R-:W-:Y:S01]  /*13640*/  IMAD.U32 R30, R20.reuse, 0x10000, RZ ;  /* 0x00010000141e7824 */ /* 0x040fe200078e00ff */
[----:B------:R-:W-:Y:S01]  /*13650*/  LOP3.LUT R29, R20, 0xffff0000, RZ, 0xc0, !PT ;  /* 0xffff0000141d7812 */ /* 0x000fe200078ec0ff */
[C---:B------:R-:W-:Y:S01]  /*13660*/  IMAD.U32 R40, R22.reuse, 0x10000, RZ ;  /* 0x0001000016287824 */ /* 0x040fe200078e00ff */
[C---:B------:R-:W-:Y:S02]  /*13670*/  SHF.L.U32 R20, R21.reuse, 0x10, RZ ;  /* 0x0000001015147819 */ /* 0x040fe400000006ff */
[----:B------:R-:W-:Y:S01]  /*13680*/  LOP3.LUT R41, R21, 0xffff0000, RZ, 0xc0, !PT ;  /* 0xffff000015297812 */ /* 0x000fe200078ec0ff */
[C---:B------:R-:W-:Y:S01]  /*13690*/  IMAD.U32 R21, R23.reuse, 0x10000, RZ ;  /* 0x0001000017157824 */ /* 0x040fe200078e00ff */
[----:B------:R-:W-:Y:S01]  /*136a0*/  LOP3.LUT R22, R22, 0xffff0000, RZ, 0xc0, !PT ;  /* 0xffff000016167812 */ /* 0x000fe200078ec0ff */
[----:B------:R-:W-:Y:S01]  /*136b0*/  @!P0 FADD.FTZ R20, -R20, -RZ ;  /* 0x800000ff14148221 */ /* 0x000fe20000010100 */
[----:B------:R-:W-:Y:S01]  /*136c0*/  LOP3.LUT R23, R23, 0xffff0000, RZ, 0xc0, !PT ;  /* 0xffff000017177812 */ /* 0x000fe200078ec0ff */
[----:B------:R-:W-:Y:S01]  /*136d0*/  @!P0 FADD.FTZ R21, -R21, -RZ ;  /* 0x800000ff15158221 */ /* 0x000fe20000010100 */
[----:B------:R-:W-:Y:S01]  /*136e0*/  SHF.L.U32 R47, R34, 0x10, RZ ;  /* 0x00000010222f7819 */ /* 0x000fe200000006ff */
[----:B------:R-:W-:Y:S01]  /*136f0*/  @!P0 FADD.FTZ R22, -R22, -RZ ;  /* 0x800000ff16168221 */ /* 0x000fe20000010100 */
[----:B------:R-:W-:Y:S01]  /*13700*/  LOP3.LUT R33, R34, 0xffff0000, RZ, 0xc0, !PT ;  /* 0xffff000022217812 */ /* 0x000fe200078ec0ff */
[----:B------:R-:W-:Y:S01]  /*13710*/  IMAD.U32 R34, R35, 0x10000, RZ ;  /* 0x0001000023227824 */ /* 0x000fe200078e00ff */
[C---:B------:R-:W-:Y:S01]  /*13720*/  SHF.L.U32 R45, R32.reuse, 0x10, RZ ;  /* 0x00000010202d7819 */ /* 0x040fe200000006ff */
[----:B------:R-:W-:Y:S01]  /*13730*/  @!P0 FADD.FTZ R41, -R41, -RZ ;  /* 0x800000ff29298221 */ /* 0x000fe20000010100 */
[----:B------:R-:W-:Y:S01]  /*13740*/  LOP3.LUT R32, R32, 0xffff0000, RZ, 0xc0, !PT ;  /* 0xffff000020207812 */ /* 0x000fe200078ec0ff */
[----:B------:R-:W-:Y:S01]  /*13750*/  FMUL.FTZ R43, R43, R20 ;  /* 0x000000142b2b7220 */ /* 0x000fe20000410000 */
[----:B------:R-:W-:Y:S01]  /*13760*/  LOP3.LUT R44, R35, 0xffff0000, RZ, 0xc0, !PT ;  /* 0xffff0000232c7812 */ /* 0x000fe200078ec0ff */
[----:B------:R-:W-:Y:S01]  /*13770*/  @!P0 FADD.FTZ R29, -R29, -RZ ;  /* 0x800000ff1d1d8221 */ /* 0x000fe20000010100 */
[----:B----4-:R-:W-:-:S02]  /*13780*/  IMAD.U32 R20, R37, 0x10000, RZ ;  /* 0x0001000025147824 */ /* 0x010fc400078e00ff */
[----:B------:R-:W-:Y:S01]  /*13790*/  @!P0 FADD.FTZ R23, -R23, -RZ ;  /* 0x800000ff17178221 */ /* 0x000fe20000010100 */
[----:B------:R-:W-:Y:S01]  /*137a0*/  FMUL.FTZ R33, R33, R22 ;  /* 0x0000001621217220 */ /* 0x000fe20000410000 */
[----:B------:R-:W-:Y:S01]  /*137b0*/  FMUL.FTZ R34, R34, R21 ;  /* 0x0000001522227220 */ /* 0x000fe20000410000 */
[----:B------:R-:W-:Y:S01]  /*137c0*/  LOP3.LUT R37, R37, 0xffff0000, RZ, 0xc0, !PT ;  /* 0xffff000025257812 */ /* 0x000fe200078ec0ff */
[----:B------:R-:W-:Y:S01]  /*137d0*/  @!P0 FADD.FTZ R30, -R30, -RZ ;  /* 0x800000ff1e1e8221 */ /* 0x000fe20000010100 */
[----:B------:R-:W-:Y:S01]  /*137e0*/  FMUL.FTZ R41, R42, R41 ;  /* 0x000000292a297220 */ /* 0x000fe20000410000 */
[----:B------:R-:W-:Y:S01]  /*137f0*/  @!P0 FADD.FTZ R40, -R40, -RZ ;  /* 0x800000ff28288221 */ /* 0x000fe20000010100 */
        /* <DEDUP_REMOVED lines=8> */
[----:B------:R-:W-:Y:S01]  /*13880*/  FMUL.FTZ R30, R45, R30 ;  /* 0x0000001e2d1e7220 */ /* 0x000fe20000410000 */
        /* <DEDUP_REMOVED lines=14> */
.L_x_2743:
[----:B------:R-:W-:Y:S05]  /*13970*/  BSYNC B0 ;  /* 0x0000000000007941 */ /* 0x000fea0003800000 */
.L_x_2742:
[----:B-----5:R1:W-:Y:S02]  /*13980*/  STS.128 [R239+0x7000], R28 ;  /* 0x0070001cef007388 */ /* 0x0203e40000000c00 */
.L_x_2735:
[----:B------:R-:W-:Y:S05]  /*13990*/  BSYNC B1 ;  /* 0x0000000000017941 */ /* 0x000fea0003800000 */
.L_x_2734:
[----:B--234-:R-:W-:-:S05]  /*139a0*/  VIADD R18, R146, 0x30 ;  /* 0x0000003092127836 */ /* 0x01cfca0000000000 */
[----:B------:R-:W-:-:S04]  /*139b0*/  ISETP.GE.AND P0, PT, R18, R11, PT ;  /* 0x0000000b1200720c */ /* 0x000fc80003f06270 */
[----:B------:R-:W-:-:S13]  /*139c0*/  ISETP.LT.OR P0, PT, R54, -0x187, P0 ;  /* 0xfffffe793600780c */ /* 0x000fda0000701670 */
[----:B------:R-:W-:Y:S05]  /*139d0*/  @P0 BRA `(.L_x_2705) ;  /* 0x00000018004c0947 */ /* 0x000fea0003800000 */
        /* <DEDUP_REMOVED lines=9> */
[----:B------:R-:W-:Y:S01]  /*13a70*/  IMAD R3, R9, 0x30, RZ ;  /* 0x0000003009037824 */ /* 0x000fe200078e02ff */
[----:B------:R-:W-:Y:S01]  /*13a80*/  MOV R11, R9 ;  /* 0x00000009000b7202 */ /* 0x000fe20000000f00 */
[----:B-1----:R-:W-:-:S03]  /*13a90*/  IMAD.MOV.U32 R20, RZ, RZ, RZ ;  /* 0x000000ffff147224 */ /* 0x002fc600078e00ff */
[----:B------:R-:W-:-:S04]  /*13aa0*/  IADD3 R5, P3, R3, R2, RZ ;  /* 0x0000000203057210 */ /* 0x000fc80007f7e0ff */
[----:B------:R-:W-:-:S03]  /*13ab0*/  LEA.HI.X.SX32 R3, R3, R4, 0x1, P3 ;  /* 0x0000000403037211 */ /* 0x000fc600018f0eff */
[--C-:B------:R-:W-:Y:S02]  /*13ac0*/  @P2 IMAD.MOV R20, RZ, RZ, -R9.reuse ;  /* 0x000000ffff142224 */ /* 0x100fe400078e0a09 */
[----:B------:R-:W-:Y:S02]  /*13ad0*/  IMAD.MOV.U32 R32, RZ, RZ, RZ ;  /* 0x000000ffff207224 */ /* 0x000fe400078e00ff */
[----:B------:R-:W-:Y:S01]  /*13ae0*/  @P2 IMAD.MOV R11, RZ, RZ, -R9 ;  /* 0x000000ffff0b2224 */ /* 0x000fe200078e0a09 */
[----:B------:R-:W-:-:S04]  /*13af0*/  IADD3 R21, P3, R20, R5, RZ ;  /* 0x0000000514157210 */ /* 0x000fc80007f7e0ff */
[----:B------:R-:W-:Y:S02]  /*13b00*/  LEA.HI.X.SX32 R19, R20, R3, 0x1, P3 ;  /* 0x0000000314137211 */ /* 0x000fe400018f0eff */
[----:B-----5:R-:W-:Y:S02]  /*13b10*/  LEA R28, P3, R21, R12, 0x1 ;  /* 0x0000000c151c7211 */ /* 0x020fe400078608ff */
        /* <DEDUP_REMOVED lines=9> */
[----:B------:R-:W2:Y:S01]  /*13bb0*/  LD.E.128 R32, desc[UR6][R32.64] ;  /* 0x0000000620207980 */ /* 0x000ea2000c101d00 */
[C---:B------:R-:W-:Y:S01]  /*13bc0*/  IMAD.U32 R11, R36.reuse, 0x10000, RZ ;  /* 0x00010000240b7824 */ /* 0x040fe200078e00ff */
[----:B------:R-:W-:Y:S02]  /*13bd0*/  LOP3.LUT R5, R36, 0xffff0000, RZ, 0xc0, !PT ;  /* 0xffff000024057812 */ /* 0x000fe400078ec0ff */
[C---:B------:R-:W-:Y:S02]  /*13be0*/  LOP3.LUT R3, R37.reuse, 0xffff0000, RZ, 0xc0, !PT ;  /* 0xffff000025037812 */ /* 0x040fe400078ec0ff */
[----:B------:R-:W-:Y:S01]  /*13bf0*/  SHF.L.U32 R40, R37, 0x10, RZ ;  /* 0x0000001025287819 */ /* 0x000fe200000006ff */
[C---:B------:R-:W-:Y:S01]  /*13c00*/  IMAD.U32 R37, R38.reuse, 0x10000, RZ ;  /* 0x0001000026257824 */ /* 0x040fe200078e00ff */
[----:B------:R-:W-:Y:S02]  /*13c10*/  LOP3.LUT R36, R38, 0xffff0000, RZ, 0xc0, !PT ;  /* 0xffff000026247812 */ /* 0x000fe400078ec0ff */
[----:B------:R-:W-:-:S02]  /*13c20*/  LOP3.LUT R19, R39, 0xffff0000, RZ, 0xc0, !PT ;  /* 0xffff000027137812 */ /* 0x000fc400078ec0ff */
[----:B------:R-:W-:Y:S01]  /*13c30*/  SHF.L.U32 R41, R39, 0x10, RZ ;  /* 0x0000001027297819 */ /* 0x000fe200000006ff */
        /* <DEDUP_REMOVED lines=22> */
[----:B------:R-:W-:Y:S01]  /*13da0*/  FMUL.FTZ R45, R45, R28 ;  /* 0x0000001c2d2d7220 */ /* 0x000fe20000410000 */
[----:B------:R-:W-:Y:S01]  /*13db0*/  LOP3.LUT R22, R23, 0xffff0000, RZ, 0xc0, !PT ;  /* 0xffff000017167812 */ /* 0x000fe200078ec0ff */
[----:B------:R-:W-:Y:S01]  /*13dc0*/  @!P2 FADD.FTZ R42, -R42, -RZ ;  /* 0x800000ff2a2aa221 */ /* 0x000fe20000010100 */
[----:B--2---:R-:W-:Y:S01]  /*13dd0*/  LOP3.LUT R28, R32, 0xffff0000, RZ, 0xc0, !PT ;  /* 0xffff0000201c7812 */ /* 0x004fe200078ec0ff */
[----:B------:R-:W-:Y:S01]  /*13de0*/  FMUL.FTZ R20, R20, R29 ;  /* 0x0000001d14147220 */ /* 0x000fe20000410000 */
[----:B------:R-:W-:-:S02]  /*13df0*/  IMAD.U32 R29, R32, 0x10000, RZ ;  /* 0x00010000201d7824 */ /* 0x000fc400078e00ff */
        /* <DEDUP_REMOVED lines=24> */
.L_x_2745:
[----:B------:R-:W-:Y:S05]  /*13f80*/  BSYNC B0 ;  /* 0x0000000000007941 */ /* 0x000fea0003800000 */
.L_x_2744:
[----:B-----5:R3:W-:Y:S04]  /*13f90*/  STS.128 [R239+0x1800], R36 ;  /* 0x00180024ef007388 */ /* 0x0207e80000000c00 */
[----:B------:R3:W5:Y:S01]  /*13fa0*/  LD.E.128 R40, desc[UR6][R16.64+0x80] ;  /* 0x0000800610287980 */ /* 0x000762000c101d00 */
[----:B------:R-:W-:Y:S04]  /*13fb0*/  BSSY B0, `(.L_x_2746) ;  /* 0x0000055000007945 */ /* 0x000fe80003800000 */
        /* <DEDUP_REMOVED lines=10> */
[----:B-1----:R-:W-:-:S04]  /*14060*/  IADD3 R21, P2, R8, R5, RZ ;  /* 0x0000000508157210 */ /* 0x002fc80007f5e0ff */
[----:B------:R-:W-:Y:S02]  /*14070*/  LEA.HI.X.SX32 R19, R8, R3, 0x1, P2 ;  /* 0x0000000308137211 */ /* 0x000fe400010f0eff */
[C---:B------:R-:W-:Y:S02]  /*14080*/  LEA R28, P2, R21.reuse, R12, 0x1 ;  /* 0x0000000c151c7211 */ /* 0x040fe400078408ff */
        /* <DEDUP_REMOVED lines=8> */
[----:B------:R-:W2:Y:S03]  /*14110*/  LD.E.128 R20, desc[UR6][R20.64+0x80] ;  /* 0x0000800614147980 */ /* 0x000ea6000c101d00 */
[----:B------:R-:W-:-:S06]  /*14120*/  LEA.HI.X R33, R5, R15, R3, 0x1, P2 ;  /* 0x0000000f05217211 */ /* 0x000fcc00010f0c03 */
[----:B------:R-:W2:Y:S01]  /*14130*/  LD.E.128 R32, desc[UR6][R32.64] ;  /* 0x0000000620207980 */ /* 0x000ea2000c101d00 */
[C---:B-----5:R-:W-:Y:S01]  /*14140*/  IMAD.U32 R8, R40.reuse, 0x10000, RZ ;  /* 0x0001000028087824 */ /* 0x060fe200078e00ff */
[----:B------:R-:W-:Y:S01]  /*14150*/  LOP3.LUT R5, R40, 0xffff0000, RZ, 0xc0, !PT ;  /* 0xffff000028057812 */ /* 0x000fe200078ec0ff */
[C---:B---3--:R-:W-:Y:S01]  /*14160*/  IMAD.U32 R36, R42.reuse, 0x10000, RZ ;  /* 0x000100002a247824 */ /* 0x048fe200078e00ff */
        /* <DEDUP_REMOVED lines=8> */
[C---:B------:R-:W-:Y:S01]  /*141f0*/  SHF.L.U32 R28, R29.reuse, 0x10, RZ ;  /* 0x000000101d1c7819 */ /* 0x040fe200000006ff */
[----:B------:R-:W-:Y:S01]  /*14200*/  @!P1 FADD.FTZ R38, -R38, -RZ ;  /* 0x800000ff26269221 */ /* 0x000fe20000010100 */
        /* <DEDUP_REMOVED lines=47> */
.L_x_2747:
[----:B------:R-:W-:Y:S05]  /*14500*/  BSYNC B0 ;  /* 0x0000000000007941 */ /* 0x000fea0003800000 */
.L_x_2746:
[----:B-----5:R4:W-:Y:S04]  /*14510*/  STS.128 [R239+0x3800], R40 ;  /* 0x00380028ef007388 */ /* 0x0209e80000000c00 */
[----:B---3--:R4:W5:Y:S01]  /*14520*/  LD.E.128 R36, desc[UR6][R16.64+0x100] ;  /* 0x0001000610247980 */ /* 0x008962000c101d00 */
[----:B------:R-:W-:Y:S04]  /*14530*/  BSSY B0, `(.L_x_2748) ;  /* 0x0000055000007945 */ /* 0x000fe80003800000 */
[----:B------:R-:W-:Y:S05]  /*14540*/  @P0 BRA `(.L_x_2749) ;  /* 0x00000004004c0947 */ /* 0x000fea0003800000 */
[----:B------:R-:W-:Y:S01]  /*14550*/  ISETP.GE.AND P0, PT, R0, R9, PT ;  /* 0x000000090000720c */ /* 0x000fe20003f06270 */
[----:B------:R-:W-:Y:S02]  /*14560*/  IMAD.MOV.U32 R0, RZ, RZ, 0x30 ;  /* 0x00000030ff007424 */ /* 0x000fe400078e00ff */
[----:B------:R-:W-:Y:S02]  /*14570*/  IMAD.MOV.U32 R11, RZ, RZ, RZ ;  /* 0x000000ffff0b7224 */ /* 0x000fe400078e00ff */
[----:B------:R-:W-:-:S05]  /*14580*/  IMAD R5, R9, R0, 0x80 ;  /* 0x0000008009057424 */ /* 0x000fca00078e0200 */
[----:B------:R-:W-:-:S03]  /*14590*/  IADD3 R3, P1, R5, R2, RZ ;  /* 0x0000000205037210 */ /* 0x000fc60007f3e0ff */
[----:B------:R-:W-:Y:S02]  /*145a0*/  @P0 IADD3 R11, -R9, RZ, RZ ;  /* 0x000000ff090b0210 */ /* 0x000fe40007ffe1ff */
[----:B------:R-:W-:Y:S01]  /*145b0*/  LEA.HI.X.SX32 R0, R5, R4, 0x1, P1 ;  /* 0x0000000405007211 */ /* 0x000fe200008f0eff */
[--C-:B------:R-:W-:Y:S01]  /*145c0*/  IMAD.MOV.U32 R5, RZ, RZ, R9.reuse ;  /* 0x000000ffff057224 */ /* 0x100fe200078e0009 */
[----:B------:R-:W-:Y:S01]  /*145d0*/  IADD3 R19, P1, R11, R3, RZ ;  /* 0x000000030b137210 */ /* 0x000fe20007f3e0ff */
[----:B------:R-:W-:-:S03]  /*145e0*/  @P0 IMAD.MOV R5, RZ, RZ, -R9 ;  /* 0x000000ffff050224 */ /* 0x000fc600078e0a09 */
[----:B------:R-:W-:Y:S01]  /*145f0*/  LEA.HI.X.SX32 R11, R11, R0, 0x1, P1 ;  /* 0x000000000b0b7211 */ /* 0x000fe200008f0eff */
[----:B-1----:R-:W-:Y:S01]  /*14600*/  IMAD.WIDE R20, R5, 0x2, R16 ;  /* 0x0000000205147825 */ /* 0x002fe200078e0210 */
[C---:B------:R-:W-:Y:S02]  /*14610*/  LEA R28, P1, R19.reuse, R12, 0x1 ;  /* 0x0000000c131c7211 */ /* 0x040fe400078208ff */
[----:B------:R-:W-:Y:S01]  /*14620*/  MOV R5, RZ ;  /* 0x000000ff00057202 */ /* 0x000fe20000000f00 */
[----:B------:R-:W-:Y:S01]  /*14630*/  @P0 IMAD.MOV R5, RZ, RZ, -R9 ;  /* 0x000000ffff050224 */ /* 0x000fe200078e0a09 */
[----:B------:R-:W-:Y:S01]  /*14640*/  LEA.HI.X R29, R19, R13, R11, 0x1, P1 ;  /* 0x0000000d131d7211 */ /* 0x000fe200008f0c0b */
[----:B------:R-:W3:Y:S03]  /*14650*/  LD.E.128 R20, desc[UR6][R20.64+0x100] ;  /* 0x0001000614147980 */ /* 0x000ee6000c101d00 */
[----:B------:R-:W-:-:S02]  /*14660*/  IADD3 R3, P1, R5, R3, RZ ;  /* 0x0000000305037210 */ /* 0x000fc40007f3e0ff */
[----:B------:R-:W2:Y:S02]  /*14670*/  LD.E.128 R28, desc[UR6][R28.64] ;  /* 0x000000061c1c7980 */ /* 0x000ea4000c101d00 */
        /* <DEDUP_REMOVED lines=12> */
[----:B---3--:R-:W-:Y:S01]  /*14740*/  IMAD.U32 R45, R20, 0x10000, RZ ;  /* 0x00010000142d7824 */ /* 0x008fe200078e00ff */
[----:B----4-:R-:W-:Y:S01]  /*14750*/  SHF.L.U32 R43, R21, 0x10, RZ ;  /* 0x00000010152b7819 */ /* 0x010fe200000006ff */
[C---:B--2---:R-:W-:Y:S01]  /*14760*/  IMAD.U32 R38, R28.reuse, 0x10000, RZ ;  /* 0x000100001c267824 */ /* 0x044fe200078e00ff */
[----:B------:R-:W-:Y:S01]  /*14770*/  LOP3.LUT R37, R28, 0xffff0000, RZ, 0xc0, !PT ;  /* 0xffff00001c257812 */ /* 0x000fe200078ec0ff */
[C---:B------:R-:W-:Y:S01]  /*14780*/  IMAD.U32 R40, R30.reuse, 0x10000, RZ ;  /* 0x000100001e287824 */ /* 0x040fe200078e00ff */
[C---:B------:R-:W-:Y:S02]  /*14790*/  SHF.L.U32 R28, R29.reuse, 0x10, RZ ;  /* 0x000000101d1c7819 */ /* 0x040fe400000006ff */
[----:B------:R-:W-:Y:S02]  /*147a0*/  LOP3.LUT R30, R30, 0xffff0000, RZ, 0xc0, !PT ;  /* 0xffff00001e1e7812 */ /* 0x000fe400078ec0ff */
[----:B------:R-:W-:-:S02]  /*147b0*/  LOP3.LUT R41, R29, 0xffff0000, RZ, 0xc0, !PT ;  /* 0xffff00001d297812 */ /* 0x000fc400078ec0ff */
[----:B------:R-:W-:Y:S02]  /*147c0*/  SHF.L.U32 R29, R31, 0x10, RZ ;  /* 0x000000101f1d7819 */ /* 0x000fe400000006ff */
        /* <DEDUP_REMOVED lines=13> */
[----:B------:R-:W-:Y:S01]  /*148a0*/  FMUL.FTZ R20, R20, R37 ;  /* 0x0000002514147220 */ /* 0x000fe20000410000 */
[----:B------:R-:W-:Y:S01]  /*148b0*/  FMUL.FTZ R43, R43, R28 ;  /* 0x0000001c2b2b7220 */ /* 0x000fe20000410000 */
[----:B------:R-:W-:Y:S01]  /*148c0*/  @!P0 FADD.FTZ R40, -R40, -RZ ;  /* 0x800000ff28288221 */ /* 0x000fe20000010100 */
[----:B------:R-:W-:Y:S01]  /*148d0*/  @!P0 FADD.FTZ R31, -R31, -RZ ;  /* 0x800000ff1f1f8221 */ /* 0x000fe20000010100 */
[----:B------:R-:W-:Y:S01]  /*148e0*/  FMUL.FTZ R30, R21, R30 ;  /* 0x0000001e151e7220 */ /* 0x000fe20000410000 */
[C---:B------:R-:W-:Y:S01]  /*148f0*/  IMAD.U32 R28, R32.reuse, 0x10000, RZ ;  /* 0x00010000201c7824 */ /* 0x040fe200078e00ff */
[----:B------:R-:W-:Y:S01]  /*14900*/  LOP3.LUT R23, R32, 0xffff0000, RZ, 0xc0, !PT ;  /* 0xffff000020177812 */ /* 0x000fe200078ec0ff */
[----:B------:R-:W-:Y:S01]  /*14910*/  FMUL.FTZ R22, R22, R29 ;  /* 0x0000001d16167220 */ /* 0x000fe20000410000 */
[----:B------:R-:W-:-:S02]  /*14920*/  SHF.L.U32 R21, R33, 0x10, RZ ;  /* 0x0000001021157819 */ /* 0x000fc400000006ff */
        /* <DEDUP_REMOVED lines=21> */
.L_x_2749:
[----:B------:R-:W-:Y:S05]  /*14a80*/  BSYNC B0 ;  /* 0x0000000000007941 */ /* 0x000fea0003800000 */
.L_x_2748:
[----:B-----5:R3:W-:Y:S04]  /*14a90*/  STS.128 [R239+0x5800], R36 ;  /* 0x00580024ef007388 */ /* 0x0207e80000000c00 */
[----:B-1----:R3:W5:Y:S01]  /*14aa0*/  LD.E.128 R20, desc[UR6][R16.64+0x180] ;  /* 0x0001800610147980 */ /* 0x002762000c101d00 */
[----:B------:R-:W-:Y:S01]  /*14ab0*/  IADD3 R24, R24, 0xc0, RZ ;  /* 0x000000c018187810 */ /* 0x000fe20007ffe0ff */
[----:B------:R-:W-:Y:S03]  /*14ac0*/  BSSY B0, `(.L_x_2750) ;  /* 0x0000056000007945 */ /* 0x000fe60003800000 */
[----:B------:R-:W-:-:S13]  /*14ad0*/  ISETP.GE.AND P0, PT, R24, R7, PT ;  /* 0x000000071800720c */ /* 0x000fda0003f06270 */
        /* <DEDUP_REMOVED lines=18> */
[----:B------:R-:W3:Y:S02]  /*14c00*/  LD.E.128 R32, desc[UR6][R32.64] ;  /* 0x0000000620207980 */ /* 0x000ee4000c101d00 */
[----:B------:R-:W-:-:S04]  /*14c10*/  IADD3 R5, P1, R3, R2, RZ ;  /* 0x0000000203057210 */ /* 0x000fc80007f3e0ff */
        /* <DEDUP_REMOVED lines=13> */
[----:B---34-:R-:W-:Y:S01]  /*14cf0*/  LOP3.LUT R17, R30, 0xffff0000, RZ, 0xc0, !PT ;  /* 0xffff00001e117812 */ /* 0x018fe200078ec0ff */
[C---:B------:R-:W-:Y:S01]  /*14d00*/  IMAD.U32 R11, R28.reuse, 0x10000, RZ ;  /* 0x000100001c0b7824 */ /* 0x040fe200078e00ff */
[----:B------:R-:W-:Y:S02]  /*14d10*/  SHF.L.U32 R8, R29, 0x10, RZ ;  /* 0x000000101d087819 */ /* 0x000fe400000006ff */
[----:B------:R-:W-:Y:S02]  /*14d20*/  SHF.L.U32 R16, R31, 0x10, RZ ;  /* 0x000000101f107819 */ /* 0x000fe400000006ff */
        /* <DEDUP_REMOVED lines=47> */
.L_x_2751:
[----:B------:R-:W-:Y:S05]  /*15020*/  BSYNC B0 ;  /* 0x0000000000007941 */ /* 0x000fea0003800000 */
.L_x_2750:
[----:B-----5:R1:W-:Y:S01]  /*15030*/  STS.128 [R239+0x7800], R20 ;  /* 0x00780014ef007388 */ /* 0x0203e20000000c00 */
[----:B------:R-:W-:Y:S05]  /*15040*/  BRA `(.L_x_2705) ;  /* 0x0000000000b07947 */ /* 0x000fea0003800000 */
.L_x_2673:
[----:B------:R-:W-:Y:S02]  /*15050*/  IMAD.IADD R7, R238, 0x1, -R61 ;  /* 0x00000001ee077824 */ /* 0x000fe400078e0a3d */
[C---:B------:R-:W-:Y:S02]  /*15060*/  VIADD R6, R146.reuse, 0x10 ;  /* 0x0000001092067836 */ /* 0x040fe40000000000 */
[C---:B------:R-:W-:Y:S01]  /*15070*/  VIADD R18, R146.reuse, 0x30 ;  /* 0x0000003092127836 */ /* 0x040fe20000000000 */
[CC--:B------:R-:W-:Y:S01]  /*15080*/  ISETP.GE.AND P6, PT, R146.reuse, R7.reuse, PT ;  /* 0x000000079200720c */ /* 0x0c0fe20003fc6270 */
[----:B---3--:R-:W-:Y:S01]  /*15090*/  VIADD R10, R146, 0x20 ;  /* 0x00000020920a7836 */ /* 0x008fe20000000000 */
[-C--:B------:R-:W-:Y:S02]  /*150a0*/  ISETP.GE.AND P5, PT, R6, R7.reuse, PT ;  /* 0x000000070600720c */ /* 0x080fe40003fa6270 */
[-C--:B------:R-:W-:Y:S02]  /*150b0*/  ISETP.GE.AND P3, PT, R18, R7.reuse, PT ;  /* 0x000000071200720c */ /* 0x080fe40003f66270 */
[----:B------:R-:W-:-:S07]  /*150c0*/  ISETP.GE.AND P4, PT, R10, R7, PT ;  /* 0x000000070a00720c */ /* 0x000fce0003f86270 */
[C---:B-----5:R-:W-:Y:S02]  /*150d0*/  @!P6 LEA R8, P2, R148.reuse, R154, 0x1 ;  /* 0x0000009a9408e211 */ /* 0x060fe400078408ff */
[-C--:B------:R-:W-:Y:S02]  /*150e0*/  @!P5 IADD3 R7, P1, R5, R148.reuse, RZ ;  /* 0x000000940507d210 */ /* 0x080fe40007f3e0ff */
[----:B------:R-:W-:Y:S01]  /*150f0*/  @!P3 IMAD.MOV.U32 R12, RZ, RZ, R148 ;  /* 0x000000ffff0cb224 */ /* 0x000fe200078e0094 */
[--C-:B------:R-:W-:Y:S01]  /*15100*/  @!P6 LEA.HI.X R9, R148, R155, R151.reuse, 0x1, P2 ;  /* 0x0000009b9409e211 */ /* 0x100fe200010f0c97 */
[--C-:B------:R-:W-:Y:S01]  /*15110*/  @!P3 IMAD.MOV.U32 R13, RZ, RZ, R151.reuse ;  /* 0x000000ffff0db224 */ /* 0x100fe200078e0097 */
[C---:B------:R-:W-:Y:S01]  /*15120*/  @!P4 LEA R5, P0, R152.reuse, R148, 0x5 ;  /* 0x000000949805c211 */ /* 0x040fe200078028ff */
[----:B------:R-:W-:Y:S01]  /*15130*/  @!P5 IMAD.X R3, R3, 0x1, R151, P1 ;  /* 0x000000010303d824 */ /* 0x000fe200008e0697 */
[-C--:B------:R-:W-:Y:S01]  /*15140*/  @!P5 LEA R14, P1, R7, R154.reuse, 0x1 ;  /* 0x0000009a070ed211 */ /* 0x080fe200078208ff */
[----:B------:R-:W-:Y:S01]  /*15150*/  @!P3 IMAD R0, R153, 0x30, RZ ;  /* 0x000000309900b824 */ /* 0x000fe200078e02ff */
[C---:B------:R-:W-:Y:S01]  /*15160*/  @!P4 LEA.HI.X R150, R152.reuse, R151, R153, 0x5, P0 ;  /* 0x000000979896c211 */ /* 0x040fe200000f2c99 */
[----:B------:R-:W-:Y:S01]  /*15170*/  @!P3 IMAD.WIDE.U32 R12, R152, 0x30, R12 ;  /* 0x00000030980cb825 */ /* 0x000fe200078e000c */
[-C--:B------:R-:W-:Y:S01]  /*15180*/  @!P5 LEA.HI.X R15, R7, R155.reuse, R3, 0x1, P1 ;  /* 0x0000009b070fd211 */ /* 0x080fe200008f0c03 */
[----:B------:R-:W-:Y:S01]  /*15190*/  @!PT LDS RZ, [RZ] ;  /* 0x00000000fffff984 */ /* 0x000fe20000000800 */
[----:B------:R-:W-:Y:S01]  /*151a0*/  @!PT LDS RZ, [RZ] ;  /* 0x00000000fffff984 */ /* 0x000fe20000000800 */
[----:B------:R-:W-:Y:S01]  /*151b0*/  @!PT LDS RZ, [RZ] ;  /* 0x00000000fffff984 */ /* 0x000fe20000000800 */
[----:B------:R1:W-:Y:S01]  /*151c0*/  @!P6 LDGSTS.E.BYPASS.LTC128B.128 [R239], desc[UR6][R8.64] ;  /* 0x0000000008efefae */ /* 0x0003e2000b901d46 */
[-C--:B------:R-:W-:Y:S01]  /*151d0*/  @!P4 LEA R4, P1, R5, R154.reuse, 0x1 ;  /* 0x0000009a0504c211 */ /* 0x080fe200078208ff */
[----:B------:R-:W-:Y:S01]  /*151e0*/  @!P3 IMAD.IADD R3, R13, 0x1, R0 ;  /* 0x000000010d03b824 */ /* 0x000fe200078e0200 */
[----:B------:R-:W-:Y:S01]  /*151f0*/  @!P3 LEA R2, P0, R12, R154, 0x1 ;  /* 0x0000009a0c02b211 */ /* 0x000fe200078008ff */
[----:B------:R1:W-:Y:S01]  /*15200*/  @!P6 LDGSTS.E.BYPASS.LTC128B.128 [R239+0x2000], desc[UR6][R8.64+0x80] ;  /* 0x0200008008efefae */ /* 0x0003e2000b901d46 */
[----:B------:R-:W-:-:S02]  /*15210*/  @!P4 LEA.HI.X R5, R5, R155, R150, 0x1, P1 ;  /* 0x0000009b0505c211 */ /* 0x000fc400008f0c96 */
[----:B------:R-:W-:Y:S01]  /*15220*/  @!P3 LEA.HI.X R3, R12, R155, R3, 0x1, P0 ;  /* 0x0000009b0c03b211 */ /* 0x000fe200000f0c03 */
[----:B------:R1:W-:Y:S04]  /*15230*/  @!P6 LDGSTS.E.BYPASS.LTC128B.128 [R239+0x4000], desc[UR6][R8.64+0x100] ;  /* 0x0400010008efefae */ /* 0x0003e8000b901d46 */
        /* <DEDUP_REMOVED lines=12> */
[----:B------:R1:W-:Y:S02]  /*15300*/  @!P3 LDGSTS.E.BYPASS.LTC128B.128 [R239+0x7800], desc[UR6][R2.64+0x180] ;  /* 0x0780018002efbfae */ /* 0x0003e4000b901d46 */
.L_x_2705:
[----:B------:R-:W-:Y:S05]  /*15310*/  BSYNC B2 ;  /* 0x0000000000027941 */ /* 0x000fea0003800000 */
.L_x_2672:
[----:B------:R-:W-:Y:S01]  /*15320*/  VIADD R241, R165, 0xffffffff ;  /* 0xffffffffa5f17836 */ /* 0x000fe20000000000 */
[----:B------:R-:W-:Y:S01]  /*15330*/  SHF.R.S32.HI R0, RZ, 0x4, R69 ;  /* 0x00000004ff007819 */ /* 0x000fe20000011445 */
[----:B------:R-:W-:Y:S02]  /*15340*/  IMAD.SHL.U32 R25, R65, 0x40, RZ ;  /* 0x0000004041197824 */ /* 0x000fe400078e00ff */
[----:B-1----:R-:W-:Y:S01]  /*15350*/  IMAD.SHL.U32 R3, R241, 0x40, RZ ;  /* 0x00000040f1037824 */ /* 0x002fe200078e00ff */
[----:B------:R-:W-:Y:S02]  /*15360*/  LEA.HI R69, R69, R0, RZ, 0x1 ;  /* 0x0000000045457211 */ /* 0x000fe400078f08ff */
[----:B------:R-:W-:Y:S01]  /*15370*/  LOP3.LUT R25, R25, 0xfffffe00, RZ, 0xc0, !PT ;  /* 0xfffffe0019197812 */ /* 0x000fe200078ec0ff */
[----:B------:R-:W-:Y:S01]  /*15380*/  IMAD.IADD R5, R52, 0x1, -R3 ;  /* 0x0000000134057824 */ /* 0x000fe200078e0a03 */
[----:B------:R-:W-:-:S04]  /*15390*/  LOP3.LUT R69, R69, 0xfffffffe, RZ, 0xc0, !PT ;  /* 0xfffffffe45457812 */ /* 0x000fc800078ec0ff */
[-C--:B------:R-:W-:Y:S01]  /*153a0*/  ISETP.GE.AND P1, PT, R146, R5.reuse, PT ;  /* 0x000000059200720c */ /* 0x080fe20003f26270 */
[----:B------:R-:W-:Y:S01]  /*153b0*/  IMAD.IADD R69, R0, 0x1, -R69 ;  /* 0x0000000100457824 */ /* 0x000fe200078e0a45 */
[-C--:B------:R-:W-:Y:S02]  /*153c0*/  ISETP.GE.AND P4, PT, R6, R5.reuse, PT ;  /* 0x000000050600720c */ /* 0x080fe40003f86270 */
[-C--:B------:R-:W-:Y:S02]  /*153d0*/  ISETP.GE.AND P5, PT, R18, R5.reuse, PT ;  /* 0x000000051200720c */ /* 0x080fe40003fa6270 */
[-C--:B------:R-:W-:Y:S02]  /*153e0*/  ISETP.GE.AND P6, PT, R10, R5.reuse, PT ;  /* 0x000000050a00720c */ /* 0x080fe40003fc6270 */
[-C--:B------:R-:W-:Y:S02]  /*153f0*/  ISETP.GE.AND P3, PT, R6, R5.reuse, PT ;  /* 0x000000050600720c */ /* 0x080fe40003f66270 */
[----:B------:R-:W-:-:S03]  /*15400*/  ISETP.GE.AND P2, PT, R10, R5, PT ;  /* 0x000000050a00720c */ /* 0x000fc60003f46270 */
[----:B------:R-:W-:Y:S02]  /*15410*/  @!P1 IMAD.MOV.U32 R230, RZ, RZ, R232 ;  /* 0x000000ffffe69224 */ /* 0x000fe400078e00e8 */
[CC--:B------:R-:W-:Y:S02]  /*15420*/  @!P4 LEA R6, P0, R66.reuse, R232.reuse, 0x1 ;  /* 0x000000e84206c211 */ /* 0x0c0fe400078008ff */
[----:B------:R-:W-:Y:S01]  /*15430*/  @!P5 IMAD R2, R167, 0x60, RZ ;  /* 0x00000060a702d824 */ /* 0x000fe200078e02ff */
[----:B------:R-:W-:Y:S01]  /*15440*/  @!PT LDS RZ, [RZ] ;  /* 0x00000000fffff984 */ /* 0x000fe20000000800 */
[----:B------:R-:W-:Y:S01]  /*15450*/  @!PT LDS RZ, [RZ] ;  /* 0x00000000fffff984 */ /* 0x000fe20000000800 */
[----:B------:R-:W-:Y:S01]  /*15460*/  @!PT LDS RZ, [RZ] ;  /* 0x00000000fffff984 */ /* 0x000fe20000000800 */
[----:B------:R-:W-:Y:S01]  /*15470*/  @!P1 LDGSTS.E.BYPASS.LTC128B.128 [R239+0x8000], desc[UR6][R230.64] ;  /* 0x08000000e6ef9fae */ /* 0x000fe2000b901d46 */
[-C--:B------:R-:W-:Y:S02]  /*15480*/  @!P4 LEA.HI.X R7, R66, R231.reuse, R67, 0x1, P0 ;  /* 0x000000e74207c211 */ /* 0x080fe400000f0c43 */
[C---:B------:R-:W-:Y:S01]  /*15490*/  @!P6 LEA R10, P0, R166.reuse, R232, 0x6 ;  /* 0x000000e8a60ae211 */ /* 0x040fe200078030ff */
[----:B------:R-:W-:Y:S03]  /*154a0*/  @!P1 LDGSTS.E.BYPASS.LTC128B.128 [R239+0xa000], desc[UR6][R230.64+0x80] ;  /* 0x0a000080e6ef9fae */ /* 0x000fe6000b901d46 */
[----:B------:R-:W-:Y:S01]  /*154b0*/  @!P6 LEA.HI.X R11, R166, R231, R167, 0x6, P0 ;  /* 0x000000e7a60be211 */ /* 0x000fe200000f34a7 */
[----:B------:R-:W-:Y:S04]  /*154c0*/  @!P1 LDGSTS.E.BYPASS.LTC128B.128 [R239+0xc000], desc[UR6][R230.64+0x100] ;  /* 0x0c000100e6ef9fae */ /* 0x000fe8000b901d46 */
[----:B------:R1:W-:Y:S01]  /*154d0*/  @!P1 LDGSTS.E.BYPASS.LTC128B.128 [R239+0xe000], desc[UR6][R230.64+0x180] ;  /* 0x0e000180e6ef9fae */ /* 0x0003e2000b901d46 */
[----:B------:R-:W-:-:S03]  /*154e0*/  ISETP.GE.AND P1, PT, R18, R5, PT ;  /* 0x000000051200720c */ /* 0x000fc60003f26270 */
[----:B------:R-:W-:Y:S04]  /*154f0*/  @!P4 LDGSTS.E.BYPASS.LTC128B.128 [R239+0x8800], desc[UR6][R6.64] ;  /* 0x0880000006efcfae */ /* 0x000fe8000b901d46 */
[----:B------:R-:W-:Y:S04]  /*15500*/  @!P4 LDGSTS.E.BYPASS.LTC128B.128 [R239+0xa800], desc[UR6][R6.64+0x80] ;  /* 0x0a80008006efcfae */ /* 0x000fe8000b901d46 */
[----:B------:R-:W-:Y:S02]  /*15510*/  @!P4 LDGSTS.E.BYPASS.LTC128B.128 [R239+0xc800], desc[UR6][R6.64+0x100] ;  /* 0x0c80010006efcfae */ /* 0x000fe4000b901d46 */
[----:B------:R-:W-:-:S02]  /*15520*/  @!P1 IMAD R0, R169, 0x60, RZ ;  /* 0x00000060a9009824 */ /* 0x000fc400078e02ff */
[----:B------:R2:W-:Y:S01]  /*15530*/  @!P4 LDGSTS.E.BYPASS.LTC128B.128 [R239+0xe800], desc[UR6][R6.64+0x180] ;  /* 0x0e80018006efcfae */ /* 0x0005e2000b901d46 */
[C---:B------:R-:W-:Y:S01]  /*15540*/  ISETP.GE.AND P4, PT, R146.reuse, R5, PT ;  /* 0x000000059200720c */ /* 0x040fe20003f86270 */
[----:B------:R-:W-:Y:S02]  /*15550*/  IMAD.SHL.U32 R146, R146, 0x8, RZ ;  /* 0x0000000892927824 */ /* 0x000fe400078e00ff */
[----:B------:R-:W-:Y:S04]  /*15560*/  @!P6 LDGSTS.E.BYPASS.LTC128B.128 [R239+0x9000], desc[UR6][R10.64] ;  /* 0x090000000aefefae */ /* 0x000fe8000b901d46 */
[----:B------:R-:W-:Y:S01]  /*15570*/  @!P6 LDGSTS.E.BYPASS.LTC128B.128 [R239+0xb000], desc[UR6][R10.64+0x80] ;  /* 0x0b0000800aefefae */ /* 0x000fe2000b901d46 */
[----:B-1----:R-:W-:-:S03]  /*15580*/  @!P5 IMAD.MOV.U32 R230, RZ, RZ, R232 ;  /* 0x000000ffffe6d224 */ /* 0x002fc600078e00e8 */
[----:B------:R-:W-:Y:S01]  /*15590*/  @!P6 LDGSTS.E.BYPASS.LTC128B.128 [R239+0xd000], desc[UR6][R10.64+0x100] ;  /* 0x0d0001000aefefae */ /* 0x000fe2000b901d46 */
[----:B------:R-:W-:-:S03]  /*155a0*/  @!P5 IMAD.WIDE.U32 R8, R166, 0x60, R230 ;  /* 0x00000060a608d825 */ /* 0x000fc600078e00e6 */
[----:B------:R1:W-:Y:S01]  /*155b0*/  @!P6 LDGSTS.E.BYPASS.LTC128B.128 [R239+0xf000], desc[UR6][R10.64+0x180] ;  /* 0x0f0001800aefefae */ /* 0x0003e2000b901d46 */
[----:B---3-5:R-:W-:Y:S02]  /*155c0*/  @!P5 IMAD.IADD R13, R2, 0x1, R9 ;  /* 0x00000001020dd824 */ /* 0x028fe400078e0209 */
[----:B------:R-:W-:Y:S02]  /*155d0*/  @!P5 IMAD.MOV.U32 R12, RZ, RZ, R8 ;  /* 0x000000ffff0cd224 */ /* 0x000fe400078e0008 */
[----:B------:R-:W-:Y:S02]  /*155e0*/  IMAD.SHL.U32 R2, R62, 0x40, RZ ;  /* 0x000000403e027824 */ /* 0x000fe400078e00ff */
[----:B------:R-:W-:Y:S01]  /*155f0*/  @!P1 IMAD.WIDE.U32 R8, R168, 0x60, R244 ;  /* 0x00000060a8089825 */ /* 0x000fe200078e00f4 */
[----:B------:R-:W-:Y:S01]  /*15600*/  @!P5 LDGSTS.E.BYPASS.LTC128B.128 [R239+0x9800], desc[UR6][R12.64] ;  /* 0x098000000cefdfae */ /* 0x000fe2000b901d46 */
[C---:B--2---:R-:W-:Y:S02]  /*15610*/  @!P3 LEA R6, P0, R63.reuse, R244, 0x1 ;  /* 0x000000f43f06b211 */ /* 0x044fe400078008ff */
[----:B------:R-:W-:Y:S01]  /*15620*/  LOP3.LUT R5, R2, 0x1c0, RZ, 0xc0, !PT ;  /* 0x000001c002057812 */ /* 0x000fe200078ec0ff */
[----:B------:R-:W-:Y:S01]  /*15630*/  @!P5 LDGSTS.E.BYPASS.LTC128B.128 [R239+0xb800], desc[UR6][R12.64+0x80] ;  /* 0x0b8000800cefdfae */ /* 0x000fe2000b901d46 */
[----:B------:R-:W-:Y:S01]  /*15640*/  IMAD.SHL.U32 R2, R68, 0x40, RZ ;  /* 0x0000004044027824 */ /* 0x000fe200078e00ff */
[----:B------:R-:W-:Y:S01]  /*15650*/  @!P3 LEA.HI.X R7, R63, R245, R64, 0x1, P0 ;  /* 0x000000f53f07b211 */ /* 0x000fe200000f0c40 */
[----:B------:R-:W-:Y:S01]  /*15660*/  @!P1 IMAD.IADD R9, R0, 0x1, R9 ;  /* 0x0000000100099824 */ /* 0x000fe200078e0209 */
[----:B------:R-:W-:Y:S01]  /*15670*/  @!P5 LDGSTS.E.BYPASS.LTC128B.128 [R239+0xd800], desc[UR6][R12.64+0x100] ;  /* 0x0d8001000cefdfae */ /* 0x000fe2000b901d46 */
[----:B------:R-:W-:-:S02]  /*15680*/  LOP3.LUT R4, R5, 0x8, R146, 0xf8, !PT ;  /* 0x0000000805047812 */ /* 0x000fc400078ef892 */
[----:B------:R-:W-:Y:S01]  /*15690*/  SHF.R.U32.HI R5, RZ, 0x3, R5 ;  /* 0x00000003ff057819 */ /* 0x000fe20000011605 */
[----:B------:R2:W-:Y:S01]  /*156a0*/  @!P5 LDGSTS.E.BYPASS.LTC128B.128 [R239+0xf800], desc[UR6][R12.64+0x180] ;  /* 0x0f8001800cefdfae */ /* 0x0005e2000b901d46 */
[----:B------:R-:W-:Y:S02]  /*156b0*/  LOP3.LUT R2, R2, 0x1c0, RZ, 0xc0, !PT ;  /* 0x000001c002027812 */ /* 0x000fe400078ec0ff */
[----:B------:R-:W-:Y:S01]  /*156c0*/  LOP3.LUT R4, R4, R5, RZ, 0x3c, !PT ;  /* 0x0000000504047212 */ /* 0x000fe200078e3cff */
[----:B------:R-:W0:Y:S01]  /*156d0*/  LDGDEPBAR ;  /* 0x00000000000079af */ /* 0x000e220000000000 */
[----:B-1----:R-:W-:Y:S01]  /*156e0*/  @!P2 LEA R10, P0, R168, R244, 0x6 ;  /* 0x000000f4a80aa211 */ /* 0x002fe200078030ff */
[----:B------:R-:W-:Y:S02]  /*156f0*/  IMAD R5, R60, 0x400, R25 ;  /* 0x000004003c057824 */ /* 0x000fe400078e0219 */
[----:B------:R-:W3:Y:S01]  /*15700*/  LD.E R24, desc[UR6][R26.64+0x188] ;  /* 0x000188061a187980 */ /* 0x000ee2000c101900 */
[C---:B------:R-:W-:Y:S01]  /*15710*/  IMAD R225, R69.reuse, 0x200, R4 ;  /* 0x0000020045e17824 */ /* 0x040fe200078e0204 */
[----:B------:R-:W-:Y:S01]  /*15720*/  @!P2 LEA.HI.X R11, R168, R245, R169, 0x6, P0 ;  /* 0x000000f5a80ba211 */ /* 0x000fe200000f34a9 */
[----:B------:R-:W-:-:S05]  /*15730*/  IMAD.SHL.U32 R69, R69, 0x8, RZ ;  /* 0x0000000845457824 */ /* 0x000fca00078e00ff */
[----:B------:R-:W-:Y:S02]  /*15740*/  LOP3.LUT R69, R2, 0x8, R69, 0xf8, !PT ;  /* 0x0000000802457812 */ /* 0x000fe400078ef845 */
[----:B------:R-:W-:-:S04]  /*15750*/  SHF.R.U32.HI R2, RZ, 0x3, R2 ;  /* 0x00000003ff027819 */ /* 0x000fc80000011602 */
[----:B------:R-:W-:Y:S01]  /*15760*/  LOP3.LUT R2, R69, R2, RZ, 0x3c, !PT ;  /* 0x0000000245027212 */ /* 0x000fe200078e3cff */
[----:B------:R-:W-:-:S04]  /*15770*/  DEPBAR.LE SB0, 0x0 ;  /* 0x000080000000791a */ /* 0x000fc80000000000 */
[----:B------:R-:W-:Y:S01]  /*15780*/  BAR.SYNC.DEFER_BLOCKING 0x0 ;  /* 0x0000000000007b1d */ /* 0x000fe20000010000 */
[----:B------:R-:W-:Y:S01]  /*15790*/  IMAD.IADD R226, R2, 0x1, R5 ;  /* 0x0000000102e27824 */ /* 0x000fe200078e0205 */
[----:B------:R-:W-:-:S04]  /*157a0*/  LEA R225, R225, UR4, 0x1 ;  /* 0x00000004e1e17c11 */ /* 0x000fc8000f8e08ff */
        /* <DEDUP_REMOVED lines=45> */
[----:B------:R-:W-:Y:S04]  /*15a80*/  LDSM.16.M88.4 R48, [R226] ;  /* 0x00000000e230783b */ /* 0x000fe80000000200 */
[----:B------:R-:W1:Y:S01]  /*15a90*/  LDSM.16.M88.4 R32, [R225+0x8000] ;  /* 0x00800000e120783b */ /* 0x000e620000000200 */
[----:B------:R-:W-:-:S03]  /*15aa0*/  R2P PR, R62, 0x6 ;  /* 0x000000063e007804 */ /* 0x000fc60000000000 */
[----:B----4-:R-:W4:Y:S04]  /*15ab0*/  LDSM.16.M88.4 R20, [R225+0x8800] ;  /* 0x00880000e114783b */ /* 0x010f280000000200 */
[----:B--2---:R-:W2:Y:S01]  /*15ac0*/  LDSM.16.M88.4 R12, [R225+0x9000] ;  /* 0x00900000e10c783b */ /* 0x004ea20000000200 */
[C---:B------:R-:W-:Y:S02]  /*15ad0*/  VIADD R0, R225.reuse, 0x8000 ;  /* 0x00008000e1007836 */ /* 0x040fe40000000000 */
[----:B------:R-:W-:Y:S01]  /*15ae0*/  VIADD R223, R225, 0x8020 ;  /* 0x00008020e1df7836 */ /* 0x000fe20000000000 */
[----:B------:R-:W2:Y:S01]  /*15af0*/  LDSM.16.M88.4 R44, [R225+0x9800] ;  /* 0x00980000e12c783b */ /* 0x000ea20000000200 */
[----:B------:R-:W-:Y:S02]  /*15b00*/  IMAD R224, R55, 0x2, R226 ;  /* 0x0000000237e07824 */ /* 0x000fe400078e02e2 */
[----:B------:R-:W-:Y:S01]  /*15b10*/  @P1 VIADD R223, R0, 0xffffffe0 ;  /* 0xffffffe000df1836 */ /* 0x000fe20000000000 */
[----:B------:R-:W-:Y:S04]  /*15b20*/  LDSM.16.M88.4 R84, [R225+0xf000] ;  /* 0x00f00000e154783b */ /* 0x000fe80000000200 */
[----:B------:R-:W-:Y:S04]  /*15b30*/  LDSM.16.M88.4 R56, [R224] ;  /* 0x00000000e038783b */ /* 0x000fe80000000200 */
[----:B-1----:R-:W1:Y:S01]  /*15b40*/  LDSM.16.M88.4 R4, [R223] ;  /* 0x00000000df04783b */ /* 0x002e620000000200 */
[----:B------:R-:W-:-:S03]  /*15b50*/  IMAD.MOV.U32 R0, RZ, RZ, 0x40 ;  /* 0x00000040ff007424 */ /* 0x000fc600078e00ff */
[----:B------:R-:W1:Y:S04]  /*15b60*/  LDSM.16.M88.4 R64, [R223+0x800] ;  /* 0x00080000df40783b */ /* 0x000e680000000200 */
[----:B------:R-:W1:Y:S01]  /*15b70*/  LDSM.16.M88.4 R8, [R223+0x1000] ;  /* 0x00100000df08783b */ /* 0x000e620000000200 */
[----:B------:R-:W-:Y:S01]  /*15b80*/  SEL R0, R0, 0xffffffc0, !P2 ;  /* 0xffffffc000007807 */ /* 0x000fe20005000000 */
[----:B------:R-:W-:Y:S02]  /*15b90*/  IMAD R222, R53, 0x2, R226 ;  /* 0x0000000235de7824 */ /* 0x000fe400078e02e2 */
[----:B------:R-:W1:Y:S01]  /*15ba0*/  LDSM.16.M88.4 R80, [R223+0x1800] ;  /* 0x00180000df50783b */ /* 0x000e620000000200 */
[----:B------:R-:W-:Y:S01]  /*15bb0*/  HMMA.16816.F32.BF16 R36, R48, R32, RZ ;  /* 0x000000203024723c */ /* 0x000fe200000418ff */
[----:B------:R-:W-:-:S02]  /*15bc0*/  IMAD.IADD R220, R225, 0x1, R0 ;  /* 0x00000001e1dc7824 */ /* 0x000fc400078e0200 */
[----:B------:R-:W-:Y:S03]  /*15bd0*/  LDSM.16.M88.4 R68, [R222] ;  /* 0x00000000de44783b */ /* 0x000fe60000000200 */
[C---:B------:R-:W-:Y:S01]  /*15be0*/  HMMA.16816.F32.BF16 R32, R48.reuse, R34, RZ ;  /* 0x000000223020723c */ /* 0x040fe200000418ff */
[----:B------:R-:W1:Y:S04]  /*15bf0*/  LDSM.16.M88.4 R40, [R220+0x8000] ;  /* 0x00800000dc28783b */ /* 0x000e680000000200 */
[----:B------:R-:W0:Y:S01]  /*15c00*/  LDGDEPBAR ;  /* 0x00000000000079af */ /* 0x000e220000000000 */
[C---:B----4-:R-:W-:Y:S06]  /*15c10*/  HMMA.16816.F32.BF16 R28, R48.reuse, R20, RZ ;  /* 0x00000014301c723c */ /* 0x050fec00000418ff */
[C---:B--2---:R-:W-:Y:S01]  /*15c20*/  HMMA.16816.F32.BF16 R16, R48.reuse, R12, RZ ;  /* 0x0000000c3010723c */ /* 0x044fe200000418ff */
[----:B------:R-:W-:Y:S01]  /*15c30*/  IMAD R221, R53, 0x2, R224 ;  /* 0x0000000235dd7824 */ /* 0x000fe200078e02e0 */
[----:B------:R-:W-:Y:S04]  /*15c40*/  LDSM.16.M88.4 R76, [R220+0x9800] ;  /* 0x00980000dc4c783b */ /* 0x000fe80000000200 */
[C---:B------:R-:W-:Y:S06]  /*15c50*/  HMMA.16816.F32.BF16 R20, R48.reuse, R22, RZ ;  /* 0x000000163014723c */ /* 0x040fec00000418ff */
[----:B------:R-:W-:Y:S01]  /*15c60*/  HMMA.16816.F32.BF16 R12, R48, R14, RZ ;  /* 0x0000000e300c723c */ /* 0x000fe200000418ff */
[----:B------:R-:W-:-:S05]  /*15c70*/  IMAD.IADD R216, R0, 0x1, R223 ;  /* 0x0000000100d87824 */ /* 0x000fca00078e02df */
[C---:B------:R-:W-:Y:S06]  /*15c80*/  HMMA.16816.F32.BF16 R72, R48.reuse, R44, RZ ;  /* 0x0000002c3048723c */ /* 0x040fec00000418ff */
[----:B------:R-:W-:Y:S01]  /*15c90*/  HMMA.16816.F32.BF16 R48, R48, R46, RZ ;  /* 0x0000002e3030723c */ /* 0x000fe200000418ff */
[----:B------:R-:W2:Y:S05]  /*15ca0*/  LDSM.16.M88.4 R44, [R220+0x8800] ;  /* 0x00880000dc2c783b */ /* 0x000eaa0000000200 */
[C---:B-1----:R-:W-:Y:S06]  /*15cb0*/  HMMA.16816.F32.BF16 R36, R56.reuse, R4, R36 ;  /* 0x000000043824723c */ /* 0x042fec0000041824 */
[C---:B------:R-:W-:Y:S01]  /*15cc0*/  HMMA.16816.F32.BF16 R32, R56.reuse, R6, R32 ;  /* 0x000000063820723c */ /* 0x040fe20000041820 */
[----:B------:R-:W1:Y:S05]  /*15cd0*/  LDSM.16.M88.4 R4, [R220+0x9000] ;  /* 0x00900000dc04783b */ /* 0x000e6a0000000200 */
        /* <DEDUP_REMOVED lines=8> */
[----:B------:R-:W3:Y:S04]  /*15d60*/  LDSM.16.M88.4 R56, [R216+0x800] ;  /* 0x00080000d838783b */ /* 0x000ee80000000200 */
[----:B------:R-:W-:Y:S01]  /*15d70*/  LDSM.16.M88.4 R80, [R216+0x1800] ;  /* 0x00180000d850783b */ /* 0x000fe20000000200 */
[C---:B------:R-:W-:Y:S06]  /*15d80*/  HMMA.16816.F32.BF16 R36, R68.reuse, R40, R36 ;  /* 0x000000284424723c */ /* 0x040fec0000041824 */
[C---:B------:R-:W-:Y:S01]  /*15d90*/  HMMA.16816.F32.BF16 R32, R68.reuse, R42, R32 ;  /* 0x0000002a4420723c */ /* 0x040fe20000041820 */
[----:B------:R-:W3:Y:S05]  /*15da0*/  LDSM.16.M88.4 R40, [R216+0x1000] ;  /* 0x00100000d828783b */ /* 0x000eea0000000200 */
        /* <DEDUP_REMOVED lines=10> */
[C---:B----4-:R-:W-:Y:S06]  /*15e50*/  HMMA.16816.F32.BF16 R36, R64.reuse, R8, R36 ;  /* 0x000000084024723c */ /* 0x050fec0000041824 */
[C---:B------:R-:W-:Y:S01]  /*15e60*/  HMMA.16816.F32.BF16 R32, R64.reuse, R10, R32 ;  /* 0x0000000a4020723c */ /* 0x040fe20000041820 */
[----:B------:R-:W4:Y:S05]  /*15e70*/  LDSM.16.M88.4 R8, [R225+0xb000] ;  /* 0x00b00000e108783b */ /* 0x000f2a0000000200 */
[C---:B---3--:R-:W-:Y:S06]  /*15e80*/  HMMA.16816.F32.BF16 R28, R64.reuse, R56, R28 ;  /* 0x00000038401c723c */ /* 0x048fec000004181c */
[C---:B------:R-:W-:Y:S01]  /*15e90*/  HMMA.16816.F32.BF16 R20, R64.reuse, R58, R20 ;  /* 0x0000003a4014723c */ /* 0x040fe20000041814 */
[----:B------:R-:W-:Y:S05]  /*15ea0*/  LDSM.16.M88.4 R56, [R224+0x2000] ;  /* 0x00200000e038783b */ /* 0x000fea0000000200 */
[C---:B------:R-:W-:Y:S06]  /*15eb0*/  HMMA.16816.F32.BF16 R16, R64.reuse, R40, R16 ;  /* 0x000000284010723c */ /* 0x040fec0000041810 */
        /* <DEDUP_REMOVED lines=14> */
[----:B------:R-:W2:Y:S05]  /*15fa0*/  LDSM.16.M88.4 R8, [R220+0xa000] ;  /* 0x00a00000dc08783b */ /* 0x000eaa0000000200 */
[C---:B------:R-:W-:Y:S06]  /*15fb0*/  HMMA.16816.F32.BF16 R72, R44.reuse, R76, R72 ;  /* 0x0000004c2c48723c */ /* 0x040fec0000041848 */
[----:B------:R-:W-:Y:S01]  /*15fc0*/  HMMA.16816.F32.BF16 R68, R44, R78, R68 ;  /* 0x0000004e2c44723c */ /* 0x000fe20000041844 */
[----:B------:R-:W4:Y:S04]  /*15fd0*/  LDSM.16.M88.4 R44, [R220+0xa800] ;  /* 0x00a80000dc2c783b */ /* 0x000f280000000200 */
[----:B------:R-:W-:Y:S01]  /*15fe0*/  LDSM.16.M88.4 R76, [R220+0xb800] ;  /* 0x00b80000dc4c783b */ /* 0x000fe20000000200 */
[C---:B---3--:R-:W-:Y:S06]  /*15ff0*/  HMMA.16816.F32.BF16 R36, R56.reuse, R40, R36 ;  /* 0x000000283824723c */ /* 0x048fec0000041824 */
        /* <DEDUP_REMOVED lines=56> */
[----:B------:R-:W-:Y:S05]  /*16380*/  LDSM.16.M88.4 R64, [R216+0x4000] ;  /* 0x00400000d840783b */ /* 0x000fea0000000200 */
        /* <DEDUP_REMOVED lines=8> */
[C---:B----4-:R-:W-:Y:S06]  /*16410*/  HMMA.16816.F32.BF16 R28, R4.reuse, R44, R28 ;  /* 0x0000002c041c723c */ /* 0x050fec000004181c */
[C---:B------:R-:W-:Y:S01]  /*16420*/  HMMA.16816.F32.BF16 R20, R4.reuse, R46, R20 ;  /* 0x0000002e0414723c */ /* 0x040fe20000041814 */
[----:B------:R-:W1:Y:S05]  /*16430*/  LDSM.16.M88.4 R44, [R216+0x5800] ;  /* 0x00580000d82c783b */ /* 0x000e6a0000000200 */
[C---:B------:R-:W-:Y:S01]  /*16440*/  HMMA.16816.F32.BF16 R32, R4.reuse, R50, R32 ;  /* 0x000000320420723c */ /* 0x040fe20000041820 */
[----:B------:R-:W4:Y:S05]  /*16450*/  LDSM.16.M88.4 R48, [R216+0x5000] ;  /* 0x00500000d830783b */ /* 0x000f2a0000000200 */
[C---:B--2---:R-:W-:Y:S06]  /*16460*/  HMMA.16816.F32.BF16 R16, R4.reuse, R8, R16 ;  /* 0x000000080410723c */ /* 0x044fec0000041810 */
[C---:B------:R-:W-:Y:S01]  /*16470*/  HMMA.16816.F32.BF16 R12, R4.reuse, R10, R12 ;  /* 0x0000000a040c723c */ /* 0x040fe2000004180c */
[----:B------:R-:W2:Y:S05]  /*16480*/  LDSM.16.M88.4 R8, [R225+0xe000] ;  /* 0x00e00000e108783b */ /* 0x000eaa0000000200 */
[C---:B------:R-:W-:Y:S06]  /*16490*/  HMMA.16816.F32.BF16 R72, R4.reuse, R76, R72 ;  /* 0x0000004c0448723c */ /* 0x040fec0000041848 */
[----:B------:R-:W-:Y:S01]  /*164a0*/  HMMA.16816.F32.BF16 R68, R4, R78, R68 ;  /* 0x0000004e0444723c */ /* 0x000fe20000041844 */
[----:B------:R-:W2:Y:S04]  /*164b0*/  LDSM.16.M88.4 R4, [R225+0xe800] ;  /* 0x00e80000e104783b */ /* 0x000ea80000000200 */
[----:B------:R-:W2:Y:S01]  /*164c0*/  LDSM.16.M88.4 R76, [R225+0xf800] ;  /* 0x00f80000e14c783b */ /* 0x000ea20000000200 */
[C---:B---3--:R-:W-:Y:S06]  /*164d0*/  HMMA.16816.F32.BF16 R36, R40.reuse, R64, R36 ;  /* 0x000000402824723c */ /* 0x048fec0000041824 */
[C---:B------:R-:W-:Y:S01]  /*164e0*/  HMMA.16816.F32.BF16 R32, R40.reuse, R66, R32 ;  /* 0x000000422820723c */ /* 0x040fe20000041820 */
[----:B------:R-:W-:Y:S05]  /*164f0*/  LDSM.16.M88.4 R64, [R224+0x6000] ;  /* 0x00600000e040783b */ /* 0x000fea0000000200 */
[C---:B------:R-:W-:Y:S06]  /*16500*/  HMMA.16816.F32.BF16 R28, R40.reuse, R56, R28 ;  /* 0x00000038281c723c */ /* 0x040fec000004181c */
[C---:B------:R-:W-:Y:S01]  /*16510*/  HMMA.16816.F32.BF16 R20, R40.reuse, R58, R20 ;  /* 0x0000003a2814723c */ /* 0x040fe20000041814 */
[----:B------:R-:W3:Y:S05]  /*16520*/  LDSM.16.M88.4 R56, [R223+0x6000] ;  /* 0x00600000df38783b */ /* 0x000eea0000000200 */
[C---:B-1----:R-:W-:Y:S06]  /*16530*/  HMMA.16816.F32.BF16 R72, R40.reuse, R44, R72 ;  /* 0x0000002c2848723c */ /* 0x042fec0000041848 */
[C---:B----4-:R-:W-:Y:S06]  /*16540*/  HMMA.16816.F32.BF16 R16, R40.reuse, R48, R16 ;  /* 0x000000302810723c */ /* 0x050fec0000041810 */
[C---:B------:R-:W-:Y:S01]  /*16550*/  HMMA.16816.F32.BF16 R12, R40.reuse, R50, R12 ;  /* 0x00000032280c723c */ /* 0x040fe2000004180c */
[----:B------:R-:W-:Y:S05]  /*16560*/  LDSM.16.M88.4 R48, [R223+0x6800] ;  /* 0x00680000df30783b */ /* 0x000fea0000000200 */
[----:B------:R-:W-:Y:S01]  /*16570*/  HMMA.16816.F32.BF16 R68, R40, R46, R68 ;  /* 0x0000002e2844723c */ /* 0x000fe20000041844 */
[----:B------:R-:W1:Y:S04]  /*16580*/  LDSM.16.M88.4 R44, [R223+0x7000] ;  /* 0x00700000df2c783b */ /* 0x000e680000000200 */
[----:B------:R-:W4:Y:S01]  /*16590*/  LDSM.16.M88.4 R40, [R223+0x7800] ;  /* 0x00780000df28783b */ /* 0x000f220000000200 */
[C---:B--2---:R-:W-:Y:S06]  /*165a0*/  HMMA.16816.F32.BF16 R36, R80.reuse, R8, R36 ;  /* 0x000000085024723c */ /* 0x044fec0000041824 */
[C---:B------:R-:W-:Y:S01]  /*165b0*/  HMMA.16816.F32.BF16 R32, R80.reuse, R10, R32 ;  /* 0x0000000a5020723c */ /* 0x040fe20000041820 */
[----:B------:R-:W-:Y:S05]  /*165c0*/  LDSM.16.M88.4 R8, [R220+0xe000] ;  /* 0x00e00000dc08783b */ /* 0x000fea0000000200 */
[C---:B------:R-:W-:Y:S06]  /*165d0*/  HMMA.16816.F32.BF16 R28, R80.reuse, R4, R28 ;  /* 0x00000004501c723c */ /* 0x040fec000004181c */
[C---:B------:R-:W-:Y:S01]  /*165e0*/  HMMA.16816.F32.BF16 R20, R80.reuse, R6, R20 ;  /* 0x000000065014723c */ /* 0x040fe20000041814 */
[----:B------:R-:W2:Y:S05]  /*165f0*/  LDSM.16.M88.4 R4, [R222+0x6000] ;  /* 0x00600000de04783b */ /* 0x000eaa0000000200 */
[C---:B------:R-:W-:Y:S06]  /*16600*/  HMMA.16816.F32.BF16 R72, R80.reuse, R76, R72 ;  /* 0x0000004c5048723c */ /* 0x040fec0000041848 */
[C---:B------:R-:W-:Y:S06]  /*16610*/  HMMA.16816.F32.BF16 R16, R80.reuse, R84, R16 ;  /* 0x000000545010723c */ /* 0x040fec0000041810 */
[C---:B------:R-:W-:Y:S06]  /*16620*/  HMMA.16816.F32.BF16 R12, R80.reuse, R86, R12 ;  /* 0x00000056500c723c */ /* 0x040fec000004180c */
[----:B------:R-:W-:Y:S01]  /*16630*/  HMMA.16816.F32.BF16 R76, R80, R78, R68 ;  /* 0x0000004e504c723c */ /* 0x000fe20000041844 */
[----:B------:R-:W2:Y:S05]  /*16640*/  LDSM.16.M88.4 R68, [R220+0xe800] ;  /* 0x00e80000dc44783b */ /* 0x000eaa0000000200 */
[C---:B---3--:R-:W-:Y:S06]  /*16650*/  HMMA.16816.F32.BF16 R36, R64.reuse, R56, R36 ;  /* 0x000000384024723c */ /* 0x048fec0000041824 */
[C---:B-1----:R-:W-:Y:S06]  /*16660*/  HMMA.16816.F32.BF16 R16, R64.reuse, R44, R16 ;  /* 0x0000002c4010723c */ /* 0x042fec0000041810 */
[C---:B------:R-:W-:Y:S01]  /*16670*/  HMMA.16816.F32.BF16 R12, R64.reuse, R46, R12 ;  /* 0x0000002e400c723c */ /* 0x040fe2000004180c */
[----:B------:R-:W-:Y:S05]  /*16680*/  LDSM.16.M88.4 R44, [R216+0x6000] ;  /* 0x00600000d82c783b */ /* 0x000fea0000000200 */
[C---:B----4-:R-:W-:Y:S06]  /*16690*/  HMMA.16816.F32.BF16 R72, R64.reuse, R40, R72 ;  /* 0x000000284048723c */ /* 0x050fec0000041848 */
[----:B------:R-:W-:Y:S01]  /*166a0*/  HMMA.16816.F32.BF16 R76, R64, R42, R76 ;  /* 0x0000002a404c723c */ /* 0x000fe2000004184c */
[----:B------:R-:W1:Y:S05]  /*166b0*/  LDSM.16.M88.4 R40, [R221+0x6000] ;  /* 0x00600000dd28783b */ /* 0x000e6a0000000200 */
[----:B--2---:R-:W-:Y:S07]  /*166c0*/  HMMA.16816.F32.BF16 R36, R4, R8, R36 ;  /* 0x000000080424723c */ /* 0x004fee0000041824 */
[----:B------:R-:W-:Y:S01]  /*166d0*/  SHF.R.S32.HI R9, RZ, 0x1f, R54 ;  /* 0x0000001fff097819 */ /* 0x000fe20000011436 */
[----:B------:R-:W-:Y:S03]  /*166e0*/  HMMA.16816.F32.BF16 R28, R64, R48, R28 ;  /* 0x00000030401c723c */ /* 0x000fe6000004181c */
[----:B------:R-:W-:-:S03]  /*166f0*/  LEA.HI R0, R9, R54, RZ, 0x5 ;  /* 0x0000003609007211 */ /* 0x000fc600078f28ff */
[----:B------:R-:W-:Y:S01]  /*16700*/  HMMA.16816.F32.BF16 R20, R64, R50, R20 ;  /* 0x000000324014723c */ /* 0x000fe20000041814 */
[----:B------:R-:W2:Y:S01]  /*16710*/  LDSM.16.M88.4 R48, [R220+0xf000] ;  /* 0x00f00000dc30783b */ /* 0x000ea20000000200 */
[----:B------:R-:W-:-:S04]  /*16720*/  LOP3.LUT R57, R0, 0xffffffe0, RZ, 0xc0, !PT ;  /* 0xffffffe000397812 */ /* 0x000fc800078ec0ff */
[----:B------:R-:W-:Y:S01]  /*16730*/  HMMA.16816.F32.BF16 R32, R64, R58, R32 ;  /* 0x0000003a4020723c */ /* 0x000fe20000041820 */
[----:B------:R-:W-:Y:S02]  /*16740*/  IMAD.IADD R0, R54, 0x1, -R57 ;  /* 0x0000000136007824 */ /* 0x000fe400078e0a39 */
[----:B------:R-:W3:Y:S03]  /*16750*/  LDSM.16.M88.4 R56, [R216+0x6800] ;  /* 0x00680000d838783b */ /* 0x000ee60000000200 */
[----:B------:R-:W-:-:S04]  /*16760*/  SHF.R.S32.HI R63, RZ, 0x1f, R0 ;  /* 0x0000001fff3f7819 */ /* 0x000fc80000011400 */
[----:B------:R-:W-:-:S04]  /*16770*/  LEA.HI R63, R63, R0, RZ, 0x2 ;  /* 0x000000003f3f7211 */ /* 0x000fc800078f10ff */
[----:B------:R-:W-:Y:S01]  /*16780*/  SHF.R.S32.HI R63, RZ, 0x2, R63 ;  /* 0x00000002ff3f7819 */ /* 0x000fe2000001143f */
[----:B------:R-:W-:Y:S04]  /*16790*/  HMMA.16816.F32.BF16 R28, R4, R68, R28 ;  /* 0x00000044041c723c */ /* 0x000fe8000004181c */
[----:B------:R-:W-:-:S05]  /*167a0*/  IMAD R60, R60, 0x10, R63 ;  /* 0x000000103c3c7824 */ /* 0x000fca00078e023f */
[----:B------:R-:W-:Y:S01]  /*167b0*/  HMMA.16816.F32.BF16 R32, R4, R10, R32 ;  /* 0x0000000a0420723c */ /* 0x000fe20000041820 */
[----:B------:R-:W4:Y:S01]  /*167c0*/  LDSM.16.M88.4 R8, [R220+0xf800] ;  /* 0x00f80000dc08783b */ /* 0x000f220000000200 */
[----:B------:R-:W-:Y:S01]  /*167d0*/  IADD3 R61, R60, 0x1, R61 ;  /* 0x000000013c3d7810 */ /* 0x000fe20007ffe03d */
[----:B------:R-:W-:-:S03]  /*167e0*/  IMAD.SHL.U32 R54, R54, 0x2, RZ ;  /* 0x0000000236367824 */ /* 0x000fc600078e00ff */
[----:B-1----:R-:W-:Y:S02]  /*167f0*/  HMMA.16816.F32.BF16 R36, R40, R44, R36 ;  /* 0x0000002c2824723c */ /* 0x002fe40000041824 */
[----:B------:R-:W-:-:S05]  /*16800*/  LOP3.LUT R54, R54, 0x6, RZ, 0xc0, !PT ;  /* 0x0000000636367812 */ /* 0x000fca00078ec0ff */
[----:B------:R-:W-:Y:S01]  /*16810*/  IADD3 R45, R52, R61, -R238 ;  /* 0x0000003d342d7210 */ /* 0x000fe20007ffe8ee */
[----:B--2---:R-:W-:Y:S01]  /*16820*/  HMMA.16816.F32.BF16 R16, R4, R48, R16 ;  /* 0x000000300410723c */ /* 0x004fe20000041810 */
[----:B------:R-:W-:-:S03]  /*16830*/  IMAD.IADD R61, R3, 0x1, R54 ;  /* 0x00000001033d7824 */ /* 0x000fc600078e0236 */
[----:B------:R-:W-:Y:S02]  /*16840*/  IMAD.IADD R45, R24, 0x1, R45 ;  /* 0x00000001182d7824 */ /* 0x000fe400078e022d */
[----:B------:R-:W-:Y:S01]  /*16850*/  HMMA.16816.F32.BF16 R12, R4, R50, R12 ;  /* 0x00000032040c723c */ /* 0x000fe2000004180c */
[----:B------:R-:W1:Y:S01]  /*16860*/  LDSM.16.M88.4 R48, [R216+0x7000] ;  /* 0x00700000d830783b */ /* 0x000e620000000200 */
[----:B------:R-:W-:Y:S02]  /*16870*/  LOP3.LUT R0, R2, R25, RZ, 0xfc, !PT ;  /* 0x0000001902007212 */ /* 0x000fe400078efcff */
[C---:B------:R-:W-:Y:S02]  /*16880*/  VIMNMX R2, R45.reuse, R52, PT ;  /* 0x000000342d027248 */ /* 0x040fe40003fe0100 */
[----:B------:R-:W-:Y:S01]  /*16890*/  VIADDMNMX R170, R45, 0x8, R52, PT ;  /* 0x000000082daa7846 */ /* 0x000fe20003800134 */
[----:B------:R-:W-:Y:S01]  /*168a0*/  VIADD R45, R61, 0x8 ;  /* 0x000000083d2d7836 */ /* 0x000fe20000000000 */
[----:B------:R-:W-:Y:S04]  /*168b0*/  HMMA.16816.F32.BF16 R32, R40, R46, R32 ;  /* 0x0000002e2820723c */ /* 0x000fe80000041820 */
[----:B------:R-:W-:-:S02]  /*168c0*/  ISETP.GE.AND P4, PT, R45, R2, PT ;  /* 0x000000022d00720c */ /* 0x000fc40003f86270 */
[----:B------:R-:W-:Y:S02]  /*168d0*/  ISETP.GE.AND P6, PT, R45, R170, PT ;  /* 0x000000aa2d00720c */ /* 0x000fe40003fc6270 */
[----:B---3--:R-:W-:Y:S01]  /*168e0*/  HMMA.16816.F32.BF16 R44, R40, R56, R28 ;  /* 0x00000038282c723c */ /* 0x008fe2000004181c */
[----:B------:R-:W2:Y:S05]  /*168f0*/  LDSM.16.M88.4 R28, [R216+0x7800] ;  /* 0x00780000d81c783b */ /* 0x000eaa0000000200 */
[C---:B------:R-:W-:Y:S06]  /*16900*/  HMMA.16816.F32.BF16 R20, R4.reuse, R70, R20 ;  /* 0x000000460414723c */ /* 0x040fec0000041814 */
[----:B----4-:R-:W-:Y:S01]  /*16910*/  HMMA.16816.F32.BF16 R76, R4, R10, R76 ;  /* 0x0000000a044c723c */ /* 0x010fe2000004184c */
[----:B------:R-:W-:Y:S01]  /*16920*/  VIADD R25, R61, 0x1 ;  /* 0x000000013d197836 */ /* 0x000fe20000000000 */
[----:B------:R-:W-:-:S04]  /*16930*/  DEPBAR.LE SB0, 0x0 ;  /* 0x000080000000791a */ /* 0x000fc80000000000 */
[----:B------:R-:W-:Y:S01]  /*16940*/  HMMA.16816.F32.BF16 R72, R4, R8, R72 ;  /* 0x000000080448723c */ /* 0x000fe20000041848 */
[C---:B------:R-:W-:Y:S02]  /*16950*/  ISETP.GE.AND P0, PT, R25.reuse, R2, PT ;  /* 0x000000021900720c */ /* 0x040fe40003f06270 */
[----:B------:R-:W-:Y:S01]  /*16960*/  ISETP.GE.AND P3, PT, R25, R170, PT ;  /* 0x000000aa1900720c */ /* 0x000fe20003f66270 */
[C---:B------:R-:W-:Y:S02]  /*16970*/  VIADD R25, R61.reuse, 0x10 ;  /* 0x000000103d197836 */ /* 0x040fe40000000000 */
[C---:B-1----:R-:W-:Y:S06]  /*16980*/  HMMA.16816.F32.BF16 R16, R40.reuse, R48, R16 ;  /* 0x000000302810723c */ /* 0x042fec0000041810 */
[----:B------:R-:W-:Y:S01]  /*16990*/  HMMA.16816.F32.BF16 R20, R40, R58, R20 ;  /* 0x0000003a2814723c */ /* 0x000fe20000041814 */
[----:B------:R-:W-:Y:S01]  /*169a0*/  VIADD R9, R61, 0x9 ;  /* 0x000000093d097836 */ /* 0x000fe20000000000 */
[----:B------:R-:W-:-:S02]  /*169b0*/  FSEL R37, R37, -INF , !P0 ;  /* 0xff80000025257808 */ /* 0x000fc40004000000 */
[C---:B------:R-:W-:Y:S02]  /*169c0*/  ISETP.GE.AND P1, PT, R25.reuse, R2, PT ;  /* 0x000000021900720c */ /* 0x040fe40003f26270 */
[C---:B------:R-:W-:Y:S01]  /*169d0*/  HMMA.16816.F32.BF16 R12, R40.reuse, R50, R12 ;  /* 0x00000032280c723c */ /* 0x040fe2000004180c */
[-C--:B------:R-:W-:Y:S01]  /*169e0*/  ISETP.GE.AND P0, PT, R25, R170.reuse, PT ;  /* 0x000000aa1900720c */ /* 0x080fe20003f06270 */
[----:B------:R-:W-:Y:S01]  /*169f0*/  VIADD R25, R61, 0x11 ;  /* 0x000000113d197836 */ /* 0x000fe20000000000 */
[----:B------:R-:W-:Y:S01]  /*16a00*/  ISETP.GE.AND P5, PT, R9, R170, PT ;  /* 0x000000aa0900720c */ /* 0x000fe20003fa6270 */
[----:B------:R-:W-:Y:S01]  /*16a10*/  VIADD R5, R61, 0x19 ;  /* 0x000000193d057836 */ /* 0x000fe20000000000 */
[-C--:B------:R-:W-:Y:S01]  /*16a20*/  ISETP.GE.AND P2, PT, R9, R2.reuse, PT ;  /* 0x000000020900720c */ /* 0x080fe20003f46270 */
[----:B--2---:R-:W-:Y:S01]  /*16a30*/  HMMA.16816.F32.BF16 R76, R40, R30, R76 ;  /* 0x0000001e284c723c */ /* 0x004fe2000004184c */
[----:B------:R-:W-:Y:S01]  /*16a40*/  VIADD R9, R61, 0x18 ;  /* 0x000000183d097836 */ /* 0x000fe20000000000 */
[----:B------:R-:W-:Y:S01]  /*16a50*/  FSEL R39, R39, -INF , !P3 ;  /* 0xff80000027277808 */ /* 0x000fe20005800000 */
[----:B------:R-:W-:Y:S01]  /*16a60*/  VIADD R7, R61, 0x20 ;  /* 0x000000203d077836 */ /* 0x000fe20000000000 */
[----:B------:R-:W-:-:S02]  /*16a70*/  ISETP.GE.AND P3, PT, R25, R2, PT ;  /* 0x000000021900720c */ /* 0x000fc40003f66270 */
        /* <DEDUP_REMOVED lines=9> */
[-C--:B------:R-:W-:Y:S02]  /*16b10*/  ISETP.GE.AND P6, PT, R9, R2.reuse, PT ;  /* 0x000000020900720c */ /* 0x080fe40003fc6270 */
[----:B------:R-:W-:Y:S02]  /*16b20*/  FSEL R11, R46, -INF , !P0 ;  /* 0xff8000002e0b7808 */ /* 0x000fe40004000000 */
[----:B------:R-:W-:Y:S02]  /*16b30*/  FSEL R33, R45, -INF , !P3 ;  /* 0xff8000002d217808 */ /* 0x000fe40005800000 */
[----:B------:R-:W-:-:S02]  /*16b40*/  ISETP.GE.AND P0, PT, R7, R2, PT ;  /* 0x000000020700720c */ /* 0x000fc40003f06270 */
[-C--:B------:R-:W-:Y:S01]  /*16b50*/  ISETP.GE.AND P3, PT, R7, R170.reuse, PT ;  /* 0x000000aa0700720c */ /* 0x080fe20003f66270 */
[----:B------:R-:W-:Y:S01]  /*16b60*/  VIADD R7, R61, 0x28 ;  /* 0x000000283d077836 */ /* 0x000fe20000000000 */
[----:B------:R-:W-:Y:S01]  /*16b70*/  ISETP.GE.AND P2, PT, R9, R170, PT ;  /* 0x000000aa0900720c */ /* 0x000fe20003f46270 */
[----:B------:R-:W-:Y:S01]  /*16b80*/  VIADD R45, R61, 0x29 ;  /* 0x000000293d2d7836 */ /* 0x000fe20000000000 */
[----:B------:R-:W-:Y:S01]  /*16b90*/  FSEL R9, R47, -INF , !P4 ;  /* 0xff8000002f097808 */ /* 0x000fe20006000000 */
[----:B------:R-:W-:Y:S01]  /*16ba0*/  HMMA.16816.F32.BF16 R72, R40, R28, R72 ;  /* 0x0000001c2848723c */ /* 0x000fe20000041848 */
[C---:B------:R-:W-:Y:S02]  /*16bb0*/  ISETP.GE.AND P4, PT, R5.reuse, R2, PT ;  /* 0x000000020500720c */ /* 0x040fe40003f86270 */
[----:B------:R-:W-:Y:S02]  /*16bc0*/  FSEL R25, R20, -INF , !P6 ;  /* 0xff80000014197808 */ /* 0x000fe40007000000 */
[----:B------:R-:W-:-:S02]  /*16bd0*/  ISETP.GE.AND P6, PT, R5, R170, PT ;  /* 0x000000aa0500720c */ /* 0x000fc40003fc6270 */
[----:B------:R-:W-:Y:S02]  /*16be0*/  FSEL R5, R22, -INF , !P2 ;  /* 0xff80000016057808 */ /* 0x000fe40005000000 */
[----:B------:R-:W-:Y:S02]  /*16bf0*/  FSEL R21, R21, -INF , !P5 ;  /* 0xff80000015157808 */ /* 0x000fe40006800000 */
[C---:B------:R-:W-:Y:S02]  /*16c00*/  ISETP.GE.AND P2, PT, R7.reuse, R2, PT ;  /* 0x000000020700720c */ /* 0x040fe40003f46270 */
[----:B------:R-:W-:Y:S02]  /*16c10*/  ISETP.GE.AND P5, PT, R7, R170, PT ;  /* 0x000000aa0700720c */ /* 0x000fe40003fa6270 */
[----:B------:R-:W-:Y:S02]  /*16c20*/  FSEL R7, R23, -INF , !P1 ;  /* 0xff80000017077808 */ /* 0x000fe40004800000 */
[----:B------:R-:W-:Y:S01]  /*16c30*/  FSEL R183, R17, -INF , !P4 ;  /* 0xff80000011b77808 */ /* 0x000fe20006000000 */
[----:B------:R-:W-:Y:S01]  /*16c40*/  VIADD R17, R61, 0x38 ;  /* 0x000000383d117836 */ /* 0x000fe20000000000 */
[----:B------:R-:W-:Y:S01]  /*16c50*/  ISETP.GE.AND P1, PT, R45, R2, PT ;  /* 0x000000022d00720c */ /* 0x000fe20003f26270 */
[----:B------:R-:W-:Y:S01]  /*16c60*/  VIADD R29, R61, 0x31 ;  /* 0x000000313d1d7836 */ /* 0x000fe20000000000 */
[----:B------:R-:W-:-:S02]  /*16c70*/  FSEL R247, R16, -INF , !P0 ;  /* 0xff80000010f77808 */ /* 0x000fc40004000000 */
[----:B------:R-:W-:Y:S02]  /*16c80*/  FSEL R185, R13, -INF , !P1 ;  /* 0xff8000000db97808 */ /* 0x000fe40004800000 */
[-C--:B------:R-:W-:Y:S02]  /*16c90*/  ISETP.GE.AND P1, PT, R17, R170.reuse, PT ;  /* 0x000000aa1100720c */ /* 0x080fe40003f26270 */
[----:B------:R-:W-:Y:S02]  /*16ca0*/  ISETP.GE.AND P0, PT, R45, R170, PT ;  /* 0x000000aa2d00720c */ /* 0x000fe40003f06270 */
[----:B------:R-:W-:Y:S02]  /*16cb0*/  FSEL R187, R19, -INF , !P6 ;  /* 0xff80000013bb7808 */ /* 0x000fe40007000000 */
[----:B------:R-:W-:Y:S02]  /*16cc0*/  FSEL R233, R12, -INF , !P2 ;  /* 0xff8000000ce97808 */ /* 0x000fe40005000000 */
[----:B------:R-:W-:-:S02]  /*16cd0*/  ISETP.GE.AND P6, PT, R29, R2, PT ;  /* 0x000000021d00720c */ /* 0x000fc40003fc6270 */
[----:B------:R-:W-:Y:S02]  /*16ce0*/  ISETP.GE.AND P2, PT, R29, R170, PT ;  /* 0x000000aa1d00720c */ /* 0x000fe40003f46270 */
[----:B------:R-:W-:Y:S01]  /*16cf0*/  FSEL R191, R78, -INF , !P1 ;  /* 0xff8000004ebf7808 */ /* 0x000fe20004800000 */
[----:B------:R-:W-:Y:S01]  /*16d00*/  VIADD R23, R61, 0x30 ;  /* 0x000000303d177836 */ /* 0x000fe20000000000 */
[----:B------:R-:W-:Y:S01]  /*16d10*/  FSEL R29, R15, -INF , !P0 ;  /* 0xff8000000f1d7808 */ /* 0x000fe20004000000 */
[----:B------:R-:W-:Y:S01]  /*16d20*/  VIADD R13, R61, 0x39 ;  /* 0x000000393d0d7836 */ /* 0x000fe20000000000 */
[----:B------:R-:W-:Y:S02]  /*16d30*/  ISETP.GE.AND P1, PT, R165, 0x2, PT ;  /* 0x00000002a500780c */ /* 0x000fe40003f26270 */
[----:B------:R-:W-:Y:S02]  /*16d40*/  ISETP.GE.AND P0, PT, R61, R2, PT ;  /* 0x000000023d00720c */ /* 0x000fe40003f06270 */
[----:B------:R-:W-:-:S02]  /*16d50*/  FSEL R189, R18, -INF , !P3 ;  /* 0xff80000012bd7808 */ /* 0x000fc40005800000 */
[----:B------:R-:W-:Y:S02]  /*16d60*/  FSEL R15, R36, -INF , !P0 ;  /* 0xff800000240f7808 */ /* 0x000fe40004000000 */
[C---:B------:R-:W-:Y:S02]  /*16d70*/  ISETP.GE.AND P3, PT, R23.reuse, R2, PT ;  /* 0x000000021700720c */ /* 0x040fe40003f66270 */
[-C--:B------:R-:W-:Y:S02]  /*16d80*/  ISETP.GE.AND P4, PT, R23, R170.reuse, PT ;  /* 0x000000aa1700720c */ /* 0x080fe40003f86270 */
[----:B------:R-:W-:Y:S02]  /*16d90*/  ISETP.GE.AND P0, PT, R13, R170, PT ;  /* 0x000000aa0d00720c */ /* 0x000fe40003f06270 */
[----:B------:R-:W-:Y:S02]  /*16da0*/  FSEL R31, R14, -INF , !P5 ;  /* 0xff8000000e1f7808 */ /* 0x000fe40006800000 */
[----:B------:R-:W-:-:S02]  /*16db0*/  FSEL R203, R72, -INF , !P3 ;  /* 0xff80000048cb7808 */ /* 0x000fc40005800000 */
[----:B------:R-:W-:Y:S02]  /*16dc0*/  FSEL R197, R74, -INF , !P4 ;  /* 0xff8000004ac57808 */ /* 0x000fe40006000000 */
[----:B------:R-:W-:Y:S01]  /*16dd0*/  FSEL R190, R79, -INF , !P0 ;  /* 0xff8000004fbe7808 */ /* 0x000fe20004000000 */
[----:B------:R-:W-:Y:S01]  /*16de0*/  BSSY B1, `(.L_x_2752) ;  /* 0x000007d000017945 */ /* 0x000fe20003800000 */
[----:B------:R-:W-:Y:S02]  /*16df0*/  ISETP.GE.AND P5, PT, R17, R2, PT ;  /* 0x000000021100720c */ /* 0x000fe40003fa6270 */
[----:B------:R-:W-:Y:S02]  /*16e00*/  ISETP.GE.AND P3, PT, R61, R170, PT ;  /* 0x000000aa3d00720c */ /* 0x000fe40003f66270 */
[----:B------:R-:W-:Y:S02]  /*16e10*/  ISETP.GE.AND P4, PT, R13, R2, PT ;  /* 0x000000020d00720c */ /* 0x000fe40003f86270 */
[----:B------:R-:W-:Y:S01]  /*16e20*/  ISETP.NE.U32.AND P0, PT, R242, RZ, PT ;  /* 0x000000fff200720c */ /* 0x000fe20003f05070 */
[C---:B------:R-:W-:Y:S01]  /*16e30*/  VIADD R219, R223.reuse, 0x800 ;  /* 0x00000800dfdb7836 */ /* 0x040fe20000000000 */
[----:B------:R-:W-:Y:S01]  /*16e40*/  FSEL R13, R38, -INF , !P3 ;  /* 0xff800000260d7808 */ /* 0x000fe20005800000 */
[----:B------:R-:W-:Y:S01]  /*16e50*/  VIADD R218, R223, 0x1000 ;  /* 0x00001000dfda7836 */ /* 0x000fe20000000000 */
[----:B------:R-:W-:Y:S01]  /*16e60*/  FSEL R201, R73, -INF , !P6 ;  /* 0xff80000049c97808 */ /* 0x000fe20007000000 */
[----:B------:R-:W-:Y:S01]  /*16e70*/  VIADD R217, R223, 0x1800 ;  /* 0x00001800dfd97836 */ /* 0x000fe20000000000 */
[----:B------:R-:W-:Y:S01]  /*16e80*/  FSEL R195, R75, -INF , !P2 ;  /* 0xff8000004bc37808 */ /* 0x000fe20005000000 */
[C---:B------:R-:W-:Y:S01]  /*16e90*/  VIADD R215, R223.reuse, 0x2000 ;  /* 0x00002000dfd77836 */ /* 0x040fe20000000000 */
[----:B------:R-:W-:Y:S01]  /*16ea0*/  FSEL R199, R76, -INF , !P5 ;  /* 0xff8000004cc77808 */ /* 0x000fe20006800000 */
[----:B------:R-:W-:Y:S01]  /*16eb0*/  VIADD R214, R223, 0x2800 ;  /* 0x00002800dfd67836 */ /* 0x000fe20000000000 */
[----:B------:R-:W-:Y:S01]  /*16ec0*/  FSEL R194, R77, -INF , !P4 ;  /* 0xff8000004dc27808 */ /* 0x000fe20006000000 */
[----:B------:R-:W-:Y:S01]  /*16ed0*/  VIADD R213, R223, 0x3000 ;  /* 0x00003000dfd57836 */ /* 0x000fe20000000000 */
[----:B------:R-:W-:Y:S01]  /*16ee0*/  ISETP.NE.AND.EX P0, PT, R243, RZ, PT, P0 ;  /* 0x000000fff300720c */ /* 0x000fe20003f05300 */
[----:B------:R-:W-:-:S02]  /*16ef0*/  VIADD R212, R223, 0x3800 ;  /* 0x00003800dfd47836 */ /* 0x000fc40000000000 */
[C---:B------:R-:W-:Y:S02]  /*16f00*/  VIADD R211, R223.reuse, 0x4000 ;  /* 0x00004000dfd37836 */ /* 0x040fe40000000000 */
[C---:B------:R-:W-:Y:S02]  /*16f10*/  VIADD R210, R223.reuse, 0x4800 ;  /* 0x00004800dfd27836 */ /* 0x040fe40000000000 */
[C---:B------:R-:W-:Y:S02]  /*16f20*/  VIADD R209, R223.reuse, 0x5000 ;  /* 0x00005000dfd17836 */ /* 0x040fe40000000000 */
[C---:B------:R-:W-:Y:S02]  /*16f30*/  VIADD R208, R223.reuse, 0x5800 ;  /* 0x00005800dfd07836 */ /* 0x040fe40000000000 */
[C---:B------:R-:W-:Y:S02]  /*16f40*/  VIADD R207, R223.reuse, 0x6000 ;  /* 0x00006000dfcf7836 */ /* 0x040fe40000000000 */
[----:B------:R-:W-:-:S02]  /*16f50*/  VIADD R206, R223, 0x6800 ;  /* 0x00006800dfce7836 */ /* 0x000fc40000000000 */
[C---:B------:R-:W-:Y:S02]  /*16f60*/  VIADD R205, R223.reuse, 0x7000 ;  /* 0x00007000dfcd7836 */ /* 0x040fe40000000000 */
[----:B------:R-:W-:Y:S01]  /*16f70*/  VIADD R204, R223, 0x7800 ;  /* 0x00007800dfcc7836 */ /* 0x000fe20000000000 */
[----:B------:R-:W-:Y:S06]  /*16f80*/  BAR.SYNC.DEFER_BLOCKING 0x0 ;  /* 0x0000000000007b1d */ /* 0x000fec0000010000 */
[----:B------:R-:W-:Y:S05]  /*16f90*/  @!P1 BRA `(.L_x_2753) ;  /* 0x0000000400849947 */ /* 0x000fea0003800000 */
[----:B------:R-:W-:Y:S04]  /*16fa0*/  BSSY B0, `(.L_x_2754) ;  /* 0x0000041000007945 */ /* 0x000fe80003800000 */
[----:B------:R-:W-:Y:S05]  /*16fb0*/  @!P0 BRA `(.L_x_2755) ;  /* 0x0000000000f08947 */ /* 0x000fea0003800000 */
[----:B------:R-:W2:Y:S01]  /*16fc0*/  LD.E R16, desc[UR6][R26.64+0x170] ;  /* 0x000170061a107980 */ /* 0x000ea2000c101900 */
[C---:B------:R-:W-:Y:S02]  /*16fd0*/  IADD3 R12, R3.reuse, -0x40, RZ ;  /* 0xffffffc0030c7810 */ /* 0x040fe40007ffe0ff */
[----:B------:R-:W-:Y:S02]  /*16fe0*/  IABS R6, R3 ;  /* 0x0000000300067213 */ /* 0x000fe40000000000 */
[----:B------:R-:W-:Y:S02]  /*16ff0*/  IABS R4, R12 ;  /* 0x0000000c00047213 */ /* 0x000fe40000000000 */
[-C--:B--2---:R-:W-:Y:S02]  /*17000*/  IABS R8, R16.reuse ;  /* 0x0000001000087213 */ /* 0x084fe40000000000 */
[-C--:B------:R-:W-:Y:S02]  /*17010*/  IABS R17, R16.reuse ;  /* 0x0000001000117213 */ /* 0x080fe40000000000 */
[----:B------:R-:W1:Y:S01]  /*17020*/  I2F.RP R10, R8 ;  /* 0x00000008000a7306 */ /* 0x000e620000209400 */
[----:B------:R-:W-:-:S02]  /*17030*/  LOP3.LUT R3, R3, R16, RZ, 0x3c, !PT ;  /* 0x0000001003037212 */ /* 0x000fc400078e3cff */
[----:B------:R-:W-:Y:S02]  /*17040*/  IADD3 R17, RZ, -R17, RZ ;  /* 0x80000011ff117210 */ /* 0x000fe40007ffe0ff */
[-C--:B------:R-:W-:Y:S02]  /*17050*/  LOP3.LUT R12, R12, R16.reuse, RZ, 0x3c, !PT ;  /* 0x000000100c0c7212 */ /* 0x080fe400078e3cff */
[----:B------:R-:W-:Y:S02]  /*17060*/  ISETP.GE.AND P4, PT, R3, RZ, PT ;  /* 0x000000ff0300720c */ /* 0x000fe40003f86270 */
[----:B------:R-:W-:Y:S01]  /*17070*/  LOP3.LUT R3, RZ, R16, RZ, 0x33, !PT ;  /* 0x00000010ff037212 */ /* 0x000fe200078e33ff */
[----:B-1----:R-:W1:Y:S02]  /*17080*/  MUFU.RCP R22, R10 ;  /* 0x0000000a00167308 */ /* 0x002e640000001000 */
[----:B-1----:R-:W-:-:S06]  /*17090*/  VIADD R22, R22, 0xffffffe ;  /* 0x0ffffffe16167836 */ /* 0x002fcc0000000000 */
[----:B------:R-:W1:Y:S02]  /*170a0*/  F2I.FTZ.U32.TRUNC.NTZ R23, R22 ;  /* 0x0000001600177305 */ /* 0x000e64000021f000 */
[----:B-1----:R-:W-:Y:S02]  /*170b0*/  IMAD.MOV R19, RZ, RZ, -R23 ;  /* 0x000000ffff137224 */ /* 0x002fe400078e0a17 */
[----:B------:R-:W-:Y:S02]  /*170c0*/  IMAD.MOV.U32 R22, RZ, RZ, RZ ;  /* 0x000000ffff167224 */ /* 0x000fe400078e00ff */
[----:B------:R-:W-:-:S04]  /*170d0*/  IMAD R19, R19, R8, RZ ;  /* 0x0000000813137224 */ /* 0x000fc800078e02ff */
[----:B------:R-:W-:Y:S02]  /*170e0*/  IMAD.HI.U32 R19, R23, R19, R22 ;  /* 0x0000001317137227 */ /* 0x000fe400078e0016 */
[----:B------:R-:W2:Y:S04]  /*170f0*/  LD.E.64 R22, desc[UR6][R26.64+0x20] ;  /* 0x000020061a167980 */ /* 0x000ea8000c101b00 */
        /* <DEDUP_REMOVED lines=8> */
[----:B------:R-:W-:Y:S01]  /*17180*/  @!P2 VIADD R14, R14, 0x1 ;  /* 0x000000010e0ea836 */ /* 0x000fe20000000000 */
[----:B------:R-:W-:Y:S02]  /*17190*/  ISETP.GE.AND P2, PT, R12, RZ, PT ;  /* 0x000000ff0c00720c */ /* 0x000fe40003f46270 */
[-C--:B------:R-:W-:Y:S02]  /*171a0*/  ISETP.GE.U32.AND P6, PT, R19, R8.reuse, PT ;  /* 0x000000081300720c */ /* 0x080fe40003fc6070 */
[----:B------:R-:W-:Y:S01]  /*171b0*/  ISETP.GE.U32.AND P5, PT, R17, R8, PT ;  /* 0x000000081100720c */ /* 0x000fe20003fa6070 */
[----:B------:R-:W3:Y:S01]  /*171c0*/  LD.E.64 R18, desc[UR6][R26.64+0x38] ;  /* 0x000038061a127980 */ /* 0x000ee2000c101b00 */
[----:B------:R-:W-:-:S02]  /*171d0*/  @!P3 IADD3 R10, R10, 0x1, RZ ;  /* 0x000000010a0ab810 */ /* 0x000fc40007ffe0ff */
[----:B------:R-:W-:-:S07]  /*171e0*/  ISETP.NE.AND P3, PT, R16, RZ, PT ;  /* 0x000000ff1000720c */ /* 0x000fce0003f65270 */
[----:B------:R-:W-:Y:S02]  /*171f0*/  @P6 VIADD R14, R14, 0x1 ;  /* 0x000000010e0e6836 */ /* 0x000fe40000000000 */
[----:B------:R-:W-:Y:S02]  /*17200*/  @P5 IADD3 R10, R10, 0x1, RZ ;  /* 0x000000010a0a5810 */ /* 0x000fe40007ffe0ff */
[----:B------:R-:W-:Y:S02]  /*17210*/  @!P4 IMAD.MOV R14, RZ, RZ, -R14 ;  /* 0x000000ffff0ec224 */ /* 0x000fe400078e0a0e */
[----:B------:R-:W-:-:S03]  /*17220*/  @!P2 IADD3 R10, -R10, RZ, RZ ;  /* 0x000000ff0a0aa210 */ /* 0x000fc60007ffe1ff */
[C---:B------:R-:W-:Y:S02]  /*17230*/  SEL R17, R3.reuse, R14, !P3 ;  /* 0x0000000e03117207 */ /* 0x040fe40005800000 */
[----:B------:R-:W-:-:S03]  /*17240*/  SEL R6, R3, R10, !P3 ;  /* 0x0000000a03067207 */ /* 0x000fc60005800000 */
[----:B------:R-:W-:-:S04]  /*17250*/  IMAD.WIDE R44, R17, 0x4, R242 ;  /* 0x00000004112c7825 */ /* 0x000fc800078e02f2 */
[----:B------:R-:W-:Y:S01]  /*17260*/  IMAD.WIDE R42, R6, 0x4, R242 ;  /* 0x00000004062a7825 */ /* 0x000fe200078e02f2 */
[----:B------:R-:W4:Y:S04]  /*17270*/  LD.E R4, desc[UR6][R44.64] ;  /* 0x000000062c047980 */ /* 0x000f28000c101900 */
[----:B------:R-:W4:Y:S01]  /*17280*/  LD.E R3, desc[UR6][R42.64] ;  /* 0x000000062a037980 */ /* 0x000f22000c101900 */
[----:B------:R-:W-:-:S04]  /*17290*/  IMAD.IADD R17, R17, 0x1, -R6 ;  /* 0x0000000111117824 */ /* 0x000fc800078e0a06 */
[----:B------:R-:W-:-:S05]  /*172a0*/  IMAD R16, R16, R17, -0x40 ;  /* 0xffffffc010107424 */ /* 0x000fca00078e0211 */
[----:B------:R-:W-:Y:S01]  /*172b0*/  SHF.R.S32.HI R17, RZ, 0x1f, R16 ;  /* 0x0000001fff117819 */ /* 0x000fe20000011410 */
[-C--:B---3--:R-:W-:Y:S02]  /*172c0*/  IMAD R6, R19, R16.reuse, RZ ;  /* 0x0000001013067224 */ /* 0x088fe400078e02ff */
[----:B------:R-:W-:-:S04]  /*172d0*/  IMAD.WIDE.U32 R40, R18, R16, RZ ;  /* 0x0000001012287225 */ /* 0x000fc800078e00ff */
[----:B------:R-:W-:-:S04]  /*172e0*/  IMAD R6, R18, R17, R6 ;  /* 0x0000001112067224 */ /* 0x000fc800078e0206 */
[----:B------:R-:W-:Y:S01]  /*172f0*/  IMAD.IADD R41, R41, 0x1, R6 ;  /* 0x0000000129297824 */ /* 0x000fe200078e0206 */
[----:B----4-:R-:W-:-:S04]  /*17300*/  IADD3 R3, -R4, R3, RZ ;  /* 0x0000000304037210 */ /* 0x010fc80007ffe1ff */
[----:B------:R-:W-:Y:S01]  /*17310*/  SHF.R.S32.HI R4, RZ, 0x1f, R3 ;  /* 0x0000001fff047819 */ /* 0x000fe20000011403 */
[----:B--2---:R-:W-:-:S04]  /*17320*/  IMAD R17, R23, R3, RZ ;  /* 0x0000000317117224 */ /* 0x004fc800078e02ff */
[----:B------:R-:W-:Y:S02]  /*17330*/  IMAD R4, R22, R4, R17 ;  /* 0x0000000416047224 */ /* 0x000fe400078e0211 */
[----:B------:R-:W-:-:S04]  /*17340*/  IMAD.WIDE.U32 R22, R3, R22, R40 ;  /* 0x0000001603167225 */ /* 0x000fc800078e0028 */
[----:B------:R-:W-:Y:S01]  /*17350*/  IMAD.MOV.U32 R8, RZ, RZ, R22 ;  /* 0x000000ffff087224 */ /* 0x000fe200078e0016 */
[----:B------:R-:W-:Y:S01]  /*17360*/  IADD3 R6, R23, R4, RZ ;  /* 0x0000000417067210 */ /* 0x000fe20007ffe0ff */
[----:B------:R-:W-:Y:S05]  /*17370*/  BRA `(.L_x_2756) ;  /* 0x00000000000c7947 */ /* 0x000fea0003800000 */
.L_x_2755:
[----:B------:R-:W2:Y:S02]  /*17380*/  LD.E R8, desc[UR6][R26.64+0x38] ;  /* 0x000038061a087980 */ /* 0x000ea4000c101900 */
[----:B--2---:R-:W-:-:S04]  /*17390*/  LEA R8, -R8, RZ, 0x6 ;  /* 0x000000ff08087211 */ /* 0x004fc800078e31ff */
[----:B------:R-:W-:Y:S02]  /*173a0*/  SHF.R.S32.HI R6, RZ, 0x1f, R8 ;  /* 0x0000001fff067819 */ /* 0x000fe40000011408 */
.L_x_2756:
[----:B------:R-:W-:Y:S05]  /*173b0*/  BSYNC B0 ;  /* 0x0000000000007941 */ /* 0x000fea0003800000 */
.L_x_2754:
[----:B------:R-:W-:Y:S01]  /*173c0*/  IMAD.SHL.U32 R3, R166, 0x20, RZ ;  /* 0x00000020a6037824 */ /* 0x000fe200078e00ff */
[----:B------:R-:W-:Y:S02]  /*173d0*/  LEA R232, P3, R8, R232, 0x1 ;  /* 0x000000e808e87211 */ /* 0x000fe400078608ff */
[----:B------:R-:W-:Y:S02]  /*173e0*/  SHF.L.U64.HI R4, R166, 0x5, R167 ;  /* 0x00000005a6047819 */ /* 0x000fe400000102a7 */
[----:B------:R-:W-:Y:S01]  /*173f0*/  IADD3 R16, P2, R232, R3, RZ ;  /* 0x00000003e8107210 */ /* 0x000fe20007f5e0ff */
[----:B------:R-:W-:Y:S01]  /*17400*/  IMAD.MOV.U32 R230, RZ, RZ, R232 ;  /* 0x000000ffffe67224 */ /* 0x000fe200078e00e8 */
[----:B------:R-:W-:Y:S02]  /*17410*/  LEA.HI.X R231, R8, R231, R6, 0x1, P3 ;  /* 0x000000e708e77211 */ /* 0x000fe400018f0c06 */
[----:B------:R-:W-:-:S03]  /*17420*/  IADD3 R18, P3, R16, R3, RZ ;  /* 0x0000000310127210 */ /* 0x000fc60007f7e0ff */
[--C-:B------:R-:W-:Y:S01]  /*17430*/  IMAD.X R17, R231, 0x1, R4.reuse, P2 ;  /* 0x00000001e7117824 */ /* 0x100fe200010e0604 */
[----:B------:R-:W-:Y:S01]  /*17440*/  @!PT LDS RZ, [RZ] ;  /* 0x00000000fffff984 */ /* 0x000fe20000000800 */
[----:B------:R-:W-:Y:S01]  /*17450*/  @!PT LDS RZ, [RZ] ;  /* 0x00000000fffff984 */ /* 0x000fe20000000800 */
[----:B------:R-:W-:Y:S01]  /*17460*/  @!PT LDS RZ, [RZ] ;  /* 0x00000000fffff984 */ /* 0x000fe20000000800 */
[----:B------:R1:W-:Y:S01]  /*17470*/  LDGSTS.E.BYPASS.LTC128B.128 [R239+0x8000], desc[UR6][R230.64] ;  /* 0x08000000e6ef7fae */ /* 0x0003e2000b901d46 */
[----:B------:R-:W-:Y:S02]  /*17480*/  IADD3 R22, P2, R18, R3, RZ ;  /* 0x0000000312167210 */ /* 0x000fe40007f5e0ff */
[--C-:B------:R-:W-:Y:S01]  /*17490*/  IMAD.X R19, R17, 0x1, R4.reuse, P3 ;  /* 0x0000000111137824 */ /* 0x100fe200018e0604 */
[----:B------:R1:W-:Y:S03]  /*174a0*/  LDGSTS.E.BYPASS.LTC128B.128 [R239+0xa000], desc[UR6][R230.64+0x80] ;  /* 0x0a000080e6ef7fae */ /* 0x0003e6000b901d46 */
[----:B------:R-:W-:Y:S01]  /*174b0*/  IMAD.X R23, R19, 0x1, R4, P2 ;  /* 0x0000000113177824 */ /* 0x000fe200010e0604 */
        /* <DEDUP_REMOVED lines=15> */
.L_x_2753:
[----:B------:R-:W-:Y:S05]  /*175b0*/  BSYNC B1 ;  /* 0x0000000000017941 */ /* 0x000fea0003800000 */
.L_x_2752:
[----:B------:R-:W2:Y:S01]  /*175c0*/  LD.E R193, desc[UR6][R26.64+0xdc] ;  /* 0x0000dc061ac17980 */ /* 0x000ea2000c101900 */
        /* <DEDUP_REMOVED lines=27> */
[----:B-1----:R-:W-:Y:S02]  /*17780*/  FMNMX.FTZ R19, R191, R4, !PT ;  /* 0x00000004bf137209 */ /* 0x002fe40007810000 */
[----:B------:R-:W-:Y:S02]  /*17790*/  FMNMX.FTZ R6, R194, R3, !PT ;  /* 0x00000003c2067209 */ /* 0x000fe40007810000 */
[----:B------:R-:W-:-:S02]  /*177a0*/  FMNMX.FTZ R19, R190, R19, !PT ;  /* 0x00000013be137209 */ /* 0x000fc40007810000 */
[----:B------:R-:W-:Y:S01]  /*177b0*/  LEA R230, R0, UR4, 0x1 ;  /* 0x0000000400e67c11 */ /* 0x000fe2000f8e08ff */
[----:B------:R-:W1:Y:S03]  /*177c0*/  SHFL.BFLY PT, R17, R6, 0x2, 0x1f ;  /* 0x0c401f0006117f89 */ /* 0x000e6600000e0000 */
[-C--:B------:R-:W-:Y:S01]  /*177d0*/  LEA R229, R55, R230.reuse, 0x1 ;  /* 0x000000e637e57211 */ /* 0x080fe200078e08ff */
[----:B------:R-:W3:Y:S01]  /*177e0*/  SHFL.BFLY PT, R4, R19, 0x2, 0x1f ;  /* 0x0c401f0013047f89 */ /* 0x000ee200000e0000 */
        /* <DEDUP_REMOVED lines=8> */
[----:B---3--:R-:W-:-:S03]  /*17870*/  FMNMX.FTZ R4, R19, R4, !PT ;  /* 0x0000000413047209 */ /* 0x008fc60007810000 */
[----:B------:R-:W1:Y:S04]  /*17880*/  SHFL.BFLY PT, R164, R17, 0x1, 0x1f ;  /* 0x0c201f0011a47f89 */ /* 0x000e6800000e0000 */
[----:B------:R-:W3:Y:S04]  /*17890*/  SHFL.BFLY PT, R3, R4, 0x1, 0x1f ;  /* 0x0c201f0004037f89 */ /* 0x000ee800000e0000 */
[----:B------:R-:W-:Y:S04]  /*178a0*/  LDSM.16.MT88.4 R88, [R227+0x12000] ;  /* 0x01200000e358783b */ /* 0x000fe80000004200 */
[----:B------:R-:W-:Y:S04]  /*178b0*/  LDSM.16.MT88.4 R96, [R230+0x14000] ;  /* 0x01400000e660783b */ /* 0x000fe80000004200 */
[----:B------:R-:W-:Y:S04]  /*178c0*/  LDSM.16.MT88.4 R104, [R229+0x14000] ;  /* 0x01400000e568783b */ /* 0x000fe80000004200 */
[----:B------:R-:W-:Y:S01]  /*178d0*/  LDSM.16.MT88.4 R112, [R228+0x14000] ;  /* 0x01400000e470783b */ /* 0x000fe20000004200 */
[----:B-1----:R-:W-:-:S03]  /*178e0*/  FMNMX.FTZ R164, R17, R164, !PT ;  /* 0x000000a411a47209 */ /* 0x002fc60007810000 */
[----:B------:R-:W-:Y:S01]  /*178f0*/  LDSM.16.MT88.4 R120, [R227+0x14000] ;  /* 0x01400000e378783b */ /* 0x000fe20000004200 */
[----:B---3--:R-:W-:-:S03]  /*17900*/  FMNMX.FTZ R3, R4, R3, !PT ;  /* 0x0000000304037209 */ /* 0x008fc60007810000 */
[----:B------:R-:W-:Y:S01]  /*17910*/  LDSM.16.MT88.4 R128, [R230+0x16000] ;  /* 0x01600000e680783b */ /* 0x000fe20000004200 */
[----:B------:R-:W-:-:S03]  /*17920*/  FSETP.NEU.FTZ.AND P2, PT, R164, -INF , PT ;  /* 0xff800000a400780b */ /* 0x000fc60003f5d000 */
[----:B------:R-:W-:Y:S04]  /*17930*/  LDSM.16.MT88.4 R152, [R229+0x16000] ;  /* 0x01600000e598783b */ /* 0x000fe80000004200 */
[----:B------:R-:W-:Y:S04]  /*17940*/  LDSM.16.MT88.4 R148, [R228+0x16000] ;  /* 0x01600000e494783b */ /* 0x000fe80000004200 */
[----:B------:R-:W-:Y:S01]  /*17950*/  LDSM.16.MT88.4 R16, [R227+0x16000] ;  /* 0x01600000e310783b */ /* 0x000fe20000004200 */
[C---:B--2---:R-:W-:Y:S01]  /*17960*/  FMUL.FTZ R196, R193.reuse, R164 ;  /* 0x000000a4c1c47220 */ /* 0x044fe20000410000 */
[----:B------:R-:W-:-:S04]  /*17970*/  FMUL.FTZ R192, R193, R3 ;  /* 0x00000003c1c07220 */ /* 0x000fc80000410000 */
        /* <DEDUP_REMOVED lines=12> */
[----:B------:R-:W-:Y:S01]  /*17a40*/  MUFU.EX2 R180, R180 ;  /* 0x000000b400b47308 */ /* 0x000fe20000000800 */
[----:B------:R-:W1:Y:S01]  /*17a50*/  LDSM.16.MT88.4 R56, [R227+0x10000] ;  /* 0x01000000e338783b */ /* 0x000e620000004200 */
[-CC-:B------:R-:W-:Y:S01]  /*17a60*/  FFMA.FTZ R171, R33, R193.reuse, -R196.reuse ;  /* 0x000000c121ab7223 */ /* 0x180fe200000108c4 */
[-CC-:B------:R-:W-:Y:S01]  /*17a70*/  FFMA.FTZ R35, R25, R193.reuse, -R196.reuse ;  /* 0x000000c119237223 */ /* 0x180fe200000108c4 */
[-C--:B------:R-:W-:Y:S01]  /*17a80*/  FFMA.FTZ R32, R21, R193.reuse, -R196 ;  /* 0x000000c115207223 */ /* 0x080fe200000108c4 */
[----:B------:R-:W2:Y:S01]  /*17a90*/  LDSM.16.MT88.4 R64, [R230+0x12000] ;  /* 0x01200000e640783b */ /* 0x000ea20000004200 */
[-CC-:B------:R-:W-:Y:S01]  /*17aa0*/  FFMA.FTZ R173, R11, R193.reuse, -R192.reuse ;  /* 0x000000c10bad7223 */ /* 0x180fe200000108c0 */
[-CC-:B------:R-:W-:Y:S01]  /*17ab0*/  FFMA.FTZ R34, R9, R193.reuse, -R192.reuse ;  /* 0x000000c109227223 */ /* 0x180fe200000108c0 */
[----:B------:R-:W3:Y:S01]  /*17ac0*/  MUFU.EX2 R179, R179 ;  /* 0x000000b300b37308 */ /* 0x000ee20000000800 */
[----:B------:R-:W4:Y:S01]  /*17ad0*/  LDSM.16.MT88.4 R12, [R230+0x10800] ;  /* 0x01080000e60c783b */ /* 0x000f220000004200 */
[-CC-:B------:R-:W-:Y:S01]  /*17ae0*/  FFMA.FTZ R33, R5, R193.reuse, -R192.reuse ;  /* 0x000000c105217223 */ /* 0x180fe200000108c0 */
[-CC-:B------:R-:W-:Y:S01]  /*17af0*/  FFMA.FTZ R0, R7, R193.reuse, -R192.reuse ;  /* 0x000000c107007223 */ /* 0x180fe200000108c0 */
[-CC-:B------:R-:W-:Y:S01]  /*17b00*/  FFMA.FTZ R186, R189, R193.reuse, -R192.reuse ;  /* 0x000000c1bdba7223 */ /* 0x180fe200000108c0 */
[----:B------:R-:W5:Y:S01]  /*17b10*/  LDSM.16.MT88.4 R4, [R229+0x10800] ;  /* 0x01080000e504783b */ /* 0x000f620000004200 */
[-C--:B------:R-:W-:Y:S01]  /*17b20*/  FFMA.FTZ R189, R187, R193.reuse, -R192 ;  /* 0x000000c1bbbd7223 */ /* 0x080fe200000108c0 */
[-CC-:B------:R-:W-:Y:S01]  /*17b30*/  FFMA.FTZ R182, R247, R193.reuse, -R196.reuse ;  /* 0x000000c1f7b67223 */ /* 0x180fe200000108c4 */
[----:B------:R-:W-:Y:S01]  /*17b40*/  MUFU.EX2 R177, R177 ;  /* 0x000000b100b17308 */ /* 0x000fe20000000800 */
[----:B------:R-:W5:Y:S01]  /*17b50*/  LDSM.16.MT88.4 R24, [R228+0x10800] ;  /* 0x01080000e418783b */ /* 0x000f620000004200 */
[-CC-:B------:R-:W-:Y:S01]  /*17b60*/  FFMA.FTZ R183, R183, R193.reuse, -R196.reuse ;  /* 0x000000c1b7b77223 */ /* 0x180fe200000108c4 */
[-CC-:B------:R-:W-:Y:S01]  /*17b70*/  FFMA.FTZ R184, R233, R193.reuse, -R196.reuse ;  /* 0x000000c1e9b87223 */ /* 0x180fe200000108c4 */
[-C--:B------:R-:W-:Y:S01]  /*17b80*/  FFMA.FTZ R185, R185, R193.reuse, -R196 ;  /* 0x000000c1b9b97223 */ /* 0x080fe200000108c4 */
[----:B------:R-:W5:Y:S01]  /*17b90*/  LDSM.16.MT88.4 R20, [R227+0x10800] ;  /* 0x01080000e314783b */ /* 0x000f620000004200 */
[-CC-:B------:R-:W-:Y:S01]  /*17ba0*/  FFMA.FTZ R187, R31, R193.reuse, -R192.reuse ;  /* 0x000000c11fbb7223 */ /* 0x180fe200000108c0 */
[-C--:B------:R-:W-:Y:S01]  /*17bb0*/  FFMA.FTZ R188, R29, R193.reuse, -R192 ;  /* 0x000000c11dbc7223 */ /* 0x080fe200000108c0 */
[----:B------:R-:W1:Y:S01]  /*17bc0*/  MUFU.EX2 R174, R174 ;  /* 0x000000ae00ae7308 */ /* 0x000e620000000800 */
[----:B---3--:R-:W-:Y:S01]  /*17bd0*/  F2FP.BF16.F32.PACK_AB R144, R179, R180 ;  /* 0x000000b4b390723e */ /* 0x008fe200000010ff */
[----:B------:R-:W-:Y:S01]  /*17be0*/  LDSM.16.MT88.4 R28, [R229+0x11000] ;  /* 0x01100000e51c783b */ /* 0x000fe20000004200 */
[-CC-:B------:R-:W-:Y:S01]  /*17bf0*/  FFMA.FTZ R250, R194, R193.reuse, -R196.reuse ;  /* 0x000000c1c2fa7223 */ /* 0x180fe200000108c4 */
[-CC-:B------:R-:W-:Y:S01]  /*17c00*/  FFMA.FTZ R198, R203, R193.reuse, -R196.reuse ;  /* 0x000000c1cbc67223 */ /* 0x180fe200000108c4 */
[-CC-:B------:R-:W-:Y:S01]  /*17c10*/  FFMA.FTZ R201, R201, R193.reuse, -R196.reuse ;  /* 0x000000c1c9c97223 */ /* 0x180fe200000108c4 */
[-C--:B------:R-:W-:Y:S01]  /*17c20*/  FFMA.FTZ R199, R199, R193.reuse, -R196 ;  /* 0x000000c1c7c77223 */ /* 0x080fe200000108c4 */
[-CC-:B------:R-:W-:Y:S01]  /*17c30*/  FFMA.FTZ R194, R197, R193.reuse, -R192.reuse ;  /* 0x000000c1c5c27223 */ /* 0x180fe200000108c0 */
[----:B------:R-:W-:Y:S01]  /*17c40*/  MUFU.EX2 R178, R178 ;  /* 0x000000b200b27308 */ /* 0x000fe20000000800 */
[-CC-:B------:R-:W-:Y:S01]  /*17c50*/  FFMA.FTZ R195, R195, R193.reuse, -R192.reuse ;  /* 0x000000c1c3c37223 */ /* 0x180fe200000108c0 */
[-CC-:B------:R-:W-:Y:S01]  /*17c60*/  FFMA.FTZ R191, R191, R193.reuse, -R192.reuse ;  /* 0x000000c1bfbf7223 */ /* 0x180fe200000108c0 */
[----:B------:R-:W-:Y:S01]  /*17c70*/  FFMA.FTZ R190, R190, R193, -R192 ;  /* 0x000000c1bebe7223 */ /* 0x000fe200000108c0 */
[----:B------:R-:W-:-:S04]  /*17c80*/  FADD.FTZ R180, R180, R179 ;  /* 0x000000b3b4b47221 */ /* 0x000fc80000010000 */
[----:B------:R-:W3:Y:S01]  /*17c90*/  MUFU.EX2 R181, R181 ;  /* 0x000000b500b57308 */ /* 0x000ee20000000800 */
[----:B-1----:R-:W-:Y:S01]  /*17ca0*/  F2FP.BF16.F32.PACK_AB R146, R174, R177 ;  /* 0x000000b1ae92723e */ /* 0x002fe200000010ff */
[----:B------:R-:W-:-:S04]  /*17cb0*/  FADD.FTZ R177, R177, R180 ;  /* 0x000000b4b1b17221 */ /* 0x000fc80000010000 */
[----:B------:R-:W-:Y:S02]  /*17cc0*/  FADD.FTZ R177, R174, R177 ;  /* 0x000000b1aeb17221 */ /* 0x000fe40000010000 */
[----:B------:R-:W-:Y:S08]  /*17cd0*/  MUFU.EX2 R176, R176 ;  /* 0x000000b000b07308 */ /* 0x000ff00000000800 */
[----:B------:R-:W1:Y:S01]  /*17ce0*/  MUFU.EX2 R175, R175 ;  /* 0x000000af00af7308 */ /* 0x000e620000000800 */
[----:B---3--:R-:W-:Y:S01]  /*17cf0*/  F2FP.BF16.F32.PACK_AB R145, R181, R178 ;  /* 0x000000b2b591723e */ /* 0x008fe200000010ff */
[----:B------:R-:W-:-:S06]  /*17d00*/  FADD.FTZ R181, R178, R181 ;  /* 0x000000b5b2b57221 */ /* 0x000fcc0000010000 */
[----:B------:R-:W-:Y:S08]  /*17d10*/  MUFU.EX2 R172, R172 ;  /* 0x000000ac00ac7308 */ /* 0x000ff00000000800 */
[----:B------:R-:W3:Y:S01]  /*17d20*/  MUFU.EX2 R171, R171 ;  /* 0x000000ab00ab7308 */ /* 0x000ee20000000800 */
[----:B-1----:R-:W-:Y:S01]  /*17d30*/  F2FP.BF16.F32.PACK_AB R147, R175, R176 ;  /* 0x000000b0af93723e */ /* 0x002fe200000010ff */
[----:B------:R-:W-:-:S04]  /*17d40*/  FADD.FTZ R176, R176, R181 ;  /* 0x000000b5b0b07221 */ /* 0x000fc80000010000 */
[----:B------:R-:W-:Y:S02]  /*17d50*/  FADD.FTZ R176, R175, R176 ;  /* 0x000000b0afb07221 */ /* 0x000fe40000010000 */
[C---:B------:R-:W-:Y:S01]  /*17d60*/  HMMA.16816.F32.BF16 R160, R144.reuse, R156, RZ ;  /* 0x0000009c90a0723c */ /* 0x040fe200000418ff */
[----:B------:R-:W-:Y:S05]  /*17d70*/  MUFU.EX2 R35, R35 ;  /* 0x0000002300237308 */ /* 0x000fea0000000800 */
[C---:B------:R-:W-:Y:S03]  /*17d80*/  HMMA.16816.F32.BF16 R156, R144.reuse, R158, RZ ;  /* 0x0000009e909c723c */ /* 0x040fe600000418ff */
[----:B------:R-:W1:Y:S01]  /*17d90*/  MUFU.EX2 R32, R32 ;  /* 0x0000002000207308 */ /* 0x000e620000000800 */
[C---:B---3--:R-:W-:Y:S01]  /*17da0*/  F2FP.BF16.F32.PACK_AB R8, R171.reuse, R172 ;  /* 0x000000acab08723e */ /* 0x048fe200000010ff */
[----:B------:R-:W-:Y:S01]  /*17db0*/  FADD.FTZ R172, R172, R177 ;  /* 0x000000b1acac7221 */ /* 0x000fe20000010000 */
[----:B------:R-:W-:Y:S03]  /*17dc0*/  HMMA.16816.F32.BF16 R36, R144, R40, RZ ;  /* 0x000000289024723c */ /* 0x000fe600000418ff */
[----:B------:R-:W-:-:S02]  /*17dd0*/  FADD.FTZ R172, R171, R172 ;  /* 0x000000acabac7221 */ /* 0x000fc40000010000 */
[----:B------:R-:W-:Y:S01]  /*17de0*/  MUFU.EX2 R173, R173 ;  /* 0x000000ad00ad7308 */ /* 0x000fe20000000800 */
[C---:B------:R-:W-:Y:S06]  /*17df0*/  HMMA.16816.F32.BF16 R44, R144.reuse, R48, RZ ;  /* 0x00000030902c723c */ /* 0x040fec00000418ff */
[----:B------:R-:W-:Y:S01]  /*17e00*/  HMMA.16816.F32.BF16 R52, R144, R56, RZ ;  /* 0x000000389034723c */ /* 0x000fe200000418ff */
[----:B------:R-:W3:Y:S01]  /*17e10*/  MUFU.EX2 R34, R34 ;  /* 0x0000002200227308 */ /* 0x000ee20000000800 */
[----:B-1----:R-:W-:Y:S01]  /*17e20*/  F2FP.BF16.F32.PACK_AB R10, R32, R35 ;  /* 0x00000023200a723e */ /* 0x002fe200000010ff */
[----:B------:R-:W-:-:S03]  /*17e30*/  FADD.FTZ R35, R35, R172 ;  /* 0x000000ac23237221 */ /* 0x000fc60000010000 */
[C---:B--2---:R-:W-:Y:S01]  /*17e40*/  HMMA.16816.F32.BF16 R60, R144.reuse, R64, RZ ;  /* 0x00000040903c723c */ /* 0x044fe200000418ff */
[----:B------:R-:W-:Y:S02]  /*17e50*/  FADD.FTZ R35, R32, R35 ;  /* 0x0000002320237221 */ /* 0x000fe40000010000 */
[----:B------:R-:W-:Y:S03]  /*17e60*/  MUFU.EX2 R33, R33 ;  /* 0x0000002100217308 */ /* 0x000fe60000000800 */
[C---:B------:R-:W-:Y:S05]  /*17e70*/  HMMA.16816.F32.BF16 R68, R144.reuse, R72, RZ ;  /* 0x000000489044723c */ /* 0x040fea00000418ff */
[----:B------:R-:W1:Y:S01]  /*17e80*/  MUFU.EX2 R0, R0 ;  /* 0x0000000000007308 */ /* 0x000e620000000800 */
[----:B---3--:R-:W-:Y:S01]  /*17e90*/  F2FP.BF16.F32.PACK_AB R9, R34, R173 ;  /* 0x000000ad2209723e */ /* 0x008fe200000010ff */
[----:B------:R-:W-:Y:S01]  /*17ea0*/  HMMA.16816.F32.BF16 R76, R144, R80, RZ ;  /* 0x00000050904c723c */ /* 0x000fe200000418ff */
[----:B------:R-:W-:-:S04]  /*17eb0*/  FADD.FTZ R173, R173, R176 ;  /* 0x000000b0adad7221 */ /* 0x000fc80000010000 */
[----:B------:R-:W-:Y:S01]  /*17ec0*/  FADD.FTZ R34, R34, R173 ;  /* 0x000000ad22227221 */ /* 0x000fe20000010000 */
[C---:B------:R-:W-:Y:S01]  /*17ed0*/  HMMA.16816.F32.BF16 R84, R144.reuse, R88, RZ ;  /* 0x000000589054723c */ /* 0x040fe200000418ff */
[----:B------:R-:W-:Y:S05]  /*17ee0*/  MUFU.EX2 R182, R182 ;  /* 0x000000b600b67308 */ /* 0x000fea0000000800 */
[----:B------:R-:W-:Y:S01]  /*17ef0*/  HMMA.16816.F32.BF16 R92, R144, R96, RZ ;  /* 0x00000060905c723c */ /* 0x000fe200000418ff */
[----:B-1----:R-:W-:Y:S02]  /*17f00*/  F2FP.BF16.F32.PACK_AB R11, R0, R33 ;  /* 0x00000021000b723e */ /* 0x002fe400000010ff */
[----:B------:R-:W1:Y:S01]  /*17f10*/  MUFU.EX2 R183, R183 ;  /* 0x000000b700b77308 */ /* 0x000e620000000800 */
[----:B------:R-:W-:-:S02]  /*17f20*/  FADD.FTZ R33, R33, R34 ;  /* 0x0000002221217221 */ /* 0x000fc40000010000 */
[----:B------:R-:W-:Y:S02]  /*17f30*/  HMMA.16816.F32.BF16 R100, R144, R104, RZ ;  /* 0x000000689064723c */ /* 0x000fe400000418ff */
[----:B------:R-:W-:-:S04]  /*17f40*/  FADD.FTZ R33, R0, R33 ;  /* 0x0000002100217221 */ /* 0x000fc80000010000 */
        /* <DEDUP_REMOVED lines=44> */
[----:B------:R-:W2:Y:S05]  /*18210*/  LDSM.16.MT88.4 R24, [R227+0x12800] ;  /* 0x01280000e318783b */ /* 0x000eaa0000004200 */
[C---:B------:R-:W-:Y:S06]  /*18220*/  HMMA.16816.F32.BF16 R52, R8.reuse, R20, R52 ;  /* 0x000000140834723c */ /* 0x040fec0000041834 */
        /* <DEDUP_REMOVED lines=30> */
[----:B------:R-:W-:Y:S01]  /*18410*/  HMMA.16816.F32.BF16 R152, R8, R22, R152 ;  /* 0x000000160898723c */ /* 0x000fe20000041898 */
[----:B------:R-:W-:Y:S01]  /*18420*/  F2FP.BF16.F32.PACK_AB R20, R183, R182 ;  /* 0x000000b6b714723e */ /* 0x000fe200000010ff */
[----:B------:R-:W-:Y:S01]  /*18430*/  FADD.FTZ R182, R182, R35 ;  /* 0x00000023b6b67221 */ /* 0x000fe20000010000 */
[----:B------:R-:W-:Y:S01]  /*18440*/  F2FP.BF16.F32.PACK_AB R21, R189, R186 ;  /* 0x000000babd15723e */ /* 0x000fe200000010ff */
[----:B------:R-:W-:-:S02]  /*18450*/  FADD.FTZ R186, R186, R33 ;  /* 0x00000021baba7221 */ /* 0x000fc40000010000 */
[C---:B-1----:R-:W-:Y:S01]  /*18460*/  HMMA.16816.F32.BF16 R136, R8.reuse, R16, R136 ;  /* 0x000000100888723c */ /* 0x042fe20000041888 */
        /* <DEDUP_REMOVED lines=8> */
[----:B----4-:R-:W-:Y:S01]  /*184f0*/  HMMA.16816.F32.BF16 R140, R8, R12, R140 ;  /* 0x0000000c088c723c */ /* 0x010fe2000004188c */
[----:B------:R-:W-:Y:S01]  /*18500*/  FADD.FTZ R185, R185, R184 ;  /* 0x000000b8b9b97221 */ /* 0x000fe20000010000 */
[----:B------:R-:W-:-:S04]  /*18510*/  FADD.FTZ R187, R188, R187 ;  /* 0x000000bbbcbb7221 */ /* 0x000fc80000010000 */
[----:B------:R-:W-:Y:S01]  /*18520*/  HMMA.16816.F32.BF16 R144, R8, R14, R144 ;  /* 0x0000000e0890723c */ /* 0x000fe20000041890 */
[----:B------:R-:W3:Y:S04]  /*18530*/  LDSM.16.MT88.4 R8, [R227+0x11000] ;  /* 0x01100000e308783b */ /* 0x000ee80000004200 */
[----:B------:R-:W-:Y:S01]  /*18540*/  LDSM.16.MT88.4 R12, [R229+0x13000] ;  /* 0x01300000e50c783b */ /* 0x000fe20000004200 */
[C---:B-----5:R-:W-:Y:S06]  /*18550*/  HMMA.16816.F32.BF16 R160, R20.reuse, R4, R160 ;  /* 0x0000000414a0723c */ /* 0x060fec00000418a0 */
[C---:B------:R-:W-:Y:S01]  /*18560*/  HMMA.16816.F32.BF16 R156, R20.reuse, R6, R156 ;  /* 0x00000006149c723c */ /* 0x040fe2000004189c */
[----:B------:R-:W4:Y:S05]  /*18570*/  LDSM.16.MT88.4 R4, [R228+0x13000] ;  /* 0x01300000e404783b */ /* 0x000f2a0000004200 */
[C---:B--2---:R-:W-:Y:S06]  /*18580*/  HMMA.16816.F32.BF16 R44, R20.reuse, R24, R44 ;  /* 0x00000018142c723c */ /* 0x044fec000004182c */
        /* <DEDUP_REMOVED lines=44> */
[----:B------:R-:W2:Y:S01]  /*18850*/  LDSM.16.MT88.4 R12, [R228+0x11800] ;  /* 0x01180000e40c783b */ /* 0x000ea20000004200 */
[----:B------:R-:W-:Y:S01]  /*18860*/  FADD.FTZ R199, R199, R198 ;  /* 0x000000c6c7c77221 */ /* 0x000fe20000010000 */
[----:B------:R-:W-:-:S03]  /*18870*/  FADD.FTZ R191, R191, R194 ;  /* 0x000000c2bfbf7221 */ /* 0x000fc60000010000 */
[----:B------:R-:W-:Y:S01]  /*18880*/  HMMA.16816.F32.BF16 R132, R20, R28, R132 ;  /* 0x0000001c1484723c */ /* 0x000fe20000041884 */
[----:B------:R-:W-:Y:S01]  /*18890*/  FADD.FTZ R250, R250, R199 ;  /* 0x000000c7fafa7221 */ /* 0x000fe20000010000 */
[----:B------:R-:W-:-:S04]  /*188a0*/  FADD.FTZ R251, R190, R191 ;  /* 0x000000bfbefb7221 */ /* 0x000fc80000010000 */
[----:B------:R-:W-:Y:S01]  /*188b0*/  HMMA.16816.F32.BF16 R152, R20, R30, R152 ;  /* 0x0000001e1498723c */ /* 0x000fe20000041898 */
[----:B------:R-:W-:Y:S05]  /*188c0*/  LDSM.16.MT88.4 R28, [R227+0x11800] ;  /* 0x01180000e31c783b */ /* 0x000fea0000004200 */
[C---:B-1----:R-:W-:Y:S06]  /*188d0*/  HMMA.16816.F32.BF16 R160, R4.reuse, R8, R160 ;  /* 0x0000000804a0723c */ /* 0x042fec00000418a0 */
[----:B------:R-:W-:Y:S01]  /*188e0*/  HMMA.16816.F32.BF16 R156, R4, R10, R156 ;  /* 0x0000000a049c723c */ /* 0x000fe2000004189c */
[----:B------:R-:W1:Y:S05]  /*188f0*/  LDSM.16.MT88.4 R8, [R229+0x13800] ;  /* 0x01380000e508783b */ /* 0x000e6a0000004200 */
[C---:B------:R-:W-:Y:S06]  /*18900*/  HMMA.16816.F32.BF16 R140, R20.reuse, R24, R140 ;  /* 0x00000018148c723c */ /* 0x040fec000004188c */
[----:B------:R-:W-:Y:S01]  /*18910*/  HMMA.16816.F32.BF16 R144, R20, R26, R144 ;  /* 0x0000001a1490723c */ /* 0x000fe20000041890 */
[----:B------:R-:W3:Y:S04]  /*18920*/  LDSM.16.MT88.4 R24, [R230+0x13800] ;  /* 0x01380000e618783b */ /* 0x000ee80000004200 */
[----:B------:R-:W4:Y:S01]  /*18930*/  LDSM.16.MT88.4 R20, [R228+0x13800] ;  /* 0x01380000e414783b */ /* 0x000f220000004200 */
        /* <DEDUP_REMOVED lines=29> */
[C---:B---3--:R-:W-:Y:S06]  /*18b10*/  HMMA.16816.F32.BF16 R116, R4.reuse, R24, R116 ;  /* 0x000000180474723c */ /* 0x048fec0000041874 */
[C---:B------:R-:W-:Y:S06]  /*18b20*/  HMMA.16816.F32.BF16 R120, R4.reuse, R26, R120 ;  /* 0x0000001a0478723c */ /* 0x040fec0000041878 */
[C---:B----4-:R-:W-:Y:S06]  /*18b30*/  HMMA.16816.F32.BF16 R124, R4.reuse, R20, R124 ;  /* 0x00000014047c723c */ /* 0x050fec000004187c */
[C---:B------:R-:W-:Y:S06]  /*18b40*/  HMMA.16816.F32.BF16 R128, R4.reuse, R22, R128 ;  /* 0x000000160480723c */ /* 0x040fec0000041880 */
[C---:B-----5:R-:W-:Y:S06]  /*18b50*/  HMMA.16816.F32.BF16 R132, R4.reuse, R16, R132 ;  /* 0x000000100484723c */ /* 0x060fec0000041884 */
        /* <DEDUP_REMOVED lines=32> */
[----:B------:R-:W-:-:S03]  /*18d60*/  ISETP.GE.AND P1, PT, R0, RZ, PT ;  /* 0x000000ff0000720c */ /* 0x000fc60003f26270 */
        /* <DEDUP_REMOVED lines=23> */
[----:B------:R-:W-:Y:S02]  /*18ee0*/  ISETP.NE.AND P2, PT, R11, RZ, PT ;  /* 0x000000ff0b00720c */ /* 0x000fe40003f45270 */
[----:B------:R-:W-:-:S07]  /*18ef0*/  LOP3.LUT R7, RZ, R11, RZ, 0x33, !PT ;  /* 0x0000000bff077212 */ /* 0x000fce00078e33ff */
[----:B------:R-:W-:Y:S02]  /*18f00*/  @P5 VIADD R8, R8, 0x1 ;  /* 0x0000000108085836 */ /* 0x000fe40000000000 */
[----:B------:R-:W-:Y:S02]  /*18f10*/  @P6 IADD3 R9, R9, 0x1, RZ ;  /* 0x0000000109096810 */ /* 0x000fe40007ffe0ff */
[----:B------:R-:W-:-:S03]  /*18f20*/  @!P1 IMAD.MOV R8, RZ, RZ, -R8 ;  /* 0x000000ffff089224 */ /* 0x000fc600078e0a08 */
[----:B------:R-:W-:Y:S02]  /*18f30*/  @!P3 IMAD.MOV R9, RZ, RZ, -R9 ;  /* 0x000000ffff09b224 */ /* 0x000fe400078e0a09 */
[----:B------:R-:W-:-:S03]  /*18f40*/  SEL R4, R7, R8, !P2 ;  /* 0x0000000807047207 */ /* 0x000fc60005000000 */
[----:B------:R-:W-:Y:S02]  /*18f50*/  SEL R7, R7, R9, !P2 ;  /* 0x0000000907077207 */ /* 0x000fe40005000000 */
[--C-:B------:R-:W-:Y:S01]  /*18f60*/  IMAD.WIDE R16, R4, 0x4, R242.reuse ;  /* 0x0000000404107825 */ /* 0x100fe200078e02f2 */
[----:B------:R-:W3:Y:S03]  /*18f70*/  LD.E.64 R8, desc[UR4][R202.64+0x40] ;  /* 0x00004004ca087980 */ /* 0x000ee6000c101b00 */
        /* <DEDUP_REMOVED lines=14> */
[----:B------:R-:W-:-:S05]  /*19060*/  IMAD R0, R12, R0, R7 ;  /* 0x000000000c007224 */ /* 0x000fca00078e0207 */
[----:B------:R-:W-:Y:S01]  /*19070*/  IADD3 R5, R11, R0, RZ ;  /* 0x000000000b057210 */ /* 0x000fe20007ffe0ff */
[----:B------:R-:W-:Y:S01]  /*19080*/  IMAD.MOV.U32 R0, RZ, RZ, R10 ;  /* 0x000000ffff007224 */ /* 0x000fe200078e000a */
[----:B------:R-:W-:Y:S05]  /*19090*/  BRA `(.L_x_2760) ;  /* 0x0000000000147947 */ /* 0x000fea0003800000 */
.L_x_2759:
[----:B--2---:R-:W-:Y:S02]  /*190a0*/  R2UR UR4, R200 ;  /* 0x00000000c80472ca */ /* 0x004fe400000e0000 */
[----:B------:R-:W-:-:S13]  /*190b0*/  R2UR UR5, R201 ;  /* 0x00000000c90572ca */ /* 0x000fda00000e0000 */
[----:B-1----:R-:W2:Y:S02]  /*190c0*/  LD.E R0, desc[UR4][R202.64+0x40] ;  /* 0x00004004ca007980 */ /* 0x002ea4000c101900 */
[----:B--2---:R-:W-:-:S05]  /*190d0*/  IMAD.U32 R0, R0, -0x40, RZ ;  /* 0xffffffc000007824 */ /* 0x004fca00078e00ff */
[----:B------:R-:W-:Y:S02]  /*190e0*/  SHF.R.S32.HI R5, RZ, 0x1f, R0 ;  /* 0x0000001fff057819 */ /* 0x000fe40000011400 */
.L_x_2760:
[----:B------:R-:W-:Y:S05]  /*190f0*/  BSYNC B0 ;  /* 0x0000000000007941 */ /* 0x000fea0003800000 */
.L_x_2758:
[----:B------:R-:W-:Y:S01]  /*19100*/  LEA R244, P1, R0, R244, 0x1 ;  /* 0x000000f400f47211 */ /* 0x000fe200078208ff */
[----:B------:R-:W-:Y:S01]  /*19110*/  BSSY B1, `(.L_x_2761) ;  /* 0x00001ea000017945 */ /* 0x000fe20003800000 */
[----:B------:R-:W-:Y:S02]  /*19120*/  R2UR UR36, R200 ;  /* 0x00000000c82472ca */ /* 0x000fe400000e0000 */
[----:B------:R-:W-:Y:S01]  /*19130*/  LEA.HI.X R245, R0, R245, R5, 0x1, P1 ;  /* 0x000000f500f57211 */ /* 0x000fe200008f0c05 */
[----:B------:R-:W-:Y:S01]  /*19140*/  IMAD.SHL.U32 R0, R168, 0x20, RZ ;  /* 0x00000020a8007824 */ /* 0x000fe200078e00ff */
[C---:B------:R-:W-:Y:S02]  /*19150*/  R2UR UR37, R201.reuse ;  /* 0x00000000c92572ca */ /* 0x040fe400000e0000 */
[----:B------:R-:W-:Y:S02]  /*19160*/  R2UR UR34, R200 ;  /* 0x00000000c82272ca */ /* 0x000fe400000e0000 */
[----:B------:R-:W-:-:S02]  /*19170*/  R2UR UR35, R201 ;  /* 0x00000000c92372ca */ /* 0x000fc400000e0000 */
[C---:B------:R-:W-:Y:S02]  /*19180*/  R2UR UR32, R200.reuse ;  /* 0x00000000c82072ca */ /* 0x040fe400000e0000 */
[C---:B------:R-:W-:Y:S02]  /*19190*/  R2UR UR33, R201.reuse ;  /* 0x00000000c92172ca */ /* 0x040fe400000e0000 */
[----:B------:R-:W-:Y:S02]  /*191a0*/  R2UR UR30, R200 ;  /* 0x00000000c81e72ca */ /* 0x000fe400000e0000 */
[----:B------:R-:W-:Y:S01]  /*191b0*/  R2UR UR31, R201 ;  /* 0x00000000c91f72ca */ /* 0x000fe200000e0000 */
[----:B------:R-:W-:Y:S01]  /*191c0*/  @!PT LDS RZ, [RZ] ;  /* 0x00000000fffff984 */ /* 0x000fe20000000800 */
[----:B------:R-:W-:Y:S01]  /*191d0*/  @!PT LDS RZ, [RZ] ;  /* 0x00000000fffff984 */ /* 0x000fe20000000800 */
[----:B------:R-:W-:Y:S01]  /*191e0*/  @!PT LDS RZ, [RZ] ;  /* 0x00000000fffff984 */ /* 0x000fe20000000800 */
[----:B------:R-:W-:Y:S01]  /*191f0*/  LDGSTS.E.BYPASS.LTC128B.128 [R239+0x10000], desc[UR36][R244.64] ;  /* 0x10000000f4ef7fae */ /* 0x000fe2000b901d64 */
[----:B------:R-:W-:Y:S02]  /*19200*/  SHF.L.U64.HI R4, R168, 0x5, R169 ;  /* 0x00000005a8047819 */ /* 0x000fe400000102a9 */
[----:B------:R-:W-:Y:S01]  /*19210*/  IADD3 R6, P1, R0, R244, RZ ;  /* 0x000000f400067210 */ /* 0x000fe20007f3e0ff */
[----:B------:R-:W-:Y:S01]  /*19220*/  LDGSTS.E.BYPASS.LTC128B.128 [R239+0x12000], desc[UR34][R244.64+0x80] ;  /* 0x12000080f4ef7fae */ /* 0x000fe2000b901d62 */
[----:B------:R-:W-:-:S02]  /*19230*/  R2UR UR28, R200 ;  /* 0x00000000c81c72ca */ /* 0x000fc400000e0000 */
[C---:B------:R-:W-:Y:S01]  /*19240*/  R2UR UR29, R201.reuse ;  /* 0x00000000c91d72ca */ /* 0x040fe200000e0000 */
[----:B------:R-:W-:Y:S01]  /*19250*/  IMAD.X R7, R4, 0x1, R245, P1 ;  /* 0x0000000104077824 */ /* 0x000fe200008e06f5 */
[C---:B------:R-:W-:Y:S01]  /*19260*/  R2UR UR26, R200.reuse ;  /* 0x00000000c81a72ca */ /* 0x040fe200000e0000 */
[----:B------:R-:W-:Y:S01]  /*19270*/  LDGSTS.E.BYPASS.LTC128B.128 [R239+0x14000], desc[UR32][R244.64+0x100] ;  /* 0x14000100f4ef7fae */ /* 0x000fe2000b901d60 */
[C---:B------:R-:W-:Y:S02]  /*19280*/  R2UR UR27, R201.reuse ;  /* 0x00000000c91b72ca */ /* 0x040fe400000e0000 */
[C---:B------:R-:W-:Y:S01]  /*19290*/  R2UR UR24, R200.reuse ;  /* 0x00000000c81872ca */ /* 0x040fe200000e0000 */
[----:B------:R-:W-:Y:S01]  /*192a0*/  LDGSTS.E.BYPASS.LTC128B.128 [R239+0x16000], desc[UR30][R244.64+0x180] ;  /* 0x16000180f4ef7fae */ /* 0x000fe2000b901d5e */
[----:B------:R-:W-:Y:S02]  /*192b0*/  R2UR UR25, R201 ;  /* 0x00000000c91972ca */ /* 0x000fe400000e0000 */
[----:B------:R-:W-:-:S02]  /*192c0*/  R2UR UR22, R200 ;  /* 0x00000000c81672ca */ /* 0x000fc400000e0000 */
[C---:B------:R-:W-:Y:S01]  /*192d0*/  R2UR UR23, R201.reuse ;  /* 0x00000000c91772ca */ /* 0x040fe200000e0000 */
[----:B------:R-:W-:Y:S01]  /*192e0*/  LDGSTS.E.BYPASS.LTC128B.128 [R239+0x10800], desc[UR28][R6.64] ;  /* 0x1080000006ef7fae */ /* 0x000fe2000b901d5c */
[C---:B------:R-:W-:Y:S02]  /*192f0*/  R2UR UR20, R200.reuse ;  /* 0x00000000c81472ca */ /* 0x040fe400000e0000 */
[C---:B------:R-:W-:Y:S01]  /*19300*/  R2UR UR21, R201.reuse ;  /* 0x00000000c91572ca */ /* 0x040fe200000e0000 */
[----:B------:R-:W-:Y:S01]  /*19310*/  LDGSTS.E.BYPASS.LTC128B.128 [R239+0x12800], desc[UR26][R6.64+0x80] ;  /* 0x1280008006ef7fae */ /* 0x000fe2000b901d5a */
[----:B------:R-:W-:Y:S02]  /*19320*/  R2UR UR18, R200 ;  /* 0x00000000c81272ca */ /* 0x000fe400000e0000 */
[----:B------:R-:W-:Y:S01]  /*19330*/  R2UR UR19, R201 ;  /* 0x00000000c91372ca */ /* 0x000fe200000e0000 */
[----:B------:R-:W-:Y:S01]  /*19340*/  LDGSTS.E.BYPASS.LTC128B.128 [R239+0x14800], desc[UR24][R6.64+0x100] ;  /* 0x1480010006ef7fae */ /* 0x000fe2000b901d58 */
[----:B------:R-:W-:-:S02]  /*19350*/  IADD3 R8, P1, R0, R6, RZ ;  /* 0x0000000600087210 */ /* 0x000fc40007f3e0ff */
[----:B------:R-:W-:Y:S01]  /*19360*/  R2UR UR16, R200 ;  /* 0x00000000c81072ca */ /* 0x000fe200000e0000 */
[----:B------:R1:W-:Y:S01]  /*19370*/  LDGSTS.E.BYPASS.LTC128B.128 [R239+0x16800], desc[UR22][R6.64+0x180] ;  /* 0x1680018006ef7fae */ /* 0x0003e2000b901d56 */
[C---:B------:R-:W-:Y:S01]  /*19380*/  R2UR UR17, R201.reuse ;  /* 0x00000000c91172ca */ /* 0x040fe200000e0000 */
[----:B------:R-:W-:Y:S01]  /*19390*/  IMAD.X R9, R4, 0x1, R7, P1 ;  /* 0x0000000104097824 */ /* 0x000fe200008e0607 */
[C---:B------:R-:W-:Y:S02]  /*193a0*/  R2UR UR14, R200.reuse ;  /* 0x00000000c80e72ca */ /* 0x040fe400000e0000 */
[C---:B------:R-:W-:Y:S02]  /*193b0*/  R2UR UR15, R201.reuse ;  /* 0x00000000c90f72ca */ /* 0x040fe400000e0000 */
[----:B------:R-:W-:Y:S01]  /*193c0*/  R2UR UR12, R200 ;  /* 0x00000000c80c72ca */ /* 0x000fe200000e0000 */
[----:B------:R-:W-:Y:S01]  /*193d0*/  LDGSTS.E.BYPASS.LTC128B.128 [R239+0x11000], desc[UR20][R8.64] ;  /* 0x1100000008ef7fae */ /* 0x000fe2000b901d54 */
[----:B------:R-:W-:-:S02]  /*193e0*/  R2UR UR13, R201 ;  /* 0x00000000c90d72ca */ /* 0x000fc400000e0000 */
[C---:B------:R-:W-:Y:S01]  /*193f0*/  R2UR UR10, R200.reuse ;  /* 0x00000000c80a72ca */ /* 0x040fe200000e0000 */
[----:B------:R-:W-:Y:S01]  /*19400*/  LDGSTS.E.BYPASS.LTC128B.128 [R239+0x13000], desc[UR18][R8.64+0x80] ;  /* 0x1300008008ef7fae */ /* 0x000fe2000b901d52 */
[C---:B------:R-:W-:Y:S02]  /*19410*/  R2UR UR11, R201.reuse ;  /* 0x00000000c90b72ca */ /* 0x040fe400000e0000 */
[C---:B------:R-:W-:Y:S01]  /*19420*/  R2UR UR8, R200.reuse ;  /* 0x00000000c80872ca */ /* 0x040fe200000e0000 */
[----:B------:R-:W-:Y:S01]  /*19430*/  LDGSTS.E.BYPASS.LTC128B.128 [R239+0x15000], desc[UR16][R8.64+0x100] ;  /* 0x1500010008ef7fae */ /* 0x000fe2000b901d50 */
[C---:B------:R-:W-:Y:S02]  /*19440*/  R2UR UR9, R201.reuse ;  /* 0x00000000c90972ca */ /* 0x040fe400000e0000 */
[----:B------:R-:W-:Y:S01]  /*19450*/  R2UR UR4, R200 ;  /* 0x00000000c80472ca */ /* 0x000fe200000e0000 */
[----:B------:R2:W-:Y:S01]  /*19460*/  LDGSTS.E.BYPASS.LTC128B.128 [R239+0x17000], desc[UR14][R8.64+0x180] ;  /* 0x1700018008ef7fae */ /* 0x0005e2000b901d4e */
[----:B------:R-:W-:-:S02]  /*19470*/  R2UR UR5, R201 ;  /* 0x00000000c90572ca */ /* 0x000fc400000e0000 */
[----:B------:R-:W-:Y:S02]  /*19480*/  IADD3 R28, P1, R0, R8, RZ ;  /* 0x00000008001c7210 */ /* 0x000fe40007f3e0ff */
[----:B------:R-:W3:Y:S03]  /*19490*/  S2R R0, SR_TID.X ;  /* 0x0000000000007919 */ /* 0x000ee60000002100 */
[----:B------:R-:W-:Y:S01]  /*194a0*/  IMAD.X R29, R4, 0x1, R9, P1 ;  /* 0x00000001041d7824 */ /* 0x000fe200008e0609 */
[----:B------:R-:W-:-:S04]  /*194b0*/  ISETP.GE.AND P1, PT, R165, 0x3, PT ;  /* 0x00000003a500780c */ /* 0x000fc80003f26270 */
[----:B------:R-:W-:Y:S04]  /*194c0*/  LDGSTS.E.BYPASS.LTC128B.128 [R239+0x11800], desc[UR12][R28.64] ;  /* 0x118000001cef7fae */ /* 0x000fe8000b901d4c */
[----:B------:R-:W-:Y:S04]  /*194d0*/  LDGSTS.E.BYPASS.LTC128B.128 [R239+0x13800], desc[UR10][R28.64+0x80] ;  /* 0x138000801cef7fae */ /* 0x000fe8000b901d4a */
[----:B------:R-:W-:Y:S04]  /*194e0*/  LDGSTS.E.BYPASS.LTC128B.128 [R239+0x15800], desc[UR8][R28.64+0x100] ;  /* 0x158001001cef7fae */ /* 0x000fe8000b901d48 */
[----:B------:R4:W-:Y:S04]  /*194f0*/  LDGSTS.E.BYPASS.LTC128B.128 [R239+0x17800], desc[UR4][R28.64+0x180] ;  /* 0x178001801cef7fae */ /* 0x0009e8000b901d44 */
[----:B------:R-:W-:Y:S04]  /*19500*/  LDSM.16.M88.4 R24, [R226] ;  /* 0x00000000e218783b */ /* 0x000fe80000000200 */
[----:B-1----:R-:W2:Y:S04]  /*19510*/  LDSM.16.M88.4 R4, [R225+0x8000] ;  /* 0x00800000e104783b */ /* 0x002ea80000000200 */
[----:B------:R-:W1:Y:S01]  /*19520*/  LDSM.16.M88.4 R176, [R225+0x8800] ;  /* 0x00880000e1b0783b */ /* 0x000e620000000200 */
[----:B---3--:R-:W-:-:S03]  /*19530*/  IMAD.SHL.U32 R0, R0, 0x2, RZ ;  /* 0x0000000200007824 */ /* 0x008fc600078e00ff */
[----:B------:R-:W3:Y:S02]  /*19540*/  LDSM.16.M88.4 R32, [R225+0x9000] ;  /* 0x00900000e120783b */ /* 0x000ee40000000200 */
[----:B------:R-:W-:Y:S02]  /*19550*/  LOP3.LUT R0, R0, 0x6, RZ, 0xc0, !PT ;  /* 0x0000000600007812 */ /* 0x000fe400078ec0ff */
[----:B------:R-:W4:Y:S04]  /*19560*/  LDSM.16.M88.4 R20, [R225+0x9800] ;  /* 0x00980000e114783b */ /* 0x000f280000000200 */
[----:B------:R-:W-:Y:S04]  /*19570*/  LDSM.16.M88.4 R16, [R224] ;  /* 0x00000000e010783b */ /* 0x000fe80000000200 */
[----:B------:R-:W5:Y:S04]  /*19580*/  LDSM.16.M88.4 R12, [R223] ;  /* 0x00000000df0c783b */ /* 0x000f680000000200 */
[----:B------:R-:W5:Y:S04]  /*19590*/  LDSM.16.M88.4 R192, [R219] ;  /* 0x00000000dbc0783b */ /* 0x000f680000000200 */
[----:B------:R-:W5:Y:S04]  /*195a0*/  LDSM.16.M88.4 R188, [R218] ;  /* 0x00000000dabc783b */ /* 0x000f680000000200 */
[----:B------:R-:W5:Y:S04]  /*195b0*/  LDSM.16.M88.4 R184, [R217] ;  /* 0x00000000d9b8783b */ /* 0x000f680000000200 */
[----:B------:R-:W-:Y:S01]  /*195c0*/  LDSM.16.M88.4 R196, [R225+0xa800] ;  /* 0x00a80000e1c4783b */ /* 0x000fe20000000200 */
[C---:B--2---:R-:W-:Y:S03]  /*195d0*/  HMMA.16816.F32.BF16 R8, R24.reuse, R4, RZ ;  /* 0x000000041808723c */ /* 0x044fe600000418ff */
[----:B------:R-:W0:Y:S03]  /*195e0*/  LDGDEPBAR ;  /* 0x00000000000079af */ /* 0x000e260000000000 */
[C---:B------:R-:W-:Y:S06]  /*195f0*/  HMMA.16816.F32.BF16 R4, R24.reuse, R6, RZ ;  /* 0x000000061804723c */ /* 0x040fec00000418ff */
[C---:B-1----:R-:W-:Y:S06]  /*19600*/  HMMA.16816.F32.BF16 R180, R24.reuse, R176, RZ ;  /* 0x000000b018b4723c */ /* 0x042fec00000418ff */
[C---:B---3--:R-:W-:Y:S06]  /*19610*/  HMMA.16816.F32.BF16 R172, R24.reuse, R32, RZ ;  /* 0x0000002018ac723c */ /* 0x048fec00000418ff */
[C---:B------:R-:W-:Y:S06]  /*19620*/  HMMA.16816.F32.BF16 R176, R24.reuse, R178, RZ ;  /* 0x000000b218b0723c */ /* 0x040fec00000418ff */
        /* <DEDUP_REMOVED lines=9> */
[----:B------:R-:W2:Y:S05]  /*196c0*/  LDSM.16.M88.4 R192, [R220+0x8800] ;  /* 0x00880000dcc0783b */ /* 0x000eaa0000000200 */
[C---:B------:R-:W-:Y:S06]  /*196d0*/  HMMA.16816.F32.BF16 R172, R16.reuse, R188, R172 ;  /* 0x000000bc10ac723c */ /* 0x040fec00000418ac */
[C---:B------:R-:W-:Y:S01]  /*196e0*/  HMMA.16816.F32.BF16 R32, R16.reuse, R190, R32 ;  /* 0x000000be1020723c */ /* 0x040fe20000041820 */
[----:B------:R-:W3:Y:S05]  /*196f0*/  LDSM.16.M88.4 R188, [R220+0x9000] ;  /* 0x00900000dcbc783b */ /* 0x000eea0000000200 */
[C---:B------:R-:W-:Y:S06]  /*19700*/  HMMA.16816.F32.BF16 R28, R16.reuse, R184, R28 ;  /* 0x000000b8101c723c */ /* 0x040fec000004181c */
[----:B------:R-:W-:Y:S01]  /*19710*/  HMMA.16816.F32.BF16 R24, R16, R186, R24 ;  /* 0x000000ba1018723c */ /* 0x000fe20000041818 */
[----:B------:R-:W4:Y:S04]  /*19720*/  LDSM.16.M88.4 R184, [R220+0x9800] ;  /* 0x00980000dcb8783b */ /* 0x000f280000000200 */
[----:B------:R-:W-:Y:S01]  /*19730*/  LDSM.16.M88.4 R16, [R221] ;  /* 0x00000000dd10783b */ /* 0x000fe20000000200 */
[C---:B-1----:R-:W-:Y:S06]  /*19740*/  HMMA.16816.F32.BF16 R8, R20.reuse, R12, R8 ;  /* 0x0000000c1408723c */ /* 0x042fec0000041808 */
[C---:B------:R-:W-:Y:S01]  /*19750*/  HMMA.16816.F32.BF16 R4, R20.reuse, R14, R4 ;  /* 0x0000000e1404723c */ /* 0x040fe20000041804 */
[----:B------:R-:W1:Y:S05]  /*19760*/  LDSM.16.M88.4 R12, [R216] ;  /* 0x00000000d80c783b */ /* 0x000e6a0000000200 */
        /* <DEDUP_REMOVED lines=18> */
[----:B------:R-:W-:Y:S05]  /*19890*/  LDSM.16.M88.4 R188, [R224+0x2000] ;  /* 0x00200000e0bc783b */ /* 0x000fea0000000200 */
[C---:B----4-:R-:W-:Y:S06]  /*198a0*/  HMMA.16816.F32.BF16 R28, R16.reuse, R184, R28 ;  /* 0x000000b8101c723c */ /* 0x050fec000004181c */
[----:B------:R-:W-:Y:S01]  /*198b0*/  HMMA.16816.F32.BF16 R24, R16, R186, R24 ;  /* 0x000000ba1018723c */ /* 0x000fe20000041818 */
[----:B------:R-:W3:Y:S04]  /*198c0*/  LDSM.16.M88.4 R184, [R225+0xb800] ;  /* 0x00b80000e1b8783b */ /* 0x000ee80000000200 */
[----:B------:R-:W4:Y:S01]  /*198d0*/  LDSM.16.M88.4 R16, [R215] ;  /* 0x00000000d710783b */ /* 0x000f220000000200 */
[C---:B-1----:R-:W-:Y:S06]  /*198e0*/  HMMA.16816.F32.BF16 R8, R20.reuse, R12, R8 ;  /* 0x0000000c1408723c */ /* 0x042fec0000041808 */
[C---:B------:R-:W-:Y:S01]  /*198f0*/  HMMA.16816.F32.BF16 R4, R20.reuse, R14, R4 ;  /* 0x0000000e1404723c */ /* 0x040fe20000041804 */
[----:B------:R-:W1:Y:S05]  /*19900*/  LDSM.16.M88.4 R12, [R214] ;  /* 0x00000000d60c783b */ /* 0x000e6a0000000200 */
[C---:B------:R-:W-:Y:S06]  /*19910*/  HMMA.16816.F32.BF16 R180, R20.reuse, R196, R180 ;  /* 0x000000c414b4723c */ /* 0x040fec00000418b4 */
[C---:B------:R-:W-:Y:S01]  /*19920*/  HMMA.16816.F32.BF16 R176, R20.reuse, R198, R176 ;  /* 0x000000c614b0723c */ /* 0x040fe200000418b0 */
[----:B------:R-:W5:Y:S05]  /*19930*/  LDSM.16.M88.4 R196, [R213] ;  /* 0x00000000d5c4783b */ /* 0x000f6a0000000200 */
[C---:B--2---:R-:W-:Y:S06]  /*19940*/  HMMA.16816.F32.BF16 R172, R20.reuse, R192, R172 ;  /* 0x000000c014ac723c */ /* 0x044fec00000418ac */
[C---:B------:R-:W-:Y:S01]  /*19950*/  HMMA.16816.F32.BF16 R32, R20.reuse, R194, R32 ;  /* 0x000000c21420723c */ /* 0x040fe20000041820 */
[----:B------:R-:W2:Y:S05]  /*19960*/  LDSM.16.M88.4 R192, [R212] ;  /* 0x00000000d4c0783b */ /* 0x000eaa0000000200 */
        /* <DEDUP_REMOVED lines=10> */
[C---:B-----5:R-:W-:Y:S06]  /*19a10*/  HMMA.16816.F32.BF16 R172, R188.reuse, R196, R172 ;  /* 0x000000c4bcac723c */ /* 0x060fec00000418ac */
[C---:B------:R-:W-:Y:S01]  /*19a20*/  HMMA.16816.F32.BF16 R32, R188.reuse, R198, R32 ;  /* 0x000000c6bc20723c */ /* 0x040fe20000041820 */
[----:B------:R-:W-:Y:S05]  /*19a30*/  LDSM.16.M88.4 R196, [R222+0x4000] ;  /* 0x00400000dec4783b */ /* 0x000fea0000000200 */
[C---:B--2---:R-:W-:Y:S06]  /*19a40*/  HMMA.16816.F32.BF16 R28, R188.reuse, R192, R28 ;  /* 0x000000c0bc1c723c */ /* 0x044fec000004181c */
[----:B------:R-:W-:Y:S01]  /*19a50*/  HMMA.16816.F32.BF16 R24, R188, R194, R24 ;  /* 0x000000c2bc18723c */ /* 0x000fe20000041818 */
[----:B------:R-:W2:Y:S04]  /*19a60*/  LDSM.16.M88.4 R192, [R220+0xb800] ;  /* 0x00b80000dcc0783b */ /* 0x000ea80000000200 */
[----:B------:R-:W-:Y:S01]  /*19a70*/  LDSM.16.M88.4 R188, [R216+0x3000] ;  /* 0x00300000d8bc783b */ /* 0x000fe20000000200 */
[C---:B---3--:R-:W-:Y:S06]  /*19a80*/  HMMA.16816.F32.BF16 R8, R184.reuse, R20, R8 ;  /* 0x00000014b808723c */ /* 0x048fec0000041808 */
[C---:B------:R-:W-:Y:S01]  /*19a90*/  HMMA.16816.F32.BF16 R4, R184.reuse, R22, R4 ;  /* 0x00000016b804723c */ /* 0x040fe20000041804 */
[----:B------:R-:W-:Y:S05]  /*19aa0*/  LDSM.16.M88.4 R20, [R216+0x2000] ;  /* 0x00200000d814783b */ /* 0x000fea0000000200 */
[C---:B----4-:R-:W-:Y:S06]  /*19ab0*/  HMMA.16816.F32.BF16 R180, R184.reuse, R16, R180 ;  /* 0x00000010b8b4723c */ /* 0x050fec00000418b4 */
[C---:B------:R-:W-:Y:S01]  /*19ac0*/  HMMA.16816.F32.BF16 R176, R184.reuse, R18, R176 ;  /* 0x00000012b8b0723c */ /* 0x040fe200000418b0 */
[----:B------:R-:W3:Y:S05]  /*19ad0*/  LDSM.16.M88.4 R16, [R221+0x2000] ;  /* 0x00200000dd10783b */ /* 0x000eea0000000200 */
[C---:B-1----:R-:W-:Y:S06]  /*19ae0*/  HMMA.16816.F32.BF16 R172, R184.reuse, R12, R172 ;  /* 0x0000000cb8ac723c */ /* 0x042fec00000418ac */
[C---:B------:R-:W-:Y:S01]  /*19af0*/  HMMA.16816.F32.BF16 R32, R184.reuse, R14, R32 ;  /* 0x0000000eb820723c */ /* 0x040fe20000041820 */
[----:B------:R-:W1:Y:S05]  /*19b00*/  LDSM.16.M88.4 R12, [R216+0x2800] ;  /* 0x00280000d80c783b */ /* 0x000e6a0000000200 */
[C---:B--2---:R-:W-:Y:S06]  /*19b10*/  HMMA.16816.F32.BF16 R28, R184.reuse, R192, R28 ;  /* 0x000000c0b81c723c */ /* 0x044fec000004181c */
[----:B------:R-:W-:Y:S01]  /*19b20*/  HMMA.16816.F32.BF16 R24, R184, R194, R24 ;  /* 0x000000c2b818723c */ /* 0x000fe20000041818 */
[----:B------:R-:W2:Y:S04]  /*19b30*/  LDSM.16.M88.4 R184, [R216+0x3800] ;  /* 0x00380000d8b8783b */ /* 0x000ea80000000200 */
[----:B------:R-:W-:Y:S01]  /*19b40*/  LDSM.16.M88.4 R192, [R225+0xc800] ;  /* 0x00c80000e1c0783b */ /* 0x000fe20000000200 */
        /* <DEDUP_REMOVED lines=9> */
[C---:B--2---:R-:W-:Y:S06]  /*19be0*/  HMMA.16816.F32.BF16 R28, R16.reuse, R184, R28 ;  /* 0x000000b8101c723c */ /* 0x044fec000004181c */
[----:B------:R-:W-:Y:S01]  /*19bf0*/  HMMA.16816.F32.BF16 R24, R16, R186, R24 ;  /* 0x000000ba1018723c */ /* 0x000fe20000041818 */
[----:B------:R-:W2:Y:S04]  /*19c00*/  LDSM.16.M88.4 R184, [R225+0xd800] ;  /* 0x00d80000e1b8783b */ /* 0x000ea80000000200 */
[----:B------:R-:W-:Y:S01]  /*19c10*/  LDSM.16.M88.4 R16, [R224+0x4000] ;  /* 0x00400000e010783b */ /* 0x000fe20000000200 */
[C---:B---3--:R-:W-:Y:S06]  /*19c20*/  HMMA.16816.F32.BF16 R180, R20.reuse, R192, R180 ;  /* 0x000000c014b4723c */ /* 0x048fec00000418b4 */
[C---:B------:R-:W-:Y:S01]  /*19c30*/  HMMA.16816.F32.BF16 R176, R20.reuse, R194, R176 ;  /* 0x000000c214b0723c */ /* 0x040fe200000418b0 */
[----:B------:R-:W-:Y:S05]  /*19c40*/  LDSM.16.M88.4 R192, [R220+0xc800] ;  /* 0x00c80000dcc0783b */ /* 0x000fea0000000200 */
[C---:B-1----:R-:W-:Y:S06]  /*19c50*/  HMMA.16816.F32.BF16 R8, R20.reuse, R12, R8 ;  /* 0x0000000c1408723c */ /* 0x042fec0000041808 */
[C---:B------:R-:W-:Y:S01]  /*19c60*/  HMMA.16816.F32.BF16 R4, R20.reuse, R14, R4 ;  /* 0x0000000e1404723c */ /* 0x040fe20000041804 */
[----:B------:R-:W1:Y:S05]  /*19c70*/  LDSM.16.M88.4 R12, [R211] ;  /* 0x00000000d30c783b */ /* 0x000e6a0000000200 */
[C---:B----4-:R-:W-:Y:S06]  /*19c80*/  HMMA.16816.F32.BF16 R172, R20.reuse, R188, R172 ;  /* 0x000000bc14ac723c */ /* 0x050fec00000418ac */
        /* <DEDUP_REMOVED lines=10> */
[C---:B------:R-:W-:Y:S01]  /*19d30*/  HMMA.16816.F32.BF16 R176, R16.reuse, R190, R176 ;  /* 0x000000be10b0723c */ /* 0x040fe200000418b0 */
[----:B------:R-:W3:Y:S05]  /*19d40*/  LDSM.16.M88.4 R188, [R220+0xd000] ;  /* 0x00d00000dcbc783b */ /* 0x000eea0000000200 */
[C---:B--2---:R-:W-:Y:S06]  /*19d50*/  HMMA.16816.F32.BF16 R172, R16.reuse, R184, R172 ;  /* 0x000000b810ac723c */ /* 0x044fec00000418ac */
[C---:B------:R-:W-:Y:S01]  /*19d60*/  HMMA.16816.F32.BF16 R32, R16.reuse, R186, R32 ;  /* 0x000000ba1020723c */ /* 0x040fe20000041820 */
[----:B------:R-:W2:Y:S05]  /*19d70*/  LDSM.16.M88.4 R184, [R220+0xd800] ;  /* 0x00d80000dcb8783b */ /* 0x000eaa0000000200 */
[C---:B----4-:R-:W-:Y:S06]  /*19d80*/  HMMA.16816.F32.BF16 R28, R16.reuse, R20, R28 ;  /* 0x00000014101c723c */ /* 0x050fec000004181c */
[----:B------:R-:W-:Y:S01]  /*19d90*/  HMMA.16816.F32.BF16 R24, R16, R22, R24 ;  /* 0x000000161018723c */ /* 0x000fe20000041818 */
[----:B------:R-:W-:Y:S04]  /*19da0*/  LDSM.16.M88.4 R20, [R221+0x4000] ;  /* 0x00400000dd14783b */ /* 0x000fe80000000200 */
[----:B------:R-:W4:Y:S01]  /*19db0*/  LDSM.16.M88.4 R16, [R216+0x4000] ;  /* 0x00400000d810783b */ /* 0x000f220000000200 */
        /* <DEDUP_REMOVED lines=8> */
[----:B------:R-:W3:Y:S05]  /*19e40*/  LDSM.16.M88.4 R188, [R216+0x5000] ;  /* 0x00500000d8bc783b */ /* 0x000eea0000000200 */
[C---:B--2---:R-:W-:Y:S06]  /*19e50*/  HMMA.16816.F32.BF16 R28, R196.reuse, R184, R28 ;  /* 0x000000b8c41c723c */ /* 0x044fec000004181c */
[----:B------:R-:W-:Y:S01]  /*19e60*/  HMMA.16816.F32.BF16 R24, R196, R186, R24 ;  /* 0x000000bac418723c */ /* 0x000fe20000041818 */
[----:B------:R-:W2:Y:S04]  /*19e70*/  LDSM.16.M88.4 R184, [R216+0x5800] ;  /* 0x00580000d8b8783b */ /* 0x000ea80000000200 */
[----:B------:R-:W-:Y:S01]  /*19e80*/  LDSM.16.M88.4 R196, [R226+0x6000] ;  /* 0x00600000e2c4783b */ /* 0x000fe20000000200 */
[C---:B----4-:R-:W-:Y:S06]  /*19e90*/  HMMA.16816.F32.BF16 R8, R20.reuse, R16, R8 ;  /* 0x000000101408723c */ /* 0x050fec0000041808 */
[C---:B------:R-:W-:Y:S01]  /*19ea0*/  HMMA.16816.F32.BF16 R4, R20.reuse, R18, R4 ;  /* 0x000000121404723c */ /* 0x040fe20000041804 */
[----:B------:R-:W4:Y:S05]  /*19eb0*/  LDSM.16.M88.4 R16, [R225+0xe800] ;  /* 0x00e80000e110783b */ /* 0x000f2a0000000200 */
[C---:B-1----:R-:W-:Y:S06]  /*19ec0*/  HMMA.16816.F32.BF16 R180, R20.reuse, R12, R180 ;  /* 0x0000000c14b4723c */ /* 0x042fec00000418b4 */
[C---:B------:R-:W-:Y:S01]  /*19ed0*/  HMMA.16816.F32.BF16 R176, R20.reuse, R14, R176 ;  /* 0x0000000e14b0723c */ /* 0x040fe200000418b0 */
[----:B------:R-:W1:Y:S05]  /*19ee0*/  LDSM.16.M88.4 R12, [R225+0xf000] ;  /* 0x00f00000e10c783b */ /* 0x000e6a0000000200 */
[C---:B---3--:R-:W-:Y:S06]  /*19ef0*/  HMMA.16816.F32.BF16 R172, R20.reuse, R188, R172 ;  /* 0x000000bc14ac723c */ /* 0x048fec00000418ac */
[C---:B------:R-:W-:Y:S01]  /*19f00*/  HMMA.16816.F32.BF16 R32, R20.reuse, R190, R32 ;  /* 0x000000be1420723c */ /* 0x040fe20000041820 */
[----:B------:R-:W3:Y:S05]  /*19f10*/  LDSM.16.M88.4 R188, [R225+0xf800] ;  /* 0x00f80000e1bc783b */ /* 0x000eea0000000200 */
[C---:B--2---:R-:W-:Y:S06]  /*19f20*/  HMMA.16816.F32.BF16 R28, R20.reuse, R184, R28 ;  /* 0x000000b8141c723c */ /* 0x044fec000004181c */
[----:B------:R-:W-:Y:S01]  /*19f30*/  HMMA.16816.F32.BF16 R24, R20, R186, R24 ;  /* 0x000000ba1418723c */ /* 0x000fe20000041818 */
[----:B------:R-:W-:Y:S04]  /*19f40*/  LDSM.16.M88.4 R184, [R224+0x6000] ;  /* 0x00600000e0b8783b */ /* 0x000fe80000000200 */
[----:B------:R-:W-:Y:S01]  /*19f50*/  LDSM.16.M88.4 R20, [R207] ;  /* 0x00000000cf14783b */ /* 0x000fe20000000200 */
[C---:B----4-:R-:W-:Y:S06]  /*19f60*/  HMMA.16816.F32.BF16 R180, R196.reuse, R16, R180 ;  /* 0x00000010c4b4723c */ /* 0x050fec00000418b4 */
[C---:B------:R-:W-:Y:S01]  /*19f70*/  HMMA.16816.F32.BF16 R176, R196.reuse, R18, R176 ;  /* 0x00000012c4b0723c */ /* 0x040fe200000418b0 */
[----:B------:R-:W2:Y:S05]  /*19f80*/  LDSM.16.M88.4 R16, [R206] ;  /* 0x00000000ce10783b */ /* 0x000eaa0000000200 */
[C---:B-1----:R-:W-:Y:S06]  /*19f90*/  HMMA.16816.F32.BF16 R172, R196.reuse, R12, R172 ;  /* 0x0000000cc4ac723c */ /* 0x042fec00000418ac */
[C---:B------:R-:W-:Y:S01]  /*19fa0*/  HMMA.16816.F32.BF16 R32, R196.reuse, R14, R32 ;  /* 0x0000000ec420723c */ /* 0x040fe20000041820 */
[----:B------:R-:W1:Y:S05]  /*19fb0*/  LDSM.16.M88.4 R12, [R205] ;  /* 0x00000000cd0c783b */ /* 0x000e6a0000000200 */
[C---:B---3--:R-:W-:Y:S06]  /*19fc0*/  HMMA.16816.F32.BF16 R28, R196.reuse, R188, R28 ;  /* 0x000000bcc41c723c */ /* 0x048fec000004181c */
[C---:B------:R-:W-:Y:S01]  /*19fd0*/  HMMA.16816.F32.BF16 R24, R196.reuse, R190, R24 ;  /* 0x000000bec418723c */ /* 0x040fe20000041818 */
[----:B------:R-:W-:Y:S05]  /*19fe0*/  LDSM.16.M88.4 R188, [R222+0x6000] ;  /* 0x00600000debc783b */ /* 0x000fea0000000200 */
[C---:B------:R-:W-:Y:S06]  /*19ff0*/  HMMA.16816.F32.BF16 R8, R196.reuse, R192, R8 ;  /* 0x000000c0c408723c */ /* 0x040fec0000041808 */
[----:B------:R-:W-:Y:S01]  /*1a000*/  HMMA.16816.F32.BF16 R4, R196, R194, R4 ;  /* 0x000000c2c404723c */ /* 0x000fe20000041804 */
[----:B------:R-:W3:Y:S05]  /*1a010*/  LDSM.16.M88.4 R192, [R204] ;  /* 0x00000000ccc0783b */ /* 0x000eea0000000200 */
[C---:B--2---:R-:W-:Y:S06]  /*1a020*/  HMMA.16816.F32.BF16 R180, R184.reuse, R16, R180 ;  /* 0x00000010b8b4723c */ /* 0x044fec00000418b4 */
[C---:B------:R-:W-:Y:S01]  /*1a030*/  HMMA.16816.F32.BF16 R176, R184.reuse, R18, R176 ;  /* 0x00000012b8b0723c */ /* 0x040fe200000418b0 */
[----:B------:R-:W2:Y:S05]  /*1a040*/  LDSM.16.M88.4 R16, [R220+0xe800] ;  /* 0x00e80000dc10783b */ /* 0x000eaa0000000200 */
        /* <DEDUP_REMOVED lines=8> */
[----:B------:R-:W-:Y:S04]  /*1a0d0*/  LDSM.16.M88.4 R192, [R221+0x6000] ;  /* 0x00600000ddc0783b */ /* 0x000fe80000000200 */
[----:B------:R-:W-:Y:S01]  /*1a0e0*/  LDSM.16.M88.4 R184, [R216+0x6000] ;  /* 0x00600000d8b8783b */ /* 0x000fe20000000200 */
[C---:B--2---:R-:W-:Y:S06]  /*1a0f0*/  HMMA.16816.F32.BF16 R180, R188.reuse, R16, R180 ;  /* 0x00000010bcb4723c */ /* 0x044fec00000418b4 */
[C---:B------:R-:W-:Y:S01]  /*1a100*/  HMMA.16816.F32.BF16 R176, R188.reuse, R18, R176 ;  /* 0x00000012bcb0723c */ /* 0x040fe200000418b0 */
[----:B------:R-:W2:Y:S05]  /*1a110*/  LDSM.16.M88.4 R16, [R220+0xf800] ;  /* 0x00f80000dc10783b */ /* 0x000eaa0000000200 */
[C---:B-1----:R-:W-:Y:S06]  /*1a120*/  HMMA.16816.F32.BF16 R172, R188.reuse, R12, R172 ;  /* 0x0000000cbcac723c */ /* 0x042fec00000418ac */
[C---:B------:R-:W-:Y:S01]  /*1a130*/  HMMA.16816.F32.BF16 R32, R188.reuse, R14, R32 ;  /* 0x0000000ebc20723c */ /* 0x040fe20000041820 */
[----:B------:R-:W1:Y:S05]  /*1a140*/  LDSM.16.M88.4 R12, [R216+0x6800] ;  /* 0x00680000d80c783b */ /* 0x000e6a0000000200 */
[C---:B----4-:R-:W-:Y:S06]  /*1a150*/  HMMA.16816.F32.BF16 R8, R188.reuse, R20, R8 ;  /* 0x00000014bc08723c */ /* 0x050fec0000041808 */
[C---:B------:R-:W-:Y:S01]  /*1a160*/  HMMA.16816.F32.BF16 R4, R188.reuse, R22, R4 ;  /* 0x00000016bc04723c */ /* 0x040fe20000041804 */
[----:B------:R-:W3:Y:S05]  /*1a170*/  LDSM.16.M88.4 R20, [R216+0x7000] ;  /* 0x00700000d814783b */ /* 0x000eea0000000200 */
[----:B--2---:R-:W-:-:S12]  /*1a180*/  HMMA.16816.F32.BF16 R28, R188, R16, R28 ;  /* 0x00000010bc1c723c */ /* 0x004fd8000004181c */
[----:B------:R-:W-:Y:S01]  /*1a190*/  HMMA.16816.F32.BF16 R8, R192, R184, R8 ;  /* 0x000000b8c008723c */ /* 0x000fe20000041808 */
[----:B------:R-:W-:-:S04]  /*1a1a0*/  IMAD R17, R241, 0x40, R0 ;  /* 0x00000040f1117824 */ /* 0x000fc800078e0200 */
[C---:B------:R-:W-:Y:S01]  /*1a1b0*/  VIADD R165, R17.reuse, 0x9 ;  /* 0x0000000911a57836 */ /* 0x040fe20000000000 */
[----:B-1----:R-:W-:Y:S01]  /*1a1c0*/  HMMA.16816.F32.BF16 R180, R192, R12, R180 ;  /* 0x0000000cc0b4723c */ /* 0x002fe200000418b4 */
[----:B------:R-:W-:-:S03]  /*1a1d0*/  VIADD R171, R17, 0x10 ;  /* 0x0000001011ab7836 */ /* 0x000fc60000000000 */
[----:B------:R-:W-:Y:S02]  /*1a1e0*/  ISETP.GE.AND P3, PT, R165, R2, PT ;  /* 0x00000002a500720c */ /* 0x000fe40003f66270 */
[----:B------:R-:W-:Y:S01]  /*1a1f0*/  HMMA.16816.F32.BF16 R176, R192, R14, R176 ;  /* 0x0000000ec0b0723c */ /* 0x000fe200000418b0 */
[----:B------:R-:W-:-:S05]  /*1a200*/  VIADD R13, R17, 0x1 ;  /* 0x00000001110d7836 */ /* 0x000fca0000000000 */
[----:B------:R-:W-:Y:S01]  /*1a210*/  ISETP.GE.AND P5, PT, R13, R2, PT ;  /* 0x000000020d00720c */ /* 0x000fe20003fa6270 */
[----:B------:R-:W-:Y:S01]  /*1a220*/  VIADD R15, R17, 0x8 ;  /* 0x00000008110f7836 */ /* 0x000fe20000000000 */
[----:B------:R-:W-:Y:S01]  /*1a230*/  ISETP.GE.AND P2, PT, R13, R170, PT ;  /* 0x000000aa0d00720c */ /* 0x000fe20003f46270 */
[----:B------:R-:W-:Y:S03]  /*1a240*/  HMMA.16816.F32.BF16 R4, R192, R186, R4 ;  /* 0x000000bac004723c */ /* 0x000fe60000041804 */
[C---:B------:R-:W-:Y:S02]  /*1a250*/  ISETP.GE.AND P4, PT, R15.reuse, R2, PT ;  /* 0x000000020f00720c */ /* 0x040fe40003f86270 */
[----:B------:R-:W-:Y:S01]  /*1a260*/  ISETP.GE.AND P6, PT, R15, R170, PT ;  /* 0x000000aa0f00720c */ /* 0x000fe20003fc6270 */
[----:B------:R-:W-:Y:S01]  /*1a270*/  HMMA.16816.F32.BF16 R24, R188, R18, R24 ;  /* 0x00000012bc18723c */ /* 0x000fe20000041818 */
[----:B------:R-:W1:Y:S01]  /*1a280*/  LDSM.16.M88.4 R12, [R216+0x7800] ;  /* 0x00780000d80c783b */ /* 0x000e620000000200 */
[----:B------:R-:W-:Y:S01]  /*1a290*/  FSEL R0, R9, -INF , !P5 ;  /* 0xff80000009007808 */ /* 0x000fe20006800000 */
[----:B------:R-:W-:-:S04]  /*1a2a0*/  DEPBAR.LE SB0, 0x0 ;  /* 0x000080000000791a */ /* 0x000fc80000000000 */
[C---:B---3--:R-:W-:Y:S01]  /*1a2b0*/  HMMA.16816.F32.BF16 R172, R192.reuse, R20, R172 ;  /* 0x00000014c0ac723c */ /* 0x048fe200000418ac */
[----:B------:R-:W-:Y:S01]  /*1a2c0*/  ISETP.GE.AND P5, PT, R165, R170, PT ;  /* 0x000000aaa500720c */ /* 0x000fe20003fa6270 */
[----:B------:R-:W-:Y:S01]  /*1a2d0*/  VIADD R165, R17, 0x18 ;  /* 0x0000001811a57836 */ /* 0x000fe20000000000 */
[----:B------:R-:W-:Y:S01]  /*1a2e0*/  FSEL R11, R11, -INF , !P2 ;  /* 0xff8000000b0b7808 */ /* 0x000fe20005000000 */
[----:B------:R-:W-:Y:S01]  /*1a2f0*/  VIADD R19, R17, 0x20 ;  /* 0x0000002011137836 */ /* 0x000fe20000000000 */
[----:B------:R-:W-:Y:S01]  /*1a300*/  ISETP.GE.AND P2, PT, R171, R2, PT ;  /* 0x00000002ab00720c */ /* 0x000fe20003f46270 */
[----:B------:R-:W-:Y:S01]  /*1a310*/  HMMA.16816.F32.BF16 R32, R192, R22, R32 ;  /* 0x00000016c020723c */ /* 0x000fe20000041820 */
[----:B------:R-:W-:Y:S02]  /*1a320*/  VIADD R21, R17, 0x11 ;  /* 0x0000001111157836 */ /* 0x000fe40000000000 */
[----:B------:R-:W-:Y:S02]  /*1a330*/  FSEL R180, R180, -INF , !P2 ;  /* 0xff800000b4b47808 */ /* 0x000fe40005000000 */
[----:B------:R-:W-:-:S02]  /*1a340*/  FSEL R9, R6, -INF , !P6 ;  /* 0xff80000006097808 */ /* 0x000fc40007000000 */
[----:B------:R-:W-:Y:S02]  /*1a350*/  FSEL R5, R5, -INF , !P3 ;  /* 0xff80000005057808 */ /* 0x000fe40005800000 */
[----:B------:R-:W-:Y:S01]  /*1a360*/  FSEL R4, R4, -INF , !P4 ;  /* 0xff80000004047808 */ /* 0x000fe20006000000 */
[----:B------:R-:W-:Y:S01]  /*1a370*/  BAR.SYNC.DEFER_BLOCKING 0x0 ;  /* 0x0000000000007b1d */ /* 0x000fe20000010000 */
[C---:B------:R-:W-:Y:S02]  /*1a380*/  ISETP.GE.AND P6, PT, R21.reuse, R2, PT ;  /* 0x000000021500720c */ /* 0x040fe40003fc6270 */
[-C--:B------:R-:W-:Y:S01]  /*1a390*/  ISETP.GE.AND P3, PT, R21, R170.reuse, PT ;  /* 0x000000aa1500720c */ /* 0x080fe20003f66270 */
[----:B------:R-:W-:Y:S01]  /*1a3a0*/  VIADD R21, R17, 0x19 ;  /* 0x0000001911157836 */ /* 0x000fe20000000000 */
[----:B------:R-:W-:Y:S02]  /*1a3b0*/  ISETP.GE.AND P4, PT, R171, R170, PT ;  /* 0x000000aaab00720c */ /* 0x000fe40003f86270 */
[----:B------:R-:W-:-:S02]  /*1a3c0*/  FSEL R7, R7, -INF , !P5 ;  /* 0xff80000007077808 */ /* 0x000fc40006800000 */
[-C--:B------:R-:W-:Y:S02]  /*1a3d0*/  ISETP.GE.AND P5, PT, R165, R2.reuse, PT ;  /* 0x00000002a500720c */ /* 0x080fe40003fa6270 */
[----:B------:R-:W-:Y:S02]  /*1a3e0*/  FSEL R182, R182, -INF , !P4 ;  /* 0xff800000b6b67808 */ /* 0x000fe40006000000 */
[----:B------:R-:W-:Y:S02]  /*1a3f0*/  FSEL R181, R181, -INF , !P6 ;  /* 0xff800000b5b57808 */ /* 0x000fe40007000000 */
[C---:B------:R-:W-:Y:S02]  /*1a400*/  ISETP.GE.AND P4, PT, R21.reuse, R2, PT ;  /* 0x000000021500720c */ /* 0x040fe40003f86270 */
[----:B------:R-:W-:Y:S01]  /*1a410*/  ISETP.GE.AND P6, PT, R21, R170, PT ;  /* 0x000000aa1500720c */ /* 0x000fe20003fc6270 */
[----:B-1----:R-:W-:Y:S01]  /*1a420*/  HMMA.16816.F32.BF16 R28, R192, R12, R28 ;  /* 0x0000000cc01c723c */ /* 0x002fe2000004181c */
[----:B------:R-:W-:-:S02]  /*1a430*/  FSEL R187, R183, -INF , !P3 ;  /* 0xff800000b7bb7808 */ /* 0x000fc40005800000 */
[----:B------:R-:W-:Y:S02]  /*1a440*/  FSEL R21, R176, -INF , !P5 ;  /* 0xff800000b0157808 */ /* 0x000fe40006800000 */
[C---:B------:R-:W-:Y:S01]  /*1a450*/  ISETP.GE.AND P3, PT, R19.reuse, R2, PT ;  /* 0x000000021300720c */ /* 0x040fe20003f66270 */
[----:B------:R-:W-:Y:S01]  /*1a460*/  HMMA.16816.F32.BF16 R24, R192, R14, R24 ;  /* 0x0000000ec018723c */ /* 0x000fe20000041818 */
[-C--:B------:R-:W-:Y:S01]  /*1a470*/  ISETP.GE.AND P5, PT, R19, R170.reuse, PT ;  /* 0x000000aa1300720c */ /* 0x080fe20003fa6270 */
[----:B------:R-:W-:Y:S01]  /*1a480*/  VIADD R19, R17, 0x28 ;  /* 0x0000002811137836 */ /* 0x000fe20000000000 */
[----:B------:R-:W-:Y:S01]  /*1a490*/  ISETP.GE.AND P2, PT, R165, R170, PT ;  /* 0x000000aaa500720c */ /* 0x000fe20003f46270 */
[----:B------:R-:W-:Y:S01]  /*1a4a0*/  VIADD R165, R17, 0x21 ;  /* 0x0000002111a57836 */ /* 0x000fe20000000000 */
[----:B------:R-:W-:Y:S01]  /*1a4b0*/  FSEL R249, R179, -INF , !P6 ;  /* 0xff800000b3f97808 */ /* 0x000fe20007000000 */
[----:B------:R-:W-:Y:S01]  /*1a4c0*/  VIADD R13, R17, 0x31 ;  /* 0x00000031110d7836 */ /* 0x000fe20000000000 */
[----:B------:R-:W-:-:S02]  /*1a4d0*/  FSEL R233, R172, -INF , !P3 ;  /* 0xff800000ace97808 */ /* 0x000fc40005800000 */
[----:B------:R-:W-:Y:S02]  /*1a4e0*/  FSEL R185, R178, -INF , !P2 ;  /* 0xff800000b2b97808 */ /* 0x000fe40005000000 */
[----:B------:R-:W-:Y:S02]  /*1a4f0*/  FSEL R23, R177, -INF , !P4 ;  /* 0xff800000b1177808 */ /* 0x000fe40006000000 */
[C---:B------:R-:W-:Y:S02]  /*1a500*/  ISETP.GE.AND P6, PT, R19.reuse, R2, PT ;  /* 0x000000021300720c */ /* 0x040fe40003fc6270 */
[----:B------:R-:W-:Y:S01]  /*1a510*/  ISETP.GE.AND P3, PT, R19, R170, PT ;  /* 0x000000aa1300720c */ /* 0x000fe20003f66270 */
[----:B------:R-:W-:Y:S01]  /*1a520*/  VIADD R19, R17, 0x29 ;  /* 0x0000002911137836 */ /* 0x000fe20000000000 */
[C---:B------:R-:W-:Y:S02]  /*1a530*/  ISETP.GE.AND P2, PT, R165.reuse, R2, PT ;  /* 0x00000002a500720c */ /* 0x040fe40003f46270 */
[----:B------:R-:W-:Y:S01]  /*1a540*/  ISETP.GE.AND P4, PT, R165, R170, PT ;  /* 0x000000aaa500720c */ /* 0x000fe20003f86270 */
[----:B------:R-:W-:Y:S01]  /*1a550*/  VIADD R165, R17, 0x30 ;  /* 0x0000003011a57836 */ /* 0x000fe20000000000 */
[----:B------:R-:W-:-:S02]  /*1a560*/  FSEL R197, R174, -INF , !P5 ;  /* 0xff800000aec57808 */ /* 0x000fc40006800000 */
[----:B------:R-:W-:Y:S02]  /*1a570*/  ISETP.GE.AND P5, PT, R19, R2, PT ;  /* 0x000000021300720c */ /* 0x000fe40003fa6270 */
[----:B------:R-:W-:Y:S02]  /*1a580*/  FSEL R247, R173, -INF , !P2 ;  /* 0xff800000adf77808 */ /* 0x000fe40005000000 */
[----:B------:R-:W-:Y:S02]  /*1a590*/  FSEL R191, R175, -INF , !P4 ;  /* 0xff800000afbf7808 */ /* 0x000fe40006000000 */
[----:B------:R-:W-:Y:S02]  /*1a5a0*/  ISETP.GE.AND P2, PT, R19, R170, PT ;  /* 0x000000aa1300720c */ /* 0x000fe40003f46270 */
[----:B------:R-:W-:Y:S02]  /*1a5b0*/  ISETP.GE.AND P4, PT, R165, R2, PT ;  /* 0x00000002a500720c */ /* 0x000fe40003f86270 */
[----:B------:R-:W-:-:S02]  /*1a5c0*/  FSEL R193, R34, -INF , !P3 ;  /* 0xff80000022c17808 */ /* 0x000fc40005800000 */
[----:B------:R-:W-:Y:S02]  /*1a5d0*/  FSEL R195, R33, -INF , !P5 ;  /* 0xff80000021c37808 */ /* 0x000fe40006800000 */
[C---:B------:R-:W-:Y:S02]  /*1a5e0*/  ISETP.GE.AND P3, PT, R13.reuse, R2, PT ;  /* 0x000000020d00720c */ /* 0x040fe40003f66270 */
[----:B------:R-:W-:Y:S01]  /*1a5f0*/  ISETP.GE.AND P5, PT, R13, R170, PT ;  /* 0x000000aa0d00720c */ /* 0x000fe20003fa6270 */
[----:B------:R-:W-:Y:S01]  /*1a600*/  VIADD R13, R17, 0x38 ;  /* 0x00000038110d7836 */ /* 0x000fe20000000000 */
[----:B------:R-:W-:Y:S02]  /*1a610*/  FSEL R189, R35, -INF , !P2 ;  /* 0xff80000023bd7808 */ /* 0x000fe40005000000 */
[----:B------:R-:W-:Y:S02]  /*1a620*/  FSEL R179, R28, -INF , !P4 ;  /* 0xff8000001cb37808 */ /* 0x000fe40006000000 */
[----:B------:R-:W-:-:S02]  /*1a630*/  FSEL R199, R32, -INF , !P6 ;  /* 0xff80000020c77808 */ /* 0x000fc40007000000 */
[C---:B------:R-:W-:Y:S02]  /*1a640*/  ISETP.GE.AND P2, PT, R17.reuse, R2, PT ;  /* 0x000000021100720c */ /* 0x040fe40003f46270 */
[CC--:B------:R-:W-:Y:S01]  /*1a650*/  ISETP.GE.AND P4, PT, R17.reuse, R170.reuse, PT ;  /* 0x000000aa1100720c */ /* 0x0c0fe20003f86270 */
[----:B------:R-:W-:Y:S01]  /*1a660*/  VIADD R17, R17, 0x39 ;  /* 0x0000003911117836 */ /* 0x000fe20000000000 */
[----:B------:R-:W-:Y:S02]  /*1a670*/  ISETP.GE.AND P6, PT, R165, R170, PT ;  /* 0x000000aaa500720c */ /* 0x000fe40003fc6270 */
[----:B------:R-:W-:Y:S02]  /*1a680*/  FSEL R176, R29, -INF , !P3 ;  /* 0xff8000001db07808 */ /* 0x000fe40005800000 */
[----:B------:R-:W-:Y:S02]  /*1a690*/  FSEL R177, R30, -INF , !P6 ;  /* 0xff8000001eb17808 */ /* 0x000fe40007000000 */
[----:B------:R-:W-:-:S02]  /*1a6a0*/  FSEL R175, R31, -INF , !P5 ;  /* 0xff8000001faf7808 */ /* 0x000fc40006800000 */
[----:B------:R-:W-:Y:S02]  /*1a6b0*/  FSEL R15, R8, -INF , !P2 ;  /* 0xff800000080f7808 */ /* 0x000fe40005000000 */
[C---:B------:R-:W-:Y:S02]  /*1a6c0*/  ISETP.GE.AND P6, PT, R13.reuse, R2, PT ;  /* 0x000000020d00720c */ /* 0x040fe40003fc6270 */
[----:B------:R-:W-:Y:S02]  /*1a6d0*/  ISETP.GE.AND P3, PT, R13, R170, PT ;  /* 0x000000aa0d00720c */ /* 0x000fe40003f66270 */
[C---:B------:R-:W-:Y:S02]  /*1a6e0*/  ISETP.GE.AND P5, PT, R17.reuse, R2, PT ;  /* 0x000000021100720c */ /* 0x040fe40003fa6270 */
[----:B------:R-:W-:Y:S02]  /*1a6f0*/  ISETP.GE.AND P2, PT, R17, R170, PT ;  /* 0x000000aa1100720c */ /* 0x000fe40003f46270 */
[----:B------:R-:W-:-:S02]  /*1a700*/  FSEL R13, R10, -INF , !P4 ;  /* 0xff8000000a0d7808 */ /* 0x000fc40006000000 */
[----:B------:R-:W-:Y:S02]  /*1a710*/  FSEL R174, R24, -INF , !P6 ;  /* 0xff80000018ae7808 */ /* 0x000fe40007000000 */
[----:B------:R-:W-:Y:S02]  /*1a720*/  FSEL R29, R26, -INF , !P3 ;  /* 0xff8000001a1d7808 */ /* 0x000fe40005800000 */
        /* <DEDUP_REMOVED lines=10> */
[----:B------:R-:W-:Y:S02]  /*1a7d0*/  R2UR UR13, R201 ;  /* 0x00000000c90d72ca */ /* 0x000fe400000e0000 */
[----:B------:R-:W-:Y:S02]  /*1a7e0*/  IADD3 R14, R2, -0x40, RZ ;  /* 0xffffffc0020e7810 */ /* 0x000fe40007ffe0ff */
[----:B------:R-:W-:Y:S02]  /*1a7f0*/  IABS R8, R2 ;  /* 0x0000000200087213 */ /* 0x000fe40000000000 */
[----:B------:R-:W-:-:S02]  /*1a800*/  IABS R6, R14 ;  /* 0x0000000e00067213 */ /* 0x000fc40000000000 */
[C---:B------:R-:W-:Y:S02]  /*1a810*/  R2UR UR10, R200.reuse ;  /* 0x00000000c80a72ca */ /* 0x040fe400000e0000 */
[C---:B------:R-:W-:Y:S02]  /*1a820*/  R2UR UR11, R201.reuse ;  /* 0x00000000c90b72ca */ /* 0x040fe400000e0000 */
[----:B------:R-:W-:Y:S02]  /*1a830*/  R2UR UR8, R200 ;  /* 0x00000000c80872ca */ /* 0x000fe400000e0000 */
[----:B------:R-:W-:-:S13]  /*1a840*/  R2UR UR9, R201 ;  /* 0x00000000c90972ca */ /* 0x000fda00000e0000 */
[----:B------:R-:W3:Y:S01]  /*1a850*/  LD.E.64 R30, desc[UR8][R202.64+0x20] ;  /* 0x00002008ca1e7980 */ /* 0x000ee2000c101b00 */
[-C--:B--2---:R-:W-:Y:S02]  /*1a860*/  IABS R10, R19.reuse ;  /* 0x00000013000a7213 */ /* 0x084fe40000000000 */
[-C--:B------:R-:W-:Y:S02]  /*1a870*/  IABS R17, R19.reuse ;  /* 0x0000001300117213 */ /* 0x080fe40000000000 */
[----:B------:R-:W1:Y:S01]  /*1a880*/  I2F.RP R12, R10 ;  /* 0x0000000a000c7306 */ /* 0x000e620000209400 */
[-C--:B------:R-:W-:Y:S02]  /*1a890*/  LOP3.LUT R2, R2, R19.reuse, RZ, 0x3c, !PT ;  /* 0x0000001302027212 */ /* 0x080fe400078e3cff */
[----:B------:R-:W-:Y:S01]  /*1a8a0*/  IMAD.MOV R17, RZ, RZ, -R17 ;  /* 0x000000ffff117224 */ /* 0x000fe200078e0a11 */
[----:B------:R-:W-:Y:S02]  /*1a8b0*/  LOP3.LUT R14, R14, R19, RZ, 0x3c, !PT ;  /* 0x000000130e0e7212 */ /* 0x000fe400078e3cff */
[----:B------:R-:W-:-:S02]  /*1a8c0*/  ISETP.GE.AND P2, PT, R2, RZ, PT ;  /* 0x000000ff0200720c */ /* 0x000fc40003f46270 */
[----:B------:R-:W-:Y:S01]  /*1a8d0*/  ISETP.GE.AND P0, PT, R14, RZ, PT ;  /* 0x000000ff0e00720c */ /* 0x000fe20003f06270 */
        /* <DEDUP_REMOVED lines=17> */
[----:B------:R-:W-:Y:S01]  /*1a9f0*/  ISETP.NE.AND P1, PT, R19, RZ, PT ;  /* 0x000000ff1300720c */ /* 0x000fe20003f25270 */
[----:B------:R-:W-:Y:S01]  /*1aa00*/  @!P3 VIADD R16, R16, 0x1 ;  /* 0x000000011010b836 */ /* 0x000fe20000000000 */
[-C--:B------:R-:W-:Y:S02]  /*1aa10*/  ISETP.GE.U32.AND P4, PT, R17, R10.reuse, PT ;  /* 0x0000000a1100720c */ /* 0x080fe40003f86070 */
[----:B------:R-:W-:Y:S02]  /*1aa20*/  ISETP.GE.U32.AND P5, PT, R25, R10, PT ;  /* 0x0000000a1900720c */ /* 0x000fe40003fa6070 */
[----:B------:R-:W-:-:S09]  /*1aa30*/  LOP3.LUT R17, RZ, R19, RZ, 0x33, !PT ;  /* 0x00000013ff117212 */ /* 0x000fd200078e33ff */
[----:B------:R-:W-:Y:S02]  /*1aa40*/  @P4 IADD3 R12, R12, 0x1, RZ ;  /* 0x000000010c0c4810 */ /* 0x000fe40007ffe0ff */
[----:B------:R-:W-:-:S03]  /*1aa50*/  @P5 VIADD R16, R16, 0x1 ;  /* 0x0000000110105836 */ /* 0x000fc60000000000 */
[----:B------:R-:W-:Y:S02]  /*1aa60*/  @!P0 IMAD.MOV R12, RZ, RZ, -R12 ;  /* 0x000000ffff0c8224 */ /* 0x000fe400078e0a0c */
[----:B------:R-:W-:-:S03]  /*1aa70*/  @!P2 IMAD.MOV R16, RZ, RZ, -R16 ;  /* 0x000000ffff10a224 */ /* 0x000fc600078e0a10 */
[C---:B------:R-:W-:Y:S02]  /*1aa80*/  SEL R6, R17.reuse, R12, !P1 ;  /* 0x0000000c11067207 */ /* 0x040fe40004800000 */
[----:B------:R-:W-:-:S03]  /*1aa90*/  SEL R25, R17, R16, !P1 ;  /* 0x0000001011197207 */ /* 0x000fc60004800000 */
[----:B------:R-:W-:-:S04]  /*1aaa0*/  IMAD.WIDE R32, R6, 0x4, R242 ;  /* 0x0000000406207825 */ /* 0x000fc800078e02f2 */
[C---:B------:R-:W-:Y:S01]  /*1aab0*/  IMAD.WIDE R34, R25.reuse, 0x4, R242 ;  /* 0x0000000419227825 */ /* 0x040fe200078e02f2 */
        /* <DEDUP_REMOVED lines=17> */
.L_x_2764:
[----:B------:R-:W-:Y:S02]  /*1abd0*/  R2UR UR4, R200 ;  /* 0x00000000c80472ca */ /* 0x000fe400000e0000 */
[----:B------:R-:W-:-:S13]  /*1abe0*/  R2UR UR5, R201 ;  /* 0x00000000c90572ca */ /* 0x000fda00000e0000 */
[----:B------:R-:W2:Y:S02]  /*1abf0*/  LD.E R6, desc[UR4][R202.64+0x38] ;  /* 0x00003804ca067980 */ /* 0x000ea4000c101900 */
[----:B--2---:R-:W-:-:S05]  /*1ac00*/  IMAD.U32 R6, R6, -0x40, RZ ;  /* 0xffffffc006067824 */ /* 0x004fca00078e00ff */
[----:B------:R-:W-:Y:S02]  /*1ac10*/  SHF.R.S32.HI R2, RZ, 0x1f, R6 ;  /* 0x0000001fff027819 */ /* 0x000fe40000011406 */
.L_x_2765:
[----:B------:R-:W-:Y:S05]  /*1ac20*/  BSYNC B0 ;  /* 0x0000000000007941 */ /* 0x000fea0003800000 */
.L_x_2763:
[----:B------:R-:W-:Y:S01]  /*1ac30*/  LEA R232, P0, R6, R232, 0x1 ;  /* 0x000000e806e87211 */ /* 0x000fe200078008ff */
[----:B------:R-:W-:Y:S01]  /*1ac40*/  IMAD.SHL.U32 R17, R166, 0x20, RZ ;  /* 0x00000020a6117824 */ /* 0x000fe200078e00ff */
[C---:B------:R-:W-:Y:S02]  /*1ac50*/  R2UR UR12, R200.reuse ;  /* 0x00000000c80c72ca */ /* 0x040fe400000e0000 */
[C---:B------:R-:W-:Y:S01]  /*1ac60*/  R2UR UR13, R201.reuse ;  /* 0x00000000c90d72ca */ /* 0x040fe200000e0000 */
[----:B------:R-:W-:Y:S01]  /*1ac70*/  IMAD.MOV.U32 R18, RZ, RZ, R232 ;  /* 0x000000ffff127224 */ /* 0x000fe200078e00e8 */
[C---:B------:R-:W-:Y:S02]  /*1ac80*/  R2UR UR10, R200.reuse ;  /* 0x00000000c80a72ca */ /* 0x040fe400000e0000 */
[----:B------:R-:W-:Y:S02]  /*1ac90*/  R2UR UR11, R201 ;  /* 0x00000000c90b72ca */ /* 0x000fe400000e0000 */
[----:B------:R-:W-:-:S02]  /*1aca0*/  R2UR UR8, R200 ;  /* 0x00000000c80872ca */ /* 0x000fc400000e0000 */
[C---:B------:R-:W-:Y:S02]  /*1acb0*/  R2UR UR9, R201.reuse ;  /* 0x00000000c90972ca */ /* 0x040fe400000e0000 */
[----:B------:R-:W-:Y:S02]  /*1acc0*/  R2UR UR4, R200 ;  /* 0x00000000c80472ca */ /* 0x000fe400000e0000 */
[----:B------:R-:W-:Y:S02]  /*1acd0*/  R2UR UR5, R201 ;  /* 0x00000000c90572ca */ /* 0x000fe400000e0000 */
[----:B------:R-:W-:Y:S02]  /*1ace0*/  LEA.HI.X R231, R6, R231, R2, 0x1, P0 ;  /* 0x000000e706e77211 */ /* 0x000fe400000f0c02 */
[----:B------:R-:W-:Y:S02]  /*1acf0*/  SHF.L.U64.HI R2, R166, 0x5, R167 ;  /* 0x00000005a6027819 */ /* 0x000fe400000102a7 */
[----:B------:R-:W-:Y:S01]  /*1ad00*/  IADD3 R24, P0, R232, R17, RZ ;  /* 0x00000011e8187210 */ /* 0x000fe20007f1e0ff */
[----:B------:R-:W-:Y:S01]  /*1ad10*/  IMAD.MOV.U32 R19, RZ, RZ, R231 ;  /* 0x000000ffff137224 */ /* 0x000fe200078e00e7 */
[----:B------:R-:W-:-:S02]  /*1ad20*/  R2UR UR28, R200 ;  /* 0x00000000c81c72ca */ /* 0x000fc400000e0000 */
[----:B------:R-:W-:Y:S01]  /*1ad30*/  R2UR UR29, R201 ;  /* 0x00000000c91d72ca */ /* 0x000fe200000e0000 */
[----:B------:R-:W-:Y:S01]  /*1ad40*/  IMAD.X R25, R231, 0x1, R2, P0 ;  /* 0x00000001e7197824 */ /* 0x000fe200000e0602 */
[C---:B------:R-:W-:Y:S01]  /*1ad50*/  R2UR UR26, R200.reuse ;  /* 0x00000000c81a72ca */ /* 0x040fe200000e0000 */
[----:B------:R-:W-:Y:S01]  /*1ad60*/  @!PT LDS RZ, [RZ] ;  /* 0x00000000fffff984 */ /* 0x000fe20000000800 */
[----:B------:R-:W-:Y:S01]  /*1ad70*/  @!PT LDS RZ, [RZ] ;  /* 0x00000000fffff984 */ /* 0x000fe20000000800 */
[----:B------:R-:W-:Y:S01]  /*1ad80*/  @!PT LDS RZ, [RZ] ;  /* 0x00000000fffff984 */ /* 0x000fe20000000800 */
[----:B------:R-:W-:Y:S01]  /*1ad90*/  LDGSTS.E.BYPASS.LTC128B.128 [R239+0x8000], desc[UR12][R18.64] ;  /* 0x0800000012ef7fae */ /* 0x000fe2000b901d4c */
[C---:B------:R-:W-:Y:S02]  /*1ada0*/  R2UR UR27, R201.reuse ;  /* 0x00000000c91b72ca */ /* 0x040fe400000e0000 */
[C---:B------:R-:W-:Y:S01]  /*1adb0*/  R2UR UR24, R200.reuse ;  /* 0x00000000c81872ca */ /* 0x040fe200000e0000 */
[----:B------:R-:W-:Y:S01]  /*1adc0*/  LDGSTS.E.BYPASS.LTC128B.128 [R239+0xa000], desc[UR10][R18.64+0x80] ;  /* 0x0a00008012ef7fae */ /* 0x000fe2000b901d4a */
[C---:B------:R-:W-:Y:S02]  /*1add0*/  R2UR UR25, R201.reuse ;  /* 0x00000000c91972ca */ /* 0x040fe400000e0000 */
[----:B------:R-:W-:Y:S01]  /*1ade0*/  R2UR UR22, R200 ;  /* 0x00000000c81672ca */ /* 0x000fe200000e0000 */
[----:B------:R-:W-:Y:S01]  /*1adf0*/  LDGSTS.E.BYPASS.LTC128B.128 [R239+0xc000], desc[UR8][R18.64+0x100] ;  /* 0x0c00010012ef7fae */ /* 0x000fe2000b901d48 */
[----:B------:R-:W-:-:S02]  /*1ae00*/  R2UR UR23, R201 ;  /* 0x00000000c91772ca */ /* 0x000fc400000e0000 */
[C---:B------:R-:W-:Y:S01]  /*1ae10*/  R2UR UR20, R200.reuse ;  /* 0x00000000c81472ca */ /* 0x040fe200000e0000 */
[----:B------:R1:W-:Y:S01]  /*1ae20*/  LDGSTS.E.BYPASS.LTC128B.128 [R239+0xe000], desc[UR4][R18.64+0x180] ;  /* 0x0e00018012ef7fae */ /* 0x0003e2000b901d44 */
[C---:B------:R-:W-:Y:S02]  /*1ae30*/  R2UR UR21, R201.reuse ;  /* 0x00000000c91572ca */ /* 0x040fe400000e0000 */
[C---:B------:R-:W-:Y:S01]  /*1ae40*/  R2UR UR18, R200.reuse ;  /* 0x00000000c81272ca */ /* 0x040fe200000e0000 */
[----:B------:R2:W-:Y:S01]  /*1ae50*/  LDGSTS.E.BYPASS.LTC128B.128 [R239+0x8800], desc[UR28][R24.64] ;  /* 0x0880000018ef7fae */ /* 0x0005e2000b901d5c */
[C---:B------:R-:W-:Y:S02]  /*1ae60*/  R2UR UR19, R201.reuse ;  /* 0x00000000c91372ca */ /* 0x040fe400000e0000 */
[----:B------:R-:W-:Y:S01]  /*1ae70*/  R2UR UR16, R200 ;  /* 0x00000000c81072ca */ /* 0x000fe200000e0000 */
[----:B------:R2:W-:Y:S01]  /*1ae80*/  LDGSTS.E.BYPASS.LTC128B.128 [R239+0xa800], desc[UR26][R24.64+0x80] ;  /* 0x0a80008018ef7fae */ /* 0x0005e2000b901d5a */
[----:B------:R-:W-:-:S02]  /*1ae90*/  R2UR UR17, R201 ;  /* 0x00000000c91172ca */ /* 0x000fc400000e0000 */
[----:B------:R-:W-:Y:S01]  /*1aea0*/  R2UR UR14, R200 ;  /* 0x00000000c80e72ca */ /* 0x000fe200000e0000 */
[----:B------:R2:W-:Y:S01]  /*1aeb0*/  LDGSTS.E.BYPASS.LTC128B.128 [R239+0xc800], desc[UR24][R24.64+0x100] ;  /* 0x0c80010018ef7fae */ /* 0x0005e2000b901d58 */
[----:B------:R-:W-:-:S03]  /*1aec0*/  R2UR UR15, R201 ;  /* 0x00000000c90f72ca */ /* 0x000fc600000e0000 */
[----:B------:R2:W-:Y:S01]  /*1aed0*/  LDGSTS.E.BYPASS.LTC128B.128 [R239+0xe800], desc[UR22][R24.64+0x180] ;  /* 0x0e80018018ef7fae */ /* 0x0005e2000b901d56 */
[----:B-1----:R-:W-:-:S05]  /*1aee0*/  IADD3 R18, P0, R24, R17, RZ ;  /* 0x0000001118127210 */ /* 0x002fca0007f1e0ff */
[----:B------:R-:W-:Y:S01]  /*1aef0*/  IMAD.X R19, R25, 0x1, R2, P0 ;  /* 0x0000000119137824 */ /* 0x000fe200000e0602 */
[----:B------:R-:W-:-:S04]  /*1af00*/  IADD3 R16, P0, R18, R17, RZ ;  /* 0x0000001112107210 */ /* 0x000fc80007f1e0ff */
[----:B------:R2:W-:Y:S01]  /*1af10*/  LDGSTS.E.BYPASS.LTC128B.128 [R239+0x9000], desc[UR20][R18.64] ;  /* 0x0900000012ef7fae */ /* 0x0005e2000b901d54 */
[----:B------:R-:W-:-:S03]  /*1af20*/  IMAD.X R17, R19, 0x1, R2, P0 ;  /* 0x0000000113117824 */ /* 0x000fc600000e0602 */
        /* <DEDUP_REMOVED lines=8> */
.L_x_2762:
[----:B------:R-:W-:Y:S05]  /*1afb0*/  BSYNC B1 ;  /* 0x0000000000017941 */ /* 0x000fea0003800000 */
.L_x_2761:
[----:B------:R-:W-:Y:S01]  /*1afc0*/  R2UR UR4, R200 ;  /* 0x00000000c80472ca */ /* 0x000fe200000e0000 */
[----:B--2---:R-:W-:Y:S01]  /*1afd0*/  LDSM.16.MT88.4 R24, [R227+0x10800] ;  /* 0x01080000e318783b */ /* 0x004fe20000004200 */
[----:B------:R-:W-:-:S13]  /*1afe0*/  R2UR UR5, R201 ;  /* 0x00000000c90572ca */ /* 0x000fda00000e0000 */
[----:B------:R-:W2:Y:S01]  /*1aff0*/  LD.E R31, desc[UR4][R202.64+0xdc] ;  /* 0x0000dc04ca1f7980 */ /* 0x000ea2000c101900 */
[----:B------:R-:W-:Y:S02]  /*1b000*/  FMNMX.FTZ R17, R164, R15, !PT ;  /* 0x0000000fa4117209 */ /* 0x000fe40007810000 */
[----:B------:R-:W-:Y:S02]  /*1b010*/  FMNMX.FTZ R6, R3, R13, !PT ;  /* 0x0000000d03067209 */ /* 0x000fe40007810000 */
[----:B------:R-:W-:Y:S02]  /*1b020*/  FMNMX.FTZ R17, R0, R17, !PT ;  /* 0x0000001100117209 */ /* 0x000fe40007810000 */
[----:B------:R-:W-:Y:S02]  /*1b030*/  FMNMX.FTZ R6, R11, R6, !PT ;  /* 0x000000060b067209 */ /* 0x000fe40007810000 */
[----:B------:R-:W-:Y:S02]  /*1b040*/  FMNMX.FTZ R2, R4, R17, !PT ;  /* 0x0000001104027209 */ /* 0x000fe40007810000 */
[----:B------:R-:W-:-:S02]  /*1b050*/  FMNMX.FTZ R6, R9, R6, !PT ;  /* 0x0000000609067209 */ /* 0x000fc40007810000 */
        /* <DEDUP_REMOVED lines=34> */
[----:B---3--:R-:W-:Y:S02]  /*1b280*/  FMNMX.FTZ R170, R17, R170, !PT ;  /* 0x000000aa11aa7209 */ /* 0x008fe40007810000 */
[----:B------:R-:W1:Y:S02]  /*1b290*/  LDSM.16.MT88.4 R16, [R230+0x10000] ;  /* 0x01000000e610783b */ /* 0x000e640000004200 */
        /* <DEDUP_REMOVED lines=8> */
[----:B------:R-:W2:Y:S01]  /*1b320*/  MUFU.EX2 R3, R3 ;  /* 0x0000000300037308 */ /* 0x000ea20000000800 */
[-CC-:B------:R-:W-:Y:S01]  /*1b330*/  FFMA.FTZ R33, R5, R31.reuse, -R178.reuse ;  /* 0x0000001f05217223 */ /* 0x180fe200000108b2 */
[----:B------:R-:W-:Y:S01]  /*1b340*/  FSEL R5, R171, RZ, P1 ;  /* 0x000000ffab057208 */ /* 0x000fe20000800000 */
[-CC-:B------:R-:W-:Y:S01]  /*1b350*/  FFMA.FTZ R34, R4, R31.reuse, -R178.reuse ;  /* 0x0000001f04227223 */ /* 0x180fe200000108b2 */
[-C--:B------:R-:W-:Y:S01]  /*1b360*/  FFMA.FTZ R35, R0, R31.reuse, -R178 ;  /* 0x0000001f00237223 */ /* 0x080fe200000108b2 */
[-CC-:B------:R-:W-:Y:S01]  /*1b370*/  FFMA.FTZ R2, R11, R31.reuse, -R30.reuse ;  /* 0x0000001f0b027223 */ /* 0x180fe2000001081e */
[-C--:B------:R-:W-:Y:S01]  /*1b380*/  FFMA.FTZ R0, R9, R31.reuse, -R30 ;  /* 0x0000001f09007223 */ /* 0x080fe2000001081e */
[----:B------:R-:W-:Y:S01]  /*1b390*/  FADD.FTZ R4, R164, -R5 ;  /* 0x80000005a4047221 */ /* 0x000fe20000010000 */
[----:B------:R-:W3:Y:S01]  /*1b3a0*/  LDSM.16.MT88.4 R8, [R228+0x10000] ;  /* 0x01000000e408783b */ /* 0x000ee20000004200 */
[-C--:B------:R-:W-:Y:S01]  /*1b3b0*/  FFMA.FTZ R165, R15, R31.reuse, -R178 ;  /* 0x0000001f0fa57223 */ /* 0x080fe200000108b2 */
[-CC-:B------:R-:W-:Y:S01]  /*1b3c0*/  FFMA.FTZ R32, R13, R31.reuse, -R30.reuse ;  /* 0x0000001f0d207223 */ /* 0x180fe2000001081e */
[-C--:B------:R-:W-:Y:S01]  /*1b3d0*/  FFMA.FTZ R173, R7, R31.reuse, -R30 ;  /* 0x0000001f07ad7223 */ /* 0x080fe2000001081e */
[----:B------:R-:W-:Y:S01]  /*1b3e0*/  FMUL.FTZ R164, R31, R4 ;  /* 0x000000041fa47220 */ /* 0x000fe20000410000 */
[----:B------:R-:W-:Y:S01]  /*1b3f0*/  MUFU.EX2 R35, R35 ;  /* 0x0000002300237308 */ /* 0x000fe20000000800 */
[----:B------:R-:W4:Y:S01]  /*1b400*/  LDSM.16.MT88.4 R12, [R229+0x10000] ;  /* 0x01000000e50c783b */ /* 0x000f220000004200 */
[--C-:B------:R-:W-:Y:S01]  /*1b410*/  FFMA.FTZ R183, R181, R31, -R178.reuse ;  /* 0x0000001fb5b77223 */ /* 0x100fe200000108b2 */
[-C--:B--2---:R-:W-:Y:S01]  /*1b420*/  FMUL.FTZ R162, R162, R3.reuse ;  /* 0x00000003a2a27220 */ /* 0x084fe20000410000 */
[-C--:B------:R-:W-:Y:S01]  /*1b430*/  FMUL.FTZ R163, R163, R3.reuse ;  /* 0x00000003a3a37220 */ /* 0x080fe20000410000 */
[-C--:B------:R-:W-:Y:S01]  /*1b440*/  FMUL.FTZ R158, R158, R3.reuse ;  /* 0x000000039e9e7220 */ /* 0x080fe20000410000 */
[-C--:B------:R-:W-:Y:S01]  /*1b450*/  FMUL.FTZ R159, R159, R3.reuse ;  /* 0x000000039f9f7220 */ /* 0x080fe20000410000 */
[-C--:B------:R-:W-:Y:S01]  /*1b460*/  FMUL.FTZ R46, R46, R3.reuse ;  /* 0x000000032e2e7220 */ /* 0x080fe20000410000 */
        /* <DEDUP_REMOVED lines=16> */
[----:B------:R-:W5:Y:S01]  /*1b570*/  MUFU.EX2 R33, R33 ;  /* 0x0000002100217308 */ /* 0x000f620000000800 */
[----:B--2---:R-:W-:Y:S01]  /*1b580*/  F2FP.BF16.F32.PACK_AB R4, R35, R165 ;  /* 0x000000a52304723e */ /* 0x004fe200000010ff */
        /* <DEDUP_REMOVED lines=14> */
[----:B------:R-:W2:Y:S01]  /*1b670*/  MUFU.EX2 R2, R2 ;  /* 0x0000000200027308 */ /* 0x000ea20000000800 */
[----:B-----5:R-:W-:Y:S01]  /*1b680*/  F2FP.BF16.F32.PACK_AB R6, R33, R34 ;  /* 0x000000222106723e */ /* 0x020fe200000010ff */
        /* <DEDUP_REMOVED lines=14> */
[----:B------:R-:W5:Y:S01]  /*1b770*/  MUFU.EX2 R173, R173 ;  /* 0x000000ad00ad7308 */ /* 0x000f620000000800 */
[----:B--2---:R-:W-:Y:S01]  /*1b780*/  F2FP.BF16.F32.PACK_AB R5, R2, R32 ;  /* 0x000000200205723e */ /* 0x004fe200000010ff */
[-C--:B------:R-:W-:Y:S01]  /*1b790*/  FMUL.FTZ R111, R111, R3.reuse ;  /* 0x000000036f6f7220 */ /* 0x080fe20000410000 */
[-C--:B------:R-:W-:Y:S01]  /*1b7a0*/  FMUL.FTZ R114, R114, R3.reuse ;  /* 0x0000000372727220 */ /* 0x080fe20000410000 */
[-C--:B------:R-:W-:Y:S01]  /*1b7b0*/  FMUL.FTZ R115, R115, R3.reuse ;  /* 0x0000000373737220 */ /* 0x080fe20000410000 */
[-C--:B------:R-:W-:Y:S01]  /*1b7c0*/  FMUL.FTZ R126, R126, R3.reuse ;  /* 0x000000037e7e7220 */ /* 0x080fe20000410000 */
[----:B------:R-:W-:Y:S01]  /*1b7d0*/  FMUL.FTZ R127, R127, R3 ;  /* 0x000000037f7f7220 */ /* 0x000fe20000410000 */
[--C-:B------:R-:W-:Y:S01]  /*1b7e0*/  FFMA.FTZ R181, R21, R31, -R178.reuse ;  /* 0x0000001f15b57223 */ /* 0x100fe200000108b2 */
[----:B------:R-:W2:Y:S01]  /*1b7f0*/  MUFU.EX2 R164, R164 ;  /* 0x000000a400a47308 */ /* 0x000ea20000000800 */
[-C--:B------:R-:W-:Y:S01]  /*1b800*/  FMUL.FTZ R138, R138, R3.reuse ;  /* 0x000000038a8a7220 */ /* 0x080fe20000410000 */
[-C--:B------:R-:W-:Y:S01]  /*1b810*/  FMUL.FTZ R139, R139, R3.reuse ;  /* 0x000000038b8b7220 */ /* 0x080fe20000410000 */
[-C--:B------:R-:W-:Y:S01]  /*1b820*/  FMUL.FTZ R150, R150, R3.reuse ;  /* 0x0000000396967220 */ /* 0x080fe20000410000 */
[----:B------:R-:W-:Y:S01]  /*1b830*/  FMUL.FTZ R151, R151, R3 ;  /* 0x0000000397977220 */ /* 0x000fe20000410000 */
[-C--:B------:R-:W-:Y:S01]  /*1b840*/  FFMA.FTZ R180, R180, R31.reuse, -R178 ;  /* 0x0000001fb4b47223 */ /* 0x080fe200000108b2 */
[-CC-:B------:R-:W-:Y:S01]  /*1b850*/  FFMA.FTZ R184, R182, R31.reuse, -R30.reuse ;  /* 0x0000001fb6b87223 */ /* 0x180fe2000001081e */
[-CC-:B------:R-:W-:Y:S01]  /*1b860*/  FFMA.FTZ R187, R187, R31.reuse, -R30.reuse ;  /* 0x0000001fbbbb7223 */ /* 0x180fe2000001081e */
[-CC-:B------:R-:W-:Y:S01]  /*1b870*/  FFMA.FTZ R185, R185, R31.reuse, -R30.reuse ;  /* 0x0000001fb9b97223 */ /* 0x180fe2000001081e */
[----:B-----5:R-:W-:Y:S01]  /*1b880*/  F2FP.BF16.F32.PACK_AB R7, R173, R0 ;  /* 0x00000000ad07723e */ /* 0x020fe200000010ff */
[----:B------:R-:W-:Y:S01]  /*1b890*/  FFMA.FTZ R186, R249, R31, -R30 ;  /* 0x0000001ff9ba7223 */ /* 0x000fe2000001081e */
[-C--:B------:R-:W-:Y:S01]  /*1b8a0*/  FMUL.FTZ R134, R134, R3.reuse ;  /* 0x0000000386867220 */ /* 0x080fe20000410000 */
[-C--:B------:R-:W-:Y:S01]  /*1b8b0*/  FMUL.FTZ R135, R135, R3.reuse ;  /* 0x0000000387877220 */ /* 0x080fe20000410000 */
[-C--:B------:R-:W-:Y:S01]  /*1b8c0*/  FMUL.FTZ R154, R154, R3.reuse ;  /* 0x000000039a9a7220 */ /* 0x080fe20000410000 */
[-C--:B------:R-:W-:Y:S01]  /*1b8d0*/  FMUL.FTZ R155, R155, R3.reuse ;  /* 0x000000039b9b7220 */ /* 0x080fe20000410000 */
[----:B------:R-:W5:Y:S01]  /*1b8e0*/  MUFU.EX2 R180, R180 ;  /* 0x000000b400b47308 */ /* 0x000f620000000800 */
[-C--:B------:R-:W-:Y:S01]  /*1b8f0*/  FMUL.FTZ R130, R130, R3.reuse ;  /* 0x0000000382827220 */ /* 0x080fe20000410000 */
        /* <DEDUP_REMOVED lines=71> */
[----:B------:R-:W-:Y:S01]  /*1bd70*/  MUFU.EX2 R183, R183 ;  /* 0x000000b700b77308 */ /* 0x000fe20000000800 */
        /* <DEDUP_REMOVED lines=8> */
[----:B------:R-:W-:Y:S01]  /*1be00*/  MUFU.EX2 R181, R181 ;  /* 0x000000b500b57308 */ /* 0x000fe20000000800 */
[-C--:B------:R-:W-:Y:S01]  /*1be10*/  FMUL.FTZ R144, R144, R164.reuse ;  /* 0x000000a490907220 */ /* 0x080fe20000410000 */
[-C--:B------:R-:W-:Y:S01]  /*1be20*/  FMUL.FTZ R145, R145, R164.reuse ;  /* 0x000000a491917220 */ /* 0x080fe20000410000 */
[-C--:B------:R-:W-:Y:S01]  /*1be30*/  FMUL.FTZ R142, R142, R3.reuse ;  /* 0x000000038e8e7220 */ /* 0x080fe20000410000 */
[-C--:B------:R-:W-:Y:S01]  /*1be40*/  FMUL.FTZ R143, R143, R3.reuse ;  /* 0x000000038f8f7220 */ /* 0x080fe20000410000 */
[C---:B------:R-:W-:Y:S01]  /*1be50*/  HMMA.16816.F32.BF16 R64, R4.reuse, R14, R64 ;  /* 0x0000000e0440723c */ /* 0x040fe20000041840 */
[----:B------:R-:W3:Y:S01]  /*1be60*/  LDSM.16.MT88.4 R12, [R227+0x12000] ;  /* 0x01200000e30c783b */ /* 0x000ee20000004200 */
[-C--:B------:R-:W-:Y:S01]  /*1be70*/  FMUL.FTZ R146, R146, R3.reuse ;  /* 0x0000000392927220 */ /* 0x080fe20000410000 */
[----:B------:R-:W4:Y:S01]  /*1be80*/  MUFU.EX2 R184, R184 ;  /* 0x000000b800b87308 */ /* 0x000f220000000800 */
[----:B------:R-:W-:Y:S01]  /*1be90*/  FMUL.FTZ R147, R147, R3 ;  /* 0x0000000393937220 */ /* 0x000fe20000410000 */
[-CC-:B------:R-:W-:Y:S01]  /*1bea0*/  FFMA.FTZ R188, R233, R31.reuse, -R178.reuse ;  /* 0x0000001fe9bc7223 */ /* 0x180fe200000108b2 */
[-CC-:B------:R-:W-:Y:S01]  /*1beb0*/  FFMA.FTZ R201, R247, R31.reuse, -R178.reuse ;  /* 0x0000001ff7c97223 */ /* 0x180fe200000108b2 */
[-CC-:B------:R-:W-:Y:S01]  /*1bec0*/  FFMA.FTZ R190, R199, R31.reuse, -R178.reuse ;  /* 0x0000001fc7be7223 */ /* 0x180fe200000108b2 */
[-C--:B------:R-:W-:Y:S01]  /*1bed0*/  FFMA.FTZ R195, R195, R31.reuse, -R178 ;  /* 0x0000001fc3c37223 */ /* 0x080fe200000108b2 */
[-CC-:B------:R-:W-:Y:S01]  /*1bee0*/  FFMA.FTZ R192, R197, R31.reuse, -R30.reuse ;  /* 0x0000001fc5c07223 */ /* 0x180fe2000001081e */
[-CC-:B------:R-:W-:Y:S01]  /*1bef0*/  FFMA.FTZ R191, R191, R31.reuse, -R30.reuse ;  /* 0x0000001fbfbf7223 */ /* 0x180fe2000001081e */
[----:B------:R-:W4:Y:S01]  /*1bf00*/  MUFU.EX2 R187, R187 ;  /* 0x000000bb00bb7308 */ /* 0x000f220000000800 */
[-CC-:B------:R-:W-:Y:S01]  /*1bf10*/  FFMA.FTZ R193, R193, R31.reuse, -R30.reuse ;  /* 0x0000001fc1c17223 */ /* 0x180fe2000001081e */
[-C--:B------:R-:W-:Y:S01]  /*1bf20*/  FFMA.FTZ R194, R189, R31.reuse, -R30 ;  /* 0x0000001fbdc27223 */ /* 0x080fe2000001081e */
[-CC-:B------:R-:W-:Y:S01]  /*1bf30*/  FFMA.FTZ R189, R172, R31.reuse, -R178.reuse ;  /* 0x0000001facbd7223 */ /* 0x180fe200000108b2 */
[-CC-:B------:R-:W-:Y:S01]  /*1bf40*/  FFMA.FTZ R179, R179, R31.reuse, -R178.reuse ;  /* 0x0000001fb3b37223 */ /* 0x180fe200000108b2 */
[-CC-:B------:R-:W-:Y:S01]  /*1bf50*/  FFMA.FTZ R176, R176, R31.reuse, -R178.reuse ;  /* 0x0000001fb0b07223 */ /* 0x180fe200000108b2 */
[C---:B-1----:R-:W-:Y:S01]  /*1bf60*/  HMMA.16816.F32.BF16 R76, R4.reuse, R16, R76 ;  /* 0x00000010044c723c */ /* 0x042fe2000004184c */
[-C--:B------:R-:W-:Y:S01]  /*1bf70*/  FFMA.FTZ R174, R174, R31.reuse, -R178 ;  /* 0x0000001faeae7223 */ /* 0x080fe200000108b2 */
[----:B------:R-:W-:Y:S01]  /*1bf80*/  MUFU.EX2 R185, R185 ;  /* 0x000000b900b97308 */ /* 0x000fe20000000800 */
[-CC-:B------:R-:W-:Y:S01]  /*1bf90*/  FFMA.FTZ R172, R177, R31.reuse, -R30.reuse ;  /* 0x0000001fb1ac7223 */ /* 0x180fe2000001081e */
[-CC-:B------:R-:W-:Y:S01]  /*1bfa0*/  FFMA.FTZ R175, R175, R31.reuse, -R30.reuse ;  /* 0x0000001fafaf7223 */ /* 0x180fe2000001081e */
[----:B------:R-:W-:Y:S01]  /*1bfb0*/  FFMA.FTZ R177, R29, R31, -R30 ;  /* 0x0000001f1db17223 */ /* 0x000fe2000001081e */
[C---:B------:R-:W-:Y:S01]  /*1bfc0*/  HMMA.16816.F32.BF16 R80, R4.reuse, R18, R80 ;  /* 0x000000120450723c */ /* 0x040fe20000041850 */
[----:B------:R-:W1:Y:S01]  /*1bfd0*/  LDSM.16.MT88.4 R16, [R229+0x14000] ;  /* 0x01400000e510783b */ /* 0x000e620000004200 */
[----:B------:R-:W-:Y:S01]  /*1bfe0*/  FFMA.FTZ R164, R250, R164, R165 ;  /* 0x000000a4faa47223 */ /* 0x000fe200000100a5 */
[----:B------:R-:W-:Y:S01]  /*1bff0*/  FFMA.FTZ R3, R251, R3, R32 ;  /* 0x00000003fb037223 */ /* 0x000fe20000010020 */
[----:B------:R-:W-:Y:S02]  /*1c000*/  MUFU.EX2 R186, R186 ;  /* 0x000000ba00ba7308 */ /* 0x000fe40000000800 */
[----:B--2---:R-:W-:Y:S01]  /*1c010*/  HMMA.16816.F32.BF16 R92, R4, R8, R92 ;  /* 0x00000008045c723c */ /* 0x004fe2000004185c */
[----:B------:R-:W-:Y:S01]  /*1c020*/  FADD.FTZ R35, R35, R164 ;  /* 0x000000a423237221 */ /* 0x000fe20000010000 */
[----:B------:R-:W-:Y:S01]  /*1c030*/  FADD.FTZ R3, R2, R3 ;  /* 0x0000000302037221 */ /* 0x000fe20000010000 */
[----:B------:R-:W-:-:S02]  /*1c040*/  MOV R164, R171 ;  /* 0x000000ab00a47202 */ /* 0x000fc40000000f00 */
[----:B------:R-:W-:Y:S01]  /*1c050*/  FADD.FTZ R34, R34, R35 ;  /* 0x0000002322227221 */ /* 0x000fe20000010000 */
[C---:B------:R-:W-:Y:S01]  /*1c060*/  HMMA.16816.F32.BF16 R96, R4.reuse, R10, R96 ;  /* 0x0000000a0460723c */ /* 0x040fe20000041860 */
[----:B------:R-:W2:Y:S01]  /*1c070*/  LDSM.16.MT88.4 R8, [R227+0x14000] ;  /* 0x01400000e308783b */ /* 0x000ea20000004200 */
[----:B------:R-:W-:Y:S01]  /*1c080*/  MUFU.EX2 R188, R188 ;  /* 0x000000bc00bc7308 */ /* 0x000fe20000000800 */
[----:B------:R-:W-:Y:S01]  /*1c090*/  FADD.FTZ R0, R0, R3 ;  /* 0x0000000300007221 */ /* 0x000fe20000010000 */
[----:B------:R-:W-:Y:S02]  /*1c0a0*/  FADD.FTZ R33, R33, R34 ;  /* 0x0000002221217221 */ /* 0x000fe40000010000 */
[C---:B---3--:R-:W-:Y:S01]  /*1c0b0*/  HMMA.16816.F32.BF16 R84, R4.reuse, R12, R84 ;  /* 0x0000000c0454723c */ /* 0x048fe20000041854 */
[----:B------:R-:W-:Y:S01]  /*1c0c0*/  FADD.FTZ R173, R173, R0 ;  /* 0x00000000adad7221 */ /* 0x000fe20000010000 */
[----:B-----5:R-:W-:Y:S02]  /*1c0d0*/  FADD.FTZ R0, R180, R33 ;  /* 0x00000021b4007221 */ /* 0x020fe40000010000 */
[----:B------:R-:W-:Y:S01]  /*1c0e0*/  MUFU.EX2 R201, R201 ;  /* 0x000000c900c97308 */ /* 0x000fe20000000800 */
[----:B----4-:R-:W-:Y:S01]  /*1c0f0*/  FADD.FTZ R2, R184, R173 ;  /* 0x000000adb8027221 */ /* 0x010fe20000010000 */
[----:B------:R-:W-:Y:S01]  /*1c100*/  HMMA.16816.F32.BF16 R88, R4, R14, R88 ;  /* 0x0000000e0458723c */ /* 0x000fe20000041858 */
[----:B------:R-:W3:Y:S01]  /*1c110*/  LDSM.16.MT88.4 R12, [R228+0x14000] ;  /* 0x01400000e40c783b */ /* 0x000ee20000004200 */
[----:B------:R-:W-:Y:S01]  /*1c120*/  FADD.FTZ R0, R183, R0 ;  /* 0x00000000b7007221 */ /* 0x000fe20000010000 */
[----:B------:R-:W-:-:S03]  /*1c130*/  FADD.FTZ R2, R187, R2 ;  /* 0x00000002bb027221 */ /* 0x000fc60000010000 */
[----:B------:R-:W-:Y:S01]  /*1c140*/  MUFU.EX2 R190, R190 ;  /* 0x000000be00be7308 */ /* 0x000fe20000000800 */
[----:B------:R-:W-:-:S07]  /*1c150*/  FADD.FTZ R3, R181, R0 ;  /* 0x00000000b5037221 */ /* 0x000fce0000010000 */
[----:B------:R-:W-:Y:S01]  /*1c160*/  MUFU.EX2 R195, R195 ;  /* 0x000000c300c37308 */ /* 0x000fe20000000800 */
[C---:B-1----:R-:W-:Y:S07]  /*1c170*/  HMMA.16816.F32.BF16 R100, R4.reuse, R16, R100 ;  /* 0x000000100464723c */ /* 0x042fee0000041864 */
[----:B------:R-:W-:Y:S01]  /*1c180*/  MUFU.EX2 R192, R192 ;  /* 0x000000c000c07308 */ /* 0x000fe20000000800 */
[C---:B------:R-:W-:Y:S01]  /*1c190*/  HMMA.16816.F32.BF16 R104, R4.reuse, R18, R104 ;  /* 0x000000120468723c */ /* 0x040fe20000041868 */
[----:B------:R-:W1:Y:S05]  /*1c1a0*/  LDSM.16.MT88.4 R16, [R230+0x16000] ;  /* 0x01600000e610783b */ /* 0x000e6a0000004200 */
[C---:B--2---:R-:W-:Y:S01]  /*1c1b0*/  HMMA.16816.F32.BF16 R116, R4.reuse, R8, R116 ;  /* 0x000000080474723c */ /* 0x044fe20000041874 */
[----:B------:R-:W-:Y:S05]  /*1c1c0*/  MUFU.EX2 R191, R191 ;  /* 0x000000bf00bf7308 */ /* 0x000fea0000000800 */
[C---:B------:R-:W-:Y:S01]  /*1c1d0*/  HMMA.16816.F32.BF16 R120, R4.reuse, R10, R120 ;  /* 0x0000000a0478723c */ /* 0x040fe20000041878 */
[----:B------:R-:W2:Y:S02]  /*1c1e0*/  LDSM.16.MT88.4 R8, [R228+0x16000] ;  /* 0x01600000e408783b */ /* 0x000ea40000004200 */
[----:B------:R-:W-:Y:S03]  /*1c1f0*/  MUFU.EX2 R193, R193 ;  /* 0x000000c100c17308 */ /* 0x000fe60000000800 */
[C---:B---3--:R-:W-:Y:S05]  /*1c200*/  HMMA.16816.F32.BF16 R108, R4.reuse, R12, R108 ;  /* 0x0000000c046c723c */ /* 0x048fea000004186c */
[----:B------:R-:W-:Y:S01]  /*1c210*/  MUFU.EX2 R194, R194 ;  /* 0x000000c200c27308 */ /* 0x000fe20000000800 */
[C---:B------:R-:W-:Y:S01]  /*1c220*/  HMMA.16816.F32.BF16 R112, R4.reuse, R14, R112 ;  /* 0x0000000e0470723c */ /* 0x040fe20000041870 */
[----:B------:R-:W3:Y:S06]  /*1c230*/  LDSM.16.MT88.4 R12, [R229+0x16000] ;  /* 0x01600000e50c783b */ /* 0x000eec0000004200 */
[----:B------:R-:W-:Y:S08]  /*1c240*/  MUFU.EX2 R179, R179 ;  /* 0x000000b300b37308 */ /* 0x000ff00000000800 */
[----:B------:R-:W-:Y:S01]  /*1c250*/  MUFU.EX2 R176, R176 ;  /* 0x000000b000b07308 */ /* 0x000fe20000000800 */
[C---:B-1----:R-:W-:Y:S06]  /*1c260*/  HMMA.16816.F32.BF16 R124, R4.reuse, R16, R124 ;  /* 0x00000010047c723c */ /* 0x042fec000004187c */
[C---:B------:R-:W-:Y:S01]  /*1c270*/  HMMA.16816.F32.BF16 R128, R4.reuse, R18, R128 ;  /* 0x000000120480723c */ /* 0x040fe20000041880 */
[-C--:B------:R-:W-:Y:S01]  /*1c280*/  FFMA.FTZ R16, R23, R31.reuse, -R178 ;  /* 0x0000001f17107223 */ /* 0x080fe200000108b2 */
[----:B------:R-:W-:Y:S01]  /*1c290*/  FFMA.FTZ R178, R28, R31, -R30 ;  /* 0x0000001f1cb27223 */ /* 0x000fe2000001081e */
[----:B------:R-:W1:Y:S01]  /*1c2a0*/  LDSM.16.MT88.4 R20, [R227+0x16000] ;  /* 0x01600000e314783b */ /* 0x000e620000004200 */
[----:B------:R-:W-:Y:S02]  /*1c2b0*/  MUFU.EX2 R174, R174 ;  /* 0x000000ae00ae7308 */ /* 0x000fe40000000800 */
[C---:B--2---:R-:W-:Y:S01]  /*1c2c0*/  HMMA.16816.F32.BF16 R136, R4.reuse, R8, R136 ;  /* 0x000000080488723c */ /* 0x044fe20000041888 */
[----:B------:R-:W-:Y:S05]  /*1c2d0*/  LDSM.16.MT88.4 R28, [R228+0x15800] ;  /* 0x01580000e41c783b */ /* 0x000fea0000004200 */
[C---:B------:R-:W-:Y:S01]  /*1c2e0*/  HMMA.16816.F32.BF16 R148, R4.reuse, R10, R148 ;  /* 0x0000000a0494723c */ /* 0x040fe20000041894 */
[----:B------:R-:W2:Y:S01]  /*1c2f0*/  LDSM.16.MT88.4 R8, [R229+0x10800] ;  /* 0x01080000e508783b */ /* 0x000ea20000004200 */
[----:B------:R4:W5:Y:S04]  /*1c300*/  MUFU.EX2 R182, R16 ;  /* 0x0000001000b67308 */ /* 0x0009680000000800 */
[C---:B---3--:R-:W-:Y:S04]  /*1c310*/  HMMA.16816.F32.BF16 R132, R4.reuse, R12, R132 ;  /* 0x0000000c0484723c */ /* 0x048fe80000041884 */
[----:B------:R-:W-:Y:S02]  /*1c320*/  MUFU.EX2 R189, R189 ;  /* 0x000000bd00bd7308 */ /* 0x000fe40000000800 */
[----:B------:R-:W-:Y:S01]  /*1c330*/  HMMA.16816.F32.BF16 R152, R4, R14, R152 ;  /* 0x0000000e0498723c */ /* 0x000fe20000041898 */
[----:B------:R-:W3:Y:S05]  /*1c340*/  LDSM.16.MT88.4 R12, [R230+0x10800] ;  /* 0x01080000e60c783b */ /* 0x000eea0000004200 */
[----:B------:R-:W-:Y:S01]  /*1c350*/  MUFU.EX2 R172, R172 ;  /* 0x000000ac00ac7308 */ /* 0x000fe20000000800 */
[----:B----4-:R-:W4:Y:S01]  /*1c360*/  LDSM.16.MT88.4 R16, [R228+0x10800] ;  /* 0x01080000e410783b */ /* 0x010f220000004200 */
[----:B-----5:R-:W-:-:S06]  /*1c370*/  FADD.FTZ R3, R182, R3 ;  /* 0x00000003b6037221 */ /* 0x020fcc0000010000 */
[----:B------:R-:W5:Y:S01]  /*1c380*/  MUFU.EX2 R175, R175 ;  /* 0x000000af00af7308 */ /* 0x000f620000000800 */
[C---:B-1----:R-:W-:Y:S07]  /*1c390*/  HMMA.16816.F32.BF16 R140, R4.reuse, R20, R140 ;  /* 0x00000014048c723c */ /* 0x042fee000004188c */
[----:B------:R-:W-:Y:S01]  /*1c3a0*/  MUFU.EX2 R177, R177 ;  /* 0x000000b100b17308 */ /* 0x000fe20000000800 */
[----:B------:R-:W-:Y:S01]  /*1c3b0*/  HMMA.16816.F32.BF16 R144, R4, R22, R144 ;  /* 0x000000160490723c */ /* 0x000fe20000041890 */
[----:B------:R-:W1:Y:S06]  /*1c3c0*/  LDSM.16.MT88.4 R20, [R228+0x12800] ;  /* 0x01280000e414783b */ /* 0x000e6c0000004200 */
[----:B------:R-:W5:Y:S01]  /*1c3d0*/  MUFU.EX2 R178, R178 ;  /* 0x000000b200b27308 */ /* 0x000f620000000800 */
        /* <DEDUP_REMOVED lines=22> */
[C---:B------:R-:W-:Y:S06]  /*1c540*/  HMMA.16816.F32.BF16 R52, R4.reuse, R24, R52 ;  /* 0x000000180434723c */ /* 0x040fec0000041834 */
        /* <DEDUP_REMOVED lines=25> */
[----:B------:R-:W3:Y:S05]  /*1c6e0*/  LDSM.16.MT88.4 R16, [R230+0x11000] ;  /* 0x01100000e610783b */ /* 0x000eea0000004200 */
[C---:B----4-:R-:W-:Y:S06]  /*1c6f0*/  HMMA.16816.F32.BF16 R140, R4.reuse, R20, R140 ;  /* 0x00000014048c723c */ /* 0x050fec000004188c */
[----:B------:R-:W-:Y:S01]  /*1c700*/  HMMA.16816.F32.BF16 R144, R4, R22, R144 ;  /* 0x000000160490723c */ /* 0x000fe20000041890 */
[----:B------:R-:W4:Y:S06]  /*1c710*/  LDSM.16.MT88.4 R20, [R230+0x13000] ;  /* 0x01300000e614783b */ /* 0x000f2c0000004200 */
[----:B------:R-:W-:Y:S01]  /*1c720*/  F2FP.BF16.F32.PACK_AB R4, R201, R188 ;  /* 0x000000bcc904723e */ /* 0x000fe200000010ff */
[----:B------:R-:W-:Y:S01]  /*1c730*/  FADD.FTZ R188, R188, R3 ;  /* 0x00000003bcbc7221 */ /* 0x000fe20000010000 */
[----:B------:R-:W-:-:S02]  /*1c740*/  F2FP.BF16.F32.PACK_AB R5, R191, R192 ;  /* 0x000000c0bf05723e */ /* 0x000fc400000010ff */
[----:B------:R-:W-:Y:S01]  /*1c750*/  F2FP.BF16.F32.PACK_AB R6, R195, R190 ;  /* 0x000000bec306723e */ /* 0x000fe200000010ff */
[----:B------:R-:W-:Y:S01]  /*1c760*/  FADD.FTZ R201, R201, R188 ;  /* 0x000000bcc9c97221 */ /* 0x000fe20000010000 */
[----:B------:R-:W-:-:S03]  /*1c770*/  F2FP.BF16.F32.PACK_AB R7, R194, R193 ;  /* 0x000000c1c207723e */ /* 0x000fc600000010ff */
[----:B------:R-:W-:-:S04]  /*1c780*/  FADD.FTZ R190, R190, R201 ;  /* 0x000000c9bebe7221 */ /* 0x000fc80000010000 */
        /* <DEDUP_REMOVED lines=46> */
[----:B------:R-:W-:Y:S01]  /*1ca70*/  HMMA.16816.F32.BF16 R144, R4, R22, R144 ;  /* 0x000000160490723c */ /* 0x000fe20000041890 */
[----:B------:R-:W3:Y:S06]  /*1ca80*/  LDSM.16.MT88.4 R20, [R230+0x13800] ;  /* 0x01380000e614783b */ /* 0x000eec0000004200 */
[----:B------:R-:W-:-:S02]  /*1ca90*/  F2FP.BF16.F32.PACK_AB R4, R176, R179 ;  /* 0x000000b3b004723e */ /* 0x000fc400000010ff */
[----:B-----5:R-:W-:Y:S02]  /*1caa0*/  F2FP.BF16.F32.PACK_AB R5, R175, R172 ;  /* 0x000000acaf05723e */ /* 0x020fe400000010ff */
[----:B------:R-:W-:Y:S02]  /*1cab0*/  F2FP.BF16.F32.PACK_AB R6, R189, R174 ;  /* 0x000000aebd06723e */ /* 0x000fe400000010ff */
[----:B------:R-:W-:-:S07]  /*1cac0*/  F2FP.BF16.F32.PACK_AB R7, R178, R177 ;  /* 0x000000b1b207723e */ /* 0x000fce00000010ff */
        /* <DEDUP_REMOVED lines=32> */
[----:B------:R-:W-:-:S04]  /*1ccd0*/  FADD.FTZ R9, R185, R2 ;  /* 0x00000002b9097221 */ /* 0x000fc80000010000 */
[----:B------:R-:W-:Y:S01]  /*1cce0*/  FADD.FTZ R9, R186, R9 ;  /* 0x00000009ba097221 */ /* 0x000fe20000010000 */
[----:B------:R-:W-:Y:S03]  /*1ccf0*/  HMMA.16816.F32.BF16 R112, R4, R30, R112 ;  /* 0x0000001e0470723c */ /* 0x000fe60000041870 */
[----:B------:R-:W-:-:S03]  /*1cd00*/  FADD.FTZ R0, R192, R9 ;  /* 0x00000009c0007221 */ /* 0x000fc60000010000 */
[----:B-----5:R-:W-:Y:S01]  /*1cd10*/  HMMA.16816.F32.BF16 R116, R4, R24, R116 ;  /* 0x000000180474723c */ /* 0x020fe20000041874 */
[----:B------:R-:W-:-:S04]  /*1cd20*/  FADD.FTZ R0, R191, R0 ;  /* 0x00000000bf007221 */ /* 0x000fc80000010000 */
[----:B------:R-:W-:Y:S01]  /*1cd30*/  FADD.FTZ R3, R193, R0 ;  /* 0x00000000c1037221 */ /* 0x000fe20000010000 */
[C---:B------:R-:W-:Y:S01]  /*1cd40*/  HMMA.16816.F32.BF16 R120, R4.reuse, R26, R120 ;  /* 0x0000001a0478723c */ /* 0x040fe20000041878 */
[----:B------:R-:W-:Y:S02]  /*1cd50*/  FADD.FTZ R0, R195, R190 ;  /* 0x000000bec3007221 */ /* 0x000fe40000010000 */
[----:B------:R-:W-:Y:S02]  /*1cd60*/  FADD.FTZ R3, R194, R3 ;  /* 0x00000003c2037221 */ /* 0x000fe40000010000 */
[----:B------:R-:W-:Y:S01]  /*1cd70*/  FADD.FTZ R179, R179, R0 ;  /* 0x00000000b3b37221 */ /* 0x000fe20000010000 */
[----:B----4-:R-:W-:Y:S01]  /*1cd80*/  HMMA.16816.F32.BF16 R124, R4, R16, R124 ;  /* 0x00000010047c723c */ /* 0x010fe2000004187c */
[----:B------:R-:W-:Y:S01]  /*1cd90*/  FADD.FTZ R172, R172, R3 ;  /* 0x00000003acac7221 */ /* 0x000fe20000010000 */
[----:B------:R-:W-:Y:S01]  /*1cda0*/  MOV R3, R170 ;  /* 0x000000aa00037202 */ /* 0x000fe20000000f00 */
[----:B------:R-:W-:-:S02]  /*1cdb0*/  FADD.FTZ R179, R176, R179 ;  /* 0x000000b3b0b37221 */ /* 0x000fc40000010000 */
[----:B------:R-:W-:Y:S01]  /*1cdc0*/  FADD.FTZ R172, R175, R172 ;  /* 0x000000acafac7221 */ /* 0x000fe20000010000 */
[C---:B------:R-:W-:Y:S01]  /*1cdd0*/  HMMA.16816.F32.BF16 R128, R4.reuse, R18, R128 ;  /* 0x000000120480723c */ /* 0x040fe20000041880 */
[----:B------:R-:W-:Y:S02]  /*1cde0*/  FADD.FTZ R174, R174, R179 ;  /* 0x000000b3aeae7221 */ /* 0x000fe40000010000 */
[----:B------:R-:W-:Y:S02]  /*1cdf0*/  FADD.FTZ R177, R177, R172 ;  /* 0x000000acb1b17221 */ /* 0x000fe40000010000 */
[----:B------:R-:W-:Y:S01]  /*1ce00*/  FADD.FTZ R250, R189, R174 ;  /* 0x000000aebdfa7221 */ /* 0x000fe20000010000 */
[----:B--2---:R-:W-:Y:S01]  /*1ce10*/  HMMA.16816.F32.BF16 R132, R4, R12, R132 ;  /* 0x0000000c0484723c */ /* 0x004fe20000041884 */
[----:B------:R-:W-:-:S05]  /*1ce20*/  FADD.FTZ R251, R178, R177 ;  /* 0x000000b1b2fb7221 */ /* 0x000fca0000010000 */
[C---:B------:R-:W-:Y:S06]  /*1ce30*/  HMMA.16816.F32.BF16 R152, R4.reuse, R14, R152 ;  /* 0x0000000e0498723c */ /* 0x040fec0000041898 */
[C---:B------:R-:W-:Y:S06]  /*1ce40*/  HMMA.16816.F32.BF16 R148, R4.reuse, R10, R148 ;  /* 0x0000000a0494723c */ /* 0x040fec0000041894 */
[C---:B---3--:R-:W-:Y:S06]  /*1ce50*/  HMMA.16816.F32.BF16 R140, R4.reuse, R20, R140 ;  /* 0x00000014048c723c */ /* 0x048fec000004188c */
[----:B------:R-:W-:-:S15]  /*1ce60*/  HMMA.16816.F32.BF16 R144, R4, R22, R144 ;  /* 0x000000160490723c */ /* 0x000fde0000041890 */
[----:B------:R-:W-:-:S09]  /*1ce70*/  NOP ;  /* 0x0000000000007918 */ /* 0x000fd20000000000 */
.L_x_2757:
[----:B------:R-:W-:-:S13]  /*1ce80*/  ISETP.GE.AND P0, PT, R241, 0x1, PT ;  /* 0x00000001f100780c */ /* 0x000fda0003f06270 */
[----:B------:R-:W-:Y:S05]  /*1ce90*/  @!P0 BRA `(.L_x_2766) ;  /* 0x0000003c00cc8947 */ /* 0x000fea0003800000 */
[----:B------:R-:W-:Y:S01]  /*1cea0*/  SHF.L.U64.HI R248, R166, 0x5, R167 ;  /* 0x00000005a6f87819 */ /* 0x000fe200000102a7 */
[C---:B------:R-:W-:Y:S01]  /*1ceb0*/  IMAD.SHL.U32 R247, R168.reuse, 0x20, RZ ;  /* 0x00000020a8f77824 */ /* 0x040fe200078e00ff */
[----:B------:R-:W-:Y:S01]  /*1cec0*/  SHF.L.U64.HI R246, R168, 0x5, R169 ;  /* 0x00000005a8f67819 */ /* 0x000fe200000102a9 */
[----:B------:R-:W-:Y:S01]  /*1ced0*/  IMAD.SHL.U32 R249, R166, 0x20, RZ ;  /* 0x00000020a6f97824 */ /* 0x000fe200078e00ff */
[----:B------:R-:W-:Y:S01]  /*1cee0*/  MOV R0, R3 ;  /* 0x0000000300007202 */ /* 0x000fe20000000f00 */
[----:B------:R-:W-:-:S07]  /*1cef0*/  IMAD.MOV.U32 R167, RZ, RZ, R164 ;  /* 0x000000ffffa77224 */ /* 0x000fce00078e00a4 */
.L_x_2775:
        /* <DEDUP_REMOVED lines=12> */
[C---:B------:R-:W-:Y:S02]  /*1cfc0*/  R2UR UR5, R165.reuse ;  /* 0x00000000a50572ca */ /* 0x040fe400000e0000 */
[C---:B------:R-:W-:Y:S02]  /*1cfd0*/  R2UR UR10, R164.reuse ;  /* 0x00000000a40a72ca */ /* 0x040fe400000e0000 */
[C---:B------:R-:W-:Y:S02]  /*1cfe0*/  R2UR UR11, R165.reuse ;  /* 0x00000000a50b72ca */ /* 0x040fe400000e0000 */
[C---:B------:R-:W-:Y:S02]  /*1cff0*/  R2UR UR12, R164.reuse ;  /* 0x00000000a40c72ca */ /* 0x040fe400000e0000 */
[C---:B------:R-:W-:Y:S02]  /*1d000*/  R2UR UR13, R165.reuse ;  /* 0x00000000a50d72ca */ /* 0x040fe400000e0000 */
[----:B------:R-:W-:Y:S02]  /*1d010*/  R2UR UR8, R164 ;  /* 0x00000000a40872ca */ /* 0x000fe400000e0000 */
[----:B------:R-:W-:Y:S01]  /*1d020*/  R2UR UR9, R165 ;  /* 0x00000000a50972ca */ /* 0x000fe200000e0000 */
[----:B--2---:R-:W2:Y:S02]  /*1d030*/  LD.E R11, desc[UR4][R2.64+0x170] ;  /* 0x00017004020b7980 */ /* 0x004ea4000c101900 */
        /* <DEDUP_REMOVED lines=60> */
.L_x_2768:
[----:B-1----:R-:W-:Y:S02]  /*1d400*/  R2UR UR4, R164 ;  /* 0x00000000a40472ca */ /* 0x002fe400000e0000 */
[----:B------:R-:W-:Y:S11]  /*1d410*/  R2UR UR5, R165 ;  /* 0x00000000a50572ca */ /* 0x000ff600000e0000 */
[----:B------:R-:W-:Y:S02]  /*1d420*/  @!UPT UIADD3 URZ, URZ, URZ, URZ ;  /* 0x0000003f3f3ff290 */ /* 0x000fe4000fffe03f */
[----:B--2---:R-:W2:Y:S02]  /*1d430*/  LD.E R8, desc[UR4][R2.64+0x40] ;  /* 0x0000400402087980 */ /* 0x004ea4000c101900 */
[----:B--2---:R-:W-:Y:S05]  /*1d440*/  IMAD.U32 R8, R8, -0x40, RZ ;  /* 0xffffffc008087824 */ /* 0x004fea00078e00ff */
[----:B------:R-:W-:Y:S02]  /*1d450*/  SHF.R.S32.HI R7, RZ, 0x1f, R8 ;  /* 0x0000001fff077819 */ /* 0x000fe40000011408 */
.L_x_2769:
[----:B------:R-:W-:Y:S05]  /*1d460*/  BSYNC B0 ;  /* 0x0000000000007941 */ /* 0x000fea0003800000 */
.L_x_2767:
[----:B------:R-:W-:Y:S01]  /*1d470*/  R2UR UR36, R164 ;  /* 0x00000000a42472ca */ /* 0x000fe200000e0000 */
[----:B------:R-:W-:Y:S01]  /*1d480*/  BSSY B1, `(.L_x_2770) ;  /* 0x000019b000017945 */ /* 0x000fe20003800000 */
[C---:B------:R-:W-:Y:S02]  /*1d490*/  R2UR UR37, R165.reuse ;  /* 0x00000000a52572ca */ /* 0x040fe400000e0000 */
[----:B------:R-:W-:Y:S02]  /*1d4a0*/  LEA R244, P0, R8, R244, 0x1 ;  /* 0x000000f408f47211 */ /* 0x000fe400078008ff */
[----:B------:R-:W-:Y:S02]  /*1d4b0*/  R2UR UR34, R164 ;  /* 0x00000000a42272ca */ /* 0x000fe400000e0000 */
[C---:B------:R-:W-:Y:S02]  /*1d4c0*/  R2UR UR35, R165.reuse ;  /* 0x00000000a52372ca */ /* 0x040fe400000e0000 */
[----:B------:R-:W-:Y:S02]  /*1d4d0*/  LEA.HI.X R245, R8, R245, R7, 0x1, P0 ;  /* 0x000000f508f57211 */ /* 0x000fe400000f0c07 */
[C---:B------:R-:W-:Y:S02]  /*1d4e0*/  R2UR UR32, R164.reuse ;  /* 0x00000000a42072ca */ /* 0x040fe400000e0000 */
[C---:B------:R-:W-:Y:S01]  /*1d4f0*/  R2UR UR33, R165.reuse ;  /* 0x00000000a52172ca */ /* 0x040fe200000e0000 */
[----:B------:R-:W-:Y:S01]  /*1d500*/  @!PT LDS RZ, [RZ] ;  /* 0x00000000fffff984 */ /* 0x000fe20000000800 */
[----:B------:R-:W-:Y:S01]  /*1d510*/  @!PT LDS RZ, [RZ] ;  /* 0x00000000fffff984 */ /* 0x000fe20000000800 */
[----:B------:R-:W-:Y:S01]  /*1d520*/  @!PT LDS RZ, [RZ] ;  /* 0x00000000fffff984 */ /* 0x000fe20000000800 */
[----:B------:R-:W-:Y:S01]  /*1d530*/  LDGSTS.E.BYPASS.LTC128B.128 [R239+0x10000], desc[UR36][R244.64] ;  /* 0x10000000f4ef7fae */ /* 0x000fe2000b901d64 */
[C---:B------:R-:W-:Y:S02]  /*1d540*/  R2UR UR30, R164.reuse ;  /* 0x00000000a41e72ca */ /* 0x040fe400000e0000 */
[C---:B------:R-:W-:Y:S02]  /*1d550*/  R2UR UR31, R165.reuse ;  /* 0x00000000a51f72ca */ /* 0x040fe400000e0000 */
[C---:B------:R-:W-:Y:S01]  /*1d560*/  R2UR UR28, R164.reuse ;  /* 0x00000000a41c72ca */ /* 0x040fe200000e0000 */
[----:B------:R-:W-:Y:S01]  /*1d570*/  LDGSTS.E.BYPASS.LTC128B.128 [R239+0x12000], desc[UR34][R244.64+0x80] ;  /* 0x12000080f4ef7fae */ /* 0x000fe2000b901d62 */
[----:B------:R-:W-:Y:S02]  /*1d580*/  R2UR UR29, R165 ;  /* 0x00000000a51d72ca */ /* 0x000fe400000e0000 */
[----:B------:R-:W-:Y:S02]  /*1d590*/  IADD3 R6, P0, R247, R244, RZ ;  /* 0x000000f4f7067210 */ /* 0x000fe40007f1e0ff */
[----:B------:R-:W-:Y:S01]  /*1d5a0*/  R2UR UR26, R164 ;  /* 0x00000000a41a72ca */ /* 0x000fe200000e0000 */
[----:B------:R-:W-:Y:S01]  /*1d5b0*/  LDGSTS.E.BYPASS.LTC128B.128 [R239+0x14000], desc[UR32][R244.64+0x100] ;  /* 0x14000100f4ef7fae */ /* 0x000fe2000b901d60 */
[C---:B------:R-:W-:Y:S01]  /*1d5c0*/  R2UR UR27, R165.reuse ;  /* 0x00000000a51b72ca */ /* 0x040fe200000e0000 */
[----:B------:R-:W-:Y:S01]  /*1d5d0*/  IMAD.X R7, R246, 0x1, R245, P0 ;  /* 0x00000001f6077824 */ /* 0x000fe200000e06f5 */
[C---:B------:R-:W-:Y:S01]  /*1d5e0*/  R2UR UR24, R164.reuse ;  /* 0x00000000a41872ca */ /* 0x040fe200000e0000 */
[----:B------:R-:W-:Y:S01]  /*1d5f0*/  LDGSTS.E.BYPASS.LTC128B.128 [R239+0x16000], desc[UR30][R244.64+0x180] ;  /* 0x16000180f4ef7fae */ /* 0x000fe2000b901d5e */
[C---:B------:R-:W-:Y:S02]  /*1d600*/  R2UR UR25, R165.reuse ;  /* 0x00000000a51972ca */ /* 0x040fe400000e0000 */
[C---:B------:R-:W-:Y:S01]  /*1d610*/  R2UR UR22, R164.reuse ;  /* 0x00000000a41672ca */ /* 0x040fe200000e0000 */
[----:B------:R-:W-:Y:S01]  /*1d620*/  LDGSTS.E.BYPASS.LTC128B.128 [R239+0x10800], desc[UR28][R6.64] ;  /* 0x1080000006ef7fae */ /* 0x000fe2000b901d5c */
[C---:B------:R-:W-:Y:S02]  /*1d630*/  R2UR UR23, R165.reuse ;  /* 0x00000000a51772ca */ /* 0x040fe400000e0000 */
[C---:B------:R-:W-:Y:S02]  /*1d640*/  R2UR UR20, R164.reuse ;  /* 0x00000000a41472ca */ /* 0x040fe400000e0000 */
[----:B------:R-:W-:Y:S01]  /*1d650*/  R2UR UR21, R165 ;  /* 0x00000000a51572ca */ /* 0x000fe200000e0000 */
[----:B------:R-:W-:Y:S01]  /*1d660*/  LDGSTS.E.BYPASS.LTC128B.128 [R239+0x12800], desc[UR26][R6.64+0x80] ;  /* 0x1280008006ef7fae */ /* 0x000fe2000b901d5a */
        /* <DEDUP_REMOVED lines=20> */
[----:B------:R1:W-:Y:S01]  /*1d7b0*/  LDGSTS.E.BYPASS.LTC128B.128 [R239+0x17000], desc[UR14][R4.64+0x180] ;  /* 0x1700018004ef7fae */ /* 0x0003e2000b901d4e */
[C---:B------:R-:W-:Y:S02]  /*1d7c0*/  R2UR UR9, R165.reuse ;  /* 0x00000000a50972ca */ /* 0x040fe400000e0000 */
[----:B------:R-:W-:Y:S01]  /*1d7d0*/  R2UR UR4, R164 ;  /* 0x00000000a40472ca */ /* 0x000fe200000e0000 */
[----:B------:R-:W-:Y:S01]  /*1d7e0*/  LDGSTS.E.BYPASS.LTC128B.128 [R239+0x11800], desc[UR12][R12.64] ;  /* 0x118000000cef7fae */ /* 0x000fe2000b901d4c */
[----:B------:R-:W-:Y:S02]  /*1d7f0*/  R2UR UR5, R165 ;  /* 0x00000000a50572ca */ /* 0x000fe400000e0000 */
[----:B------:R-:W-:Y:S03]  /*1d800*/  ISETP.GE.AND P0, PT, R241, 0x2, PT ;  /* 0x00000002f100780c */ /* 0x000fe60003f06270 */
        /* <DEDUP_REMOVED lines=18> */
[----:B------:R-:W1:Y:S03]  /*1d930*/  LDSM.16.M88.4 R200, [R220+0x8800] ;  /* 0x00880000dcc8783b */ /* 0x000e660000000200 */
[C---:B--2---:R-:W-:Y:S06]  /*1d940*/  HMMA.16816.F32.BF16 R12, R32.reuse, R16, RZ ;  /* 0x00000010200c723c */ /* 0x044fec00000418ff */
[C---:B------:R-:W-:Y:S06]  /*1d950*/  HMMA.16816.F32.BF16 R16, R32.reuse, R18, RZ ;  /* 0x000000122010723c */ /* 0x040fec00000418ff */
[C---:B---3--:R-:W-:Y:S06]  /*1d960*/  HMMA.16816.F32.BF16 R20, R32.reuse, R24, RZ ;  /* 0x000000182014723c */ /* 0x048fec00000418ff */
[C---:B------:R-:W-:Y:S06]  /*1d970*/  HMMA.16816.F32.BF16 R24, R32.reuse, R26, RZ ;  /* 0x0000001a2018723c */ /* 0x040fec00000418ff */
[C---:B----4-:R-:W-:Y:S06]  /*1d980*/  HMMA.16816.F32.BF16 R28, R32.reuse, R168, RZ ;  /* 0x000000a8201c723c */ /* 0x050fec00000418ff */
[----:B------:R-:W-:Y:S01]  /*1d990*/  HMMA.16816.F32.BF16 R32, R32, R170, RZ ;  /* 0x000000aa2020723c */ /* 0x000fe200000418ff */
[----:B------:R-:W2:Y:S05]  /*1d9a0*/  LDSM.16.M88.4 R168, [R220+0x9000] ;  /* 0x00900000dca8783b */ /* 0x000eaa0000000200 */
[C---:B-----5:R-:W-:Y:S06]  /*1d9b0*/  HMMA.16816.F32.BF16 R4, R172.reuse, R176, R4 ;  /* 0x000000b0ac04723c */ /* 0x060fec0000041804 */
        /* <DEDUP_REMOVED lines=184> */
[C---:B------:R-:W-:Y:S06]  /*1e540*/  HMMA.16816.F32.BF16 R24, R168.reuse, R190, R24 ;  /* 0x000000bea818723c */ /* 0x040fec0000041818 */
[C---:B----4-:R-:W-:Y:S06]  /*1e550*/  HMMA.16816.F32.BF16 R28, R168.reuse, R200, R28 ;  /* 0x000000c8a81c723c */ /* 0x050fec000004181c */
        /* <DEDUP_REMOVED lines=13> */
[----:B------:R-:W-:Y:S01]  /*1e630*/  R2UR UR10, R164 ;  /* 0x00000000a40a72ca */ /* 0x000fe200000e0000 */
[----:B------:R-:W-:Y:S01]  /*1e640*/  VIADD R174, R174, 0xffffffc0 ;  /* 0xffffffc0aeae7836 */ /* 0x000fe20000000000 */
[C---:B------:R-:W-:Y:S02]  /*1e650*/  R2UR UR11, R165.reuse ;  /* 0x00000000a50b72ca */ /* 0x040fe400000e0000 */
[C---:B------:R-:W-:Y:S02]  /*1e660*/  R2UR UR12, R164.reuse ;  /* 0x00000000a40c72ca */ /* 0x040fe400000e0000 */
[C---:B------:R-:W-:Y:S02]  /*1e670*/  R2UR UR13, R165.reuse ;  /* 0x00000000a50d72ca */ /* 0x040fe400000e0000 */
[----:B------:R-:W-:Y:S02]  /*1e680*/  R2UR UR8, R164 ;  /* 0x00000000a40872ca */ /* 0x000fe400000e0000 */
[----:B------:R-:W-:Y:S01]  /*1e690*/  R2UR UR9, R165 ;  /* 0x00000000a50972ca */ /* 0x000fe200000e0000 */
[----:B------:R-:W2:Y:S11]  /*1e6a0*/  LD.E R175, desc[UR4][R2.64+0x170] ;  /* 0x0001700402af7980 */ /* 0x000eb6000c101900 */
[----:B------:R-:W-:Y:S01]  /*1e6b0*/  @!UPT UIADD3 URZ, URZ, URZ, URZ ;  /* 0x0000003f3f3ff290 */ /* 0x000fe2000fffe03f */
[----:B------:R-:W3:Y:S01]  /*1e6c0*/  LD.E.64 R178, desc[UR8][R2.64+0x20] ;  /* 0x0000200802b27980 */ /* 0x000ee2000c101b00 */
[-C--:B--2---:R-:W-:Y:S02]  /*1e6d0*/  IABS R171, R175.reuse ;  /* 0x000000af00ab7213 */ /* 0x084fe40000000000 */
[-C--:B------:R-:W-:Y:S02]  /*1e6e0*/  IABS R169, R175.reuse ;  /* 0x000000af00a97213 */ /* 0x080fe40000000000 */
[----:B------:R-:W1:Y:S03]  /*1e6f0*/  I2F.RP R168, R171 ;  /* 0x000000ab00a87306 */ /* 0x000e660000209400 */
        /* <DEDUP_REMOVED lines=20> */
[--C-:B------:R-:W-:Y:S01]  /*1e840*/  @!P1 IMAD.IADD R166, R166, 0x1, -R171.reuse ;  /* 0x00000001a6a69824 */ /* 0x100fe200078e0aab */
[----:B------:R-:W-:Y:S01]  /*1e850*/  @!P1 IADD3 R170, R170, 0x1, RZ ;  /* 0x00000001aaaa9810 */ /* 0x000fe20007ffe0ff */
[----:B------:R-:W-:Y:S01]  /*1e860*/  @!P2 IMAD.IADD R168, R168, 0x1, -R171 ;  /* 0x00000001a8a8a824 */ /* 0x000fe200078e0aab */
[----:B------:R-:W-:Y:S01]  /*1e870*/  ISETP.GE.AND P1, PT, R174, RZ, PT ;  /* 0x000000ffae00720c */ /* 0x000fe20003f26270 */
[----:B------:R-:W-:Y:S01]  /*1e880*/  @!P2 VIADD R173, R173, 0x1 ;  /* 0x00000001adada836 */ /* 0x000fe20000000000 */
[-C--:B------:R-:W-:Y:S02]  /*1e890*/  ISETP.GE.U32.AND P3, PT, R166, R171.reuse, PT ;  /* 0x000000aba600720c */ /* 0x080fe40003f66070 */
[----:B------:R-:W-:Y:S02]  /*1e8a0*/  ISETP.GE.U32.AND P4, PT, R168, R171, PT ;  /* 0x000000aba800720c */ /* 0x000fe40003f86070 */
[----:B------:R-:W-:Y:S02]  /*1e8b0*/  LOP3.LUT R166, RZ, R175, RZ, 0x33, !PT ;  /* 0x000000afffa67212 */ /* 0x000fe400078e33ff */
[----:B------:R-:W-:Y:S07]  /*1e8c0*/  ISETP.NE.AND P2, PT, R175, RZ, PT ;  /* 0x000000ffaf00720c */ /* 0x000fee0003f45270 */
        /* <DEDUP_REMOVED lines=26> */
.L_x_2773:
[----:B------:R-:W-:Y:S02]  /*1ea70*/  R2UR UR4, R164 ;  /* 0x00000000a40472ca */ /* 0x000fe400000e0000 */
[----:B------:R-:W-:Y:S11]  /*1ea80*/  R2UR UR5, R165 ;  /* 0x00000000a50572ca */ /* 0x000ff600000e0000 */
[----:B------:R-:W-:Y:S02]  /*1ea90*/  @!UPT UIADD3 URZ, URZ, URZ, URZ ;  /* 0x0000003f3f3ff290 */ /* 0x000fe4000fffe03f */
[----:B------:R-:W2:Y:S02]  /*1eaa0*/  LD.E R172, desc[UR4][R2.64+0x38] ;  /* 0x0000380402ac7980 */ /* 0x000ea4000c101900 */
[----:B--2---:R-:W-:Y:S05]  /*1eab0*/  IMAD.U32 R172, R172, -0x40, RZ ;  /* 0xffffffc0acac7824 */ /* 0x004fea00078e00ff */
[----:B------:R-:W-:Y:S02]  /*1eac0*/  SHF.R.S32.HI R171, RZ, 0x1f, R172 ;  /* 0x0000001fffab7819 */ /* 0x000fe400000114ac */
.L_x_2774:
[----:B------:R-:W-:Y:S05]  /*1ead0*/  BSYNC B0 ;  /* 0x0000000000007941 */ /* 0x000fea0003800000 */
.L_x_2772:
[----:B------:R-:W-:Y:S02]  /*1eae0*/  LEA R232, P0, R172, R232, 0x1 ;  /* 0x000000e8ace87211 */ /* 0x000fe400078008ff */
[----:B------:R-:W-:Y:S02]  /*1eaf0*/  R2UR UR12, R164 ;  /* 0x00000000a40c72ca */ /* 0x000fe400000e0000 */
[C---:B------:R-:W-:Y:S02]  /*1eb00*/  R2UR UR13, R165.reuse ;  /* 0x00000000a50d72ca */ /* 0x040fe400000e0000 */
[----:B------:R-:W-:Y:S02]  /*1eb10*/  LEA.HI.X R231, R172, R231, R171, 0x1, P0 ;  /* 0x000000e7ace77211 */ /* 0x000fe400000f0cab */
[C---:B------:R-:W-:Y:S02]  /*1eb20*/  R2UR UR10, R164.reuse ;  /* 0x00000000a40a72ca */ /* 0x040fe400000e0000 */
[C---:B------:R-:W-:Y:S01]  /*1eb30*/  R2UR UR11, R165.reuse ;  /* 0x00000000a50b72ca */ /* 0x040fe200000e0000 */
[--C-:B------:R-:W-:Y:S01]  /*1eb40*/  IMAD.MOV.U32 R233, RZ, RZ, R231.reuse ;  /* 0x000000ffffe97224 */ /* 0x100fe200078e00e7 */
[C---:B------:R-:W-:Y:S02]  /*1eb50*/  R2UR UR8, R164.reuse ;  /* 0x00000000a40872ca */ /* 0x040fe400000e0000 */
[C---:B------:R-:W-:Y:S02]  /*1eb60*/  R2UR UR9, R165.reuse ;  /* 0x00000000a50972ca */ /* 0x040fe400000e0000 */
[C---:B------:R-:W-:Y:S01]  /*1eb70*/  R2UR UR4, R164.reuse ;  /* 0x00000000a40472ca */ /* 0x040fe200000e0000 */
[----:B------:R-:W-:Y:S01]  /*1eb80*/  @!PT LDS RZ, [RZ] ;  /* 0x00000000fffff984 */ /* 0x000fe20000000800 */
[----:B------:R-:W-:Y:S01]  /*1eb90*/  @!PT LDS RZ, [RZ] ;  /* 0x00000000fffff984 */ /* 0x000fe20000000800 */
[----:B------:R-:W-:Y:S01]  /*1eba0*/  @!PT LDS RZ, [RZ] ;  /* 0x00000000fffff984 */ /* 0x000fe20000000800 */
[----:B------:R1:W-:Y:S01]  /*1ebb0*/  LDGSTS.E.BYPASS.LTC128B.128 [R239+0x8000], desc[UR12][R232.64] ;  /* 0x08000000e8ef7fae */ /* 0x0003e2000b901d4c */
[C---:B------:R-:W-:Y:S02]  /*1ebc0*/  R2UR UR5, R165.reuse ;  /* 0x00000000a50572ca */ /* 0x040fe400000e0000 */
[C---:B------:R-:W-:Y:S02]  /*1ebd0*/  R2UR UR28, R164.reuse ;  /* 0x00000000a41c72ca */ /* 0x040fe400000e0000 */
[----:B------:R-:W-:Y:S01]  /*1ebe0*/  R2UR UR29, R165 ;  /* 0x00000000a51d72ca */ /* 0x000fe200000e0000 */
[----:B------:R1:W-:Y:S01]  /*1ebf0*/  LDGSTS.E.BYPASS.LTC128B.128 [R239+0xa000], desc[UR10][R232.64+0x80] ;  /* 0x0a000080e8ef7fae */ /* 0x0003e2000b901d4a */
[----:B------:R-:W-:Y:S02]  /*1ec00*/  IADD3 R172, P0, R249, R232, RZ ;  /* 0x000000e8f9ac7210 */ /* 0x000fe40007f1e0ff */
[----:B------:R-:W-:Y:S01]  /*1ec10*/  R2UR UR26, R164 ;  /* 0x00000000a41a72ca */ /* 0x000fe200000e0000 */
[----:B------:R1:W-:Y:S01]  /*1ec20*/  LDGSTS.E.BYPASS.LTC128B.128 [R239+0xc000], desc[UR8][R232.64+0x100] ;  /* 0x0c000100e8ef7fae */ /* 0x0003e2000b901d48 */
[C---:B------:R-:W-:Y:S01]  /*1ec30*/  R2UR UR27, R165.reuse ;  /* 0x00000000a51b72ca */ /* 0x040fe200000e0000 */
[----:B------:R-:W-:Y:S01]  /*1ec40*/  IMAD.X R173, R248, 0x1, R231, P0 ;  /* 0x00000001f8ad7824 */ /* 0x000fe200000e06e7 */
[C---:B------:R-:W-:Y:S01]  /*1ec50*/  R2UR UR24, R164.reuse ;  /* 0x00000000a41872ca */ /* 0x040fe200000e0000 */
[----:B------:R1:W-:Y:S01]  /*1ec60*/  LDGSTS.E.BYPASS.LTC128B.128 [R239+0xe000], desc[UR4][R232.64+0x180] ;  /* 0x0e000180e8ef7fae */ /* 0x0003e2000b901d44 */
[C---:B------:R-:W-:Y:S02]  /*1ec70*/  R2UR UR25, R165.reuse ;  /* 0x00000000a51972ca */ /* 0x040fe400000e0000 */
[C---:B------:R-:W-:Y:S01]  /*1ec80*/  R2UR UR22, R164.reuse ;  /* 0x00000000a41672ca */ /* 0x040fe200000e0000 */
        /* <DEDUP_REMOVED lines=13> */
[----:B------:R-:W-:Y:S01]  /*1ed60*/  R2UR UR14, R164 ;  /* 0x00000000a40e72ca */ /* 0x000fe200000e0000 */
[----:B------:R1:W-:Y:S01]  /*1ed70*/  LDGSTS.E.BYPASS.LTC128B.128 [R239+0x9000], desc[UR20][R170.64] ;  /* 0x09000000aaef7fae */ /* 0x0003e2000b901d54 */
[----:B------:R-:W-:Y:S02]  /*1ed80*/  R2UR UR15, R165 ;  /* 0x00000000a50f72ca */ /* 0x000fe400000e0000 */
[----:B------:R-:W-:Y:S03]  /*1ed90*/  IADD3 R168, P0, R249, R170, RZ ;  /* 0x000000aaf9a87210 */ /* 0x000fe60007f1e0ff */
[----:B------:R1:W-:Y:S02]  /*1eda0*/  LDGSTS.E.BYPASS.LTC128B.128 [R239+0xb000], desc[UR18][R170.64+0x80] ;  /* 0x0b000080aaef7fae */ /* 0x0003e4000b901d52 */
[----:B------:R-:W-:Y:S02]  /*1edb0*/  IMAD.X R169, R248, 0x1, R171, P0 ;  /* 0x00000001f8a97824 */ /* 0x000fe400000e06ab */
[----:B------:R1:W-:Y:S04]  /*1edc0*/  LDGSTS.E.BYPASS.LTC128B.128 [R239+0xd000], desc[UR16][R170.64+0x100] ;  /* 0x0d000100aaef7fae */ /* 0x0003e8000b901d50 */
[----:B------:R1:W-:Y:S04]  /*1edd0*/  LDGSTS.E.BYPASS.LTC128B.128 [R239+0xf000], desc[UR14][R170.64+0x180] ;  /* 0x0f000180aaef7fae */ /* 0x0003e8000b901d4e */
[----:B------:R1:W-:Y:S04]  /*1ede0*/  LDGSTS.E.BYPASS.LTC128B.128 [R239+0x9800], desc[UR12][R168.64] ;  /* 0x09800000a8ef7fae */ /* 0x0003e8000b901d4c */
[----:B------:R1:W-:Y:S04]  /*1edf0*/  LDGSTS.E.BYPASS.LTC128B.128 [R239+0xb800], desc[UR10][R168.64+0x80] ;  /* 0x0b800080a8ef7fae */ /* 0x0003e8000b901d4a */
[----:B------:R1:W-:Y:S04]  /*1ee00*/  LDGSTS.E.BYPASS.LTC128B.128 [R239+0xd800], desc[UR8][R168.64+0x100] ;  /* 0x0d800100a8ef7fae */ /* 0x0003e8000b901d48 */
[----:B------:R1:W-:Y:S04]  /*1ee10*/  LDGSTS.E.BYPASS.LTC128B.128 [R239+0xf800], desc[UR4][R168.64+0x180] ;  /* 0x0f800180a8ef7fae */ /* 0x0003e8000b901d44 */
[----:B------:R-:W0:Y:S02]  /*1ee20*/  LDGDEPBAR ;  /* 0x00000000000079af */ /* 0x000e240000000000 */
.L_x_2771:
[----:B------:R-:W-:Y:S05]  /*1ee30*/  BSYNC B1 ;  /* 0x0000000000017941 */ /* 0x000fea0003800000 */
.L_x_2770:
        /* <DEDUP_REMOVED lines=14> */
[----:B------:R-:W-:Y:S03]  /*1ef20*/  LDSM.16.MT88.4 R180, [R227+0x10800] ;  /* 0x01080000e3b4783b */ /* 0x000fe60000004200 */
[----:B------:R-:W-:Y:S02]  /*1ef30*/  FMNMX.FTZ R169, R13, R166, !PT ;  /* 0x000000a60da97209 */ /* 0x000fe40007810000 */
[----:B------:R-:W-:Y:S03]  /*1ef40*/  FMNMX.FTZ R166, R14, R171, !PT ;  /* 0x000000ab0ea67209 */ /* 0x000fe60007810000 */
[----:B------:R-:W-:Y:S01]  /*1ef50*/  LDSM.16.MT88.4 R188, [R228+0x12800] ;  /* 0x01280000e4bc783b */ /* 0x000fe20000004200 */
        /* <DEDUP_REMOVED lines=20> */
[----:B------:R-:W1:Y:S01]  /*1f0a0*/  SHFL.BFLY PT, R3, R170, 0x2, 0x1f ;  /* 0x0c401f00aa037f89 */ /* 0x000e6200000e0000 */
[----:B------:R-:W-:Y:S07]  /*1f0b0*/  FMNMX.FTZ R169, R35, R2, !PT ;  /* 0x0000000223a97209 */ /* 0x000fee0007810000 */
        /* <DEDUP_REMOVED lines=8> */
[----:B---3--:R-:W-:Y:S05]  /*1f140*/  FMNMX.FTZ R3, R166, R3, !PT ;  /* 0x00000003a6037209 */ /* 0x008fea0007810000 */
[----:B------:R-:W-:Y:S04]  /*1f150*/  FADD.FTZ R0, -R3, R0 ;  /* 0x0000000003007221 */ /* 0x000fe80000010100 */
[C---:B--2---:R-:W-:Y:S01]  /*1f160*/  FMUL.FTZ R168, R165.reuse, R0 ;  /* 0x00000000a5a87220 */ /* 0x044fe20000410000 */
[C---:B------:R-:W-:Y:S01]  /*1f170*/  FMUL.FTZ R167, R165.reuse, R2 ;  /* 0x00000002a5a77220 */ /* 0x040fe20000410000 */
[C---:B------:R-:W-:Y:S01]  /*1f180*/  FMUL.FTZ R198, R165.reuse, R164 ;  /* 0x000000a4a5c67220 */ /* 0x040fe20000410000 */
[----:B------:R-:W-:Y:S01]  /*1f190*/  FMUL.FTZ R196, R165, R3 ;  /* 0x00000003a5c47220 */ /* 0x000fe20000410000 */
[----:B------:R1:W2:Y:S03]  /*1f1a0*/  MUFU.EX2 R0, R168 ;  /* 0x000000a800007308 */ /* 0x0002a60000000800 */
[----:B------:R-:W-:Y:S02]  /*1f1b0*/  FSEL R198, R198, RZ, P0 ;  /* 0x000000ffc6c67208 */ /* 0x000fe40000000000 */
[----:B------:R-:W-:Y:S05]  /*1f1c0*/  FSETP.NEU.FTZ.AND P0, PT, R3, -INF , PT ;  /* 0xff8000000300780b */ /* 0x000fea0003f1d000 */
[----:B------:R3:W4:Y:S01]  /*1f1d0*/  MUFU.EX2 R2, R167 ;  /* 0x000000a700027308 */ /* 0x0007220000000800 */
[----:B------:R-:W-:Y:S01]  /*1f1e0*/  FSEL R196, R196, RZ, P0 ;  /* 0x000000ffc4c47208 */ /* 0x000fe20000000000 */
[-CC-:B------:R-:W-:Y:S01]  /*1f1f0*/  FFMA.FTZ R193, R4, R165.reuse, -R198.reuse ;  /* 0x000000a504c17223 */ /* 0x180fe200000108c6 */
[-CC-:B------:R-:W-:Y:S01]  /*1f200*/  FFMA.FTZ R166, R5, R165.reuse, -R198.reuse ;  /* 0x000000a505a67223 */ /* 0x180fe200000108c6 */
[-CC-:B------:R-:W-:Y:S01]  /*1f210*/  FFMA.FTZ R192, R8, R165.reuse, -R198.reuse ;  /* 0x000000a508c07223 */ /* 0x180fe200000108c6 */
[-C--:B------:R-:W-:Y:S01]  /*1f220*/  FFMA.FTZ R195, R9, R165.reuse, -R198 ;  /* 0x000000a509c37223 */ /* 0x080fe200000108c6 */
[-CC-:B------:R-:W-:Y:S01]  /*1f230*/  FFMA.FTZ R197, R6, R165.reuse, -R196.reuse ;  /* 0x000000a506c57223 */ /* 0x180fe200000108c4 */
[-CC-:B------:R-:W-:Y:S01]  /*1f240*/  FFMA.FTZ R194, R10, R165.reuse, -R196.reuse ;  /* 0x000000a50ac27223 */ /* 0x180fe200000108c4 */
[--C-:B------:R-:W-:Y:S01]  /*1f250*/  FFMA.FTZ R199, R11, R165, -R196.reuse ;  /* 0x000000a50bc77223 */ /* 0x100fe200000108c4 */
[----:B-1----:R-:W1:Y:S01]  /*1f260*/  LDSM.16.MT88.4 R168, [R230+0x10000] ;  /* 0x01000000e6a8783b */ /* 0x002e620000004200 */
[----:B------:R-:W-:Y:S01]  /*1f270*/  MUFU.EX2 R193, R193 ;  /* 0x000000c100c17308 */ /* 0x000fe20000000800 */
[C---:B--2---:R-:W-:Y:S01]  /*1f280*/  FMUL.FTZ R6, R0.reuse, R162 ;  /* 0x000000a200067220 */ /* 0x044fe20000410000 */
[C---:B------:R-:W-:Y:S01]  /*1f290*/  FMUL.FTZ R10, R0.reuse, R158 ;  /* 0x0000009e000a7220 */ /* 0x040fe20000410000 */
[C---:B------:R-:W-:Y:S01]  /*1f2a0*/  FMUL.FTZ R11, R0.reuse, R159 ;  /* 0x0000009f000b7220 */ /* 0x040fe20000410000 */
[C---:B------:R-:W-:Y:S01]  /*1f2b0*/  FMUL.FTZ R38, R0.reuse, R38 ;  /* 0x0000002600267220 */ /* 0x040fe20000410000 */
[C---:B------:R-:W-:Y:S01]  /*1f2c0*/  FMUL.FTZ R39, R0.reuse, R39 ;  /* 0x0000002700277220 */ /* 0x040fe20000410000 */
[----:B------:R-:W-:Y:S01]  /*1f2d0*/  FMUL.FTZ R42, R0, R42 ;  /* 0x0000002a002a7220 */ /* 0x000fe20000410000 */
[--C-:B---3--:R-:W-:Y:S03]  /*1f2e0*/  FFMA.FTZ R167, R7, R165, -R196.reuse ;  /* 0x000000a507a77223 */ /* 0x108fe600000108c4 */
[----:B------:R-:W2:Y:S01]  /*1f2f0*/  MUFU.EX2 R166, R166 ;  /* 0x000000a600a67308 */ /* 0x000ea20000000800 */
[C---:B----4-:R-:W-:Y:S01]  /*1f300*/  FMUL.FTZ R4, R2.reuse, R160 ;  /* 0x000000a002047220 */ /* 0x050fe20000410000 */
[----:B------:R-:W-:Y:S01]  /*1f310*/  FMUL.FTZ R5, R2, R161 ;  /* 0x000000a102057220 */ /* 0x000fe20000410000 */
[----:B------:R-:W-:Y:S01]  /*1f320*/  FMUL.FTZ R7, R0, R163 ;  /* 0x000000a300077220 */ /* 0x000fe20000410000 */
[C---:B------:R-:W-:Y:S01]  /*1f330*/  FMUL.FTZ R8, R2.reuse, R156 ;  /* 0x0000009c02087220 */ /* 0x040fe20000410000 */
[C---:B------:R-:W-:Y:S01]  /*1f340*/  FMUL.FTZ R9, R2.reuse, R157 ;  /* 0x0000009d02097220 */ /* 0x040fe20000410000 */
[C---:B------:R-:W-:Y:S01]  /*1f350*/  FMUL.FTZ R36, R2.reuse, R36 ;  /* 0x0000002402247220 */ /* 0x040fe20000410000 */
[----:B------:R-:W3:Y:S03]  /*1f360*/  LDSM.16.MT88.4 R156, [R227+0x10000] ;  /* 0x01000000e39c783b */ /* 0x000ee60000004200 */
[----:B------:R-:W-:Y:S01]  /*1f370*/  MUFU.EX2 R197, R197 ;  /* 0x000000c500c57308 */ /* 0x000fe20000000800 */
[C---:B------:R-:W-:Y:S01]  /*1f380*/  FMUL.FTZ R37, R2.reuse, R37 ;  /* 0x0000002502257220 */ /* 0x040fe20000410000 */
[C---:B------:R-:W-:Y:S01]  /*1f390*/  FMUL.FTZ R40, R2.reuse, R40 ;  /* 0x0000002802287220 */ /* 0x040fe20000410000 */
[----:B------:R-:W-:Y:S01]  /*1f3a0*/  FMUL.FTZ R41, R2, R41 ;  /* 0x0000002902297220 */ /* 0x000fe20000410000 */
        /* <DEDUP_REMOVED lines=41> */
[-CC-:B------:R-:W-:Y:S01]  /*1f640*/  FFMA.FTZ R185, R18, R165.reuse, -R196.reuse ;  /* 0x000000a512b97223 */ /* 0x180fe200000108c4 */
[----:B------:R-:W-:Y:S01]  /*1f650*/  FFMA.FTZ R184, R19, R165, -R196 ;  /* 0x000000a513b87223 */ /* 0x000fe200000108c4 */
        /* <DEDUP_REMOVED lines=17> */
[C---:B-1----:R-:W-:Y:S05]  /*1f770*/  HMMA.16816.F32.BF16 R4, R160.reuse, R168, R4 ;  /* 0x000000a8a004723c */ /* 0x042fea0000041804 */
[C---:B------:R-:W-:Y:S01]  /*1f780*/  FMUL.FTZ R92, R2.reuse, R92 ;  /* 0x0000005c025c7220 */ /* 0x040fe20000410000 */
[C---:B------:R-:W-:Y:S01]  /*1f790*/  HMMA.16816.F32.BF16 R8, R160.reuse, R170, R8 ;  /* 0x000000aaa008723c */ /* 0x040fe20000041808 */
[----:B------:R-:W1:Y:S02]  /*1f7a0*/  LDSM.16.MT88.4 R168, [R230+0x12000] ;  /* 0x01200000e6a8783b */ /* 0x000e640000004200 */
[----:B------:R-:W-:Y:S02]  /*1f7b0*/  ISETP.GT.AND P0, PT, R241, 0x1, PT ;  /* 0x00000001f100780c */ /* 0x000fe40003f04270 */
        /* <DEDUP_REMOVED lines=74> */
[-CC-:B------:R-:W-:Y:S01]  /*1fc60*/  FFMA.FTZ R200, R12, R165.reuse, -R198.reuse ;  /* 0x000000a50cc87223 */ /* 0x180fe200000108c6 */
[C---:B------:R-:W-:Y:S01]  /*1fc70*/  HMMA.16816.F32.BF16 R120, R160.reuse, R174, R120 ;  /* 0x000000aea078723c */ /* 0x040fe20000041878 */
[----:B------:R-:W2:Y:S04]  /*1fc80*/  LDSM.16.MT88.4 R172, [R228+0x16000] ;  /* 0x01600000e4ac783b */ /* 0x000ea80000004200 */
[C---:B------:R-:W-:Y:S01]  /*1fc90*/  FMUL.FTZ R12, R2.reuse, R152 ;  /* 0x00000098020c7220 */ /* 0x040fe20000410000 */
[----:B------:R-:W-:Y:S01]  /*1fca0*/  FFMA.FTZ R201, R13, R165, -R198 ;  /* 0x000000a50dc97223 */ /* 0x000fe200000108c6 */
[----:B------:R-:W-:Y:S01]  /*1fcb0*/  FMUL.FTZ R13, R2, R153 ;  /* 0x00000099020d7220 */ /* 0x000fe20000410000 */
[-CC-:B------:R-:W-:Y:S01]  /*1fcc0*/  FFMA.FTZ R202, R14, R165.reuse, -R196.reuse ;  /* 0x000000a50eca7223 */ /* 0x180fe200000108c4 */
[----:B------:R-:W-:Y:S02]  /*1fcd0*/  MUFU.EX2 R200, R200 ;  /* 0x000000c800c87308 */ /* 0x000fe40000000800 */
[C---:B------:R-:W-:Y:S01]  /*1fce0*/  FMUL.FTZ R14, R0.reuse, R154 ;  /* 0x0000009a000e7220 */ /* 0x040fe20000410000 */
[----:B------:R-:W-:Y:S01]  /*1fcf0*/  FFMA.FTZ R203, R15, R165, -R196 ;  /* 0x000000a50fcb7223 */ /* 0x000fe200000108c4 */
[----:B------:R-:W-:Y:S01]  /*1fd00*/  FMUL.FTZ R15, R0, R155 ;  /* 0x0000009b000f7220 */ /* 0x000fe20000410000 */
[C---:B------:R-:W-:Y:S01]  /*1fd10*/  FMUL.FTZ R136, R2.reuse, R136 ;  /* 0x0000008802887220 */ /* 0x040fe20000410000 */
[----:B------:R-:W-:Y:S01]  /*1fd20*/  LDSM.16.MT88.4 R152, [R230+0x10800] ;  /* 0x01080000e698783b */ /* 0x000fe20000004200 */
[----:B------:R-:W-:Y:S01]  /*1fd30*/  FMUL.FTZ R137, R2, R137 ;  /* 0x0000008902897220 */ /* 0x000fe20000410000 */
[C---:B---3--:R-:W-:Y:S02]  /*1fd40*/  HMMA.16816.F32.BF16 R124, R160.reuse, R156, R124 ;  /* 0x0000009ca07c723c */ /* 0x048fe4000004187c */
[----:B------:R-:W-:Y:S01]  /*1fd50*/  MUFU.EX2 R201, R201 ;  /* 0x000000c900c97308 */ /* 0x000fe20000000800 */
[C---:B------:R-:W-:Y:S01]  /*1fd60*/  FMUL.FTZ R138, R0.reuse, R138 ;  /* 0x0000008a008a7220 */ /* 0x040fe20000410000 */
[----:B------:R-:W-:Y:S01]  /*1fd70*/  FMUL.FTZ R139, R0, R139 ;  /* 0x0000008b008b7220 */ /* 0x000fe20000410000 */
[-CC-:B------:R-:W-:Y:S01]  /*1fd80*/  FFMA.FTZ R233, R16, R165.reuse, -R198.reuse ;  /* 0x000000a510e97223 */ /* 0x180fe200000108c6 */
[C---:B------:R-:W-:Y:S01]  /*1fd90*/  HMMA.16816.F32.BF16 R128, R160.reuse, R158, R128 ;  /* 0x0000009ea080723c */ /* 0x040fe20000041880 */
[----:B------:R-:W3:Y:S05]  /*1fda0*/  LDSM.16.MT88.4 R156, [R227+0x16000] ;  /* 0x01600000e39c783b */ /* 0x000eea0000004200 */
[----:B------:R-:W-:Y:S01]  /*1fdb0*/  MUFU.EX2 R202, R202 ;  /* 0x000000ca00ca7308 */ /* 0x000fe20000000800 */
[----:B------:R-:W-:Y:S01]  /*1fdc0*/  FFMA.FTZ R252, R17, R165, -R198 ;  /* 0x000000a511fc7223 */ /* 0x000fe200000108c6 */
[C---:B-1----:R-:W-:Y:S03]  /*1fdd0*/  HMMA.16816.F32.BF16 R132, R160.reuse, R168, R132 ;  /* 0x000000a8a084723c */ /* 0x042fe60000041884 */
[C---:B------:R-:W-:Y:S03]  /*1fde0*/  FMUL.FTZ R16, R2.reuse, R148 ;  /* 0x0000009402107220 */ /* 0x040fe60000410000 */
[C---:B------:R-:W-:Y:S01]  /*1fdf0*/  HMMA.16816.F32.BF16 R12, R160.reuse, R170, R12 ;  /* 0x000000aaa00c723c */ /* 0x040fe2000004180c */
[----:B------:R-:W1:Y:S01]  /*1fe00*/  LDSM.16.MT88.4 R168, [R229+0x10800] ;  /* 0x01080000e5a8783b */ /* 0x000e620000004200 */
[----:B------:R-:W-:Y:S03]  /*1fe10*/  MUFU.EX2 R148, R185 ;  /* 0x000000b900947308 */ /* 0x000fe60000000800 */
[----:B------:R-:W-:Y:S01]  /*1fe20*/  FMUL.FTZ R17, R2, R149 ;  /* 0x0000009502117220 */ /* 0x000fe20000410000 */
[C---:B--2---:R-:W-:Y:S06]  /*1fe30*/  HMMA.16816.F32.BF16 R136, R160.reuse, R172, R136 ;  /* 0x000000aca088723c */ /* 0x044fec0000041888 */
[----:B------:R2:W4:Y:S01]  /*1fe40*/  MUFU.EX2 R149, R184 ;  /* 0x000000b800957308 */ /* 0x0005220000000800 */
[C---:B------:R-:W-:Y:S01]  /*1fe50*/  FMUL.FTZ R18, R0.reuse, R150 ;  /* 0x0000009600127220 */ /* 0x040fe20000410000 */
[----:B------:R-:W-:Y:S03]  /*1fe60*/  FMUL.FTZ R19, R0, R151 ;  /* 0x0000009700137220 */ /* 0x000fe60000410000 */
[C---:B------:R-:W-:Y:S01]  /*1fe70*/  FMUL.FTZ R140, R2.reuse, R140 ;  /* 0x0000008c028c7220 */ /* 0x040fe20000410000 */
[----:B------:R-:W-:Y:S01]  /*1fe80*/  FMUL.FTZ R141, R2, R141 ;  /* 0x0000008d028d7220 */ /* 0x000fe20000410000 */
[C---:B------:R-:W-:Y:S01]  /*1fe90*/  FMUL.FTZ R142, R0.reuse, R142 ;  /* 0x0000008e008e7220 */ /* 0x040fe20000410000 */
[----:B------:R-:W-:Y:S01]  /*1fea0*/  FMUL.FTZ R143, R0, R143 ;  /* 0x0000008f008f7220 */ /* 0x000fe20000410000 */
[C---:B------:R-:W-:Y:S01]  /*1feb0*/  HMMA.16816.F32.BF16 R16, R160.reuse, R174, R16 ;  /* 0x000000aea010723c */ /* 0x040fe20000041810 */
[----:B------:R-:W5:Y:S01]  /*1fec0*/  LDSM.16.MT88.4 R172, [R230+0x12800] ;  /* 0x01280000e6ac783b */ /* 0x000f620000004200 */
[----:B------:R-:W1:Y:S01]  /*1fed0*/  MUFU.EX2 R203, R203 ;  /* 0x000000cb00cb7308 */ /* 0x000e620000000800 */
[C---:B------:R-:W-:Y:S01]  /*1fee0*/  FMUL.FTZ R144, R2.reuse, R144 ;  /* 0x0000009002907220 */ /* 0x040fe20000410000 */
[----:B------:R-:W-:Y:S01]  /*1fef0*/  FMUL.FTZ R145, R2, R145 ;  /* 0x0000009102917220 */ /* 0x000fe20000410000 */
[C---:B------:R-:W-:Y:S01]  /*1ff00*/  FMUL.FTZ R146, R0.reuse, R146 ;  /* 0x0000009200927220 */ /* 0x040fe20000410000 */
[----:B------:R-:W-:Y:S01]  /*1ff10*/  FMUL.FTZ R147, R0, R147 ;  /* 0x0000009300937220 */ /* 0x000fe20000410000 */
[----:B------:R-:W-:Y:S01]  /*1ff20*/  FFMA.FTZ R193, R2, R250, R193 ;  /* 0x000000fa02c17223 */ /* 0x000fe200000100c1 */
[----:B------:R-:W-:Y:S01]  /*1ff30*/  FFMA.FTZ R197, R0, R251, R197 ;  /* 0x000000fb00c57223 */ /* 0x000fe200000100c5 */
[----:B--2---:R-:W2:Y:S01]  /*1ff40*/  LDSM.16.MT88.4 R184, [R229+0x12800] ;  /* 0x01280000e5b8783b */ /* 0x004ea20000004200 */
[C---:B---3--:R-:W-:Y:S02]  /*1ff50*/  HMMA.16816.F32.BF16 R140, R160.reuse, R156, R140 ;  /* 0x0000009ca08c723c */ /* 0x048fe4000004188c */
[----:B------:R-:W-:Y:S01]  /*1ff60*/  MUFU.EX2 R233, R233 ;  /* 0x000000e900e97308 */ /* 0x000fe20000000800 */
[----:B------:R-:W-:Y:S01]  /*1ff70*/  FADD.FTZ R193, R166, R193 ;  /* 0x000000c1a6c17221 */ /* 0x000fe20000010000 */
[----:B------:R-:W-:Y:S01]  /*1ff80*/  FADD.FTZ R197, R167, R197 ;  /* 0x000000c5a7c57221 */ /* 0x000fe20000010000 */
[----:B------:R-:W-:Y:S01]  /*1ff90*/  IADD3 R0, R241, -0x1, RZ ;  /* 0xfffffffff1007810 */ /* 0x000fe20007ffe0ff */
[----:B------:R-:W-:Y:S01]  /*1ffa0*/  HMMA.16816.F32.BF16 R144, R160, R158, R144 ;  /* 0x0000009ea090723c */ /* 0x000fe20000041890 */
[----:B------:R-:W3:Y:S05]  /*1ffb0*/  LDSM.16.MT88.4 R156, [R227+0x12800] ;  /* 0x01280000e39c783b */ /* 0x000eea0000004200 */
[----:B------:R-:W5:Y:S01]  /*1ffc0*/  MUFU.EX2 R252, R252 ;  /* 0x000000fc00fc7308 */ /* 0x000f620000000800 */
[----:B------:R-:W-:Y:S01]  /*1ffd0*/  FADD.FTZ R192, R192, R193 ;  /* 0x000000c1c0c07221 */ /* 0x000fe20000010000 */
[----:B------:R-:W-:Y:S03]  /*1ffe0*/  FADD.FTZ R194, R194, R197 ;  /* 0x000000c5c2c27221 */ /* 0x000fe60000010000 */
[----:B----4-:R-:W-:Y:S02]  /*1fff0*/  MOV R162, R149 ;  /* 0x0000009500a27202 */ /* 0x010fe40000000f00 */
[----:B------:R-:W-:Y:S01]  /*20000*/  MOV R163, R148 ;  /* 0x0000009400a37202 */ /* 0x000fe20000000f00 */
[----:B------:R-:W-:Y:S01]  /*20010*/  FADD.FTZ R195, R195, R192 ;  /* 0x000000c0c3c37221 */ /* 0x000fe20000010000 */
[----:B------:R-:W-:Y:S01]  /*20020*/  F2FP.BF16.F32.PACK_AB R148, R201, R200 ;  /* 0x000000c8c994723e */ /* 0x000fe200000010ff */
[----:B------:R-:W-:Y:S01]  /*20030*/  FADD.FTZ R199, R199, R194 ;  /* 0x000000c2c7c77221 */ /* 0x000fe20000010000 */
[----:B-1----:R-:W-:Y:S01]  /*20040*/  F2FP.BF16.F32.PACK_AB R149, R203, R202 ;  /* 0x000000cacb95723e */ /* 0x002fe200000010ff */
[----:B------:R-:W-:Y:S01]  /*20050*/  FADD.FTZ R200, R200, R195 ;  /* 0x000000c3c8c87221 */ /* 0x000fe20000010000 */
[----:B------:R-:W-:Y:S01]  /*20060*/  F2FP.BF16.F32.PACK_AB R151, R162, R163 ;  /* 0x000000a3a297723e */ /* 0x000fe200000010ff */
[----:B------:R-:W-:Y:S01]  /*20070*/  FADD.FTZ R202, R202, R199 ;  /* 0x000000c7caca7221 */ /* 0x000fe20000010000 */
[----:B------:R-:W-:Y:S01]  /*20080*/  MOV R241, R0 ;  /* 0x0000000000f17202 */ /* 0x000fe20000000f00 */
[----:B------:R-:W-:Y:S01]  /*20090*/  FADD.FTZ R200, R201, R200 ;  /* 0x000000c8c9c87221 */ /* 0x000fe20000010000 */
[C---:B-----5:R-:W-:Y:S01]  /*200a0*/  F2FP.BF16.F32.PACK_AB R150, R252.reuse, R233 ;  /* 0x000000e9fc96723e */ /* 0x060fe200000010ff */
[----:B------:R-:W-:Y:S01]  /*200b0*/  FADD.FTZ R202, R203, R202 ;  /* 0x000000cacbca7221 */ /* 0x000fe20000010000 */
[----:B------:R-:W-:Y:S01]  /*200c0*/  MOV R0, R3 ;  /* 0x0000000300007202 */ /* 0x000fe20000000f00 */
[----:B------:R-:W-:Y:S01]  /*200d0*/  FADD.FTZ R233, R233, R200 ;  /* 0x000000c8e9e97221 */ /* 0x000fe20000010000 */
[----:B------:R-:W-:Y:S03]  /*200e0*/  MOV R167, R164 ;  /* 0x000000a400a77202 */ /* 0x000fe60000000f00 */
[C---:B------:R-:W-:Y:S05]  /*200f0*/  HMMA.16816.F32.BF16 R4, R148.reuse, R152, R4 ;  /* 0x000000989404723c */ /* 0x040fea0000041804 */
[----:B------:R-:W-:Y:S01]  /*20100*/  FADD.FTZ R233, R252, R233 ;  /* 0x000000e9fce97221 */ /* 0x000fe20000010000 */
[C---:B------:R-:W-:Y:S01]  /*20110*/  HMMA.16816.F32.BF16 R8, R148.reuse, R154, R8 ;  /* 0x0000009a9408723c */ /* 0x040fe20000041808 */
[----:B------:R-:W1:Y:S05]  /*20120*/  LDSM.16.MT88.4 R152, [R230+0x14800] ;  /* 0x01480000e698783b */ /* 0x000e6a0000004200 */
        /* <DEDUP_REMOVED lines=8> */
[----:B------:R-:W-:Y:S01]  /*201b0*/  MOV R180, R162 ;  /* 0x000000a200b47202 */ /* 0x000fe20000000f00 */
[C---:B------:R-:W-:Y:S05]  /*201c0*/  HMMA.16816.F32.BF16 R60, R148.reuse, R172, R60 ;  /* 0x000000ac943c723c */ /* 0x040fea000004183c */
[----:B------:R-:W-:Y:S01]  /*201d0*/  MOV R181, R163 ;  /* 0x000000a300b57202 */ /* 0x000fe20000000f00 */
[C---:B------:R-:W-:Y:S01]  /*201e0*/  HMMA.16816.F32.BF16 R64, R148.reuse, R174, R64 ;  /* 0x000000ae9440723c */ /* 0x040fe20000041840 */
[----:B------:R-:W4:Y:S05]  /*201f0*/  LDSM.16.MT88.4 R160, [R229+0x14800] ;  /* 0x01480000e5a0783b */ /* 0x000f2a0000004200 */
[C---:B--2---:R-:W-:Y:S03]  /*20200*/  HMMA.16816.F32.BF16 R68, R148.reuse, R184, R68 ;  /* 0x000000b89444723c */ /* 0x044fe60000041844 */
[----:B------:R-:W-:Y:S03]  /*20210*/  LDSM.16.MT88.4 R172, [R229+0x16800] ;  /* 0x01680000e5ac783b */ /* 0x000fe60000004200 */
[C---:B------:R-:W-:Y:S05]  /*20220*/  HMMA.16816.F32.BF16 R72, R148.reuse, R186, R72 ;  /* 0x000000ba9448723c */ /* 0x040fea0000041848 */
[-CC-:B------:R-:W-:Y:S01]  /*20230*/  FFMA.FTZ R184, R20, R165.reuse, -R198.reuse ;  /* 0x000000a514b87223 */ /* 0x180fe200000108c6 */
[C---:B------:R-:W-:Y:S05]  /*20240*/  HMMA.16816.F32.BF16 R76, R148.reuse, R188, R76 ;  /* 0x000000bc944c723c */ /* 0x040fea000004184c */
[-C--:B------:R-:W-:Y:S01]  /*20250*/  FFMA.FTZ R185, R21, R165.reuse, -R198 ;  /* 0x000000a515b97223 */ /* 0x080fe200000108c6 */
[C---:B------:R-:W-:Y:S01]  /*20260*/  HMMA.16816.F32.BF16 R80, R148.reuse, R190, R80 ;  /* 0x000000be9450723c */ /* 0x040fe20000041850 */
[----:B------:R-:W-:Y:S04]  /*20270*/  MUFU.EX2 R184, R184 ;  /* 0x000000b800b87308 */ /* 0x000fe80000000800 */
[-CC-:B------:R-:W-:Y:S01]  /*20280*/  FFMA.FTZ R186, R22, R165.reuse, -R196.reuse ;  /* 0x000000a516ba7223 */ /* 0x180fe200000108c4 */
[C---:B---3--:R-:W-:Y:S05]  /*20290*/  HMMA.16816.F32.BF16 R84, R148.reuse, R156, R84 ;  /* 0x0000009c9454723c */ /* 0x048fea0000041854 */
[----:B------:R-:W-:Y:S01]  /*202a0*/  MUFU.EX2 R185, R185 ;  /* 0x000000b900b97308 */ /* 0x000fe20000000800 */
[-C--:B------:R-:W-:Y:S01]  /*202b0*/  FFMA.FTZ R187, R23, R165.reuse, -R196 ;  /* 0x000000a517bb7223 */ /* 0x080fe200000108c4 */
[C---:B------:R-:W-:Y:S01]  /*202c0*/  HMMA.16816.F32.BF16 R88, R148.reuse, R158, R88 ;  /* 0x0000009e9458723c */ /* 0x040fe20000041858 */
[----:B------:R-:W2:Y:S03]  /*202d0*/  LDSM.16.MT88.4 R156, [R227+0x14800] ;  /* 0x01480000e39c783b */ /* 0x000ea60000004200 */
[-CC-:B------:R-:W-:Y:S02]  /*202e0*/  FFMA.FTZ R188, R24, R165.reuse, -R198.reuse ;  /* 0x000000a518bc7223 */ /* 0x180fe400000108c6 */
[C---:B-1----:R-:W-:Y:S02]  /*202f0*/  HMMA.16816.F32.BF16 R92, R148.reuse, R152, R92 ;  /* 0x00000098945c723c */ /* 0x042fe4000004185c */
[----:B------:R-:W-:Y:S01]  /*20300*/  MUFU.EX2 R186, R186 ;  /* 0x000000ba00ba7308 */ /* 0x000fe20000000800 */
[----:B------:R-:W-:Y:S02]  /*20310*/  LDSM.16.MT88.4 R20, [R227+0x16800] ;  /* 0x01680000e314783b */ /* 0x000fe40000004200 */
[----:B------:R-:W-:Y:S01]  /*20320*/  MOV R24, R180 ;  /* 0x000000b400187202 */ /* 0x000fe20000000f00 */
[C---:B------:R-:W-:Y:S06]  /*20330*/  HMMA.16816.F32.BF16 R96, R148.reuse, R154, R96 ;  /* 0x0000009a9460723c */ /* 0x040fec0000041860 */
[----:B------:R-:W-:Y:S01]  /*20340*/  MUFU.EX2 R187, R187 ;  /* 0x000000bb00bb7308 */ /* 0x000fe20000000800 */
[----:B------:R-:W1:Y:S01]  /*20350*/  LDSM.16.MT88.4 R152, [R230+0x16800] ;  /* 0x01680000e698783b */ /* 0x000e620000004200 */
[C---:B----4-:R-:W-:Y:S03]  /*20360*/  HMMA.16816.F32.BF16 R100, R148.reuse, R160, R100 ;  /* 0x000000a09464723c */ /* 0x050fe60000041864 */
[----:B------:R-:W-:Y:S03]  /*20370*/  FFMA.FTZ R189, R25, R165, -R198 ;  /* 0x000000a519bd7223 */ /* 0x000fe600000108c6 */
[C---:B------:R-:W-:Y:S01]  /*20380*/  HMMA.16816.F32.BF16 R104, R148.reuse, R162, R104 ;  /* 0x000000a29468723c */ /* 0x040fe20000041868 */
[----:B------:R-:W3:Y:S01]  /*20390*/  LDSM.16.MT88.4 R160, [R230+0x11000] ;  /* 0x01100000e6a0783b */ /* 0x000ee20000004200 */
[----:B------:R-:W-:Y:S03]  /*203a0*/  MUFU.EX2 R188, R188 ;  /* 0x000000bc00bc7308 */ /* 0x000fe60000000800 */
[----:B------:R-:W-:Y:S01]  /*203b0*/  MOV R25, R181 ;  /* 0x000000b500197202 */ /* 0x000fe20000000f00 */
[C---:B------:R-:W-:Y:S03]  /*203c0*/  HMMA.16816.F32.BF16 R108, R148.reuse, R168, R108 ;  /* 0x000000a8946c723c */ /* 0x040fe6000004186c */
[----:B------:R-:W-:Y:S03]  /*203d0*/  LDSM.16.MT88.4 R180, [R228+0x11000] ;  /* 0x01100000e4b4783b */ /* 0x000fe60000004200 */
[----:B------:R-:W4:Y:S01]  /*203e0*/  MUFU.EX2 R189, R189 ;  /* 0x000000bd00bd7308 */ /* 0x000f220000000800 */
[-CC-:B------:R-:W-:Y:S01]  /*203f0*/  FFMA.FTZ R190, R26, R165.reuse, -R196.reuse ;  /* 0x000000a51abe7223 */ /* 0x180fe200000108c4 */
[C---:B------:R-:W-:Y:S03]  /*20400*/  HMMA.16816.F32.BF16 R112, R148.reuse, R170, R112 ;  /* 0x000000aa9470723c */ /* 0x040fe60000041870 */
[----:B------:R-:W5:Y:S03]  /*20410*/  LDSM.16.MT88.4 R168, [R229+0x11000] ;  /* 0x01100000e5a8783b */ /* 0x000f660000004200 */
[C---:B--2---:R-:W-:Y:S02]  /*20420*/  HMMA.16816.F32.BF16 R116, R148.reuse, R156, R116 ;  /* 0x0000009c9474723c */ /* 0x044fe40000041874 */
[----:B------:R-:W-:Y:S03]  /*20430*/  MUFU.EX2 R190, R190 ;  /* 0x000000be00be7308 */ /* 0x000fe60000000800 */
[----:B------:R-:W-:Y:S01]  /*20440*/  FFMA.FTZ R191, R27, R165, -R196 ;  /* 0x000000a51bbf7223 */ /* 0x000fe200000108c4 */
[C---:B------:R-:W-:Y:S01]  /*20450*/  HMMA.16816.F32.BF16 R120, R148.reuse, R158, R120 ;  /* 0x0000009e9478723c */ /* 0x040fe20000041878 */
[----:B------:R-:W-:Y:S04]  /*20460*/  LDSM.16.MT88.4 R156, [R228+0x13000] ;  /* 0x01300000e49c783b */ /* 0x000fe80000004200 */
[----:B----4-:R-:W-:Y:S01]  /*20470*/  F2FP.BF16.F32.PACK_AB R26, R189, R188 ;  /* 0x000000bcbd1a723e */ /* 0x010fe200000010ff */
[----:B------:R-:W2:Y:S01]  /*20480*/  MUFU.EX2 R191, R191 ;  /* 0x000000bf00bf7308 */ /* 0x000ea20000000800 */
[C---:B-1----:R-:W-:Y:S06]  /*20490*/  HMMA.16816.F32.BF16 R124, R148.reuse, R152, R124 ;  /* 0x00000098947c723c */ /* 0x042fec000004187c */
[C---:B------:R-:W-:Y:S01]  /*204a0*/  HMMA.16816.F32.BF16 R128, R148.reuse, R154, R128 ;  /* 0x0000009a9480723c */ /* 0x040fe20000041880 */
[----:B------:R-:W1:Y:S05]  /*204b0*/  LDSM.16.MT88.4 R152, [R227+0x11000] ;  /* 0x01100000e398783b */ /* 0x000e6a0000004200 */
[C---:B------:R-:W-:Y:S05]  /*204c0*/  HMMA.16816.F32.BF16 R132, R148.reuse, R172, R132 ;  /* 0x000000ac9484723c */ /* 0x040fea0000041884 */
[----:B--2---:R-:W-:Y:S01]  /*204d0*/  F2FP.BF16.F32.PACK_AB R27, R191, R190 ;  /* 0x000000bebf1b723e */ /* 0x004fe200000010ff */
[C---:B------:R-:W-:Y:S01]  /*204e0*/  HMMA.16816.F32.BF16 R12, R148.reuse, R174, R12 ;  /* 0x000000ae940c723c */ /* 0x040fe2000004180c */
[----:B------:R-:W-:Y:S05]  /*204f0*/  LDSM.16.MT88.4 R172, [R229+0x15000] ;  /* 0x01500000e5ac783b */ /* 0x000fea0000004200 */
[C---:B------:R-:W-:Y:S06]  /*20500*/  HMMA.16816.F32.BF16 R136, R148.reuse, R176, R136 ;  /* 0x000000b09488723c */ /* 0x040fec0000041888 */
[C---:B------:R-:W-:Y:S05]  /*20510*/  HMMA.16816.F32.BF16 R16, R148.reuse, R178, R16 ;  /* 0x000000b29410723c */ /* 0x040fea0000041810 */
[----:B------:R-:W-:Y:S01]  /*20520*/  MOV R176, R25 ;  /* 0x0000001900b07202 */ /* 0x000fe20000000f00 */
[C---:B------:R-:W-:Y:S05]  /*20530*/  HMMA.16816.F32.BF16 R140, R148.reuse, R20, R140 ;  /* 0x00000014948c723c */ /* 0x040fea000004188c */
[----:B------:R-:W-:Y:S01]  /*20540*/  MOV R177, R24 ;  /* 0x0000001800b17202 */ /* 0x000fe20000000f00 */
[----:B------:R-:W-:Y:S01]  /*20550*/  HMMA.16816.F32.BF16 R144, R148, R22, R144 ;  /* 0x000000169490723c */ /* 0x000fe20000041890 */
[----:B------:R-:W2:Y:S04]  /*20560*/  LDSM.16.MT88.4 R20, [R230+0x13000] ;  /* 0x01300000e614783b */ /* 0x000ea80000004200 */
[----:B------:R-:W-:Y:S01]  /*20570*/  F2FP.BF16.F32.PACK_AB R24, R185, R184 ;  /* 0x000000b8b918723e */ /* 0x000fe200000010ff */
[----:B------:R-:W-:Y:S01]  /*20580*/  FADD.FTZ R184, R184, R233 ;  /* 0x000000e9b8b87221 */ /* 0x000fe20000010000 */
[----:B------:R-:W-:Y:S02]  /*20590*/  F2FP.BF16.F32.PACK_AB R25, R187, R186 ;  /* 0x000000babb19723e */ /* 0x000fe400000010ff */
[----:B------:R-:W4:Y:S02]  /*205a0*/  LDSM.16.MT88.4 R148, [R229+0x13000] ;  /* 0x01300000e594783b */ /* 0x000f240000004200 */
[----:B------:R-:W-:Y:S03]  /*205b0*/  FADD.FTZ R185, R185, R184 ;  /* 0x000000b8b9b97221 */ /* 0x000fe60000010000 */
[C---:B---3--:R-:W-:Y:S05]  /*205c0*/  HMMA.16816.F32.BF16 R4, R24.reuse, R160, R4 ;  /* 0x000000a01804723c */ /* 0x048fea0000041804 */
[----:B------:R-:W-:Y:S01]  /*205d0*/  FADD.FTZ R188, R188, R185 ;  /* 0x000000b9bcbc7221 */ /* 0x000fe20000010000 */
[C---:B------:R-:W-:Y:S01]  /*205e0*/  HMMA.16816.F32.BF16 R8, R24.reuse, R162, R8 ;  /* 0x000000a21808723c */ /* 0x040fe20000041808 */
[----:B------:R-:W3:Y:S04]  /*205f0*/  LDSM.16.MT88.4 R160, [R227+0x13000] ;  /* 0x01300000e3a0783b */ /* 0x000ee80000004200 */
[----:B------:R-:W-:Y:S01]  /*20600*/  FADD.FTZ R189, R189, R188 ;  /* 0x000000bcbdbd7221 */ /* 0x000fe20000010000 */
[C---:B-----5:R-:W-:Y:S06]  /*20610*/  HMMA.16816.F32.BF16 R36, R24.reuse, R168, R36 ;  /* 0x000000a81824723c */ /* 0x060fec0000041824 */
[C---:B------:R-:W-:Y:S01]  /*20620*/  HMMA.16816.F32.BF16 R40, R24.reuse, R170, R40 ;  /* 0x000000aa1828723c */ /* 0x040fe20000041828 */
[----:B------:R-:W5:Y:S05]  /*20630*/  LDSM.16.MT88.4 R168, [R230+0x15000] ;  /* 0x01500000e6a8783b */ /* 0x000f6a0000004200 */
[C---:B------:R-:W-:Y:S06]  /*20640*/  HMMA.16816.F32.BF16 R44, R24.reuse, R180, R44 ;  /* 0x000000b4182c723c */ /* 0x040fec000004182c */
[C---:B------:R-:W-:Y:S05]  /*20650*/  HMMA.16816.F32.BF16 R48, R24.reuse, R182, R48 ;  /* 0x000000b61830723c */ /* 0x040fea0000041830 */
[--C-:B------:R-:W-:Y:S01]  /*20660*/  FFMA.FTZ R180, R32, R165, -R198.reuse ;  /* 0x000000a520b47223 */ /* 0x100fe200000108c6 */
[C---:B-1----:R-:W-:Y:S05]  /*20670*/  HMMA.16816.F32.BF16 R52, R24.reuse, R152, R52 ;  /* 0x000000981834723c */ /* 0x042fea0000041834 */
[----:B------:R-:W-:Y:S01]  /*20680*/  MOV R183, R176 ;  /* 0x000000b000b77202 */ /* 0x000fe20000000f00 */
[C---:B------:R-:W-:Y:S01]  /*20690*/  HMMA.16816.F32.BF16 R56, R24.reuse, R154, R56 ;  /* 0x0000009a1838723c */ /* 0x040fe20000041838 */
[----:B------:R-:W-:Y:S01]  /*206a0*/  LDSM.16.MT88.4 R152, [R227+0x15000] ;  /* 0x01500000e398783b */ /* 0x000fe20000004200 */
[----:B------:R-:W-:Y:S03]  /*206b0*/  MUFU.EX2 R180, R180 ;  /* 0x000000b400b47308 */ /* 0x000fe60000000800 */
[----:B------:R-:W-:Y:S01]  /*206c0*/  MOV R182, R177 ;  /* 0x000000b100b67202 */ /* 0x000fe20000000f00 */
[C---:B--2---:R-:W-:Y:S03]  /*206d0*/  HMMA.16816.F32.BF16 R60, R24.reuse, R20, R60 ;  /* 0x00000014183c723c */ /* 0x044fe6000004183c */
[----:B------:R-:W1:Y:S03]  /*206e0*/  LDSM.16.MT88.4 R176, [R228+0x15000] ;  /* 0x01500000e4b0783b */ /* 0x000e660000004200 */
[C---:B------:R-:W-:Y:S05]  /*206f0*/  HMMA.16816.F32.BF16 R64, R24.reuse, R22, R64 ;  /* 0x000000161840723c */ /* 0x040fea0000041840 */
[----:B------:R-:W2:Y:S01]  /*20700*/  LDSM.16.MT88.4 R20, [R230+0x17000] ;  /* 0x01700000e614783b */ /* 0x000ea20000004200 */
[C---:B----4-:R-:W-:Y:S06]  /*20710*/  HMMA.16816.F32.BF16 R68, R24.reuse, R148, R68 ;  /* 0x000000941844723c */ /* 0x050fec0000041844 */
[C---:B------:R-:W-:Y:S01]  /*20720*/  HMMA.16816.F32.BF16 R72, R24.reuse, R150, R72 ;  /* 0x000000961848723c */ /* 0x040fe20000041848 */
[----:B------:R-:W4:Y:S05]  /*20730*/  LDSM.16.MT88.4 R148, [R229+0x17000] ;  /* 0x01700000e594783b */ /* 0x000f2a0000004200 */
[C---:B------:R-:W-:Y:S06]  /*20740*/  HMMA.16816.F32.BF16 R76, R24.reuse, R156, R76 ;  /* 0x0000009c184c723c */ /* 0x040fec000004184c */
[C---:B------:R-:W-:Y:S01]  /*20750*/  HMMA.16816.F32.BF16 R80, R24.reuse, R158, R80 ;  /* 0x0000009e1850723c */ /* 0x040fe20000041850 */
[----:B------:R-:W4:Y:S05]  /*20760*/  LDSM.16.MT88.4 R156, [R228+0x17000] ;  /* 0x01700000e49c783b */ /* 0x000f2a0000004200 */
[C---:B---3--:R-:W-:Y:S06]  /*20770*/  HMMA.16816.F32.BF16 R84, R24.reuse, R160, R84 ;  /* 0x000000a01854723c */ /* 0x048fec0000041854 */
[C---:B------:R-:W-:Y:S06]  /*20780*/  HMMA.16816.F32.BF16 R88, R24.reuse, R162, R88 ;  /* 0x000000a21858723c */ /* 0x040fec0000041858 */
[C---:B-----5:R-:W-:Y:S06]  /*20790*/  HMMA.16816.F32.BF16 R92, R24.reuse, R168, R92 ;  /* 0x000000a8185c723c */ /* 0x060fec000004185c */
[C---:B------:R-:W-:Y:S01]  /*207a0*/  HMMA.16816.F32.BF16 R96, R24.reuse, R170, R96 ;  /* 0x000000aa1860723c */ /* 0x040fe20000041860 */
[----:B------:R-:W-:Y:S05]  /*207b0*/  LDSM.16.MT88.4 R168, [R229+0x11800] ;  /* 0x01180000e5a8783b */ /* 0x000fea0000004200 */
[C---:B------:R-:W-:Y:S06]  /*207c0*/  HMMA.16816.F32.BF16 R100, R24.reuse, R172, R100 ;  /* 0x000000ac1864723c */ /* 0x040fec0000041864 */
[C---:B------:R-:W-:Y:S01]  /*207d0*/  HMMA.16816.F32.BF16 R104, R24.reuse, R174, R104 ;  /* 0x000000ae1868723c */ /* 0x040fe20000041868 */
[----:B------:R-:W-:Y:S05]  /*207e0*/  LDSM.16.MT88.4 R172, [R230+0x13800] ;  /* 0x01380000e6ac783b */ /* 0x000fea0000004200 */
[C---:B-1----:R-:W-:Y:S06]  /*207f0*/  HMMA.16816.F32.BF16 R108, R24.reuse, R176, R108 ;  /* 0x000000b0186c723c */ /* 0x042fec000004186c */
[C---:B------:R-:W-:Y:S05]  /*20800*/  HMMA.16816.F32.BF16 R112, R24.reuse, R178, R112 ;  /* 0x000000b21870723c */ /* 0x040fea0000041870 */
[-CC-:B------:R-:W-:Y:S01]  /*20810*/  FFMA.FTZ R176, R28, R165.reuse, -R198.reuse ;  /* 0x000000a51cb07223 */ /* 0x180fe200000108c6 */
[C---:B------:R-:W-:Y:S05]  /*20820*/  HMMA.16816.F32.BF16 R116, R24.reuse, R152, R116 ;  /* 0x000000981874723c */ /* 0x040fea0000041874 */
[-C--:B------:R-:W-:Y:S01]  /*20830*/  FFMA.FTZ R177, R29, R165.reuse, -R198 ;  /* 0x000000a51db17223 */ /* 0x080fe200000108c6 */
[C---:B------:R-:W-:Y:S01]  /*20840*/  HMMA.16816.F32.BF16 R120, R24.reuse, R154, R120 ;  /* 0x0000009a1878723c */ /* 0x040fe20000041878 */
[----:B------:R-:W-:Y:S01]  /*20850*/  LDSM.16.MT88.4 R152, [R230+0x11800] ;  /* 0x01180000e698783b */ /* 0x000fe20000004200 */
[----:B------:R-:W-:Y:S03]  /*20860*/  MUFU.EX2 R176, R176 ;  /* 0x000000b000b07308 */ /* 0x000fe60000000800 */
[-CC-:B------:R-:W-:Y:S01]  /*20870*/  FFMA.FTZ R178, R30, R165.reuse, -R196.reuse ;  /* 0x000000a51eb27223 */ /* 0x180fe200000108c4 */
[C---:B--2---:R-:W-:Y:S06]  /*20880*/  HMMA.16816.F32.BF16 R124, R24.reuse, R20, R124 ;  /* 0x00000014187c723c */ /* 0x044fec000004187c */
[----:B------:R-:W1:Y:S01]  /*20890*/  MUFU.EX2 R177, R177 ;  /* 0x000000b100b17308 */ /* 0x000e620000000800 */
[-C--:B------:R-:W-:Y:S01]  /*208a0*/  FFMA.FTZ R179, R31, R165.reuse, -R196 ;  /* 0x000000a51fb37223 */ /* 0x080fe200000108c4 */
[C---:B------:R-:W-:Y:S01]  /*208b0*/  HMMA.16816.F32.BF16 R128, R24.reuse, R22, R128 ;  /* 0x000000161880723c */ /* 0x040fe20000041880 */
[----:B------:R-:W2:Y:S02]  /*208c0*/  LDSM.16.MT88.4 R28, [R227+0x17000] ;  /* 0x01700000e31c783b */ /* 0x000ea40000004200 */
[-C--:B------:R-:W-:Y:S03]  /*208d0*/  FFMA.FTZ R198, R33, R165.reuse, -R198 ;  /* 0x000000a521c67223 */ /* 0x080fe600000108c6 */
[C---:B----4-:R-:W-:Y:S02]  /*208e0*/  HMMA.16816.F32.BF16 R132, R24.reuse, R148, R132 ;  /* 0x000000941884723c */ /* 0x050fe40000041884 */
[----:B------:R-:W-:Y:S04]  /*208f0*/  MUFU.EX2 R178, R178 ;  /* 0x000000b200b27308 */ /* 0x000fe80000000800 */
[C---:B------:R-:W-:Y:S01]  /*20900*/  HMMA.16816.F32.BF16 R12, R24.reuse, R150, R12 ;  /* 0x00000096180c723c */ /* 0x040fe2000004180c */
[----:B------:R-:W-:Y:S05]  /*20910*/  LDSM.16.MT88.4 R148, [R227+0x11800] ;  /* 0x01180000e394783b */ /* 0x000fea0000004200 */
[----:B------:R3:W4:Y:S01]  /*20920*/  MUFU.EX2 R181, R198 ;  /* 0x000000c600b57308 */ /* 0x0007220000000800 */
[----:B-1----:R-:W-:Y:S01]  /*20930*/  F2FP.BF16.F32.PACK_AB R20, R177, R176 ;  /* 0x000000b0b114723e */ /* 0x002fe200000010ff */
[C---:B------:R-:W-:Y:S08]  /*20940*/  HMMA.16816.F32.BF16 R136, R24.reuse, R156, R136 ;  /* 0x0000009c1888723c */ /* 0x040ff00000041888 */
[----:B------:R-:W1:Y:S01]  /*20950*/  MUFU.EX2 R179, R179 ;  /* 0x000000b300b37308 */ /* 0x000e620000000800 */
[C---:B------:R-:W-:Y:S03]  /*20960*/  HMMA.16816.F32.BF16 R16, R24.reuse, R158, R16 ;  /* 0x0000009e1810723c */ /* 0x040fe60000041810 */
[----:B------:R-:W-:Y:S01]  /*20970*/  FADD.FTZ R176, R176, R189 ;  /* 0x000000bdb0b07221 */ /* 0x000fe20000010000 */
[----:B---3--:R-:W-:Y:S01]  /*20980*/  MOV R198, R182 ;  /* 0x000000b600c67202 */ /* 0x008fe20000000f00 */
[-CC-:B------:R-:W-:Y:S01]  /*20990*/  FFMA.FTZ R182, R34, R165.reuse, -R196.reuse ;  /* 0x000000a522b67223 */ /* 0x180fe200000108c4 */
[----:B------:R-:W-:Y:S01]  /*209a0*/  FFMA.FTZ R196, R35, R165, -R196 ;  /* 0x000000a523c47223 */ /* 0x000fe200000108c4 */
[----:B------:R-:W-:Y:S01]  /*209b0*/  MOV R165, R183 ;  /* 0x000000b700a57202 */ /* 0x000fe20000000f00 */
[----:B------:R-:W3:Y:S03]  /*209c0*/  LDSM.16.MT88.4 R32, [R228+0x11800] ;  /* 0x01180000e420783b */ /* 0x000ee60000004200 */
[----:B----4-:R-:W-:Y:S01]  /*209d0*/  F2FP.BF16.F32.PACK_AB R22, R181, R180 ;  /* 0x000000b4b516723e */ /* 0x010fe200000010ff */
[----:B------:R-:W-:Y:S01]  /*209e0*/  MUFU.EX2 R183, R196 ;  /* 0x000000c400b77308 */ /* 0x000fe20000000800 */
[C---:B--2---:R-:W-:Y:S03]  /*209f0*/  HMMA.16816.F32.BF16 R140, R24.reuse, R28, R140 ;  /* 0x0000001c188c723c */ /* 0x044fe6000004188c */
[----:B-1----:R-:W-:Y:S01]  /*20a00*/  F2FP.BF16.F32.PACK_AB R21, R179, R178 ;  /* 0x000000b2b315723e */ /* 0x002fe200000010ff */
[----:B------:R-:W-:Y:S02]  /*20a10*/  FADD.FTZ R177, R177, R176 ;  /* 0x000000b0b1b17221 */ /* 0x000fe40000010000 */
[----:B------:R-:W-:Y:S03]  /*20a20*/  HMMA.16816.F32.BF16 R144, R24, R30, R144 ;  /* 0x0000001e1890723c */ /* 0x000fe60000041890 */
[----:B------:R-:W1:Y:S01]  /*20a30*/  MUFU.EX2 R182, R182 ;  /* 0x000000b600b67308 */ /* 0x000e620000000800 */
[----:B------:R-:W2:Y:S01]  /*20a40*/  LDSM.16.MT88.4 R24, [R229+0x13800] ;  /* 0x01380000e518783b */ /* 0x000ea20000004200 */
[----:B------:R-:W-:Y:S07]  /*20a50*/  FADD.FTZ R180, R180, R177 ;  /* 0x000000b1b4b47221 */ /* 0x000fee0000010000 */
[----:B------:R-:W-:Y:S01]  /*20a60*/  LDSM.16.MT88.4 R28, [R230+0x15800] ;  /* 0x01580000e61c783b */ /* 0x000fe20000004200 */
[----:B------:R-:W-:Y:S01]  /*20a70*/  FADD.FTZ R250, R181, R180 ;  /* 0x000000b4b5fa7221 */ /* 0x000fe20000010000 */
[----:B-1----:R-:W-:Y:S07]  /*20a80*/  F2FP.BF16.F32.PACK_AB R23, R183, R182 ;  /* 0x000000b6b717723e */ /* 0x002fee00000010ff */
[C---:B------:R-:W-:Y:S01]  /*20a90*/  HMMA.16816.F32.BF16 R160, R20.reuse, R152, R4 ;  /* 0x0000009814a0723c */ /* 0x040fe20000041804 */
[----:B------:R-:W1:Y:S05]  /*20aa0*/  LDSM.16.MT88.4 R4, [R228+0x13800] ;  /* 0x01380000e404783b */ /* 0x000e6a0000004200 */
[C---:B------:R-:W-:Y:S03]  /*20ab0*/  HMMA.16816.F32.BF16 R156, R20.reuse, R154, R8 ;  /* 0x0000009a149c723c */ /* 0x040fe60000041808 */
[----:B------:R-:W4:Y:S03]  /*20ac0*/  LDSM.16.MT88.4 R8, [R227+0x13800] ;  /* 0x01380000e308783b */ /* 0x000f260000004200 */
[C---:B------:R-:W-:Y:S05]  /*20ad0*/  HMMA.16816.F32.BF16 R36, R20.reuse, R168, R36 ;  /* 0x000000a81424723c */ /* 0x040fea0000041824 */
[----:B------:R-:W5:Y:S01]  /*20ae0*/  LDSM.16.MT88.4 R152, [R229+0x15800] ;  /* 0x01580000e598783b */ /* 0x000f620000004200 */
[C---:B------:R-:W-:Y:S06]  /*20af0*/  HMMA.16816.F32.BF16 R40, R20.reuse, R170, R40 ;  /* 0x000000aa1428723c */ /* 0x040fec0000041828 */
[C---:B---3--:R-:W-:Y:S01]  /*20b00*/  HMMA.16816.F32.BF16 R44, R20.reuse, R32, R44 ;  /* 0x00000020142c723c */ /* 0x048fe2000004182c */
[----:B------:R-:W-:Y:S05]  /*20b10*/  LDSM.16.MT88.4 R168, [R227+0x15800] ;  /* 0x01580000e3a8783b */ /* 0x000fea0000004200 */
[C---:B------:R-:W-:Y:S03]  /*20b20*/  HMMA.16816.F32.BF16 R48, R20.reuse, R34, R48 ;  /* 0x000000221430723c */ /* 0x040fe60000041830 */
[----:B------:R-:W3:Y:S03]  /*20b30*/  LDSM.16.MT88.4 R32, [R228+0x15800] ;  /* 0x01580000e420783b */ /* 0x000ee60000004200 */
[C---:B------:R-:W-:Y:S06]  /*20b40*/  HMMA.16816.F32.BF16 R52, R20.reuse, R148, R52 ;  /* 0x000000941434723c */ /* 0x040fec0000041834 */
[C---:B------:R-:W-:Y:S01]  /*20b50*/  HMMA.16816.F32.BF16 R56, R20.reuse, R150, R56 ;  /* 0x000000961438723c */ /* 0x040fe20000041838 */
[----:B------:R-:W3:Y:S05]  /*20b60*/  LDSM.16.MT88.4 R148, [R230+0x17800] ;  /* 0x01780000e694783b */ /* 0x000eea0000004200 */
[C---:B------:R-:W-:Y:S06]  /*20b70*/  HMMA.16816.F32.BF16 R60, R20.reuse, R172, R60 ;  /* 0x000000ac143c723c */ /* 0x040fec000004183c */
[C---:B------:R-:W-:Y:S06]  /*20b80*/  HMMA.16816.F32.BF16 R64, R20.reuse, R174, R64 ;  /* 0x000000ae1440723c */ /* 0x040fec0000041840 */
        /* <DEDUP_REMOVED lines=32> */
[----:B------:R-:W-:Y:S04]  /*20d90*/  FADD.FTZ R179, R179, R178 ;  /* 0x000000b2b3b37221 */ /* 0x000fe80000010000 */
[----:B------:R-:W-:Y:S04]  /*20da0*/  FADD.FTZ R182, R182, R179 ;  /* 0x000000b3b6b67221 */ /* 0x000fe80000010000 */
[----:B------:R-:W-:Y:S01]  /*20db0*/  FADD.FTZ R251, R183, R182 ;  /* 0x000000b6b7fb7221 */ /* 0x000fe20000010000 */
[----:B------:R-:W-:Y:S06]  /*20dc0*/  @P0 BRA `(.L_x_2775) ;  /* 0xffffffc0004c0947 */ /* 0x000fec000383ffff */
.L_x_2766:
        /* <DEDUP_REMOVED lines=14> */
.L_x_2792:
        /* <DEDUP_REMOVED lines=195> */
[----:B------:R-:W-:Y:S01]  /*21ae0*/  FMUL.FTZ R111, R0, R111 ;  /* 0x0000006f006f7220 */ /* 0x000fe20000410000 */
[----:B------:R-:W-:Y:S01]  /*21af0*/  ISETP.NE.AND P0, PT, R240, -0x1, PT ;  /* 0xfffffffff000780c */ /* 0x000fe20003f05270 */
        /* <DEDUP_REMOVED lines=68> */
[----:B------:R-:W-:Y:S02]  /*21f40*/  @!P0 R2UR UR8, R6 ;  /* 0x00000000060882ca */ /* 0x000fe400000e0000 */
[----:B------:R-:W-:Y:S01]  /*21f50*/  @!P0 R2UR UR9, R7 ;  /* 0x00000000070982ca */ /* 0x000fe200000e0000 */
        /* <DEDUP_REMOVED lines=39> */
[----:B-1----:R-:W4:Y:S04]  /*221d0*/  LD.E.U8 R9, desc[UR4][R10.64+0x1c8] ;  /* 0x0001c8040a097980 */ /* 0x002f28000c101100 */
[----:B------:R-:W4:Y:S04]  /*221e0*/  @!P0 LD.E.64 R28, desc[UR8][R10.64+0x80] ;  /* 0x000080080a1c8980 */ /* 0x000f28000c101b00 */
[----:B------:R-:W4:Y:S01]  /*221f0*/  LD.E.64 R76, desc[UR10][R10.64+0x88] ;  /* 0x0000880a0a4c7980 */ /* 0x000f22000c101b00 */
[----:B--2---:R-:W1:Y:S08]  /*22200*/  @P4 MUFU.LG2 R17, R8 ;  /* 0x0000000800114308 */ /* 0x004e700000000c00 */
[----:B------:R-:W2:Y:S01]  /*22210*/  @P3 MUFU.LG2 R18, R13 ;  /* 0x0000000d00123308 */ /* 0x000ea20000000c00 */
[----:B------:R-:W-:Y:S01]  /*22220*/  @!P0 SHF.R.S32.HI R16, RZ, 0x1f, R236 ;  /* 0x0000001fff108819 */ /* 0x000fe200000114ec */
[----:B------:R4:W5:Y:S01]  /*22230*/  LD.E.64 R80, desc[UR4][R10.64+0x90] ;  /* 0x000090040a507980 */ /* 0x000962000c101b00 */
[----:B------:R-:W-:Y:S01]  /*22240*/  BSSY B0, `(.L_x_2777) ;  /* 0x0000024000007945 */ /* 0x000fe20003800000 */
[----:B---3--:R-:W-:Y:S01]  /*22250*/  MOV R0, 0x7f800000 ;  /* 0x7f80000000007802 */ /* 0x008fe20000000f00 */
[----:B-1----:R-:W-:-:S04]  /*22260*/  @P4 FMUL.FTZ R17, R17, 0.69314718246459960938 ;  /* 0x3f31721811114820 */ /* 0x002fc80000410000 */
[----:B-----5:R-:W-:Y:S01]  /*22270*/  @P4 FFMA.FTZ R0, R4, R164, R17 ;  /* 0x000000a404004223 */ /* 0x020fe20000010011 */
[----:B--2---:R-:W-:Y:S01]  /*22280*/  @P3 FMUL.FTZ R18, R18, 0.69314718246459960938 ;  /* 0x3f31721812123820 */ /* 0x004fe20000410000 */
[----:B----4-:R-:W-:Y:S01]  /*22290*/  ISETP.NE.AND P1, PT, R9, RZ, PT ;  /* 0x000000ff0900720c */ /* 0x010fe20003f25270 */
[----:B------:R-:W-:-:S04]  /*222a0*/  @!P0 IMAD R15, R29, R236, RZ ;  /* 0x000000ec1d0f8224 */ /* 0x000fc800078e02ff */
[----:B------:R-:W-:Y:S02]  /*222b0*/  @!P0 IMAD R15, R28, R16, R15 ;  /* 0x000000101c0f8224 */ /* 0x000fe400078e020f */
[-C--:B------:R-:W-:Y:S02]  /*222c0*/  @P0 IMAD R16, R77, R240.reuse, RZ ;  /* 0x000000f04d100224 */ /* 0x080fe400078e02ff */
[----:B------:R-:W-:-:S04]  /*222d0*/  @P0 IMAD.WIDE.U32 R20, R76, R240, RZ ;  /* 0x000000f04c140225 */ /* 0x000fc800078e00ff */
[----:B------:R-:W-:Y:S01]  /*222e0*/  @!P0 IMAD.WIDE.U32 R28, R28, R236, RZ ;  /* 0x000000ec1c1c8225 */ /* 0x000fe200078e00ff */
[----:B------:R-:W-:Y:S02]  /*222f0*/  @P0 IADD3 R8, R21, R16, RZ ;  /* 0x0000001015080210 */ /* 0x000fe40007ffe0ff */
[----:B------:R-:W-:Y:S01]  /*22300*/  MOV R9, 0x7f800000 ;  /* 0x7f80000000097802 */ /* 0x000fe20000000f00 */
[----:B------:R-:W-:Y:S01]  /*22310*/  @P3 FFMA.FTZ R9, R4, R3, R18 ;  /* 0x0000000304093223 */ /* 0x000fe20000010012 */
        /* <DEDUP_REMOVED lines=14> */
.L_x_2778:
        /* <DEDUP_REMOVED lines=8> */
.L_x_2779:
[----:B------:R-:W-:Y:S05]  /*22480*/  BSYNC B0 ;  /* 0x0000000000007941 */ /* 0x000fea0003800000 */
.L_x_2777:
[----:B------:R-:W1:Y:S01]  /*22490*/  S2R R13, SR_TID.X ;  /* 0x00000000000d7919 */ /* 0x000e620000002100 */
[----:B------:R-:W-:Y:S02]  /*224a0*/  R2UR UR4, R6 ;  /* 0x00000000060472ca */ /* 0x000fe400000e0000 */
[----:B------:R-:W-:Y:S02]  /*224b0*/  R2UR UR5, R7 ;  /* 0x00000000070572ca */ /* 0x000fe400000e0000 */
[----:B------:R-:W-:-:S05]  /*224c0*/  LOP3.LUT R17, R12, 0xffffffe0, RZ, 0xc0, !PT ;  /* 0xffffffe00c117812 */ /* 0x000fca00078ec0ff */
[----:B------:R-:W-:Y:S01]  /*224d0*/  IMAD.IADD R12, R2, 0x1, -R17 ;  /* 0x00000001020c7824 */ /* 0x000fe200078e0a11 */
[----:B------:R-:W-:-:S04]  /*224e0*/  LEA.HI R17, R5, R2, RZ, 0x3 ;  /* 0x0000000205117211 */ /* 0x000fc800078f18ff */
[----:B------:R-:W-:Y:S01]  /*224f0*/  LOP3.LUT R17, R17, 0xfffffff8, RZ, 0xc0, !PT ;  /* 0xfffffff811117812 */ /* 0x000fe200078ec0ff */
[----:B------:R-:W5:Y:S04]  /*22500*/  LD.E.64 R78, desc[UR4][R10.64+0x70] ;  /* 0x000070040a4e7980 */ /* 0x000f68000c101b00 */
[----:B------:R2:W5:Y:S01]  /*22510*/  LD.E.64 R82, desc[UR4][R10.64+0xa0] ;  /* 0x0000a0040a527980 */ /* 0x000562000c101b00 */
[----:B------:R-:W-:Y:S01]  /*22520*/  IMAD.IADD R18, R2, 0x1, -R17 ;  /* 0x0000000102127824 */ /* 0x000fe200078e0a11 */
[----:B------:R-:W-:Y:S01]  /*22530*/  SHF.R.S32.HI R15, RZ, 0x1f, R235 ;  /* 0x0000001fff0f7819 */ /* 0x000fe200000114eb */
[----:B------:R-:W-:Y:S05]  /*22540*/  WARPSYNC.ALL ;  /* 0x0000000000007948 */ /* 0x000fea0003800000 */
[----:B------:R-:W-:Y:S01]  /*22550*/  IMAD.SHL.U32 R18, R18, 0x8, RZ ;  /* 0x0000000812127824 */ /* 0x000fe200078e00ff */
[----:B------:R-:W-:Y:S01]  /*22560*/  BAR.SYNC.DEFER_BLOCKING 0x0 ;  /* 0x0000000000007b1d */ /* 0x000fe20000010000 */
[----:B------:R-:W-:Y:S01]  /*22570*/  IMAD R3, R81, R235, RZ ;  /* 0x000000eb51037224 */ /* 0x000fe200078e02ff */
[----:B------:R-:W-:Y:S01]  /*22580*/  LOP3.LUT P0, RZ, R12, 0x3, RZ, 0xc0, !PT ;  /* 0x000000030cff7812 */ /* 0x000fe2000780c0ff */
[----:B------:R-:W-:Y:S01]  /*22590*/  IMAD.SHL.U32 R5, R237, 0x40, RZ ;  /* 0x00000040ed057824 */ /* 0x000fe200078e00ff */
[----:B-1----:R-:W-:Y:S01]  /*225a0*/  SHF.R.S32.HI R2, RZ, 0x1f, R13 ;  /* 0x0000001fff027819 */ /* 0x002fe2000001140d */
[----:B------:R-:W-:Y:S01]  /*225b0*/  IMAD R3, R80, R15, R3 ;  /* 0x0000000f50037224 */ /* 0x000fe200078e0203 */
[----:B------:R-:W-:Y:S01]  /*225c0*/  SHF.R.S32.HI R19, RZ, 0x1f, R18 ;  /* 0x0000001fff137819 */ /* 0x000fe20000011412 */
[----:B------:R-:W-:Y:S01]  /*225d0*/  BSSY B0, `(.L_x_2780) ;  /* 0x000003f000007945 */ /* 0x000fe20003800000 */
[----:B------:R-:W-:-:S02]  /*225e0*/  LEA.HI R2, R2, R13, RZ, 0x3 ;  /* 0x0000000d02027211 */ /* 0x000fc400078f18ff */
[----:B------:R-:W-:Y:S01]  /*225f0*/  SHF.R.S32.HI R15, RZ, 0x1f, R14 ;  /* 0x0000001fff0f7819 */ /* 0x000fe2000001140e */
[-C--:B------:R-:W-:Y:S01]  /*22600*/  IMAD.WIDE.U32 R18, R76, R5.reuse, R18 ;  /* 0x000000054c127225 */ /* 0x080fe200078e0012 */
[----:B------:R-:W-:Y:S02]  /*22610*/  SHF.R.S32.HI R12, RZ, 0x1f, R5 ;  /* 0x0000001fff0c7819 */ /* 0x000fe40000011405 */
[----:B------:R-:W-:Y:S02]  /*22620*/  SHF.R.S32.HI R2, RZ, 0x3, R2 ;  /* 0x00000003ff027819 */ /* 0x000fe40000011402 */
[----:B--2---:R-:W-:Y:S01]  /*22630*/  SHF.R.S32.HI R10, RZ, 0x1f, R13 ;  /* 0x0000001fff0a7819 */ /* 0x004fe2000001140d */
[----:B------:R-:W-:Y:S01]  /*22640*/  IMAD R11, R77, R5, RZ ;  /* 0x000000054d0b7224 */ /* 0x000fe200078e02ff */
[----:B------:R-:W-:Y:S02]  /*22650*/  LEA.HI R15, R15, R14, RZ, 0x2 ;  /* 0x0000000e0f0f7211 */ /* 0x000fe400078f10ff */
[----:B------:R-:W-:Y:S01]  /*22660*/  LEA.HI R10, R10, R13, RZ, 0x5 ;  /* 0x0000000d0a0a7211 */ /* 0x000fe200078f28ff */
[----:B------:R-:W-:Y:S01]  /*22670*/  IMAD R11, R76, R12, R11 ;  /* 0x0000000c4c0b7224 */ /* 0x000fe200078e020b */
[----:B------:R-:W-:Y:S01]  /*22680*/  LOP3.LUT R15, R15, 0xffffffc, RZ, 0xc0, !PT ;  /* 0x0ffffffc0f0f7812 */ /* 0x000fe200078ec0ff */
[----:B------:R-:W-:Y:S01]  /*22690*/  VIADD R12, R2, 0x10 ;  /* 0x00000010020c7836 */ /* 0x000fe20000000000 */
[----:B------:R-:W-:Y:S01]  /*226a0*/  LOP3.LUT R10, R10, 0xffffffe0, RZ, 0xc0, !PT ;  /* 0xffffffe00a0a7812 */ /* 0x000fe200078ec0ff */
[----:B------:R1:W2:Y:S01]  /*226b0*/  LDS.128 R68, [R239] ;  /* 0x00000000ef447984 */ /* 0x0002a20000000c00 */
[----:B------:R-:W-:Y:S01]  /*226c0*/  IADD3 R16, P1, R16, R18, RZ ;  /* 0x0000001210107210 */ /* 0x000fe20007f3e0ff */
[----:B------:R-:W-:-:S02]  /*226d0*/  IMAD.IADD R15, R14, 0x1, -R15 ;  /* 0x000000010e0f7824 */ /* 0x000fc400078e0a0f */
[----:B------:R-:W-:Y:S01]  /*226e0*/  IMAD.IADD R10, R13, 0x1, -R10 ;  /* 0x000000010d0a7824 */ /* 0x000fe200078e0a0a */
[----:B------:R-:W-:Y:S01]  /*226f0*/  IADD3.X R17, R8, R19, R11, P1, !PT ;  /* 0x0000001308117210 */ /* 0x000fe20000ffe40b */
[----:B------:R-:W-:Y:S01]  /*22700*/  IMAD.IADD R13, R238, 0x1, -R5 ;  /* 0x00000001ee0d7824 */ /* 0x000fe200078e0a05 */
[----:B------:R1:W3:Y:S01]  /*22710*/  LDS.128 R64, [R239+0x800] ;  /* 0x00080000ef407984 */ /* 0x0002e20000000c00 */
[----:B------:R-:W-:Y:S01]  /*22720*/  VIADD R8, R2, 0x30 ;  /* 0x0000003002087836 */ /* 0x000fe20000000000 */
[----:B------:R-:W-:Y:S01]  /*22730*/  SHF.R.S32.HI R5, RZ, 0x1f, R10 ;  /* 0x0000001fff057819 */ /* 0x000fe2000001140a */
[----:B------:R-:W-:Y:S01]  /*22740*/  IMAD.WIDE.U32 R80, R80, R235, R16 ;  /* 0x000000eb50507225 */ /* 0x000fe200078e0010 */
[-C--:B------:R-:W-:Y:S01]  /*22750*/  ISETP.GE.AND P3, PT, R12, R13.reuse, PT ;  /* 0x0000000d0c00720c */ /* 0x080fe20003f66270 */
[----:B------:R1:W4:Y:S01]  /*22760*/  LDS.128 R60, [R239+0x1000] ;  /* 0x00100000ef3c7984 */ /* 0x0003220000000c00 */
[----:B------:R-:W-:Y:S01]  /*22770*/  LEA.HI R5, R5, R10, RZ, 0x2 ;  /* 0x0000000a05057211 */ /* 0x000fe200078f10ff */
[C---:B------:R-:W-:Y:S01]  /*22780*/  VIADD R10, R2.reuse, 0x20 ;  /* 0x00000020020a7836 */ /* 0x040fe20000000000 */
[----:B------:R-:W-:Y:S01]  /*22790*/  ISETP.GE.AND P4, PT, R2, R13, PT ;  /* 0x0000000d0200720c */ /* 0x000fe20003f86270 */
[----:B------:R1:W1:Y:S01]  /*227a0*/  LDS.128 R56, [R239+0x1800] ;  /* 0x00180000ef387984 */ /* 0x0002620000000c00 */
[----:B------:R-:W-:-:S02]  /*227b0*/  SHF.R.S32.HI R12, RZ, 0x2, R5 ;  /* 0x00000002ff0c7819 */ /* 0x000fc40000011405 */
[-C--:B------:R-:W-:Y:S01]  /*227c0*/  ISETP.GE.AND P2, PT, R10, R13.reuse, PT ;  /* 0x0000000d0a00720c */ /* 0x080fe20003f46270 */
[----:B------:R1:W1:Y:S01]  /*227d0*/  LDS.128 R52, [R239+0x2000] ;  /* 0x00200000ef347984 */ /* 0x0002620000000c00 */
[----:B------:R-:W-:Y:S01]  /*227e0*/  ISETP.GE.AND P1, PT, R8, R13, PT ;  /* 0x0000000d0800720c */ /* 0x000fe20003f26270 */
[----:B------:R-:W-:Y:S02]  /*227f0*/  IMAD R5, R15, 0x10, R12 ;  /* 0x000000100f057824 */ /* 0x000fe400078e020c */
        /* <DEDUP_REMOVED lines=11> */
[----:B--234-:R-:W-:Y:S05]  /*228b0*/  @P0 BRA `(.L_x_2781) ;  /* 0x0000000000400947 */ /* 0x01cfea0003800000 */
        /* <DEDUP_REMOVED lines=16> */
.L_x_2781:
[----:B------:R-:W-:Y:S05]  /*229c0*/  BSYNC B0 ;  /* 0x0000000000007941 */ /* 0x000fea0003800000 */
.L_x_2780:
[----:B------:R-:W-:Y:S01]  /*229d0*/  BSSY B0, `(.L_x_2782) ;  /* 0x0000017000007945 */ /* 0x000fe20003800000 */
[----:B--2---:R-:W-:Y:S02]  /*229e0*/  SHF.R.S32.HI R0, RZ, 0x1f, R2 ;  /* 0x0000001fff007819 */ /* 0x004fe40000011402 */
[----:B------:R-:W-:Y:S01]  /*229f0*/  IADD3 R9, R81, R3, RZ ;  /* 0x0000000351097210 */ /* 0x000fe20007ffe0ff */
[----:B------:R-:W-:Y:S06]  /*22a00*/  @P4 BRA `(.L_x_2783) ;  /* 0x00000000004c4947 */ /* 0x000fec0003800000 */
[----:B------:R-:W-:Y:S01]  /*22a10*/  IMAD R3, R77, R2, RZ ;  /* 0x000000024d037224 */ /* 0x000fe200078e02ff */
[----:B------:R-:W-:Y:S01]  /*22a20*/  R2UR UR12, R6 ;  /* 0x00000000060c72ca */ /* 0x000fe200000e0000 */
[----:B------:R-:W-:Y:S01]  /*22a30*/  IMAD.MOV.U32 R8, RZ, RZ, R80 ;  /* 0x000000ffff087224 */ /* 0x000fe200078e0050 */
[C---:B------:R-:W-:Y:S01]  /*22a40*/  R2UR UR13, R7.reuse ;  /* 0x00000000070d72ca */ /* 0x040fe200000e0000 */
[----:B------:R-:W-:Y:S01]  /*22a50*/  IMAD R3, R76, R0, R3 ;  /* 0x000000004c037224 */ /* 0x000fe200078e0203 */
[----:B------:R-:W-:Y:S01]  /*22a60*/  R2UR UR10, R6 ;  /* 0x00000000060a72ca */ /* 0x000fe200000e0000 */
[----:B------:R-:W-:Y:S01]  /*22a70*/  IMAD.WIDE.U32 R4, R2, R76, R8 ;  /* 0x0000004c02047225 */ /* 0x000fe200078e0008 */
[----:B------:R-:W-:Y:S02]  /*22a80*/  R2UR UR11, R7 ;  /* 0x00000000070b72ca */ /* 0x000fe400000e0000 */
[----:B------:R-:W-:Y:S01]  /*22a90*/  R2UR UR8, R6 ;  /* 0x00000000060872ca */ /* 0x000fe200000e0000 */
[----:B------:R-:W-:Y:S01]  /*22aa0*/  IMAD.IADD R3, R5, 0x1, R3 ;  /* 0x0000000105037824 */ /* 0x000fe200078e0203 */
[----:B------:R-:W-:-:S02]  /*22ab0*/  R2UR UR9, R7 ;  /* 0x00000000070972ca */ /* 0x000fc400000e0000 */
[----:B------:R-:W-:Y:S02]  /*22ac0*/  R2UR UR4, R6 ;  /* 0x00000000060472ca */ /* 0x000fe400000e0000 */
[----:B------:R-:W-:Y:S02]  /*22ad0*/  R2UR UR5, R7 ;  /* 0x00000000070572ca */ /* 0x000fe400000e0000 */
[----:B-----5:R-:W-:-:S04]  /*22ae0*/  LEA R10, P0, R4, R78, 0x1 ;  /* 0x0000004e040a7211 */ /* 0x020fc800078008ff */
[----:B------:R-:W-:-:S05]  /*22af0*/  LEA.HI.X R11, R4, R79, R3, 0x1, P0 ;  /* 0x0000004f040b7211 */ /* 0x000fca00000f0c03 */
[----:B------:R2:W-:Y:S04]  /*22b00*/  ST.E.128 desc[UR12][R10.64], R68 ;  /* 0x000000440a007985 */ /* 0x0005e8000c101d0c */
[----:B-1----:R2:W-:Y:S04]  /*22b10*/  ST.E.128 desc[UR10][R10.64+0x80], R52 ;  /* 0x000080340a007985 */ /* 0x0025e8000c101d0a */
[----:B------:R2:W-:Y:S04]  /*22b20*/  ST.E.128 desc[UR8][R10.64+0x100], R36 ;  /* 0x000100240a007985 */ /* 0x0005e8000c101d08 */
[----:B------:R2:W-:Y:S02]  /*22b30*/  ST.E.128 desc[UR4][R10.64+0x180], R20 ;  /* 0x000180140a007985 */ /* 0x0005e4000c101d04 */
.L_x_2783:
[----:B------:R-:W-:Y:S05]  /*22b40*/  BSYNC B0 ;  /* 0x0000000000007941 */ /* 0x000fea0003800000 */
.L_x_2782:
[----:B------:R-:W-:Y:S04]  /*22b50*/  BSSY B0, `(.L_x_2784) ;  /* 0x0000018000007945 */ /* 0x000fe80003800000 */
[----:B------:R-:W-:Y:S05]  /*22b60*/  @P3 BRA `(.L_x_2785) ;  /* 0x0000000000583947 */ /* 0x000fea0003800000 */
[----:B------:R-:W-:Y:S01]  /*22b70*/  IADD3 R5, P0, R2, 0x10, RZ ;  /* 0x0000001002057810 */ /* 0x000fe20007f1e0ff */
[----:B--2---:R-:W-:Y:S01]  /*22b80*/  IMAD.MOV.U32 R10, RZ, RZ, R80 ;  /* 0x000000ffff0a7224 */ /* 0x004fe200078e0050 */
[C---:B------:R-:W-:Y:S01]  /*22b90*/  R2UR UR12, R6.reuse ;  /* 0x00000000060c72ca */ /* 0x040fe200000e0000 */
[----:B------:R-:W-:Y:S01]  /*22ba0*/  IMAD.MOV.U32 R11, RZ, RZ, R9 ;  /* 0x000000ffff0b7224 */ /* 0x000fe200078e0009 */
[C---:B------:R-:W-:Y:S01]  /*22bb0*/  R2UR UR13, R7.reuse ;  /* 0x00000000070d72ca */ /* 0x040fe200000e0000 */
[----:B------:R-:W-:Y:S01]  /*22bc0*/  IMAD.X R3, RZ, RZ, R0, P0 ;  /* 0x000000ffff037224 */ /* 0x000fe200000e0600 */
[----:B------:R-:W-:Y:S01]  /*22bd0*/  R2UR UR10, R6 ;  /* 0x00000000060a72ca */ /* 0x000fe200000e0000 */
[----:B------:R-:W-:Y:S01]  /*22be0*/  IMAD.WIDE.U32 R10, R76, R5, R10 ;  /* 0x000000054c0a7225 */ /* 0x000fe200078e000a */
[----:B------:R-:W-:Y:S02]  /*22bf0*/  R2UR UR11, R7 ;  /* 0x00000000070b72ca */ /* 0x000fe400000e0000 */
[----:B------:R-:W-:Y:S01]  /*22c00*/  R2UR UR8, R6 ;  /* 0x00000000060872ca */ /* 0x000fe200000e0000 */
[----:B------:R-:W-:Y:S01]  /*22c10*/  IMAD R3, R3, R76, RZ ;  /* 0x0000004c03037224 */ /* 0x000fe200078e02ff */
[----:B------:R-:W-:-:S02]  /*22c20*/  R2UR UR9, R7 ;  /* 0x00000000070972ca */ /* 0x000fc400000e0000 */
[----:B------:R-:W-:Y:S01]  /*22c30*/  R2UR UR4, R6 ;  /* 0x00000000060472ca */ /* 0x000fe200000e0000 */
[----:B------:R-:W-:Y:S01]  /*22c40*/  IMAD R3, R77, R5, R3 ;  /* 0x000000054d037224 */ /* 0x000fe200078e0203 */
[----:B------:R-:W-:Y:S02]  /*22c50*/  R2UR UR5, R7 ;  /* 0x00000000070572ca */ /* 0x000fe400000e0000 */
[----:B-----5:R-:W-:Y:S01]  /*22c60*/  LEA R4, P0, R10, R78, 0x1 ;  /* 0x0000004e0a047211 */ /* 0x020fe200078008ff */
[----:B------:R-:W-:-:S05]  /*22c70*/  IMAD.IADD R3, R11, 0x1, R3 ;  /* 0x000000010b037824 */ /* 0x000fca00078e0203 */
[----:B------:R-:W-:-:S05]  /*22c80*/  LEA.HI.X R5, R10, R79, R3, 0x1, P0 ;  /* 0x0000004f0a057211 */ /* 0x000fca00000f0c03 */
[----:B------:R3:W-:Y:S04]  /*22c90*/  ST.E.128 desc[UR12][R4.64], R64 ;  /* 0x0000004004007985 */ /* 0x0007e8000c101d0c */
[----:B-1----:R3:W-:Y:S04]  /*22ca0*/  ST.E.128 desc[UR10][R4.64+0x80], R48 ;  /* 0x0000803004007985 */ /* 0x0027e8000c101d0a */
[----:B------:R3:W-:Y:S04]  /*22cb0*/  ST.E.128 desc[UR8][R4.64+0x100], R32 ;  /* 0x0001002004007985 */ /* 0x0007e8000c101d08 */
[----:B------:R3:W-:Y:S02]  /*22cc0*/  ST.E.128 desc[UR4][R4.64+0x180], R16 ;  /* 0x0001801004007985 */ /* 0x0007e4000c101d04 */
.L_x_2785:
[----:B------:R-:W-:Y:S05]  /*22cd0*/  BSYNC B0 ;  /* 0x0000000000007941 */ /* 0x000fea0003800000 */
.L_x_2784:
[----:B------:R-:W-:Y:S04]  /*22ce0*/  BSSY B0, `(.L_x_2786) ;  /* 0x0000018000007945 */ /* 0x000fe80003800000 */
[----:B------:R-:W-:Y:S05]  /*22cf0*/  @P2 BRA `(.L_x_2787) ;  /* 0x0000000000582947 */ /* 0x000fea0003800000 */
[----:B---3--:R-:W-:Y:S01]  /*22d00*/  IADD3 R5, P0, R2, 0x20, RZ ;  /* 0x0000002002057810 */ /* 0x008fe20007f1e0ff */
        /* <DEDUP_REMOVED lines=21> */
.L_x_2787:
[----:B------:R-:W-:Y:S05]  /*22e60*/  BSYNC B0 ;  /* 0x0000000000007941 */ /* 0x000fea0003800000 */
.L_x_2786:
[----:B------:R-:W-:-:S04]  /*22e70*/  MOV R235, 0x0 ;  /* 0x0000000000eb7802 */ /* 0x000fc80000000f00 */
[----:B-12345:R-:W-:Y:S05]  /*22e80*/  @P1 RET.REL.NODEC R234 `(_ZN5flash24flash_fwd_splitkv_kernelI23Flash_fwd_kernel_traitsILi256ELi64ELi64ELi4ELb0ELb0EN7cutlass10bfloat16_tE19Flash_kernel_traitsILi256ELi64ELi64ELi4ES3_EELb1ELb0ELb0ELb0ELb1ELb0ELb0ELb1EEEvNS_16Flash_fwd_paramsE) ;  /* 0xfffffdd0ea5c1950 */ /* 0x03efea0003c3ffff */
[----:B------:R-:W-:Y:S01]  /*22e90*/  IADD3 R3, P0, R2, 0x30, RZ ;  /* 0x0000003002037810 */ /* 0x000fe20007f1e0ff */
[----:B------:R-:W-:Y:S01]  /*22ea0*/  IMAD.MOV.U32 R8, RZ, RZ, R80 ;  /* 0x000000ffff087224 */ /* 0x000fe200078e0050 */
[C---:B------:R-:W-:Y:S01]  /*22eb0*/  R2UR UR12, R6.reuse ;  /* 0x00000000060c72ca */ /* 0x040fe200000e0000 */
[----:B------:R-:W-:Y:S01]  /*22ec0*/  IMAD.MOV.U32 R235, RZ, RZ, 0x0 ;  /* 0x00000000ffeb7424 */ /* 0x000fe200078e00ff */
        /* <DEDUP_REMOVED lines=11> */
[----:B------:R-:W-:Y:S01]  /*22f80*/  LEA R2, P0, R8, R78, 0x1 ;  /* 0x0000004e08027211 */ /* 0x000fe200078008ff */
[----:B------:R-:W-:-:S05]  /*22f90*/  IMAD.IADD R5, R9, 0x1, R5 ;  /* 0x0000000109057824 */ /* 0x000fca00078e0205 */
[----:B------:R-:W-:-:S05]  /*22fa0*/  LEA.HI.X R3, R8, R79, R5, 0x1, P0 ;  /* 0x0000004f08037211 */ /* 0x000fca00000f0c05 */
[----:B------:R-:W-:Y:S04]  /*22fb0*/  ST.E.128 desc[UR12][R2.64], R56 ;  /* 0x0000003802007985 */ /* 0x000fe8000c101d0c */
[----:B------:R-:W-:Y:S04]  /*22fc0*/  ST.E.128 desc[UR10][R2.64+0x80], R40 ;  /* 0x0000802802007985 */ /* 0x000fe8000c101d0a */
[----:B------:R-:W-:Y:S04]  /*22fd0*/  ST.E.128 desc[UR8][R2.64+0x100], R24 ;  /* 0x0001001802007985 */ /* 0x000fe8000c101d08 */
[----:B------:R1:W-:Y:S02]  /*22fe0*/  ST.E.128 desc[UR4][R2.64+0x180], R72 ;  /* 0x0001804802007985 */ /* 0x0003e4000c101d04 */
[----:B-1----:R-:W-:Y:S05]  /*22ff0*/  RET.REL.NODEC R234 `(_ZN5flash24flash_fwd_splitkv_kernelI23Flash_fwd_kernel_traitsILi256ELi64ELi64ELi4ELb0ELb0EN7cutlass10bfloat16_tE19Flash_kernel_traitsILi256ELi64ELi64ELi4ES3_EELb1ELb0ELb0ELb0ELb1ELb0ELb0ELb1EEEvNS_16Flash_fwd_paramsE) ;  /* 0xfffffdd0ea007950 */ /* 0x002fea0003c3ffff */
.L_x_2776:
[----:B------:R-:W-:Y:S01]  /*23000*/  MOV R5, 0x2 ;  /* 0x0000000200057802 */ /* 0x000fe20000000f00 */
[----:B------:R-:W-:Y:S01]  /*23010*/  IMAD.MOV.U32 R0, RZ, RZ, 0x1f ;  /* 0x0000001fff007424 */ /* 0x000fe200078e00ff */
[----:B------:R-:W-:-:S07]  /*23020*/  MOV R2, 0xffffffff ;  /* 0xffffffff00027802 */ /* 0x000fce0000000f00 */
[----:B-1---5:R-:W-:Y:S05]  /*23030*/  WARPSYNC.COLLECTIVE R2, `(.L_x_2788) ;  /* 0x0000000002087348 */ /* 0x022fea0003c00000 */
[----:B------:R2:W3:Y:S02]  /*23040*/  SHFL.BFLY P0, R13, R250, R5, R0 ;  /* 0x0c000005fa0d7389 */ /* 0x0004e40000000000 */
[----:B-123-5:R-:W-:Y:S01]  /*23050*/  ENDCOLLECTIVE ;  /* 0x000000000000791b */ /* 0x02efe20003800000 */
.L_x_2788:
[----:B------:R-:W-:Y:S02]  /*23060*/  IMAD.MOV.U32 R9, RZ, RZ, R13 ;  /* 0x000000ffff097224 */ /* 0x000fe400078e000d */
[----:B------:R-:W-:Y:S02]  /*23070*/  IMAD.MOV.U32 R5, RZ, RZ, 0x1 ;  /* 0x00000001ff057424 */ /* 0x000fe400078e00ff */
[----:B------:R-:W-:-:S05]  /*23080*/  FADD.FTZ R9, R9, R250 ;  /* 0x000000fa09097221 */ /* 0x000fca0000010000 */
[----:B------:R-:W-:-:S07]  /*23090*/  MOV R250, R9 ;  /* 0x0000000900fa7202 */ /* 0x000fce0000000f00 */
[----:B------:R-:W-:Y:S05]  /*230a0*/  WARPSYNC.COLLECTIVE R2, `(.L_x_2789) ;  /* 0x0000000002087348 */ /* 0x000fea0003c00000 */
[----:B------:R1:W2:Y:S02]  /*230b0*/  SHFL.BFLY P0, R13, R250, R5, R0 ;  /* 0x0c000005fa0d7389 */ /* 0x0002a40000000000 */
[----:B-12---:R-:W-:Y:S01]  /*230c0*/  ENDCOLLECTIVE ;  /* 0x000000000000791b */ /* 0x006fe20003800000 */
.L_x_2789:
[----:B------:R-:W-:Y:S01]  /*230d0*/  MOV R250, R251 ;  /* 0x000000fb00fa7202 */ /* 0x000fe20000000f00 */
[----:B------:R-:W-:Y:S01]  /*230e0*/  IMAD.MOV.U32 R5, RZ, RZ, 0x2 ;  /* 0x00000002ff057424 */ /* 0x000fe200078e00ff */
[----:B------:R-:W-:-:S07]  /*230f0*/  MOV R8, R13 ;  /* 0x0000000d00087202 */ /* 0x000fce0000000f00 */
[----:B------:R-:W-:Y:S05]  /*23100*/  WARPSYNC.COLLECTIVE R2, `(.L_x_2790) ;  /* 0x0000000002087348 */ /* 0x000fea0003c00000 */
[----:B------:R1:W2:Y:S02]  /*23110*/  SHFL.BFLY P0, R13, R250, R5, R0 ;  /* 0x0c000005fa0d7389 */ /* 0x0002a40000000000 */
[----:B-12---:R-:W-:Y:S01]  /*23120*/  ENDCOLLECTIVE ;  /* 0x000000000000791b */ /* 0x006fe20003800000 */
.L_x_2790:
[----:B------:R-:W-:Y:S01]  /*23130*/  FADD.FTZ R8, R9, R8 ;  /* 0x0000000809087221 */ /* 0x000fe20000010000 */
[----:B------:R-:W-:Y:S01]  /*23140*/  FADD.FTZ R12, R13, R251 ;  /* 0x000000fb0d0c7221 */ /* 0x000fe20000010000 */
[----:B------:R-:W-:-:S04]  /*23150*/  MOV R5, 0x1 ;  /* 0x0000000100057802 */ /* 0x000fc80000000f00 */
[----:B------:R-:W-:-:S07]  /*23160*/  MOV R250, R12 ;  /* 0x0000000c00fa7202 */ /* 0x000fce0000000f00 */
[----:B------:R-:W-:Y:S05]  /*23170*/  WARPSYNC.COLLECTIVE R2, `(.L_x_2791) ;  /* 0x0000000002087348 */ /* 0x000fea0003c00000 */
[----:B------:R1:W2:Y:S02]  /*23180*/  SHFL.BFLY P0, R13, R250, R5, R0 ;  /* 0x0c000005fa0d7389 */ /* 0x0002a40000000000 */
[----:B-12---:R-:W-:Y:S01]  /*23190*/  ENDCOLLECTIVE ;  /* 0x000000000000791b */ /* 0x006fe20003800000 */
.L_x_2791:
[----:B------:R-:W-:Y:S05]  /*231a0*/  BRA `(.L_x_2792) ;  /* 0xffffffdc00407947 */ /* 0x000fea000383ffff */
.L_x_2793:
        /* <DEDUP_REMOVED lines=13> */
.L_x_4958:


//--------------------- .text._ZN5flash24flash_fwd_splitkv_kernelI23Flash_fwd_kernel_traitsILi256ELi64ELi64ELi4ELb0ELb0EN7cutlass10bfloat16_tE19Flash_kernel_traitsILi256ELi64ELi64ELi4ES3_EELb1ELb0ELb0ELb0ELb1ELb1ELb0ELb1EEEvNS_16Flash_fwd_paramsE --------------------------
	.section	.text._ZN5flash24flash_fwd_splitkv_kernelI23Flash_fwd_kernel_traitsILi256ELi64ELi64ELi4ELb0ELb0EN7cutlass10bfloat16_tE19Flash_kernel_traitsILi256ELi64ELi64ELi4ES3_EELb1ELb0ELb0ELb0ELb1ELb1ELb0ELb1EEEvNS_16Flash_fwd_paramsE,"ax",@progbits
	.align	128
        .global         _ZN5flash24flash_fwd_splitkv_kernelI23Flash_fwd_kernel_traitsILi256ELi64ELi64ELi4ELb0ELb0EN7cutlass10bfloat16_tE19Flash_kernel_traitsILi256ELi64ELi64ELi4ES3_EELb1ELb0ELb0ELb0ELb1ELb1ELb0ELb1EEEvNS_16Flash_fwd_paramsE
        .type           _ZN5flash24flash_fwd_splitkv_kernelI23Flash_fwd_kernel_traitsILi256ELi64ELi64ELi4ELb0ELb0EN7cutlass10bfloat16_tE19Flash_kernel_traitsILi256ELi64ELi64ELi4ES3_EELb1ELb0ELb0ELb0ELb1ELb1ELb0ELb1EEEvNS_16Flash_fwd_paramsE,@function
        .size           _ZN5flash24flash_fwd_splitkv_kernelI23Flash_fwd_kernel_traitsILi256ELi64ELi64ELi4ELb0ELb0EN7cutlass10bfloat16_tE19Flash_kernel_traitsILi256ELi64ELi64ELi4ES3_EELb1ELb0ELb0ELb0ELb1ELb1ELb0ELb1EEEvNS_16Flash_fwd_paramsE,(.L_x_4959 - _ZN5flash24flash_fwd_splitkv_kernelI23Flash_fwd_kernel_traitsILi256ELi64ELi64ELi4ELb0ELb0EN7cutlass10bfloat16_tE19Flash_kernel_traitsILi256ELi64ELi64ELi4ES3_EELb1ELb0ELb0ELb0ELb1ELb1ELb0ELb1EEEvNS_16Flash_fwd_paramsE)
        .other          _ZN5flash24flash_fwd_splitkv_kernelI23Flash_fwd_kernel_traitsILi256ELi64ELi64ELi4ELb0ELb0EN7cutlass10bfloat16_tE19Flash_kernel_traitsILi256ELi64ELi64ELi4ES3_EELb1ELb0ELb0ELb0ELb1ELb1ELb0ELb1EEEvNS_16Flash_fwd_paramsE,@"STO_CUDA_ENTRY STV_DEFAULT"
_ZN5flash24flash_fwd_splitkv_kernelI23Flash_fwd_kernel_traitsILi256ELi64ELi64ELi4ELb0ELb0EN7cutlass10bfloat16_tE19Flash_kernel_traitsILi256ELi64ELi64ELi4ES3_EELb1ELb0ELb0ELb0ELb1ELb1ELb0ELb1EEEvNS_16Flash_fwd_paramsE:
.text._ZN5flash24flash_fwd_splitkv_kernelI23Flash_fwd_kernel_traitsILi256ELi64ELi64ELi4ELb0ELb0EN7cutlass10bfloat16_tE19Flash_kernel_traitsILi256ELi64ELi64ELi4ES3_EELb1ELb0ELb0ELb0ELb1ELb1ELb0ELb1EEEvNS_16Flash_fwd_paramsE:
[----:B------:R-:W-:Y:S01]  /*0000*/  LDC R1, c[0x0][0x28] ;  /* 0x00000a00ff017b82 */ /* 0x000fe20000000800 */
[----:B------:R-:W1:Y:S07]  /*0010*/  S2R R235, SR_CTAID.X ;  /* 0x0000000000eb7919 */ /* 0x000e6e0000002500 */
[----:B------:R-:W2:Y:S01]  /*0020*/  LDC.64 R26, c[0x0][0x198] ;  /* 0x00006600ff1a7b82 */ /* 0x000ea20000000a00 */
[----:B------:R-:W-:Y:S01]  /*0030*/  BSSY B3, `(.L_x_2794) ;  /* 0x0000005000037945 */ /* 0x000fe20003800000 */
[----:B------:R-:W-:Y:S01]  /*0040*/  MOV R232, 0x80 ;  /* 0x0000008000e87802 */ /* 0x000fe20000000f00 */
[----:B------:R-:W3:Y:S01]  /*0050*/  S2R R234, SR_CTAID.Y ;  /* 0x0000000000ea7919 */ /* 0x000ee20000002600 */
[----:B------:R-:W4:Y:S05]  /*0060*/  S2R R233, SR_CTAID.Z ;  /* 0x0000000000e97919 */ /* 0x000f2a0000002700 */
[----:B-1234-:R-:W-:Y:S05]  /*0070*/  CALL.REL.NOINC `($_ZN5flash24flash_fwd_splitkv_kernelI23Flash_fwd_kernel_traitsILi256ELi64ELi64ELi4ELb0ELb0EN7cutlass10bfloat16_tE19Flash_kernel_traitsILi256ELi64ELi64ELi4ES3_EELb1ELb0ELb0ELb0ELb1ELb1ELb0ELb1EEEvNS_16Flash_fwd_paramsE$_ZN5flash30compute_attn_1rowblock_splitkvI23Flash_fwd_kernel_traitsILi256ELi64ELi64ELi4ELb0ELb0EN7cutlass10bfloat16_tE19Flash_kernel_traitsILi256ELi64ELi64ELi4ES3_EELb1ELb0ELb0ELb0ELb1ELb1ELb0ELb1ENS_16Flash_fwd_paramsEEEvRKT8_iiiii) ;  /* 0x0000000000087944 */ /* 0x01efea0003c00000 */
[----:B------:R-:W-:Y:S05]  /*0080*/  BSYNC B3 ;  /* 0x0000000000037941 */ /* 0x000fea0003800000 */
.L_x_2794:
[----:B------:R-:W-:Y:S05]  /*0090*/  EXIT ;  /* 0x000000000000794d */ /* 0x000fea0003800000 */
        .type           $_ZN5flash24flash_fwd_splitkv_kernelI23Flash_fwd_kernel_traitsILi256ELi64ELi64ELi4ELb0ELb0EN7cutlass10bfloat16_tE19Flash_kernel_traitsILi256ELi64ELi64ELi4ES3_EELb1ELb0ELb0ELb0ELb1ELb1ELb0ELb1EEEvNS_16Flash_fwd_paramsE$_ZN5flash30compute_attn_1rowblock_splitkvI23Flash_fwd_kernel_traitsILi256ELi64ELi64ELi4ELb0ELb0EN7cutlass10bfloat16_tE19Flash_kernel_traitsILi256ELi64ELi64ELi4ES3_EELb1ELb0ELb0ELb0ELb1ELb1ELb0ELb1ENS_16Flash_fwd_paramsEEEvRKT8_iiiii,@function
        .size           $_ZN5flash24flash_fwd_splitkv_kernelI23Flash_fwd_kernel_traitsILi256ELi64ELi64ELi4ELb0ELb0EN7cutlass10bfloat16_tE19Flash_kernel_traitsILi256ELi64ELi64ELi4ES3_EELb1ELb0ELb0ELb0ELb1ELb1ELb0ELb1EEEvNS_16Flash_fwd_paramsE$_ZN5flash30compute_attn_1rowblock_splitkvI23Flash_fwd_kernel_traitsILi256ELi64ELi64ELi4ELb0ELb0EN7cutlass10bfloat16_tE19Flash_kernel_traitsILi256ELi64ELi64ELi4ES3_EELb1ELb0ELb0ELb0ELb1ELb1ELb0ELb1ENS_16Flash_fwd_paramsEEEvRKT8_iiiii,(.L_x_4959 - $_ZN5flash24flash_fwd_splitkv_kernelI23Flash_fwd_kernel_traitsILi256ELi64ELi64ELi4ELb0ELb0EN7cutlass10bfloat16_tE19Flash_kernel_traitsILi256ELi64ELi64ELi4ES3_EELb1ELb0ELb0ELb0ELb1ELb1ELb0ELb1EEEvNS_16Flash_fwd_paramsE$_ZN5flash30compute_attn_1rowblock_splitkvI23Flash_fwd_kernel_traitsILi256ELi64ELi64ELi4ELb0ELb0EN7cutlass10bfloat16_tE19Flash_kernel_traitsILi256ELi64ELi64ELi4ES3_EELb1ELb0ELb0ELb0ELb1ELb1ELb0ELb1ENS_16Flash_fwd_paramsEEEvRKT8_iiiii)
$_ZN5flash24flash_fwd_splitkv_kernelI23Flash_fwd_kernel_traitsILi256ELi64ELi64ELi4ELb0ELb0EN7cutlass10bfloat16_tE19Flash_kernel_traitsILi256ELi64ELi64ELi4ES3_EELb1ELb0ELb0ELb0ELb1ELb1ELb0ELb1EEEvNS_16Flash_fwd_paramsE$_ZN5flash30compute_attn_1rowblock_splitkvI23Flash_fwd_kernel_traitsILi256ELi64ELi64ELi4ELb0ELb0EN7cutlass10bfloat16_tE19Flash_kernel_traitsILi256ELi64ELi64ELi4ES3_EELb1ELb0ELb0ELb0ELb1ELb1ELb0ELb1ENS_16Flash_fwd_paramsEEEvRKT8_iiiii:
        /* <DEDUP_REMOVED lines=28> */
.L_x_2796:
[----:B------:R-:W-:Y:S05]  /*0260*/  BSYNC B0 ;  /* 0x0000000000007941 */ /* 0x000fea0003800000 */
.L_x_2795:
        /* <DEDUP_REMOVED lines=8> */
.L_x_2798:
[----:B------:R3:W5:Y:S02]  /*02f0*/  LD.E R3, desc[UR6][R26.64+0xb8] ;  /* 0x0000b8061a037980 */ /* 0x000764000c101900 */
.L_x_2799:
[----:B------:R-:W-:Y:S05]  /*0300*/  BSYNC B0 ;  /* 0x0000000000007941 */ /* 0x000fea0003800000 */
.L_x_2797:
        /* <DEDUP_REMOVED lines=10> */
.L_x_2801:
[----:B------:R-:W2:Y:S01]  /*03b0*/  LD.E.64 R2, desc[UR6][R26.64+0x108] ;  /* 0x000108061a027980 */ /* 0x000ea2000c101b00 */
[----:B------:R-:W-:Y:S01]  /*03c0*/  BSSY B0, `(.L_x_2803) ;  /* 0x0000006000007945 */ /* 0x000fe20003800000 */
[----:B------:R-:W-:Y:S01]  /*03d0*/  IMAD.MOV.U32 R53, RZ, RZ, RZ ;  /* 0x000000ffff357224 */ /* 0x000fe200078e00ff */
[----:B--2---:R-:W-:-:S04]  /*03e0*/  ISETP.NE.U32.AND P1, PT, R2, RZ, PT ;  /* 0x000000ff0200720c */ /* 0x004fc80003f25070 */
[----:B------:R-:W-:-:S13]  /*03f0*/  ISETP.NE.AND.EX P1, PT, R3, RZ, PT, P1 ;  /* 0x000000ff0300720c */ /* 0x000fda0003f25310 */
[----:B------:R-:W-:Y:S05]  /*0400*/  @!P1 BRA `(.L_x_2804) ;  /* 0x0000000000049947 */ /* 0x000fea0003800000 */
[----:B------:R2:W5:Y:S02]  /*0410*/  LD.E R53, desc[UR6][R26.64+0xbc] ;  /* 0x0000bc061a357980 */ /* 0x000564000c101900 */
.L_x_2804:
[----:B------:R-:W-:Y:S05]  /*0420*/  BSYNC B0 ;  /* 0x0000000000007941 */ /* 0x000fea0003800000 */
.L_x_2803:
[----:B-----5:R-:W-:Y:S02]  /*0430*/  IADD3 R53, R70, R53, RZ ;  /* 0x0000003546357210 */ /* 0x020fe40007ffe0ff */
.L_x_2802:
[----:B------:R-:W-:Y:S05]  /*0440*/  BSYNC B1 ;  /* 0x0000000000017941 */ /* 0x000fea0003800000 */
.L_x_2800:
[----:B------:R-:W-:Y:S01]  /*0450*/  IMAD.SHL.U32 R61, R235, 0x40, RZ ;  /* 0x00000040eb3d7824 */ /* 0x000fe200078e00ff */
[----:B------:R-:W-:Y:S01]  /*0460*/  MOV R2, R232 ;  /* 0x000000e800027202 */ /* 0x000fe20000000f00 */
[----:B------:R-:W-:-:S03]  /*0470*/  IMAD.MOV.U32 R3, RZ, RZ, 0x0 ;  /* 0x00000000ff037424 */ /* 0x000fc600078e00ff */
[----:B------:R-:W-:-:S13]  /*0480*/  ISETP.GT.AND P1, PT, R236, R61, PT ;  /* 0x0000003dec00720c */ /* 0x000fda0003f24270 */
[----:B-123--:R-:W-:Y:S05]  /*0490*/  @!P1 RET.REL.NODEC R2 `(_ZN5flash24flash_fwd_splitkv_kernelI23Flash_fwd_kernel_traitsILi256ELi64ELi64ELi4ELb0ELb0EN7cutlass10bfloat16_tE19Flash_kernel_traitsILi256ELi64ELi64ELi4ES3_EELb1ELb0ELb0ELb0ELb1ELb1ELb0ELb1EEEvNS_16Flash_fwd_paramsE) ;  /* 0xfffffff802d89950 */ /* 0x00efea0003c3ffff */
        /* <DEDUP_REMOVED lines=36> */
[----:B------:R-:W-:Y:S01]  /*06e0*/  IMAD.IADD R236, R236, 0x1, -R61 ;  /* 0x00000001ecec7824 */ /* 0x000fe200078e0a3d */
[----:B------:R-:W-:Y:S04]  /*06f0*/  BSSY B0, `(.L_x_2806) ;  /* 0x000002f000007945 */ /* 0x000fe80003800000 */
        /* <DEDUP_REMOVED lines=27> */
[----:B------:R-:W-:Y:S02]  /*08b0*/  VIADD R21, R5, 0x20 ;  /* 0x0000002005157836 */ /* 0x000fe40000000000 */
[----:B------:R-:W-:-:S04]  /*08c0*/  IMAD.WIDE.U32 R22, R233, R6, R18 ;  /* 0x00000006e9167225 */ /* 0x000fc800078e0012 */
[----:B------:R-:W-:Y:S01]  /*08d0*/  IMAD R2, R6, R2, R3 ;  /* 0x0000000206027224 */ /* 0x000fe200078e0203 */
[-C--:B------:R-:W-:Y:S01]  /*08e0*/  ISETP.GE.AND P2, PT, R21, R236.reuse, PT ;  /* 0x000000ec1500720c */ /* 0x080fe20003f46270 */
[----:B------:R-:W-:Y:S01]  /*08f0*/  VIADD R3, R5, 0x30 ;  /* 0x0000003005037836 */ /* 0x000fe20000000000 */
[----:B------:R-:W-:Y:S01]  /*0900*/  ISETP.GE.OR P4, PT, R21, R236, P3 ;  /* 0x000000ec1500720c */ /* 0x000fe20001f86670 */
[----:B------:R-:W-:Y:S01]  /*0910*/  IMAD.IADD R25, R23, 0x1, R2 ;  /* 0x0000000117197824 */ /* 0x000fe200078e0202 */
[----:B-1----:R-:W-:Y:S11]  /*0920*/  @P1 BRA `(.L_x_2807) ;  /* 0x00000000002c1947 */ /* 0x002ff60003800000 */
        /* <DEDUP_REMOVED lines=11> */
.L_x_2807:
[----:B------:R-:W-:Y:S05]  /*09e0*/  BSYNC B0 ;  /* 0x0000000000007941 */ /* 0x000fea0003800000 */
.L_x_2806:
        /* <DEDUP_REMOVED lines=21> */
.L_x_2809:
[----:B------:R-:W-:Y:S05]  /*0b40*/  BSYNC B0 ;  /* 0x0000000000007941 */ /* 0x000fea0003800000 */
.L_x_2808:
        /* <DEDUP_REMOVED lines=16> */
.L_x_2811:
[----:B------:R-:W-:Y:S05]  /*0c50*/  BSYNC B0 ;  /* 0x0000000000007941 */ /* 0x000fea0003800000 */
.L_x_2810:
        /* <DEDUP_REMOVED lines=16> */
.L_x_2813:
[----:B------:R-:W-:Y:S05]  /*0d60*/  BSYNC B0 ;  /* 0x0000000000007941 */ /* 0x000fea0003800000 */
.L_x_2812:
[----:B------:R-:W-:Y:S01]  /*0d70*/  MOV R233, 0x0 ;  /* 0x0000000000e97802 */ /* 0x000fe20000000f00 */
[----:B------:R-:W-:Y:S04]  /*0d80*/  @!P6 ST.E desc[UR6][R8.64], R11 ;  /* 0x0000000b0800e985 */ /* 0x000fe8000c101906 */
[----:B------:R-:W-:Y:S04]  /*0d90*/  @!P5 ST.E desc[UR6][R8.64+0x40], R7 ;  /* 0x000040070800d985 */ /* 0x000fe8000c101906 */
[----:B------:R1:W-:Y:S02]  /*0da0*/  @!P4 ST.E desc[UR6][R8.64+0x80], R3 ;  /* 0x000080030800c985 */ /* 0x0003e4000c101906 */
[----:B-123-5:R-:W-:Y:S05]  /*0db0*/  @P3 RET.REL.NODEC R232 `(_ZN5flash24flash_fwd_splitkv_kernelI23Flash_fwd_kernel_traitsILi256ELi64ELi64ELi4ELb0ELb0EN7cutlass10bfloat16_tE19Flash_kernel_traitsILi256ELi64ELi64ELi4ES3_EELb1ELb0ELb0ELb0ELb1ELb1ELb0ELb1EEEvNS_16Flash_fwd_paramsE) ;  /* 0xfffffff0e8903950 */ /* 0x02efea0003c3ffff */
[----:B------:R-:W-:Y:S02]  /*0dc0*/  MOV R3, 0x7f800000 ;  /* 0x7f80000000037802 */ /* 0x000fe40000000f00 */
[----:B------:R-:W-:-:S03]  /*0dd0*/  MOV R233, 0x0 ;  /* 0x0000000000e97802 */ /* 0x000fc60000000f00 */
[----:B------:R1:W-:Y:S02]  /*0de0*/  ST.E desc[UR6][R8.64+0xc0], R3 ;  /* 0x0000c00308007985 */ /* 0x0003e4000c101906 */
[----:B-1----:R-:W-:Y:S05]  /*0df0*/  RET.REL.NODEC R232 `(_ZN5flash24flash_fwd_splitkv_kernelI23Flash_fwd_kernel_traitsILi256ELi64ELi64ELi4ELb0ELb0EN7cutlass10bfloat16_tE19Flash_kernel_traitsILi256ELi64ELi64ELi4ES3_EELb1ELb0ELb0ELb0ELb1ELb1ELb0ELb1EEEvNS_16Flash_fwd_paramsE) ;  /* 0xfffffff0e8807950 */ /* 0x002fea0003c3ffff */
.L_x_2805:
        /* <DEDUP_REMOVED lines=35> */
[----:B-----5:R-:W1:Y:S02]  /*1030*/  F2I.FTZ.U32.TRUNC.NTZ R11, R10 ;  /* 0x0000000a000b7305 */ /* 0x020e64000021f000 */
[----:B-1----:R-:W-:Y:S01]  /*1040*/  IADD3 R0, RZ, -R11, RZ ;  /* 0x8000000bff007210 */ /* 0x002fe20007ffe0ff */
[----:B------:R-:W-:-:S04]  /*1050*/  IMAD.MOV.U32 R10, RZ, RZ, RZ ;  /* 0x000000ffff0a7224 */ /* 0x000fc800078e00ff */
[----:B------:R-:W-:Y:S01]  /*1060*/  IMAD R7, R0, R3, RZ ;  /* 0x0000000300077224 */ /* 0x000fe200078e02ff */
[----:B------:R-:W-:-:S03]  /*1070*/  IABS R0, R6 ;  /* 0x0000000600007213 */ /* 0x000fc60000000000 */
[----:B------:R-:W-:Y:S01]  /*1080*/  IMAD.HI.U32 R7, R11, R7, R10 ;  /* 0x000000070b077227 */ /* 0x000fe200078e000a */
[----:B------:R-:W-:Y:S01]  /*1090*/  IADD3 R0, RZ, -R0, RZ ;  /* 0x80000000ff007210 */ /* 0x000fe20007ffe0ff */
[----:B------:R-:W2:Y:S04]  /*10a0*/  LD.E.64 R10, desc[UR6][R26.64+0x28] ;  /* 0x000028061a0a7980 */ /* 0x000ea8000c101b00 */
        /* <DEDUP_REMOVED lines=53> */
[----:B------:R-:W-:-:S04]  /*1400*/  IMAD.WIDE.U32 R16, R10, R2, RZ ;  /* 0x000000020a107225 */ /* 0x000fc800078e00ff */
[----:B------:R-:W-:Y:S02]  /*1410*/  IMAD R3, R10, R0, R3 ;  /* 0x000000000a037224 */ /* 0x000fe400078e0203 */
[----:B------:R-:W-:Y:S02]  /*1420*/  IMAD R8, R12, R11, R8 ;  /* 0x0000000b0c087224 */ /* 0x000fe400078e0208 */
[----:B------:R-:W-:Y:S01]  /*1430*/  IMAD.WIDE.U32 R14, R4, R12, R14 ;  /* 0x0000000c040e7225 */ /* 0x000fe200078e000e */
[----:B------:R-:W-:-:S03]  /*1440*/  MOV R10, R16 ;  /* 0x00000010000a7202 */ /* 0x000fc60000000f00 */
[----:B------:R-:W-:Y:S01]  /*1450*/  IMAD.IADD R13, R17, 0x1, R3 ;  /* 0x00000001110d7824 */ /* 0x000fe200078e0203 */
[----:B------:R-:W-:Y:S01]  /*1460*/  IADD3 R3, R15, R8, RZ ;  /* 0x000000080f037210 */ /* 0x000fe20007ffe0ff */
[----:B------:R-:W-:Y:S01]  /*1470*/  IMAD.MOV.U32 R2, RZ, RZ, R14 ;  /* 0x000000ffff027224 */ /* 0x000fe200078e000e */
[----:B------:R-:W-:Y:S05]  /*1480*/  BRA `(.L_x_2816) ;  /* 0x0000000400487947 */ /* 0x000fea0003800000 */
.L_x_2815:
        /* <DEDUP_REMOVED lines=9> */
[----:B--2---:R-:W-:-:S04]  /*1520*/  IABS R3, R4 ;  /* 0x0000000400037213 */ /* 0x004fc80000000000 */
[----:B------:R-:W2:Y:S08]  /*1530*/  I2F.RP R6, R3 ;  /* 0x0000000300067306 */ /* 0x000eb00000209400 */
[----:B--2---:R-:W2:Y:S02]  /*1540*/  MUFU.RCP R2, R6 ;  /* 0x0000000600027308 */ /* 0x004ea40000001000 */
[----:B--2---:R-:W-:-:S06]  /*1550*/  IADD3 R2, R2, 0xffffffe, RZ ;  /* 0x0ffffffe02027810 */ /* 0x004fcc0007ffe0ff */
[----:B------:R-:W2:Y:S01]  /*1560*/  F2I.FTZ.U32.TRUNC.NTZ R9, R2 ;  /* 0x0000000200097305 */ /* 0x000ea2000021f000 */
[----:B------:R-:W-:Y:S01]  /*1570*/  IABS R7, R4 ;  /* 0x0000000400077213 */ /* 0x000fe20000000000 */
[----:B--2---:R-:W-:-:S04]  /*1580*/  IMAD.MOV R0, RZ, RZ, -R9 ;  /* 0x000000ffff007224 */ /* 0x004fc800078e0a09 */
[----:B------:R-:W-:Y:S01]  /*1590*/  IMAD R5, R0, R3, RZ ;  /* 0x0000000300057224 */ /* 0x000fe200078e02ff */
[----:B------:R-:W-:-:S03]  /*15a0*/  IABS R0, R233 ;  /* 0x000000e900007213 */ /* 0x000fc60000000000 */
[----:B------:R-:W-:-:S04]  /*15b0*/  IMAD.HI.U32 R5, R9, R5, R8 ;  /* 0x0000000509057227 */ /* 0x000fc800078e0008 */
[----:B------:R-:W-:Y:S02]  /*15c0*/  IMAD.MOV R7, RZ, RZ, -R7 ;  /* 0x000000ffff077224 */ /* 0x000fe400078e0a07 */
[----:B------:R-:W-:-:S04]  /*15d0*/  IMAD.HI.U32 R2, R5, R0, RZ ;  /* 0x0000000005027227 */ /* 0x000fc800078e00ff */
[----:B------:R-:W-:-:S05]  /*15e0*/  IMAD R0, R2, R7, R0 ;  /* 0x0000000702007224 */ /* 0x000fca00078e0200 */
[----:B------:R-:W-:Y:S01]  /*15f0*/  ISETP.GT.U32.AND P1, PT, R3, R0, PT ;  /* 0x000000000300720c */ /* 0x000fe20003f24070 */
[-C--:B---3--:R-:W-:Y:S01]  /*1600*/  @!P4 IMAD R5, R167, R12.reuse, RZ ;  /* 0x0000000ca705c224 */ /* 0x088fe200078e02ff */
[----:B------:R-:W-:Y:S01]  /*1610*/  @!P4 SHF.R.S32.HI R6, RZ, 0x1f, R12 ;  /* 0x0000001fff06c819 */ /* 0x000fe2000001140c */
[----:B------:R-:W-:-:S04]  /*1620*/  @!P4 IMAD.WIDE.U32 R20, R166, R12, RZ ;  /* 0x0000000ca614c225 */ /* 0x000fc800078e00ff */
[----:B------:R-:W-:Y:S01]  /*1630*/  @!P4 IMAD R5, R6, R166, R5 ;  /* 0x000000a60605c224 */ /* 0x000fe200078e0205 */
[----:B------:R-:W-:Y:S02]  /*1640*/  @P4 IADD3 R7, R12, R13, RZ ;  /* 0x0000000d0c074210 */ /* 0x000fe40007ffe0ff */
[----:B-----5:R-:W-:-:S03]  /*1650*/  @!P4 SHF.R.S32.HI R6, RZ, 0x1f, R11 ;  /* 0x0000001fff06c819 */ /* 0x020fc6000001140b */
[----:B------:R-:W-:Y:S02]  /*1660*/  @!P1 IMAD.IADD R0, R0, 0x1, -R3 ;  /* 0x0000000100009824 */ /* 0x000fe400078e0a03 */
[----:B------:R-:W-:Y:S02]  /*1670*/  @!P4 IMAD.IADD R21, R21, 0x1, R5 ;  /* 0x000000011515c824 */ /* 0x000fe400078e0205 */
[----:B----4-:R-:W-:Y:S01]  /*1680*/  @!P4 IMAD R5, R19, R11, RZ ;  /* 0x0000000b1305c224 */ /* 0x010fe200078e02ff */
[----:B------:R-:W-:Y:S01]  /*1690*/  ISETP.GE.U32.AND P3, PT, R0, R3, PT ;  /* 0x000000030000720c */ /* 0x000fe20003f66070 */
[-C--:B------:R-:W-:Y:S01]  /*16a0*/  @P4 IMAD R9, R167, R7.reuse, RZ ;  /* 0x00000007a7094224 */ /* 0x080fe200078e02ff */
[----:B------:R-:W-:Y:S01]  /*16b0*/  LOP3.LUT R0, R233, R4, RZ, 0x3c, !PT ;  /* 0x00000004e9007212 */ /* 0x000fe200078e3cff */
[----:B------:R-:W-:-:S04]  /*16c0*/  @P4 IMAD.WIDE.U32 R22, R166, R7, RZ ;  /* 0x00000007a6164225 */ /* 0x000fc800078e00ff */
[C---:B------:R-:W-:Y:S02]  /*16d0*/  @!P4 IMAD R5, R18.reuse, R6, R5 ;  /* 0x000000061205c224 */ /* 0x040fe400078e0205 */
[----:B------:R-:W-:Y:S01]  /*16e0*/  @!P4 IMAD.WIDE.U32 R18, R18, R11, R20 ;  /* 0x0000000b1212c225 */ /* 0x000fe200078e0014 */
[----:B------:R-:W-:Y:S02]  /*16f0*/  @P4 IADD3 R9, R23, R9, RZ ;  /* 0x0000000917094210 */ /* 0x000fe40007ffe0ff */
[----:B------:R-:W-:Y:S01]  /*1700*/  @!P4 SHF.R.S32.HI R3, RZ, 0x1f, R12 ;  /* 0x0000001fff03c819 */ /* 0x000fe2000001140c */
[----:B------:R-:W-:Y:S01]  /*1710*/  @!P4 IMAD R6, R171, R12, RZ ;  /* 0x0000000cab06c224 */ /* 0x000fe200078e02ff */
[----:B------:R-:W-:Y:S02]  /*1720*/  ISETP.GE.AND P2, PT, R0, RZ, PT ;  /* 0x000000ff0000720c */ /* 0x000fe40003f46270 */
[----:B------:R-:W-:Y:S02]  /*1730*/  @!P1 IADD3 R2, R2, 0x1, RZ ;  /* 0x0000000102029810 */ /* 0x000fe40007ffe0ff */
[----:B------:R-:W-:-:S02]  /*1740*/  @P4 MOV R10, R22 ;  /* 0x00000016000a4202 */ /* 0x000fc40000000f00 */
[----:B------:R-:W-:Y:S02]  /*1750*/  @!P4 IADD3 R9, R19, R5, RZ ;  /* 0x000000051309c210 */ /* 0x000fe40007ffe0ff */
[----:B------:R-:W-:Y:S02]  /*1760*/  ISETP.NE.AND P1, PT, R4, RZ, PT ;  /* 0x000000ff0400720c */ /* 0x000fe40003f25270 */
[----:B------:R-:W-:Y:S02]  /*1770*/  LEA R5, R165, 0xffffffc0, 0x6 ;  /* 0xffffffc0a5057811 */ /* 0x000fe400078e30ff */
[----:B------:R-:W-:Y:S01]  /*1780*/  @!P4 MOV R10, R18 ;  /* 0x00000012000ac202 */ /* 0x000fe20000000f00 */
[----:B------:R-:W-:Y:S01]  /*1790*/  @!P4 IMAD R3, R3, R170, R6 ;  /* 0x000000aa0303c224 */ /* 0x000fe200078e0206 */
[----:B------:R-:W-:Y:S01]  /*17a0*/  SHF.R.S32.HI R7, RZ, 0x1f, R5 ;  /* 0x0000001fff077819 */ /* 0x000fe20000011405 */
[----:B------:R-:W-:Y:S01]  /*17b0*/  @!P4 IMAD.WIDE.U32 R18, R170, R12, RZ ;  /* 0x0000000caa12c225 */ /* 0x000fe200078e00ff */
[----:B------:R-:W-:-:S03]  /*17c0*/  MOV R21, R9 ;  /* 0x0000000900157202 */ /* 0x000fc60000000f00 */
[----:B------:R-:W-:Y:S02]  /*17d0*/  @P3 VIADD R2, R2, 0x1 ;  /* 0x0000000102023836 */ /* 0x000fe40000000000 */
[----:B------:R-:W-:Y:S02]  /*17e0*/  IMAD R8, R167, R5, RZ ;  /* 0x00000005a7087224 */ /* 0x000fe400078e02ff */
[----:B------:R-:W-:Y:S01]  /*17f0*/  IMAD.MOV.U32 R20, RZ, RZ, R10 ;  /* 0x000000ffff147224 */ /* 0x000fe200078e000a */
[----:B------:R-:W-:Y:S01]  /*1800*/  @!P4 IADD3 R19, R19, R3, RZ ;  /* 0x000000031313c210 */ /* 0x000fe20007ffe0ff */
[----:B------:R-:W-:Y:S01]  /*1810*/  IMAD.MOV.U32 R0, RZ, RZ, R2 ;  /* 0x000000ffff007224 */ /* 0x000fe200078e0002 */
[----:B------:R-:W-:Y:S01]  /*1820*/  @!P4 SHF.R.S32.HI R3, RZ, 0x1f, R11 ;  /* 0x0000001fff03c819 */ /* 0x000fe2000001140b */
[----:B------:R-:W-:Y:S02]  /*1830*/  IMAD R8, R7, R166, R8 ;  /* 0x000000a607087224 */ /* 0x000fe400078e0208 */
[----:B------:R-:W-:Y:S01]  /*1840*/  IMAD.WIDE.U32 R20, R166, R5, R20 ;  /* 0x00000005a6147225 */ /* 0x000fe200078e0014 */
[----:B------:R-:W-:-:S03]  /*1850*/  @P4 IADD3 R12, R12, R13, RZ ;  /* 0x0000000d0c0c4210 */ /* 0x000fc60007ffe0ff */
[----:B------:R-:W-:Y:S02]  /*1860*/  @!P4 IMAD R2, R17, R11, RZ ;  /* 0x0000000b1102c224 */ /* 0x000fe400078e02ff */
[----:B------:R-:W-:Y:S01]  /*1870*/  @!P2 IMAD.MOV R0, RZ, RZ, -R0 ;  /* 0x000000ffff00a224 */ /* 0x000fe200078e0a00 */
[----:B------:R-:W-:Y:S01]  /*1880*/  @!P1 LOP3.LUT R0, RZ, R4, RZ, 0x33, !PT ;  /* 0x00000004ff009212 */ /* 0x000fe200078e33ff */
[C---:B------:R-:W-:Y:S01]  /*1890*/  @!P4 IMAD R2, R16.reuse, R3, R2 ;  /* 0x000000031002c224 */ /* 0x040fe200078e0202 */
[----:B------:R-:W-:Y:S01]  /*18a0*/  IADD3 R9, R21, R8, RZ ;  /* 0x0000000815097210 */ /* 0x000fe20007ffe0ff */
[----:B------:R-:W-:Y:S01]  /*18b0*/  @!P4 IMAD.WIDE.U32 R16, R16, R11, R18 ;  /* 0x0000000b1010c225 */ /* 0x000fe200078e0012 */
[----:B------:R-:W-:Y:S02]  /*18c0*/  MOV R8, R20 ;  /* 0x0000001400087202 */ /* 0x000fe40000000f00 */
[----:B------:R-:W-:Y:S01]  /*18d0*/  SHF.R.S32.HI R11, RZ, 0x1f, R0 ;  /* 0x0000001fff0b7819 */ /* 0x000fe20000011400 */
[----:B------:R-:W-:-:S02]  /*18e0*/  IMAD R3, R15, R0, RZ ;  /* 0x000000000f037224 */ /* 0x000fc400078e02ff */
        /* <DEDUP_REMOVED lines=12> */
.L_x_2816:
[----:B------:R-:W-:Y:S05]  /*19b0*/  BSYNC B0 ;  /* 0x0000000000007941 */ /* 0x000fea0003800000 */
.L_x_2814:
        /* <DEDUP_REMOVED lines=10> */
[----:B------:R-:W-:-:S05]  /*1a60*/  LOP3.LUT R62, R146, 0xfffffff8, RZ, 0xc0, !PT ;  /* 0xfffffff8923e7812 */ /* 0x000fca00078ec0ff */
[----:B------:R-:W-:-:S04]  /*1a70*/  IMAD.IADD R62, R55, 0x1, -R62 ;  /* 0x00000001373e7824 */ /* 0x000fc800078e0a3e */
[----:B------:R-:W-:-:S05]  /*1a80*/  IMAD.SHL.U32 R24, R62, 0x8, RZ ;  /* 0x000000083e187824 */ /* 0x000fca00078e00ff */
[----:B------:R-:W-:Y:S02]  /*1a90*/  IADD3 R18, P2, R24, R10, RZ ;  /* 0x0000000a18127210 */ /* 0x000fe40007f5e0ff */
[----:B------:R-:W-:Y:S01]  /*1aa0*/  SHF.R.S32.HI R25, RZ, 0x1f, R24 ;  /* 0x0000001fff197819 */ /* 0x000fe20000011418 */
[-C--:B------:R-:W-:Y:S01]  /*1ab0*/  IMAD R22, R7, R170.reuse, RZ ;  /* 0x000000aa07167224 */ /* 0x080fe200078e02ff */
[----:B------:R-:W-:Y:S02]  /*1ac0*/  LEA.HI R69, R0, R55, RZ, 0x4 ;  /* 0x0000003700457211 */ /* 0x000fe400078f20ff */
[----:B------:R-:W-:Y:S01]  /*1ad0*/  IADD3.X R19, R25, R13, RZ, P2, !PT ;  /* 0x0000000d19137210 */ /* 0x000fe200017fe4ff */
[C---:B------:R-:W-:Y:S01]  /*1ae0*/  IMAD R22, R6.reuse, R171, R22 ;  /* 0x000000ab06167224 */ /* 0x040fe200078e0216 */
[----:B------:R-:W-:Y:S01]  /*1af0*/  LOP3.LUT R10, R69, 0xfffffff0, RZ, 0xc0, !PT ;  /* 0xfffffff0450a7812 */ /* 0x000fe200078ec0ff */
[----:B------:R-:W-:Y:S01]  /*1b00*/  IMAD.WIDE.U32 R18, R6, R170, R18 ;  /* 0x000000aa06127225 */ /* 0x000fe200078e0012 */
[----:B------:R-:W-:-:S03]  /*1b10*/  SHF.R.S32.HI R71, RZ, 0x1f, R234 ;  /* 0x0000001fff477819 */ /* 0x000fc600000114ea */
[----:B------:R-:W-:Y:S01]  /*1b20*/  IMAD.IADD R23, R19, 0x1, R22 ;  /* 0x0000000113177824 */ /* 0x000fe200078e0216 */
[----:B------:R-:W-:Y:S02]  /*1b30*/  IADD3 R19, -R10, R55, RZ ;  /* 0x000000370a137210 */ /* 0x000fe40007ffe1ff */
[----:B------:R-:W-:-:S05]  /*1b40*/  SHF.R.S32.HI R146, RZ, 0x3, R146 ;  /* 0x00000003ff927819 */ /* 0x000fca0000011492 */
[----:B------:R-:W-:-:S05]  /*1b50*/  IMAD.SHL.U32 R7, R146, 0x40, RZ ;  /* 0x0000004092077824 */ /* 0x000fca00078e00ff */
[----:B------:R-:W-:-:S04]  /*1b60*/  LOP3.LUT R7, R7, 0x1c0, RZ, 0xc0, !PT ;  /* 0x000001c007077812 */ /* 0x000fc800078ec0ff */
[----:B------:R-:W-:Y:S02]  /*1b70*/  LOP3.LUT R142, R7, 0x38, R24, 0xf8, !PT ;  /* 0x00000038078e7812 */ /* 0x000fe400078ef818 */
[----:B------:R-:W-:Y:S02]  /*1b80*/  SHF.R.U32.HI R13, RZ, 0x3, R7 ;  /* 0x00000003ff0d7819 */ /* 0x000fe40000011607 */
[----:B------:R-:W-:Y:S01]  /*1b90*/  LEA.HI R7, R0, R55, RZ, 0x6 ;  /* 0x0000003700077211 */ /* 0x000fe200078f30ff */
[----:B------:R-:W-:Y:S01]  /*1ba0*/  IMAD.MOV.U32 R22, RZ, RZ, R18 ;  /* 0x000000ffff167224 */ /* 0x000fe200078e0012 */
[----:B------:R-:W-:Y:S01]  /*1bb0*/  LOP3.LUT R142, R142, R13, RZ, 0x3c, !PT ;  /* 0x0000000d8e8e7212 */ /* 0x000fe200078e3cff */
[----:B------:R-:W-:Y:S02]  /*1bc0*/  IMAD R18, R29, R4, RZ ;  /* 0x000000041d127224 */ /* 0x000fe400078e02ff */
[----:B------:R-:W-:Y:S01]  /*1bd0*/  IMAD.SHL.U32 R7, R7, 0x8, RZ ;  /* 0x0000000807077824 */ /* 0x000fe200078e00ff */
[----:B------:R-:W-:Y:S01]  /*1be0*/  SHF.R.S32.HI R147, RZ, 0x1f, R146 ;  /* 0x0000001fff937819 */ /* 0x000fe20000011492 */
[----:B------:R-:W-:-:S03]  /*1bf0*/  IMAD.WIDE.U32 R22, R4, R28, R22 ;  /* 0x0000001c04167225 */ /* 0x000fc600078e0016 */
[----:B------:R-:W-:Y:S01]  /*1c00*/  LOP3.LUT R142, R142, 0xfffffe00, R7, 0xf8, !PT ;  /* 0xfffffe008e8e7812 */ /* 0x000fe200078ef807 */
[----:B------:R-:W-:Y:S02]  /*1c10*/  IMAD R7, R11, R28, R18 ;  /* 0x0000001c0b077224 */ /* 0x000fe400078e0212 */
        /* <DEDUP_REMOVED lines=12> */
[----:B------:R-:W-:Y:S02]  /*1ce0*/  @P1 IMAD.MOV.U32 R10, RZ, RZ, R32 ;  /* 0x000000ffff0a1224 */ /* 0x000fe400078e0020 */
[-C--:B---3--:R-:W-:Y:S02]  /*1cf0*/  @!P1 IMAD R6, R15, R234.reuse, RZ ;  /* 0x000000ea0f069224 */ /* 0x088fe400078e02ff */
[----:B-1----:R-:W-:-:S04]  /*1d00*/  @!P1 IMAD.WIDE.U32 R30, R14, R234, RZ ;  /* 0x000000ea0e1e9225 */ /* 0x002fc800078e00ff */
[----:B------:R-:W-:Y:S01]  /*1d10*/  @!P1 IMAD R6, R14, R71, R6 ;  /* 0x000000470e069224 */ /* 0x000fe200078e0206 */
[----:B------:R-:W-:Y:S01]  /*1d20*/  SHF.R.S32.HI R14, RZ, 0x1f, R19 ;  /* 0x0000001fff0e7819 */ /* 0x000fe20000011413 */
[----:B------:R-:W-:Y:S02]  /*1d30*/  @P1 IMAD R15, R153, R238, RZ ;  /* 0x000000ee990f1224 */ /* 0x000fe400078e02ff */
[----:B------:R-:W-:Y:S01]  /*1d40*/  @!P1 IMAD.MOV.U32 R10, RZ, RZ, R30 ;  /* 0x000000ffff0a9224 */ /* 0x000fe200078e001e */
[----:B------:R-:W-:Y:S01]  /*1d50*/  LEA.HI R65, R14, R19, RZ, 0x3 ;  /* 0x000000130e417211 */ /* 0x000fe200078f18ff */
[----:B------:R-:W-:Y:S01]  /*1d60*/  @P1 IMAD.IADD R15, R33, 0x1, R15 ;  /* 0x00000001210f1824 */ /* 0x000fe200078e020f */
[----:B------:R-:W-:Y:S02]  /*1d70*/  @!P1 IADD3 R15, R31, R6, RZ ;  /* 0x000000061f0f9210 */ /* 0x000fe40007ffe0ff */
[----:B------:R-:W-:-:S05]  /*1d80*/  IADD3 R14, P2, R24, R10, RZ ;  /* 0x0000000a180e7210 */ /* 0x000fca0007f5e0ff */
[----:B------:R-:W-:Y:S02]  /*1d90*/  IMAD.X R15, R25, 0x1, R15, P2 ;  /* 0x00000001190f7824 */ /* 0x000fe400010e060f */
[----:B------:R-:W-:Y:S01]  /*1da0*/  IMAD.WIDE.U32 R148, R233, R20, R14 ;  /* 0x00000014e9947225 */ /* 0x000fe200078e000e */
[----:B------:R-:W-:Y:S02]  /*1db0*/  IADD3 R14, P1, R24, R2, RZ ;  /* 0x00000002180e7210 */ /* 0x000fe40007f3e0ff */
[----:B------:R-:W-:Y:S01]  /*1dc0*/  SHF.R.S32.HI R6, RZ, 0x1f, R233 ;  /* 0x0000001fff067819 */ /* 0x000fe200000114e9 */
[----:B------:R-:W-:Y:S02]  /*1dd0*/  IMAD R13, R21, R233, RZ ;  /* 0x000000e9150d7224 */ /* 0x000fe400078e02ff */
[----:B------:R-:W-:Y:S02]  /*1de0*/  IMAD.X R15, R25, 0x1, R3, P1 ;  /* 0x00000001190f7824 */ /* 0x000fe400008e0603 */
[----:B------:R-:W-:-:S02]  /*1df0*/  IMAD R3, R171, R146, RZ ;  /* 0x00000092ab037224 */ /* 0x000fc400078e02ff */
[----:B------:R-:W-:Y:S01]  /*1e00*/  IMAD R6, R20, R6, R13 ;  /* 0x0000000614067224 */ /* 0x000fe200078e020d */
[----:B------:R-:W-:Y:S01]  /*1e10*/  MOV R20, R22 ;  /* 0x0000001600147202 */ /* 0x000fe20000000f00 */
[----:B------:R-:W-:Y:S01]  /*1e20*/  IMAD R2, R147, R170, R3 ;  /* 0x000000aa93027224 */ /* 0x000fe200078e0203 */
[----:B------:R-:W-:Y:S01]  /*1e30*/  SHF.R.S32.HI R3, RZ, 0x1f, R70 ;  /* 0x0000001fff037819 */ /* 0x000fe20000011446 */
[----:B------:R-:W-:Y:S01]  /*1e40*/  IMAD.IADD R21, R23, 0x1, R7 ;  /* 0x0000000117157824 */ /* 0x000fe200078e0207 */
[----:B------:R-:W-:Y:S01]  /*1e50*/  LOP3.LUT R68, R65, 0xfffffff8, RZ, 0xc0, !PT ;  /* 0xfffffff841447812 */ /* 0x000fe200078ec0ff */
[----:B------:R-:W-:Y:S01]  /*1e60*/  IMAD.IADD R149, R149, 0x1, R6 ;  /* 0x0000000195957824 */ /* 0x000fe200078e0206 */
[----:B------:R-:W-:Y:S01]  /*1e70*/  LEA.HI R82, R3, R70, RZ, 0x6 ;  /* 0x0000004603527211 */ /* 0x000fe200078f30ff */
[----:B------:R-:W-:-:S04]  /*1e80*/  IMAD.WIDE.U32 R14, R146, R166, R14 ;  /* 0x000000a6920e7225 */ /* 0x000fc800078e000e */
[----:B------:R-:W-:Y:S01]  /*1e90*/  IMAD.WIDE.U32 R6, R146, R170, R20 ;  /* 0x000000aa92067225 */ /* 0x000fe200078e0014 */
[----:B------:R-:W-:Y:S02]  /*1ea0*/  SHF.R.S32.HI R82, RZ, 0x6, R82 ;  /* 0x00000006ff527819 */ /* 0x000fe40000011452 */
[----:B----4-:R-:W-:Y:S01]  /*1eb0*/  LEA R230, P2, R14, R16, 0x1 ;  /* 0x000000100ee67211 */ /* 0x010fe200078408ff */
[----:B------:R-:W-:Y:S01]  /*1ec0*/  IMAD.IADD R231, R15, 0x1, R231 ;  /* 0x000000010fe77824 */ /* 0x000fe200078e02e7 */
[----:B------:R-:W-:Y:S01]  /*1ed0*/  IADD3 R2, R7, R2, RZ ;  /* 0x0000000207027210 */ /* 0x000fe20007ffe0ff */
[----:B------:R-:W-:Y:S01]  /*1ee0*/  IMAD.IADD R68, R19, 0x1, -R68 ;  /* 0x0000000113447824 */ /* 0x000fe200078e0a44 */
[----:B------:R-:W-:Y:S02]  /*1ef0*/  LEA R242, P1, R6, R8, 0x1 ;  /* 0x0000000806f27211 */ /* 0x000fe400078208ff */
[----:B------:R-:W-:Y:S02]  /*1f00*/  VIMNMX R82, RZ, R82, !PT ;  /* 0x00000052ff527248 */ /* 0x000fe40007fe0100 */
[----:B------:R-:W-:-:S02]  /*1f10*/  LEA.HI.X R231, R14, R17, R231, 0x1, P2 ;  /* 0x000000110ee77211 */ /* 0x000fc400010f0ce7 */
[----:B------:R-:W-:Y:S02]  /*1f20*/  LEA.HI.X R243, R6, R9, R2, 0x1, P1 ;  /* 0x0000000906f37211 */ /* 0x000fe400008f0c02 */
[----:B------:R-:W-:Y:S02]  /*1f30*/  R2P PR, R68, 0x6 ;  /* 0x0000000644007804 */ /* 0x000fe40000000000 */
[----:B------:R-:W-:Y:S01]  /*1f40*/  ISETP.GT.AND P3, PT, R165, R82, PT ;  /* 0x00000052a500720c */ /* 0x000fe20003f64270 */
[----:B------:R-:W-:-:S04]  /*1f50*/  IMAD.WIDE R18, R235, 0x40, R146 ;  /* 0x00000040eb127825 */ /* 0x000fc800078e0292 */
[-C--:B------:R-:W-:Y:S02]  /*1f60*/  IMAD R151, R19, R152.reuse, RZ ;  /* 0x0000009813977224 */ /* 0x080fe400078e02ff */
[----:B------:R-:W-:-:S04]  /*1f70*/  IMAD.WIDE.U32 R148, R18, R152, R148 ;  /* 0x0000009812947225 */ /* 0x000fc800078e0094 */
[----:B------:R-:W-:Y:S01]  /*1f80*/  IMAD R151, R18, R153, R151 ;  /* 0x0000009912977224 */ /* 0x000fe200078e0297 */
[----:B------:R-:W-:Y:S01]  /*1f90*/  SEL R54, R54, 0xfffffff0, !P1 ;  /* 0xfffffff036367807 */ /* 0x000fe20004800000 */
[----:B------:R-:W-:Y:S01]  /*1fa0*/  @!P0 IMAD.MOV.U32 R12, RZ, RZ, RZ ;  /* 0x000000ffff0c8224 */ /* 0x000fe200078e00ff */
[----:B------:R-:W-:Y:S01]  /*1fb0*/  SEL R52, R52, 0xffffffe0, !P2 ;  /* 0xffffffe034347807 */ /* 0x000fe20005000000 */
        /* <DEDUP_REMOVED lines=161> */
.L_x_2873:
        /* <DEDUP_REMOVED lines=256> */
.L_x_2822:
[----:B------:R-:W-:Y:S05]  /*39d0*/  BSYNC B0 ;  /* 0x0000000000007941 */ /* 0x000fea0003800000 */
.L_x_2821:
        /* <DEDUP_REMOVED lines=192> */
.L_x_2824:
[----:B------:R-:W-:Y:S05]  /*45e0*/  BSYNC B0 ;  /* 0x0000000000007941 */ /* 0x000fea0003800000 */
.L_x_2823:
        /* <DEDUP_REMOVED lines=192> */
.L_x_2826:
[----:B------:R-:W-:Y:S05]  /*51f0*/  BSYNC B0 ;  /* 0x0000000000007941 */ /* 0x000fea0003800000 */
.L_x_2825:
        /* <DEDUP_REMOVED lines=194> */
.L_x_2828:
[----:B------:R-:W-:Y:S05]  /*5e20*/  BSYNC B0 ;  /* 0x0000000000007941 */ /* 0x000fea0003800000 */
.L_x_2827:
[----:B------:R-:W5:Y:S02]  /*5e30*/  LD.E R3, desc[UR6][R26.64+0xd0] ;  /* 0x0000d0061a037980 */ /* 0x000f64000c101900 */
[----:B-----5:R-:W-:Y:S05]  /*5e40*/  IMAD.U32 R3, R3, -0x20, RZ ;  /* 0xffffffe003037824 */ /* 0x020fea00078e00ff */
[C---:B------:R-:W-:Y:S02]  /*5e50*/  LEA R28, P1, R3.reuse, R28, 0x1 ;  /* 0x0000001c031c7211 */ /* 0x040fe400078208ff */
[C---:B------:R-:W-:Y:S02]  /*5e60*/  LEA R56, P0, R3.reuse, R56, 0x1 ;  /* 0x0000003803387211 */ /* 0x040fe400078008ff */
[C---:B------:R-:W-:Y:S02]  /*5e70*/  LEA.HI.X.SX32 R29, R3.reuse, R29, 0x1, P1 ;  /* 0x0000001d031d7211 */ /* 0x040fe400008f0eff */
[----:B------:R-:W-:Y:S01]  /*5e80*/  LEA.HI.X.SX32 R57, R3, R57, 0x1, P0 ;  /* 0x0000003903397211 */ /* 0x000fe200000f0eff */
[----:B------:R-:W-:Y:S05]  /*5e90*/  BRA `(.L_x_2829) ;  /* 0x0000005c00947947 */ /* 0x000fea0003800000 */
.L_x_2820:
        /* <DEDUP_REMOVED lines=86> */
.L_x_2833:
[----:B------:R-:W-:Y:S05]  /*6400*/  BSYNC B0 ;  /* 0x0000000000007941 */ /* 0x000fea0003800000 */
.L_x_2832:
        /* <DEDUP_REMOVED lines=83> */
.L_x_2835:
[----:B------:R-:W-:Y:S05]  /*6940*/  BSYNC B0 ;  /* 0x0000000000007941 */ /* 0x000fea0003800000 */
.L_x_2834:
        /* <DEDUP_REMOVED lines=82> */
.L_x_2837:
[----:B------:R-:W-:Y:S05]  /*6e70*/  BSYNC B0 ;  /* 0x0000000000007941 */ /* 0x000fea0003800000 */
.L_x_2836:
        /* <DEDUP_REMOVED lines=84> */
.L_x_2839:
[----:B------:R-:W-:Y:S05]  /*73c0*/  BSYNC B0 ;  /* 0x0000000000007941 */ /* 0x000fea0003800000 */
.L_x_2838:
[----:B-----5:R3:W-:Y:S02]  /*73d0*/  ST.E.128 desc[UR6][R160.64+0x180], R8 ;  /* 0x00018008a0007985 */ /* 0x0207e4000c101d06 */
.L_x_2831:
[----:B------:R-:W-:Y:S05]  /*73e0*/  BSYNC B1 ;  /* 0x0000000000017941 */ /* 0x000fea0003800000 */
.L_x_2830:
        /* <DEDUP_REMOVED lines=94> */
.L_x_2843:
[----:B------:R-:W-:Y:S05]  /*79d0*/  BSYNC B0 ;  /* 0x0000000000007941 */ /* 0x000fea0003800000 */
.L_x_2842:
        /* <DEDUP_REMOVED lines=89> */
.L_x_2845:
[----:B------:R-:W-:Y:S05]  /*7f70*/  BSYNC B0 ;  /* 0x0000000000007941 */ /* 0x000fea0003800000 */
.L_x_2844:
        /* <DEDUP_REMOVED lines=88> */
.L_x_2847:
[----:B------:R-:W-:Y:S05]  /*8500*/  BSYNC B0 ;  /* 0x0000000000007941 */ /* 0x000fea0003800000 */
.L_x_2846:
        /* <DEDUP_REMOVED lines=90> */
.L_x_2849:
[----:B------:R-:W-:Y:S05]  /*8ab0*/  BSYNC B0 ;  /* 0x0000000000007941 */ /* 0x000fea0003800000 */
.L_x_2848:
[----:B-----5:R3:W-:Y:S02]  /*8ac0*/  ST.E.128 desc[UR6][R42.64+0x180], R8 ;  /* 0x000180082a007985 */ /* 0x0207e4000c101d06 */
.L_x_2841:
[----:B------:R-:W-:Y:S05]  /*8ad0*/  BSYNC B1 ;  /* 0x0000000000017941 */ /* 0x000fea0003800000 */
.L_x_2840:
        /* <DEDUP_REMOVED lines=97> */
.L_x_2853:
[----:B------:R-:W-:Y:S05]  /*90f0*/  BSYNC B0 ;  /* 0x0000000000007941 */ /* 0x000fea0003800000 */
.L_x_2852:
        /* <DEDUP_REMOVED lines=89> */
.L_x_2855:
[----:B------:R-:W-:Y:S05]  /*9690*/  BSYNC B0 ;  /* 0x0000000000007941 */ /* 0x000fea0003800000 */
.L_x_2854:
        /* <DEDUP_REMOVED lines=88> */
.L_x_2857:
[----:B------:R-:W-:Y:S05]  /*9c20*/  BSYNC B0 ;  /* 0x0000000000007941 */ /* 0x000fea0003800000 */
.L_x_2856:
        /* <DEDUP_REMOVED lines=90> */
.L_x_2859:
[----:B------:R-:W-:Y:S05]  /*a1d0*/  BSYNC B0 ;  /* 0x0000000000007941 */ /* 0x000fea0003800000 */
.L_x_2858:
[----:B-----5:R4:W-:Y:S02]  /*a1e0*/  ST.E.128 desc[UR6][R42.64+0x180], R8 ;  /* 0x000180082a007985 */ /* 0x0209e4000c101d06 */
.L_x_2851:
[----:B------:R-:W-:Y:S05]  /*a1f0*/  BSYNC B1 ;  /* 0x0000000000017941 */ /* 0x000fea0003800000 */
.L_x_2850:
        /* <DEDUP_REMOVED lines=99> */
.L_x_2863:
[----:B------:R-:W-:Y:S05]  /*a830*/  BSYNC B0 ;  /* 0x0000000000007941 */ /* 0x000fea0003800000 */
.L_x_2862:
        /* <DEDUP_REMOVED lines=89> */
.L_x_2865:
[----:B------:R-:W-:Y:S05]  /*add0*/  BSYNC B0 ;  /* 0x0000000000007941 */ /* 0x000fea0003800000 */
.L_x_2864:
        /* <DEDUP_REMOVED lines=88> */
.L_x_2867:
[----:B------:R-:W-:Y:S05]  /*b360*/  BSYNC B0 ;  /* 0x0000000000007941 */ /* 0x000fea0003800000 */
.L_x_2866:
        /* <DEDUP_REMOVED lines=90> */
.L_x_2869:
[----:B------:R-:W-:Y:S05]  /*b910*/  BSYNC B0 ;  /* 0x0000000000007941 */ /* 0x000fea0003800000 */
.L_x_2868:
[----:B-----5:R4:W-:Y:S02]  /*b920*/  ST.E.128 desc[UR6][R48.64+0x180], R8 ;  /* 0x0001800830007985 */ /* 0x0209e4000c101d06 */
.L_x_2861:
[----:B------:R-:W-:Y:S05]  /*b930*/  BSYNC B1 ;  /* 0x0000000000017941 */ /* 0x000fea0003800000 */
.L_x_2860:
[----:B------:R-:W5:Y:S02]  /*b940*/  LD.E R3, desc[UR6][R26.64+0xd0] ;  /* 0x0000d0061a037980 */ /* 0x000f64000c101900 */
[----:B-----5:R-:W-:Y:S05]  /*b950*/  IMAD.U32 R3, R3, -0x20, RZ ;  /* 0xffffffe003037824 */ /* 0x020fea00078e00ff */
[C---:B------:R-:W-:Y:S02]  /*b960*/  LEA R116, P1, R3.reuse, R116, 0x1 ;  /* 0x0000007403747211 */ /* 0x040fe400078208ff */
[C---:B------:R-:W-:Y:S02]  /*b970*/  LEA R114, P0, R3.reuse, R114, 0x1 ;  /* 0x0000007203727211 */ /* 0x040fe400078008ff */
[C---:B------:R-:W-:Y:S02]  /*b980*/  LEA.HI.X.SX32 R117, R3.reuse, R117, 0x1, P1 ;  /* 0x0000007503757211 */ /* 0x040fe400008f0eff */
[----:B------:R-:W-:Y:S01]  /*b990*/  LEA.HI.X.SX32 R115, R3, R115, 0x1, P0 ;  /* 0x0000007303737211 */ /* 0x000fe200000f0eff */
[----:B------:R-:W-:Y:S05]  /*b9a0*/  BRA `(.L_x_2829) ;  /* 0x0000000000d07947 */ /* 0x000fea0003800000 */
.L_x_2819:
        /* <DEDUP_REMOVED lines=52> */
.L_x_2829:
[----:B------:R-:W-:Y:S05]  /*bcf0*/  BSYNC B2 ;  /* 0x0000000000027941 */ /* 0x000fea0003800000 */
.L_x_2818:
        /* <DEDUP_REMOVED lines=88> */
.L_x_2871:
        /* <DEDUP_REMOVED lines=8> */
.L_x_2872:
[----:B------:R-:W-:Y:S05]  /*c300*/  BSYNC B0 ;  /* 0x0000000000007941 */ /* 0x000fea0003800000 */
.L_x_2870:
[----:B------:R-:W-:Y:S04]  /*c310*/  IADD3 R17, R17, -0x1, RZ ;  /* 0xffffffff11117810 */ /* 0x000fe80007ffe0ff */
[----:B------:R-:W-:Y:S11]  /*c320*/  ISETP.GT.AND P0, PT, R17, R82, PT ;  /* 0x000000521100720c */ /* 0x000ff60003f04270 */
[----:B------:R-:W-:Y:S02]  /*c330*/  @!UPT UIADD3 URZ, URZ, URZ, URZ ;  /* 0x0000003f3f3ff290 */ /* 0x000fe4000fffe03f */
[----:B------:R-:W-:Y:S05]  /*c340*/  @P0 BRA `(.L_x_2873) ;  /* 0xffffff6400a00947 */ /* 0x000fea000383ffff */
.L_x_2817:
        /* <DEDUP_REMOVED lines=43> */
[C---:B-1----:R-:W-:Y:S01]  /*c600*/  LEA R16, P1, R150.reuse, R154, 0x1 ;  /* 0x0000009a96107211 */ /* 0x042fe200078208ff */
        /* <DEDUP_REMOVED lines=66> */
.L_x_2880:
[----:B------:R-:W-:Y:S05]  /*ca30*/  BSYNC B0 ;  /* 0x0000000000007941 */ /* 0x000fea0003800000 */
.L_x_2879:
        /* <DEDUP_REMOVED lines=42> */
.L_x_2882:
[----:B------:R-:W-:Y:S05]  /*cce0*/  BSYNC B0 ;  /* 0x0000000000007941 */ /* 0x000fea0003800000 */
.L_x_2881:
        /* <DEDUP_REMOVED lines=43> */
.L_x_2884:
[----:B------:R-:W-:Y:S05]  /*cfa0*/  BSYNC B0 ;  /* 0x0000000000007941 */ /* 0x000fea0003800000 */
.L_x_2883:
        /* <DEDUP_REMOVED lines=44> */
.L_x_2886:
[----:B------:R-:W-:Y:S05]  /*d270*/  BSYNC B0 ;  /* 0x0000000000007941 */ /* 0x000fea0003800000 */
.L_x_2885:
[----:B-----5:R3:W-:Y:S02]  /*d280*/  STS.128 [R237+0x6000], R20 ;  /* 0x00600014ed007388 */ /* 0x0207e40000000c00 */
.L_x_2878:
[----:B------:R-:W-:Y:S05]  /*d290*/  BSYNC B1 ;  /* 0x0000000000017941 */ /* 0x000fea0003800000 */
.L_x_2877:
        /* <DEDUP_REMOVED lines=59> */
.L_x_2890:
[----:B------:R-:W-:Y:S05]  /*d650*/  BSYNC B0 ;  /* 0x0000000000007941 */ /* 0x000fea0003800000 */
.L_x_2889:
        /* <DEDUP_REMOVED lines=44> */
.L_x_2892:
[----:B------:R-:W-:Y:S05]  /*d920*/  BSYNC B0 ;  /* 0x0000000000007941 */ /* 0x000fea0003800000 */
.L_x_2891:
        /* <DEDUP_REMOVED lines=42> */
.L_x_2894:
[----:B------:R-:W-:Y:S05]  /*dbd0*/  BSYNC B0 ;  /* 0x0000000000007941 */ /* 0x000fea0003800000 */
.L_x_2893:
        /* <DEDUP_REMOVED lines=44> */
.L_x_2896:
[----:B------:R-:W-:Y:S05]  /*dea0*/  BSYNC B0 ;  /* 0x0000000000007941 */ /* 0x000fea0003800000 */
.L_x_2895:
[----:B-----5:R2:W-:Y:S02]  /*deb0*/  STS.128 [R237+0x6800], R44 ;  /* 0x0068002ced007388 */ /* 0x0205e40000000c00 */
.L_x_2888:
[----:B------:R-:W-:Y:S05]  /*dec0*/  BSYNC B1 ;  /* 0x0000000000017941 */ /* 0x000fea0003800000 */
.L_x_2887:
        /* <DEDUP_REMOVED lines=61> */
.L_x_2900:
[----:B------:R-:W-:Y:S05]  /*e2a0*/  BSYNC B0 ;  /* 0x0000000000007941 */ /* 0x000fea0003800000 */
.L_x_2899:
        /* <DEDUP_REMOVED lines=42> */
.L_x_2902:
[----:B------:R-:W-:Y:S05]  /*e550*/  BSYNC B0 ;  /* 0x0000000000007941 */ /* 0x000fea0003800000 */
.L_x_2901:
        /* <DEDUP_REMOVED lines=43> */
.L_x_2904:
[----:B------:R-:W-:Y:S05]  /*e810*/  BSYNC B0 ;  /* 0x0000000000007941 */ /* 0x000fea0003800000 */
.L_x_2903:
        /* <DEDUP_REMOVED lines=44> */
.L_x_2906:
[----:B------:R-:W-:Y:S05]  /*eae0*/  BSYNC B0 ;  /* 0x0000000000007941 */ /* 0x000fea0003800000 */
.L_x_2905:
[----:B-----5:R2:W-:Y:S02]  /*eaf0*/  STS.128 [R237+0x7000], R28 ;  /* 0x0070001ced007388 */ /* 0x0205e40000000c00 */
.L_x_2898:
[----:B------:R-:W-:Y:S05]  /*eb00*/  BSYNC B1 ;  /* 0x0000000000017941 */ /* 0x000fea0003800000 */
.L_x_2897:
        /* <DEDUP_REMOVED lines=59> */
.L_x_2909:
[----:B------:R-:W-:Y:S05]  /*eec0*/  BSYNC B0 ;  /* 0x0000000000007941 */ /* 0x000fea0003800000 */
.L_x_2908:
        /* <DEDUP_REMOVED lines=42> */
.L_x_2911:
[----:B------:R-:W-:Y:S05]  /*f170*/  BSYNC B0 ;  /* 0x0000000000007941 */ /* 0x000fea0003800000 */
.L_x_2910:
        /* <DEDUP_REMOVED lines=42> */
.L_x_2913:
[----:B------:R-:W-:Y:S05]  /*f420*/  BSYNC B0 ;  /* 0x0000000000007941 */ /* 0x000fea0003800000 */
.L_x_2912:
        /* <DEDUP_REMOVED lines=44> */
.L_x_2915:
[----:B------:R-:W-:Y:S05]  /*f6f0*/  BSYNC B0 ;  /* 0x0000000000007941 */ /* 0x000fea0003800000 */
.L_x_2914:
[----:B-----5:R4:W-:Y:S01]  /*f700*/  STS.128 [R237+0x7800], R20 ;  /* 0x00780014ed007388 */ /* 0x0209e20000000c00 */
[----:B------:R-:W-:Y:S05]  /*f710*/  BRA `(.L_x_2907) ;  /* 0x0000005c00107947 */ /* 0x000fea0003800000 */
.L_x_2876:
        /* <DEDUP_REMOVED lines=89> */
.L_x_2919:
[----:B------:R-:W-:Y:S05]  /*fcb0*/  BSYNC B0 ;  /* 0x0000000000007941 */ /* 0x000fea0003800000 */
.L_x_2918:
        /* <DEDUP_REMOVED lines=83> */
.L_x_2921:
[----:B------:R-:W-:Y:S05]  /*101f0*/  BSYNC B0 ;  /* 0x0000000000007941 */ /* 0x000fea0003800000 */
.L_x_2920:
        /* <DEDUP_REMOVED lines=83> */
.L_x_2923:
[----:B------:R-:W-:Y:S05]  /*10730*/  BSYNC B0 ;  /* 0x0000000000007941 */ /* 0x000fea0003800000 */
.L_x_2922:
        /* <DEDUP_REMOVED lines=85> */
.L_x_2925:
[----:B------:R-:W-:Y:S05]  /*10c90*/  BSYNC B0 ;  /* 0x0000000000007941 */ /* 0x000fea0003800000 */
.L_x_2924:
[----:B-----5:R3:W-:Y:S02]  /*10ca0*/  STS.128 [R237+0x6000], R36 ;  /* 0x00600024ed007388 */ /* 0x0207e40000000c00 */
.L_x_2917:
[----:B------:R-:W-:Y:S05]  /*10cb0*/  BSYNC B1 ;  /* 0x0000000000017941 */ /* 0x000fea0003800000 */
.L_x_2916:
        /* <DEDUP_REMOVED lines=94> */
.L_x_2929:
[----:B------:R-:W-:Y:S05]  /*112a0*/  BSYNC B0 ;  /* 0x0000000000007941 */ /* 0x000fea0003800000 */
.L_x_2928:
        /* <DEDUP_REMOVED lines=86> */
.L_x_2931:
[----:B------:R-:W-:Y:S05]  /*11810*/  BSYNC B0 ;  /* 0x0000000000007941 */ /* 0x000fea0003800000 */
.L_x_2930:
        /* <DEDUP_REMOVED lines=86> */
.L_x_2933:
[----:B------:R-:W-:Y:S05]  /*11d80*/  BSYNC B0 ;  /* 0x0000000000007941 */ /* 0x000fea0003800000 */
.L_x_2932:
        /* <DEDUP_REMOVED lines=89> */
.L_x_2935:
[----:B------:R-:W-:Y:S05]  /*12320*/  BSYNC B0 ;  /* 0x0000000000007941 */ /* 0x000fea0003800000 */
.L_x_2934:
[----:B-----5:R1:W-:Y:S02]  /*12330*/  STS.128 [R237+0x6800], R20 ;  /* 0x00680014ed007388 */ /* 0x0203e40000000c00 */
.L_x_2927:
[----:B------:R-:W-:Y:S05]  /*12340*/  BSYNC B1 ;  /* 0x0000000000017941 */ /* 0x000fea0003800000 */
.L_x_2926:
        /* <DEDUP_REMOVED lines=95> */
.L_x_2939:
[----:B------:R-:W-:Y:S05]  /*12940*/  BSYNC B0 ;  /* 0x0000000000007941 */ /* 0x000fea0003800000 */
.L_x_2938:
        /* <DEDUP_REMOVED lines=86> */
.L_x_2941:
[----:B------:R-:W-:Y:S05]  /*12eb0*/  BSYNC B0 ;  /* 0x0000000000007941 */ /* 0x000fea0003800000 */
.L_x_2940:
        /* <DEDUP_REMOVED lines=86> */
.L_x_2943:
[----:B------:R-:W-:Y:S05]  /*13420*/  BSYNC B0 ;  /* 0x0000000000007941 */ /* 0x000fea0003800000 */
.L_x_2942:
        /* <DEDUP_REMOVED lines=89> */
.L_x_2945:
[----:B------:R-:W-:Y:S05]  /*139c0*/  BSYNC B0 ;  /* 0x0000000000007941 */ /* 0x000fea0003800000 */
.L_x_2944:
[----:B-----5:R1:W-:Y:S02]  /*139d0*/  STS.128 [R237+0x7000], R28 ;  /* 0x0070001ced007388 */ /* 0x0203e40000000c00 */
.L_x_2937:
[----:B------:R-:W-:Y:S05]  /*139e0*/  BSYNC B1 ;  /* 0x0000000000017941 */ /* 0x000fea0003800000 */
.L_x_2936:
        /* <DEDUP_REMOVED lines=94> */
.L_x_2947:
[----:B------:R-:W-:Y:S05]  /*13fd0*/  BSYNC B0 ;  /* 0x0000000000007941 */ /* 0x000fea0003800000 */
.L_x_2946:
        /* <DEDUP_REMOVED lines=87> */
.L_x_2949:
[----:B------:R-:W-:Y:S05]  /*14550*/  BSYNC B0 ;  /* 0x0000000000007941 */ /* 0x000fea0003800000 */
.L_x_2948:
        /* <DEDUP_REMOVED lines=87> */
.L_x_2951:
[----:B------:R-:W-:Y:S05]  /*14ad0*/  BSYNC B0 ;  /* 0x0000000000007941 */ /* 0x000fea0003800000 */
.L_x_2950:
        /* <DEDUP_REMOVED lines=89> */
.L_x_2953:
[----:B------:R-:W-:Y:S05]  /*15070*/  BSYNC B0 ;  /* 0x0000000000007941 */ /* 0x000fea0003800000 */
.L_x_2952:
[----:B-----5:R1:W-:Y:S01]  /*15080*/  STS.128 [R237+0x7800], R20 ;  /* 0x00780014ed007388 */ /* 0x0203e20000000c00 */
[----:B------:R-:W-:Y:S05]  /*15090*/  BRA `(.L_x_2907) ;  /* 0x0000000000b07947 */ /* 0x000fea0003800000 */
.L_x_2875:
        /* <DEDUP_REMOVED lines=44> */
.L_x_2907:
[----:B------:R-:W-:Y:S05]  /*15360*/  BSYNC B2 ;  /* 0x0000000000027941 */ /* 0x000fea0003800000 */
.L_x_2874:
[----:B------:R-:W-:Y:S01]  /*15370*/  VIADD R239, R165, 0xffffffff ;  /* 0xffffffffa5ef7836 */ /* 0x000fe20000000000 */
[----:B------:R-:W-:Y:S01]  /*15380*/  SHF.R.S32.HI R0, RZ, 0x4, R69 ;  /* 0x00000004ff007819 */ /* 0x000fe20000011445 */
[----:B------:R-:W-:Y:S02]  /*15390*/  IMAD.SHL.U32 R25, R65, 0x40, RZ ;  /* 0x0000004041197824 */ /* 0x000fe400078e00ff */
[----:B------:R-:W-:Y:S01]  /*153a0*/  IMAD.SHL.U32 R24, R239, 0x40, RZ ;  /* 0x00000040ef187824 */ /* 0x000fe200078e00ff */
[----:B------:R-:W-:Y:S02]  /*153b0*/  LEA.HI R69, R69, R0, RZ, 0x1 ;  /* 0x0000000045457211 */ /* 0x000fe400078f08ff */
[----:B------:R-:W-:Y:S01]  /*153c0*/  LOP3.LUT R25, R25, 0xfffffe00, RZ, 0xc0, !PT ;  /* 0xfffffe0019197812 */ /* 0x000fe200078ec0ff */
[----:B-1----:R-:W-:Y:S01]  /*153d0*/  IMAD.IADD R3, R53, 0x1, -R24 ;  /* 0x0000000135037824 */ /* 0x002fe200078e0a18 */
[----:B------:R-:W-:-:S03]  /*153e0*/  LOP3.LUT R69, R69, 0xfffffffe, RZ, 0xc0, !PT ;  /* 0xfffffffe45457812 */ /* 0x000fc600078ec0ff */
[----:B------:R-:W-:Y:S01]  /*153f0*/  IMAD R225, R60, 0x400, R25 ;  /* 0x000004003ce17824 */ /* 0x000fe200078e0219 */
[-C--:B------:R-:W-:Y:S01]  /*15400*/  ISETP.GE.AND P4, PT, R6, R3.reuse, PT ;  /* 0x000000030600720c */ /* 0x080fe20003f86270 */
[----:B------:R-:W-:Y:S01]  /*15410*/  IMAD.IADD R69, R0, 0x1, -R69 ;  /* 0x0000000100457824 */ /* 0x000fe200078e0a45 */
[-C--:B------:R-:W-:Y:S02]  /*15420*/  ISETP.GE.AND P6, PT, R10, R3.reuse, PT ;  /* 0x000000030a00720c */ /* 0x080fe40003fc6270 */
[-C--:B------:R-:W-:Y:S02]  /*15430*/  ISETP.GE.AND P1, PT, R146, R3.reuse, PT ;  /* 0x000000039200720c */ /* 0x080fe40003f26270 */
[-C--:B------:R-:W-:Y:S02]  /*15440*/  ISETP.GE.AND P5, PT, R18, R3.reuse, PT ;  /* 0x000000031200720c */ /* 0x080fe40003fa6270 */
[-C--:B------:R-:W-:Y:S02]  /*15450*/  ISETP.GE.AND P3, PT, R6, R3.reuse, PT ;  /* 0x000000030600720c */ /* 0x080fe40003f66270 */
[----:B------:R-:W-:-:S03]  /*15460*/  ISETP.GE.AND P2, PT, R10, R3, PT ;  /* 0x000000030a00720c */ /* 0x000fc60003f46270 */
[----:B------:R-:W-:-:S04]  /*15470*/  @!P4 LEA R4, P0, R66, R230, 0x1 ;  /* 0x000000e64204c211 */ /* 0x000fc800078008ff */
[-C--:B------:R-:W-:Y:S01]  /*15480*/  @!P4 LEA.HI.X R5, R66, R231.reuse, R67, 0x1, P0 ;  /* 0x000000e74205c211 */ /* 0x080fe200000f0c43 */
[----:B------:R-:W-:Y:S01]  /*15490*/  @!PT LDS RZ, [RZ] ;  /* 0x00000000fffff984 */ /* 0x000fe20000000800 */
[----:B------:R-:W-:Y:S01]  /*154a0*/  @!PT LDS RZ, [RZ] ;  /* 0x00000000fffff984 */ /* 0x000fe20000000800 */
[----:B------:R-:W-:Y:S01]  /*154b0*/  @!PT LDS RZ, [RZ] ;  /* 0x00000000fffff984 */ /* 0x000fe20000000800 */
[----:B------:R-:W-:Y:S01]  /*154c0*/  @!P1 LDGSTS.E.BYPASS.LTC128B.128 [R237+0x8000], desc[UR6][R230.64] ;  /* 0x08000000e6ed9fae */ /* 0x000fe2000b901d46 */
[C---:B------:R-:W-:Y:S01]  /*154d0*/  @!P6 LEA R8, P0, R166.reuse, R230, 0x6 ;  /* 0x000000e6a608e211 */ /* 0x040fe200078030ff */
[----:B------:R-:W-:Y:S02]  /*154e0*/  @!P5 IMAD R2, R167, 0x60, RZ ;  /* 0x00000060a702d824 */ /* 0x000fe400078e02ff */
[----:B------:R-:W-:Y:S01]  /*154f0*/  @!P1 LDGSTS.E.BYPASS.LTC128B.128 [R237+0xa000], desc[UR6][R230.64+0x80] ;  /* 0x0a000080e6ed9fae */ /* 0x000fe2000b901d46 */
[C---:B------:R-:W-:Y:S01]  /*15500*/  @!P5 IMAD.WIDE.U32 R6, R166.reuse, 0x60, R230 ;  /* 0x00000060a606d825 */ /* 0x040fe200078e00e6 */
[----:B------:R-:W-:Y:S02]  /*15510*/  @!P6 LEA.HI.X R9, R166, R231, R167, 0x6, P0 ;  /* 0x000000e7a609e211 */ /* 0x000fe400000f34a7 */
[----:B------:R-:W-:Y:S01]  /*15520*/  @!P1 LDGSTS.E.BYPASS.LTC128B.128 [R237+0xc000], desc[UR6][R230.64+0x100] ;  /* 0x0c000100e6ed9fae */ /* 0x000fe2000b901d46 */
[----:B------:R-:W-:-:S02]  /*15530*/  @!P5 IMAD.IADD R11, R2, 0x1, R7 ;  /* 0x00000001020bd824 */ /* 0x000fc400078e0207 */
[----:B------:R-:W-:Y:S01]  /*15540*/  @!P5 IMAD.MOV.U32 R10, RZ, RZ, R6 ;  /* 0x000000ffff0ad224 */ /* 0x000fe200078e0006 */
[----:B------:R-:W-:Y:S01]  /*15550*/  @!P1 LDGSTS.E.BYPASS.LTC128B.128 [R237+0xe000], desc[UR6][R230.64+0x180] ;  /* 0x0e000180e6ed9fae */ /* 0x000fe2000b901d46 */
[----:B------:R-:W-:Y:S01]  /*15560*/  IMAD.SHL.U32 R2, R62, 0x40, RZ ;  /* 0x000000403e027824 */ /* 0x000fe200078e00ff */
[-C--:B------:R-:W-:Y:S02]  /*15570*/  ISETP.GE.AND P1, PT, R18, R3.reuse, PT ;  /* 0x000000031200720c */ /* 0x080fe40003f26270 */
[----:B------:R-:W-:Y:S04]  /*15580*/  @!P4 LDGSTS.E.BYPASS.LTC128B.128 [R237+0x8800], desc[UR6][R4.64] ;  /* 0x0880000004edcfae */ /* 0x000fe8000b901d46 */
[----:B------:R-:W-:Y:S04]  /*15590*/  @!P4 LDGSTS.E.BYPASS.LTC128B.128 [R237+0xa800], desc[UR6][R4.64+0x80] ;  /* 0x0a80008004edcfae */ /* 0x000fe8000b901d46 */
[----:B------:R-:W-:Y:S03]  /*155a0*/  @!P4 LDGSTS.E.BYPASS.LTC128B.128 [R237+0xc800], desc[UR6][R4.64+0x100] ;  /* 0x0c80010004edcfae */ /* 0x000fe6000b901d46 */
[----:B------:R-:W-:Y:S01]  /*155b0*/  @!P1 IMAD R0, R171, 0x60, RZ ;  /* 0x00000060ab009824 */ /* 0x000fe200078e02ff */
[----:B------:R1:W-:Y:S01]  /*155c0*/  @!P4 LDGSTS.E.BYPASS.LTC128B.128 [R237+0xe800], desc[UR6][R4.64+0x180] ;  /* 0x0e80018004edcfae */ /* 0x0003e2000b901d46 */
[C---:B------:R-:W-:Y:S01]  /*155d0*/  ISETP.GE.AND P4, PT, R146.reuse, R3, PT ;  /* 0x000000039200720c */ /* 0x040fe20003f86270 */
[----:B------:R-:W-:Y:S01]  /*155e0*/  IMAD.SHL.U32 R146, R146, 0x8, RZ ;  /* 0x0000000892927824 */ /* 0x000fe200078e00ff */
[----:B------:R-:W-:Y:S01]  /*155f0*/  LOP3.LUT R3, R2, 0x1c0, RZ, 0xc0, !PT ;  /* 0x000001c002037812 */ /* 0x000fe200078ec0ff */
[----:B------:R-:W-:Y:S01]  /*15600*/  @!P6 LDGSTS.E.BYPASS.LTC128B.128 [R237+0x9000], desc[UR6][R8.64] ;  /* 0x0900000008edefae */ /* 0x000fe2000b901d46 */
[----:B------:R-:W-:-:S02]  /*15610*/  IMAD.SHL.U32 R2, R68, 0x40, RZ ;  /* 0x0000004044027824 */ /* 0x000fc400078e00ff */
[----:B------:R-:W-:Y:S01]  /*15620*/  LOP3.LUT R146, R3, 0x8, R146, 0xf8, !PT ;  /* 0x0000000803927812 */ /* 0x000fe200078ef892 */
[----:B------:R-:W-:Y:S01]  /*15630*/  @!P6 LDGSTS.E.BYPASS.LTC128B.128 [R237+0xb000], desc[UR6][R8.64+0x80] ;  /* 0x0b00008008edefae */ /* 0x000fe2000b901d46 */
[----:B------:R-:W-:Y:S01]  /*15640*/  SHF.R.U32.HI R3, RZ, 0x3, R3 ;  /* 0x00000003ff037819 */ /* 0x000fe20000011603 */
[----:B------:R-:W-:Y:S01]  /*15650*/  @!P1 IMAD.WIDE.U32 R6, R170, 0x60, R242 ;  /* 0x00000060aa069825 */ /* 0x000fe200078e00f2 */
[----:B------:R-:W-:Y:S01]  /*15660*/  LOP3.LUT R2, R2, 0x1c0, RZ, 0xc0, !PT ;  /* 0x000001c002027812 */ /* 0x000fe200078ec0ff */
[----:B------:R-:W-:Y:S01]  /*15670*/  @!P6 LDGSTS.E.BYPASS.LTC128B.128 [R237+0xd000], desc[UR6][R8.64+0x100] ;  /* 0x0d00010008edefae */ /* 0x000fe2000b901d46 */
[----:B------:R-:W-:Y:S01]  /*15680*/  LOP3.LUT R224, R146, R3, RZ, 0x3c, !PT ;  /* 0x0000000392e07212 */ /* 0x000fe200078e3cff */
[----:B------:R-:W-:Y:S01]  /*15690*/  @!P1 IMAD.IADD R7, R0, 0x1, R7 ;  /* 0x0000000100079824 */ /* 0x000fe200078e0207 */
[----:B------:R-:W-:Y:S01]  /*156a0*/  SHF.R.U32.HI R3, RZ, 0x3, R2 ;  /* 0x00000003ff037819 */ /* 0x000fe20000011602 */
[----:B------:R2:W-:Y:S02]  /*156b0*/  @!P6 LDGSTS.E.BYPASS.LTC128B.128 [R237+0xf000], desc[UR6][R8.64+0x180] ;  /* 0x0f00018008edefae */ /* 0x0005e4000b901d46 */
[----:B------:R-:W-:-:S02]  /*156c0*/  IMAD R224, R69, 0x200, R224 ;  /* 0x0000020045e07824 */ /* 0x000fc400078e02e0 */
[----:B------:R-:W-:Y:S01]  /*156d0*/  @!P5 LDGSTS.E.BYPASS.LTC128B.128 [R237+0x9800], desc[UR6][R10.64] ;  /* 0x098000000aeddfae */ /* 0x000fe2000b901d46 */
[----:B------:R-:W-:-:S03]  /*156e0*/  IMAD.SHL.U32 R69, R69, 0x8, RZ ;  /* 0x0000000845457824 */ /* 0x000fc600078e00ff */
[----:B------:R-:W-:Y:S02]  /*156f0*/  @!P5 LDGSTS.E.BYPASS.LTC128B.128 [R237+0xb800], desc[UR6][R10.64+0x80] ;  /* 0x0b8000800aeddfae */ /* 0x000fe4000b901d46 */
[----:B------:R-:W-:Y:S02]  /*15700*/  LOP3.LUT R0, R2, 0x8, R69, 0xf8, !PT ;  /* 0x0000000802007812 */ /* 0x000fe400078ef845 */
[----:B------:R-:W-:Y:S01]  /*15710*/  @!P5 LDGSTS.E.BYPASS.LTC128B.128 [R237+0xd800], desc[UR6][R10.64+0x100] ;  /* 0x0d8001000aeddfae */ /* 0x000fe2000b901d46 */
[C---:B-1----:R-:W-:Y:S02]  /*15720*/  @!P3 LEA R4, P0, R63.reuse, R242, 0x1 ;  /* 0x000000f23f04b211 */ /* 0x042fe400078008ff */
[----:B------:R-:W-:Y:S01]  /*15730*/  LOP3.LUT R0, R0, R3, RZ, 0x3c, !PT ;  /* 0x0000000300007212 */ /* 0x000fe200078e3cff */
[----:B------:R-:W-:Y:S01]  /*15740*/  @!P5 LDGSTS.E.BYPASS.LTC128B.128 [R237+0xf800], desc[UR6][R10.64+0x180] ;  /* 0x0f8001800aeddfae */ /* 0x000fe2000b901d46 */
[----:B------:R-:W-:-:S03]  /*15750*/  @!P3 LEA.HI.X R5, R63, R243, R64, 0x1, P0 ;  /* 0x000000f33f05b211 */ /* 0x000fc600000f0c40 */
[----:B------:R-:W0:Y:S04]  /*15760*/  LDGDEPBAR ;  /* 0x00000000000079af */ /* 0x000e280000000000 */
[----:B------:R-:W3:Y:S01]  /*15770*/  LD.E R2, desc[UR6][R26.64+0x188] ;  /* 0x000188061a027980 */ /* 0x000ee2000c101900 */
[----:B--2---:R-:W-:-:S04]  /*15780*/  @!P2 LEA R8, P0, R170, R242, 0x6 ;  /* 0x000000f2aa08a211 */ /* 0x004fc800078030ff */
[----:B------:R-:W-:Y:S01]  /*15790*/  @!P2 LEA.HI.X R9, R170, R243, R171, 0x6, P0 ;  /* 0x000000f3aa09a211 */ /* 0x000fe200000f34ab */
        /* <DEDUP_REMOVED lines=50> */
[----:B------:R-:W2:Y:S01]  /*15ac0*/  LDSM.16.M88.4 R32, [R224+0x8000] ;  /* 0x00800000e020783b */ /* 0x000ea20000000200 */
[----:B------:R-:W-:Y:S01]  /*15ad0*/  R2P PR, R62, 0x6 ;  /* 0x000000063e007804 */ /* 0x000fe20000000000 */
[----:B------:R-:W-:-:S02]  /*15ae0*/  VIADD R3, R224, 0x8000 ;  /* 0x00008000e0037836 */ /* 0x000fc40000000000 */
[----:B------:R-:W-:Y:S01]  /*15af0*/  VIADD R222, R224, 0x8020 ;  /* 0x00008020e0de7836 */ /* 0x000fe20000000000 */
[----:B----4-:R-:W4:Y:S01]  /*15b00*/  LDSM.16.M88.4 R40, [R224+0x8800] ;  /* 0x00880000e028783b */ /* 0x010f220000000200 */
[----:B------:R-:W-:-:S03]  /*15b10*/  IMAD R223, R54, 0x2, R225 ;  /* 0x0000000236df7824 */ /* 0x000fc600078e02e1 */
[----:B------:R-:W4:Y:S04]  /*15b20*/  LDSM.16.M88.4 R84, [R224+0x9000] ;  /* 0x00900000e054783b */ /* 0x000f280000000200 */
[----:B---3--:R-:W-:Y:S01]  /*15b30*/  LDSM.16.M88.4 R16, [R223] ;  /* 0x00000000df10783b */ /* 0x008fe20000000200 */
[----:B------:R-:W-:-:S03]  /*15b40*/  @P1 VIADD R222, R3, 0xffffffe0 ;  /* 0xffffffe003de1836 */ /* 0x000fc60000000000 */
[----:B-----5:R-:W-:Y:S04]  /*15b50*/  LDSM.16.M88.4 R12, [R224+0x9800] ;  /* 0x00980000e00c783b */ /* 0x020fe80000000200 */
[----:B------:R-:W3:Y:S01]  /*15b60*/  LDSM.16.M88.4 R92, [R222] ;  /* 0x00000000de5c783b */ /* 0x000ee20000000200 */
[----:B------:R-:W-:Y:S02]  /*15b70*/  IMAD.MOV.U32 R3, RZ, RZ, 0x40 ;  /* 0x00000040ff037424 */ /* 0x000fe400078e00ff */
[----:B------:R-:W-:Y:S01]  /*15b80*/  IMAD R221, R52, 0x2, R225 ;  /* 0x0000000234dd7824 */ /* 0x000fe200078e02e1 */
[----:B------:R-:W-:Y:S02]  /*15b90*/  LDSM.16.M88.4 R48, [R222+0x800] ;  /* 0x00080000de30783b */ /* 0x000fe40000000200 */
[----:B------:R-:W-:-:S02]  /*15ba0*/  SEL R3, R3, 0xffffffc0, !P2 ;  /* 0xffffffc003037807 */ /* 0x000fc40005000000 */
[----:B------:R-:W-:Y:S03]  /*15bb0*/  LDSM.16.M88.4 R76, [R221] ;  /* 0x00000000dd4c783b */ /* 0x000fe60000000200 */
[----:B------:R-:W-:Y:S01]  /*15bc0*/  IMAD.IADD R219, R224, 0x1, R3 ;  /* 0x00000001e0db7824 */ /* 0x000fe200078e0203 */
[----:B-1----:R-:W-:Y:S04]  /*15bd0*/  LDSM.16.M88.4 R4, [R222+0x1000] ;  /* 0x00100000de04783b */ /* 0x002fe80000000200 */
[----:B------:R-:W1:Y:S01]  /*15be0*/  LDSM.16.M88.4 R36, [R219+0x8000] ;  /* 0x00800000db24783b */ /* 0x000e620000000200 */
[----:B--2---:R-:W-:Y:S03]  /*15bf0*/  HMMA.16816.F32.BF16 R20, R68, R32, RZ ;  /* 0x000000204414723c */ /* 0x004fe600000418ff */
[----:B------:R-:W2:Y:S01]  /*15c00*/  LDSM.16.M88.4 R88, [R222+0x1800] ;  /* 0x00180000de58783b */ /* 0x000ea20000000200 */
[----:B------:R-:W-:-:S02]  /*15c10*/  IMAD R220, R52, 0x2, R223 ;  /* 0x0000000234dc7824 */ /* 0x000fc400078e02df */
[----:B------:R-:W-:Y:S01]  /*15c20*/  IMAD.IADD R215, R3, 0x1, R222 ;  /* 0x0000000103d77824 */ /* 0x000fe200078e02de */
[----:B------:R-:W-:Y:S01]  /*15c30*/  LDSM.16.M88.4 R28, [R219+0x8800] ;  /* 0x00880000db1c783b */ /* 0x000fe20000000200 */
[C---:B------:R-:W-:Y:S03]  /*15c40*/  HMMA.16816.F32.BF16 R32, R68.reuse, R34, RZ ;  /* 0x000000224420723c */ /* 0x040fe600000418ff */
[----:B------:R-:W-:Y:S03]  /*15c50*/  LDSM.16.M88.4 R56, [R215] ;  /* 0x00000000d738783b */ /* 0x000fe60000000200 */
[C---:B----4-:R-:W-:Y:S01]  /*15c60*/  HMMA.16816.F32.BF16 R44, R68.reuse, R40, RZ ;  /* 0x00000028442c723c */ /* 0x050fe200000418ff */
[----:B------:R-:W-:Y:S04]  /*15c70*/  LDSM.16.M88.4 R8, [R219+0x9000] ;  /* 0x00900000db08783b */ /* 0x000fe80000000200 */
[----:B------:R-:W-:Y:S01]  /*15c80*/  LDSM.16.M88.4 R72, [R219+0x9800] ;  /* 0x00980000db48783b */ /* 0x000fe20000000200 */
[----:B------:R-:W-:Y:S03]  /*15c90*/  HMMA.16816.F32.BF16 R64, R68, R84, RZ ;  /* 0x000000544440723c */ /* 0x000fe600000418ff */
[----:B------:R-:W-:Y:S03]  /*15ca0*/  LDSM.16.M88.4 R96, [R224+0xa000] ;  /* 0x00a00000e060783b */ /* 0x000fe60000000200 */
[C---:B---3--:R-:W-:Y:S01]  /*15cb0*/  HMMA.16816.F32.BF16 R20, R16.reuse, R92, R20 ;  /* 0x0000005c1014723c */ /* 0x048fe20000041814 */
[----:B------:R-:W3:Y:S04]  /*15cc0*/  LD.E R3, desc[UR6][R26.64+0x18c] ;  /* 0x00018c061a037980 */ /* 0x000ee8000c101900 */
[----:B------:R-:W-:Y:S01]  /*15cd0*/  LDSM.16.M88.4 R104, [R215+0x4800] ;  /* 0x00480000d768783b */ /* 0x000fe20000000200 */
[----:B------:R-:W-:Y:S03]  /*15ce0*/  HMMA.16816.F32.BF16 R32, R16, R94, R32 ;  /* 0x0000005e1020723c */ /* 0x000fe60000041820 */
[----:B------:R-:W-:Y:S03]  /*15cf0*/  LDSM.16.M88.4 R92, [R222+0x2000] ;  /* 0x00200000de5c783b */ /* 0x000fe60000000200 */
[----:B------:R-:W-:Y:S01]  /*15d00*/  HMMA.16816.F32.BF16 R40, R68, R42, RZ ;  /* 0x0000002a4428723c */ /* 0x000fe200000418ff */
[----:B------:R-:W-:Y:S01]  /*15d10*/  LDSM.16.M88.4 R100, [R222+0x6000] ;  /* 0x00600000de64783b */ /* 0x000fe20000000200 */
[----:B------:R-:W-:-:S03]  /*15d20*/  LOP3.LUT R0, R0, R25, RZ, 0xfc, !PT ;  /* 0x0000001900007212 */ /* 0x000fc600078efcff */
[----:B------:R-:W0:Y:S01]  /*15d30*/  LDGDEPBAR ;  /* 0x00000000000079af */ /* 0x000e220000000000 */
[C---:B------:R-:W-:Y:S06]  /*15d40*/  HMMA.16816.F32.BF16 R84, R68.reuse, R86, RZ ;  /* 0x000000564454723c */ /* 0x040fec00000418ff */
[C---:B------:R-:W-:Y:S06]  /*15d50*/  HMMA.16816.F32.BF16 R80, R68.reuse, R12, RZ ;  /* 0x0000000c4450723c */ /* 0x040fec00000418ff */
[----:B------:R-:W-:Y:S01]  /*15d60*/  HMMA.16816.F32.BF16 R68, R68, R14, RZ ;  /* 0x0000000e4444723c */ /* 0x000fe200000418ff */
[----:B------:R-:W4:Y:S05]  /*15d70*/  LDSM.16.M88.4 R12, [R220] ;  /* 0x00000000dc0c783b */ /* 0x000f2a0000000200 */
[C---:B-1----:R-:W-:Y:S06]  /*15d80*/  HMMA.16816.F32.BF16 R20, R76.reuse, R36, R20 ;  /* 0x000000244c14723c */ /* 0x042fec0000041814 */
[----:B------:R-:W-:Y:S01]  /*15d90*/  HMMA.16816.F32.BF16 R32, R76, R38, R32 ;  /* 0x000000264c20723c */ /* 0x000fe20000041820 */
[----:B------:R-:W-:Y:S05]  /*15da0*/  LDSM.16.M88.4 R36, [R224+0xb000] ;  /* 0x00b00000e024783b */ /* 0x000fea0000000200 */
[C---:B------:R-:W-:Y:S06]  /*15db0*/  HMMA.16816.F32.BF16 R44, R16.reuse, R48, R44 ;  /* 0x00000030102c723c */ /* 0x040fec000004182c */
        /* <DEDUP_REMOVED lines=8> */
[----:B------:R-:W-:Y:S01]  /*15e40*/  LDSM.16.M88.4 R88, [R221+0x2000] ;  /* 0x00200000dd58783b */ /* 0x000fe20000000200 */
[C---:B----4-:R-:W-:Y:S06]  /*15e50*/  HMMA.16816.F32.BF16 R20, R12.reuse, R56, R20 ;  /* 0x000000380c14723c */ /* 0x050fec0000041814 */
        /* <DEDUP_REMOVED lines=10> */
[----:B------:R-:W2:Y:S04]  /*15f00*/  LDSM.16.M88.4 R16, [R223+0x2000] ;  /* 0x00200000df10783b */ /* 0x000ea80000000200 */
[----:B------:R-:W-:Y:S01]  /*15f10*/  LDSM.16.M88.4 R72, [R224+0xb800] ;  /* 0x00b80000e048783b */ /* 0x000fe20000000200 */
        /* <DEDUP_REMOVED lines=8> */
[----:B------:R-:W4:Y:S05]  /*15fa0*/  LDSM.16.M88.4 R4, [R222+0x3000] ;  /* 0x00300000de04783b */ /* 0x000f2a0000000200 */
        /* <DEDUP_REMOVED lines=8> */
[C---:B------:R-:W-:Y:S01]  /*16030*/  HMMA.16816.F32.BF16 R84, R68.reuse, R38, R84 ;  /* 0x000000264454723c */ /* 0x040fe20000041854 */
[----:B------:R-:W2:Y:S05]  /*16040*/  LDSM.16.M88.4 R36, [R220+0x2000] ;  /* 0x00200000dc24783b */ /* 0x000eaa0000000200 */
        /* <DEDUP_REMOVED lines=28> */
[----:B------:R-:W3:Y:S05]  /*16210*/  LDSM.16.M88.4 R12, [R224+0xc800] ;  /* 0x00c80000e00c783b */ /* 0x000eea0000000200 */
[C---:B-1----:R-:W-:Y:S06]  /*16220*/  HMMA.16816.F32.BF16 R20, R4.reuse, R72, R20 ;  /* 0x000000480414723c */ /* 0x042fec0000041814 */
        /* <DEDUP_REMOVED lines=8> */
[----:B------:R-:W1:Y:S05]  /*162b0*/  LDSM.16.M88.4 R68, [R219+0xc000] ;  /* 0x00c00000db44783b */ /* 0x000e6a0000000200 */
[C---:B----4-:R-:W-:Y:S06]  /*162c0*/  HMMA.16816.F32.BF16 R44, R36.reuse, R56, R44 ;  /* 0x00000038242c723c */ /* 0x050fec000004182c */
[----:B------:R-:W-:Y:S01]  /*162d0*/  HMMA.16816.F32.BF16 R40, R36, R58, R40 ;  /* 0x0000003a2428723c */ /* 0x000fe20000041828 */
[----:B------:R-:W4:Y:S05]  /*162e0*/  LDSM.16.M88.4 R56, [R224+0xd800] ;  /* 0x00d80000e038783b */ /* 0x000f2a0000000200 */
[C---:B--2---:R-:W-:Y:S06]  /*162f0*/  HMMA.16816.F32.BF16 R20, R8.reuse, R16, R20 ;  /* 0x000000100814723c */ /* 0x044fec0000041814 */
[----:B------:R-:W-:Y:S01]  /*16300*/  HMMA.16816.F32.BF16 R32, R8, R18, R32 ;  /* 0x000000120820723c */ /* 0x000fe20000041820 */
[----:B------:R-:W-:Y:S05]  /*16310*/  LDSM.16.M88.4 R16, [R219+0xc800] ;  /* 0x00c80000db10783b */ /* 0x000fea0000000200 */
[C---:B------:R-:W-:Y:S06]  /*16320*/  HMMA.16816.F32.BF16 R80, R36.reuse, R48, R80 ;  /* 0x000000302450723c */ /* 0x040fec0000041850 */
[----:B------:R-:W-:Y:S01]  /*16330*/  HMMA.16816.F32.BF16 R76, R36, R50, R76 ;  /* 0x00000032244c723c */ /* 0x000fe2000004184c */
[----:B------:R-:W2:Y:S04]  /*16340*/  LDSM.16.M88.4 R48, [R222+0x4800] ;  /* 0x00480000de30783b */ /* 0x000ea80000000200 */
[----:B------:R-:W2:Y:S01]  /*16350*/  LDSM.16.M88.4 R36, [R215+0x4000] ;  /* 0x00400000d724783b */ /* 0x000ea20000000200 */
[C---:B---3--:R-:W-:Y:S06]  /*16360*/  HMMA.16816.F32.BF16 R44, R4.reuse, R12, R44 ;  /* 0x0000000c042c723c */ /* 0x048fec000004182c */
[----:B------:R-:W-:Y:S01]  /*16370*/  HMMA.16816.F32.BF16 R40, R4, R14, R40 ;  /* 0x0000000e0428723c */ /* 0x000fe20000041828 */
[----:B------:R-:W3:Y:S05]  /*16380*/  LDSM.16.M88.4 R12, [R222+0x5000] ;  /* 0x00500000de0c783b */ /* 0x000eea0000000200 */
[C---:B-1----:R-:W-:Y:S06]  /*16390*/  HMMA.16816.F32.BF16 R20, R92.reuse, R68, R20 ;  /* 0x000000445c14723c */ /* 0x042fec0000041814 */
[----:B------:R-:W-:Y:S01]  /*163a0*/  HMMA.16816.F32.BF16 R32, R92, R70, R32 ;  /* 0x000000465c20723c */ /* 0x000fe20000041820 */
[----:B------:R-:W-:Y:S05]  /*163b0*/  LDSM.16.M88.4 R68, [R215+0x5000] ;  /* 0x00500000d744783b */ /* 0x000fea0000000200 */
[C---:B------:R-:W-:Y:S06]  /*163c0*/  HMMA.16816.F32.BF16 R64, R4.reuse, R28, R64 ;  /* 0x0000001c0440723c */ /* 0x040fec0000041840 */
[C---:B------:R-:W-:Y:S01]  /*163d0*/  HMMA.16816.F32.BF16 R84, R4.reuse, R30, R84 ;  /* 0x0000001e0454723c */ /* 0x040fe20000041854 */
[----:B------:R-:W-:Y:S05]  /*163e0*/  LDSM.16.M88.4 R28, [R222+0x5800] ;  /* 0x00580000de1c783b */ /* 0x000fea0000000200 */
[C---:B----4-:R-:W-:Y:S06]  /*163f0*/  HMMA.16816.F32.BF16 R80, R4.reuse, R56, R80 ;  /* 0x000000380450723c */ /* 0x050fec0000041850 */
[----:B------:R-:W-:Y:S01]  /*16400*/  HMMA.16816.F32.BF16 R76, R4, R58, R76 ;  /* 0x0000003a044c723c */ /* 0x000fe2000004184c */
[----:B------:R-:W-:Y:S04]  /*16410*/  LDSM.16.M88.4 R56, [R225+0x6000] ;  /* 0x00600000e138783b */ /* 0x000fe80000000200 */
[----:B------:R-:W1:Y:S01]  /*16420*/  LDSM.16.M88.4 R4, [R224+0xe000] ;  /* 0x00e00000e004783b */ /* 0x000e620000000200 */
[C---:B--2---:R-:W-:Y:S06]  /*16430*/  HMMA.16816.F32.BF16 R44, R8.reuse, R48, R44 ;  /* 0x00000030082c723c */ /* 0x044fec000004182c */
[----:B------:R-:W-:Y:S01]  /*16440*/  HMMA.16816.F32.BF16 R40, R8, R50, R40 ;  /* 0x000000320828723c */ /* 0x000fe20000041828 */
[----:B------:R-:W-:Y:S05]  /*16450*/  LDSM.16.M88.4 R48, [R224+0xe800] ;  /* 0x00e80000e030783b */ /* 0x000fea0000000200 */
[C---:B------:R-:W-:Y:S06]  /*16460*/  HMMA.16816.F32.BF16 R20, R72.reuse, R36, R20 ;  /* 0x000000244814723c */ /* 0x040fec0000041814 */
[----:B------:R-:W-:Y:S01]  /*16470*/  HMMA.16816.F32.BF16 R32, R72, R38, R32 ;  /* 0x000000264820723c */ /* 0x000fe20000041820 */
[----:B------:R-:W-:Y:S05]  /*16480*/  LDSM.16.M88.4 R36, [R222+0x6800] ;  /* 0x00680000de24783b */ /* 0x000fea0000000200 */
[C---:B---3--:R-:W-:Y:S06]  /*16490*/  HMMA.16816.F32.BF16 R64, R8.reuse, R12, R64 ;  /* 0x0000000c0840723c */ /* 0x048fec0000041840 */
[----:B------:R-:W-:Y:S01]  /*164a0*/  HMMA.16816.F32.BF16 R84, R8, R14, R84 ;  /* 0x0000000e0854723c */ /* 0x000fe20000041854 */
[----:B------:R-:W2:Y:S05]  /*164b0*/  LDSM.16.M88.4 R12, [R223+0x6000] ;  /* 0x00600000df0c783b */ /* 0x000eaa0000000200 */
[----:B------:R-:W-:Y:S06]  /*164c0*/  HMMA.16816.F32.BF16 R44, R92, R16, R44 ;  /* 0x000000105c2c723c */ /* 0x000fec000004182c */
[----:B-1----:R-:W-:Y:S06]  /*164d0*/  HMMA.16816.F32.BF16 R20, R56, R4, R20 ;  /* 0x000000043814723c */ /* 0x002fec0000041814 */
[----:B------:R-:W-:Y:S01]  /*164e0*/  HMMA.16816.F32.BF16 R40, R92, R18, R40 ;  /* 0x000000125c28723c */ /* 0x000fe20000041828 */
[----:B------:R-:W-:Y:S05]  /*164f0*/  LDSM.16.M88.4 R16, [R215+0x6000] ;  /* 0x00600000d710783b */ /* 0x000fea0000000200 */
[----:B------:R-:W-:Y:S01]  /*16500*/  HMMA.16816.F32.BF16 R32, R56, R6, R32 ;  /* 0x000000063820723c */ /* 0x000fe20000041820 */
[----:B------:R-:W-:Y:S05]  /*16510*/  LDSM.16.M88.4 R4, [R220+0x6000] ;  /* 0x00600000dc04783b */ /* 0x000fea0000000200 */
[C---:B------:R-:W-:Y:S06]  /*16520*/  HMMA.16816.F32.BF16 R80, R8.reuse, R28, R80 ;  /* 0x0000001c0850723c */ /* 0x040fec0000041850 */
[----:B------:R-:W-:Y:S01]  /*16530*/  HMMA.16816.F32.BF16 R76, R8, R30, R76 ;  /* 0x0000001e084c723c */ /* 0x000fe2000004184c */
[----:B------:R-:W-:Y:S04]  /*16540*/  LDSM.16.M88.4 R8, [R221+0x6000] ;  /* 0x00600000dd08783b */ /* 0x000fe80000000200 */
[----:B------:R-:W1:Y:S01]  /*16550*/  LDSM.16.M88.4 R28, [R219+0xe000] ;  /* 0x00e00000db1c783b */ /* 0x000e620000000200 */
[----:B------:R-:W-:Y:S06]  /*16560*/  HMMA.16816.F32.BF16 R44, R72, R104, R44 ;  /* 0x00000068482c723c */ /* 0x000fec000004182c */
[----:B--2---:R-:W-:Y:S06]  /*16570*/  HMMA.16816.F32.BF16 R20, R12, R100, R20 ;  /* 0x000000640c14723c */ /* 0x004fec0000041814 */
[----:B------:R-:W-:Y:S06]  /*16580*/  HMMA.16816.F32.BF16 R40, R72, R106, R40 ;  /* 0x0000006a4828723c */ /* 0x000fec0000041828 */
[----:B------:R-:W-:Y:S06]  /*16590*/  HMMA.16816.F32.BF16 R32, R12, R102, R32 ;  /* 0x000000660c20723c */ /* 0x000fec0000041820 */
[----:B------:R-:W-:Y:S06]  /*165a0*/  HMMA.16816.F32.BF16 R44, R56, R48, R44 ;  /* 0x00000030382c723c */ /* 0x000fec000004182c */
[----:B------:R-:W-:Y:S06]  /*165b0*/  HMMA.16816.F32.BF16 R64, R92, R96, R64 ;  /* 0x000000605c40723c */ /* 0x000fec0000041840 */
[----:B------:R-:W-:Y:S01]  /*165c0*/  HMMA.16816.F32.BF16 R40, R56, R50, R40 ;  /* 0x000000323828723c */ /* 0x000fe20000041828 */
[----:B------:R-:W-:Y:S05]  /*165d0*/  LDSM.16.M88.4 R48, [R222+0x7000] ;  /* 0x00700000de30783b */ /* 0x000fea0000000200 */
[C---:B-1----:R-:W-:Y:S06]  /*165e0*/  HMMA.16816.F32.BF16 R20, R8.reuse, R28, R20 ;  /* 0x0000001c0814723c */ /* 0x042fec0000041814 */
[----:B------:R-:W-:Y:S01]  /*165f0*/  HMMA.16816.F32.BF16 R32, R8, R30, R32 ;  /* 0x0000001e0820723c */ /* 0x000fe20000041820 */
[----:B------:R-:W-:Y:S05]  /*16600*/  LDSM.16.M88.4 R28, [R215+0x6800] ;  /* 0x00680000d71c783b */ /* 0x000fea0000000200 */
[----:B------:R-:W-:Y:S01]  /*16610*/  HMMA.16816.F32.BF16 R96, R92, R98, R84 ;  /* 0x000000625c60723c */ /* 0x000fe20000041854 */
[----:B------:R-:W1:Y:S05]  /*16620*/  LDSM.16.M88.4 R84, [R219+0xe800] ;  /* 0x00e80000db54783b */ /* 0x000e6a0000000200 */
[----:B------:R-:W-:Y:S06]  /*16630*/  HMMA.16816.F32.BF16 R44, R12, R36, R44 ;  /* 0x000000240c2c723c */ /* 0x000fec000004182c */
[----:B------:R-:W-:Y:S06]  /*16640*/  HMMA.16816.F32.BF16 R20, R4, R16, R20 ;  /* 0x000000100414723c */ /* 0x000fec0000041814 */
[----:B------:R-:W-:Y:S01]  /*16650*/  HMMA.16816.F32.BF16 R40, R12, R38, R40 ;  /* 0x000000260c28723c */ /* 0x000fe20000041828 */
[----:B------:R-:W-:Y:S05]  /*16660*/  LDSM.16.M88.4 R36, [R219+0xf000] ;  /* 0x00f00000db24783b */ /* 0x000fea0000000200 */
[----:B------:R-:W-:Y:S01]  /*16670*/  HMMA.16816.F32.BF16 R32, R4, R18, R32 ;  /* 0x000000120420723c */ /* 0x000fe20000041820 */
[----:B------:R-:W2:Y:S05]  /*16680*/  LDSM.16.M88.4 R16, [R215+0x5800] ;  /* 0x00580000d710783b */ /* 0x000eaa0000000200 */
[C---:B------:R-:W-:Y:S01]  /*16690*/  HMMA.16816.F32.BF16 R100, R92.reuse, R88, R80 ;  /* 0x000000585c64723c */ /* 0x040fe20000041850 */
[----:B------:R-:W3:Y:S05]  /*166a0*/  LDSM.16.M88.4 R80, [R224+0xf000] ;  /* 0x00f00000e050783b */ /* 0x000eea0000000200 */
[----:B------:R-:W-:Y:S06]  /*166b0*/  HMMA.16816.F32.BF16 R76, R92, R90, R76 ;  /* 0x0000005a5c4c723c */ /* 0x000fec000004184c */
[C---:B------:R-:W-:Y:S06]  /*166c0*/  HMMA.16816.F32.BF16 R64, R72.reuse, R68, R64 ;  /* 0x000000444840723c */ /* 0x040fec0000041840 */
[----:B------:R-:W-:Y:S01]  /*166d0*/  HMMA.16816.F32.BF16 R96, R72, R70, R96 ;  /* 0x000000464860723c */ /* 0x000fe20000041860 */
[----:B------:R-:W4:Y:S05]  /*166e0*/  LDSM.16.M88.4 R68, [R224+0xf800] ;  /* 0x00f80000e044783b */ /* 0x000f2a0000000200 */
[C---:B-1----:R-:W-:Y:S06]  /*166f0*/  HMMA.16816.F32.BF16 R44, R8.reuse, R84, R44 ;  /* 0x00000054082c723c */ /* 0x042fec000004182c */
[----:B------:R-:W-:Y:S06]  /*16700*/  HMMA.16816.F32.BF16 R40, R8, R86, R40 ;  /* 0x000000560828723c */ /* 0x000fec0000041828 */
[C---:B--2---:R-:W-:Y:S06]  /*16710*/  HMMA.16816.F32.BF16 R100, R72.reuse, R16, R100 ;  /* 0x000000104864723c */ /* 0x044fec0000041864 */
[----:B------:R-:W-:Y:S01]  /*16720*/  HMMA.16816.F32.BF16 R76, R72, R18, R76 ;  /* 0x00000012484c723c */ /* 0x000fe2000004184c */
[----:B------:R-:W-:Y:S01]  /*16730*/  FMUL.FTZ R32, R32, R3 ;  /* 0x0000000320207220 */ /* 0x000fe20000410000 */
[----:B------:R-:W-:Y:S04]  /*16740*/  LDSM.16.M88.4 R16, [R219+0xf800] ;  /* 0x00f80000db10783b */ /* 0x000fe80000000200 */
[C---:B---3--:R-:W-:Y:S06]  /*16750*/  HMMA.16816.F32.BF16 R64, R56.reuse, R80, R64 ;  /* 0x000000503840723c */ /* 0x048fec0000041840 */
[----:B------:R-:W-:Y:S06]  /*16760*/  HMMA.16816.F32.BF16 R96, R56, R82, R96 ;  /* 0x000000523860723c */ /* 0x000fec0000041860 */
[C---:B------:R-:W-:Y:S06]  /*16770*/  HMMA.16816.F32.BF16 R44, R4.reuse, R28, R44 ;  /* 0x0000001c042c723c */ /* 0x040fec000004182c */
[----:B------:R-:W-:Y:S01]  /*16780*/  HMMA.16816.F32.BF16 R40, R4, R30, R40 ;  /* 0x0000001e0428723c */ /* 0x000fe20000041828 */
[----:B------:R-:W1:Y:S01]  /*16790*/  LDSM.16.M88.4 R28, [R222+0x7800] ;  /* 0x00780000de1c783b */ /* 0x000e620000000200 */
[----:B------:R2:W-:Y:S03]  /*167a0*/  MUFU.TANH R62, R32 ;  /* 0x00000020003e7308 */ /* 0x0005e60000002400 */
[----:B------:R-:W3:Y:S01]  /*167b0*/  LDSM.16.M88.4 R80, [R215+0x7000] ;  /* 0x00700000d750783b */ /* 0x000ee20000000200 */
[C---:B----4-:R-:W-:Y:S06]  /*167c0*/  HMMA.16816.F32.BF16 R100, R56.reuse, R68, R100 ;  /* 0x000000443864723c */ /* 0x050fec0000041864 */
[----:B------:R-:W-:Y:S06]  /*167d0*/  HMMA.16816.F32.BF16 R76, R56, R70, R76 ;  /* 0x00000046384c723c */ /* 0x000fec000004184c */
[----:B------:R-:W-:Y:S01]  /*167e0*/  HMMA.16816.F32.BF16 R64, R12, R48, R64 ;  /* 0x000000300c40723c */ /* 0x000fe20000041840 */
[----:B--2---:R-:W-:-:S05]  /*167f0*/  SHF.R.S32.HI R32, RZ, 0x1f, R55 ;  /* 0x0000001fff207819 */ /* 0x004fca0000011437 */
[----:B------:R-:W-:Y:S01]  /*16800*/  HMMA.16816.F32.BF16 R96, R12, R50, R96 ;  /* 0x000000320c60723c */ /* 0x000fe20000041860 */
[----:B------:R-:W-:-:S04]  /*16810*/  LEA.HI R32, R32, R55, RZ, 0x5 ;  /* 0x0000003720207211 */ /* 0x000fc800078f28ff */
[----:B------:R-:W-:Y:S01]  /*16820*/  LOP3.LUT R32, R32, 0xffffffe0, RZ, 0xc0, !PT ;  /* 0xffffffe020207812 */ /* 0x000fe200078ec0ff */
[----:B------:R-:W-:-:S04]  /*16830*/  FMUL.FTZ R33, R33, R3 ;  /* 0x0000000321217220 */ /* 0x000fc80000410000 */
[----:B------:R-:W-:Y:S01]  /*16840*/  IMAD.IADD R32, R55, 0x1, -R32 ;  /* 0x0000000137207824 */ /* 0x000fe200078e0a20 */
[----:B------:R2:W-:Y:S01]  /*16850*/  MUFU.TANH R48, R33 ;  /* 0x0000002100307308 */ /* 0x0005e20000002400 */
[-C--:B------:R-:W-:Y:S01]  /*16860*/  FMUL.FTZ R34, R34, R3.reuse ;  /* 0x0000000322227220 */ /* 0x080fe20000410000 */
[----:B------:R-:W-:Y:S01]  /*16870*/  FMUL.FTZ R35, R35, R3 ;  /* 0x0000000323237220 */ /* 0x000fe20000410000 */
[C---:B-1----:R-:W-:Y:S06]  /*16880*/  HMMA.16816.F32.BF16 R100, R12.reuse, R28, R100 ;  /* 0x0000001c0c64723c */ /* 0x042fec0000041864 */
[----:B------:R-:W-:Y:S01]  /*16890*/  HMMA.16816.F32.BF16 R76, R12, R30, R76 ;  /* 0x0000001e0c4c723c */ /* 0x000fe2000004184c */
[----:B--2---:R-:W-:-:S05]  /*168a0*/  SHF.R.S32.HI R33, RZ, 0x1f, R32 ;  /* 0x0000001fff217819 */ /* 0x004fca0000011420 */
[C---:B------:R-:W-:Y:S01]  /*168b0*/  HMMA.16816.F32.BF16 R64, R8.reuse, R36, R64 ;  /* 0x000000240840723c */ /* 0x040fe20000041840 */
[----:B------:R-:W-:Y:S01]  /*168c0*/  LEA.HI R33, R33, R32, RZ, 0x2 ;  /* 0x0000002021217211 */ /* 0x000fe200078f10ff */
[----:B------:R-:W-:Y:S04]  /*168d0*/  MUFU.TANH R49, R34 ;  /* 0x0000002200317308 */ /* 0x000fe80000002400 */
[----:B------:R-:W-:Y:S04]  /*168e0*/  HMMA.16816.F32.BF16 R96, R8, R38, R96 ;  /* 0x000000260860723c */ /* 0x000fe80000041860 */
[----:B------:R1:W-:Y:S03]  /*168f0*/  MUFU.TANH R63, R35 ;  /* 0x00000023003f7308 */ /* 0x0003e60000002400 */
[----:B------:R-:W-:-:S02]  /*16900*/  SHF.R.S32.HI R39, RZ, 0x2, R33 ;  /* 0x00000002ff277819 */ /* 0x000fc40000011421 */
[----:B-1----:R-:W1:Y:S01]  /*16910*/  LDSM.16.M88.4 R32, [R215+0x7800] ;  /* 0x00780000d720783b */ /* 0x002e620000000200 */
[----:B------:R-:W-:Y:S02]  /*16920*/  HMMA.16816.F32.BF16 R100, R8, R16, R100 ;  /* 0x000000100864723c */ /* 0x000fe40000041864 */
[----:B------:R-:W-:-:S04]  /*16930*/  IMAD R60, R60, 0x10, R39 ;  /* 0x000000103c3c7824 */ /* 0x000fc800078e0227 */
[----:B------:R-:W-:Y:S01]  /*16940*/  HMMA.16816.F32.BF16 R76, R8, R18, R76 ;  /* 0x00000012084c723c */ /* 0x000fe2000004184c */
[----:B------:R-:W-:Y:S02]  /*16950*/  IMAD.SHL.U32 R55, R55, 0x2, RZ ;  /* 0x0000000237377824 */ /* 0x000fe400078e00ff */
[-C--:B------:R-:W-:Y:S01]  /*16960*/  FMUL.FTZ R21, R21, R3.reuse ;  /* 0x0000000315157220 */ /* 0x080fe20000410000 */
[----:B------:R-:W-:Y:S01]  /*16970*/  IADD3 R61, R60, 0x1, R61 ;  /* 0x000000013c3d7810 */ /* 0x000fe20007ffe03d */
[-C--:B------:R-:W-:Y:S01]  /*16980*/  FMUL.FTZ R42, R42, R3.reuse ;  /* 0x000000032a2a7220 */ /* 0x080fe20000410000 */
[----:B------:R-:W-:Y:S01]  /*16990*/  FMUL.FTZ R23, R23, R3 ;  /* 0x0000000317177220 */ /* 0x000fe20000410000 */
[C---:B---3--:R-:W-:Y:S01]  /*169a0*/  HMMA.16816.F32.BF16 R64, R4.reuse, R80, R64 ;  /* 0x000000500440723c */ /* 0x048fe20000041840 */
[----:B------:R-:W-:Y:S01]  /*169b0*/  IADD3 R61, R53, R61, -R236 ;  /* 0x0000003d353d7210 */ /* 0x000fe20007ffe8ec */
[-C--:B------:R-:W-:Y:S01]  /*169c0*/  FMUL.FTZ R44, R44, R3.reuse ;  /* 0x000000032c2c7220 */ /* 0x080fe20000410000 */
[----:B------:R-:W-:Y:S01]  /*169d0*/  LOP3.LUT R25, R55, 0x6, RZ, 0xc0, !PT ;  /* 0x0000000637197812 */ /* 0x000fe200078ec0ff */
[----:B------:R-:W2:Y:S01]  /*169e0*/  MUFU.TANH R21, R21 ;  /* 0x0000001500157308 */ /* 0x000ea20000002400 */
[-C--:B------:R-:W-:Y:S01]  /*169f0*/  FMUL.FTZ R37, R46, R3.reuse ;  /* 0x000000032e257220 */ /* 0x080fe20000410000 */
[----:B------:R-:W-:Y:S01]  /*16a00*/  HMMA.16816.F32.BF16 R96, R4, R82, R96 ;  /* 0x000000520460723c */ /* 0x000fe20000041860 */
[----:B------:R-:W-:Y:S01]  /*16a10*/  FMUL.FTZ R36, R45, R3 ;  /* 0x000000032d247220 */ /* 0x000fe20000410000 */
[----:B------:R-:W-:-:S02]  /*16a20*/  IMAD.IADD R17, R24, 0x1, R25 ;  /* 0x0000000118117824 */ /* 0x000fc400078e0219 */
[-C--:B------:R-:W-:Y:S01]  /*16a30*/  FMUL.FTZ R41, R41, R3.reuse ;  /* 0x0000000329297220 */ /* 0x080fe20000410000 */
[-C--:B------:R-:W-:Y:S01]  /*16a40*/  FMUL.FTZ R29, R43, R3.reuse ;  /* 0x000000032b1d7220 */ /* 0x080fe20000410000 */
[-C--:B------:R-:W-:Y:S01]  /*16a50*/  FMUL.FTZ R40, R40, R3.reuse ;  /* 0x0000000328287220 */ /* 0x080fe20000410000 */
[----:B------:R3:W-:Y:S01]  /*16a60*/  MUFU.TANH R28, R42 ;  /* 0x0000002a001c7308 */ /* 0x0007e20000002400 */
[C---:B------:R-:W-:Y:S02]  /*16a70*/  VIADD R12, R17.reuse, 0x8 ;  /* 0x00000008110c7836 */ /* 0x040fe40000000000 */
[----:B------:R-:W-:Y:S01]  /*16a80*/  FMUL.FTZ R20, R20, R3 ;  /* 0x0000000314147220 */ /* 0x000fe20000410000 */
[----:B------:R-:W-:Y:S01]  /*16a90*/  VIADD R16, R17, 0x1 ;  /* 0x0000000111107836 */ /* 0x000fe20000000000 */
[----:B------:R-:W-:-:S04]  /*16aa0*/  DEPBAR.LE SB0, 0x0 ;  /* 0x000080000000791a */ /* 0x000fc80000000000 */
[----:B------:R-:W4:Y:S01]  /*16ab0*/  MUFU.TANH R23, R23 ;  /* 0x0000001700177308 */ /* 0x000f220000002400 */
[----:B---3--:R-:W-:-:S07]  /*16ac0*/  IMAD.IADD R42, R2, 0x1, R61 ;  /* 0x00000001022a7824 */ /* 0x008fce00078e023d */
[----:B------:R-:W3:Y:S01]  /*16ad0*/  MUFU.TANH R44, R44 ;  /* 0x0000002c002c7308 */ /* 0x000ee20000002400 */
[----:B-1----:R-:W-:Y:S01]  /*16ae0*/  HMMA.16816.F32.BF16 R100, R4, R32, R100 ;  /* 0x000000200464723c */ /* 0x002fe20000041864 */
[C---:B------:R-:W-:Y:S02]  /*16af0*/  VIMNMX R2, R42.reuse, R53, PT ;  /* 0x000000352a027248 */ /* 0x040fe40003fe0100 */
[----:B------:R-:W-:-:S03]  /*16b00*/  VIADDMNMX R169, R42, 0x8, R53, PT ;  /* 0x000000082aa97846 */ /* 0x000fc60003800135 */
[----:B------:R-:W-:Y:S01]  /*16b10*/  HMMA.16816.F32.BF16 R32, R4, R34, R76 ;  /* 0x000000220420723c */ /* 0x000fe2000004184c */
[CC--:B------:R-:W-:Y:S02]  /*16b20*/  ISETP.GE.AND P5, PT, R12.reuse, R2.reuse, PT ;  /* 0x000000020c00720c */ /* 0x0c0fe40003fa6270 */
[----:B------:R-:W-:Y:S01]  /*16b30*/  ISETP.GE.AND P2, PT, R12, R169, PT ;  /* 0x000000a90c00720c */ /* 0x000fe20003f46270 */
[----:B------:R-:W-:Y:S01]  /*16b40*/  VIADD R12, R17, 0x10 ;  /* 0x00000010110c7836 */ /* 0x000fe20000000000 */
[----:B------:R-:W-:Y:S01]  /*16b50*/  ISETP.GE.AND P6, PT, R16, R2, PT ;  /* 0x000000021000720c */ /* 0x000fe20003fc6270 */
[----:B------:R-:W1:Y:S01]  /*16b60*/  MUFU.TANH R37, R37 ;  /* 0x0000002500257308 */ /* 0x000e620000002400 */
[-C--:B------:R-:W-:Y:S01]  /*16b70*/  FMUL.FTZ R45, R47, R3.reuse ;  /* 0x000000032f2d7220 */ /* 0x080fe20000410000 */
[----:B------:R-:W-:Y:S01]  /*16b80*/  FMUL.FTZ R64, R64, R3 ;  /* 0x0000000340407220 */ /* 0x000fe20000410000 */
[----:B------:R-:W-:Y:S01]  /*16b90*/  VIADD R13, R17, 0x9 ;  /* 0x00000009110d7836 */ /* 0x000fe20000000000 */
[----:B--2---:R-:W-:-:S02]  /*16ba0*/  FSEL R42, R21, -INF , !P6 ;  /* 0xff800000152a7808 */ /* 0x004fc40007000000 */
[C---:B------:R-:W-:Y:S02]  /*16bb0*/  ISETP.GE.AND P3, PT, R12.reuse, R2, PT ;  /* 0x000000020c00720c */ /* 0x040fe40003f66270 */
[----:B------:R-:W2:Y:S01]  /*16bc0*/  MUFU.TANH R38, R41 ;  /* 0x0000002900267308 */ /* 0x000ea20000002400 */
[-C--:B------:R-:W-:Y:S01]  /*16bd0*/  ISETP.GE.AND P6, PT, R12, R169.reuse, PT ;  /* 0x000000a90c00720c */ /* 0x080fe20003fc6270 */
[----:B------:R-:W-:Y:S01]  /*16be0*/  VIADD R12, R17, 0x11 ;  /* 0x00000011110c7836 */ /* 0x000fe20000000000 */
[----:B------:R-:W-:Y:S01]  /*16bf0*/  ISETP.GE.AND P4, PT, R16, R169, PT ;  /* 0x000000a91000720c */ /* 0x000fe20003f86270 */
[-C--:B------:R-:W-:Y:S01]  /*16c00*/  FMUL.FTZ R65, R65, R3.reuse ;  /* 0x0000000341417220 */ /* 0x080fe20000410000 */
[----:B------:R-:W-:-:S03]  /*16c10*/  FMUL.FTZ R66, R66, R3 ;  /* 0x0000000342427220 */ /* 0x000fc60000410000 */
[----:B------:R-:W2:Y:S01]  /*16c20*/  MUFU.TANH R36, R36 ;  /* 0x0000002400247308 */ /* 0x000ea20000002400 */
[----:B------:R-:W-:Y:S01]  /*16c30*/  ISETP.GE.AND P1, PT, R13, R169, PT ;  /* 0x000000a90d00720c */ /* 0x000fe20003f26270 */
[----:B------:R-:W-:Y:S01]  /*16c40*/  VIADD R8, R17, 0x19 ;  /* 0x0000001911087836 */ /* 0x000fe20000000000 */
[----:B----4-:R-:W-:-:S05]  /*16c50*/  FSEL R50, R23, -INF , !P4 ;  /* 0xff80000017327808 */ /* 0x010fca0006000000 */
[----:B------:R-:W4:Y:S01]  /*16c60*/  MUFU.TANH R29, R29 ;  /* 0x0000001d001d7308 */ /* 0x000f220000002400 */
[----:B------:R-:W-:Y:S01]  /*16c70*/  FSEL R62, R62, -INF , !P5 ;  /* 0xff8000003e3e7808 */ /* 0x000fe20006800000 */
[----:B------:R-:W-:Y:S01]  /*16c80*/  FMUL.FTZ R30, R98, R3 ;  /* 0x00000003621e7220 */ /* 0x000fe20000410000 */
[----:B------:R-:W-:-:S05]  /*16c90*/  ISETP.GE.AND P4, PT, R12, R2, PT ;  /* 0x000000020c00720c */ /* 0x000fca0003f86270 */
[----:B------:R-:W4:Y:S01]  /*16ca0*/  MUFU.TANH R182, R64 ;  /* 0x0000004000b67308 */ /* 0x000f220000002400 */
[----:B------:R-:W-:Y:S01]  /*16cb0*/  ISETP.GE.AND P5, PT, R12, R169, PT ;  /* 0x000000a90c00720c */ /* 0x000fe20003fa6270 */
[----:B------:R-:W-:Y:S01]  /*16cc0*/  VIADD R12, R17, 0x18 ;  /* 0x00000018110c7836 */ /* 0x000fe20000000000 */
[----:B------:R-:W-:-:S05]  /*16cd0*/  ISETP.GE.AND P0, PT, R13, R2, PT ;  /* 0x000000020d00720c */ /* 0x000fca0003f06270 */
[----:B------:R-:W4:Y:S01]  /*16ce0*/  MUFU.TANH R45, R45 ;  /* 0x0000002d002d7308 */ /* 0x000f220000002400 */
[----:B------:R-:W-:Y:S02]  /*16cf0*/  FSEL R46, R63, -INF , !P1 ;  /* 0xff8000003f2e7808 */ /* 0x000fe40004800000 */
[----:B---3--:R-:W-:Y:S01]  /*16d00*/  FSEL R18, R44, -INF , !P3 ;  /* 0xff8000002c127808 */ /* 0x008fe20005800000 */
[----:B------:R-:W-:Y:S01]  /*16d10*/  FMUL.FTZ R97, R97, R3 ;  /* 0x0000000361617220 */ /* 0x000fe20000410000 */
[C---:B------:R-:W-:Y:S02]  /*16d20*/  ISETP.GE.AND P1, PT, R8.reuse, R2, PT ;  /* 0x000000020800720c */ /* 0x040fe40003f26270 */
[----:B------:R-:W-:Y:S01]  /*16d30*/  ISETP.GE.AND P3, PT, R8, R169, PT ;  /* 0x000000a90800720c */ /* 0x000fe20003f66270 */
[----:B------:R-:W-:Y:S01]  /*16d40*/  MUFU.TANH R248, R65 ;  /* 0x0000004100f87308 */ /* 0x000fe20000002400 */
[C---:B------:R-:W-:Y:S01]  /*16d50*/  VIADD R8, R17.reuse, 0x20 ;  /* 0x0000002011087836 */ /* 0x040fe20000000000 */
[----:B------:R-:W-:Y:S01]  /*16d60*/  FSEL R48, R48, -INF , !P0 ;  /* 0xff80000030307808 */ /* 0x000fe20004000000 */
[----:B------:R-:W-:-:S05]  /*16d70*/  VIADD R4, R17, 0x28 ;  /* 0x0000002811047836 */ /* 0x000fca0000000000 */
[----:B------:R-:W3:Y:S01]  /*16d80*/  MUFU.TANH R186, R66 ;  /* 0x0000004200ba7308 */ /* 0x000ee20000002400 */
[----:B------:R-:W-:Y:S01]  /*16d90*/  ISETP.GE.AND P0, PT, R12, R169, PT ;  /* 0x000000a90c00720c */ /* 0x000fe20003f06270 */
[----:B------:R-:W-:Y:S01]  /*16da0*/  VIADD R5, R17, 0x29 ;  /* 0x0000002911057836 */ /* 0x000fe20000000000 */
[----:B-1----:R-:W-:Y:S01]  /*16db0*/  FSEL R10, R37, -INF , !P6 ;  /* 0xff800000250a7808 */ /* 0x002fe20007000000 */
[----:B------:R-:W-:Y:S01]  /*16dc0*/  VIADD R11, R17, 0x21 ;  /* 0x00000021110b7836 */ /* 0x000fe20000000000 */
[----:B------:R-:W-:Y:S02]  /*16dd0*/  FSEL R56, R49, -INF , !P2 ;  /* 0xff80000031387808 */ /* 0x000fe40005000000 */
[-C--:B------:R-:W-:Y:S01]  /*16de0*/  ISETP.GE.AND P6, PT, R8, R2.reuse, PT ;  /* 0x000000020800720c */ /* 0x080fe20003fc6270 */
[----:B------:R-:W-:Y:S01]  /*16df0*/  MUFU.TANH R246, R97 ;  /* 0x0000006100f67308 */ /* 0x000fe20000002400 */
[----:B------:R-:W-:Y:S02]  /*16e00*/  ISETP.GE.AND P2, PT, R12, R2, PT ;  /* 0x000000020c00720c */ /* 0x000fe40003f46270 */
[----:B------:R-:W-:-:S02]  /*16e10*/  FSEL R6, R28, -INF , !P0 ;  /* 0xff8000001c067808 */ /* 0x000fc40004000000 */
[----:B--2---:R-:W-:-:S03]  /*16e20*/  FSEL R12, R38, -INF , !P1 ;  /* 0xff800000260c7808 */ /* 0x004fc60004800000 */
[----:B------:R-:W1:Y:S01]  /*16e30*/  MUFU.TANH R30, R30 ;  /* 0x0000001e001e7308 */ /* 0x000e620000002400 */
[----:B------:R-:W-:Y:S01]  /*16e40*/  FSEL R16, R36, -INF , !P4 ;  /* 0xff80000024107808 */ /* 0x000fe20006000000 */
[----:B------:R-:W-:Y:S01]  /*16e50*/  FMUL.FTZ R32, R32, R3 ;  /* 0x0000000320207220 */ /* 0x000fe20000410000 */
[C---:B------:R-:W-:Y:S02]  /*16e60*/  ISETP.GE.AND P0, PT, R4.reuse, R2, PT ;  /* 0x000000020400720c */ /* 0x040fe40003f06270 */
[-C--:B------:R-:W-:Y:S02]  /*16e70*/  ISETP.GE.AND P1, PT, R4, R169.reuse, PT ;  /* 0x000000a90400720c */ /* 0x080fe40003f26270 */
[----:B------:R-:W-:Y:S02]  /*16e80*/  ISETP.GE.AND P4, PT, R8, R169, PT ;  /* 0x000000a90800720c */ /* 0x000fe40003f86270 */
[----:B----4-:R-:W-:Y:S02]  /*16e90*/  FSEL R4, R29, -INF , !P3 ;  /* 0xff8000001d047808 */ /* 0x010fe40005800000 */
[----:B------:R-:W-:-:S02]  /*16ea0*/  FSEL R182, R182, -INF , !P6 ;  /* 0xff800000b6b67808 */ /* 0x000fc40007000000 */
[----:B------:R-:W-:Y:S02]  /*16eb0*/  FSEL R8, R45, -INF , !P5 ;  /* 0xff8000002d087808 */ /* 0x000fe40006800000 */
[CC--:B------:R-:W-:Y:S02]  /*16ec0*/  ISETP.GE.AND P3, PT, R5.reuse, R2.reuse, PT ;  /* 0x000000020500720c */ /* 0x0c0fe40003f66270 */
[----:B------:R-:W-:Y:S01]  /*16ed0*/  ISETP.GE.AND P6, PT, R5, R169, PT ;  /* 0x000000a90500720c */ /* 0x000fe20003fc6270 */
[----:B------:R-:W-:Y:S01]  /*16ee0*/  VIADD R5, R17, 0x30 ;  /* 0x0000003011057836 */ /* 0x000fe20000000000 */
[----:B------:R-:W-:Y:S01]  /*16ef0*/  ISETP.GE.AND P5, PT, R11, R2, PT ;  /* 0x000000020b00720c */ /* 0x000fe20003fa6270 */
[----:B------:R-:W2:Y:S01]  /*16f00*/  MUFU.TANH R40, R40 ;  /* 0x0000002800287308 */ /* 0x000ea20000002400 */
[-C--:B------:R-:W-:Y:S01]  /*16f10*/  FMUL.FTZ R67, R67, R3.reuse ;  /* 0x0000000343437220 */ /* 0x080fe20000410000 */
[----:B------:R-:W-:Y:S01]  /*16f20*/  FMUL.FTZ R96, R96, R3 ;  /* 0x0000000360607220 */ /* 0x000fe20000410000 */
[----:B---3--:R-:W-:-:S02]  /*16f30*/  FSEL R186, R186, -INF , !P4 ;  /* 0xff800000baba7808 */ /* 0x008fc40006000000 */
[----:B------:R-:W-:-:S03]  /*16f40*/  FSEL R248, R248, -INF , !P5 ;  /* 0xff800000f8f87808 */ /* 0x000fc60006800000 */
[----:B------:R-:W3:Y:S01]  /*16f50*/  MUFU.TANH R200, R32 ;  /* 0x0000002000c87308 */ /* 0x000ee20000002400 */
[----:B------:R-:W-:Y:S01]  /*16f60*/  ISETP.GE.AND P4, PT, R5, R2, PT ;  /* 0x000000020500720c */ /* 0x000fe20003f86270 */
[----:B------:R-:W-:Y:S01]  /*16f70*/  FMUL.FTZ R9, R99, R3 ;  /* 0x0000000363097220 */ /* 0x000fe20000410000 */
[----:B------:R-:W-:Y:S01]  /*16f80*/  ISETP.GE.AND P5, PT, R5, R169, PT ;  /* 0x000000a90500720c */ /* 0x000fe20003fa6270 */
[----:B------:R-:W-:Y:S02]  /*16f90*/  VIADD R5, R17, 0x38 ;  /* 0x0000003811057836 */ /* 0x000fe40000000000 */
[-C--:B------:R-:W-:Y:S01]  /*16fa0*/  FMUL.FTZ R100, R100, R3.reuse ;  /* 0x0000000364647220 */ /* 0x080fe20000410000 */
[-C--:B------:R-:W-:Y:S01]  /*16fb0*/  FMUL.FTZ R101, R101, R3.reuse ;  /* 0x0000000365657220 */ /* 0x080fe20000410000 */
[----:B------:R-:W4:Y:S01]  /*16fc0*/  MUFU.TANH R188, R67 ;  /* 0x0000004300bc7308 */ /* 0x000f220000002400 */
[-C--:B------:R-:W-:Y:S01]  /*16fd0*/  FMUL.FTZ R102, R102, R3.reuse ;  /* 0x0000000366667220 */ /* 0x080fe20000410000 */
[----:B------:R-:W-:Y:S01]  /*16fe0*/  FMUL.FTZ R103, R103, R3 ;  /* 0x0000000367677220 */ /* 0x000fe20000410000 */
[----:B-1----:R-:W-:-:S02]  /*16ff0*/  FSEL R30, R30, -INF , !P1 ;  /* 0xff8000001e1e7808 */ /* 0x002fc40004800000 */
[----:B------:R-:W-:-:S03]  /*17000*/  FSEL R246, R246, -INF , !P3 ;  /* 0xff800000f6f67808 */ /* 0x000fc60005800000 */
[----:B------:R-:W1:Y:S01]  /*17010*/  MUFU.TANH R184, R96 ;  /* 0x0000006000b87308 */ /* 0x000e620000002400 */
[C---:B------:R-:W-:Y:S02]  /*17020*/  ISETP.GE.AND P1, PT, R5.reuse, R2, PT ;  /* 0x000000020500720c */ /* 0x040fe40003f26270 */
[----:B------:R-:W-:Y:S01]  /*17030*/  ISETP.GE.AND P3, PT, R5, R169, PT ;  /* 0x000000a90500720c */ /* 0x000fe20003f66270 */
[-C--:B------:R-:W-:Y:S01]  /*17040*/  FMUL.FTZ R5, R22, R3.reuse ;  /* 0x0000000316057220 */ /* 0x080fe20000410000 */
[-C--:B------:R-:W-:Y:S01]  /*17050*/  FMUL.FTZ R33, R33, R3.reuse ;  /* 0x0000000321217220 */ /* 0x080fe20000410000 */
[-C--:B------:R-:W-:Y:S02]  /*17060*/  FMUL.FTZ R34, R34, R3.reuse ;  /* 0x0000000322227220 */ /* 0x080fe40000410000 */
[----:B------:R-:W1:Y:S01]  /*17070*/  MUFU.TANH R9, R9 ;  /* 0x0000000900097308 */ /* 0x000e620000002400 */
[----:B------:R-:W-:Y:S01]  /*17080*/  FMUL.FTZ R35, R35, R3 ;  /* 0x0000000323237220 */ /* 0x000fe20000410000 */
[----:B--2---:R-:W-:-:S06]  /*17090*/  FSEL R14, R40, -INF , !P2 ;  /* 0xff800000280e7808 */ /* 0x004fcc0005000000 */
[----:B------:R-:W2:Y:S01]  /*170a0*/  MUFU.TANH R244, R100 ;  /* 0x0000006400f47308 */ /* 0x000ea20000002400 */
[----:B---3--:R-:W-:-:S07]  /*170b0*/  FSEL R200, R200, -INF , !P1 ;  /* 0xff800000c8c87808 */ /* 0x008fce0004800000 */
[----:B------:R-:W-:Y:S01]  /*170c0*/  MUFU.TANH R202, R101 ;  /* 0x0000006500ca7308 */ /* 0x000fe20000002400 */
[----:B------:R-:W-:-:S07]  /*170d0*/  ISETP.GE.AND P2, PT, R11, R169, PT ;  /* 0x000000a90b00720c */ /* 0x000fce0003f46270 */
[----:B------:R-:W3:Y:S01]  /*170e0*/  MUFU.TANH R198, R102 ;  /* 0x0000006600c67308 */ /* 0x000ee20000002400 */
[----:B------:R-:W-:-:S07]  /*170f0*/  VIADD R7, R17, 0x31 ;  /* 0x0000003111077836 */ /* 0x000fce0000000000 */
[----:B------:R-:W3:Y:S01]  /*17100*/  MUFU.TANH R196, R103 ;  /* 0x0000006700c47308 */ /* 0x000ee20000002400 */
[----:B------:R-:W-:-:S07]  /*17110*/  ISETP.GE.AND P1, PT, R165, 0x2, PT ;  /* 0x00000002a500780c */ /* 0x000fce0003f26270 */
[----:B------:R-:W3:Y:S01]  /*17120*/  MUFU.TANH R20, R20 ;  /* 0x0000001400147308 */ /* 0x000ee20000002400 */
[----:B----4-:R-:W-:-:S07]  /*17130*/  FSEL R188, R188, -INF , !P2 ;  /* 0xff800000bcbc7808 */ /* 0x010fce0005000000 */
[----:B------:R-:W-:Y:S01]  /*17140*/  MUFU.TANH R5, R5 ;  /* 0x0000000500057308 */ /* 0x000fe20000002400 */
[----:B-1----:R-:W-:-:S07]  /*17150*/  FSEL R184, R184, -INF , !P0 ;  /* 0xff800000b8b87808 */ /* 0x002fce0004000000 */
[----:B------:R-:W-:Y:S01]  /*17160*/  MUFU.TANH R195, R33 ;  /* 0x0000002100c37308 */ /* 0x000fe20000002400 */
[----:B------:R-:W-:-:S07]  /*17170*/  ISETP.GE.AND P2, PT, R7, R2, PT ;  /* 0x000000020700720c */ /* 0x000fce0003f46270 */
[----:B------:R-:W1:Y:S01]  /*17180*/  MUFU.TANH R192, R34 ;  /* 0x0000002200c07308 */ /* 0x000e620000002400 */
[----:B------:R-:W-:-:S07]  /*17190*/  ISETP.GE.AND P0, PT, R7, R169, PT ;  /* 0x000000a90700720c */ /* 0x000fce0003f06270 */
[----:B------:R-:W4:Y:S01]  /*171a0*/  MUFU.TANH R190, R35 ;  /* 0x0000002300be7308 */ /* 0x000f220000002400 */
[----:B------:R-:W-:Y:S01]  /*171b0*/  VIADD R7, R17, 0x39 ;  /* 0x0000003911077836 */ /* 0x000fe20000000000 */
[----:B------:R-:W-:Y:S02]  /*171c0*/  FSEL R28, R9, -INF , !P6 ;  /* 0xff800000091c7808 */ /* 0x000fe40007000000 */
[----:B------:R-:W-:Y:S02]  /*171d0*/  ISETP.GE.AND P6, PT, R17, R2, PT ;  /* 0x000000021100720c */ /* 0x000fe40003fc6270 */
[----:B--2---:R-:W-:Y:S02]  /*171e0*/  FSEL R244, R244, -INF , !P4 ;  /* 0xff800000f4f47808 */ /* 0x004fe40006000000 */
[----:B---3--:R-:W-:Y:S02]  /*171f0*/  FSEL R198, R198, -INF , !P5 ;  /* 0xff800000c6c67808 */ /* 0x008fe40006800000 */
[----:B------:R-:W-:-:S02]  /*17200*/  FSEL R202, R202, -INF , !P2 ;  /* 0xff800000caca7808 */ /* 0x000fc40005000000 */
[----:B------:R-:W-:Y:S01]  /*17210*/  FSEL R196, R196, -INF , !P0 ;  /* 0xff800000c4c47808 */ /* 0x000fe20004000000 */
[----:B------:R-:W-:Y:S01]  /*17220*/  BSSY B1, `(.L_x_2954) ;  /* 0x000007c000017945 */ /* 0x000fe20003800000 */
[-C--:B------:R-:W-:Y:S02]  /*17230*/  ISETP.GE.AND P4, PT, R17, R169.reuse, PT ;  /* 0x000000a91100720c */ /* 0x080fe40003f86270 */
[C---:B------:R-:W-:Y:S02]  /*17240*/  ISETP.GE.AND P5, PT, R7.reuse, R2, PT ;  /* 0x000000020700720c */ /* 0x040fe40003fa6270 */
[----:B------:R-:W-:Y:S02]  /*17250*/  ISETP.GE.AND P2, PT, R7, R169, PT ;  /* 0x000000a90700720c */ /* 0x000fe40003f46270 */
[----:B------:R-:W-:Y:S01]  /*17260*/  ISETP.NE.U32.AND P0, PT, R240, RZ, PT ;  /* 0x000000fff000720c */ /* 0x000fe20003f05070 */
[----:B------:R-:W-:Y:S01]  /*17270*/  VIADD R218, R222, 0x800 ;  /* 0x00000800deda7836 */ /* 0x000fe20000000000 */
[----:B------:R-:W-:Y:S01]  /*17280*/  FSEL R22, R20, -INF , !P6 ;  /* 0xff80000014167808 */ /* 0x000fe20007000000 */
[C---:B------:R-:W-:Y:S01]  /*17290*/  VIADD R217, R222.reuse, 0x1000 ;  /* 0x00001000ded97836 */ /* 0x040fe20000000000 */
[----:B------:R-:W-:Y:S01]  /*172a0*/  ISETP.NE.AND.EX P0, PT, R241, RZ, PT, P0 ;  /* 0x000000fff100720c */ /* 0x000fe20003f05300 */
[----:B------:R-:W-:Y:S01]  /*172b0*/  VIADD R216, R222, 0x1800 ;  /* 0x00001800ded87836 */ /* 0x000fe20000000000 */
[----:B-1----:R-:W-:Y:S01]  /*172c0*/  FSEL R192, R192, -INF , !P3 ;  /* 0xff800000c0c07808 */ /* 0x002fe20005800000 */
[C---:B------:R-:W-:Y:S01]  /*172d0*/  VIADD R214, R222.reuse, 0x2000 ;  /* 0x00002000ded67836 */ /* 0x040fe20000000000 */
[----:B------:R-:W-:Y:S01]  /*172e0*/  FSEL R20, R5, -INF , !P4 ;  /* 0xff80000005147808 */ /* 0x000fe20006000000 */
[C---:B------:R-:W-:Y:S01]  /*172f0*/  VIADD R213, R222.reuse, 0x2800 ;  /* 0x00002800ded57836 */ /* 0x040fe20000000000 */
[----:B------:R-:W-:Y:S01]  /*17300*/  FSEL R195, R195, -INF , !P5 ;  /* 0xff800000c3c37808 */ /* 0x000fe20006800000 */
[----:B------:R-:W-:Y:S01]  /*17310*/  VIADD R212, R222, 0x3000 ;  /* 0x00003000ded47836 */ /* 0x000fe20000000000 */
[----:B----4-:R-:W-:Y:S01]  /*17320*/  FSEL R190, R190, -INF , !P2 ;  /* 0xff800000bebe7808 */ /* 0x010fe20005000000 */
        /* <DEDUP_REMOVED lines=61> */
[----:B---3--:R-:W-:-:S04]  /*17700*/  IMAD R5, R35, R15, RZ ;  /* 0x0000000f23057224 */ /* 0x008fc800078e02ff */
[----:B------:R-:W-:Y:S01]  /*17710*/  IMAD R32, R34, R32, R5 ;  /* 0x0000002022207224 */ /* 0x000fe200078e0205 */
[----:B----4-:R-:W-:Y:S01]  /*17720*/  IADD3 R3, -R24, R3, RZ ;  /* 0x0000000318037210 */ /* 0x010fe20007ffe1ff */
[----:B------:R-:W-:-:S03]  /*17730*/  IMAD.WIDE.U32 R24, R34, R15, RZ ;  /* 0x0000000f22187225 */ /* 0x000fc600078e00ff */
[----:B------:R-:W-:Y:S01]  /*17740*/  SHF.R.S32.HI R7, RZ, 0x1f, R3 ;  /* 0x0000001fff077819 */ /* 0x000fe20000011403 */
[----:B--2---:R-:W-:Y:S02]  /*17750*/  IMAD R5, R37, R3, RZ ;  /* 0x0000000325057224 */ /* 0x004fe400078e02ff */
[----:B------:R-:W-:Y:S02]  /*17760*/  IMAD.IADD R25, R25, 0x1, R32 ;  /* 0x0000000119197824 */ /* 0x000fe400078e0220 */
[----:B------:R-:W-:Y:S02]  /*17770*/  IMAD R5, R36, R7, R5 ;  /* 0x0000000724057224 */ /* 0x000fe400078e0205 */
[----:B------:R-:W-:-:S05]  /*17780*/  IMAD.WIDE.U32 R24, R3, R36, R24 ;  /* 0x0000002403187225 */ /* 0x000fca00078e0018 */
[----:B------:R-:W-:Y:S01]  /*17790*/  IADD3 R32, R25, R5, RZ ;  /* 0x0000000519207210 */ /* 0x000fe20007ffe0ff */
[----:B------:R-:W-:Y:S01]  /*177a0*/  IMAD.MOV.U32 R5, RZ, RZ, R24 ;  /* 0x000000ffff057224 */ /* 0x000fe200078e0018 */
[----:B------:R-:W-:Y:S05]  /*177b0*/  BRA `(.L_x_2958) ;  /* 0x00000000000c7947 */ /* 0x000fea0003800000 */
.L_x_2957:
[----:B------:R-:W2:Y:S02]  /*177c0*/  LD.E R5, desc[UR6][R26.64+0x38] ;  /* 0x000038061a057980 */ /* 0x000ea4000c101900 */
[----:B--2---:R-:W-:-:S04]  /*177d0*/  LEA R5, -R5, RZ, 0x6 ;  /* 0x000000ff05057211 */ /* 0x004fc800078e31ff */
[----:B------:R-:W-:Y:S02]  /*177e0*/  SHF.R.S32.HI R32, RZ, 0x1f, R5 ;  /* 0x0000001fff207819 */ /* 0x000fe40000011405 */
.L_x_2958:
[----:B------:R-:W-:Y:S05]  /*177f0*/  BSYNC B0 ;  /* 0x0000000000007941 */ /* 0x000fea0003800000 */
.L_x_2956:
[C---:B------:R-:W-:Y:S01]  /*17800*/  IMAD.SHL.U32 R3, R166.reuse, 0x20, RZ ;  /* 0x00000020a6037824 */ /* 0x040fe200078e00ff */
[C---:B------:R-:W-:Y:S02]  /*17810*/  LEA R230, P3, R5.reuse, R230, 0x1 ;  /* 0x000000e605e67211 */ /* 0x040fe400078608ff */
[----:B------:R-:W-:Y:S02]  /*17820*/  SHF.L.U64.HI R24, R166, 0x5, R167 ;  /* 0x00000005a6187819 */ /* 0x000fe400000102a7 */
[----:B------:R-:W-:Y:S02]  /*17830*/  IADD3 R34, P2, R230, R3, RZ ;  /* 0x00000003e6227210 */ /* 0x000fe40007f5e0ff */
        /* <DEDUP_REMOVED lines=26> */
.L_x_2955:
[----:B------:R-:W-:Y:S05]  /*179e0*/  BSYNC B1 ;  /* 0x0000000000017941 */ /* 0x000fea0003800000 */
.L_x_2954:
[----:B------:R2:W3:Y:S01]  /*179f0*/  LD.E R194, desc[UR6][R26.64+0xdc] ;  /* 0x0000dc061ac27980 */ /* 0x0004e2000c101900 */
        /* <DEDUP_REMOVED lines=26> */
[----:B--2---:R-:W-:Y:S02]  /*17ba0*/  FMNMX.FTZ R26, R200, R3, !PT ;  /* 0x00000003c81a7209 */ /* 0x004fe40007810000 */
[----:B------:R-:W-:Y:S02]  /*17bb0*/  FMNMX.FTZ R7, R192, R7, !PT ;  /* 0x00000007c0077209 */ /* 0x000fe40007810000 */
[----:B------:R-:W-:Y:S02]  /*17bc0*/  FMNMX.FTZ R26, R195, R26, !PT ;  /* 0x0000001ac31a7209 */ /* 0x000fe40007810000 */
[----:B------:R-:W-:-:S02]  /*17bd0*/  FMNMX.FTZ R7, R190, R7, !PT ;  /* 0x00000007be077209 */ /* 0x000fc40007810000 */
[----:B------:R-:W-:Y:S01]  /*17be0*/  LEA R229, R0, UR4, 0x1 ;  /* 0x0000000400e57c11 */ /* 0x000fe2000f8e08ff */
[----:B------:R-:W2:Y:S03]  /*17bf0*/  SHFL.BFLY PT, R5, R26, 0x2, 0x1f ;  /* 0x0c401f001a057f89 */ /* 0x000ea600000e0000 */
[-C--:B------:R-:W-:Y:S01]  /*17c00*/  LEA R228, R54, R229.reuse, 0x1 ;  /* 0x000000e536e47211 */ /* 0x080fe200078e08ff */
[----:B------:R-:W4:Y:S01]  /*17c10*/  SHFL.BFLY PT, R24, R7, 0x2, 0x1f ;  /* 0x0c401f0007187f89 */ /* 0x000f2200000e0000 */
[C---:B------:R-:W-:Y:S02]  /*17c20*/  LEA R227, R52.reuse, R229, 0x1 ;  /* 0x000000e534e37211 */ /* 0x040fe400078e08ff */
[----:B------:R-:W-:Y:S01]  /*17c30*/  LEA R226, R52, R228, 0x1 ;  /* 0x000000e434e27211 */ /* 0x000fe200078e08ff */
[----:B------:R-:W-:Y:S04]  /*17c40*/  LDSM.16.MT88.4 R156, [R229+0x10000] ;  /* 0x01000000e59c783b */ /* 0x000fe80000004200 */
[----:B------:R-:W-:Y:S04]  /*17c50*/  LDSM.16.MT88.4 R148, [R228+0x10000] ;  /* 0x01000000e494783b */ /* 0x000fe80000004200 */
[----:B------:R-:W-:Y:S04]  /*17c60*/  LDSM.16.MT88.4 R140, [R227+0x10000] ;  /* 0x01000000e38c783b */ /* 0x000fe80000004200 */
[----:B------:R-:W-:Y:S01]  /*17c70*/  LDSM.16.MT88.4 R132, [R226+0x10000] ;  /* 0x01000000e284783b */ /* 0x000fe20000004200 */
[----:B--2---:R-:W-:-:S03]  /*17c80*/  FMNMX.FTZ R5, R26, R5, !PT ;  /* 0x000000051a057209 */ /* 0x004fc60007810000 */
[----:B------:R-:W-:Y:S01]  /*17c90*/  LDSM.16.MT88.4 R64, [R226+0x12000] ;  /* 0x01200000e240783b */ /* 0x000fe20000004200 */
[----:B----4-:R-:W-:-:S03]  /*17ca0*/  FMNMX.FTZ R24, R7, R24, !PT ;  /* 0x0000001807187209 */ /* 0x010fc60007810000 */
[----:B------:R-:W2:Y:S04]  /*17cb0*/  SHFL.BFLY PT, R164, R5, 0x1, 0x1f ;  /* 0x0c201f0005a47f89 */ /* 0x000ea800000e0000 */
[----:B------:R-:W4:Y:S04]  /*17cc0*/  SHFL.BFLY PT, R3, R24, 0x1, 0x1f ;  /* 0x0c201f0018037f89 */ /* 0x000f2800000e0000 */
[----:B------:R-:W-:Y:S04]  /*17cd0*/  LDSM.16.MT88.4 R72, [R229+0x14000] ;  /* 0x01400000e548783b */ /* 0x000fe80000004200 */
[----:B------:R-:W-:Y:S04]  /*17ce0*/  LDSM.16.MT88.4 R80, [R228+0x14000] ;  /* 0x01400000e450783b */ /* 0x000fe80000004200 */
[----:B------:R-:W-:Y:S04]  /*17cf0*/  LDSM.16.MT88.4 R88, [R227+0x14000] ;  /* 0x01400000e358783b */ /* 0x000fe80000004200 */
[----:B------:R-:W-:Y:S01]  /*17d00*/  LDSM.16.MT88.4 R96, [R226+0x14000] ;  /* 0x01400000e260783b */ /* 0x000fe20000004200 */
[----:B--2---:R-:W-:-:S03]  /*17d10*/  FMNMX.FTZ R164, R5, R164, !PT ;  /* 0x000000a405a47209 */ /* 0x004fc60007810000 */
[----:B------:R-:W-:Y:S01]  /*17d20*/  LDSM.16.MT88.4 R104, [R229+0x16000] ;  /* 0x01600000e568783b */ /* 0x000fe20000004200 */
[----:B----4-:R-:W-:-:S03]  /*17d30*/  FMNMX.FTZ R3, R24, R3, !PT ;  /* 0x0000000318037209 */ /* 0x010fc60007810000 */
[----:B------:R-:W-:Y:S01]  /*17d40*/  LDSM.16.MT88.4 R112, [R228+0x16000] ;  /* 0x01600000e470783b */ /* 0x000fe20000004200 */
[----:B------:R-:W-:-:S03]  /*17d50*/  FSETP.NEU.FTZ.AND P2, PT, R164, -INF , PT ;  /* 0xff800000a400780b */ /* 0x000fc60003f5d000 */
[----:B------:R-:W-:Y:S04]  /*17d60*/  LDSM.16.MT88.4 R120, [R227+0x16000] ;  /* 0x01600000e378783b */ /* 0x000fe80000004200 */
[----:B------:R-:W-:Y:S01]  /*17d70*/  LDSM.16.MT88.4 R24, [R227+0x10800] ;  /* 0x01080000e318783b */ /* 0x000fe20000004200 */
[C---:B---3--:R-:W-:Y:S01]  /*17d80*/  FMUL.FTZ R197, R194.reuse, R164 ;  /* 0x000000a4c2c57220 */ /* 0x048fe20000410000 */
[----:B------:R-:W-:-:S04]  /*17d90*/  FMUL.FTZ R193, R194, R3 ;  /* 0x00000003c2c17220 */ /* 0x000fc80000410000 */
[----:B------:R-:W-:Y:S02]  /*17da0*/  FSEL R197, R197, RZ, P2 ;  /* 0x000000ffc5c57208 */ /* 0x000fe40001000000 */
[----:B------:R-:W-:-:S03]  /*17db0*/  FSETP.NEU.FTZ.AND P2, PT, R3, -INF , PT ;  /* 0xff8000000300780b */ /* 0x000fc60003f5d000 */
[-CC-:B------:R-:W-:Y:S01]  /*17dc0*/  FFMA.FTZ R181, R22, R194.reuse, -R197.reuse ;  /* 0x000000c216b57223 */ /* 0x180fe200000108c5 */
[----:B------:R-:W-:Y:S01]  /*17dd0*/  FSEL R193, R193, RZ, P2 ;  /* 0x000000ffc1c17208 */ /* 0x000fe20001000000 */
[-CC-:B------:R-:W-:Y:S01]  /*17de0*/  FFMA.FTZ R180, R42, R194.reuse, -R197.reuse ;  /* 0x000000c22ab47223 */ /* 0x180fe200000108c5 */
[-CC-:B------:R-:W-:Y:S01]  /*17df0*/  FFMA.FTZ R177, R62, R194.reuse, -R197.reuse ;  /* 0x000000c23eb17223 */ /* 0x180fe200000108c5 */
[-C--:B------:R-:W-:Y:S01]  /*17e00*/  FFMA.FTZ R174, R48, R194.reuse, -R197 ;  /* 0x000000c230ae7223 */ /* 0x080fe200000108c5 */
[----:B------:R-:W2:Y:S01]  /*17e10*/  LDSM.16.MT88.4 R40, [R229+0x12000] ;  /* 0x01200000e528783b */ /* 0x000ea20000004200 */
[-CC-:B------:R-:W-:Y:S01]  /*17e20*/  FFMA.FTZ R178, R20, R194.reuse, -R193.reuse ;  /* 0x000000c214b27223 */ /* 0x180fe200000108c1 */
[-CC-:B------:R-:W-:Y:S01]  /*17e30*/  FFMA.FTZ R183, R50, R194.reuse, -R193.reuse ;  /* 0x000000c232b77223 */ /* 0x180fe200000108c1 */
[-CC-:B------:R-:W-:Y:S01]  /*17e40*/  FFMA.FTZ R179, R56, R194.reuse, -R193.reuse ;  /* 0x000000c238b37223 */ /* 0x180fe200000108c1 */
[-C--:B------:R-:W-:Y:S01]  /*17e50*/  FFMA.FTZ R176, R46, R194.reuse, -R193 ;  /* 0x000000c22eb07223 */ /* 0x080fe200000108c1 */
[----:B------:R-:W-:Y:S01]  /*17e60*/  MUFU.EX2 R181, R181 ;  /* 0x000000b500b57308 */ /* 0x000fe20000000800 */
[----:B------:R-:W3:Y:S01]  /*17e70*/  LDSM.16.MT88.4 R48, [R228+0x12000] ;  /* 0x01200000e430783b */ /* 0x000ee20000004200 */
[-CC-:B------:R-:W-:Y:S01]  /*17e80*/  FFMA.FTZ R175, R18, R194.reuse, -R197.reuse ;  /* 0x000000c212af7223 */ /* 0x180fe200000108c5 */
[-CC-:B------:R-:W-:Y:S01]  /*17e90*/  FFMA.FTZ R172, R16, R194.reuse, -R197.reuse ;  /* 0x000000c210ac7223 */ /* 0x180fe200000108c5 */
[-CC-:B-1----:R-:W-:Y:S01]  /*17ea0*/  FFMA.FTZ R35, R14, R194.reuse, -R197.reuse ;  /* 0x000000c20e237223 */ /* 0x182fe200000108c5 */
[----:B------:R-:W1:Y:S01]  /*17eb0*/  LDSM.16.MT88.4 R56, [R227+0x12000] ;  /* 0x01200000e338783b */ /* 0x000e620000004200 */
[-C--:B------:R-:W-:Y:S01]  /*17ec0*/  FFMA.FTZ R32, R12, R194.reuse, -R197 ;  /* 0x000000c20c207223 */ /* 0x080fe200000108c5 */
[-CC-:B------:R-:W-:Y:S01]  /*17ed0*/  FFMA.FTZ R173, R10, R194.reuse, -R193.reuse ;  /* 0x000000c20aad7223 */ /* 0x180fe200000108c1 */
        /* <DEDUP_REMOVED lines=15> */
[-CC-:B------:R-:W-:Y:S01]  /*17fd0*/  FFMA.FTZ R188, R30, R194.reuse, -R193.reuse ;  /* 0x000000c21ebc7223 */ /* 0x180fe200000108c1 */
[----:B------:R-:W2:Y:S01]  /*17fe0*/  MUFU.EX2 R174, R174 ;  /* 0x000000ae00ae7308 */ /* 0x000ea20000000800 */
[----:B----4-:R-:W-:Y:S01]  /*17ff0*/  F2FP.BF16.F32.PACK_AB R128, R180, R181 ;  /* 0x000000b5b480723e */ /* 0x010fe200000010ff */
[-C--:B------:R-:W-:Y:S01]  /*18000*/  FFMA.FTZ R191, R28, R194.reuse, -R193 ;  /* 0x000000c21cbf7223 */ /* 0x080fe200000108c1 */
[-CC-:B------:R-:W-:Y:S01]  /*18010*/  FFMA.FTZ R251, R195, R194.reuse, -R197.reuse ;  /* 0x000000c2c3fb7223 */ /* 0x180fe200000108c5 */
[----:B------:R-:W-:Y:S01]  /*18020*/  LDSM.16.MT88.4 R28, [R228+0x11000] ;  /* 0x01100000e41c783b */ /* 0x000fe20000004200 */
[-CC-:B------:R-:W-:Y:S01]  /*18030*/  FFMA.FTZ R199, R244, R194.reuse, -R197.reuse ;  /* 0x000000c2f4c77223 */ /* 0x180fe200000108c5 */
[-CC-:B------:R-:W-:Y:S01]  /*18040*/  FFMA.FTZ R202, R202, R194.reuse, -R197.reuse ;  /* 0x000000c2caca7223 */ /* 0x180fe200000108c5 */
[-C--:B------:R-:W-:Y:S01]  /*18050*/  FFMA.FTZ R200, R200, R194.reuse, -R197 ;  /* 0x000000c2c8c87223 */ /* 0x080fe200000108c5 */
[----:B------:R-:W-:Y:S01]  /*18060*/  MUFU.EX2 R178, R178 ;  /* 0x000000b200b27308 */ /* 0x000fe20000000800 */
[-CC-:B------:R-:W-:Y:S01]  /*18070*/  FFMA.FTZ R195, R198, R194.reuse, -R193.reuse ;  /* 0x000000c2c6c37223 */ /* 0x180fe200000108c1 */
[-CC-:B------:R-:W-:Y:S01]  /*18080*/  FFMA.FTZ R196, R196, R194.reuse, -R193.reuse ;  /* 0x000000c2c4c47223 */ /* 0x180fe200000108c1 */
[-CC-:B------:R-:W-:Y:S01]  /*18090*/  FFMA.FTZ R192, R192, R194.reuse, -R193.reuse ;  /* 0x000000c2c0c07223 */ /* 0x180fe200000108c1 */
[----:B------:R-:W-:Y:S01]  /*180a0*/  FFMA.FTZ R249, R190, R194, -R193 ;  /* 0x000000c2bef97223 */ /* 0x000fe200000108c1 */
[----:B------:R-:W-:-:S03]  /*180b0*/  FADD.FTZ R180, R181, R180 ;  /* 0x000000b4b5b47221 */ /* 0x000fc60000010000 */
[----:B------:R-:W4:Y:S01]  /*180c0*/  MUFU.EX2 R183, R183 ;  /* 0x000000b700b77308 */ /* 0x000f220000000800 */
[----:B--2---:R-:W-:Y:S01]  /*180d0*/  F2FP.BF16.F32.PACK_AB R130, R174, R177 ;  /* 0x000000b1ae82723e */ /* 0x004fe200000010ff */
[----:B------:R-:W-:-:S04]  /*180e0*/  FADD.FTZ R177, R177, R180 ;  /* 0x000000b4b1b17221 */ /* 0x000fc80000010000 */
[----:B------:R-:W-:Y:S02]  /*180f0*/  FADD.FTZ R174, R174, R177 ;  /* 0x000000b1aeae7221 */ /* 0x000fe40000010000 */
[----:B------:R-:W-:Y:S08]  /*18100*/  MUFU.EX2 R179, R179 ;  /* 0x000000b300b37308 */ /* 0x000ff00000000800 */
[----:B------:R-:W2:Y:S01]  /*18110*/  MUFU.EX2 R176, R176 ;  /* 0x000000b000b07308 */ /* 0x000ea20000000800 */
[----:B----4-:R-:W-:Y:S01]  /*18120*/  F2FP.BF16.F32.PACK_AB R129, R183, R178 ;  /* 0x000000b2b781723e */ /* 0x010fe200000010ff */
[----:B------:R-:W-:-:S06]  /*18130*/  FADD.FTZ R178, R178, R183 ;  /* 0x000000b7b2b27221 */ /* 0x000fcc0000010000 */
[----:B------:R-:W-:Y:S08]  /*18140*/  MUFU.EX2 R175, R175 ;  /* 0x000000af00af7308 */ /* 0x000ff00000000800 */
[----:B------:R-:W4:Y:S01]  /*18150*/  MUFU.EX2 R172, R172 ;  /* 0x000000ac00ac7308 */ /* 0x000f220000000800 */
[----:B--2---:R-:W-:Y:S01]  /*18160*/  F2FP.BF16.F32.PACK_AB R131, R176, R179 ;  /* 0x000000b3b083723e */ /* 0x004fe200000010ff */
[----:B------:R-:W-:-:S04]  /*18170*/  FADD.FTZ R179, R179, R178 ;  /* 0x000000b2b3b37221 */ /* 0x000fc80000010000 */
[----:B------:R-:W-:Y:S02]  /*18180*/  FADD.FTZ R176, R176, R179 ;  /* 0x000000b3b0b07221 */ /* 0x000fe40000010000 */
[C---:B------:R-:W-:Y:S01]  /*18190*/  HMMA.16816.F32.BF16 R160, R128.reuse, R156, RZ ;  /* 0x0000009c80a0723c */ /* 0x040fe200000418ff */
[----:B------:R-:W-:Y:S05]  /*181a0*/  MUFU.EX2 R35, R35 ;  /* 0x0000002300237308 */ /* 0x000fea0000000800 */
[C---:B------:R-:W-:Y:S03]  /*181b0*/  HMMA.16816.F32.BF16 R156, R128.reuse, R158, RZ ;  /* 0x0000009e809c723c */ /* 0x040fe600000418ff */
[----:B------:R-:W2:Y:S01]  /*181c0*/  MUFU.EX2 R32, R32 ;  /* 0x0000002000207308 */ /* 0x000ea20000000800 */
[C---:B----4-:R-:W-:Y:S01]  /*181d0*/  F2FP.BF16.F32.PACK_AB R8, R172.reuse, R175 ;  /* 0x000000afac08723e */ /* 0x050fe200000010ff */
[----:B------:R-:W-:Y:S01]  /*181e0*/  FADD.FTZ R175, R175, R174 ;  /* 0x000000aeafaf7221 */ /* 0x000fe20000010000 */
[----:B------:R-:W-:Y:S03]  /*181f0*/  HMMA.16816.F32.BF16 R152, R128, R148, RZ ;  /* 0x000000948098723c */ /* 0x000fe600000418ff */
[----:B------:R-:W-:-:S02]  /*18200*/  FADD.FTZ R172, R172, R175 ;  /* 0x000000afacac7221 */ /* 0x000fc40000010000 */
[----:B------:R-:W-:Y:S01]  /*18210*/  MUFU.EX2 R173, R173 ;  /* 0x000000ad00ad7308 */ /* 0x000fe20000000800 */
[C---:B------:R-:W-:Y:S06]  /*18220*/  HMMA.16816.F32.BF16 R144, R128.reuse, R140, RZ ;  /* 0x0000008c8090723c */ /* 0x040fec00000418ff */
[----:B------:R-:W-:Y:S01]  /*18230*/  HMMA.16816.F32.BF16 R136, R128, R132, RZ ;  /* 0x000000848088723c */ /* 0x000fe200000418ff */
[----:B------:R-:W4:Y:S01]  /*18240*/  MUFU.EX2 R34, R34 ;  /* 0x0000002200227308 */ /* 0x000f220000000800 */
[----:B--2---:R-:W-:Y:S01]  /*18250*/  F2FP.BF16.F32.PACK_AB R10, R32, R35 ;  /* 0x00000023200a723e */ /* 0x004fe200000010ff */
[----:B------:R-:W-:-:S03]  /*18260*/  FADD.FTZ R35, R35, R172 ;  /* 0x000000ac23237221 */ /* 0x000fc60000010000 */
[C---:B------:R-:W-:Y:S01]  /*18270*/  HMMA.16816.F32.BF16 R36, R128.reuse, R40, RZ ;  /* 0x000000288024723c */ /* 0x040fe200000418ff */
[----:B------:R-:W-:Y:S02]  /*18280*/  FADD.FTZ R35, R32, R35 ;  /* 0x0000002320237221 */ /* 0x000fe40000010000 */
[----:B------:R-:W-:Y:S03]  /*18290*/  MUFU.EX2 R33, R33 ;  /* 0x0000002100217308 */ /* 0x000fe60000000800 */
[C---:B---3--:R-:W-:Y:S05]  /*182a0*/  HMMA.16816.F32.BF16 R44, R128.reuse, R48, RZ ;  /* 0x00000030802c723c */ /* 0x048fea00000418ff */
[----:B------:R-:W2:Y:S01]  /*182b0*/  MUFU.EX2 R0, R0 ;  /* 0x0000000000007308 */ /* 0x000ea20000000800 */
[----:B----4-:R-:W-:Y:S01]  /*182c0*/  F2FP.BF16.F32.PACK_AB R9, R34, R173 ;  /* 0x000000ad2209723e */ /* 0x010fe200000010ff */
[----:B-1----:R-:W-:Y:S01]  /*182d0*/  HMMA.16816.F32.BF16 R52, R128, R56, RZ ;  /* 0x000000388034723c */ /* 0x002fe200000418ff */
[----:B------:R-:W-:-:S04]  /*182e0*/  FADD.FTZ R173, R173, R176 ;  /* 0x000000b0adad7221 */ /* 0x000fc80000010000 */
[----:B------:R-:W-:Y:S01]  /*182f0*/  FADD.FTZ R34, R34, R173 ;  /* 0x000000ad22227221 */ /* 0x000fe20000010000 */
[C---:B------:R-:W-:Y:S01]  /*18300*/  HMMA.16816.F32.BF16 R60, R128.reuse, R64, RZ ;  /* 0x00000040803c723c */ /* 0x040fe200000418ff */
[----:B------:R-:W-:Y:S05]  /*18310*/  MUFU.EX2 R182, R182 ;  /* 0x000000b600b67308 */ /* 0x000fea0000000800 */
[----:B------:R-:W-:Y:S01]  /*18320*/  HMMA.16816.F32.BF16 R68, R128, R72, RZ ;  /* 0x000000488044723c */ /* 0x000fe200000418ff */
[----:B--2---:R-:W-:Y:S02]  /*18330*/  F2FP.BF16.F32.PACK_AB R11, R0, R33 ;  /* 0x00000021000b723e */ /* 0x004fe400000010ff */
        /* <DEDUP_REMOVED lines=37> */
[C---:B-----5:R-:W-:Y:S06]  /*18590*/  HMMA.16816.F32.BF16 R124, R128.reuse, R16, RZ ;  /* 0x00000010807c723c */ /* 0x060fec00000418ff */
[----:B------:R-:W-:Y:S01]  /*185a0*/  HMMA.16816.F32.BF16 R128, R128, R18, RZ ;  /* 0x000000128080723c */ /* 0x000fe200000418ff */
[----:B------:R-:W5:Y:S05]  /*185b0*/  LDSM.16.MT88.4 R16, [R229+0x12800] ;  /* 0x01280000e510783b */ /* 0x000f6a0000004200 */
[C---:B------:R-:W-:Y:S06]  /*185c0*/  HMMA.16816.F32.BF16 R160, R8.reuse, R12, R160 ;  /* 0x0000000c08a0723c */ /* 0x040fec00000418a0 */
[C---:B------:R-:W-:Y:S01]  /*185d0*/  HMMA.16816.F32.BF16 R156, R8.reuse, R14, R156 ;  /* 0x0000000e089c723c */ /* 0x040fe2000004189c */
[----:B------:R-:W1:Y:S05]  /*185e0*/  LDSM.16.MT88.4 R12, [R228+0x12800] ;  /* 0x01280000e40c783b */ /* 0x000e6a0000004200 */
[C---:B------:R-:W-:Y:S06]  /*185f0*/  HMMA.16816.F32.BF16 R152, R8.reuse, R4, R152 ;  /* 0x000000040898723c */ /* 0x040fec0000041898 */
        /* <DEDUP_REMOVED lines=36> */
[----:B------:R-:W-:Y:S01]  /*18840*/  HMMA.16816.F32.BF16 R112, R8, R22, R112 ;  /* 0x000000160870723c */ /* 0x000fe20000041870 */
[----:B------:R-:W-:Y:S01]  /*18850*/  F2FP.BF16.F32.PACK_AB R20, R185, R182 ;  /* 0x000000b6b914723e */ /* 0x000fe200000010ff */
[----:B------:R-:W-:Y:S01]  /*18860*/  FADD.FTZ R182, R182, R35 ;  /* 0x00000023b6b67221 */ /* 0x000fe20000010000 */
[----:B------:R-:W-:Y:S01]  /*18870*/  F2FP.BF16.F32.PACK_AB R21, R189, R186 ;  /* 0x000000babd15723e */ /* 0x000fe200000010ff */
[----:B------:R-:W-:-:S02]  /*18880*/  FADD.FTZ R186, R186, R33 ;  /* 0x00000021baba7221 */ /* 0x000fc40000010000 */
[C---:B-----5:R-:W-:Y:S01]  /*18890*/  HMMA.16816.F32.BF16 R116, R8.reuse, R16, R116 ;  /* 0x000000100874723c */ /* 0x060fe20000041874 */
[----:B------:R-:W-:Y:S01]  /*188a0*/  F2FP.BF16.F32.PACK_AB R22, R187, R184 ;  /* 0x000000b8bb16723e */ /* 0x000fe200000010ff */
[----:B------:R-:W-:Y:S01]  /*188b0*/  FADD.FTZ R185, R185, R182 ;  /* 0x000000b6b9b97221 */ /* 0x000fe20000010000 */
[----:B------:R-:W-:Y:S01]  /*188c0*/  F2FP.BF16.F32.PACK_AB R23, R191, R188 ;  /* 0x000000bcbf17723e */ /* 0x000fe200000010ff */
[----:B------:R-:W-:Y:S02]  /*188d0*/  FADD.FTZ R189, R189, R186 ;  /* 0x000000babdbd7221 */ /* 0x000fe40000010000 */
[----:B------:R-:W-:Y:S01]  /*188e0*/  HMMA.16816.F32.BF16 R120, R8, R18, R120 ;  /* 0x000000120878723c */ /* 0x000fe20000041878 */
[----:B------:R-:W4:Y:S01]  /*188f0*/  LDSM.16.MT88.4 R16, [R229+0x13000] ;  /* 0x01300000e510783b */ /* 0x000f220000004200 */
[----:B------:R-:W-:Y:S01]  /*18900*/  FADD.FTZ R184, R184, R185 ;  /* 0x000000b9b8b87221 */ /* 0x000fe20000010000 */
[----:B------:R-:W-:-:S03]  /*18910*/  FADD.FTZ R188, R188, R189 ;  /* 0x000000bdbcbc7221 */ /* 0x000fc60000010000 */
[----:B-1----:R-:W-:Y:S01]  /*18920*/  HMMA.16816.F32.BF16 R124, R8, R12, R124 ;  /* 0x0000000c087c723c */ /* 0x002fe2000004187c */
[----:B------:R-:W-:Y:S01]  /*18930*/  FADD.FTZ R184, R187, R184 ;  /* 0x000000b8bbb87221 */ /* 0x000fe20000010000 */
[----:B------:R-:W-:-:S04]  /*18940*/  FADD.FTZ R188, R191, R188 ;  /* 0x000000bcbfbc7221 */ /* 0x000fc80000010000 */
[----:B------:R-:W-:Y:S01]  /*18950*/  HMMA.16816.F32.BF16 R128, R8, R14, R128 ;  /* 0x0000000e0880723c */ /* 0x000fe20000041880 */
[----:B------:R-:W1:Y:S04]  /*18960*/  LDSM.16.MT88.4 R8, [R226+0x11000] ;  /* 0x01100000e208783b */ /* 0x000e680000004200 */
[----:B------:R-:W-:Y:S01]  /*18970*/  LDSM.16.MT88.4 R12, [R228+0x13000] ;  /* 0x01300000e40c783b */ /* 0x000fe20000004200 */
[C---:B--2---:R-:W-:Y:S06]  /*18980*/  HMMA.16816.F32.BF16 R160, R20.reuse, R4, R160 ;  /* 0x0000000414a0723c */ /* 0x044fec00000418a0 */
[C---:B------:R-:W-:Y:S01]  /*18990*/  HMMA.16816.F32.BF16 R156, R20.reuse, R6, R156 ;  /* 0x00000006149c723c */ /* 0x040fe2000004189c */
[----:B------:R-:W2:Y:S05]  /*189a0*/  LDSM.16.MT88.4 R4, [R227+0x13000] ;  /* 0x01300000e304783b */ /* 0x000eaa0000004200 */
[C---:B---3--:R-:W-:Y:S06]  /*189b0*/  HMMA.16816.F32.BF16 R144, R20.reuse, R24, R144 ;  /* 0x000000181490723c */ /* 0x048fec0000041890 */
        /* <DEDUP_REMOVED lines=177> */
.L_x_2961:
[----:B-1----:R-:W-:Y:S02]  /*194d0*/  R2UR UR4, R202 ;  /* 0x00000000ca0472ca */ /* 0x002fe400000e0000 */
[----:B------:R-:W-:-:S13]  /*194e0*/  R2UR UR5, R203 ;  /* 0x00000000cb0572ca */ /* 0x000fda00000e0000 */
[----:B--2---:R-:W2:Y:S02]  /*194f0*/  LD.E R0, desc[UR4][R200.64+0x40] ;  /* 0x00004004c8007980 */ /* 0x004ea4000c101900 */
[----:B--2---:R-:W-:-:S05]  /*19500*/  IMAD.U32 R0, R0, -0x40, RZ ;  /* 0xffffffc000007824 */ /* 0x004fca00078e00ff */
[----:B------:R-:W-:Y:S02]  /*19510*/  SHF.R.S32.HI R5, RZ, 0x1f, R0 ;  /* 0x0000001fff057819 */ /* 0x000fe40000011400 */
.L_x_2962:
[----:B------:R-:W-:Y:S05]  /*19520*/  BSYNC B0 ;  /* 0x0000000000007941 */ /* 0x000fea0003800000 */
.L_x_2960:
[----:B------:R-:W-:Y:S02]  /*19530*/  LEA R242, P1, R0, R242, 0x1 ;  /* 0x000000f200f27211 */ /* 0x000fe400078208ff */
        /* <DEDUP_REMOVED lines=54> */
[----:B------:R-:W-:-:S05]  /*198a0*/  IADD3 R10, P1, R0, R8, RZ ;  /* 0x00000008000a7210 */ /* 0x000fca0007f3e0ff */
[----:B------:R-:W-:-:S05]  /*198b0*/  IMAD.X R11, R4, 0x1, R9, P1 ;  /* 0x00000001040b7824 */ /* 0x000fca00008e0609 */
[----:B------:R-:W-:Y:S04]  /*198c0*/  LDGSTS.E.BYPASS.LTC128B.128 [R237+0x11800], desc[UR12][R10.64] ;  /* 0x118000000aed7fae */ /* 0x000fe8000b901d4c */
[----:B------:R-:W-:Y:S04]  /*198d0*/  LDGSTS.E.BYPASS.LTC128B.128 [R237+0x13800], desc[UR10][R10.64+0x80] ;  /* 0x138000800aed7fae */ /* 0x000fe8000b901d4a */
[----:B------:R-:W-:Y:S04]  /*198e0*/  LDGSTS.E.BYPASS.LTC128B.128 [R237+0x15800], desc[UR8][R10.64+0x100] ;  /* 0x158001000aed7fae */ /* 0x000fe8000b901d48 */
[----:B------:R2:W-:Y:S04]  /*198f0*/  LDGSTS.E.BYPASS.LTC128B.128 [R237+0x17800], desc[UR4][R10.64+0x180] ;  /* 0x178001800aed7fae */ /* 0x0005e8000b901d44 */
[----:B------:R-:W-:Y:S04]  /*19900*/  LDSM.16.M88.4 R172, [R225] ;  /* 0x00000000e1ac783b */ /* 0x000fe80000000200 */
[----:B------:R-:W3:Y:S04]  /*19910*/  LDSM.16.M88.4 R12, [R224+0x8000] ;  /* 0x00800000e00c783b */ /* 0x000ee80000000200 */
[----:B-1----:R-:W2:Y:S04]  /*19920*/  LDSM.16.M88.4 R4, [R224+0x8800] ;  /* 0x00880000e004783b */ /* 0x002ea80000000200 */
[----:B------:R-:W1:Y:S04]  /*19930*/  LDSM.16.M88.4 R180, [R224+0x9000] ;  /* 0x00900000e0b4783b */ /* 0x000e680000000200 */
[----:B------:R-:W4:Y:S04]  /*19940*/  LDSM.16.M88.4 R24, [R224+0x9800] ;  /* 0x00980000e018783b */ /* 0x000f280000000200 */
[----:B------:R-:W-:Y:S04]  /*19950*/  LDSM.16.M88.4 R28, [R223] ;  /* 0x00000000df1c783b */ /* 0x000fe80000000200 */
[----:B------:R-:W5:Y:S04]  /*19960*/  LDSM.16.M88.4 R20, [R222] ;  /* 0x00000000de14783b */ /* 0x000f680000000200 */
[----:B------:R-:W5:Y:S04]  /*19970*/  LDSM.16.M88.4 R196, [R218] ;  /* 0x00000000dac4783b */ /* 0x000f680000000200 */
[----:B------:R-:W5:Y:S04]  /*19980*/  LDSM.16.M88.4 R192, [R217] ;  /* 0x00000000d9c0783b */ /* 0x000f680000000200 */
[----:B------:R-:W5:Y:S04]  /*19990*/  LDSM.16.M88.4 R32, [R216] ;  /* 0x00000000d820783b */ /* 0x000f680000000200 */
[----:B------:R-:W-:Y:S01]  /*199a0*/  LDSM.16.M88.4 R188, [R221] ;  /* 0x00000000ddbc783b */ /* 0x000fe20000000200 */
[C---:B---3--:R-:W-:Y:S03]  /*199b0*/  HMMA.16816.F32.BF16 R16, R172.reuse, R12, RZ ;  /* 0x0000000cac10723c */ /* 0x048fe600000418ff */
[----:B------:R-:W3:Y:S04]  /*199c0*/  LD.E R0, desc[UR4][R200.64+0x18c] ;  /* 0x00018c04c8007980 */ /* 0x000ee8000c101900 */
[----:B------:R-:W0:Y:S01]  /*199d0*/  LDGDEPBAR ;  /* 0x00000000000079af */ /* 0x000e220000000000 */
[C---:B------:R-:W-:Y:S06]  /*199e0*/  HMMA.16816.F32.BF16 R12, R172.reuse, R14, RZ ;  /* 0x0000000eac0c723c */ /* 0x040fec00000418ff */
[C---:B--2---:R-:W-:Y:S06]  /*199f0*/  HMMA.16816.F32.BF16 R8, R172.reuse, R4, RZ ;  /* 0x00000004ac08723c */ /* 0x044fec00000418ff */
[C---:B-1----:R-:W-:Y:S06]  /*19a00*/  HMMA.16816.F32.BF16 R184, R172.reuse, R180, RZ ;  /* 0x000000b4acb8723c */ /* 0x042fec00000418ff */
[C---:B------:R-:W-:Y:S06]  /*19a10*/  HMMA.16816.F32.BF16 R4, R172.reuse, R6, RZ ;  /* 0x00000006ac04723c */ /* 0x040fec00000418ff */
[C---:B------:R-:W-:Y:S06]  /*19a20*/  HMMA.16816.F32.BF16 R180, R172.reuse, R182, RZ ;  /* 0x000000b6acb4723c */ /* 0x040fec00000418ff */
[C---:B----4-:R-:W-:Y:S06]  /*19a30*/  HMMA.16816.F32.BF16 R176, R172.reuse, R24, RZ ;  /* 0x00000018acb0723c */ /* 0x050fec00000418ff */
[----:B------:R-:W-:Y:S01]  /*19a40*/  HMMA.16816.F32.BF16 R172, R172, R26, RZ ;  /* 0x0000001aacac723c */ /* 0x000fe200000418ff */
[----:B------:R-:W1:Y:S05]  /*19a50*/  LDSM.16.M88.4 R24, [R219+0x8000] ;  /* 0x00800000db18783b */ /* 0x000e6a0000000200 */
[C---:B-----5:R-:W-:Y:S06]  /*19a60*/  HMMA.16816.F32.BF16 R16, R28.reuse, R20, R16 ;  /* 0x000000141c10723c */ /* 0x060fec0000041810 */
[C---:B------:R-:W-:Y:S01]  /*19a70*/  HMMA.16816.F32.BF16 R12, R28.reuse, R22, R12 ;  /* 0x000000161c0c723c */ /* 0x040fe2000004180c */
[----:B------:R-:W2:Y:S05]  /*19a80*/  LDSM.16.M88.4 R20, [R219+0x8800] ;  /* 0x00880000db14783b */ /* 0x000eaa0000000200 */
[C---:B------:R-:W-:Y:S06]  /*19a90*/  HMMA.16816.F32.BF16 R8, R28.reuse, R196, R8 ;  /* 0x000000c41c08723c */ /* 0x040fec0000041808 */
[C---:B------:R-:W-:Y:S01]  /*19aa0*/  HMMA.16816.F32.BF16 R4, R28.reuse, R198, R4 ;  /* 0x000000c61c04723c */ /* 0x040fe20000041804 */
[----:B------:R-:W4:Y:S05]  /*19ab0*/  LDSM.16.M88.4 R196, [R219+0x9000] ;  /* 0x00900000dbc4783b */ /* 0x000f2a0000000200 */
[C---:B------:R-:W-:Y:S06]  /*19ac0*/  HMMA.16816.F32.BF16 R184, R28.reuse, R192, R184 ;  /* 0x000000c01cb8723c */ /* 0x040fec00000418b8 */
[C---:B------:R-:W-:Y:S01]  /*19ad0*/  HMMA.16816.F32.BF16 R180, R28.reuse, R194, R180 ;  /* 0x000000c21cb4723c */ /* 0x040fe200000418b4 */
[----:B------:R-:W5:Y:S05]  /*19ae0*/  LDSM.16.M88.4 R192, [R219+0x9800] ;  /* 0x00980000dbc0783b */ /* 0x000f6a0000000200 */
[C---:B------:R-:W-:Y:S06]  /*19af0*/  HMMA.16816.F32.BF16 R176, R28.reuse, R32, R176 ;  /* 0x000000201cb0723c */ /* 0x040fec00000418b0 */
[----:B------:R-:W-:Y:S01]  /*19b00*/  HMMA.16816.F32.BF16 R172, R28, R34, R172 ;  /* 0x000000221cac723c */ /* 0x000fe200000418ac */
[----:B------:R-:W-:Y:S04]  /*19b10*/  LDSM.16.M88.4 R32, [R220] ;  /* 0x00000000dc20783b */ /* 0x000fe80000000200 */
[----:B------:R-:W5:Y:S01]  /*19b20*/  LDSM.16.M88.4 R28, [R215] ;  /* 0x00000000d71c783b */ /* 0x000f620000000200 */
[C---:B-1----:R-:W-:Y:S06]  /*19b30*/  HMMA.16816.F32.BF16 R16, R188.reuse, R24, R16 ;  /* 0x00000018bc10723c */ /* 0x042fec0000041810 */
[C---:B------:R-:W-:Y:S01]  /*19b40*/  HMMA.16816.F32.BF16 R12, R188.reuse, R26, R12 ;  /* 0x0000001abc0c723c */ /* 0x040fe2000004180c */
[----:B------:R-:W1:Y:S05]  /*19b50*/  LDSM.16.M88.4 R24, [R215+0x800] ;  /* 0x00080000d718783b */ /* 0x000e6a0000000200 */
[C---:B--2---:R-:W-:Y:S06]  /*19b60*/  HMMA.16816.F32.BF16 R8, R188.reuse, R20, R8 ;  /* 0x00000014bc08723c */ /* 0x044fec0000041808 */
[C---:B------:R-:W-:Y:S01]  /*19b70*/  HMMA.16816.F32.BF16 R4, R188.reuse, R22, R4 ;  /* 0x00000016bc04723c */ /* 0x040fe20000041804 */
[----:B------:R-:W2:Y:S05]  /*19b80*/  LDSM.16.M88.4 R20, [R215+0x1000] ;  /* 0x00100000d714783b */ /* 0x000eaa0000000200 */
[C---:B----4-:R-:W-:Y:S06]  /*19b90*/  HMMA.16816.F32.BF16 R184, R188.reuse, R196, R184 ;  /* 0x000000c4bcb8723c */ /* 0x050fec00000418b8 */
[C---:B------:R-:W-:Y:S01]  /*19ba0*/  HMMA.16816.F32.BF16 R180, R188.reuse, R198, R180 ;  /* 0x000000c6bcb4723c */ /* 0x040fe200000418b4 */
[----:B------:R-:W-:Y:S05]  /*19bb0*/  LDSM.16.M88.4 R196, [R215+0x2800] ;  /* 0x00280000d7c4783b */ /* 0x000fea0000000200 */
[C---:B-----5:R-:W-:Y:S06]  /*19bc0*/  HMMA.16816.F32.BF16 R176, R188.reuse, R192, R176 ;  /* 0x000000c0bcb0723c */ /* 0x060fec00000418b0 */
[----:B------:R-:W-:Y:S01]  /*19bd0*/  HMMA.16816.F32.BF16 R172, R188, R194, R172 ;  /* 0x000000c2bcac723c */ /* 0x000fe200000418ac */
[----:B------:R-:W4:Y:S04]  /*19be0*/  LDSM.16.M88.4 R192, [R215+0x1800] ;  /* 0x00180000d7c0783b */ /* 0x000f280000000200 */
[----:B------:R-:W-:Y:S01]  /*19bf0*/  LDSM.16.M88.4 R188, [R224+0xb000] ;  /* 0x00b00000e0bc783b */ /* 0x000fe20000000200 */
        /* <DEDUP_REMOVED lines=12> */
[----:B------:R-:W-:Y:S01]  /*19cc0*/  LDSM.16.M88.4 R192, [R213] ;  /* 0x00000000d5c0783b */ /* 0x000fe20000000200 */
[C---:B-1----:R-:W-:Y:S06]  /*19cd0*/  HMMA.16816.F32.BF16 R16, R24.reuse, R28, R16 ;  /* 0x0000001c1810723c */ /* 0x042fec0000041810 */
[C---:B------:R-:W-:Y:S01]  /*19ce0*/  HMMA.16816.F32.BF16 R12, R24.reuse, R30, R12 ;  /* 0x0000001e180c723c */ /* 0x040fe2000004180c */
[----:B------:R-:W1:Y:S05]  /*19cf0*/  LDSM.16.M88.4 R28, [R223+0x2000] ;  /* 0x00200000df1c783b */ /* 0x000e6a0000000200 */
[C---:B--2---:R-:W-:Y:S06]  /*19d00*/  HMMA.16816.F32.BF16 R8, R24.reuse, R20, R8 ;  /* 0x000000141808723c */ /* 0x044fec0000041808 */
[C---:B------:R-:W-:Y:S01]  /*19d10*/  HMMA.16816.F32.BF16 R4, R24.reuse, R22, R4 ;  /* 0x000000161804723c */ /* 0x040fe20000041804 */
[----:B------:R-:W2:Y:S05]  /*19d20*/  LDSM.16.M88.4 R20, [R214] ;  /* 0x00000000d614783b */ /* 0x000eaa0000000200 */
[C---:B------:R-:W-:Y:S06]  /*19d30*/  HMMA.16816.F32.BF16 R184, R24.reuse, R188, R184 ;  /* 0x000000bc18b8723c */ /* 0x040fec00000418b8 */
[C---:B------:R-:W-:Y:S01]  /*19d40*/  HMMA.16816.F32.BF16 R180, R24.reuse, R190, R180 ;  /* 0x000000be18b4723c */ /* 0x040fe200000418b4 */
[----:B------:R-:W5:Y:S05]  /*19d50*/  LDSM.16.M88.4 R188, [R212] ;  /* 0x00000000d4bc783b */ /* 0x000f6a0000000200 */
[C---:B----4-:R-:W-:Y:S06]  /*19d60*/  HMMA.16816.F32.BF16 R176, R24.reuse, R32, R176 ;  /* 0x0000002018b0723c */ /* 0x050fec00000418b0 */
[----:B------:R-:W-:Y:S01]  /*19d70*/  HMMA.16816.F32.BF16 R172, R24, R34, R172 ;  /* 0x0000002218ac723c */ /* 0x000fe200000418ac */
[----:B------:R-:W4:Y:S04]  /*19d80*/  LDSM.16.M88.4 R32, [R211] ;  /* 0x00000000d320783b */ /* 0x000f280000000200 */
        /* <DEDUP_REMOVED lines=9> */
[----:B------:R-:W5:Y:S05]  /*19e20*/  LDSM.16.M88.4 R188, [R219+0xb000] ;  /* 0x00b00000dbbc783b */ /* 0x000f6a0000000200 */
[C---:B----4-:R-:W-:Y:S06]  /*19e30*/  HMMA.16816.F32.BF16 R176, R28.reuse, R32, R176 ;  /* 0x000000201cb0723c */ /* 0x050fec00000418b0 */
[----:B------:R-:W-:Y:S01]  /*19e40*/  HMMA.16816.F32.BF16 R172, R28, R34, R172 ;  /* 0x000000221cac723c */ /* 0x000fe200000418ac */
[----:B------:R-:W4:Y:S04]  /*19e50*/  LDSM.16.M88.4 R28, [R219+0xb800] ;  /* 0x00b80000db1c783b */ /* 0x000f280000000200 */
[----:B------:R-:W3:Y:S01]  /*19e60*/  LDSM.16.M88.4 R32, [R220+0x2000] ;  /* 0x00200000dc20783b */ /* 0x000ee20000000200 */
        /* <DEDUP_REMOVED lines=9> */
[C---:B----4-:R-:W-:Y:S06]  /*19f00*/  HMMA.16816.F32.BF16 R176, R24.reuse, R28, R176 ;  /* 0x0000001c18b0723c */ /* 0x050fec00000418b0 */
[----:B------:R-:W-:Y:S01]  /*19f10*/  HMMA.16816.F32.BF16 R172, R24, R30, R172 ;  /* 0x0000001e18ac723c */ /* 0x000fe200000418ac */
[----:B------:R-:W-:Y:S04]  /*19f20*/  LDSM.16.M88.4 R24, [R225+0x4000] ;  /* 0x00400000e118783b */ /* 0x000fe80000000200 */
[----:B------:R-:W4:Y:S01]  /*19f30*/  LDSM.16.M88.4 R28, [R224+0xc000] ;  /* 0x00c00000e01c783b */ /* 0x000f220000000200 */
[C---:B---3--:R-:W-:Y:S06]  /*19f40*/  HMMA.16816.F32.BF16 R8, R32.reuse, R196, R8 ;  /* 0x000000c42008723c */ /* 0x048fec0000041808 */
        /* <DEDUP_REMOVED lines=10> */
[----:B------:R-:W3:Y:S04]  /*19ff0*/  LDSM.16.M88.4 R32, [R224+0xd800] ;  /* 0x00d80000e020783b */ /* 0x000ee80000000200 */
[----:B------:R-:W-:Y:S01]  /*1a000*/  LDSM.16.M88.4 R192, [R209] ;  /* 0x00000000d1c0783b */ /* 0x000fe20000000200 */
[C---:B----4-:R-:W-:Y:S06]  /*1a010*/  HMMA.16816.F32.BF16 R16, R24.reuse, R28, R16 ;  /* 0x0000001c1810723c */ /* 0x050fec0000041810 */
[C---:B------:R-:W-:Y:S01]  /*1a020*/  HMMA.16816.F32.BF16 R12, R24.reuse, R30, R12 ;  /* 0x0000001e180c723c */ /* 0x040fe2000004180c */
[----:B------:R-:W-:Y:S05]  /*1a030*/  LDSM.16.M88.4 R28, [R223+0x4000] ;  /* 0x00400000df1c783b */ /* 0x000fea0000000200 */
[C---:B-1----:R-:W-:Y:S06]  /*1a040*/  HMMA.16816.F32.BF16 R8, R24.reuse, R20, R8 ;  /* 0x000000141808723c */ /* 0x042fec0000041808 */
        /* <DEDUP_REMOVED lines=31> */
[C---:B-----5:R-:W-:Y:S06]  /*1a240*/  HMMA.16816.F32.BF16 R184, R196.reuse, R192, R184 ;  /* 0x000000c0c4b8723c */ /* 0x060fec00000418b8 */
[----:B------:R-:W-:Y:S01]  /*1a250*/  HMMA.16816.F32.BF16 R180, R196, R194, R180 ;  /* 0x000000c2c4b4723c */ /* 0x000fe200000418b4 */
[----:B------:R-:W-:Y:S05]  /*1a260*/  LDSM.16.M88.4 R192, [R225+0x6000] ;  /* 0x00600000e1c0783b */ /* 0x000fea0000000200 */
[C---:B---3--:R-:W-:Y:S06]  /*1a270*/  HMMA.16816.F32.BF16 R16, R32.reuse, R28, R16 ;  /* 0x0000001c2010723c */ /* 0x048fec0000041810 */
[C---:B------:R-:W-:Y:S01]  /*1a280*/  HMMA.16816.F32.BF16 R12, R32.reuse, R30, R12 ;  /* 0x0000001e200c723c */ /* 0x040fe2000004180c */
[----:B------:R-:W3:Y:S05]  /*1a290*/  LDSM.16.M88.4 R28, [R224+0xe000] ;  /* 0x00e00000e01c783b */ /* 0x000eea0000000200 */
[C---:B----4-:R-:W-:Y:S06]  /*1a2a0*/  HMMA.16816.F32.BF16 R8, R32.reuse, R24, R8 ;  /* 0x000000182008723c */ /* 0x050fec0000041808 */
        /* <DEDUP_REMOVED lines=8> */
[----:B------:R-:W-:Y:S01]  /*1a330*/  LDSM.16.M88.4 R188, [R223+0x6000] ;  /* 0x00600000dfbc783b */ /* 0x000fe20000000200 */
[C---:B---3--:R-:W-:Y:S06]  /*1a340*/  HMMA.16816.F32.BF16 R16, R192.reuse, R28, R16 ;  /* 0x0000001cc010723c */ /* 0x048fec0000041810 */
[C---:B------:R-:W-:Y:S01]  /*1a350*/  HMMA.16816.F32.BF16 R12, R192.reuse, R30, R12 ;  /* 0x0000001ec00c723c */ /* 0x040fe2000004180c */
[----:B------:R-:W2:Y:S05]  /*1a360*/  LDSM.16.M88.4 R28, [R206] ;  /* 0x00000000ce1c783b */ /* 0x000eaa0000000200 */
[C---:B----4-:R-:W-:Y:S06]  /*1a370*/  HMMA.16816.F32.BF16 R8, R192.reuse, R24, R8 ;  /* 0x00000018c008723c */ /* 0x050fec0000041808 */
[C---:B------:R-:W-:Y:S01]  /*1a380*/  HMMA.16816.F32.BF16 R4, R192.reuse, R26, R4 ;  /* 0x0000001ac004723c */ /* 0x040fe20000041804 */
[----:B------:R-:W3:Y:S05]  /*1a390*/  LDSM.16.M88.4 R24, [R204] ;  /* 0x00000000cc18783b */ /* 0x000eea0000000200 */
[C---:B-1----:R-:W-:Y:S06]  /*1a3a0*/  HMMA.16816.F32.BF16 R184, R192.reuse, R32, R184 ;  /* 0x00000020c0b8723c */ /* 0x042fec00000418b8 */
[C---:B------:R-:W-:Y:S01]  /*1a3b0*/  HMMA.16816.F32.BF16 R180, R192.reuse, R34, R180 ;  /* 0x00000022c0b4723c */ /* 0x040fe200000418b4 */
[----:B------:R-:W1:Y:S05]  /*1a3c0*/  LDSM.16.M88.4 R32, [R205] ;  /* 0x00000000cd20783b */ /* 0x000e6a0000000200 */
[C---:B------:R-:W-:Y:S06]  /*1a3d0*/  HMMA.16816.F32.BF16 R176, R192.reuse, R20, R176 ;  /* 0x00000014c0b0723c */ /* 0x040fec00000418b0 */
[----:B------:R-:W-:Y:S01]  /*1a3e0*/  HMMA.16816.F32.BF16 R172, R192, R22, R172 ;  /* 0x00000016c0ac723c */ /* 0x000fe200000418ac */
[----:B------:R-:W-:Y:S04]  /*1a3f0*/  LDSM.16.M88.4 R192, [R221+0x6000] ;  /* 0x00600000ddc0783b */ /* 0x000fe80000000200 */
[----:B------:R-:W4:Y:S01]  /*1a400*/  LDSM.16.M88.4 R20, [R168] ;  /* 0x00000000a814783b */ /* 0x000f220000000200 */
[C---:B--2---:R-:W-:Y:S06]  /*1a410*/  HMMA.16816.F32.BF16 R16, R188.reuse, R28, R16 ;  /* 0x0000001cbc10723c */ /* 0x044fec0000041810 */
[C---:B------:R-:W-:Y:S01]  /*1a420*/  HMMA.16816.F32.BF16 R12, R188.reuse, R30, R12 ;  /* 0x0000001ebc0c723c */ /* 0x040fe2000004180c */
[----:B------:R-:W2:Y:S05]  /*1a430*/  LDSM.16.M88.4 R28, [R219+0xe000] ;  /* 0x00e00000db1c783b */ /* 0x000eaa0000000200 */
[C---:B---3--:R-:W-:Y:S06]  /*1a440*/  HMMA.16816.F32.BF16 R184, R188.reuse, R24, R184 ;  /* 0x00000018bcb8723c */ /* 0x048fec00000418b8 */
[C---:B------:R-:W-:Y:S01]  /*1a450*/  HMMA.16816.F32.BF16 R180, R188.reuse, R26, R180 ;  /* 0x0000001abcb4723c */ /* 0x040fe200000418b4 */
[----:B------:R-:W-:Y:S05]  /*1a460*/  LDSM.16.M88.4 R24, [R215+0x6000] ;  /* 0x00600000d718783b */ /* 0x000fea0000000200 */
[C---:B-1----:R-:W-:Y:S06]  /*1a470*/  HMMA.16816.F32.BF16 R8, R188.reuse, R32, R8 ;  /* 0x00000020bc08723c */ /* 0x042fec0000041808 */
[C---:B------:R-:W-:Y:S01]  /*1a480*/  HMMA.16816.F32.BF16 R4, R188.reuse, R34, R4 ;  /* 0x00000022bc04723c */ /* 0x040fe20000041804 */
[----:B------:R-:W1:Y:S05]  /*1a490*/  LDSM.16.M88.4 R32, [R220+0x6000] ;  /* 0x00600000dc20783b */ /* 0x000e6a0000000200 */
[----:B----4-:R-:W-:Y:S06]  /*1a4a0*/  HMMA.16816.F32.BF16 R176, R188, R20, R176 ;  /* 0x00000014bcb0723c */ /* 0x010fec00000418b0 */
[C---:B--2---:R-:W-:Y:S06]  /*1a4b0*/  HMMA.16816.F32.BF16 R16, R192.reuse, R28, R16 ;  /* 0x0000001cc010723c */ /* 0x044fec0000041810 */
[----:B------:R-:W-:Y:S01]  /*1a4c0*/  HMMA.16816.F32.BF16 R12, R192, R30, R12 ;  /* 0x0000001ec00c723c */ /* 0x000fe2000004180c */
[----:B------:R-:W-:Y:S05]  /*1a4d0*/  LDSM.16.M88.4 R28, [R215+0x6800] ;  /* 0x00680000d71c783b */ /* 0x000fea0000000200 */
[----:B------:R-:W-:Y:S01]  /*1a4e0*/  HMMA.16816.F32.BF16 R172, R188, R22, R172 ;  /* 0x00000016bcac723c */ /* 0x000fe200000418ac */
[----:B------:R-:W2:Y:S11]  /*1a4f0*/  LDSM.16.M88.4 R20, [R219+0xe800] ;  /* 0x00e80000db14783b */ /* 0x000eb60000000200 */
[C---:B-1----:R-:W-:Y:S06]  /*1a500*/  HMMA.16816.F32.BF16 R16, R32.reuse, R24, R16 ;  /* 0x000000182010723c */ /* 0x042fec0000041810 */
[----:B------:R-:W-:Y:S01]  /*1a510*/  HMMA.16816.F32.BF16 R12, R32, R26, R12 ;  /* 0x0000001a200c723c */ /* 0x000fe2000004180c */
[----:B------:R-:W1:-:S15]  /*1a520*/  LDSM.16.M88.4 R24, [R219+0xf000] ;  /* 0x00f00000db18783b */ /* 0x000e5e0000000200 */
[----:B------:R-:W-:-:S02]  /*1a530*/  NOP ;  /* 0x0000000000007918 */ /* 0x000fc40000000000 */
[-C--:B------:R-:W-:Y:S01]  /*1a540*/  FMUL.FTZ R16, R16, R0.reuse ;  /* 0x0000000010107220 */ /* 0x080fe20000410000 */
[----:B--2---:R-:W-:Y:S01]  /*1a550*/  HMMA.16816.F32.BF16 R4, R192, R22, R4 ;  /* 0x00000016c004723c */ /* 0x004fe20000041804 */
[----:B------:R-:W-:-:S05]  /*1a560*/  FMUL.FTZ R188, R18, R0 ;  /* 0x0000000012bc7220 */ /* 0x000fca0000410000 */
[----:B------:R-:W-:Y:S01]  /*1a570*/  HMMA.16816.F32.BF16 R8, R192, R20, R8 ;  /* 0x00000014c008723c */ /* 0x000fe20000041808 */
[----:B------:R2:W-:Y:S01]  /*1a580*/  MUFU.TANH R20, R16 ;  /* 0x0000001000147308 */ /* 0x0005e20000002400 */
[----:B------:R-:W-:-:S05]  /*1a590*/  FMUL.FTZ R22, R19, R0 ;  /* 0x0000000013167220 */ /* 0x000fca0000410000 */
[-C--:B------:R-:W-:Y:S02]  /*1a5a0*/  FMUL.FTZ R21, R17, R0.reuse ;  /* 0x0000000011157220 */ /* 0x080fe40000410000 */
[----:B--2---:R-:W2:Y:S01]  /*1a5b0*/  LDSM.16.M88.4 R16, [R215+0x7000] ;  /* 0x00700000d710783b */ /* 0x004ea20000000200 */
[----:B-1----:R-:W-:Y:S08]  /*1a5c0*/  HMMA.16816.F32.BF16 R184, R192, R24, R184 ;  /* 0x00000018c0b8723c */ /* 0x002ff000000418b8 */
[----:B------:R-:W-:Y:S01]  /*1a5d0*/  HMMA.16816.F32.BF16 R4, R32, R30, R4 ;  /* 0x0000001e2004723c */ /* 0x000fe20000041804 */
[-C--:B------:R-:W-:Y:S01]  /*1a5e0*/  FMUL.FTZ R12, R12, R0.reuse ;  /* 0x000000000c0c7220 */ /* 0x080fe20000410000 */
[----:B------:R-:W-:-:S04]  /*1a5f0*/  FMUL.FTZ R13, R13, R0 ;  /* 0x000000000d0d7220 */ /* 0x000fc80000410000 */
[----:B------:R-:W-:Y:S01]  /*1a600*/  HMMA.16816.F32.BF16 R8, R32, R28, R8 ;  /* 0x0000001c2008723c */ /* 0x000fe20000041808 */
[----:B------:R-:W-:Y:S01]  /*1a610*/  MUFU.TANH R23, R12 ;  /* 0x0000000c00177308 */ /* 0x000fe20000002400 */
[----:B------:R-:W-:-:S05]  /*1a620*/  FMUL.FTZ R24, R15, R0 ;  /* 0x000000000f187220 */ /* 0x000fca0000410000 */
[-C--:B------:R-:W-:Y:S02]  /*1a630*/  FMUL.FTZ R29, R14, R0.reuse ;  /* 0x000000000e1d7220 */ /* 0x080fe40000410000 */
[----:B------:R1:W-:Y:S02]  /*1a640*/  MUFU.TANH R28, R13 ;  /* 0x0000000d001c7308 */ /* 0x0003e40000002400 */
[----:B-1----:R-:W1:Y:S01]  /*1a650*/  LDSM.16.M88.4 R12, [R219+0xf800] ;  /* 0x00f80000db0c783b */ /* 0x002e620000000200 */
[----:B--2---:R-:W-:Y:S07]  /*1a660*/  HMMA.16816.F32.BF16 R184, R32, R16, R184 ;  /* 0x0000001020b8723c */ /* 0x004fee00000418b8 */
[-C--:B------:R-:W-:Y:S01]  /*1a670*/  FMUL.FTZ R16, R4, R0.reuse ;  /* 0x0000000004107220 */ /* 0x080fe20000410000 */
[----:B------:R-:W-:-:S02]  /*1a680*/  FMUL.FTZ R4, R5, R0 ;  /* 0x0000000005047220 */ /* 0x000fc40000410000 */
[----:B------:R-:W2:Y:S02]  /*1a690*/  S2R R5, SR_TID.X ;  /* 0x0000000000057919 */ /* 0x000ea40000002100 */
[-C--:B------:R-:W-:Y:S01]  /*1a6a0*/  FMUL.FTZ R8, R8, R0.reuse ;  /* 0x0000000008087220 */ /* 0x080fe20000410000 */
[-C--:B------:R-:W-:Y:S01]  /*1a6b0*/  FMUL.FTZ R9, R9, R0.reuse ;  /* 0x0000000009097220 */ /* 0x080fe20000410000 */
[----:B------:R-:W-:Y:S02]  /*1a6c0*/  HMMA.16816.F32.BF16 R180, R192, R26, R180 ;  /* 0x0000001ac0b4723c */ /* 0x000fe400000418b4 */
[----:B------:R-:W-:Y:S05]  /*1a6d0*/  MUFU.TANH R30, R8 ;  /* 0x00000008001e7308 */ /* 0x000fea0000002400 */
[-C--:B------:R-:W-:Y:S01]  /*1a6e0*/  FMUL.FTZ R27, R10, R0.reuse ;  /* 0x000000000a1b7220 */ /* 0x080fe20000410000 */
[----:B------:R-:W-:-:S02]  /*1a6f0*/  FMUL.FTZ R26, R11, R0 ;  /* 0x000000000b1a7220 */ /* 0x000fc40000410000 */
[----:B------:R3:W-:Y:S02]  /*1a700*/  MUFU.TANH R25, R9 ;  /* 0x0000000900197308 */ /* 0x0007e40000002400 */
[----:B---3--:R-:W3:Y:S01]  /*1a710*/  LDSM.16.M88.4 R8, [R215+0x7800] ;  /* 0x00780000d708783b */ /* 0x008ee20000000200 */
[----:B-1----:R-:W-:Y:S01]  /*1a720*/  HMMA.16816.F32.BF16 R176, R192, R12, R176 ;  /* 0x0000000cc0b0723c */ /* 0x002fe200000418b0 */
[----:B--2---:R-:W-:-:S05]  /*1a730*/  IMAD.SHL.U32 R5, R5, 0x2, RZ ;  /* 0x0000000205057824 */ /* 0x004fca00078e00ff */
[----:B------:R-:W-:Y:S01]  /*1a740*/  HMMA.16816.F32.BF16 R172, R192, R14, R172 ;  /* 0x0000000ec0ac723c */ /* 0x000fe200000418ac */
[----:B------:R-:W1:Y:S05]  /*1a750*/  MUFU.TANH R21, R21 ;  /* 0x0000001500157308 */ /* 0x000e6a0000002400 */
[----:B------:R-:W-:Y:S01]  /*1a760*/  HMMA.16816.F32.BF16 R180, R32, R18, R180 ;  /* 0x0000001220b4723c */ /* 0x000fe200000418b4 */
[-C--:B------:R-:W-:Y:S02]  /*1a770*/  FMUL.FTZ R17, R6, R0.reuse ;  /* 0x0000000006117220 */ /* 0x080fe40000410000 */
[----:B------:R-:W2:Y:S08]  /*1a780*/  MUFU.TANH R22, R22 ;  /* 0x0000001600167308 */ /* 0x000eb00000002400 */
[----:B------:R-:W4:Y:S01]  /*1a790*/  MUFU.TANH R29, R29 ;  /* 0x0000001d001d7308 */ /* 0x000f220000002400 */
[-C--:B------:R-:W-:Y:S01]  /*1a7a0*/  FMUL.FTZ R18, R186, R0.reuse ;  /* 0x00000000ba127220 */ /* 0x080fe20000410000 */
[----:B------:R-:W-:Y:S01]  /*1a7b0*/  LOP3.LUT R186, R5, 0x6, RZ, 0xc0, !PT ;  /* 0x0000000605ba7812 */ /* 0x000fe200078ec0ff */
[----:B------:R-:W-:-:S05]  /*1a7c0*/  FMUL.FTZ R6, R7, R0 ;  /* 0x0000000007067220 */ /* 0x000fca0000410000 */
[----:B------:R-:W5:Y:S01]  /*1a7d0*/  MUFU.TANH R24, R24 ;  /* 0x0000001800187308 */ /* 0x000f620000002400 */
[----:B------:R-:W-:Y:S02]  /*1a7e0*/  IMAD R5, R239, 0x40, R186 ;  /* 0x00000040ef057824 */ /* 0x000fe400078e02ba */
[-C--:B------:R-:W-:Y:S01]  /*1a7f0*/  FMUL.FTZ R184, R184, R0.reuse ;  /* 0x00000000b8b87220 */ /* 0x080fe20000410000 */
[----:B------:R-:W-:Y:S01]  /*1a800*/  FMUL.FTZ R185, R185, R0 ;  /* 0x00000000b9b97220 */ /* 0x000fe20000410000 */
[----:B------:R-:W-:Y:S01]  /*1a810*/  ISETP.GE.AND P1, PT, R165, 0x3, PT ;  /* 0x00000003a500780c */ /* 0x000fe20003f26270 */
[----:B------:R-:W-:Y:S01]  /*1a820*/  VIADD R7, R5, 0x1 ;  /* 0x0000000105077836 */ /* 0x000fe20000000000 */
[----:B------:R-:W-:-:S04]  /*1a830*/  DEPBAR.LE SB0, 0x0 ;  /* 0x000080000000791a */ /* 0x000fc80000000000 */
[C---:B------:R-:W-:Y:S01]  /*1a840*/  ISETP.GE.AND P5, PT, R7.reuse, R2, PT ;  /* 0x000000020700720c */ /* 0x040fe20003fa6270 */
[----:B---3--:R-:W-:Y:S01]  /*1a850*/  HMMA.16816.F32.BF16 R176, R32, R8, R176 ;  /* 0x0000000820b0723c */ /* 0x008fe200000418b0 */
[----:B------:R-:W-:Y:S01]  /*1a860*/  ISETP.GE.AND P6, PT, R7, R169, PT ;  /* 0x000000a90700720c */ /* 0x000fe20003fc6270 */
[----:B------:R-:W-:Y:S01]  /*1a870*/  VIADD R7, R5, 0x9 ;  /* 0x0000000905077836 */ /* 0x000fe20000000000 */
[----:B-1----:R-:W-:-:S04]  /*1a880*/  FSEL R15, R21, -INF , !P5 ;  /* 0xff800000150f7808 */ /* 0x002fc80006800000 */
[----:B------:R-:W-:Y:S01]  /*1a890*/  VIADD R8, R5, 0x8 ;  /* 0x0000000805087836 */ /* 0x000fe20000000000 */
[CC--:B------:R-:W-:Y:S01]  /*1a8a0*/  ISETP.GE.AND P3, PT, R7.reuse, R2.reuse, PT ;  /* 0x000000020700720c */ /* 0x0c0fe20003f66270 */
[----:B------:R-:W-:Y:S01]  /*1a8b0*/  HMMA.16816.F32.BF16 R172, R32, R10, R172 ;  /* 0x0000000a20ac723c */ /* 0x000fe200000418ac */
[----:B------:R-:W-:Y:S01]  /*1a8c0*/  ISETP.GE.AND P5, PT, R7, R169, PT ;  /* 0x000000a90700720c */ /* 0x000fe20003fa6270 */
[----:B------:R-:W-:Y:S01]  /*1a8d0*/  VIADD R7, R5, 0x10 ;  /* 0x0000001005077836 */ /* 0x000fe20000000000 */
[-C--:B------:R-:W-:Y:S02]  /*1a8e0*/  ISETP.GE.AND P4, PT, R8, R2.reuse, PT ;  /* 0x000000020800720c */ /* 0x080fe40003f86270 */
[----:B--2---:R-:W-:Y:S02]  /*1a8f0*/  FSEL R9, R22, -INF , !P6 ;  /* 0xff80000016097808 */ /* 0x004fe40007000000 */
[----:B------:R-:W-:Y:S01]  /*1a900*/  FSEL R19, R23, -INF , !P4 ;  /* 0xff80000017137808 */ /* 0x000fe20006000000 */
[----:B------:R-:W-:Y:S01]  /*1a910*/  MUFU.TANH R6, R6 ;  /* 0x0000000600067308 */ /* 0x000fe20000002400 */
[----:B------:R-:W-:-:S02]  /*1a920*/  ISETP.GE.AND P6, PT, R7, R2, PT ;  /* 0x000000020700720c */ /* 0x000fc40003fc6270 */
[-C--:B------:R-:W-:Y:S01]  /*1a930*/  ISETP.GE.AND P4, PT, R7, R169.reuse, PT ;  /* 0x000000a90700720c */ /* 0x080fe20003f86270 */
[----:B------:R-:W-:Y:S01]  /*1a940*/  VIADD R7, R5, 0x11 ;  /* 0x0000001105077836 */ /* 0x000fe20000000000 */
[----:B------:R-:W-:Y:S01]  /*1a950*/  ISETP.GE.AND P2, PT, R8, R169, PT ;  /* 0x000000a90800720c */ /* 0x000fe20003f46270 */
[----:B------:R-:W-:Y:S01]  /*1a960*/  FMUL.FTZ R181, R181, R0 ;  /* 0x00000000b5b57220 */ /* 0x000fe20000410000 */
[----:B------:R-:W-:Y:S01]  /*1a970*/  VIADD R21, R5, 0x18 ;  /* 0x0000001805157836 */ /* 0x000fe20000000000 */
[----:B------:R-:W-:Y:S01]  /*1a980*/  MUFU.TANH R27, R27 ;  /* 0x0000001b001b7308 */ /* 0x000fe20000002400 */
[----:B----4-:R-:W-:Y:S02]  /*1a990*/  FSEL R13, R29, -INF , !P2 ;  /* 0xff8000001d0d7808 */ /* 0x010fe40005000000 */
[----:B------:R-:W-:-:S05]  /*1a9a0*/  FSEL R8, R28, -INF , !P3 ;  /* 0xff8000001c087808 */ /* 0x000fca0005800000 */
[----:B------:R-:W1:Y:S01]  /*1a9b0*/  MUFU.TANH R26, R26 ;  /* 0x0000001a001a7308 */ /* 0x000e620000002400 */
[C---:B------:R-:W-:Y:S02]  /*1a9c0*/  ISETP.GE.AND P2, PT, R7.reuse, R2, PT ;  /* 0x000000020700720c */ /* 0x040fe40003f46270 */
[----:B------:R-:W-:-:S05]  /*1a9d0*/  ISETP.GE.AND P3, PT, R7, R169, PT ;  /* 0x000000a90700720c */ /* 0x000fca0003f66270 */
[----:B------:R-:W2:Y:S01]  /*1a9e0*/  MUFU.TANH R16, R16 ;  /* 0x0000001000107308 */ /* 0x000ea20000002400 */
[----:B-----5:R-:W-:Y:S01]  /*1a9f0*/  FSEL R7, R24, -INF , !P5 ;  /* 0xff80000018077808 */ /* 0x020fe20006800000 */
[----:B------:R-:W-:Y:S01]  /*1aa00*/  FMUL.FTZ R12, R187, R0 ;  /* 0x00000000bb0c7220 */ /* 0x000fe20000410000 */
[----:B------:R-:W-:-:S05]  /*1aa10*/  ISETP.GE.AND P5, PT, R21, R2, PT ;  /* 0x000000021500720c */ /* 0x000fca0003fa6270 */
[----:B------:R3:W-:Y:S01]  /*1aa20*/  MUFU.TANH R197, R181 ;  /* 0x000000b500c57308 */ /* 0x0007e20000002400 */
[-C--:B------:R-:W-:Y:S01]  /*1aa30*/  FMUL.FTZ R180, R180, R0.reuse ;  /* 0x00000000b4b47220 */ /* 0x080fe20000410000 */
[----:B------:R-:W-:-:S06]  /*1aa40*/  FMUL.FTZ R14, R176, R0 ;  /* 0x00000000b00e7220 */ /* 0x000fcc0000410000 */
[----:B------:R-:W-:Y:S01]  /*1aa50*/  MUFU.TANH R4, R4 ;  /* 0x0000000400047308 */ /* 0x000fe20000002400 */
[-C--:B------:R-:W-:Y:S01]  /*1aa60*/  FMUL.FTZ R10, R177, R0.reuse ;  /* 0x00000000b10a7220 */ /* 0x080fe20000410000 */
[----:B------:R-:W-:-:S06]  /*1aa70*/  FMUL.FTZ R183, R183, R0 ;  /* 0x00000000b7b77220 */ /* 0x000fcc0000410000 */
[----:B------:R-:W-:Y:S01]  /*1aa80*/  MUFU.TANH R17, R17 ;  /* 0x0000001100117308 */ /* 0x000fe20000002400 */
[----:B---3--:R-:W-:Y:S02]  /*1aa90*/  FSEL R181, R30, -INF , !P6 ;  /* 0xff8000001eb57808 */ /* 0x008fe40007000000 */
[----:B------:R-:W-:Y:S01]  /*1aaa0*/  ISETP.GE.AND P6, PT, R21, R169, PT ;  /* 0x000000a91500720c */ /* 0x000fe20003fc6270 */
[----:B------:R-:W-:-:S04]  /*1aab0*/  VIADD R21, R5, 0x19 ;  /* 0x0000001905157836 */ /* 0x000fc80000000000 */
[----:B------:R-:W3:Y:S01]  /*1aac0*/  MUFU.TANH R247, R184 ;  /* 0x000000b800f77308 */ /* 0x000ee20000002400 */
[-C--:B------:R-:W-:Y:S01]  /*1aad0*/  FMUL.FTZ R177, R178, R0.reuse ;  /* 0x00000000b2b17220 */ /* 0x080fe20000410000 */
[----:B------:R-:W-:Y:S02]  /*1aae0*/  VIADD R11, R5, 0x20 ;  /* 0x00000020050b7836 */ /* 0x000fe40000000000 */
[----:B------:R-:W-:-:S04]  /*1aaf0*/  FMUL.FTZ R182, R182, R0 ;  /* 0x00000000b6b67220 */ /* 0x000fc80000410000 */
[----:B------:R4:W-:Y:S01]  /*1ab00*/  MUFU.TANH R245, R185 ;  /* 0x000000b900f57308 */ /* 0x0009e20000002400 */
[----:B-1----:R-:W-:Y:S02]  /*1ab10*/  FSEL R187, R26, -INF , !P3 ;  /* 0xff8000001abb7808 */ /* 0x002fe40005800000 */
[----:B--2---:R-:W-:-:S05]  /*1ab20*/  FSEL R23, R16, -INF , !P5 ;  /* 0xff80000010177808 */ /* 0x004fca0006800000 */
[----:B------:R-:W1:Y:S01]  /*1ab30*/  MUFU.TANH R18, R18 ;  /* 0x0000001200127308 */ /* 0x000e620000002400 */
[----:B------:R-:W-:-:S07]  /*1ab40*/  ISETP.GE.AND P3, PT, R11, R2, PT ;  /* 0x000000020b00720c */ /* 0x000fce0003f66270 */
[----:B------:R-:W2:Y:S01]  /*1ab50*/  MUFU.TANH R12, R12 ;  /* 0x0000000c000c7308 */ /* 0x000ea20000002400 */
[----:B----4-:R-:W-:Y:S02]  /*1ab60*/  FSEL R185, R25, -INF , !P2 ;  /* 0xff80000019b97808 */ /* 0x010fe40005000000 */
[----:B------:R-:W-:-:S05]  /*1ab70*/  ISETP.GE.AND P2, PT, R21, R169, PT ;  /* 0x000000a91500720c */ /* 0x000fca0003f46270 */
[----:B------:R-:W4:Y:S01]  /*1ab80*/  MUFU.TANH R199, R180 ;  /* 0x000000b400c77308 */ /* 0x000f220000002400 */
[----:B------:R-:W-:Y:S01]  /*1ab90*/  FSEL R25, R6, -INF , !P2 ;  /* 0xff80000006197808 */ /* 0x000fe20005000000 */
[-C--:B------:R-:W-:Y:S01]  /*1aba0*/  FMUL.FTZ R6, R172, R0.reuse ;  /* 0x00000000ac067220 */ /* 0x080fe20000410000 */
[----:B------:R-:W-:Y:S01]  /*1abb0*/  ISETP.GE.AND P5, PT, R11, R169, PT ;  /* 0x000000a90b00720c */ /* 0x000fe20003fa6270 */
[----:B------:R-:W-:Y:S02]  /*1abc0*/  VIADD R11, R5, 0x21 ;  /* 0x00000021050b7836 */ /* 0x000fe40000000000 */
[-C--:B------:R-:W-:Y:S02]  /*1abd0*/  FMUL.FTZ R179, R179, R0.reuse ;  /* 0x00000000b3b37220 */ /* 0x080fe40000410000 */
[----:B------:R5:W4:Y:S01]  /*1abe0*/  MUFU.TANH R189, R183 ;  /* 0x000000b700bd7308 */ /* 0x000b220000002400 */
[----:B------:R-:W-:Y:S02]  /*1abf0*/  VIADD R16, R5, 0x28 ;  /* 0x0000002805107836 */ /* 0x000fe40000000000 */
[-C--:B------:R-:W-:Y:S01]  /*1ac00*/  FMUL.FTZ R29, R174, R0.reuse ;  /* 0x00000000ae1d7220 */ /* 0x080fe20000410000 */
[----:B------:R-:W-:-:S04]  /*1ac10*/  FMUL.FTZ R28, R175, R0 ;  /* 0x00000000af1c7220 */ /* 0x000fc80000410000 */
[----:B------:R-:W4:Y:S01]  /*1ac20*/  MUFU.TANH R14, R14 ;  /* 0x0000000e000e7308 */ /* 0x000f220000002400 */
[----:B---3--:R-:W-:Y:S01]  /*1ac30*/  FSEL R247, R247, -INF , !P3 ;  /* 0xff800000f7f77808 */ /* 0x008fe20005800000 */
[----:B------:R-:W-:-:S06]  /*1ac40*/  FMUL.FTZ R173, R173, R0 ;  /* 0x00000000adad7220 */ /* 0x000fcc0000410000 */
[----:B------:R-:W3:Y:S01]  /*1ac50*/  MUFU.TANH R191, R182 ;  /* 0x000000b600bf7308 */ /* 0x000ee20000002400 */
[----:B-----5:R-:W-:Y:S02]  /*1ac60*/  FSEL R183, R27, -INF , !P4 ;  /* 0xff8000001bb77808 */ /* 0x020fe40006000000 */
[----:B------:R-:W-:-:S05]  /*1ac70*/  ISETP.GE.AND P4, PT, R21, R2, PT ;  /* 0x000000021500720c */ /* 0x000fca0003f86270 */
[----:B------:R-:W5:Y:S01]  /*1ac80*/  MUFU.TANH R177, R177 ;  /* 0x000000b100b17308 */ /* 0x000f620000002400 */
[----:B------:R-:W-:Y:S02]  /*1ac90*/  FSEL R21, R4, -INF , !P4 ;  /* 0xff80000004157808 */ /* 0x000fe40006000000 */
[----:B------:R-:W-:Y:S02]  /*1aca0*/  FSEL R27, R17, -INF , !P6 ;  /* 0xff800000111b7808 */ /* 0x000fe40007000000 */
[CC--:B------:R-:W-:Y:S02]  /*1acb0*/  ISETP.GE.AND P6, PT, R11.reuse, R2.reuse, PT ;  /* 0x000000020b00720c */ /* 0x0c0fe40003fc6270 */
[-C--:B------:R-:W-:Y:S01]  /*1acc0*/  ISETP.GE.AND P4, PT, R11, R169.reuse, PT ;  /* 0x000000a90b00720c */ /* 0x080fe20003f86270 */
[----:B------:R-:W5:Y:S01]  /*1acd0*/  MUFU.TANH R10, R10 ;  /* 0x0000000a000a7308 */ /* 0x000f620000002400 */
[C---:B------:R-:W-:Y:S01]  /*1ace0*/  ISETP.GE.AND P2, PT, R16.reuse, R2, PT ;  /* 0x000000021000720c */ /* 0x040fe20003f46270 */
[C---:B------:R-:W-:Y:S01]  /*1acf0*/  VIADD R11, R5.reuse, 0x29 ;  /* 0x00000029050b7836 */ /* 0x040fe20000000000 */
[----:B------:R-:W-:Y:S01]  /*1ad00*/  ISETP.GE.AND P3, PT, R16, R169, PT ;  /* 0x000000a91000720c */ /* 0x000fe20003f66270 */
[----:B------:R-:W-:-:S04]  /*1ad10*/  VIADD R16, R5, 0x30 ;  /* 0x0000003005107836 */ /* 0x000fc80000000000 */
[----:B------:R3:W5:Y:S01]  /*1ad20*/  MUFU.TANH R4, R179 ;  /* 0x000000b300047308 */ /* 0x0007620000002400 */
[----:B-1----:R-:W-:-:S07]  /*1ad30*/  FSEL R195, R18, -INF , !P5 ;  /* 0xff80000012c37808 */ /* 0x002fce0006800000 */
[----:B------:R-:W1:Y:S01]  /*1ad40*/  MUFU.TANH R6, R6 ;  /* 0x0000000600067308 */ /* 0x000e620000002400 */
[----:B------:R-:W-:Y:S02]  /*1ad50*/  FSEL R245, R245, -INF , !P6 ;  /* 0xff800000f5f57808 */ /* 0x000fe40007000000 */
[----:B--2---:R-:W-:Y:S01]  /*1ad60*/  FSEL R193, R12, -INF , !P4 ;  /* 0xff8000000cc17808 */ /* 0x004fe20006000000 */
[----:B------:R-:W-:Y:S01]  /*1ad70*/  VIADD R0, R5, 0x38 ;  /* 0x0000003805007836 */ /* 0x000fe20000000000 */
[----:B------:R-:W-:-:S03]  /*1ad80*/  ISETP.GE.AND P5, PT, R11, R2, PT ;  /* 0x000000020b00720c */ /* 0x000fc60003fa6270 */
[----:B------:R-:W-:Y:S01]  /*1ad90*/  MUFU.TANH R188, R188 ;  /* 0x000000bc00bc7308 */ /* 0x000fe20000002400 */
[----:B------:R-:W-:Y:S01]  /*1ada0*/  ISETP.GE.AND P6, PT, R11, R169, PT ;  /* 0x000000a90b00720c */ /* 0x000fe20003fc6270 */
[----:B------:R-:W-:Y:S01]  /*1adb0*/  VIADD R11, R5, 0x31 ;  /* 0x00000031050b7836 */ /* 0x000fe20000000000 */
[----:B------:R-:W-:Y:S02]  /*1adc0*/  ISETP.GE.AND P4, PT, R16, R2, PT ;  /* 0x000000021000720c */ /* 0x000fe40003f86270 */
[----:B----4-:R-:W-:-:S03]  /*1add0*/  FSEL R199, R199, -INF , !P2 ;  /* 0xff800000c7c77808 */ /* 0x010fc60005000000 */
[----:B------:R-:W-:Y:S01]  /*1ade0*/  MUFU.TANH R176, R173 ;  /* 0x000000ad00b07308 */ /* 0x000fe20000002400 */
[----:B------:R-:W-:-:S07]  /*1adf0*/  ISETP.GE.AND P2, PT, R16, R169, PT ;  /* 0x000000a91000720c */ /* 0x000fce0003f46270 */
[----:B------:R-:W2:Y:S01]  /*1ae00*/  MUFU.TANH R29, R29 ;  /* 0x0000001d001d7308 */ /* 0x000ea20000002400 */
[----:B------:R-:W-:-:S07]  /*1ae10*/  FSEL R189, R189, -INF , !P6 ;  /* 0xff800000bdbd7808 */ /* 0x000fce0007000000 */
[----:B------:R-:W4:Y:S01]  /*1ae20*/  MUFU.TANH R28, R28 ;  /* 0x0000001c001c7308 */ /* 0x000f220000002400 */
[----:B---3--:R-:W-:Y:S02]  /*1ae30*/  FSEL R179, R14, -INF , !P4 ;  /* 0xff8000000eb37808 */ /* 0x008fe40006000000 */
[----:B------:R-:W-:Y:S02]  /*1ae40*/  FSEL R191, R191, -INF , !P3 ;  /* 0xff800000bfbf7808 */ /* 0x000fe40005800000 */
[----:B------:R-:W-:Y:S01]  /*1ae50*/  FSEL R197, R197, -INF , !P5 ;  /* 0xff800000c5c57808 */ /* 0x000fe20006800000 */
[----:B------:R-:W-:Y:S01]  /*1ae60*/  BAR.SYNC.DEFER_BLOCKING 0x0 ;  /* 0x0000000000007b1d */ /* 0x000fe20000010000 */
[C---:B------:R-:W-:Y:S02]  /*1ae70*/  ISETP.GE.AND P6, PT, R5.reuse, R2, PT ;  /* 0x000000020500720c */ /* 0x040fe40003fc6270 */
[C---:B------:R-:W-:Y:S01]  /*1ae80*/  ISETP.GE.AND P4, PT, R5.reuse, R169, PT ;  /* 0x000000a90500720c */ /* 0x040fe20003f86270 */
[----:B------:R-:W-:Y:S01]  /*1ae90*/  VIADD R5, R5, 0x39 ;  /* 0x0000003905057836 */ /* 0x000fe20000000000 */
[----:B-----5:R-:W-:-:S02]  /*1aea0*/  FSEL R177, R177, -INF , !P2 ;  /* 0xff800000b1b17808 */ /* 0x020fc40005000000 */
[CC--:B------:R-:W-:Y:S02]  /*1aeb0*/  ISETP.GE.AND P3, PT, R11.reuse, R2.reuse, PT ;  /* 0x000000020b00720c */ /* 0x0c0fe40003f66270 */
[-C--:B------:R-:W-:Y:S02]  /*1aec0*/  ISETP.GE.AND P5, PT, R11, R169.reuse, PT ;  /* 0x000000a90b00720c */ /* 0x080fe40003fa6270 */
[----:B------:R-:W-:Y:S02]  /*1aed0*/  ISETP.GE.AND P2, PT, R0, R2, PT ;  /* 0x000000020000720c */ /* 0x000fe40003f46270 */
[----:B------:R-:W-:Y:S02]  /*1aee0*/  FSEL R178, R10, -INF , !P3 ;  /* 0xff8000000ab27808 */ /* 0x000fe40005800000 */
[----:B------:R-:W-:Y:S02]  /*1aef0*/  FSEL R175, R4, -INF , !P5 ;  /* 0xff80000004af7808 */ /* 0x000fe40006800000 */
[----:B-1----:R-:W-:Y:S01]  /*1af00*/  FSEL R174, R6, -INF , !P2 ;  /* 0xff80000006ae7808 */ /* 0x002fe20005000000 */
[----:B------:R-:W-:Y:S01]  /*1af10*/  BSSY B1, `(.L_x_2963) ;  /* 0x000008d000017945 */ /* 0x000fe20003800000 */
[----:B------:R-:W-:-:S02]  /*1af20*/  ISETP.GE.AND P3, PT, R0, R169, PT ;  /* 0x000000a90000720c */ /* 0x000fc40003f66270 */
[C---:B------:R-:W-:Y:S02]  /*1af30*/  ISETP.GE.AND P5, PT, R5.reuse, R2, PT ;  /* 0x000000020500720c */ /* 0x040fe40003fa6270 */
[----:B------:R-:W-:Y:S02]  /*1af40*/  ISETP.GE.AND P2, PT, R5, R169, PT ;  /* 0x000000a90500720c */ /* 0x000fe40003f46270 */
[----:B--2---:R-:W-:Y:S02]  /*1af50*/  FSEL R29, R29, -INF , !P3 ;  /* 0xff8000001d1d7808 */ /* 0x004fe40005800000 */
[----:B------:R-:W-:Y:S02]  /*1af60*/  FSEL R11, R20, -INF , !P6 ;  /* 0xff800000140b7808 */ /* 0x000fe40007000000 */
[----:B------:R-:W-:Y:S02]  /*1af70*/  FSEL R176, R176, -INF , !P5 ;  /* 0xff800000b0b07808 */ /* 0x000fe40006800000 */
[----:B------:R-:W-:-:S02]  /*1af80*/  FSEL R5, R188, -INF , !P4 ;  /* 0xff800000bc057808 */ /* 0x000fc40006000000 */
        /* <DEDUP_REMOVED lines=47> */
[----:B------:R-:W-:Y:S02]  /*1b280*/  @P5 VIADD R14, R14, 0x1 ;  /* 0x000000010e0e5836 */ /* 0x000fe40000000000 */
[----:B------:R-:W-:Y:S02]  /*1b290*/  @P4 IADD3 R10, R10, 0x1, RZ ;  /* 0x000000010a0a4810 */ /* 0x000fe40007ffe0ff */
[----:B------:R-:W-:-:S03]  /*1b2a0*/  @!P2 IMAD.MOV R14, RZ, RZ, -R14 ;  /* 0x000000ffff0ea224 */ /* 0x000fc600078e0a0e */
[----:B------:R-:W-:Y:S02]  /*1b2b0*/  @!P0 IMAD.MOV R10, RZ, RZ, -R10 ;  /* 0x000000ffff0a8224 */ /* 0x000fe400078e0a0a */
[----:B------:R-:W-:-:S03]  /*1b2c0*/  SEL R33, R17, R14, !P1 ;  /* 0x0000000e11217207 */ /* 0x000fc60004800000 */
[----:B------:R-:W-:Y:S02]  /*1b2d0*/  SEL R2, R17, R10, !P1 ;  /* 0x0000000a11027207 */ /* 0x000fe40004800000 */
[----:B------:R-:W-:-:S04]  /*1b2e0*/  IMAD.WIDE R16, R33, 0x4, R240 ;  /* 0x0000000421107825 */ /* 0x000fc800078e02f0 */
[----:B------:R-:W-:Y:S02]  /*1b2f0*/  IMAD.WIDE R172, R2, 0x4, R240 ;  /* 0x0000000402ac7825 */ /* 0x000fe400078e02f0 */
        /* <DEDUP_REMOVED lines=12> */
[----:B----4-:R-:W-:Y:S02]  /*1b3c0*/  IMAD R31, R173, R17, RZ ;  /* 0x00000011ad1f7224 */ /* 0x010fe400078e02ff */
[----:B------:R-:W-:-:S04]  /*1b3d0*/  IMAD.WIDE.U32 R32, R17, R172, R32 ;  /* 0x000000ac11207225 */ /* 0x000fc800078e0020 */
[----:B------:R-:W-:Y:S02]  /*1b3e0*/  IMAD R0, R172, R0, R31 ;  /* 0x00000000ac007224 */ /* 0x000fe400078e021f */
[----:B------:R-:W-:-:S03]  /*1b3f0*/  IMAD.MOV.U32 R2, RZ, RZ, R32 ;  /* 0x000000ffff027224 */ /* 0x000fc600078e0020 */
[----:B------:R-:W-:Y:S01]  /*1b400*/  IADD3 R0, R33, R0, RZ ;  /* 0x0000000021007210 */ /* 0x000fe20007ffe0ff */
[----:B------:R-:W-:Y:S05]  /*1b410*/  BRA `(.L_x_2967) ;  /* 0x0000000000147947 */ /* 0x000fea0003800000 */
.L_x_2966:
[----:B------:R-:W-:Y:S02]  /*1b420*/  R2UR UR4, R202 ;  /* 0x00000000ca0472ca */ /* 0x000fe400000e0000 */
[----:B------:R-:W-:-:S13]  /*1b430*/  R2UR UR5, R203 ;  /* 0x00000000cb0572ca */ /* 0x000fda00000e0000 */
[----:B------:R-:W2:Y:S02]  /*1b440*/  LD.E R2, desc[UR4][R200.64+0x38] ;  /* 0x00003804c8027980 */ /* 0x000ea4000c101900 */
[----:B--2---:R-:W-:-:S05]  /*1b450*/  IMAD.U32 R2, R2, -0x40, RZ ;  /* 0xffffffc002027824 */ /* 0x004fca00078e00ff */
[----:B------:R-:W-:Y:S02]  /*1b460*/  SHF.R.S32.HI R0, RZ, 0x1f, R2 ;  /* 0x0000001fff007819 */ /* 0x000fe40000011402 */
.L_x_2967:
[----:B------:R-:W-:Y:S05]  /*1b470*/  BSYNC B0 ;  /* 0x0000000000007941 */ /* 0x000fea0003800000 */
.L_x_2965:
[----:B------:R-:W-:Y:S01]  /*1b480*/  LEA R230, P0, R2, R230, 0x1 ;  /* 0x000000e602e67211 */ /* 0x000fe200078008ff */
[----:B------:R-:W-:Y:S01]  /*1b490*/  IMAD.SHL.U32 R17, R166, 0x20, RZ ;  /* 0x00000020a6117824 */ /* 0x000fe200078e00ff */
[C---:B------:R-:W-:Y:S02]  /*1b4a0*/  R2UR UR12, R202.reuse ;  /* 0x00000000ca0c72ca */ /* 0x040fe400000e0000 */
[C---:B------:R-:W-:Y:S02]  /*1b4b0*/  R2UR UR13, R203.reuse ;  /* 0x00000000cb0d72ca */ /* 0x040fe400000e0000 */
[C---:B------:R-:W-:Y:S02]  /*1b4c0*/  R2UR UR10, R202.reuse ;  /* 0x00000000ca0a72ca */ /* 0x040fe400000e0000 */
[----:B------:R-:W-:Y:S02]  /*1b4d0*/  R2UR UR11, R203 ;  /* 0x00000000cb0b72ca */ /* 0x000fe400000e0000 */
[----:B------:R-:W-:-:S02]  /*1b4e0*/  R2UR UR8, R202 ;  /* 0x00000000ca0872ca */ /* 0x000fc400000e0000 */
[C---:B------:R-:W-:Y:S02]  /*1b4f0*/  R2UR UR9, R203.reuse ;  /* 0x00000000cb0972ca */ /* 0x040fe400000e0000 */
[----:B------:R-:W-:Y:S02]  /*1b500*/  LEA.HI.X R231, R2, R231, R0, 0x1, P0 ;  /* 0x000000e702e77211 */ /* 0x000fe400000f0c00 */
[----:B------:R-:W-:Y:S02]  /*1b510*/  R2UR UR4, R202 ;  /* 0x00000000ca0472ca */ /* 0x000fe400000e0000 */
[----:B------:R-:W-:Y:S01]  /*1b520*/  R2UR UR5, R203 ;  /* 0x00000000cb0572ca */ /* 0x000fe200000e0000 */
[----:B------:R-:W-:Y:S01]  /*1b530*/  @!PT LDS RZ, [RZ] ;  /* 0x00000000fffff984 */ /* 0x000fe20000000800 */
[----:B------:R-:W-:Y:S01]  /*1b540*/  @!PT LDS RZ, [RZ] ;  /* 0x00000000fffff984 */ /* 0x000fe20000000800 */
[----:B------:R-:W-:Y:S01]  /*1b550*/  @!PT LDS RZ, [RZ] ;  /* 0x00000000fffff984 */ /* 0x000fe20000000800 */
[----:B------:R1:W-:Y:S01]  /*1b560*/  LDGSTS.E.BYPASS.LTC128B.128 [R237+0x8000], desc[UR12][R230.64] ;  /* 0x08000000e6ed7fae */ /* 0x0003e2000b901d4c */
[----:B------:R-:W-:Y:S02]  /*1b570*/  SHF.L.U64.HI R0, R166, 0x5, R167 ;  /* 0x00000005a6007819 */ /* 0x000fe400000102a7 */
[----:B------:R-:W-:Y:S01]  /*1b580*/  IADD3 R32, P0, R230, R17, RZ ;  /* 0x00000011e6207210 */ /* 0x000fe20007f1e0ff */
[----:B------:R1:W-:Y:S01]  /*1b590*/  LDGSTS.E.BYPASS.LTC128B.128 [R237+0xa000], desc[UR10][R230.64+0x80] ;  /* 0x0a000080e6ed7fae */ /* 0x0003e2000b901d4a */
[----:B------:R-:W-:-:S02]  /*1b5a0*/  R2UR UR28, R202 ;  /* 0x00000000ca1c72ca */ /* 0x000fc400000e0000 */
[----:B------:R-:W-:Y:S01]  /*1b5b0*/  R2UR UR29, R203 ;  /* 0x00000000cb1d72ca */ /* 0x000fe200000e0000 */
[----:B------:R-:W-:Y:S01]  /*1b5c0*/  IMAD.X R33, R231, 0x1, R0, P0 ;  /* 0x00000001e7217824 */ /* 0x000fe200000e0600 */
[C---:B------:R-:W-:Y:S01]  /*1b5d0*/  R2UR UR26, R202.reuse ;  /* 0x00000000ca1a72ca */ /* 0x040fe200000e0000 */
[----:B------:R1:W-:Y:S01]  /*1b5e0*/  LDGSTS.E.BYPASS.LTC128B.128 [R237+0xc000], desc[UR8][R230.64+0x100] ;  /* 0x0c000100e6ed7fae */ /* 0x0003e2000b901d48 */
[C---:B------:R-:W-:Y:S02]  /*1b5f0*/  R2UR UR27, R203.reuse ;  /* 0x00000000cb1b72ca */ /* 0x040fe400000e0000 */
[C---:B------:R-:W-:Y:S01]  /*1b600*/  R2UR UR24, R202.reuse ;  /* 0x00000000ca1872ca */ /* 0x040fe200000e0000 */
[----:B------:R1:W-:Y:S01]  /*1b610*/  LDGSTS.E.BYPASS.LTC128B.128 [R237+0xe000], desc[UR4][R230.64+0x180] ;  /* 0x0e000180e6ed7fae */ /* 0x0003e2000b901d44 */
[----:B------:R-:W-:Y:S02]  /*1b620*/  R2UR UR25, R203 ;  /* 0x00000000cb1972ca */ /* 0x000fe400000e0000 */
[----:B------:R-:W-:-:S02]  /*1b630*/  R2UR UR22, R202 ;  /* 0x00000000ca1672ca */ /* 0x000fc400000e0000 */
[C---:B------:R-:W-:Y:S01]  /*1b640*/  R2UR UR23, R203.reuse ;  /* 0x00000000cb1772ca */ /* 0x040fe200000e0000 */
[----:B------:R1:W-:Y:S01]  /*1b650*/  LDGSTS.E.BYPASS.LTC128B.128 [R237+0x8800], desc[UR28][R32.64] ;  /* 0x0880000020ed7fae */ /* 0x0003e2000b901d5c */
[C---:B------:R-:W-:Y:S02]  /*1b660*/  R2UR UR20, R202.reuse ;  /* 0x00000000ca1472ca */ /* 0x040fe400000e0000 */
[C---:B------:R-:W-:Y:S01]  /*1b670*/  R2UR UR21, R203.reuse ;  /* 0x00000000cb1572ca */ /* 0x040fe200000e0000 */
[----:B------:R1:W-:Y:S01]  /*1b680*/  LDGSTS.E.BYPASS.LTC128B.128 [R237+0xa800], desc[UR26][R32.64+0x80] ;  /* 0x0a80008020ed7fae */ /* 0x0003e2000b901d5a */
[----:B------:R-:W-:Y:S02]  /*1b690*/  R2UR UR18, R202 ;  /* 0x00000000ca1272ca */ /* 0x000fe400000e0000 */
[----:B------:R-:W-:Y:S01]  /*1b6a0*/  R2UR UR19, R203 ;  /* 0x00000000cb1372ca */ /* 0x000fe200000e0000 */
[----:B------:R1:W-:Y:S01]  /*1b6b0*/  LDGSTS.E.BYPASS.LTC128B.128 [R237+0xc800], desc[UR24][R32.64+0x100] ;  /* 0x0c80010020ed7fae */ /* 0x0003e2000b901d58 */
[----:B------:R-:W-:-:S02]  /*1b6c0*/  IADD3 R30, P0, R32, R17, RZ ;  /* 0x00000011201e7210 */ /* 0x000fc40007f1e0ff */
[C---:B------:R-:W-:Y:S01]  /*1b6d0*/  R2UR UR16, R202.reuse ;  /* 0x00000000ca1072ca */ /* 0x040fe200000e0000 */
[----:B------:R1:W-:Y:S01]  /*1b6e0*/  LDGSTS.E.BYPASS.LTC128B.128 [R237+0xe800], desc[UR22][R32.64+0x180] ;  /* 0x0e80018020ed7fae */ /* 0x0003e2000b901d56 */
[----:B------:R-:W-:Y:S01]  /*1b6f0*/  R2UR UR17, R203 ;  /* 0x00000000cb1172ca */ /* 0x000fe200000e0000 */
[--C-:B------:R-:W-:Y:S01]  /*1b700*/  IMAD.X R31, R33, 0x1, R0.reuse, P0 ;  /* 0x00000001211f7824 */ /* 0x100fe200000e0600 */
[----:B------:R-:W-:Y:S02]  /*1b710*/  R2UR UR14, R202 ;  /* 0x00000000ca0e72ca */ /* 0x000fe400000e0000 */
[----:B------:R-:W-:Y:S02]  /*1b720*/  R2UR UR15, R203 ;  /* 0x00000000cb0f72ca */ /* 0x000fe400000e0000 */
[----:B------:R-:W-:Y:S01]  /*1b730*/  IADD3 R16, P0, R30, R17, RZ ;  /* 0x000000111e107210 */ /* 0x000fe20007f1e0ff */
[----:B------:R1:W-:Y:S04]  /*1b740*/  LDGSTS.E.BYPASS.LTC128B.128 [R237+0x9000], desc[UR20][R30.64] ;  /* 0x090000001eed7fae */ /* 0x0003e8000b901d54 */
        /* <DEDUP_REMOVED lines=9> */
.L_x_2964:
[----:B------:R-:W-:Y:S05]  /*1b7e0*/  BSYNC B1 ;  /* 0x0000000000017941 */ /* 0x000fea0003800000 */
.L_x_2963:
[----:B------:R-:W-:Y:S02]  /*1b7f0*/  R2UR UR4, R202 ;  /* 0x00000000ca0472ca */ /* 0x000fe400000e0000 */
[----:B------:R-:W-:-:S13]  /*1b800*/  R2UR UR5, R203 ;  /* 0x00000000cb0572ca */ /* 0x000fda00000e0000 */
[----:B-1----:R-:W2:Y:S01]  /*1b810*/  LD.E R31, desc[UR4][R200.64+0xdc] ;  /* 0x0000dc04c81f7980 */ /* 0x002ea2000c101900 */
[----:B------:R-:W-:-:S04]  /*1b820*/  FMNMX.FTZ R0, R164, R11, !PT ;  /* 0x0000000ba4007209 */ /* 0x000fc80007810000 */
        /* <DEDUP_REMOVED lines=28> */
[----:B------:R-:W-:-:S03]  /*1b9f0*/  FMNMX.FTZ R0, R175, R0, !PT ;  /* 0x00000000af007209 */ /* 0x000fc60007810000 */
[----:B------:R-:W1:Y:S01]  /*1ba00*/  SHFL.BFLY PT, R2, R33, 0x2, 0x1f ;  /* 0x0c401f0021027f89 */ /* 0x000e6200000e0000 */
        /* <DEDUP_REMOVED lines=20> */
[-C--:B------:R-:W-:Y:S01]  /*1bb50*/  FFMA.FTZ R35, R15, R31.reuse, -R180 ;  /* 0x0000001f0f237223 */ /* 0x080fe200000108b4 */
[-CC-:B------:R-:W-:Y:S01]  /*1bb60*/  FFMA.FTZ R32, R5, R31.reuse, -R30.reuse ;  /* 0x0000001f05207223 */ /* 0x180fe2000001081e */
[----:B------:R-:W2:Y:S01]  /*1bb70*/  LDSM.16.MT88.4 R16, [R229+0x10000] ;  /* 0x01000000e510783b */ /* 0x000ea20000004200 */
[----:B------:R-:W-:Y:S01]  /*1bb80*/  FSEL R5, R169, RZ, P1 ;  /* 0x000000ffa9057208 */ /* 0x000fe20000800000 */
[-C--:B------:R-:W-:Y:S01]  /*1bb90*/  FFMA.FTZ R0, R13, R31.reuse, -R30 ;  /* 0x0000001f0d007223 */ /* 0x080fe2000001081e */
[-CC-:B------:R-:W-:Y:S01]  /*1bba0*/  FFMA.FTZ R172, R11, R31.reuse, -R180.reuse ;  /* 0x0000001f0bac7223 */ /* 0x180fe200000108b4 */
[----:B------:R-:W3:Y:S01]  /*1bbb0*/  LDSM.16.MT88.4 R12, [R228+0x10000] ;  /* 0x01000000e40c783b */ /* 0x000ee20000004200 */
[-C--:B------:R-:W-:Y:S01]  /*1bbc0*/  FFMA.FTZ R33, R8, R31.reuse, -R180 ;  /* 0x0000001f08217223 */ /* 0x080fe200000108b4 */
[----:B------:R-:W-:Y:S01]  /*1bbd0*/  FADD.FTZ R4, R164, -R5 ;  /* 0x80000005a4047221 */ /* 0x000fe20000010000 */
[-CC-:B------:R-:W-:Y:S01]  /*1bbe0*/  FFMA.FTZ R2, R9, R31.reuse, -R30.reuse ;  /* 0x0000001f09027223 */ /* 0x180fe2000001081e */
[----:B------:R-:W-:Y:S01]  /*1bbf0*/  FFMA.FTZ R173, R7, R31, -R30 ;  /* 0x0000001f07ad7223 */ /* 0x000fe2000001081e */
[----:B------:R-:W-:Y:S01]  /*1bc00*/  MUFU.EX2 R172, R172 ;  /* 0x000000ac00ac7308 */ /* 0x000fe20000000800 */
[----:B------:R-:W-:Y:S01]  /*1bc10*/  FMUL.FTZ R164, R31, R4 ;  /* 0x000000041fa47220 */ /* 0x000fe20000410000 */
[----:B------:R-:W4:Y:S01]  /*1bc20*/  LDSM.16.MT88.4 R8, [R227+0x10000] ;  /* 0x01000000e308783b */ /* 0x000f220000004200 */
[-C--:B-1----:R-:W-:Y:S01]  /*1bc30*/  FMUL.FTZ R162, R162, R3.reuse ;  /* 0x00000003a2a27220 */ /* 0x082fe20000410000 */
        /* <DEDUP_REMOVED lines=58> */
[----:B------:R-:W-:Y:S01]  /*1bfe0*/  FMUL.FTZ R103, R103, R3 ;  /* 0x0000000367677220 */ /* 0x000fe20000410000 */
[--C-:B------:R-:W-:Y:S01]  /*1bff0*/  FFMA.FTZ R182, R23, R31, -R180.reuse ;  /* 0x0000001f17b67223 */ /* 0x100fe200000108b4 */
[----:B------:R-:W1:Y:S01]  /*1c000*/  MUFU.EX2 R164, R164 ;  /* 0x000000a400a47308 */ /* 0x000e620000000800 */
[-C--:B------:R-:W-:Y:S01]  /*1c010*/  FMUL.FTZ R110, R110, R3.reuse ;  /* 0x000000036e6e7220 */ /* 0x080fe20000410000 */
[-C--:B------:R-:W-:Y:S01]  /*1c020*/  FMUL.FTZ R111, R111, R3.reuse ;  /* 0x000000036f6f7220 */ /* 0x080fe20000410000 */
[-C--:B------:R-:W-:Y:S01]  /*1c030*/  FMUL.FTZ R114, R114, R3.reuse ;  /* 0x0000000372727220 */ /* 0x080fe20000410000 */
[----:B------:R-:W-:Y:S01]  /*1c040*/  FMUL.FTZ R115, R115, R3 ;  /* 0x0000000373737220 */ /* 0x000fe20000410000 */
[-C--:B------:R-:W-:Y:S01]  /*1c050*/  FFMA.FTZ R184, R185, R31.reuse, -R180 ;  /* 0x0000001fb9b87223 */ /* 0x080fe200000108b4 */
[-C--:B------:R-:W-:Y:S01]  /*1c060*/  FFMA.FTZ R188, R187, R31.reuse, -R30 ;  /* 0x0000001fbbbc7223 */ /* 0x080fe2000001081e */
[-C--:B------:R-:W-:Y:S01]  /*1c070*/  FFMA.FTZ R181, R181, R31.reuse, -R180 ;  /* 0x0000001fb5b57223 */ /* 0x080fe200000108b4 */
[-CC-:B------:R-:W-:Y:S01]  /*1c080*/  FFMA.FTZ R185, R183, R31.reuse, -R30.reuse ;  /* 0x0000001fb7b97223 */ /* 0x180fe2000001081e */
[----:B-----5:R-:W-:Y:S01]  /*1c090*/  F2FP.BF16.F32.PACK_AB R7, R173, R0 ;  /* 0x00000000ad07723e */ /* 0x020fe200000010ff */
[-CC-:B------:R-:W-:Y:S01]  /*1c0a0*/  FFMA.FTZ R186, R27, R31.reuse, -R30.reuse ;  /* 0x0000001f1bba7223 */ /* 0x180fe2000001081e */
[----:B------:R-:W-:Y:S01]  /*1c0b0*/  FFMA.FTZ R187, R25, R31, -R30 ;  /* 0x0000001f19bb7223 */ /* 0x000fe2000001081e */
[----:B------:R-:W-:Y:S01]  /*1c0c0*/  MUFU.EX2 R184, R184 ;  /* 0x000000b800b87308 */ /* 0x000fe20000000800 */
[-C--:B------:R-:W-:Y:S01]  /*1c0d0*/  FMUL.FTZ R118, R118, R3.reuse ;  /* 0x0000000376767220 */ /* 0x080fe20000410000 */
[-C--:B------:R-:W-:Y:S01]  /*1c0e0*/  FMUL.FTZ R119, R119, R3.reuse ;  /* 0x0000000377777220 */ /* 0x080fe20000410000 */
[-C--:B------:R-:W-:Y:S01]  /*1c0f0*/  FMUL.FTZ R122, R122, R3.reuse ;  /* 0x000000037a7a7220 */ /* 0x080fe20000410000 */
[-C--:B------:R-:W-:Y:S01]  /*1c100*/  FMUL.FTZ R123, R123, R3.reuse ;  /* 0x000000037b7b7220 */ /* 0x080fe20000410000 */
        /* <DEDUP_REMOVED lines=66> */
[----:B------:R-:W4:Y:S01]  /*1c530*/  MUFU.EX2 R181, R181 ;  /* 0x000000b500b57308 */ /* 0x000f220000000800 */
        /* <DEDUP_REMOVED lines=8> */
[----:B------:R-:W-:Y:S01]  /*1c5c0*/  MUFU.EX2 R182, R182 ;  /* 0x000000b600b67308 */ /* 0x000fe20000000800 */
[-C--:B------:R-:W-:Y:S01]  /*1c5d0*/  FMUL.FTZ R105, R105, R164.reuse ;  /* 0x000000a469697220 */ /* 0x080fe20000410000 */
[-C--:B------:R-:W-:Y:S01]  /*1c5e0*/  FMUL.FTZ R106, R106, R3.reuse ;  /* 0x000000036a6a7220 */ /* 0x080fe20000410000 */
[-C--:B------:R-:W-:Y:S01]  /*1c5f0*/  FMUL.FTZ R107, R107, R3.reuse ;  /* 0x000000036b6b7220 */ /* 0x080fe20000410000 */
[C---:B---3--:R-:W-:Y:S01]  /*1c600*/  HMMA.16816.F32.BF16 R44, R4.reuse, R8, R44 ;  /* 0x00000008042c723c */ /* 0x048fe2000004182c */
[-C--:B------:R-:W-:Y:S01]  /*1c610*/  FMUL.FTZ R124, R124, R164.reuse ;  /* 0x000000a47c7c7220 */ /* 0x080fe20000410000 */
[-C--:B------:R-:W-:Y:S01]  /*1c620*/  FMUL.FTZ R125, R125, R164.reuse ;  /* 0x000000a47d7d7220 */ /* 0x080fe20000410000 */
[-C--:B------:R-:W-:Y:S01]  /*1c630*/  FMUL.FTZ R128, R128, R164.reuse ;  /* 0x000000a480807220 */ /* 0x080fe20000410000 */
[----:B------:R-:W-:Y:S01]  /*1c640*/  MUFU.EX2 R185, R185 ;  /* 0x000000b900b97308 */ /* 0x000fe20000000800 */
[-C--:B------:R-:W-:Y:S01]  /*1c650*/  FMUL.FTZ R129, R129, R164.reuse ;  /* 0x000000a481817220 */ /* 0x080fe20000410000 */
[C---:B------:R-:W-:Y:S01]  /*1c660*/  HMMA.16816.F32.BF16 R48, R4.reuse, R10, R48 ;  /* 0x0000000a0430723c */ /* 0x040fe20000041830 */
[----:B------:R-:W3:Y:S01]  /*1c670*/  LDSM.16.MT88.4 R8, [R229+0x14000] ;  /* 0x01400000e508783b */ /* 0x000ee20000004200 */
[-C--:B------:R-:W-:Y:S01]  /*1c680*/  FMUL.FTZ R126, R126, R3.reuse ;  /* 0x000000037e7e7220 */ /* 0x080fe20000410000 */
[-C--:B------:R-:W-:Y:S01]  /*1c690*/  FMUL.FTZ R127, R127, R3.reuse ;  /* 0x000000037f7f7220 */ /* 0x080fe20000410000 */
[-C--:B------:R-:W-:Y:S01]  /*1c6a0*/  FMUL.FTZ R130, R130, R3.reuse ;  /* 0x0000000382827220 */ /* 0x080fe20000410000 */
[----:B------:R-:W-:Y:S01]  /*1c6b0*/  FMUL.FTZ R131, R131, R3 ;  /* 0x0000000383837220 */ /* 0x000fe20000410000 */
[----:B------:R-:W5:Y:S01]  /*1c6c0*/  MUFU.EX2 R188, R188 ;  /* 0x000000bc00bc7308 */ /* 0x000f620000000800 */
[----:B------:R-:W-:Y:S01]  /*1c6d0*/  LDSM.16.MT88.4 R24, [R226+0x10800] ;  /* 0x01080000e218783b */ /* 0x000fe20000004200 */
[-CC-:B------:R-:W-:Y:S01]  /*1c6e0*/  FFMA.FTZ R190, R247, R31.reuse, -R180.reuse ;  /* 0x0000001ff7be7223 */ /* 0x180fe200000108b4 */
[-CC-:B------:R-:W-:Y:S01]  /*1c6f0*/  FFMA.FTZ R201, R245, R31.reuse, -R180.reuse ;  /* 0x0000001ff5c97223 */ /* 0x180fe200000108b4 */
[-CC-:B------:R-:W-:Y:S01]  /*1c700*/  FFMA.FTZ R192, R199, R31.reuse, -R180.reuse ;  /* 0x0000001fc7c07223 */ /* 0x180fe200000108b4 */
[-C--:B------:R-:W-:Y:S01]  /*1c710*/  FFMA.FTZ R197, R197, R31.reuse, -R180 ;  /* 0x0000001fc5c57223 */ /* 0x080fe200000108b4 */
[-CC-:B------:R-:W-:Y:S01]  /*1c720*/  FFMA.FTZ R194, R195, R31.reuse, -R30.reuse ;  /* 0x0000001fc3c27223 */ /* 0x180fe2000001081e */
[-CC-:B------:R-:W-:Y:S01]  /*1c730*/  FFMA.FTZ R193, R193, R31.reuse, -R30.reuse ;  /* 0x0000001fc1c17223 */ /* 0x180fe2000001081e */
[----:B------:R-:W-:Y:S01]  /*1c740*/  MUFU.EX2 R186, R186 ;  /* 0x000000ba00ba7308 */ /* 0x000fe20000000800 */
[-CC-:B------:R-:W-:Y:S01]  /*1c750*/  FFMA.FTZ R191, R191, R31.reuse, -R30.reuse ;  /* 0x0000001fbfbf7223 */ /* 0x180fe2000001081e */
[-C--:B------:R-:W-:Y:S01]  /*1c760*/  FFMA.FTZ R196, R189, R31.reuse, -R30 ;  /* 0x0000001fbdc47223 */ /* 0x080fe2000001081e */
[C---:B-1----:R-:W-:Y:S01]  /*1c770*/  HMMA.16816.F32.BF16 R52, R4.reuse, R16, R52 ;  /* 0x000000100434723c */ /* 0x042fe20000041834 */
[-CC-:B------:R-:W-:Y:S01]  /*1c780*/  FFMA.FTZ R189, R176, R31.reuse, -R180.reuse ;  /* 0x0000001fb0bd7223 */ /* 0x180fe200000108b4 */
[-CC-:B------:R-:W-:Y:S01]  /*1c790*/  FFMA.FTZ R179, R179, R31.reuse, -R180.reuse ;  /* 0x0000001fb3b37223 */ /* 0x180fe200000108b4 */
[-CC-:B------:R-:W-:Y:S01]  /*1c7a0*/  FFMA.FTZ R178, R178, R31.reuse, -R180.reuse ;  /* 0x0000001fb2b27223 */ /* 0x180fe200000108b4 */
[-C--:B------:R-:W-:Y:S01]  /*1c7b0*/  FFMA.FTZ R174, R174, R31.reuse, -R180 ;  /* 0x0000001faeae7223 */ /* 0x080fe200000108b4 */
[----:B------:R-:W-:Y:S01]  /*1c7c0*/  MUFU.EX2 R187, R187 ;  /* 0x000000bb00bb7308 */ /* 0x000fe20000000800 */
[C---:B------:R-:W-:Y:S01]  /*1c7d0*/  HMMA.16816.F32.BF16 R56, R4.reuse, R18, R56 ;  /* 0x000000120438723c */ /* 0x040fe20000041838 */
[----:B------:R-:W1:Y:S01]  /*1c7e0*/  LDSM.16.MT88.4 R16, [R228+0x14000] ;  /* 0x01400000e410783b */ /* 0x000e620000004200 */
[-CC-:B------:R-:W-:Y:S01]  /*1c7f0*/  FFMA.FTZ R176, R177, R31.reuse, -R30.reuse ;  /* 0x0000001fb1b07223 */ /* 0x180fe2000001081e */
[-CC-:B------:R-:W-:Y:S01]  /*1c800*/  FFMA.FTZ R175, R175, R31.reuse, -R30.reuse ;  /* 0x0000001fafaf7223 */ /* 0x180fe2000001081e */
[----:B------:R-:W-:Y:S01]  /*1c810*/  FFMA.FTZ R177, R29, R31, -R30 ;  /* 0x0000001f1db17223 */ /* 0x000fe2000001081e */
[----:B------:R-:W-:Y:S01]  /*1c820*/  FFMA.FTZ R164, R251, R164, R172 ;  /* 0x000000a4fba47223 */ /* 0x000fe200000100ac */
[----:B--2---:R-:W-:Y:S01]  /*1c830*/  HMMA.16816.F32.BF16 R60, R4, R12, R60 ;  /* 0x0000000c043c723c */ /* 0x004fe2000004183c */
[----:B------:R-:W-:Y:S01]  /*1c840*/  MUFU.EX2 R190, R190 ;  /* 0x000000be00be7308 */ /* 0x000fe20000000800 */
[----:B------:R-:W-:Y:S01]  /*1c850*/  FFMA.FTZ R3, R249, R3, R32 ;  /* 0x00000003f9037223 */ /* 0x000fe20000010020 */
[----:B------:R-:W-:Y:S01]  /*1c860*/  FADD.FTZ R35, R35, R164 ;  /* 0x000000a423237221 */ /* 0x000fe20000010000 */
[----:B------:R-:W-:-:S02]  /*1c870*/  MOV R164, R169 ;  /* 0x000000a900a47202 */ /* 0x000fc40000000f00 */
[C---:B------:R-:W-:Y:S01]  /*1c880*/  HMMA.16816.F32.BF16 R64, R4.reuse, R14, R64 ;  /* 0x0000000e0440723c */ /* 0x040fe20000041840 */
[----:B------:R-:W2:Y:S01]  /*1c890*/  LDSM.16.MT88.4 R12, [R227+0x14000] ;  /* 0x01400000e30c783b */ /* 0x000ea20000004200 */
[----:B------:R-:W-:Y:S01]  /*1c8a0*/  FADD.FTZ R3, R2, R3 ;  /* 0x0000000302037221 */ /* 0x000fe20000010000 */
[----:B------:R-:W-:Y:S01]  /*1c8b0*/  MUFU.EX2 R201, R201 ;  /* 0x000000c900c97308 */ /* 0x000fe20000000800 */
[----:B------:R-:W-:Y:S02]  /*1c8c0*/  FADD.FTZ R34, R34, R35 ;  /* 0x0000002322227221 */ /* 0x000fe40000010000 */
[----:B---3--:R-:W-:Y:S01]  /*1c8d0*/  HMMA.16816.F32.BF16 R68, R4, R8, R68 ;  /* 0x000000080444723c */ /* 0x008fe20000041844 */
[----:B------:R-:W-:Y:S01]  /*1c8e0*/  FADD.FTZ R0, R0, R3 ;  /* 0x0000000300007221 */ /* 0x000fe20000010000 */
[----:B------:R-:W-:-:S03]  /*1c8f0*/  FADD.FTZ R34, R33, R34 ;  /* 0x0000002221227221 */ /* 0x000fc60000010000 */
[----:B------:R-:W-:Y:S01]  /*1c900*/  MUFU.EX2 R192, R192 ;  /* 0x000000c000c07308 */ /* 0x000fe20000000800 */
[----:B------:R-:W-:Y:S01]  /*1c910*/  HMMA.16816.F32.BF16 R72, R4, R10, R72 ;  /* 0x0000000a0448723c */ /* 0x000fe20000041848 */
[----:B------:R-:W3:Y:S01]  /*1c920*/  LDSM.16.MT88.4 R8, [R226+0x14000] ;  /* 0x01400000e208783b */ /* 0x000ee20000004200 */
[----:B------:R-:W-:Y:S01]  /*1c930*/  FADD.FTZ R0, R173, R0 ;  /* 0x00000000ad007221 */ /* 0x000fe20000010000 */
[----:B----4-:R-:W-:-:S04]  /*1c940*/  FADD.FTZ R3, R181, R34 ;  /* 0x00000022b5037221 */ /* 0x010fc80000010000 */
[----:B------:R-:W-:Y:S01]  /*1c950*/  MUFU.EX2 R197, R197 ;  /* 0x000000c500c57308 */ /* 0x000fe20000000800 */
[----:B------:R-:W-:-:S07]  /*1c960*/  FADD.FTZ R3, R184, R3 ;  /* 0x00000003b8037221 */ /* 0x000fce0000010000 */
[----:B------:R-:W-:Y:S01]  /*1c970*/  MUFU.EX2 R194, R194 ;  /* 0x000000c200c27308 */ /* 0x000fe20000000800 */
[C---:B-1----:R-:W-:Y:S06]  /*1c980*/  HMMA.16816.F32.BF16 R76, R4.reuse, R16, R76 ;  /* 0x00000010044c723c */ /* 0x042fec000004184c */
[C---:B------:R-:W-:Y:S01]  /*1c990*/  HMMA.16816.F32.BF16 R80, R4.reuse, R18, R80 ;  /* 0x000000120450723c */ /* 0x040fe20000041850 */
[----:B------:R-:W1:Y:S01]  /*1c9a0*/  LDSM.16.MT88.4 R16, [R229+0x16000] ;  /* 0x01600000e510783b */ /* 0x000e620000004200 */
[----:B------:R-:W-:Y:S04]  /*1c9b0*/  MUFU.EX2 R193, R193 ;  /* 0x000000c100c17308 */ /* 0x000fe80000000800 */
[C---:B--2---:R-:W-:Y:S04]  /*1c9c0*/  HMMA.16816.F32.BF16 R84, R4.reuse, R12, R84 ;  /* 0x0000000c0454723c */ /* 0x044fe80000041854 */
[----:B------:R-:W-:Y:S02]  /*1c9d0*/  MUFU.EX2 R191, R191 ;  /* 0x000000bf00bf7308 */ /* 0x000fe40000000800 */
[C---:B------:R-:W-:Y:S01]  /*1c9e0*/  HMMA.16816.F32.BF16 R88, R4.reuse, R14, R88 ;  /* 0x0000000e0458723c */ /* 0x040fe20000041858 */
[----:B------:R-:W2:Y:S05]  /*1c9f0*/  LDSM.16.MT88.4 R12, [R228+0x16000] ;  /* 0x01600000e40c783b */ /* 0x000eaa0000004200 */
[C---:B---3--:R-:W-:Y:S01]  /*1ca00*/  HMMA.16816.F32.BF16 R92, R4.reuse, R8, R92 ;  /* 0x00000008045c723c */ /* 0x048fe2000004185c */
[----:B------:R-:W-:Y:S05]  /*1ca10*/  MUFU.EX2 R196, R196 ;  /* 0x000000c400c47308 */ /* 0x000fea0000000800 */
[C---:B------:R-:W-:Y:S01]  /*1ca20*/  HMMA.16816.F32.BF16 R96, R4.reuse, R10, R96 ;  /* 0x0000000a0460723c */ /* 0x040fe20000041860 */
[----:B------:R-:W3:Y:S02]  /*1ca30*/  LDSM.16.MT88.4 R8, [R227+0x16000] ;  /* 0x01600000e308783b */ /* 0x000ee40000004200 */
[----:B------:R-:W-:Y:S08]  /*1ca40*/  MUFU.EX2 R179, R179 ;  /* 0x000000b300b37308 */ /* 0x000ff00000000800 */
[----:B------:R-:W-:Y:S01]  /*1ca50*/  MUFU.EX2 R178, R178 ;  /* 0x000000b200b27308 */ /* 0x000fe20000000800 */
[C---:B-1----:R-:W-:Y:S07]  /*1ca60*/  HMMA.16816.F32.BF16 R100, R4.reuse, R16, R100 ;  /* 0x000000100464723c */ /* 0x042fee0000041864 */
[----:B------:R-:W-:Y:S01]  /*1ca70*/  MUFU.EX2 R174, R174 ;  /* 0x000000ae00ae7308 */ /* 0x000fe20000000800 */
[C---:B------:R-:W-:Y:S01]  /*1ca80*/  HMMA.16816.F32.BF16 R104, R4.reuse, R18, R104 ;  /* 0x000000120468723c */ /* 0x040fe20000041868 */
[-C--:B------:R-:W-:Y:S01]  /*1ca90*/  FFMA.FTZ R16, R21, R31.reuse, -R180 ;  /* 0x0000001f15107223 */ /* 0x080fe200000108b4 */
[----:B------:R-:W-:Y:S01]  /*1caa0*/  FFMA.FTZ R180, R28, R31, -R30 ;  /* 0x0000001f1cb47223 */ /* 0x000fe2000001081e */
[----:B------:R-:W1:Y:S04]  /*1cab0*/  LDSM.16.MT88.4 R20, [R226+0x16000] ;  /* 0x01600000e214783b */ /* 0x000e680000004200 */
[----:B------:R-:W-:Y:S01]  /*1cac0*/  MUFU.EX2 R189, R189 ;  /* 0x000000bd00bd7308 */ /* 0x000fe20000000800 */
[C---:B--2---:R-:W-:Y:S01]  /*1cad0*/  HMMA.16816.F32.BF16 R108, R4.reuse, R12, R108 ;  /* 0x0000000c046c723c */ /* 0x044fe2000004186c */
[----:B------:R-:W-:Y:S05]  /*1cae0*/  LDSM.16.MT88.4 R28, [R227+0x15800] ;  /* 0x01580000e31c783b */ /* 0x000fea0000004200 */
[C---:B------:R-:W-:Y:S01]  /*1caf0*/  HMMA.16816.F32.BF16 R112, R4.reuse, R14, R112 ;  /* 0x0000000e0470723c */ /* 0x040fe20000041870 */
[----:B------:R-:W2:Y:S01]  /*1cb00*/  LDSM.16.MT88.4 R12, [R229+0x10800] ;  /* 0x01080000e50c783b */ /* 0x000ea20000004200 */
[----:B------:R4:W5:Y:S04]  /*1cb10*/  MUFU.EX2 R183, R16 ;  /* 0x0000001000b77308 */ /* 0x0009680000000800 */
[C---:B---3--:R-:W-:Y:S04]  /*1cb20*/  HMMA.16816.F32.BF16 R116, R4.reuse, R8, R116 ;  /* 0x000000080474723c */ /* 0x048fe80000041874 */
[----:B------:R-:W-:Y:S02]  /*1cb30*/  MUFU.EX2 R176, R176 ;  /* 0x000000b000b07308 */ /* 0x000fe40000000800 */
[C---:B------:R-:W-:Y:S01]  /*1cb40*/  HMMA.16816.F32.BF16 R120, R4.reuse, R10, R120 ;  /* 0x0000000a0478723c */ /* 0x040fe20000041878 */
[----:B------:R-:W3:Y:S05]  /*1cb50*/  LDSM.16.MT88.4 R8, [R228+0x10800] ;  /* 0x01080000e408783b */ /* 0x000eea0000004200 */
[----:B------:R-:W3:Y:S01]  /*1cb60*/  MUFU.EX2 R175, R175 ;  /* 0x000000af00af7308 */ /* 0x000ee20000000800 */
[----:B----4-:R-:W4:Y:S07]  /*1cb70*/  LDSM.16.MT88.4 R16, [R227+0x10800] ;  /* 0x01080000e310783b */ /* 0x010f2e0000004200 */
[----:B------:R-:W-:Y:S01]  /*1cb80*/  MUFU.EX2 R177, R177 ;  /* 0x000000b100b17308 */ /* 0x000fe20000000800 */
[C---:B-1----:R-:W-:Y:S07]  /*1cb90*/  HMMA.16816.F32.BF16 R124, R4.reuse, R20, R124 ;  /* 0x00000014047c723c */ /* 0x042fee000004187c */
[----:B------:R-:W1:Y:S01]  /*1cba0*/  MUFU.EX2 R180, R180 ;  /* 0x000000b400b47308 */ /* 0x000e620000000800 */
[----:B------:R-:W-:Y:S01]  /*1cbb0*/  HMMA.16816.F32.BF16 R128, R4, R22, R128 ;  /* 0x000000160480723c */ /* 0x000fe20000041880 */
[----:B------:R-:W1:Y:S06]  /*1cbc0*/  LDSM.16.MT88.4 R20, [R227+0x12800] ;  /* 0x01280000e314783b */ /* 0x000e6c0000004200 */
[----:B------:R-:W-:-:S02]  /*1cbd0*/  F2FP.BF16.F32.PACK_AB R4, R184, R181 ;  /* 0x000000b5b804723e */ /* 0x000fc400000010ff */
[----:B-----5:R-:W-:Y:S02]  /*1cbe0*/  F2FP.BF16.F32.PACK_AB R5, R188, R185 ;  /* 0x000000b9bc05723e */ /* 0x020fe400000010ff */
[----:B------:R-:W-:Y:S01]  /*1cbf0*/  F2FP.BF16.F32.PACK_AB R6, R183, R182 ;  /* 0x000000b6b706723e */ /* 0x000fe200000010ff */
[----:B------:R-:W-:Y:S01]  /*1cc00*/  FADD.FTZ R182, R182, R3 ;  /* 0x00000003b6b67221 */ /* 0x000fe20000010000 */
[----:B------:R-:W-:-:S03]  /*1cc10*/  F2FP.BF16.F32.PACK_AB R7, R187, R186 ;  /* 0x000000babb07723e */ /* 0x000fc600000010ff */
[----:B------:R-:W-:-:S04]  /*1cc20*/  FADD.FTZ R183, R183, R182 ;  /* 0x000000b6b7b77221 */ /* 0x000fc80000010000 */
        /* <DEDUP_REMOVED lines=146> */
[----:B------:R-:W-:Y:S03]  /*1d550*/  HMMA.16816.F32.BF16 R96, R4, R26, R96 ;  /* 0x0000001a0460723c */ /* 0x000fe60000041860 */
[----:B------:R-:W-:-:S03]  /*1d560*/  FADD.FTZ R0, R193, R0 ;  /* 0x00000000c1007221 */ /* 0x000fc60000010000 */
[----:B----4-:R-:W-:Y:S01]  /*1d570*/  HMMA.16816.F32.BF16 R100, R4, R16, R100 ;  /* 0x000000100464723c */ /* 0x010fe20000041864 */
[----:B------:R-:W-:Y:S01]  /*1d580*/  FADD.FTZ R3, R191, R0 ;  /* 0x00000000bf037221 */ /* 0x000fe20000010000 */
[----:B------:R-:W-:-:S03]  /*1d590*/  FADD.FTZ R0, R197, R192 ;  /* 0x000000c0c5007221 */ /* 0x000fc60000010000 */
[----:B------:R-:W-:Y:S01]  /*1d5a0*/  FADD.FTZ R3, R196, R3 ;  /* 0x00000003c4037221 */ /* 0x000fe20000010000 */
[C---:B------:R-:W-:Y:S01]  /*1d5b0*/  HMMA.16816.F32.BF16 R104, R4.reuse, R18, R104 ;  /* 0x000000120468723c */ /* 0x040fe20000041868 */
[----:B------:R-:W-:Y:S02]  /*1d5c0*/  FADD.FTZ R179, R179, R0 ;  /* 0x00000000b3b37221 */ /* 0x000fe40000010000 */
[----:B------:R-:W-:Y:S01]  /*1d5d0*/  FADD.FTZ R176, R176, R3 ;  /* 0x00000003b0b07221 */ /* 0x000fe20000010000 */
[----:B------:R-:W-:Y:S01]  /*1d5e0*/  MOV R3, R165 ;  /* 0x000000a500037202 */ /* 0x000fe20000000f00 */
[----:B------:R-:W-:Y:S01]  /*1d5f0*/  FADD.FTZ R179, R178, R179 ;  /* 0x000000b3b2b37221 */ /* 0x000fe20000010000 */
[----:B------:R-:W-:Y:S01]  /*1d600*/  HMMA.16816.F32.BF16 R112, R4, R14, R112 ;  /* 0x0000000e0470723c */ /* 0x000fe20000041870 */
[----:B------:R-:W-:Y:S02]  /*1d610*/  FADD.FTZ R176, R175, R176 ;  /* 0x000000b0afb07221 */ /* 0x000fe40000010000 */
[----:B------:R-:W-:-:S02]  /*1d620*/  FADD.FTZ R174, R174, R179 ;  /* 0x000000b3aeae7221 */ /* 0x000fc40000010000 */
[----:B------:R-:W-:Y:S01]  /*1d630*/  FADD.FTZ R177, R177, R176 ;  /* 0x000000b0b1b17221 */ /* 0x000fe20000010000 */
[----:B--2---:R-:W-:Y:S01]  /*1d640*/  HMMA.16816.F32.BF16 R116, R4, R8, R116 ;  /* 0x000000080474723c */ /* 0x004fe20000041874 */
[----:B------:R-:W-:Y:S02]  /*1d650*/  FADD.FTZ R251, R189, R174 ;  /* 0x000000aebdfb7221 */ /* 0x000fe40000010000 */
[----:B------:R-:W-:-:S03]  /*1d660*/  FADD.FTZ R249, R180, R177 ;  /* 0x000000b1b4f97221 */ /* 0x000fc60000010000 */
[C---:B------:R-:W-:Y:S06]  /*1d670*/  HMMA.16816.F32.BF16 R120, R4.reuse, R10, R120 ;  /* 0x0000000a0478723c */ /* 0x040fec0000041878 */
[C---:B---3--:R-:W-:Y:S06]  /*1d680*/  HMMA.16816.F32.BF16 R124, R4.reuse, R20, R124 ;  /* 0x00000014047c723c */ /* 0x048fec000004187c */
[----:B------:R-:W-:-:S15]  /*1d690*/  HMMA.16816.F32.BF16 R128, R4, R22, R128 ;  /* 0x000000160480723c */ /* 0x000fde0000041880 */
[----:B------:R-:W-:-:S09]  /*1d6a0*/  NOP ;  /* 0x0000000000007918 */ /* 0x000fd20000000000 */
.L_x_2959:
[----:B------:R-:W-:-:S13]  /*1d6b0*/  ISETP.GE.AND P0, PT, R239, 0x1, PT ;  /* 0x00000001ef00780c */ /* 0x000fda0003f06270 */
[----:B------:R-:W-:Y:S05]  /*1d6c0*/  @!P0 BRA `(.L_x_2968) ;  /* 0x0000004400048947 */ /* 0x000fea0003800000 */
[C---:B------:R-:W-:Y:S01]  /*1d6d0*/  SHF.L.U64.HI R244, R170.reuse, 0x5, R171 ;  /* 0x00000005aaf47819 */ /* 0x040fe200000102ab */
[----:B------:R-:W-:Y:S01]  /*1d6e0*/  IMAD.SHL.U32 R245, R170, 0x20, RZ ;  /* 0x00000020aaf57824 */ /* 0x000fe200078e00ff */
[C---:B------:R-:W-:Y:S01]  /*1d6f0*/  SHF.L.U64.HI R246, R166.reuse, 0x5, R167 ;  /* 0x00000005a6f67819 */ /* 0x040fe200000102a7 */
[----:B------:R-:W-:Y:S01]  /*1d700*/  IMAD.SHL.U32 R247, R166, 0x20, RZ ;  /* 0x00000020a6f77824 */ /* 0x000fe200078e00ff */
[----:B------:R-:W-:Y:S01]  /*1d710*/  MOV R0, R3 ;  /* 0x0000000300007202 */ /* 0x000fe20000000f00 */
[----:B------:R-:W-:-:S07]  /*1d720*/  IMAD.MOV.U32 R169, RZ, RZ, R164 ;  /* 0x000000ffffa97224 */ /* 0x000fce00078e00a4 */
.L_x_2977:
        /* <DEDUP_REMOVED lines=80> */
.L_x_2970:
[----:B-1----:R-:W-:Y:S02]  /*1dc30*/  R2UR UR4, R170 ;  /* 0x00000000aa0472ca */ /* 0x002fe400000e0000 */
[----:B------:R-:W-:Y:S11]  /*1dc40*/  R2UR UR5, R171 ;  /* 0x00000000ab0572ca */ /* 0x000ff600000e0000 */
[----:B------:R-:W-:Y:S02]  /*1dc50*/  @!UPT UIADD3 URZ, URZ, URZ, URZ ;  /* 0x0000003f3f3ff290 */ /* 0x000fe4000fffe03f */
[----:B--2---:R-:W2:Y:S02]  /*1dc60*/  LD.E R8, desc[UR4][R2.64+0x40] ;  /* 0x0000400402087980 */ /* 0x004ea4000c101900 */
[----:B--2---:R-:W-:Y:S05]  /*1dc70*/  IMAD.U32 R8, R8, -0x40, RZ ;  /* 0xffffffc008087824 */ /* 0x004fea00078e00ff */
[----:B------:R-:W-:Y:S02]  /*1dc80*/  SHF.R.S32.HI R7, RZ, 0x1f, R8 ;  /* 0x0000001fff077819 */ /* 0x000fe40000011408 */
.L_x_2971:
[----:B------:R-:W-:Y:S05]  /*1dc90*/  BSYNC B0 ;  /* 0x0000000000007941 */ /* 0x000fea0003800000 */
.L_x_2969:
        /* <DEDUP_REMOVED lines=23> */
[C---:B------:R-:W-:Y:S02]  /*1de10*/  R2UR UR24, R170.reuse ;  /* 0x00000000aa1872ca */ /* 0x040fe400000e0000 */
[----:B------:R-:W-:Y:S01]  /*1de20*/  LDGSTS.E.BYPASS.LTC128B.128 [R237+0x16000], desc[UR30][R242.64+0x180] ;  /* 0x16000180f2ed7fae */ /* 0x000fe2000b901d5e */
[C---:B------:R-:W-:Y:S02]  /*1de30*/  R2UR UR25, R171.reuse ;  /* 0x00000000ab1972ca */ /* 0x040fe400000e0000 */
[C---:B------:R-:W-:Y:S02]  /*1de40*/  R2UR UR22, R170.reuse ;  /* 0x00000000aa1672ca */ /* 0x040fe400000e0000 */
[----:B------:R-:W-:Y:S01]  /*1de50*/  LDGSTS.E.BYPASS.LTC128B.128 [R237+0x10800], desc[UR28][R6.64] ;  /* 0x1080000006ed7fae */ /* 0x000fe2000b901d5c */
[C---:B------:R-:W-:Y:S02]  /*1de60*/  R2UR UR23, R171.reuse ;  /* 0x00000000ab1772ca */ /* 0x040fe400000e0000 */
[C---:B------:R-:W-:Y:S02]  /*1de70*/  R2UR UR20, R170.reuse ;  /* 0x00000000aa1472ca */ /* 0x040fe400000e0000 */
[----:B------:R-:W-:Y:S01]  /*1de80*/  R2UR UR21, R171 ;  /* 0x00000000ab1572ca */ /* 0x000fe200000e0000 */
[----:B------:R-:W-:Y:S01]  /*1de90*/  LDGSTS.E.BYPASS.LTC128B.128 [R237+0x12800], desc[UR26][R6.64+0x80] ;  /* 0x1280008006ed7fae */ /* 0x000fe2000b901d5a */
[----:B------:R-:W-:Y:S02]  /*1dea0*/  IADD3 R4, P0, R245, R6, RZ ;  /* 0x00000006f5047210 */ /* 0x000fe40007f1e0ff */
[----:B------:R-:W-:Y:S02]  /*1deb0*/  R2UR UR18, R170 ;  /* 0x00000000aa1272ca */ /* 0x000fe400000e0000 */
        /* <DEDUP_REMOVED lines=18> */
[----:B------:R1:W-:Y:S01]  /*1dfe0*/  LDGSTS.E.BYPASS.LTC128B.128 [R237+0x17000], desc[UR14][R4.64+0x180] ;  /* 0x1700018004ed7fae */ /* 0x0003e2000b901d4e */
[C---:B------:R-:W-:Y:S02]  /*1dff0*/  R2UR UR9, R171.reuse ;  /* 0x00000000ab0972ca */ /* 0x040fe400000e0000 */
[----:B------:R-:W-:Y:S02]  /*1e000*/  R2UR UR4, R170 ;  /* 0x00000000aa0472ca */ /* 0x000fe400000e0000 */
[----:B------:R-:W-:Y:S01]  /*1e010*/  LDGSTS.E.BYPASS.LTC128B.128 [R237+0x11800], desc[UR12][R12.64] ;  /* 0x118000000ced7fae */ /* 0x000fe2000b901d4c */
[----:B------:R-:W-:Y:S02]  /*1e020*/  R2UR UR5, R171 ;  /* 0x00000000ab0572ca */ /* 0x000fe400000e0000 */
[----:B------:R-:W-:Y:S02]  /*1e030*/  ISETP.GE.AND P0, PT, R239, 0x2, PT ;  /* 0x00000002ef00780c */ /* 0x000fe40003f06270 */
[----:B------:R-:W-:Y:S05]  /*1e040*/  LDGSTS.E.BYPASS.LTC128B.128 [R237+0x13800], desc[UR10][R12.64+0x80] ;  /* 0x138000800ced7fae */ /* 0x000fea000b901d4a */
[----:B------:R-:W-:Y:S05]  /*1e050*/  LDGSTS.E.BYPASS.LTC128B.128 [R237+0x15800], desc[UR8][R12.64+0x100] ;  /* 0x158001000ced7fae */ /* 0x000fea000b901d48 */
[----:B------:R2:W-:Y:S05]  /*1e060*/  LDGSTS.E.BYPASS.LTC128B.128 [R237+0x17800], desc[UR4][R12.64+0x180] ;  /* 0x178001800ced7fae */ /* 0x0005ea000b901d44 */
[----:B------:R-:W-:Y:S05]  /*1e070*/  LDSM.16.M88.4 R32, [R225] ;  /* 0x00000000e120783b */ /* 0x000fea0000000200 */
[----:B------:R-:W1:Y:S05]  /*1e080*/  LDSM.16.M88.4 R8, [R224+0x8000] ;  /* 0x00800000e008783b */ /* 0x000e6a0000000200 */
[----:B------:R-:W2:Y:S05]  /*1e090*/  LDSM.16.M88.4 R16, [R224+0x8800] ;  /* 0x00880000e010783b */ /* 0x000eaa0000000200 */
[----:B------:R-:W3:Y:S05]  /*1e0a0*/  LDSM.16.M88.4 R24, [R224+0x9000] ;  /* 0x00900000e018783b */ /* 0x000eea0000000200 */
[----:B------:R-:W4:Y:S05]  /*1e0b0*/  LDSM.16.M88.4 R164, [R224+0x9800] ;  /* 0x00980000e0a4783b */ /* 0x000f2a0000000200 */
[----:B------:R-:W0:Y:S05]  /*1e0c0*/  LDGDEPBAR ;  /* 0x00000000000079af */ /* 0x000e2a0000000000 */
[----:B------:R-:W-:Y:S05]  /*1e0d0*/  LDSM.16.M88.4 R172, [R223] ;  /* 0x00000000dfac783b */ /* 0x000fea0000000200 */
[----:B------:R-:W5:Y:S05]  /*1e0e0*/  LDSM.16.M88.4 R176, [R222] ;  /* 0x00000000deb0783b */ /* 0x000f6a0000000200 */
[----:B------:R-:W5:Y:S05]  /*1e0f0*/  LDSM.16.M88.4 R180, [R218] ;  /* 0x00000000dab4783b */ /* 0x000f6a0000000200 */
[----:B------:R-:W5:Y:S01]  /*1e100*/  LDSM.16.M88.4 R184, [R217] ;  /* 0x00000000d9b8783b */ /* 0x000f620000000200 */
[C---:B-1----:R-:W-:Y:S04]  /*1e110*/  HMMA.16816.F32.BF16 R4, R32.reuse, R8, RZ ;  /* 0x000000082004723c */ /* 0x042fe800000418ff */
[----:B------:R-:W1:Y:S02]  /*1e120*/  LDSM.16.M88.4 R188, [R216] ;  /* 0x00000000d8bc783b */ /* 0x000e640000000200 */
[C---:B------:R-:W-:Y:S03]  /*1e130*/  HMMA.16816.F32.BF16 R8, R32.reuse, R10, RZ ;  /* 0x0000000a2008723c */ /* 0x040fe600000418ff */
[----:B------:R-:W-:Y:S03]  /*1e140*/  LDSM.16.M88.4 R192, [R221] ;  /* 0x00000000ddc0783b */ /* 0x000fe60000000200 */
[C---:B--2---:R-:W-:Y:S02]  /*1e150*/  HMMA.16816.F32.BF16 R12, R32.reuse, R16, RZ ;  /* 0x00000010200c723c */ /* 0x044fe400000418ff */
[----:B------:R-:W2:Y:S04]  /*1e160*/  LDSM.16.M88.4 R196, [R219+0x8000] ;  /* 0x00800000dbc4783b */ /* 0x000ea80000000200 */
[C---:B------:R-:W-:Y:S01]  /*1e170*/  HMMA.16816.F32.BF16 R16, R32.reuse, R18, RZ ;  /* 0x000000122010723c */ /* 0x040fe200000418ff */
[----:B------:R-:W-:Y:S05]  /*1e180*/  LDSM.16.M88.4 R200, [R219+0x9000] ;  /* 0x00900000dbc8783b */ /* 0x000fea0000000200 */
[C---:B---3--:R-:W-:Y:S01]  /*1e190*/  HMMA.16816.F32.BF16 R20, R32.reuse, R24, RZ ;  /* 0x000000182014723c */ /* 0x048fe200000418ff */
[----:B------:R-:W3:Y:S05]  /*1e1a0*/  LD.E R248, desc[UR4][R2.64+0x18c] ;  /* 0x00018c0402f87980 */ /* 0x000eea000c101900 */
[C---:B------:R-:W-:Y:S06]  /*1e1b0*/  HMMA.16816.F32.BF16 R24, R32.reuse, R26, RZ ;  /* 0x0000001a2018723c */ /* 0x040fec00000418ff */
[C---:B----4-:R-:W-:Y:S06]  /*1e1c0*/  HMMA.16816.F32.BF16 R28, R32.reuse, R164, RZ ;  /* 0x000000a4201c723c */ /* 0x050fec00000418ff */
[----:B------:R-:W-:Y:S01]  /*1e1d0*/  HMMA.16816.F32.BF16 R32, R32, R166, RZ ;  /* 0x000000a62020723c */ /* 0x000fe200000418ff */
[----:B------:R-:W4:Y:S05]  /*1e1e0*/  LDSM.16.M88.4 R164, [R219+0x8800] ;  /* 0x00880000dba4783b */ /* 0x000f2a0000000200 */
[C---:B-----5:R-:W-:Y:S06]  /*1e1f0*/  HMMA.16816.F32.BF16 R4, R172.reuse, R176, R4 ;  /* 0x000000b0ac04723c */ /* 0x060fec0000041804 */
[C---:B------:R-:W-:Y:S01]  /*1e200*/  HMMA.16816.F32.BF16 R8, R172.reuse, R178, R8 ;  /* 0x000000b2ac08723c */ /* 0x040fe20000041808 */
[----:B------:R-:W5:Y:S05]  /*1e210*/  LDSM.16.M88.4 R176, [R219+0x9800] ;  /* 0x00980000dbb0783b */ /* 0x000f6a0000000200 */
[C---:B------:R-:W-:Y:S06]  /*1e220*/  HMMA.16816.F32.BF16 R12, R172.reuse, R180, R12 ;  /* 0x000000b4ac0c723c */ /* 0x040fec000004180c */
[C---:B------:R-:W-:Y:S01]  /*1e230*/  HMMA.16816.F32.BF16 R16, R172.reuse, R182, R16 ;  /* 0x000000b6ac10723c */ /* 0x040fe20000041810 */
[----:B------:R-:W-:Y:S05]  /*1e240*/  LDSM.16.M88.4 R180, [R220] ;  /* 0x00000000dcb4783b */ /* 0x000fea0000000200 */
[C---:B------:R-:W-:Y:S06]  /*1e250*/  HMMA.16816.F32.BF16 R20, R172.reuse, R184, R20 ;  /* 0x000000b8ac14723c */ /* 0x040fec0000041814 */
[C---:B------:R-:W-:Y:S01]  /*1e260*/  HMMA.16816.F32.BF16 R24, R172.reuse, R186, R24 ;  /* 0x000000baac18723c */ /* 0x040fe20000041818 */
[----:B------:R-:W5:Y:S05]  /*1e270*/  LDSM.16.M88.4 R184, [R215] ;  /* 0x00000000d7b8783b */ /* 0x000f6a0000000200 */
[C---:B-1----:R-:W-:Y:S06]  /*1e280*/  HMMA.16816.F32.BF16 R28, R172.reuse, R188, R28 ;  /* 0x000000bcac1c723c */ /* 0x042fec000004181c */
[----:B------:R-:W-:Y:S01]  /*1e290*/  HMMA.16816.F32.BF16 R32, R172, R190, R32 ;  /* 0x000000beac20723c */ /* 0x000fe20000041820 */
[----:B------:R-:W1:Y:S05]  /*1e2a0*/  LDSM.16.M88.4 R172, [R215+0x800] ;  /* 0x00080000d7ac783b */ /* 0x000e6a0000000200 */
[C---:B--2---:R-:W-:Y:S01]  /*1e2b0*/  HMMA.16816.F32.BF16 R4, R192.reuse, R196, R4 ;  /* 0x000000c4c004723c */ /* 0x044fe20000041804 */
[----:B------:R-:W2:Y:S05]  /*1e2c0*/  LDSM.16.M88.4 R188, [R215+0x1000] ;  /* 0x00100000d7bc783b */ /* 0x000eaa0000000200 */
[C---:B------:R-:W-:Y:S01]  /*1e2d0*/  HMMA.16816.F32.BF16 R8, R192.reuse, R198, R8 ;  /* 0x000000c6c008723c */ /* 0x040fe20000041808 */
[----:B------:R-:W-:Y:S05]  /*1e2e0*/  LDSM.16.M88.4 R196, [R225+0x2000] ;  /* 0x00200000e1c4783b */ /* 0x000fea0000000200 */
[C---:B----4-:R-:W-:Y:S06]  /*1e2f0*/  HMMA.16816.F32.BF16 R12, R192.reuse, R164, R12 ;  /* 0x000000a4c00c723c */ /* 0x050fec000004180c */
[C---:B------:R-:W-:Y:S01]  /*1e300*/  HMMA.16816.F32.BF16 R16, R192.reuse, R166, R16 ;  /* 0x000000a6c010723c */ /* 0x040fe20000041810 */
[----:B------:R-:W4:Y:S05]  /*1e310*/  LDSM.16.M88.4 R164, [R215+0x1800] ;  /* 0x00180000d7a4783b */ /* 0x000f2a0000000200 */
[C---:B------:R-:W-:Y:S06]  /*1e320*/  HMMA.16816.F32.BF16 R20, R192.reuse, R200, R20 ;  /* 0x000000c8c014723c */ /* 0x040fec0000041814 */
[C---:B------:R-:W-:Y:S01]  /*1e330*/  HMMA.16816.F32.BF16 R24, R192.reuse, R202, R24 ;  /* 0x000000cac018723c */ /* 0x040fe20000041818 */
[----:B------:R-:W4:Y:S05]  /*1e340*/  LDSM.16.M88.4 R200, [R224+0xa000] ;  /* 0x00a00000e0c8783b */ /* 0x000f2a0000000200 */
[C---:B-----5:R-:W-:Y:S06]  /*1e350*/  HMMA.16816.F32.BF16 R28, R192.reuse, R176, R28 ;  /* 0x000000b0c01c723c */ /* 0x060fec000004181c */
[----:B------:R-:W-:Y:S01]  /*1e360*/  HMMA.16816.F32.BF16 R32, R192, R178, R32 ;  /* 0x000000b2c020723c */ /* 0x000fe20000041820 */
[----:B------:R-:W-:Y:S05]  /*1e370*/  LDSM.16.M88.4 R176, [R224+0xb000] ;  /* 0x00b00000e0b0783b */ /* 0x000fea0000000200 */
[C---:B------:R-:W-:Y:S01]  /*1e380*/  HMMA.16816.F32.BF16 R4, R180.reuse, R184, R4 ;  /* 0x000000b8b404723c */ /* 0x040fe20000041804 */
[----:B------:R-:W-:Y:S05]  /*1e390*/  LDSM.16.M88.4 R192, [R214] ;  /* 0x00000000d6c0783b */ /* 0x000fea0000000200 */
        /* <DEDUP_REMOVED lines=10> */
[----:B------:R-:W4:Y:S05]  /*1e440*/  LDSM.16.M88.4 R164, [R213] ;  /* 0x00000000d5a4783b */ /* 0x000f2a0000000200 */
[C---:B------:R-:W-:Y:S01]  /*1e450*/  HMMA.16816.F32.BF16 R4, R196.reuse, R200, R4 ;  /* 0x000000c8c404723c */ /* 0x040fe20000041804 */
[----:B------:R-:W5:Y:S05]  /*1e460*/  LDSM.16.M88.4 R180, [R212] ;  /* 0x00000000d4b4783b */ /* 0x000f6a0000000200 */
[C---:B------:R-:W-:Y:S01]  /*1e470*/  HMMA.16816.F32.BF16 R8, R196.reuse, R202, R8 ;  /* 0x000000cac408723c */ /* 0x040fe20000041808 */
[----:B------:R-:W5:Y:S05]  /*1e480*/  LDSM.16.M88.4 R200, [R211] ;  /* 0x00000000d3c8783b */ /* 0x000f6a0000000200 */
        /* <DEDUP_REMOVED lines=8> */
[----:B------:R-:W1:Y:S05]  /*1e510*/  LDSM.16.M88.4 R184, [R219+0xa800] ;  /* 0x00a80000dbb8783b */ /* 0x000e6a0000000200 */
[C---:B--2---:R-:W-:Y:S01]  /*1e520*/  HMMA.16816.F32.BF16 R4, R188.reuse, R192, R4 ;  /* 0x000000c0bc04723c */ /* 0x044fe20000041804 */
[----:B------:R-:W2:Y:S05]  /*1e530*/  LDSM.16.M88.4 R196, [R219+0xb000] ;  /* 0x00b00000dbc4783b */ /* 0x000eaa0000000200 */
[C---:B------:R-:W-:Y:S01]  /*1e540*/  HMMA.16816.F32.BF16 R8, R188.reuse, R194, R8 ;  /* 0x000000c2bc08723c */ /* 0x040fe20000041808 */
[----:B------:R-:W2:Y:S05]  /*1e550*/  LDSM.16.M88.4 R192, [R219+0xb800] ;  /* 0x00b80000dbc0783b */ /* 0x000eaa0000000200 */
        /* <DEDUP_REMOVED lines=8> */
[----:B------:R-:W5:Y:S05]  /*1e5e0*/  LDSM.16.M88.4 R188, [R215+0x2800] ;  /* 0x00280000d7bc783b */ /* 0x000f6a0000000200 */
[C---:B-1----:R-:W-:Y:S01]  /*1e5f0*/  HMMA.16816.F32.BF16 R4, R172.reuse, R176, R4 ;  /* 0x000000b0ac04723c */ /* 0x042fe20000041804 */
[----:B------:R-:W1:Y:S05]  /*1e600*/  LDSM.16.M88.4 R200, [R215+0x3000] ;  /* 0x00300000d7c8783b */ /* 0x000e6a0000000200 */
[C---:B------:R-:W-:Y:S01]  /*1e610*/  HMMA.16816.F32.BF16 R8, R172.reuse, R178, R8 ;  /* 0x000000b2ac08723c */ /* 0x040fe20000041808 */
[----:B------:R-:W3:Y:S05]  /*1e620*/  LDSM.16.M88.4 R176, [R215+0x3800] ;  /* 0x00380000d7b0783b */ /* 0x000eea0000000200 */
        /* <DEDUP_REMOVED lines=8> */
[----:B------:R-:W2:Y:S05]  /*1e6b0*/  LDSM.16.M88.4 R172, [R224+0xc800] ;  /* 0x00c80000e0ac783b */ /* 0x000eaa0000000200 */
[C---:B----4-:R-:W-:Y:S01]  /*1e6c0*/  HMMA.16816.F32.BF16 R4, R164.reuse, R180, R4 ;  /* 0x000000b4a404723c */ /* 0x050fe20000041804 */
[----:B------:R-:W4:Y:S05]  /*1e6d0*/  LDSM.16.M88.4 R192, [R224+0xd000] ;  /* 0x00d00000e0c0783b */ /* 0x000f2a0000000200 */
[C---:B------:R-:W-:Y:S01]  /*1e6e0*/  HMMA.16816.F32.BF16 R8, R164.reuse, R182, R8 ;  /* 0x000000b6a408723c */ /* 0x040fe20000041808 */
[----:B------:R-:W4:Y:S05]  /*1e6f0*/  LDSM.16.M88.4 R180, [R224+0xd800] ;  /* 0x00d80000e0b4783b */ /* 0x000f2a0000000200 */
[C---:B-----5:R-:W-:Y:S06]  /*1e700*/  HMMA.16816.F32.BF16 R12, R164.reuse, R188, R12 ;  /* 0x000000bca40c723c */ /* 0x060fec000004180c */
[C---:B------:R-:W-:Y:S01]  /*1e710*/  HMMA.16816.F32.BF16 R16, R164.reuse, R190, R16 ;  /* 0x000000bea410723c */ /* 0x040fe20000041810 */
[----:B------:R-:W-:Y:S05]  /*1e720*/  LDSM.16.M88.4 R188, [R223+0x4000] ;  /* 0x00400000dfbc783b */ /* 0x000fea0000000200 */
[C---:B-1----:R-:W-:Y:S06]  /*1e730*/  HMMA.16816.F32.BF16 R20, R164.reuse, R200, R20 ;  /* 0x000000c8a414723c */ /* 0x042fec0000041814 */
[C---:B------:R-:W-:Y:S01]  /*1e740*/  HMMA.16816.F32.BF16 R24, R164.reuse, R202, R24 ;  /* 0x000000caa418723c */ /* 0x040fe20000041818 */
[----:B------:R-:W1:Y:S05]  /*1e750*/  LDSM.16.M88.4 R200, [R210] ;  /* 0x00000000d2c8783b */ /* 0x000e6a0000000200 */
[C---:B---3--:R-:W-:Y:S06]  /*1e760*/  HMMA.16816.F32.BF16 R28, R164.reuse, R176, R28 ;  /* 0x000000b0a41c723c */ /* 0x048fec000004181c */
[----:B------:R-:W-:Y:S01]  /*1e770*/  HMMA.16816.F32.BF16 R32, R164, R178, R32 ;  /* 0x000000b2a420723c */ /* 0x000fe20000041820 */
[----:B------:R-:W3:Y:S05]  /*1e780*/  LDSM.16.M88.4 R164, [R209] ;  /* 0x00000000d1a4783b */ /* 0x000eea0000000200 */
[C---:B--2---:R-:W-:Y:S01]  /*1e790*/  HMMA.16816.F32.BF16 R4, R184.reuse, R196, R4 ;  /* 0x000000c4b804723c */ /* 0x044fe20000041804 */
[----:B------:R-:W-:Y:S05]  /*1e7a0*/  LDSM.16.M88.4 R176, [R207] ;  /* 0x00000000cfb0783b */ /* 0x000fea0000000200 */
[C---:B------:R-:W-:Y:S01]  /*1e7b0*/  HMMA.16816.F32.BF16 R8, R184.reuse, R198, R8 ;  /* 0x000000c6b808723c */ /* 0x040fe20000041808 */
[----:B------:R-:W-:Y:S05]  /*1e7c0*/  LDSM.16.M88.4 R196, [R219+0xc000] ;  /* 0x00c00000dbc4783b */ /* 0x000fea0000000200 */
[C---:B------:R-:W-:Y:S06]  /*1e7d0*/  HMMA.16816.F32.BF16 R12, R184.reuse, R172, R12 ;  /* 0x000000acb80c723c */ /* 0x040fec000004180c */
[C---:B------:R-:W-:Y:S01]  /*1e7e0*/  HMMA.16816.F32.BF16 R16, R184.reuse, R174, R16 ;  /* 0x000000aeb810723c */ /* 0x040fe20000041810 */
[----:B------:R-:W2:Y:S05]  /*1e7f0*/  LDSM.16.M88.4 R172, [R208] ;  /* 0x00000000d0ac783b */ /* 0x000eaa0000000200 */
[C---:B----4-:R-:W-:Y:S06]  /*1e800*/  HMMA.16816.F32.BF16 R20, R184.reuse, R192, R20 ;  /* 0x000000c0b814723c */ /* 0x050fec0000041814 */
        /* <DEDUP_REMOVED lines=8> */
[----:B------:R-:W1:Y:S05]  /*1e890*/  LDSM.16.M88.4 R200, [R219+0xd800] ;  /* 0x00d80000dbc8783b */ /* 0x000e6a0000000200 */
[C---:B---3--:R-:W-:Y:S06]  /*1e8a0*/  HMMA.16816.F32.BF16 R12, R188.reuse, R164, R12 ;  /* 0x000000a4bc0c723c */ /* 0x048fec000004180c */
[C---:B------:R-:W-:Y:S01]  /*1e8b0*/  HMMA.16816.F32.BF16 R16, R188.reuse, R166, R16 ;  /* 0x000000a6bc10723c */ /* 0x040fe20000041810 */
[----:B------:R-:W-:Y:S05]  /*1e8c0*/  LDSM.16.M88.4 R164, [R220+0x4000] ;  /* 0x00400000dca4783b */ /* 0x000fea0000000200 */
[C---:B--2---:R-:W-:Y:S06]  /*1e8d0*/  HMMA.16816.F32.BF16 R20, R188.reuse, R172, R20 ;  /* 0x000000acbc14723c */ /* 0x044fec0000041814 */
[C---:B------:R-:W-:Y:S01]  /*1e8e0*/  HMMA.16816.F32.BF16 R24, R188.reuse, R174, R24 ;  /* 0x000000aebc18723c */ /* 0x040fe20000041818 */
[----:B------:R-:W2:Y:S05]  /*1e8f0*/  LDSM.16.M88.4 R172, [R215+0x4000] ;  /* 0x00400000d7ac783b */ /* 0x000eaa0000000200 */
[C---:B------:R-:W-:Y:S06]  /*1e900*/  HMMA.16816.F32.BF16 R28, R188.reuse, R176, R28 ;  /* 0x000000b0bc1c723c */ /* 0x040fec000004181c */
[----:B------:R-:W-:Y:S01]  /*1e910*/  HMMA.16816.F32.BF16 R32, R188, R178, R32 ;  /* 0x000000b2bc20723c */ /* 0x000fe20000041820 */
[----:B------:R-:W3:Y:S05]  /*1e920*/  LDSM.16.M88.4 R176, [R215+0x4800] ;  /* 0x00480000d7b0783b */ /* 0x000eea0000000200 */
        /* <DEDUP_REMOVED lines=9> */
[----:B------:R-:W1:Y:S05]  /*1e9c0*/  LDSM.16.M88.4 R184, [R224+0xe000] ;  /* 0x00e00000e0b8783b */ /* 0x000e6a0000000200 */
[C---:B------:R-:W-:Y:S06]  /*1e9d0*/  HMMA.16816.F32.BF16 R28, R192.reuse, R200, R28 ;  /* 0x000000c8c01c723c */ /* 0x040fec000004181c */
[----:B------:R-:W-:Y:S01]  /*1e9e0*/  HMMA.16816.F32.BF16 R32, R192, R202, R32 ;  /* 0x000000cac020723c */ /* 0x000fe20000041820 */
[----:B------:R-:W5:Y:S05]  /*1e9f0*/  LDSM.16.M88.4 R192, [R224+0xe800] ;  /* 0x00e80000e0c0783b */ /* 0x000f6a0000000200 */
[C---:B--2---:R-:W-:Y:S01]  /*1ea00*/  HMMA.16816.F32.BF16 R4, R164.reuse, R172, R4 ;  /* 0x000000aca404723c */ /* 0x044fe20000041804 */
[----:B------:R-:W2:Y:S05]  /*1ea10*/  LDSM.16.M88.4 R200, [R224+0xf000] ;  /* 0x00f00000e0c8783b */ /* 0x000eaa0000000200 */
[C---:B------:R-:W-:Y:S01]  /*1ea20*/  HMMA.16816.F32.BF16 R8, R164.reuse, R174, R8 ;  /* 0x000000aea408723c */ /* 0x040fe20000041808 */
[----:B------:R-:W2:Y:S05]  /*1ea30*/  LDSM.16.M88.4 R172, [R224+0xf800] ;  /* 0x00f80000e0ac783b */ /* 0x000eaa0000000200 */
        /* <DEDUP_REMOVED lines=8> */
[----:B------:R-:W4:Y:S05]  /*1eac0*/  LDSM.16.M88.4 R164, [R205] ;  /* 0x00000000cda4783b */ /* 0x000f2a0000000200 */
[C---:B-1----:R-:W-:Y:S01]  /*1ead0*/  HMMA.16816.F32.BF16 R4, R180.reuse, R184, R4 ;  /* 0x000000b8b404723c */ /* 0x042fe20000041804 */
[----:B------:R-:W1:Y:S05]  /*1eae0*/  LDSM.16.M88.4 R196, [R204] ;  /* 0x00000000ccc4783b */ /* 0x000e6a0000000200 */
[C---:B------:R-:W-:Y:S01]  /*1eaf0*/  HMMA.16816.F32.BF16 R8, R180.reuse, R186, R8 ;  /* 0x000000bab408723c */ /* 0x040fe20000041808 */
[----:B------:R-:W1:Y:S05]  /*1eb00*/  LDSM.16.M88.4 R184, [R168] ;  /* 0x00000000a8b8783b */ /* 0x000e6a0000000200 */
[C---:B-----5:R-:W-:Y:S06]  /*1eb10*/  HMMA.16816.F32.BF16 R12, R180.reuse, R192, R12 ;  /* 0x000000c0b40c723c */ /* 0x060fec000004180c */
[C---:B------:R-:W-:Y:S01]  /*1eb20*/  HMMA.16816.F32.BF16 R16, R180.reuse, R194, R16 ;  /* 0x000000c2b410723c */ /* 0x040fe20000041810 */
[----:B------:R-:W-:Y:S05]  /*1eb30*/  LDSM.16.M88.4 R192, [R221+0x6000] ;  /* 0x00600000ddc0783b */ /* 0x000fea0000000200 */
[C---:B--2---:R-:W-:Y:S06]  /*1eb40*/  HMMA.16816.F32.BF16 R20, R180.reuse, R200, R20 ;  /* 0x000000c8b414723c */ /* 0x044fec0000041814 */
[C---:B------:R-:W-:Y:S01]  /*1eb50*/  HMMA.16816.F32.BF16 R24, R180.reuse, R202, R24 ;  /* 0x000000cab418723c */ /* 0x040fe20000041818 */
[----:B------:R-:W2:Y:S05]  /*1eb60*/  LDSM.16.M88.4 R200, [R219+0xe000] ;  /* 0x00e00000dbc8783b */ /* 0x000eaa0000000200 */
[C---:B------:R-:W-:Y:S06]  /*1eb70*/  HMMA.16816.F32.BF16 R28, R180.reuse, R172, R28 ;  /* 0x000000acb41c723c */ /* 0x040fec000004181c */
[----:B------:R-:W-:Y:S01]  /*1eb80*/  HMMA.16816.F32.BF16 R32, R180, R174, R32 ;  /* 0x000000aeb420723c */ /* 0x000fe20000041820 */
[----:B------:R-:W-:Y:S05]  /*1eb90*/  LDSM.16.M88.4 R172, [R219+0xf000] ;  /* 0x00f00000dbac783b */ /* 0x000fea0000000200 */
        /* <DEDUP_REMOVED lines=10> */
[C---:B------:R-:W-:Y:S06]  /*1ec40*/  HMMA.16816.F32.BF16 R28, R176.reuse, R184, R28 ;  /* 0x000000b8b01c723c */ /* 0x040fec000004181c */
[----:B------:R-:W-:Y:S06]  /*1ec50*/  HMMA.16816.F32.BF16 R32, R176, R186, R32 ;  /* 0x000000bab020723c */ /* 0x000fec0000041820 */
[C---:B--2---:R-:W-:Y:S06]  /*1ec60*/  HMMA.16816.F32.BF16 R4, R192.reuse, R200, R4 ;  /* 0x000000c8c004723c */ /* 0x044fec0000041804 */
[C---:B------:R-:W-:Y:S06]  /*1ec70*/  HMMA.16816.F32.BF16 R8, R192.reuse, R202, R8 ;  /* 0x000000cac008723c */ /* 0x040fec0000041808 */
[C---:B---3--:R-:W-:Y:S06]  /*1ec80*/  HMMA.16816.F32.BF16 R12, R192.reuse, R164, R12 ;  /* 0x000000a4c00c723c */ /* 0x048fec000004180c */
[C---:B------:R-:W-:Y:S01]  /*1ec90*/  HMMA.16816.F32.BF16 R16, R192.reuse, R166, R16 ;  /* 0x000000a6c010723c */ /* 0x040fe20000041810 */
[----:B------:R-:W2:Y:S05]  /*1eca0*/  LDSM.16.M88.4 R164, [R215+0x6800] ;  /* 0x00680000d7a4783b */ /* 0x000eaa0000000200 */
[C---:B------:R-:W-:Y:S06]  /*1ecb0*/  HMMA.16816.F32.BF16 R20, R192.reuse, R172, R20 ;  /* 0x000000acc014723c */ /* 0x040fec0000041814 */
[C---:B------:R-:W-:Y:S06]  /*1ecc0*/  HMMA.16816.F32.BF16 R24, R192.reuse, R174, R24 ;  /* 0x000000aec018723c */ /* 0x040fec0000041818 */
[C---:B------:R-:W-:Y:S06]  /*1ecd0*/  HMMA.16816.F32.BF16 R28, R192.reuse, R180, R28 ;  /* 0x000000b4c01c723c */ /* 0x040fec000004181c */
[----:B------:R-:W-:Y:S06]  /*1ece0*/  HMMA.16816.F32.BF16 R32, R192, R182, R32 ;  /* 0x000000b6c020723c */ /* 0x000fec0000041820 */
[C---:B-1----:R-:W-:Y:S06]  /*1ecf0*/  HMMA.16816.F32.BF16 R4, R188.reuse, R196, R4 ;  /* 0x000000c4bc04723c */ /* 0x042fec0000041804 */
[C---:B------:R-:W-:Y:S06]  /*1ed00*/  HMMA.16816.F32.BF16 R8, R188.reuse, R198, R8 ;  /* 0x000000c6bc08723c */ /* 0x040fec0000041808 */
[C---:B--2---:R-:W-:Y:S06]  /*1ed10*/  HMMA.16816.F32.BF16 R12, R188.reuse, R164, R12 ;  /* 0x000000a4bc0c723c */ /* 0x044fec000004180c */
        /* <DEDUP_REMOVED lines=45> */
[----:B------:R1:W1:Y:S10]  /*1eff0*/  MUFU.TANH R198, R16 ;  /* 0x0000001000c67308 */ /* 0x0002740000002400 */
        /* <DEDUP_REMOVED lines=51> */
[----:B------:R-:W-:Y:S02]  /*1f330*/  IABS R6, R11 ;  /* 0x0000000b00067213 */ /* 0x000fe40000000000 */
        /* <DEDUP_REMOVED lines=23> */
[----:B------:R-:W-:Y:S02]  /*1f4b0*/  ISETP.NE.AND P2, PT, R12, RZ, PT ;  /* 0x000000ff0c00720c */ /* 0x000fe40003f45270 */
[----:B------:R-:W-:Y:S07]  /*1f4c0*/  LOP3.LUT R7, RZ, R12, RZ, 0x33, !PT ;  /* 0x0000000cff077212 */ /* 0x000fee00078e33ff */
[----:B------:R-:W-:Y:S02]  /*1f4d0*/  @P3 VIADD R8, R8, 0x1 ;  /* 0x0000000108083836 */ /* 0x000fe40000000000 */
[----:B------:R-:W-:Y:S02]  /*1f4e0*/  @P4 VIADD R10, R10, 0x1 ;  /* 0x000000010a0a4836 */ /* 0x000fe40000000000 */
[----:B------:R-:W-:Y:S02]  /*1f4f0*/  @!P0 IMAD.MOV R8, RZ, RZ, -R8 ;  /* 0x000000ffff088224 */ /* 0x000fe400078e0a08 */
[----:B------:R-:W-:Y:S03]  /*1f500*/  @!P1 IMAD.MOV R10, RZ, RZ, -R10 ;  /* 0x000000ffff0a9224 */ /* 0x000fe600078e0a0a */
[C---:B------:R-:W-:Y:S02]  /*1f510*/  SEL R9, R7.reuse, R8, !P2 ;  /* 0x0000000807097207 */ /* 0x040fe40005000000 */
[----:B------:R-:W-:Y:S02]  /*1f520*/  SEL R7, R7, R10, !P2 ;  /* 0x0000000a07077207 */ /* 0x000fe40005000000 */
[-C--:B------:R-:W-:Y:S01]  /*1f530*/  LEA R18, P1, R9, R240.reuse, 0x2 ;  /* 0x000000f009127211 */ /* 0x080fe200078210ff */
[----:B------:R-:W3:Y:S01]  /*1f540*/  LD.E.64 R10, desc[UR4][R2.64+0x38] ;  /* 0x00003804020a7980 */ /* 0x000ee2000c101b00 */
        /* <DEDUP_REMOVED lines=19> */
.L_x_2975:
[----:B------:R-:W-:Y:S02]  /*1f680*/  R2UR UR4, R170 ;  /* 0x00000000aa0472ca */ /* 0x000fe400000e0000 */
[----:B------:R-:W-:Y:S11]  /*1f690*/  R2UR UR5, R171 ;  /* 0x00000000ab0572ca */ /* 0x000ff600000e0000 */
[----:B------:R-:W-:Y:S02]  /*1f6a0*/  @!UPT UIADD3 URZ, URZ, URZ, URZ ;  /* 0x0000003f3f3ff290 */ /* 0x000fe4000fffe03f */
[----:B-1----:R-:W2:Y:S02]  /*1f6b0*/  LD.E R12, desc[UR4][R2.64+0x38] ;  /* 0x00003804020c7980 */ /* 0x002ea4000c101900 */
[----:B--2---:R-:W-:Y:S05]  /*1f6c0*/  IMAD.U32 R12, R12, -0x40, RZ ;  /* 0xffffffc00c0c7824 */ /* 0x004fea00078e00ff */
[----:B------:R-:W-:Y:S02]  /*1f6d0*/  SHF.R.S32.HI R7, RZ, 0x1f, R12 ;  /* 0x0000001fff077819 */ /* 0x000fe4000001140c */
.L_x_2976:
[----:B------:R-:W-:Y:S05]  /*1f6e0*/  BSYNC B0 ;  /* 0x0000000000007941 */ /* 0x000fea0003800000 */
.L_x_2974:
[----:B------:R-:W-:Y:S02]  /*1f6f0*/  R2UR UR12, R170 ;  /* 0x00000000aa0c72ca */ /* 0x000fe400000e0000 */
[C---:B------:R-:W-:Y:S02]  /*1f700*/  R2UR UR13, R171.reuse ;  /* 0x00000000ab0d72ca */ /* 0x040fe400000e0000 */
[----:B------:R-:W-:Y:S02]  /*1f710*/  LEA R230, P0, R12, R230, 0x1 ;  /* 0x000000e60ce67211 */ /* 0x000fe400078008ff */
[C---:B------:R-:W-:Y:S02]  /*1f720*/  R2UR UR10, R170.reuse ;  /* 0x00000000aa0a72ca */ /* 0x040fe400000e0000 */
[C---:B------:R-:W-:Y:S02]  /*1f730*/  R2UR UR11, R171.reuse ;  /* 0x00000000ab0b72ca */ /* 0x040fe400000e0000 */
        /* <DEDUP_REMOVED lines=8> */
[----:B------:R2:W-:Y:S01]  /*1f7c0*/  LDGSTS.E.BYPASS.LTC128B.128 [R237+0x8000], desc[UR12][R230.64] ;  /* 0x08000000e6ed7fae */ /* 0x0005e2000b901d4c */
        /* <DEDUP_REMOVED lines=38> */
.L_x_2973:
[----:B------:R-:W-:Y:S05]  /*1fa30*/  BSYNC B1 ;  /* 0x0000000000017941 */ /* 0x000fea0003800000 */
.L_x_2972:
[----:B------:R-:W-:Y:S01]  /*1fa40*/  R2UR UR4, R170 ;  /* 0x00000000aa0472ca */ /* 0x000fe200000e0000 */
[----:B-1----:R-:W-:Y:S01]  /*1fa50*/  LDSM.16.MT88.4 R12, [R229+0x10000] ;  /* 0x01000000e50c783b */ /* 0x002fe20000004200 */
[----:B------:R-:W-:Y:S02]  /*1fa60*/  R2UR UR5, R171 ;  /* 0x00000000ab0572ca */ /* 0x000fe400000e0000 */
[----:B--2---:R-:W-:Y:S02]  /*1fa70*/  FMNMX.FTZ R5, R179, R169, !PT ;  /* 0x000000a9b3057209 */ /* 0x004fe40007810000 */
        /* <DEDUP_REMOVED lines=63> */
[-CC-:B------:R-:W-:Y:S01]  /*1fe70*/  FFMA.FTZ R169, R10, R166.reuse, -R179.reuse ;  /* 0x000000a60aa97223 */ /* 0x180fe200000108b3 */
[----:B------:R-:W2:Y:S01]  /*1fe80*/  MUFU.EX2 R0, R0 ;  /* 0x0000000000007308 */ /* 0x000ea20000000800 */
[-CC-:B------:R-:W-:Y:S01]  /*1fe90*/  FFMA.FTZ R199, R173, R166.reuse, -R179.reuse ;  /* 0x000000a6adc77223 */ /* 0x180fe200000108b3 */
[-C--:B------:R-:W-:Y:S01]  /*1fea0*/  FFMA.FTZ R203, R172, R166.reuse, -R179 ;  /* 0x000000a6accb7223 */ /* 0x080fe200000108b3 */
[-CC-:B------:R-:W-:Y:S01]  /*1feb0*/  FFMA.FTZ R183, R183, R166.reuse, -R185.reuse ;  /* 0x000000a6b7b77223 */ /* 0x180fe200000108b9 */
[-C--:B------:R-:W-:Y:S01]  /*1fec0*/  FFMA.FTZ R177, R177, R166.reuse, -R185 ;  /* 0x000000a6b1b17223 */ /* 0x080fe200000108b9 */
[--C-:B------:R-:W-:Y:S01]  /*1fed0*/  FFMA.FTZ R176, R176, R166, -R179.reuse ;  /* 0x000000a6b0b07223 */ /* 0x100fe200000108b3 */
[C---:B-1----:R-:W-:Y:S01]  /*1fee0*/  FMUL.FTZ R4, R2.reuse, R160 ;  /* 0x000000a002047220 */ /* 0x042fe20000410000 */
        /* <DEDUP_REMOVED lines=19> */
[----:B------:R-:W-:Y:S01]  /*20020*/  FMUL.FTZ R27, R0, R143 ;  /* 0x0000008f001b7220 */ /* 0x000fe20000410000 */
        /* <DEDUP_REMOVED lines=32> */
[----:B------:R-:W-:Y:S01]  /*20230*/  FFMA.FTZ R178, R178, R166, -R179 ;  /* 0x000000a6b2b27223 */ /* 0x000fe200000108b3 */
[C---:B------:R-:W-:Y:S01]  /*20240*/  FMUL.FTZ R56, R2.reuse, R56 ;  /* 0x0000003802387220 */ /* 0x040fe20000410000 */
[----:B------:R-:W-:Y:S01]  /*20250*/  FMUL.FTZ R57, R2, R57 ;  /* 0x0000003902397220 */ /* 0x000fe20000410000 */
[C---:B------:R-:W-:Y:S01]  /*20260*/  FMUL.FTZ R58, R0.reuse, R58 ;  /* 0x0000003a003a7220 */ /* 0x040fe20000410000 */
[----:B------:R-:W-:Y:S03]  /*20270*/  FMUL.FTZ R59, R0, R59 ;  /* 0x0000003b003b7220 */ /* 0x000fe60000410000 */
[----:B------:R-:W4:Y:S01]  /*20280*/  MUFU.EX2 R169, R169 ;  /* 0x000000a900a97308 */ /* 0x000f220000000800 */
        /* <DEDUP_REMOVED lines=25> */
[C---:B------:R-:W-:Y:S01]  /*20420*/  FMUL.FTZ R81, R2.reuse, R81 ;  /* 0x0000005102517220 */ /* 0x040fe20000410000 */
        /* <DEDUP_REMOVED lines=35> */
[----:B------:R-:W2:Y:S01]  /*20660*/  LDSM.16.MT88.4 R136, [R226+0x12000] ;  /* 0x01200000e288783b */ /* 0x000ea20000004200 */
        /* <DEDUP_REMOVED lines=8> */
[C---:B------:R-:W-:Y:S01]  /*206f0*/  HMMA.16816.F32.BF16 R32, R160.reuse, R158, R32 ;  /* 0x0000009ea020723c */ /* 0x040fe20000041820 */
[----:B------:R-:W-:Y:S04]  /*20700*/  LDSM.16.MT88.4 R156, [R228+0x12800] ;  /* 0x01280000e49c783b */ /* 0x000fe80000004200 */
[----:B------:R-:W-:Y:S01]  /*20710*/  FMUL.FTZ R103, R0, R103 ;  /* 0x0000006700677220 */ /* 0x000fe20000410000 */
[C---:B---3--:R-:W-:Y:S05]  /*20720*/  HMMA.16816.F32.BF16 R36, R160.reuse, R148, R36 ;  /* 0x00000094a024723c */ /* 0x048fea0000041824 */
        /* <DEDUP_REMOVED lines=9> */
[C---:B-----5:R-:W-:Y:S05]  /*207c0*/  HMMA.16816.F32.BF16 R52, R160.reuse, R132, R52 ;  /* 0x00000084a034723c */ /* 0x060fea0000041834 */
        /* <DEDUP_REMOVED lines=24> */
[-CC-:B------:R-:W-:Y:S01]  /*20950*/  FFMA.FTZ R197, R194, R166.reuse, -R185.reuse ;  /* 0x000000a6c2c57223 */ /* 0x180fe200000108b9 */
[C---:B---3--:R-:W-:Y:S05]  /*20960*/  HMMA.16816.F32.BF16 R76, R160.reuse, R132, R76 ;  /* 0x00000084a04c723c */ /* 0x048fea000004184c */
[-CC-:B------:R-:W-:Y:S01]  /*20970*/  FFMA.FTZ R194, R175, R166.reuse, -R185.reuse ;  /* 0x000000a6afc27223 */ /* 0x180fe200000108b9 */
[C---:B------:R-:W-:Y:S01]  /*20980*/  HMMA.16816.F32.BF16 R80, R160.reuse, R134, R80 ;  /* 0x00000086a050723c */ /* 0x040fe20000041850 */
[----:B------:R-:W3:Y:S01]  /*20990*/  LDSM.16.MT88.4 R132, [R229+0x16000] ;  /* 0x01600000e584783b */ /* 0x000ee20000004200 */
[----:B------:R-:W-:Y:S03]  /*209a0*/  MUFU.EX2 R197, R197 ;  /* 0x000000c500c57308 */ /* 0x000fe60000000800 */
[-C--:B------:R-:W-:Y:S01]  /*209b0*/  FFMA.FTZ R201, R200, R166.reuse, -R185 ;  /* 0x000000a6c8c97223 */ /* 0x080fe200000108b9 */
[C---:B--2---:R-:W-:Y:S06]  /*209c0*/  HMMA.16816.F32.BF16 R84, R160.reuse, R136, R84 ;  /* 0x00000088a054723c */ /* 0x044fec0000041854 */
[----:B------:R-:W2:Y:S01]  /*209d0*/  MUFU.EX2 R194, R194 ;  /* 0x000000c200c27308 */ /* 0x000ea20000000800 */
[-CC-:B------:R-:W-:Y:S01]  /*209e0*/  FFMA.FTZ R200, R174, R166.reuse, -R179.reuse ;  /* 0x000000a6aec87223 */ /* 0x180fe200000108b3 */
[C---:B------:R-:W-:Y:S01]  /*209f0*/  HMMA.16816.F32.BF16 R88, R160.reuse, R138, R88 ;  /* 0x0000008aa058723c */ /* 0x040fe20000041858 */
[----:B------:R-:W4:Y:S02]  /*20a00*/  LDSM.16.MT88.4 R136, [R228+0x16000] ;  /* 0x01600000e488783b */ /* 0x000f240000004200 */
[-C--:B------:R-:W-:Y:S01]  /*20a10*/  FFMA.FTZ R196, R196, R166.reuse, -R179 ;  /* 0x000000a6c4c47223 */ /* 0x080fe200000108b3 */
[--C-:B------:R-:W-:Y:S01]  /*20a20*/  FFMA.FTZ R198, R198, R166, -R185.reuse ;  /* 0x000000a6c6c67223 */ /* 0x100fe200000108b9 */
[C---:B------:R-:W-:Y:S01]  /*20a30*/  FMUL.FTZ R124, R2.reuse, R124 ;  /* 0x0000007c027c7220 */ /* 0x040fe20000410000 */
[----:B------:R-:W-:Y:S03]  /*20a40*/  FMUL.FTZ R125, R2, R125 ;  /* 0x0000007d027d7220 */ /* 0x000fe60000410000 */
[----:B------:R-:W-:Y:S01]  /*20a50*/  LDSM.16.MT88.4 R172, [R227+0x12800] ;  /* 0x01280000e3ac783b */ /* 0x000fe20000004200 */
[----:B------:R-:W-:Y:S01]  /*20a60*/  MUFU.EX2 R201, R201 ;  /* 0x000000c900c97308 */ /* 0x000fe20000000800 */
[C---:B------:R-:W-:Y:S01]  /*20a70*/  FMUL.FTZ R126, R0.reuse, R126 ;  /* 0x0000007e007e7220 */ /* 0x040fe20000410000 */
[----:B------:R-:W-:Y:S01]  /*20a80*/  FMUL.FTZ R127, R0, R127 ;  /* 0x0000007f007f7220 */ /* 0x000fe20000410000 */
[C---:B------:R-:W-:Y:S01]  /*20a90*/  FMUL.FTZ R128, R2.reuse, R128 ;  /* 0x0000008002807220 */ /* 0x040fe20000410000 */
[----:B------:R-:W-:Y:S01]  /*20aa0*/  FMUL.FTZ R129, R2, R129 ;  /* 0x0000008102817220 */ /* 0x000fe20000410000 */
[C---:B------:R-:W-:Y:S01]  /*20ab0*/  FMUL.FTZ R130, R0.reuse, R130 ;  /* 0x0000008200827220 */ /* 0x040fe20000410000 */
[----:B------:R-:W-:Y:S01]  /*20ac0*/  FMUL.FTZ R131, R0, R131 ;  /* 0x0000008300837220 */ /* 0x000fe20000410000 */
[C---:B-1----:R-:W-:Y:S03]  /*20ad0*/  HMMA.16816.F32.BF16 R92, R160.reuse, R140, R92 ;  /* 0x0000008ca05c723c */ /* 0x042fe6000004185c */
[----:B------:R-:W1:Y:S01]  /*20ae0*/  MUFU.EX2 R196, R196 ;  /* 0x000000c400c47308 */ /* 0x000e620000000800 */
[-CC-:B------:R-:W-:Y:S01]  /*20af0*/  FFMA.FTZ R248, R248, R166.reuse, -R185.reuse ;  /* 0x000000a6f8f87223 */ /* 0x180fe200000108b9 */
[-C--:B------:R-:W-:Y:S01]  /*20b00*/  FFMA.FTZ R187, R187, R166.reuse, -R185 ;  /* 0x000000a6bbbb7223 */ /* 0x080fe200000108b9 */
[-CC-:B------:R-:W-:Y:S01]  /*20b10*/  FFMA.FTZ R252, R252, R166.reuse, -R179.reuse ;  /* 0x000000a6fcfc7223 */ /* 0x180fe200000108b3 */
[C---:B------:R-:W-:Y:S01]  /*20b20*/  HMMA.16816.F32.BF16 R96, R160.reuse, R142, R96 ;  /* 0x0000008ea060723c */ /* 0x040fe20000041860 */
[----:B------:R-:W5:Y:S05]  /*20b30*/  LDSM.16.MT88.4 R140, [R227+0x16000] ;  /* 0x01600000e38c783b */ /* 0x000f6a0000004200 */
[----:B------:R-:W1:Y:S01]  /*20b40*/  MUFU.EX2 R198, R198 ;  /* 0x000000c600c67308 */ /* 0x000e620000000800 */
[-C--:B------:R-:W-:Y:S01]  /*20b50*/  FFMA.FTZ R250, R250, R166.reuse, -R179 ;  /* 0x000000a6fafa7223 */ /* 0x080fe200000108b3 */
[C---:B---3--:R-:W-:Y:S08]  /*20b60*/  HMMA.16816.F32.BF16 R100, R160.reuse, R132, R100 ;  /* 0x00000084a064723c */ /* 0x048ff00000041864 */
[----:B------:R-:W3:Y:S01]  /*20b70*/  MUFU.EX2 R200, R200 ;  /* 0x000000c800c87308 */ /* 0x000ee20000000800 */
[C---:B------:R-:W-:Y:S01]  /*20b80*/  HMMA.16816.F32.BF16 R104, R160.reuse, R134, R104 ;  /* 0x00000086a068723c */ /* 0x040fe20000041868 */
[----:B------:R-:W2:Y:S02]  /*20b90*/  LDSM.16.MT88.4 R132, [R226+0x16000] ;  /* 0x01600000e284783b */ /* 0x000ea40000004200 */
[-CC-:B------:R-:W-:Y:S03]  /*20ba0*/  FFMA.FTZ R202, R202, R166.reuse, -R185.reuse ;  /* 0x000000a6caca7223 */ /* 0x180fe600000108b9 */
[C---:B----4-:R-:W-:Y:S03]  /*20bb0*/  HMMA.16816.F32.BF16 R108, R160.reuse, R136, R108 ;  /* 0x00000088a06c723c */ /* 0x050fe6000004186c */
[----:B------:R-:W-:Y:S02]  /*20bc0*/  MUFU.EX2 R171, R187 ;  /* 0x000000bb00ab7308 */ /* 0x000fe40000000800 */
[-CC-:B------:R-:W-:Y:S01]  /*20bd0*/  FFMA.FTZ R186, R186, R166.reuse, -R185.reuse ;  /* 0x000000a6baba7223 */ /* 0x180fe200000108b9 */
[C---:B------:R-:W-:Y:S01]  /*20be0*/  HMMA.16816.F32.BF16 R112, R160.reuse, R138, R112 ;  /* 0x0000008aa070723c */ /* 0x040fe20000041870 */
[----:B------:R-:W4:Y:S06]  /*20bf0*/  LDSM.16.MT88.4 R136, [R229+0x10800] ;  /* 0x01080000e588783b */ /* 0x000f2c0000004200 */
[----:B------:R-:W-:Y:S01]  /*20c00*/  MUFU.EX2 R170, R186 ;  /* 0x000000ba00aa7308 */ /* 0x000fe20000000800 */
[-C--:B------:R-:W-:Y:S03]  /*20c10*/  FFMA.FTZ R185, R181, R166.reuse, -R185 ;  /* 0x000000a6b5b97223 */ /* 0x080fe600000108b9 */
[-CC-:B------:R-:W-:Y:S01]  /*20c20*/  FFMA.FTZ R184, R184, R166.reuse, -R179.reuse ;  /* 0x000000a6b8b87223 */ /* 0x180fe200000108b3 */
[-CC-:B------:R-:W-:Y:S01]  /*20c30*/  FFMA.FTZ R182, R182, R166.reuse, -R179.reuse ;  /* 0x000000a6b6b67223 */ /* 0x180fe200000108b3 */
[-CC-:B------:R-:W-:Y:S01]  /*20c40*/  FFMA.FTZ R167, R167, R166.reuse, -R179.reuse ;  /* 0x000000a6a7a77223 */ /* 0x180fe200000108b3 */
[----:B------:R-:W-:Y:S03]  /*20c50*/  FFMA.FTZ R179, R165, R166, -R179 ;  /* 0x000000a6a5b37223 */ /* 0x000fe600000108b3 */
[----:B------:R-:W-:Y:S01]  /*20c60*/  MUFU.EX2 R186, R178 ;  /* 0x000000b200ba7308 */ /* 0x000fe20000000800 */
[----:B------:R-:W-:Y:S01]  /*20c70*/  FFMA.FTZ R193, R0, R249, R193 ;  /* 0x000000f900c17223 */ /* 0x000fe200000100c1 */
[----:B------:R-:W-:Y:S01]  /*20c80*/  FFMA.FTZ R195, R2, R251, R195 ;  /* 0x000000fb02c37223 */ /* 0x000fe200000100c3 */
[C---:B-----5:R-:W-:Y:S07]  /*20c90*/  HMMA.16816.F32.BF16 R116, R160.reuse, R140, R116 ;  /* 0x0000008ca074723c */ /* 0x060fee0000041874 */
[----:B------:R-:W-:Y:S01]  /*20ca0*/  MUFU.EX2 R166, R179 ;  /* 0x000000b300a67308 */ /* 0x000fe20000000800 */
[----:B------:R-:W-:Y:S03]  /*20cb0*/  FADD.FTZ R193, R189, R193 ;  /* 0x000000c1bdc17221 */ /* 0x000fe60000010000 */
[----:B------:R-:W-:Y:S01]  /*20cc0*/  FADD.FTZ R192, R192, R195 ;  /* 0x000000c3c0c07221 */ /* 0x000fe20000010000 */
[C---:B------:R-:W-:Y:S01]  /*20cd0*/  HMMA.16816.F32.BF16 R120, R160.reuse, R142, R120 ;  /* 0x0000008ea078723c */ /* 0x040fe20000041878 */
[----:B------:R-:W5:Y:S04]  /*20ce0*/  LDSM.16.MT88.4 R140, [R229+0x12800] ;  /* 0x01280000e58c783b */ /* 0x000f680000004200 */
[----:B------:R-:W-:Y:S01]  /*20cf0*/  MUFU.EX2 R187, R184 ;  /* 0x000000b800bb7308 */ /* 0x000fe20000000800 */
[C---:B--2---:R-:W-:Y:S05]  /*20d00*/  HMMA.16816.F32.BF16 R124, R160.reuse, R132, R124 ;  /* 0x00000084a07c723c */ /* 0x044fea000004187c */
[----:B------:R-:W-:Y:S01]  /*20d10*/  FADD.FTZ R188, R188, R193 ;  /* 0x000000c1bcbc7221 */ /* 0x000fe20000010000 */
[----:B------:R-:W-:Y:S01]  /*20d20*/  HMMA.16816.F32.BF16 R128, R160, R134, R128 ;  /* 0x00000086a080723c */ /* 0x000fe20000041880 */
[----:B------:R-:W2:Y:S02]  /*20d30*/  LDSM.16.MT88.4 R160, [R226+0x12800] ;  /* 0x01280000e2a0783b */ /* 0x000ea40000004200 */
[----:B------:R-:W-:Y:S02]  /*20d40*/  MUFU.EX2 R184, R176 ;  /* 0x000000b000b87308 */ /* 0x000fe40000000800 */
[----:B------:R-:W-:Y:S01]  /*20d50*/  F2FP.BF16.F32.PACK_AB R132, R194, R197 ;  /* 0x000000c5c284723e */ /* 0x000fe200000010ff */
[----:B------:R-:W-:Y:S01]  /*20d60*/  FADD.FTZ R191, R191, R192 ;  /* 0x000000c0bfbf7221 */ /* 0x000fe20000010000 */
[----:B-1----:R-:W-:Y:S01]  /*20d70*/  F2FP.BF16.F32.PACK_AB R133, R196, R199 ;  /* 0x000000c7c485723e */ /* 0x002fe200000010ff */
[----:B------:R-:W-:Y:S05]  /*20d80*/  FADD.FTZ R188, R169, R188 ;  /* 0x000000bca9bc7221 */ /* 0x000fea0000010000 */
[----:B------:R-:W-:Y:S01]  /*20d90*/  MUFU.EX2 R232, R182 ;  /* 0x000000b600e87308 */ /* 0x000fe20000000800 */
[----:B------:R-:W-:Y:S01]  /*20da0*/  F2FP.BF16.F32.PACK_AB R134, R201, R198 ;  /* 0x000000c6c986723e */ /* 0x000fe200000010ff */
[----:B------:R-:W-:Y:S01]  /*20db0*/  FADD.FTZ R190, R190, R191 ;  /* 0x000000bfbebe7221 */ /* 0x000fe20000010000 */
[----:B---3--:R-:W-:Y:S01]  /*20dc0*/  F2FP.BF16.F32.PACK_AB R135, R203, R200 ;  /* 0x000000c8cb87723e */ /* 0x008fe200000010ff */
[----:B------:R-:W-:Y:S01]  /*20dd0*/  FADD.FTZ R199, R199, R188 ;  /* 0x000000bcc7c77221 */ /* 0x000fe20000010000 */
[----:B------:R-:W-:Y:S01]  /*20de0*/  MOV R169, R164 ;  /* 0x000000a400a97202 */ /* 0x000fe20000000f00 */
[----:B------:R-:W-:Y:S04]  /*20df0*/  FADD.FTZ R197, R197, R190 ;  /* 0x000000bec5c57221 */ /* 0x000fe80000010000 */
[----:B------:R1:W-:Y:S01]  /*20e00*/  MUFU.EX2 R182, R177 ;  /* 0x000000b100b67308 */ /* 0x0003e20000000800 */
[----:B------:R-:W-:Y:S01]  /*20e10*/  FADD.FTZ R199, R196, R199 ;  /* 0x000000c7c4c77221 */ /* 0x000fe20000010000 */
[C---:B----4-:R-:W-:Y:S05]  /*20e20*/  HMMA.16816.F32.BF16 R4, R132.reuse, R136, R4 ;  /* 0x000000888404723c */ /* 0x050fea0000041804 */
[----:B------:R-:W-:Y:S01]  /*20e30*/  FADD.FTZ R197, R194, R197 ;  /* 0x000000c5c2c57221 */ /* 0x000fe20000010000 */
[C---:B------:R-:W-:Y:S01]  /*20e40*/  HMMA.16816.F32.BF16 R8, R132.reuse, R138, R8 ;  /* 0x0000008a8408723c */ /* 0x040fe20000041808 */
[----:B------:R-:W3:Y:S01]  /*20e50*/  LDSM.16.MT88.4 R136, [R229+0x14800] ;  /* 0x01480000e588783b */ /* 0x000ee20000004200 */
[----:B------:R-:W-:Y:S03]  /*20e60*/  MUFU.EX2 R248, R248 ;  /* 0x000000f800f87308 */ /* 0x000fe60000000800 */
[----:B------:R-:W-:Y:S01]  /*20e70*/  FADD.FTZ R200, R200, R199 ;  /* 0x000000c7c8c87221 */ /* 0x000fe20000010000 */
[C---:B------:R-:W-:Y:S03]  /*20e80*/  HMMA.16816.F32.BF16 R12, R132.reuse, R144, R12 ;  /* 0x00000090840c723c */ /* 0x040fe6000004180c */
[----:B-1----:R-:W-:Y:S03]  /*20e90*/  LDSM.16.MT88.4 R176, [R226+0x11800] ;  /* 0x01180000e2b0783b */ /* 0x002fe60000004200 */
[----:B------:R-:W1:Y:S01]  /*20ea0*/  MUFU.EX2 R252, R252 ;  /* 0x000000fc00fc7308 */ /* 0x000e620000000800 */
[----:B------:R-:W-:Y:S01]  /*20eb0*/  FADD.FTZ R198, R198, R197 ;  /* 0x000000c5c6c67221 */ /* 0x000fe20000010000 */
[C---:B------:R-:W-:Y:S03]  /*20ec0*/  HMMA.16816.F32.BF16 R16, R132.reuse, R146, R16 ;  /* 0x000000928410723c */ /* 0x040fe60000041810 */
[----:B------:R-:W4:Y:S03]  /*20ed0*/  LDSM.16.MT88.4 R144, [R228+0x14800] ;  /* 0x01480000e490783b */ /* 0x000f260000004200 */
[C---:B------:R-:W-:Y:S02]  /*20ee0*/  HMMA.16816.F32.BF16 R20, R132.reuse, R148, R20 ;  /* 0x000000948414723c */ /* 0x040fe40000041814 */
[----:B------:R-:W2:Y:S03]  /*20ef0*/  MUFU.EX2 R250, R250 ;  /* 0x000000fa00fa7308 */ /* 0x000ea60000000800 */
[----:B------:R-:W-:Y:S01]  /*20f00*/  FADD.FTZ R203, R203, R200 ;  /* 0x000000c8cbcb7221 */ /* 0x000fe20000010000 */
[C---:B------:R-:W-:Y:S01]  /*20f10*/  HMMA.16816.F32.BF16 R24, R132.reuse, R150, R24 ;  /* 0x000000968418723c */ /* 0x040fe20000041818 */
[----:B------:R-:W-:Y:S05]  /*20f20*/  LDSM.16.MT88.4 R148, [R226+0x14800] ;  /* 0x01480000e294783b */ /* 0x000fea0000004200 */
[----:B------:R-:W4:Y:S01]  /*20f30*/  MUFU.EX2 R202, R202 ;  /* 0x000000ca00ca7308 */ /* 0x000f220000000800 */
[----:B------:R-:W-:Y:S01]  /*20f40*/  FADD.FTZ R201, R201, R198 ;  /* 0x000000c6c9c97221 */ /* 0x000fe20000010000 */
[C---:B------:R-:W-:Y:S08]  /*20f50*/  HMMA.16816.F32.BF16 R28, R132.reuse, R152, R28 ;  /* 0x00000098841c723c */ /* 0x040ff0000004181c */
[----:B------:R-:W-:Y:S01]  /*20f60*/  MUFU.EX2 R167, R167 ;  /* 0x000000a700a77308 */ /* 0x000fe20000000800 */
[C---:B------:R-:W-:Y:S01]  /*20f70*/  HMMA.16816.F32.BF16 R32, R132.reuse, R154, R32 ;  /* 0x0000009a8420723c */ /* 0x040fe20000041820 */
[----:B------:R-:W-:Y:S02]  /*20f80*/  LDSM.16.MT88.4 R152, [R228+0x16800] ;  /* 0x01680000e498783b */ /* 0x000fe40000004200 */
[----:B-1----:R-:W-:Y:S03]  /*20f90*/  FADD.FTZ R203, R252, R203 ;  /* 0x000000cbfccb7221 */ /* 0x002fe60000010000 */
[C---:B-----5:R-:W-:Y:S05]  /*20fa0*/  HMMA.16816.F32.BF16 R36, R132.reuse, R140, R36 ;  /* 0x0000008c8424723c */ /* 0x060fea0000041824 */
[C---:B--2---:R-:W-:Y:S01]  /*20fb0*/  FADD.FTZ R0, R250.reuse, R203 ;  /* 0x000000cbfa007221 */ /* 0x044fe20000010000 */
        /* <DEDUP_REMOVED lines=24> */
[C---:B------:R-:W-:Y:S05]  /*21140*/  HMMA.16816.F32.BF16 R104, R132.reuse, R138, R104 ;  /* 0x0000008a8468723c */ /* 0x040fea0000041868 */
[----:B------:R-:W-:Y:S01]  /*21150*/  F2FP.BF16.F32.PACK_AB R136, R171, R248 ;  /* 0x000000f8ab88723e */ /* 0x000fe200000010ff */
[C---:B------:R-:W-:Y:S05]  /*21160*/  HMMA.16816.F32.BF16 R108, R132.reuse, R152, R108 ;  /* 0x00000098846c723c */ /* 0x040fea000004186c */
[----:B------:R-:W-:Y:S01]  /*21170*/  F2FP.BF16.F32.PACK_AB R137, R250, R252 ;  /* 0x000000fcfa89723e */ /* 0x000fe200000010ff */
[C---:B------:R-:W-:Y:S01]  /*21180*/  HMMA.16816.F32.BF16 R112, R132.reuse, R154, R112 ;  /* 0x0000009a8470723c */ /* 0x040fe20000041870 */
[----:B------:R-:W-:Y:S04]  /*21190*/  LDSM.16.MT88.4 R152, [R228+0x13000] ;  /* 0x01300000e498783b */ /* 0x000fe80000004200 */
[----:B------:R-:W-:Y:S01]  /*211a0*/  F2FP.BF16.F32.PACK_AB R138, R170, R202 ;  /* 0x000000caaa8a723e */ /* 0x000fe200000010ff */
[C---:B------:R-:W-:Y:S05]  /*211b0*/  HMMA.16816.F32.BF16 R116, R132.reuse, R156, R116 ;  /* 0x0000009c8474723c */ /* 0x040fea0000041874 */
[-C--:B------:R-:W-:Y:S01]  /*211c0*/  F2FP.BF16.F32.PACK_AB R139, R232, R187.reuse ;  /* 0x000000bbe88b723e */ /* 0x080fe200000010ff */
[C---:B------:R-:W-:Y:S01]  /*211d0*/  HMMA.16816.F32.BF16 R120, R132.reuse, R158, R120 ;  /* 0x0000009e8478723c */ /* 0x040fe20000041878 */
[----:B------:R-:W-:Y:S04]  /*211e0*/  LDSM.16.MT88.4 R156, [R229+0x15000] ;  /* 0x01500000e59c783b */ /* 0x000fe80000004200 */
[----:B------:R-:W-:Y:S01]  /*211f0*/  FADD.FTZ R248, R248, R201 ;  /* 0x000000c9f8f87221 */ /* 0x000fe20000010000 */
[C---:B------:R-:W-:Y:S06]  /*21200*/  HMMA.16816.F32.BF16 R124, R132.reuse, R160, R124 ;  /* 0x000000a0847c723c */ /* 0x040fec000004187c */
[----:B------:R-:W-:Y:S01]  /*21210*/  HMMA.16816.F32.BF16 R128, R132, R162, R128 ;  /* 0x000000a28480723c */ /* 0x000fe20000041880 */
[----:B------:R-:W2:Y:S05]  /*21220*/  LDSM.16.MT88.4 R132, [R229+0x13000] ;  /* 0x01300000e584783b */ /* 0x000eaa0000004200 */
[C---:B---3--:R-:W-:Y:S03]  /*21230*/  HMMA.16816.F32.BF16 R4, R136.reuse, R144, R4 ;  /* 0x000000908804723c */ /* 0x048fe60000041804 */
[----:B------:R-:W-:Y:S03]  /*21240*/  LDSM.16.MT88.4 R160, [R228+0x15000] ;  /* 0x01500000e4a0783b */ /* 0x000fe60000004200 */
[C---:B------:R-:W-:Y:S05]  /*21250*/  HMMA.16816.F32.BF16 R8, R136.reuse, R146, R8 ;  /* 0x000000928808723c */ /* 0x040fea0000041808 */
[----:B------:R-:W3:Y:S01]  /*21260*/  LDSM.16.MT88.4 R144, [R227+0x13000] ;  /* 0x01300000e390783b */ /* 0x000ee20000004200 */
        /* <DEDUP_REMOVED lines=14> */
[----:B------:R-:W5:Y:S04]  /*21350*/  MUFU.EX2 R155, R185 ;  /* 0x000000b9009b7308 */ /* 0x000f680000000800 */
[----:B------:R-:W-:Y:S01]  /*21360*/  MOV R153, R187 ;  /* 0x000000bb00997202 */ /* 0x000fe20000000f00 */
[C---:B---3--:R-:W-:Y:S05]  /*21370*/  HMMA.16816.F32.BF16 R52, R136.reuse, R144, R52 ;  /* 0x000000908834723c */ /* 0x048fea0000041834 */
[----:B------:R-:W-:Y:S01]  /*21380*/  MUFU.EX2 R187, R180 ;  /* 0x000000b400bb7308 */ /* 0x000fe20000000800 */
[----:B------:R-:W-:Y:S01]  /*21390*/  MOV R152, R232 ;  /* 0x000000e800987202 */ /* 0x000fe20000000f00 */
[C---:B------:R-:W-:Y:S01]  /*213a0*/  HMMA.16816.F32.BF16 R56, R136.reuse, R146, R56 ;  /* 0x000000928838723c */ /* 0x040fe20000041838 */
[----:B------:R-:W-:Y:S07]  /*213b0*/  LDSM.16.MT88.4 R144, [R227+0x17000] ;  /* 0x01700000e390783b */ /* 0x000fee0000004200 */
[----:B------:R-:W3:Y:S01]  /*213c0*/  MUFU.EX2 R232, R183 ;  /* 0x000000b700e87308 */ /* 0x000ee20000000800 */
[C---:B-1----:R-:W-:Y:S03]  /*213d0*/  HMMA.16816.F32.BF16 R60, R136.reuse, R140, R60 ;  /* 0x0000008c883c723c */ /* 0x042fe6000004183c */
[----:B-----5:R-:W-:Y:S03]  /*213e0*/  MOV R165, R155 ;  /* 0x0000009b00a57202 */ /* 0x020fe60000000f00 */
[C---:B------:R-:W-:Y:S01]  /*213f0*/  HMMA.16816.F32.BF16 R64, R136.reuse, R142, R64 ;  /* 0x0000008e8840723c */ /* 0x040fe20000041840 */
[----:B------:R-:W1:Y:S05]  /*21400*/  LDSM.16.MT88.4 R140, [R228+0x17000] ;  /* 0x01700000e48c783b */ /* 0x000e6a0000004200 */
[C---:B------:R-:W-:Y:S06]  /*21410*/  HMMA.16816.F32.BF16 R68, R136.reuse, R156, R68 ;  /* 0x0000009c8844723c */ /* 0x040fec0000041844 */
[C---:B------:R-:W-:Y:S01]  /*21420*/  HMMA.16816.F32.BF16 R72, R136.reuse, R158, R72 ;  /* 0x0000009e8848723c */ /* 0x040fe20000041848 */
[----:B------:R-:W-:Y:S05]  /*21430*/  LDSM.16.MT88.4 R156, [R229+0x11800] ;  /* 0x01180000e59c783b */ /* 0x000fea0000004200 */
[C---:B------:R-:W-:Y:S06]  /*21440*/  HMMA.16816.F32.BF16 R76, R136.reuse, R160, R76 ;  /* 0x000000a0884c723c */ /* 0x040fec000004184c */
[C---:B------:R-:W-:Y:S06]  /*21450*/  HMMA.16816.F32.BF16 R80, R136.reuse, R162, R80 ;  /* 0x000000a28850723c */ /* 0x040fec0000041850 */
[C---:B------:R-:W-:Y:S06]  /*21460*/  HMMA.16816.F32.BF16 R84, R136.reuse, R172, R84 ;  /* 0x000000ac8854723c */ /* 0x040fec0000041854 */
[C---:B------:R-:W-:Y:S05]  /*21470*/  HMMA.16816.F32.BF16 R88, R136.reuse, R174, R88 ;  /* 0x000000ae8858723c */ /* 0x040fea0000041858 */
[----:B---3--:R-:W-:Y:S01]  /*21480*/  F2FP.BF16.F32.PACK_AB R172, R232, R187 ;  /* 0x000000bbe8ac723e */ /* 0x008fe200000010ff */
[C---:B----4-:R-:W-:Y:S05]  /*21490*/  HMMA.16816.F32.BF16 R92, R136.reuse, R148, R92 ;  /* 0x00000094885c723c */ /* 0x050fea000004185c */
[----:B------:R-:W-:Y:S01]  /*214a0*/  F2FP.BF16.F32.PACK_AB R175, R166, R167 ;  /* 0x000000a7a6af723e */ /* 0x000fe200000010ff */
        /* <DEDUP_REMOVED lines=9> */
[C---:B------:R-:W-:Y:S05]  /*21540*/  HMMA.16816.F32.BF16 R120, R136.reuse, R146, R120 ;  /* 0x000000928878723c */ /* 0x040fea0000041878 */
[----:B------:R-:W-:Y:S01]  /*21550*/  MOV R144, R152 ;  /* 0x0000009800907202 */ /* 0x000fe20000000f00 */
[C---:B---3--:R-:W-:Y:S05]  /*21560*/  HMMA.16816.F32.BF16 R124, R136.reuse, R148, R124 ;  /* 0x00000094887c723c */ /* 0x048fea000004187c */
[----:B------:R-:W-:Y:S01]  /*21570*/  MOV R146, R182 ;  /* 0x000000b600927202 */ /* 0x000fe20000000f00 */
[----:B------:R-:W-:Y:S01]  /*21580*/  HMMA.16816.F32.BF16 R128, R136, R150, R128 ;  /* 0x000000968880723c */ /* 0x000fe20000041880 */
[----:B------:R-:W3:Y:S04]  /*21590*/  LDSM.16.MT88.4 R180, [R229+0x13800] ;  /* 0x01380000e5b4783b */ /* 0x000ee80000004200 */
[----:B------:R-:W-:Y:S02]  /*215a0*/  MOV R147, R184 ;  /* 0x000000b800937202 */ /* 0x000fe40000000f00 */
[----:B------:R-:W-:Y:S04]  /*215b0*/  F2FP.BF16.F32.PACK_AB R174, R165, R146 ;  /* 0x00000092a5ae723e */ /* 0x000fe800000010ff */
[-C--:B------:R-:W-:Y:S02]  /*215c0*/  F2FP.BF16.F32.PACK_AB R173, R147, R186.reuse ;  /* 0x000000ba93ad723e */ /* 0x080fe400000010ff */
[----:B------:R-:W-:Y:S02]  /*215d0*/  MOV R138, R186 ;  /* 0x000000ba008a7202 */ /* 0x000fe40000000f00 */
[----:B------:R-:W-:Y:S02]  /*215e0*/  MOV R139, R187 ;  /* 0x000000bb008b7202 */ /* 0x000fe40000000f00 */
[----:B------:R-:W4:Y:S01]  /*215f0*/  LDSM.16.MT88.4 R184, [R228+0x13800] ;  /* 0x01380000e4b8783b */ /* 0x000f220000004200 */
[C---:B------:R-:W-:Y:S05]  /*21600*/  HMMA.16816.F32.BF16 R160, R172.reuse, R156, R4 ;  /* 0x0000009caca0723c */ /* 0x040fea0000041804 */
[----:B------:R-:W-:Y:S01]  /*21610*/  MOV R145, R153 ;  /* 0x0000009900917202 */ /* 0x000fe20000000f00 */
[C---:B------:R-:W-:Y:S01]  /*21620*/  HMMA.16816.F32.BF16 R156, R172.reuse, R158, R8 ;  /* 0x0000009eac9c723c */ /* 0x040fe20000041808 */
[----:B------:R-:W5:Y:S05]  /*21630*/  LDSM.16.MT88.4 R4, [R227+0x13800] ;  /* 0x01380000e304783b */ /* 0x000f6a0000004200 */
[C---:B--2---:R-:W-:Y:S03]  /*21640*/  HMMA.16816.F32.BF16 R152, R172.reuse, R132, R12 ;  /* 0x00000084ac98723c */ /* 0x044fe6000004180c */
[----:B------:R-:W2:Y:S03]  /*21650*/  LDSM.16.MT88.4 R8, [R226+0x13800] ;  /* 0x01380000e208783b */ /* 0x000ea60000004200 */
[C---:B------:R-:W-:Y:S05]  /*21660*/  HMMA.16816.F32.BF16 R148, R172.reuse, R134, R16 ;  /* 0x00000086ac94723c */ /* 0x040fea0000041810 */
[----:B------:R-:W-:Y:S01]  /*21670*/  MOV R132, R146 ;  /* 0x0000009200847202 */ /* 0x000fe20000000f00 */
[----:B------:R-:W2:Y:S01]  /*21680*/  LDSM.16.MT88.4 R12, [R229+0x15800] ;  /* 0x01580000e50c783b */ /* 0x000ea20000004200 */
[----:B------:R-:W-:Y:S04]  /*21690*/  MOV R133, R147 ;  /* 0x0000009300857202 */ /* 0x000fe80000000f00 */
[----:B------:R-:W-:Y:S02]  /*216a0*/  MOV R134, R144 ;  /* 0x0000009000867202 */ /* 0x000fe40000000f00 */
[----:B------:R-:W-:Y:S01]  /*216b0*/  MOV R135, R145 ;  /* 0x0000009100877202 */ /* 0x000fe20000000f00 */
[----:B------:R-:W2:Y:S01]  /*216c0*/  LDSM.16.MT88.4 R16, [R228+0x15800] ;  /* 0x01580000e410783b */ /* 0x000ea20000004200 */
[C---:B-1----:R-:W-:Y:S06]  /*216d0*/  HMMA.16816.F32.BF16 R144, R172.reuse, R140, R20 ;  /* 0x0000008cac90723c */ /* 0x042fec0000041814 */
[C---:B------:R-:W-:Y:S01]  /*216e0*/  HMMA.16816.F32.BF16 R140, R172.reuse, R142, R24 ;  /* 0x0000008eac8c723c */ /* 0x040fe20000041818 */
[----:B------:R-:W1:Y:S06]  /*216f0*/  LDSM.16.MT88.4 R20, [R227+0x15800] ;  /* 0x01580000e314783b */ /* 0x000e6c0000004200 */
        /* <DEDUP_REMOVED lines=15> */
[C---:B----4-:R-:W-:Y:S05]  /*217f0*/  HMMA.16816.F32.BF16 R44, R172.reuse, R184, R44 ;  /* 0x000000b8ac2c723c */ /* 0x050fea000004182c */
[----:B------:R-:W-:Y:S01]  /*21800*/  MOV R32, R30 ;  /* 0x0000001e00207202 */ /* 0x000fe20000000f00 */
[C---:B------:R-:W-:Y:S05]  /*21810*/  HMMA.16816.F32.BF16 R48, R172.reuse, R186, R48 ;  /* 0x000000baac30723c */ /* 0x040fea0000041830 */
[----:B------:R-:W-:Y:S01]  /*21820*/  MOV R179, R31 ;  /* 0x0000001f00b37202 */ /* 0x000fe20000000f00 */
[C---:B-----5:R-:W-:Y:S01]  /*21830*/  HMMA.16816.F32.BF16 R52, R172.reuse, R4, R52 ;  /* 0x00000004ac34723c */ /* 0x060fe20000041834 */
[----:B------:R-:W4:Y:S04]  /*21840*/  LDSM.16.MT88.4 R28, [R229+0x17800] ;  /* 0x01780000e51c783b */ /* 0x000f280000004200 */
[----:B------:R-:W-:Y:S01]  /*21850*/  MOV R35, R232 ;  /* 0x000000e800237202 */ /* 0x000fe20000000f00 */
[C---:B------:R-:W-:Y:S01]  /*21860*/  HMMA.16816.F32.BF16 R56, R172.reuse, R6, R56 ;  /* 0x00000006ac38723c */ /* 0x040fe20000041838 */
[----:B------:R-:W-:Y:S02]  /*21870*/  MOV R232, 0x80 ;  /* 0x0000008000e87802 */ /* 0x000fe40000000f00 */
[----:B------:R-:W5:Y:S02]  /*21880*/  LDSM.16.MT88.4 R4, [R228+0x17800] ;  /* 0x01780000e404783b */ /* 0x000f640000004200 */
[----:B------:R-:W-:Y:S01]  /*21890*/  FADD.FTZ R0, R179, R0 ;  /* 0x00000000b3007221 */ /* 0x000fe20000010000 */
[C---:B--2---:R-:W-:Y:S05]  /*218a0*/  HMMA.16816.F32.BF16 R60, R172.reuse, R8, R60 ;  /* 0x00000008ac3c723c */ /* 0x044fea000004183c */
[----:B------:R-:W-:Y:S01]  /*218b0*/  FADD.FTZ R0, R32, R0 ;  /* 0x0000000020007221 */ /* 0x000fe20000010000 */
[C---:B------:R-:W-:Y:S01]  /*218c0*/  HMMA.16816.F32.BF16 R64, R172.reuse, R10, R64 ;  /* 0x0000000aac40723c */ /* 0x040fe20000041840 */
[----:B------:R-:W2:Y:S04]  /*218d0*/  LDSM.16.MT88.4 R8, [R227+0x17800] ;  /* 0x01780000e308783b */ /* 0x000ea80000004200 */
[----:B------:R-:W-:Y:S01]  /*218e0*/  FADD.FTZ R0, R34, R0 ;  /* 0x0000000022007221 */ /* 0x000fe20000010000 */
[C---:B------:R-:W-:Y:S05]  /*218f0*/  HMMA.16816.F32.BF16 R68, R172.reuse, R12, R68 ;  /* 0x0000000cac44723c */ /* 0x040fea0000041844 */
[----:B------:R-:W-:Y:S01]  /*21900*/  FADD.FTZ R0, R176, R0 ;  /* 0x00000000b0007221 */ /* 0x000fe20000010000 */
[C---:B------:R-:W-:Y:S01]  /*21910*/  HMMA.16816.F32.BF16 R72, R172.reuse, R14, R72 ;  /* 0x0000000eac48723c */ /* 0x040fe20000041848 */
[----:B------:R-:W2:Y:S04]  /*21920*/  LDSM.16.MT88.4 R12, [R226+0x17800] ;  /* 0x01780000e20c783b */ /* 0x000ea80000004200 */
[----:B------:R-:W-:Y:S01]  /*21930*/  FADD.FTZ R167, R167, R0 ;  /* 0x00000000a7a77221 */ /* 0x000fe20000010000 */
[C---:B------:R-:W-:Y:S05]  /*21940*/  HMMA.16816.F32.BF16 R76, R172.reuse, R16, R76 ;  /* 0x00000010ac4c723c */ /* 0x040fea000004184c */
[----:B------:R-:W-:Y:S01]  /*21950*/  IADD3 R0, R239, -0x1, RZ ;  /* 0xffffffffef007810 */ /* 0x000fe20007ffe0ff */
[C---:B------:R-:W-:Y:S05]  /*21960*/  HMMA.16816.F32.BF16 R80, R172.reuse, R18, R80 ;  /* 0x00000012ac50723c */ /* 0x040fea0000041850 */
[----:B------:R-:W-:Y:S01]  /*21970*/  MOV R239, R0 ;  /* 0x0000000000ef7202 */ /* 0x000fe20000000f00 */
[C---:B-1----:R-:W-:Y:S05]  /*21980*/  HMMA.16816.F32.BF16 R84, R172.reuse, R20, R84 ;  /* 0x00000014ac54723c */ /* 0x042fea0000041854 */
[----:B------:R-:W-:Y:S01]  /*21990*/  FADD.FTZ R249, R166, R167 ;  /* 0x000000a7a6f97221 */ /* 0x000fe20000010000 */
[C---:B------:R-:W-:Y:S05]  /*219a0*/  HMMA.16816.F32.BF16 R88, R172.reuse, R22, R88 ;  /* 0x00000016ac58723c */ /* 0x040fea0000041858 */
[----:B------:R-:W-:Y:S01]  /*219b0*/  MOV R0, R3 ;  /* 0x0000000300007202 */ /* 0x000fe20000000f00 */
[C---:B---3--:R-:W-:Y:S06]  /*219c0*/  HMMA.16816.F32.BF16 R92, R172.reuse, R24, R92 ;  /* 0x00000018ac5c723c */ /* 0x048fec000004185c */
[C---:B------:R-:W-:Y:S06]  /*219d0*/  HMMA.16816.F32.BF16 R96, R172.reuse, R26, R96 ;  /* 0x0000001aac60723c */ /* 0x040fec0000041860 */
[C---:B----4-:R-:W-:Y:S06]  /*219e0*/  HMMA.16816.F32.BF16 R100, R172.reuse, R28, R100 ;  /* 0x0000001cac64723c */ /* 0x050fec0000041864 */
[C---:B------:R-:W-:Y:S06]  /*219f0*/  HMMA.16816.F32.BF16 R104, R172.reuse, R30, R104 ;  /* 0x0000001eac68723c */ /* 0x040fec0000041868 */
[C---:B-----5:R-:W-:Y:S06]  /*21a00*/  HMMA.16816.F32.BF16 R108, R172.reuse, R4, R108 ;  /* 0x00000004ac6c723c */ /* 0x060fec000004186c */
        /* <DEDUP_REMOVED lines=11> */
[----:B------:R-:W-:Y:S01]  /*21ac0*/  FADD.FTZ R251, R165, R2 ;  /* 0x00000002a5fb7221 */ /* 0x000fe20000010000 */
[----:B------:R-:W-:Y:S08]  /*21ad0*/  @P0 BRA `(.L_x_2977) ;  /* 0xffffffbc00140947 */ /* 0x000ff0000383ffff */
.L_x_2968:
        /* <DEDUP_REMOVED lines=14> */
.L_x_2994:
        /* <DEDUP_REMOVED lines=341> */
.L_x_2980:
        /* <DEDUP_REMOVED lines=8> */
.L_x_2981:
[----:B------:R-:W-:Y:S05]  /*23190*/  BSYNC B0 ;  /* 0x0000000000007941 */ /* 0x000fea0003800000 */
.L_x_2979:
        /* <DEDUP_REMOVED lines=83> */
.L_x_2983:
[----:B------:R-:W-:Y:S05]  /*236d0*/  BSYNC B0 ;  /* 0x0000000000007941 */ /* 0x000fea0003800000 */
.L_x_2982:
        /* <DEDUP_REMOVED lines=23> */
.L_x_2985:
[----:B------:R-:W-:Y:S05]  /*23850*/  BSYNC B0 ;  /* 0x0000000000007941 */ /* 0x000fea0003800000 */
.L_x_2984:
        /* <DEDUP_REMOVED lines=24> */
.L_x_2987:
[----:B------:R-:W-:Y:S05]  /*239e0*/  BSYNC B0 ;  /* 0x0000000000007941 */ /* 0x000fea0003800000 */
.L_x_2986:
        /* <DEDUP_REMOVED lines=24> */
.L_x_2989:
[----:B------:R-:W-:Y:S05]  /*23b70*/  BSYNC B0 ;  /* 0x0000000000007941 */ /* 0x000fea0003800000 */
.L_x_2988:
[----:B------:R-:W-:-:S04]  /*23b80*/  MOV R233, 0x0 ;  /* 0x0000000000e97802 */ /* 0x000fc80000000f00 */
[----:B-12345:R-:W-:Y:S05]  /*23b90*/  @P1 RET.REL.NODEC R232 `(_ZN5flash24flash_fwd_splitkv_kernelI23Flash_fwd_kernel_traitsILi256ELi64ELi64ELi4ELb0ELb0EN7cutlass10bfloat16_tE19Flash_kernel_traitsILi256ELi64ELi64ELi4ES3_EELb1ELb0ELb0ELb0ELb1ELb1ELb0ELb1EEEvNS_16Flash_fwd_paramsE) ;  /* 0xfffffdc4e8181950 */ /* 0x03efea0003c3ffff */
        /* <DEDUP_REMOVED lines=22> */
[----:B-1----:R-:W-:Y:S05]  /*23d00*/  RET.REL.NODEC R232 `(_ZN5flash24flash_fwd_splitkv_kernelI23Flash_fwd_kernel_traitsILi256ELi64ELi64ELi4ELb0ELb0EN7cutlass10bfloat16_tE19Flash_kernel_traitsILi256ELi64ELi64ELi4ES3_EELb1ELb0ELb0ELb0ELb1ELb1ELb0ELb1EEEvNS_16Flash_fwd_paramsE) ;  /* 0xfffffdc0e8bc7950 */ /* 0x002fea0003c3ffff */
.L_x_2978:
[----:B------:R-:W-:Y:S01]  /*23d10*/  MOV R5, 0x2 ;  /* 0x0000000200057802 */ /* 0x000fe20000000f00 */
[----:B------:R-:W-:Y:S01]  /*23d20*/  IMAD.MOV.U32 R0, RZ, RZ, 0x1f ;  /* 0x0000001fff007424 */ /* 0x000fe200078e00ff */
[----:B------:R-:W-:-:S07]  /*23d30*/  MOV R2, 0xffffffff ;  /* 0xffffffff00027802 */ /* 0x000fce0000000f00 */
[----:B-1---5:R-:W-:Y:S05]  /*23d40*/  WARPSYNC.COLLECTIVE R2, `(.L_x_2990) ;  /* 0x0000000002087348 */ /* 0x022fea0003c00000 */
[----:B------:R2:W3:Y:S02]  /*23d50*/  SHFL.BFLY P0, R13, R251, R5, R0 ;  /* 0x0c000005fb0d7389 */ /* 0x0004e40000000000 */
[----:B-123-5:R-:W-:Y:S01]  /*23d60*/  ENDCOLLECTIVE ;  /* 0x000000000000791b */ /* 0x02efe20003800000 */
.L_x_2990:
[----:B------:R-:W-:Y:S02]  /*23d70*/  IMAD.MOV.U32 R8, RZ, RZ, R13 ;  /* 0x000000ffff087224 */ /* 0x000fe400078e000d */
[----:B------:R-:W-:Y:S02]  /*23d80*/  IMAD.MOV.U32 R5, RZ, RZ, 0x1 ;  /* 0x00000001ff057424 */ /* 0x000fe400078e00ff */
[----:B------:R-:W-:-:S05]  /*23d90*/  FADD.FTZ R9, R8, R251 ;  /* 0x000000fb08097221 */ /* 0x000fca0000010000 */
[----:B------:R-:W-:-:S07]  /*23da0*/  MOV R251, R9 ;  /* 0x0000000900fb7202 */ /* 0x000fce0000000f00 */
[----:B------:R-:W-:Y:S05]  /*23db0*/  WARPSYNC.COLLECTIVE R2, `(.L_x_2991) ;  /* 0x0000000002087348 */ /* 0x000fea0003c00000 */
[----:B------:R1:W2:Y:S02]  /*23dc0*/  SHFL.BFLY P0, R13, R251, R5, R0 ;  /* 0x0c000005fb0d7389 */ /* 0x0002a40000000000 */
[----:B-12---:R-:W-:Y:S01]  /*23dd0*/  ENDCOLLECTIVE ;  /* 0x000000000000791b */ /* 0x006fe20003800000 */
.L_x_2991:
[----:B------:R-:W-:Y:S01]  /*23de0*/  MOV R251, R249 ;  /* 0x000000f900fb7202 */ /* 0x000fe20000000f00 */
[----:B------:R-:W-:Y:S01]  /*23df0*/  IMAD.MOV.U32 R5, RZ, RZ, 0x2 ;  /* 0x00000002ff057424 */ /* 0x000fe200078e00ff */
[----:B------:R-:W-:-:S07]  /*23e00*/  MOV R8, R13 ;  /* 0x0000000d00087202 */ /* 0x000fce0000000f00 */
[----:B------:R-:W-:Y:S05]  /*23e10*/  WARPSYNC.COLLECTIVE R2, `(.L_x_2992) ;  /* 0x0000000002087348 */ /* 0x000fea0003c00000 */
[----:B------:R1:W2:Y:S02]  /*23e20*/  SHFL.BFLY P0, R13, R251, R5, R0 ;  /* 0x0c000005fb0d7389 */ /* 0x0002a40000000000 */
[----:B-12---:R-:W-:Y:S01]  /*23e30*/  ENDCOLLECTIVE ;  /* 0x000000000000791b */ /* 0x006fe20003800000 */
.L_x_2992:
[----:B------:R-:W-:Y:S01]  /*23e40*/  FADD.FTZ R8, R9, R8 ;  /* 0x0000000809087221 */ /* 0x000fe20000010000 */
[----:B------:R-:W-:Y:S01]  /*23e50*/  FADD.FTZ R12, R13, R249 ;  /* 0x000000f90d0c7221 */ /* 0x000fe20000010000 */
[----:B------:R-:W-:-:S04]  /*23e60*/  MOV R5, 0x1 ;  /* 0x0000000100057802 */ /* 0x000fc80000000f00 */
[----:B------:R-:W-:-:S07]  /*23e70*/  MOV R251, R12 ;  /* 0x0000000c00fb7202 */ /* 0x000fce0000000f00 */
[----:B------:R-:W-:Y:S05]  /*23e80*/  WARPSYNC.COLLECTIVE R2, `(.L_x_2993) ;  /* 0x0000000002087348 */ /* 0x000fea0003c00000 */
[----:B------:R1:W2:Y:S02]  /*23e90*/  SHFL.BFLY P0, R13, R251, R5, R0 ;  /* 0x0c000005fb0d7389 */ /* 0x0002a40000000000 */
[----:B-12---:R-:W-:Y:S01]  /*23ea0*/  ENDCOLLECTIVE ;  /* 0x000000000000791b */ /* 0x006fe20003800000 */
.L_x_2993:
[----:B------:R-:W-:Y:S05]  /*23eb0*/  BRA `(.L_x_2994) ;  /* 0xffffffdc00407947 */ /* 0x000fea000383ffff */
.L_x_2995:
        /* <DEDUP_REMOVED lines=12> */
.L_x_4959:


//--------------------- .text._ZN5flash24flash_fwd_splitkv_kernelI23Flash_fwd_kernel_traitsILi256ELi64ELi64ELi4ELb0ELb0EN7cutlass10bfloat16_tE19Flash_kernel_traitsILi256ELi64ELi64ELi4ES3_EELb1ELb0ELb1ELb0ELb0ELb0ELb0ELb1EEEvNS_16Flash_fwd_paramsE --------------------------
	.section	.text._ZN5flash24flash_fwd_splitkv_kernelI23Flash_fwd_kernel_traitsILi256ELi64ELi64ELi4ELb0ELb0EN7cutlass10bfloat16_tE19Flash_kernel_traitsILi256ELi64ELi64ELi4ES3_EELb1ELb0ELb1ELb0ELb0ELb0ELb0ELb1EEEvNS_16Flash_fwd_paramsE,"ax",@progbits
	.align	128
        .global         _ZN5flash24flash_fwd_splitkv_kernelI23Flash_fwd_kernel_traitsILi256ELi64ELi64ELi4ELb0ELb0EN7cutlass10bfloat16_tE19Flash_kernel_traitsILi256ELi64ELi64ELi4ES3_EELb1ELb0ELb1ELb0ELb0ELb0ELb0ELb1EEEvNS_16Flash_fwd_paramsE
        .type           _ZN5flash24flash_fwd_splitkv_kernelI23Flash_fwd_kernel_traitsILi256ELi64ELi64ELi4ELb0ELb0EN7cutlass10bfloat16_tE19Flash_kernel_traitsILi256ELi64ELi64ELi4ES3_EELb1ELb0ELb1ELb0ELb0ELb0ELb0ELb1EEEvNS_16Flash_fwd_paramsE,@function
        .size           _ZN5flash24flash_fwd_splitkv_kernelI23Flash_fwd_kernel_traitsILi256ELi64ELi64ELi4ELb0ELb0EN7cutlass10bfloat16_tE19Flash_kernel_traitsILi256ELi64ELi64ELi4ES3_EELb1ELb0ELb1ELb0ELb0ELb0ELb0ELb1EEEvNS_16Flash_fwd_paramsE,(.L_x_4960 - _ZN5flash24flash_fwd_splitkv_kernelI23Flash_fwd_kernel_traitsILi256ELi64ELi64ELi4ELb0ELb0EN7cutlass10bfloat16_tE19Flash_kernel_traitsILi256ELi64ELi64ELi4ES3_EELb1ELb0ELb1ELb0ELb0ELb0ELb0ELb1EEEvNS_16Flash_fwd_paramsE)
        .other          _ZN5flash24flash_fwd_splitkv_kernelI23Flash_fwd_kernel_traitsILi256ELi64ELi64ELi4ELb0ELb0EN7cutlass10bfloat16_tE19Flash_kernel_traitsILi256ELi64ELi64ELi4ES3_EELb1ELb0ELb1ELb0ELb0ELb0ELb0ELb1EEEvNS_16Flash_fwd_paramsE,@"STO_CUDA_ENTRY STV_DEFAULT"
_ZN5flash24flash_fwd_splitkv_kernelI23Flash_fwd_kernel_traitsILi256ELi64ELi64ELi4ELb0ELb0EN7cutlass10bfloat16_tE19Flash_kernel_traitsILi256ELi64ELi64ELi4ES3_EELb1ELb0ELb1ELb0ELb0ELb0ELb0ELb1EEEvNS_16Flash_fwd_paramsE:
.text._ZN5flash24flash_fwd_splitkv_kernelI23Flash_fwd_kernel_traitsILi256ELi64ELi64ELi4ELb0ELb0EN7cutlass10bfloat16_tE19Flash_kernel_traitsILi256ELi64ELi64ELi4ES3_EELb1ELb0ELb1ELb0ELb0ELb0ELb0ELb1EEEvNS_16Flash_fwd_paramsE:
[----:B------:R-:W-:Y:S01]  /*0000*/  LDC R1, c[0x0][0x28] ;  /* 0x00000a00ff017b82 */ /* 0x000fe20000000800 */
[----:B------:R-:W1:Y:S07]  /*0010*/  S2R R240, SR_CTAID.X ;  /* 0x0000000000f07919 */ /* 0x000e6e0000002500 */
[----:B------:R-:W2:Y:S01]  /*0020*/  LDC.64 R10, c[0x0][0x198] ;  /* 0x00006600ff0a7b82 */ /* 0x000ea20000000a00 */
[----:B------:R-:W-:Y:S01]  /*0030*/  BSSY B4, `(.L_x_2996) ;  /* 0x0000005000047945 */ /* 0x000fe20003800000 */
[----:B------:R-:W-:Y:S01]  /*0040*/  MOV R237, 0x80 ;  /* 0x0000008000ed7802 */ /* 0x000fe20000000f00 */
[----:B------:R-:W3:Y:S01]  /*0050*/  S2R R239, SR_CTAID.Y ;  /* 0x0000000000ef7919 */ /* 0x000ee20000002600 */
[----:B------:R-:W4:Y:S05]  /*0060*/  S2R R238, SR_CTAID.Z ;  /* 0x0000000000ee7919 */ /* 0x000f2a0000002700 */
[----:B-1234-:R-:W-:Y:S05]  /*0070*/  CALL.REL.NOINC `($_ZN5flash24flash_fwd_splitkv_kernelI23Flash_fwd_kernel_traitsILi256ELi64ELi64ELi4ELb0ELb0EN7cutlass10bfloat16_tE19Flash_kernel_traitsILi256ELi64ELi64ELi4ES3_EELb1ELb0ELb1ELb0ELb0ELb0ELb0ELb1EEEvNS_16Flash_fwd_paramsE$_ZN5flash30compute_attn_1rowblock_splitkvI23Flash_fwd_kernel_traitsILi256ELi64ELi64ELi4ELb0ELb0EN7cutlass10bfloat16_tE19Flash_kernel_traitsILi256ELi64ELi64ELi4ES3_EELb1ELb0ELb1ELb0ELb0ELb0ELb0ELb1ENS_16Flash_fwd_paramsEEEvRKT8_iiiii) ;  /* 0x0000000000087944 */ /* 0x01efea0003c00000 */
[----:B------:R-:W-:Y:S05]  /*0080*/  BSYNC B4 ;  /* 0x0000000000047941 */ /* 0x000fea0003800000 */
.L_x_2996:
[----:B------:R-:W-:Y:S05]  /*0090*/  EXIT ;  /* 0x000000000000794d */ /* 0x000fea0003800000 */
        .type           $_ZN5flash24flash_fwd_splitkv_kernelI23Flash_fwd_kernel_traitsILi256ELi64ELi64ELi4ELb0ELb0EN7cutlass10bfloat16_tE19Flash_kernel_traitsILi256ELi64ELi64ELi4ES3_EELb1ELb0ELb1ELb0ELb0ELb0ELb0ELb1EEEvNS_16Flash_fwd_paramsE$_ZN5flash30compute_attn_1rowblock_splitkvI23Flash_fwd_kernel_traitsILi256ELi64ELi64ELi4ELb0ELb0EN7cutlass10bfloat16_tE19Flash_kernel_traitsILi256ELi64ELi64ELi4ES3_EELb1ELb0ELb1ELb0ELb0ELb0ELb0ELb1ENS_16Flash_fwd_paramsEEEvRKT8_iiiii,@function
        .size           $_ZN5flash24flash_fwd_splitkv_kernelI23Flash_fwd_kernel_traitsILi256ELi64ELi64ELi4ELb0ELb0EN7cutlass10bfloat16_tE19Flash_kernel_traitsILi256ELi64ELi64ELi4ES3_EELb1ELb0ELb1ELb0ELb0ELb0ELb0ELb1EEEvNS_16Flash_fwd_paramsE$_ZN5flash30compute_attn_1rowblock_splitkvI23Flash_fwd_kernel_traitsILi256ELi64ELi64ELi4ELb0ELb0EN7cutlass10bfloat16_tE19Flash_kernel_traitsILi256ELi64ELi64ELi4ES3_EELb1ELb0ELb1ELb0ELb0ELb0ELb0ELb1ENS_16Flash_fwd_paramsEEEvRKT8_iiiii,(.L_x_4960 - $_ZN5flash24flash_fwd_splitkv_kernelI23Flash_fwd_kernel_traitsILi256ELi64ELi64ELi4ELb0ELb0EN7cutlass10bfloat16_tE19Flash_kernel_traitsILi256ELi64ELi64ELi4ES3_EELb1ELb0ELb1ELb0ELb0ELb0ELb0ELb1EEEvNS_16Flash_fwd_paramsE$_ZN5flash30compute_attn_1rowblock_splitkvI23Flash_fwd_kernel_traitsILi256ELi64ELi64ELi4ELb0ELb0EN7cutlass10bfloat16_tE19Flash_kernel_traitsILi256ELi64ELi64ELi4ES3_EELb1ELb0ELb1ELb0ELb0ELb0ELb0ELb1ENS_16Flash_fwd_paramsEEEvRKT8_iiiii)
$_ZN5flash24flash_fwd_splitkv_kernelI23Flash_fwd_kernel_traitsILi256ELi64ELi64ELi4ELb0ELb0EN7cutlass10bfloat16_tE19Flash_kernel_traitsILi256ELi64ELi64ELi4ES3_EELb1ELb0ELb1ELb0ELb0ELb0ELb0ELb1EEEvNS_16Flash_fwd_paramsE$_ZN5flash30compute_attn_1rowblock_splitkvI23Flash_fwd_kernel_traitsILi256ELi64ELi64ELi4ELb0ELb0EN7cutlass10bfloat16_tE19Flash_kernel_traitsILi256ELi64ELi64ELi4ES3_EELb1ELb0ELb1ELb0ELb0ELb0ELb0ELb1ENS_16Flash_fwd_paramsEEEvRKT8_iiiii:
        /* <DEDUP_REMOVED lines=27> */
.L_x_2998:
[----:B------:R-:W-:Y:S05]  /*0250*/  BSYNC B0 ;  /* 0x0000000000007941 */ /* 0x000fea0003800000 */
.L_x_2997:
        /* <DEDUP_REMOVED lines=8> */
.L_x_3000:
[----:B------:R2:W5:Y:S02]  /*02e0*/  LD.E R61, desc[UR6][R10.64+0xb8] ;  /* 0x0000b8060a3d7980 */ /* 0x000564000c101900 */
.L_x_3001:
[----:B------:R-:W-:Y:S05]  /*02f0*/  BSYNC B0 ;  /* 0x0000000000007941 */ /* 0x000fea0003800000 */
.L_x_2999:
        /* <DEDUP_REMOVED lines=10> */
.L_x_3003:
[----:B------:R-:W3:Y:S01]  /*03a0*/  LD.E.64 R2, desc[UR6][R10.64+0x108] ;  /* 0x000108060a027980 */ /* 0x000ee2000c101b00 */
[----:B------:R-:W-:Y:S01]  /*03b0*/  BSSY B0, `(.L_x_3005) ;  /* 0x0000006000007945 */ /* 0x000fe20003800000 */
[----:B------:R-:W-:Y:S01]  /*03c0*/  IMAD.MOV.U32 R52, RZ, RZ, RZ ;  /* 0x000000ffff347224 */ /* 0x000fe200078e00ff */
[----:B---3--:R-:W-:-:S04]  /*03d0*/  ISETP.NE.U32.AND P0, PT, R2, RZ, PT ;  /* 0x000000ff0200720c */ /* 0x008fc80003f05070 */
[----:B------:R-:W-:-:S13]  /*03e0*/  ISETP.NE.AND.EX P0, PT, R3, RZ, PT, P0 ;  /* 0x000000ff0300720c */ /* 0x000fda0003f05300 */
[----:B------:R-:W-:Y:S05]  /*03f0*/  @!P0 BRA `(.L_x_3006) ;  /* 0x0000000000048947 */ /* 0x000fea0003800000 */
[----:B------:R1:W5:Y:S02]  /*0400*/  LD.E R52, desc[UR6][R10.64+0xbc] ;  /* 0x0000bc060a347980 */ /* 0x000364000c101900 */
.L_x_3006:
[----:B------:R-:W-:Y:S05]  /*0410*/  BSYNC B0 ;  /* 0x0000000000007941 */ /* 0x000fea0003800000 */
.L_x_3005:
[----:B-----5:R-:W-:Y:S02]  /*0420*/  IADD3 R52, R61, R52, RZ ;  /* 0x000000343d347210 */ /* 0x020fe40007ffe0ff */
.L_x_3004:
[----:B------:R-:W-:Y:S05]  /*0430*/  BSYNC B1 ;  /* 0x0000000000017941 */ /* 0x000fea0003800000 */
.L_x_3002:
[----:B------:R-:W-:Y:S01]  /*0440*/  IMAD.SHL.U32 R56, R240, 0x40, RZ ;  /* 0x00000040f0387824 */ /* 0x000fe200078e00ff */
[----:B------:R-:W-:Y:S01]  /*0450*/  MOV R2, R237 ;  /* 0x000000ed00027202 */ /* 0x000fe20000000f00 */
[----:B------:R-:W-:-:S03]  /*0460*/  IMAD.MOV.U32 R3, RZ, RZ, 0x0 ;  /* 0x00000000ff037424 */ /* 0x000fc600078e00ff */
[----:B------:R-:W-:-:S13]  /*0470*/  ISETP.GT.AND P0, PT, R241, R56, PT ;  /* 0x00000038f100720c */ /* 0x000fda0003f04270 */
[----:B-12---:R-:W-:Y:S05]  /*0480*/  @!P0 RET.REL.NODEC R2 `(_ZN5flash24flash_fwd_splitkv_kernelI23Flash_fwd_kernel_traitsILi256ELi64ELi64ELi4ELb0ELb0EN7cutlass10bfloat16_tE19Flash_kernel_traitsILi256ELi64ELi64ELi4ES3_EELb1ELb0ELb1ELb0ELb0ELb0ELb0ELb1EEEvNS_16Flash_fwd_paramsE) ;  /* 0xfffffff802dc8950 */ /* 0x006fea0003c3ffff */
        /* <DEDUP_REMOVED lines=32> */
[----:B------:R-:W-:-:S05]  /*0690*/  IMAD.SHL.U32 R20, R53, 0x8, RZ ;  /* 0x0000000835147824 */ /* 0x000fca00078e00ff */
[----:B------:R-:W-:Y:S02]  /*06a0*/  SHF.R.S32.HI R21, RZ, 0x1f, R20 ;  /* 0x0000001fff157819 */ /* 0x000fe40000011414 */
[----:B------:R-:W-:Y:S02]  /*06b0*/  SHF.R.S32.HI R8, RZ, 0x3, R8 ;  /* 0x00000003ff087819 */ /* 0x000fe40000011408 */
[----:B------:R-:W-:Y:S02]  /*06c0*/  IADD3 R241, -R56, R241, RZ ;  /* 0x000000f138f17210 */ /* 0x000fe40007ffe1ff */
[----:B-1----:R-:W-:Y:S01]  /*06d0*/  @!P0 SHF.R.S32.HI R10, RZ, 0x1f, R239 ;  /* 0x0000001fff0a8819 */ /* 0x002fe200000114ef */
        /* <DEDUP_REMOVED lines=45> */
.L_x_3009:
[----:B------:R-:W-:Y:S05]  /*09b0*/  BSYNC B0 ;  /* 0x0000000000007941 */ /* 0x000fea0003800000 */
.L_x_3008:
        /* <DEDUP_REMOVED lines=21> */
.L_x_3011:
[----:B------:R-:W-:Y:S05]  /*0b10*/  BSYNC B0 ;  /* 0x0000000000007941 */ /* 0x000fea0003800000 */
.L_x_3010:
        /* <DEDUP_REMOVED lines=23> */
.L_x_3013:
[----:B------:R-:W-:Y:S05]  /*0c90*/  BSYNC B0 ;  /* 0x0000000000007941 */ /* 0x000fea0003800000 */
.L_x_3012:
[C---:B------:R-:W-:Y:S01]  /*0ca0*/  VIADD R3, R8.reuse, 0x30 ;  /* 0x0000003008037836 */ /* 0x040fe20000000000 */
[-C--:B------:R-:W-:Y:S01]  /*0cb0*/  ISETP.GE.OR P6, PT, R8, R241.reuse, P3 ;  /* 0x000000f10800720c */ /* 0x080fe20001fc6670 */
[----:B------:R-:W-:Y:S01]  /*0cc0*/  BSSY B0, `(.L_x_3014) ;  /* 0x000001e000007945 */ /* 0x000fe20003800000 */
[-C--:B------:R-:W-:Y:S02]  /*0cd0*/  ISETP.GE.OR P4, PT, R12, R241.reuse, P3 ;  /* 0x000000f10c00720c */ /* 0x080fe40001f86670 */
[CC--:B------:R-:W-:Y:S02]  /*0ce0*/  ISETP.GE.AND P1, PT, R3.reuse, R241.reuse, PT ;  /* 0x000000f10300720c */ /* 0x0c0fe40003f26270 */
[C---:B------:R-:W-:Y:S02]  /*0cf0*/  IADD3 R0, P0, R56.reuse, R8, RZ ;  /* 0x0000000838007210 */ /* 0x040fe40007f1e0ff */
        /* <DEDUP_REMOVED lines=26> */
.L_x_3015:
[----:B------:R-:W-:Y:S05]  /*0ea0*/  BSYNC B0 ;  /* 0x0000000000007941 */ /* 0x000fea0003800000 */
.L_x_3014:
[----:B------:R5:W-:Y:S01]  /*0eb0*/  @!P5 ST.E desc[UR6][R12.64+0x40], R3 ;  /* 0x000040030c00d985 */ /* 0x000be2000c101906 */
[----:B------:R-:W-:-:S03]  /*0ec0*/  MOV R2, R237 ;  /* 0x000000ed00027202 */ /* 0x000fc60000000f00 */
[----:B------:R-:W-:Y:S04]  /*0ed0*/  @!P6 ST.E desc[UR6][R12.64], R4 ;  /* 0x000000040c00e985 */ /* 0x000fe8000c101906 */
[----:B------:R1:W-:Y:S01]  /*0ee0*/  @!P4 ST.E desc[UR6][R12.64+0x80], R0 ;  /* 0x000080000c00c985 */ /* 0x0003e2000c101906 */
[----:B-----5:R-:W-:-:S04]  /*0ef0*/  MOV R3, 0x0 ;  /* 0x0000000000037802 */ /* 0x020fc80000000f00 */
[----:B-1234-:R-:W-:Y:S05]  /*0f00*/  @P3 RET.REL.NODEC R2 `(_ZN5flash24flash_fwd_splitkv_kernelI23Flash_fwd_kernel_traitsILi256ELi64ELi64ELi4ELb0ELb0EN7cutlass10bfloat16_tE19Flash_kernel_traitsILi256ELi64ELi64ELi4ES3_EELb1ELb0ELb1ELb0ELb0ELb0ELb0ELb1EEEvNS_16Flash_fwd_paramsE) ;  /* 0xfffffff0023c3950 */ /* 0x01efea0003c3ffff */
[----:B------:R-:W-:Y:S02]  /*0f10*/  MOV R0, 0x7f800000 ;  /* 0x7f80000000007802 */ /* 0x000fe40000000f00 */
[----:B------:R-:W-:Y:S02]  /*0f20*/  MOV R2, R237 ;  /* 0x000000ed00027202 */ /* 0x000fe40000000f00 */
[----:B------:R-:W-:Y:S01]  /*0f30*/  MOV R3, 0x0 ;  /* 0x0000000000037802 */ /* 0x000fe20000000f00 */
[----:B------:R1:W-:Y:S03]  /*0f40*/  ST.E desc[UR6][R12.64+0xc0], R0 ;  /* 0x0000c0000c007985 */ /* 0x0003e6000c101906 */
[----:B-1----:R-:W-:Y:S05]  /*0f50*/  RET.REL.NODEC R2 `(_ZN5flash24flash_fwd_splitkv_kernelI23Flash_fwd_kernel_traitsILi256ELi64ELi64ELi4ELb0ELb0EN7cutlass10bfloat16_tE19Flash_kernel_traitsILi256ELi64ELi64ELi4ES3_EELb1ELb0ELb1ELb0ELb0ELb0ELb0ELb1EEEvNS_16Flash_fwd_paramsE) ;  /* 0xfffffff002287950 */ /* 0x002fea0003c3ffff */
.L_x_3007:
        /* <DEDUP_REMOVED lines=31> */
[----:B-----5:R-:W4:Y:S04]  /*1150*/  LD.E.64 R14, desc[UR6][R10.64+0x50] ;  /* 0x000050060a0e7980 */ /* 0x020f28000c101b00 */
        /* <DEDUP_REMOVED lines=26> */
[----:B------:R-:W-:-:S05]  /*1300*/  IMAD.WIDE R12, R9, 0x4, R244 ;  /* 0x00000004090c7825 */ /* 0x000fca00078e02f4 */
[----:B------:R-:W2:Y:S04]  /*1310*/  LD.E R3, desc[UR6][R12.64] ;  /* 0x000000060c037980 */ /* 0x000ea8000c101900 */
[----:B------:R-:W4:Y:S01]  /*1320*/  LD.E.64 R12, desc[UR6][R10.64+0x28] ;  /* 0x000028060a0c7980 */ /* 0x000f22000c101b00 */
        /* <DEDUP_REMOVED lines=22> */
[----:B------:R-:W-:-:S05]  /*1490*/  IMAD R17, R17, R9, R2 ;  /* 0x0000000911117224 */ /* 0x000fca00078e0202 */
[----:B------:R-:W-:Y:S02]  /*14a0*/  SHF.R.S32.HI R9, RZ, 0x1f, R17 ;  /* 0x0000001fff097819 */ /* 0x000fe40000011411 */
[----:B------:R-:W-:-:S05]  /*14b0*/  @P2 IADD3 R16, R16, 0x1, RZ ;  /* 0x0000000110102810 */ /* 0x000fca0007ffe0ff */
[----:B------:R-:W-:Y:S02]  /*14c0*/  @!P0 IADD3 R16, -R16, RZ, RZ ;  /* 0x000000ff10108210 */ /* 0x000fe40007ffe1ff */
[----:B------:R-:W-:-:S04]  /*14d0*/  @!P1 LOP3.LUT R16, RZ, R6, RZ, 0x33, !PT ;  /* 0x00000006ff109212 */ /* 0x000fc800078e33ff */
[----:B------:R-:W-:Y:S02]  /*14e0*/  SHF.R.S32.HI R8, RZ, 0x1f, R16 ;  /* 0x0000001fff087819 */ /* 0x000fe40000011410 */
[----:B--2---:R-:W-:Y:S01]  /*14f0*/  SHF.R.S32.HI R0, RZ, 0x1f, R3 ;  /* 0x0000001fff007819 */ /* 0x004fe20000011403 */
[----:B----4-:R-:W-:-:S04]  /*1500*/  IMAD R7, R19, R3, RZ ;  /* 0x0000000313077224 */ /* 0x010fc800078e02ff */
[C---:B------:R-:W-:Y:S02]  /*1510*/  IMAD R7, R18.reuse, R0, R7 ;  /* 0x0000000012077224 */ /* 0x040fe400078e0207 */
[----:B------:R-:W-:-:S04]  /*1520*/  IMAD.WIDE.U32 R18, R18, R3, RZ ;  /* 0x0000000312127225 */ /* 0x000fc800078e00ff */
[----:B------:R-:W-:Y:S02]  /*1530*/  IMAD.IADD R19, R19, 0x1, R7 ;  /* 0x0000000113137824 */ /* 0x000fe400078e0207 */
[----:B------:R-:W-:Y:S02]  /*1540*/  IMAD R7, R51, R17, RZ ;  /* 0x0000001133077224 */ /* 0x000fe400078e02ff */
[----:B------:R-:W-:-:S04]  /*1550*/  IMAD.WIDE.U32 R18, R17, R50, R18 ;  /* 0x0000003211127225 */ /* 0x000fc800078e0012 */
[----:B------:R-:W-:-:S04]  /*1560*/  IMAD R7, R50, R9, R7 ;  /* 0x0000000932077224 */ /* 0x000fc800078e0207 */
[----:B------:R-:W-:Y:S02]  /*1570*/  IMAD.IADD R19, R19, 0x1, R7 ;  /* 0x0000000113137824 */ /* 0x000fe400078e0207 */
[----:B------:R-:W-:Y:S02]  /*1580*/  IMAD R7, R15, R16, RZ ;  /* 0x000000100f077224 */ /* 0x000fe400078e02ff */
[-C--:B------:R-:W-:Y:S02]  /*1590*/  IMAD R6, R13, R3.reuse, RZ ;  /* 0x000000030d067224 */ /* 0x080fe400078e02ff */
[----:B------:R-:W-:Y:S02]  /*15a0*/  IMAD R7, R14, R8, R7 ;  /* 0x000000080e077224 */ /* 0x000fe400078e0207 */
[----:B------:R-:W-:-:S04]  /*15b0*/  IMAD.WIDE.U32 R20, R12, R3, RZ ;  /* 0x000000030c147225 */ /* 0x000fc800078e00ff */
[----:B------:R-:W-:-:S04]  /*15c0*/  IMAD.WIDE.U32 R14, R16, R14, R18 ;  /* 0x0000000e100e7225 */ /* 0x000fc800078e0012 */
[----:B------:R-:W-:Y:S01]  /*15d0*/  IMAD R6, R12, R0, R6 ;  /* 0x000000000c067224 */ /* 0x000fe200078e0206 */
[----:B------:R-:W-:Y:S02]  /*15e0*/  MOV R19, R20 ;  /* 0x0000001400137202 */ /* 0x000fe40000000f00 */
[----:B------:R-:W-:Y:S01]  /*15f0*/  IADD3 R0, R15, R7, RZ ;  /* 0x000000070f007210 */ /* 0x000fe20007ffe0ff */
[----:B------:R-:W-:Y:S01]  /*1600*/  IMAD.IADD R21, R21, 0x1, R6 ;  /* 0x0000000115157824 */ /* 0x000fe200078e0206 */
[----:B------:R-:W-:Y:S01]  /*1610*/  MOV R3, R14 ;  /* 0x0000000e00037202 */ /* 0x000fe20000000f00 */
[----:B-1----:R-:W-:Y:S05]  /*1620*/  BRA `(.L_x_3018) ;  /* 0x0000000400447947 */ /* 0x002fea0003800000 */
.L_x_3017:
        /* <DEDUP_REMOVED lines=34> */
[----:B------:R-:W-:Y:S02]  /*1850*/  ISETP.GE.U32.AND P2, PT, R0, R3, PT ;  /* 0x000000030000720c */ /* 0x000fe40003f46070 */
[----:B------:R-:W-:Y:S01]  /*1860*/  LOP3.LUT R3, R238, R7, RZ, 0x3c, !PT ;  /* 0x00000007ee037212 */ /* 0x000fe200078e3cff */
[C---:B------:R-:W-:Y:S02]  /*1870*/  @!P4 IMAD R2, R22.reuse, R8, R2 ;  /* 0x000000081602c224 */ /* 0x040fe400078e0202 */
[----:B------:R-:W-:Y:S01]  /*1880*/  @!P4 IMAD.WIDE.U32 R22, R22, R15, R24 ;  /* 0x0000000f1616c225 */ /* 0x000fe200078e0018 */
[----:B------:R-:W-:-:S02]  /*1890*/  @P4 IADD3 R13, R27, R13, RZ ;  /* 0x0000000d1b0d4210 */ /* 0x000fc40007ffe0ff */
[----:B------:R-:W-:Y:S01]  /*18a0*/  ISETP.GE.AND P1, PT, R3, RZ, PT ;  /* 0x000000ff0300720c */ /* 0x000fe20003f26270 */
[----:B------:R-:W-:Y:S01]  /*18b0*/  @P4 IMAD.MOV.U32 R14, RZ, RZ, R26 ;  /* 0x000000ffff0e4224 */ /* 0x000fe200078e001a */
[----:B------:R-:W-:Y:S01]  /*18c0*/  @!P4 IADD3 R13, R23, R2, RZ ;  /* 0x00000002170dc210 */ /* 0x000fe20007ffe0ff */
[----:B------:R-:W-:Y:S01]  /*18d0*/  @!P0 VIADD R6, R6, 0x1 ;  /* 0x0000000106068836 */ /* 0x000fe20000000000 */
[----:B------:R-:W-:Y:S01]  /*18e0*/  ISETP.NE.AND P0, PT, R7, RZ, PT ;  /* 0x000000ff0700720c */ /* 0x000fe20003f05270 */
[----:B------:R-:W-:Y:S01]  /*18f0*/  @!P4 IMAD.MOV.U32 R14, RZ, RZ, R22 ;  /* 0x000000ffff0ec224 */ /* 0x000fe200078e0016 */
[----:B------:R-:W-:Y:S01]  /*1900*/  LEA R2, R166, 0xffffffc0, 0x6 ;  /* 0xffffffc0a6027811 */ /* 0x000fe200078e30ff */
[----:B------:R-:W-:Y:S01]  /*1910*/  @!P4 IMAD R8, R49, R16, RZ ;  /* 0x000000103108c224 */ /* 0x000fe200078e02ff */
[----:B------:R-:W-:Y:S02]  /*1920*/  @!P4 SHF.R.S32.HI R0, RZ, 0x1f, R16 ;  /* 0x0000001fff00c819 */ /* 0x000fe40000011410 */
[----:B------:R-:W-:Y:S01]  /*1930*/  SHF.R.S32.HI R9, RZ, 0x1f, R2 ;  /* 0x0000001fff097819 */ /* 0x000fe20000011402 */
[----:B------:R-:W-:Y:S01]  /*1940*/  IMAD R12, R51, R2, RZ ;  /* 0x00000002330c7224 */ /* 0x000fe200078e02ff */
[----:B------:R-:W-:-:S02]  /*1950*/  MOV R24, R14 ;  /* 0x0000000e00187202 */ /* 0x000fc40000000f00 */
[----:B------:R-:W-:Y:S01]  /*1960*/  MOV R25, R13 ;  /* 0x0000000d00197202 */ /* 0x000fe20000000f00 */
[----:B------:R-:W-:Y:S01]  /*1970*/  @!P4 IMAD R0, R0, R48, R8 ;  /* 0x000000300000c224 */ /* 0x000fe200078e0208 */
[----:B------:R-:W-:Y:S01]  /*1980*/  @P2 IADD3 R6, R6, 0x1, RZ ;  /* 0x0000000106062810 */ /* 0x000fe20007ffe0ff */
[----:B------:R-:W-:Y:S01]  /*1990*/  @!P4 IMAD.WIDE.U32 R22, R48, R16, RZ ;  /* 0x000000103016c225 */ /* 0x000fe200078e00ff */
[----:B------:R-:W-:-:S03]  /*19a0*/  @P4 IADD3 R16, R16, R17, RZ ;  /* 0x0000001110104210 */ /* 0x000fc60007ffe0ff */
[----:B------:R-:W-:Y:S02]  /*19b0*/  IMAD R12, R9, R50, R12 ;  /* 0x00000032090c7224 */ /* 0x000fe400078e020c */
[----:B------:R-:W-:-:S04]  /*19c0*/  IMAD.WIDE.U32 R24, R50, R2, R24 ;  /* 0x0000000232187225 */ /* 0x000fc800078e0018 */
[----:B------:R-:W-:Y:S01]  /*19d0*/  @!P4 IMAD.IADD R23, R23, 0x1, R0 ;  /* 0x000000011717c824 */ /* 0x000fe200078e0200 */
[----:B------:R-:W-:Y:S01]  /*19e0*/  @!P4 SHF.R.S32.HI R0, RZ, 0x1f, R15 ;  /* 0x0000001fff00c819 */ /* 0x000fe2000001140f */
[----:B------:R-:W-:Y:S01]  /*19f0*/  @!P1 IMAD.MOV R6, RZ, RZ, -R6 ;  /* 0x000000ffff069224 */ /* 0x000fe200078e0a06 */
[----:B------:R-:W-:Y:S01]  /*1a00*/  @!P0 LOP3.LUT R6, RZ, R7, RZ, 0x33, !PT ;  /* 0x00000007ff068212 */ /* 0x000fe200078e33ff */
[----:B------:R-:W-:Y:S01]  /*1a10*/  @!P4 IMAD R3, R21, R15, RZ ;  /* 0x0000000f1503c224 */ /* 0x000fe200078e02ff */
[----:B------:R-:W-:Y:S02]  /*1a20*/  IADD3 R13, R25, R12, RZ ;  /* 0x0000000c190d7210 */ /* 0x000fe40007ffe0ff */
[----:B------:R-:W-:Y:S01]  /*1a30*/  MOV R12, R24 ;  /* 0x00000018000c7202 */ /* 0x000fe20000000f00 */
[----:B------:R-:W-:Y:S01]  /*1a40*/  @!P4 IMAD R0, R20, R0, R3 ;  /* 0x000000001400c224 */ /* 0x000fe200078e0203 */
[----:B------:R-:W-:Y:S01]  /*1a50*/  SHF.R.S32.HI R8, RZ, 0x1f, R6 ;  /* 0x0000001fff087819 */ /* 0x000fe20000011406 */
[----:B------:R-:W-:-:S02]  /*1a60*/  @P4 IMAD R21, R49, R16, RZ ;  /* 0x0000001031154224 */ /* 0x000fc400078e02ff */
[----:B------:R-:W-:Y:S02]  /*1a70*/  IMAD R3, R19, R6, RZ ;  /* 0x0000000613037224 */ /* 0x000fe400078e02ff */
[----:B------:R-:W-:-:S04]  /*1a80*/  @P4 IMAD.WIDE.U32 R16, R48, R16, RZ ;  /* 0x0000001030104225 */ /* 0x000fc800078e00ff */
        /* <DEDUP_REMOVED lines=11> */
.L_x_3018:
[----:B------:R-:W-:Y:S05]  /*1b40*/  BSYNC B0 ;  /* 0x0000000000007941 */ /* 0x000fea0003800000 */
.L_x_3016:
[----:B------:R-:W-:Y:S01]  /*1b50*/  ISETP.NE.AND P0, PT, R242, -0x1, PT ;  /* 0xfffffffff200780c */ /* 0x000fe20003f05270 */
[----:B------:R-:W2:Y:S04]  /*1b60*/  LD.E.64 R14, desc[UR6][R10.64+0x30] ;  /* 0x000030060a0e7980 */ /* 0x000ea8000c101b00 */
[----:B------:R-:W3:Y:S04]  /*1b70*/  LD.E.64 R12, desc[UR6][R10.64+0x10] ;  /* 0x000010060a0c7980 */ /* 0x000ee8000c101b00 */
[----:B------:R-:W4:Y:S04]  /*1b80*/  LD.E R63, desc[UR6][R10.64+0xc0] ;  /* 0x0000c0060a3f7980 */ /* 0x000f28000c101900 */
[----:B------:R-:W4:Y:S04]  /*1b90*/  @!P0 LD.E.64 R26, desc[UR6][R10.64+0x18] ;  /* 0x000018060a1a8980 */ /* 0x000f28000c101b00 */
[----:B------:R-:W4:Y:S04]  /*1ba0*/  LD.E.64 R6, desc[UR6][R10.64+0x48] ;  /* 0x000048060a067980 */ /* 0x000f28000c101b00 */
[----:B------:R-:W4:Y:S04]  /*1bb0*/  LD.E.64 R168, desc[UR6][R10.64+0x8] ;  /* 0x000008060aa87980 */ /* 0x000f28000c101b00 */
[----:B------:R1:W5:Y:S04]  /*1bc0*/  @P3 LD.E R20, desc[UR6][R4.64] ;  /* 0x0000000604143980 */ /* 0x000368000c101900 */
[----:B------:R2:W5:Y:S01]  /*1bd0*/  LD.E.64 R176, desc[UR6][R10.64] ;  /* 0x000000060ab07980 */ /* 0x000562000c101b00 */
[----:B------:R-:W-:-:S04]  /*1be0*/  SHF.R.S32.HI R55, RZ, 0x1f, R53 ;  /* 0x0000001fff377819 */ /* 0x000fc80000011435 */
[----:B------:R-:W-:-:S04]  /*1bf0*/  LEA.HI R22, R55, R53, RZ, 0x4 ;  /* 0x0000003537167211 */ /* 0x000fc800078f20ff */
[----:B------:R-:W-:-:S05]  /*1c00*/  LOP3.LUT R18, R22, 0xfffffff0, RZ, 0xc0, !PT ;  /* 0xfffffff016127812 */ /* 0x000fca00078ec0ff */
[----:B------:R-:W-:Y:S01]  /*1c10*/  IMAD.IADD R18, R53, 0x1, -R18 ;  /* 0x0000000135127824 */ /* 0x000fe200078e0a12 */
[----:B------:R-:W-:-:S04]  /*1c20*/  LEA.HI R164, R55, R53, RZ, 0x3 ;  /* 0x0000003537a47211 */ /* 0x000fc800078f18ff */
[----:B-1----:R-:W-:Y:S02]  /*1c30*/  SHF.R.S32.HI R4, RZ, 0x1f, R18 ;  /* 0x0000001fff047819 */ /* 0x002fe40000011412 */
[----:B------:R-:W-:Y:S02]  /*1c40*/  LOP3.LUT R57, R164, 0xfffffff8, RZ, 0xc0, !PT ;  /* 0xfffffff8a4397812 */ /* 0x000fe400078ec0ff */
[----:B------:R-:W-:-:S04]  /*1c50*/  LEA.HI R4, R4, R18, RZ, 0x3 ;  /* 0x0000001204047211 */ /* 0x000fc800078f18ff */
[----:B------:R-:W-:Y:S01]  /*1c60*/  LOP3.LUT R5, R4, 0xfffffff8, RZ, 0xc0, !PT ;  /* 0xfffffff804057812 */ /* 0x000fe200078ec0ff */
[----:B------:R-:W-:Y:S01]  /*1c70*/  IMAD.IADD R57, R53, 0x1, -R57 ;  /* 0x0000000135397824 */ /* 0x000fe200078e0a39 */
[----:B------:R-:W-:-:S03]  /*1c80*/  SHF.R.S32.HI R164, RZ, 0x3, R164 ;  /* 0x00000003ffa47819 */ /* 0x000fc600000114a4 */
[----:B------:R-:W-:Y:S02]  /*1c90*/  IMAD.IADD R5, R18, 0x1, -R5 ;  /* 0x0000000112057824 */ /* 0x000fe400078e0a05 */
[----:B------:R-:W-:Y:S02]  /*1ca0*/  IMAD.SHL.U32 R18, R57, 0x8, RZ ;  /* 0x0000000839127824 */ /* 0x000fe400078e00ff */
[----:B------:R-:W-:-:S03]  /*1cb0*/  IMAD.SHL.U32 R23, R164, 0x40, RZ ;  /* 0x00000040a4177824 */ /* 0x000fc600078e00ff */
[----:B------:R-:W-:Y:S02]  /*1cc0*/  IADD3 R30, P1, R18, R19, RZ ;  /* 0x00000013121e7210 */ /* 0x000fe40007f3e0ff */
[----:B------:R-:W-:Y:S01]  /*1cd0*/  SHF.R.S32.HI R19, RZ, 0x1f, R18 ;  /* 0x0000001fff137819 */ /* 0x000fe20000011412 */
[----:B-----5:R-:W-:Y:S01]  /*1ce0*/  IMAD R9, R9, R48, RZ ;  /* 0x0000003009097224 */ /* 0x020fe200078e02ff */
[----:B------:R-:W-:Y:S02]  /*1cf0*/  SHF.R.S32.HI R58, RZ, 0x4, R22 ;  /* 0x00000004ff3a7819 */ /* 0x000fe40000011416 */
[----:B------:R-:W-:Y:S01]  /*1d00*/  LOP3.LUT R23, R23, 0x1c0, RZ, 0xc0, !PT ;  /* 0x000001c017177812 */ /* 0x000fe200078ec0ff */
[----:B------:R-:W-:Y:S01]  /*1d10*/  IMAD.X R31, R19, 0x1, R21, P1 ;  /* 0x00000001131f7824 */ /* 0x000fe200008e0615 */
[----:B------:R-:W-:Y:S01]  /*1d20*/  LEA.HI R21, R55, R53, RZ, 0x6 ;  /* 0x0000003537157211 */ /* 0x000fe200078f30ff */
[C---:B------:R-:W-:Y:S01]  /*1d30*/  IMAD R9, R17.reuse, R49, R9 ;  /* 0x0000003111097224 */ /* 0x040fe200078e0209 */
[----:B------:R-:W-:Y:S01]  /*1d40*/  LEA.HI R22, R22, R58, RZ, 0x1 ;  /* 0x0000003a16167211 */ /* 0x000fe200078f08ff */
[----:B------:R-:W-:Y:S01]  /*1d50*/  IMAD.WIDE.U32 R30, R17, R48, R30 ;  /* 0x00000030111e7225 */ /* 0x000fe200078e001e */
[----:B------:R-:W-:-:S02]  /*1d60*/  LOP3.LUT R24, R23, 0x38, R18, 0xf8, !PT ;  /* 0x0000003817187812 */ /* 0x000fc400078ef812 */
[----:B------:R-:W-:Y:S01]  /*1d70*/  SHF.R.U32.HI R23, RZ, 0x3, R23 ;  /* 0x00000003ff177819 */ /* 0x000fe20000011617 */
[----:B------:R-:W-:Y:S01]  /*1d80*/  IMAD.SHL.U32 R21, R21, 0x8, RZ ;  /* 0x0000000815157824 */ /* 0x000fe200078e00ff */
[----:B------:R-:W-:Y:S01]  /*1d90*/  LOP3.LUT R22, R22, 0xfffffffe, RZ, 0xc0, !PT ;  /* 0xfffffffe16167812 */ /* 0x000fe200078ec0ff */
[----:B------:R-:W-:Y:S01]  /*1da0*/  IMAD.IADD R31, R31, 0x1, R9 ;  /* 0x000000011f1f7824 */ /* 0x000fe200078e0209 */
[----:B------:R-:W-:Y:S01]  /*1db0*/  LOP3.LUT R23, R24, R23, RZ, 0x3c, !PT ;  /* 0x0000001718177212 */ /* 0x000fe200078e3cff */
[----:B------:R-:W-:Y:S02]  /*1dc0*/  IMAD R9, R29, R16, RZ ;  /* 0x000000101d097224 */ /* 0x000fe400078e02ff */
[----:B------:R-:W-:Y:S01]  /*1dd0*/  IMAD.IADD R58, R58, 0x1, -R22 ;  /* 0x000000013a3a7824 */ /* 0x000fe200078e0a16 */
[----:B------:R-:W-:Y:S01]  /*1de0*/  LOP3.LUT R158, R23, 0xfffffe00, R21, 0xf8, !PT ;  /* 0xfffffe00179e7812 */ /* 0x000fe200078ef815 */
[-C--:B------:R-:W-:Y:S02]  /*1df0*/  IMAD R9, R8, R28.reuse, R9 ;  /* 0x0000001c08097224 */ /* 0x080fe400078e0209 */
[----:B------:R-:W-:Y:S01]  /*1e00*/  IMAD.WIDE.U32 R22, R16, R28, R30 ;  /* 0x0000001c10167225 */ /* 0x000fe200078e001e */
[----:B------:R-:W-:-:S02]  /*1e10*/  SHF.R.S32.HI R165, RZ, 0x1f, R164 ;  /* 0x0000001fffa57819 */ /* 0x000fc400000114a4 */
[----:B------:R-:W-:Y:S01]  /*1e20*/  SHF.R.S32.HI R59, RZ, 0x1f, R239 ;  /* 0x0000001fff3b7819 */ /* 0x000fe200000114ef */
[----:B------:R-:W-:Y:S02]  /*1e30*/  IMAD.SHL.U32 R17, R5, 0x40, RZ ;  /* 0x0000004005117824 */ /* 0x000fe400078e00ff */
[----:B------:R-:W-:Y:S02]  /*1e40*/  IMAD.IADD R23, R23, 0x1, R9 ;  /* 0x0000000117177824 */ /* 0x000fe400078e0209 */
[----:B------:R-:W-:Y:S01]  /*1e50*/  IMAD R184, R49, R164, RZ ;  /* 0x000000a431b87224 */ /* 0x000fe200078e02ff */
[----:B------:R-:W-:Y:S01]  /*1e60*/  LOP3.LUT R17, R17, 0x1c0, RZ, 0xc0, !PT ;  /* 0x000001c011117812 */ /* 0x000fe200078ec0ff */
[----:B------:R-:W-:Y:S02]  /*1e70*/  IMAD.SHL.U32 R21, R58, 0x8, RZ ;  /* 0x000000083a157824 */ /* 0x000fe400078e00ff */
[-C--:B------:R-:W-:Y:S02]  /*1e80*/  IMAD R184, R165, R48.reuse, R184 ;  /* 0x00000030a5b87224 */ /* 0x080fe400078e02b8 */
[----:B------:R-:W-:Y:S01]  /*1e90*/  IMAD.WIDE.U32 R22, R164, R48, R22 ;  /* 0x00000030a4167225 */ /* 0x000fe200078e0016 */
[----:B------:R-:W-:-:S02]  /*1ea0*/  LOP3.LUT R21, R17, 0x8, R21, 0xf8, !PT ;  /* 0x0000000811157812 */ /* 0x000fc400078ef815 */
[----:B------:R-:W-:Y:S01]  /*1eb0*/  SHF.R.U32.HI R41, RZ, 0x3, R17 ;  /* 0x00000003ff297819 */ /* 0x000fe20000011611 */
[----:B------:R-:W-:Y:S01]  /*1ec0*/  IMAD.IADD R184, R23, 0x1, R184 ;  /* 0x0000000117b87824 */ /* 0x000fe200078e02b8 */
[C---:B------:R-:W-:Y:S02]  /*1ed0*/  LOP3.LUT P5, RZ, R5.reuse, 0x4, RZ, 0xc0, !PT ;  /* 0x0000000405ff7812 */ /* 0x040fe400078ac0ff */
[----:B------:R-:W-:Y:S01]  /*1ee0*/  LOP3.LUT P4, RZ, R5, 0x2, RZ, 0xc0, !PT ;  /* 0x0000000205ff7812 */ /* 0x000fe2000788c0ff */
[----:B------:R-:W-:Y:S01]  /*1ef0*/  IMAD.SHL.U32 R4, R4, 0x40, RZ ;  /* 0x0000004004047824 */ /* 0x000fe200078e00ff */
[----:B------:R-:W-:Y:S02]  /*1f00*/  LOP3.LUT R41, R21, R41, RZ, 0x3c, !PT ;  /* 0x0000002915297212 */ /* 0x000fe400078e3cff */
[----:B------:R-:W-:Y:S02]  /*1f10*/  SHF.R.S32.HI R90, RZ, 0x1f, R61 ;  /* 0x0000001fff5a7819 */ /* 0x000fe4000001143d */
[----:B------:R-:W-:-:S02]  /*1f20*/  LOP3.LUT R41, R41, 0xfffffe00, R4, 0xf8, !PT ;  /* 0xfffffe0029297812 */ /* 0x000fc400078ef804 */
[----:B------:R-:W-:Y:S02]  /*1f30*/  SHF.R.S32.HI R159, RZ, 0x1f, R238 ;  /* 0x0000001fff9f7819 */ /* 0x000fe400000114ee */
[----:B------:R-:W-:-:S04]  /*1f40*/  LEA.HI R90, R90, R61, RZ, 0x6 ;  /* 0x0000003d5a5a7211 */ /* 0x000fc800078f30ff */
[----:B------:R-:W-:-:S04]  /*1f50*/  SHF.R.S32.HI R90, RZ, 0x6, R90 ;  /* 0x00000006ff5a7819 */ /* 0x000fc8000001145a */
[----:B------:R-:W-:Y:S01]  /*1f60*/  VIMNMX R90, RZ, R90, !PT ;  /* 0x0000005aff5a7248 */ /* 0x000fe20007fe0100 */
[----:B------:R-:W-:-:S04]  /*1f70*/  IMAD.WIDE R170, R240, 0x40, R164 ;  /* 0x00000040f0aa7825 */ /* 0x000fc800078e02a4 */
[----:B------:R-:W-:Y:S01]  /*1f80*/  IMAD R162, R51, R164, RZ ;  /* 0x000000a433a27224 */ /* 0x000fe200078e02ff */
[----:B------:R-:W-:-:S03]  /*1f90*/  LEA.HI R55, R55, R53, RZ, 0x5 ;  /* 0x0000003537377211 */ /* 0x000fc600078f28ff */
[----:B------:R-:W-:Y:S01]  /*1fa0*/  IMAD R162, R165, R50, R162 ;  /* 0x00000032a5a27224 */ /* 0x000fe200078e02a2 */
[----:B------:R-:W-:Y:S01]  /*1fb0*/  LOP3.LUT R54, R55, 0xffffffe0, RZ, 0xc0, !PT ;  /* 0xffffffe037367812 */ /* 0x000fe200078ec0ff */
[----:B------:R-:W-:Y:S02]  /*1fc0*/  IMAD.MOV.U32 R40, RZ, RZ, 0x10 ;  /* 0x00000010ff287424 */ /* 0x000fe400078e00ff */
[----:B------:R-:W-:Y:S01]  /*1fd0*/  IMAD.MOV.U32 R39, RZ, RZ, 0x20 ;  /* 0x00000020ff277424 */ /* 0x000fe200078e00ff */
[----:B------:R-:W-:Y:S01]  /*1fe0*/  SHF.L.U64.HI R234, R50, 0x4, R51 ;  /* 0x0000000432ea7819 */ /* 0x000fe20000010233 */
[----:B------:R-:W-:Y:S01]  /*1ff0*/  IMAD.SHL.U32 R231, R48, 0x10, RZ ;  /* 0x0000001030e77824 */ /* 0x000fe200078e00ff */
[----:B------:R-:W-:Y:S01]  /*2000*/  SHF.L.U32 R233, R50, 0x4, RZ ;  /* 0x0000000432e97819 */ /* 0x000fe200000006ff */
[----:B------:R-:W-:Y:S01]  /*2010*/  IMAD.IADD R54, R53, 0x1, -R54 ;  /* 0x0000000135367824 */ /* 0x000fe200078e0a36 */
[----:B------:R-:W-:Y:S01]  /*2020*/  SHF.L.U64.HI R232, R48, 0x4, R49 ;  /* 0x0000000430e87819 */ /* 0x000fe20000010231 */
[----:B------:R-:W-:Y:S01]  /*2030*/  IMAD.SHL.U32 R62, R57, 0x4, RZ ;  /* 0x00000004393e7824 */ /* 0x000fe200078e00ff */
[----:B------:R-:W-:-:S02]  /*2040*/  SHF.R.S32.HI R55, RZ, 0x5, R55 ;  /* 0x00000005ff377819 */ /* 0x000fc40000011437 */
[----:B------:R-:W-:Y:S02]  /*2050*/  SEL R40, R40, 0xfffffff0, !P4 ;  /* 0xfffffff028287807 */ /* 0x000fe40006000000 */
[----:B------:R-:W-:Y:S01]  /*2060*/  SEL R39, R39, 0xffffffe0, !P5 ;  /* 0xffffffe027277807 */ /* 0x000fe20006800000 */
[----:B--2---:R-:W-:Y:S01]  /*2070*/  @P0 IMAD.WIDE.U32 R24, R14, R242, RZ ;  /* 0x000000f20e180225 */ /* 0x004fe200078e00ff */
[----:B---3--:R-:W-:-:S03]  /*2080*/  LEA R185, P1, R22, R12, 0x1 ;  /* 0x0000000c16b97211 */ /* 0x008fc600078208ff */
[----:B----4-:R-:W-:-:S04]  /*2090*/  @!P0 IMAD R9, R27, R239, RZ ;  /* 0x000000ef1b098224 */ /* 0x010fc800078e02ff */
[C---:B------:R-:W-:Y:S02]  /*20a0*/  @!P0 IMAD R9, R26.reuse, R59, R9 ;  /* 0x0000003b1a098224 */ /* 0x040fe400078e0209 */
[----:B------:R-:W-:Y:S01]  /*20b0*/  @!P0 IMAD.WIDE.U32 R26, R26, R239, RZ ;  /* 0x000000ef1a1a8225 */ /* 0x000fe200078e00ff */
[----:B------:R-:W-:-:S03]  /*20c0*/  @P0 MOV R17, R24 ;  /* 0x0000001800110202 */ /* 0x000fc60000000f00 */
[----:B------:R-:W-:Y:S01]  /*20d0*/  @!P0 IMAD.MOV.U32 R17, RZ, RZ, R26 ;  /* 0x000000ffff118224 */ /* 0x000fe200078e001a */
[----:B------:R-:W-:Y:S01]  /*20e0*/  LEA.HI.X R184, R22, R13, R184, 0x1, P1 ;  /* 0x0000000d16b87211 */ /* 0x000fe200008f0cb8 */
[----:B------:R-:W-:Y:S02]  /*20f0*/  @P0 IMAD R5, R15, R242, RZ ;  /* 0x000000f20f050224 */ /* 0x000fe400078e02ff */
[C---:B------:R-:W-:Y:S01]  /*2100*/  VIADD R13, R18.reuse, 0x40 ;  /* 0x00000040120d7836 */ /* 0x040fe20000000000 */
[----:B------:R-:W-:Y:S01]  /*2110*/  IADD3 R24, P2, R18, R17, RZ ;  /* 0x0000001112187210 */ /* 0x000fe20007f5e0ff */
[----:B------:R-:W-:Y:S02]  /*2120*/  @P0 IMAD.IADD R5, R25, 0x1, R5 ;  /* 0x0000000119050824 */ /* 0x000fe400078e0205 */
[----:B------:R-:W-:Y:S02]  /*2130*/  @!P0 IMAD.IADD R5, R27, 0x1, R9 ;  /* 0x000000011b058824 */ /* 0x000fe400078e0209 */
[----:B------:R-:W-:Y:S01]  /*2140*/  @P0 IMAD.MOV.U32 R174, RZ, RZ, R14 ;  /* 0x000000ffffae0224 */ /* 0x000fe200078e000e */
[----:B------:R-:W-:Y:S01]  /*2150*/  @!P0 MOV R174, R14 ;  /* 0x0000000e00ae8202 */ /* 0x000fe20000000f00 */
[----:B------:R-:W-:-:S02]  /*2160*/  @P0 IMAD.MOV.U32 R175, RZ, RZ, R15 ;  /* 0x000000ffffaf0224 */ /* 0x000fc400078e000f */
[----:B------:R-:W-:Y:S01]  /*2170*/  @!P0 IMAD.MOV.U32 R175, RZ, RZ, R15 ;  /* 0x000000ffffaf8224 */ /* 0x000fe200078e000f */
[-C--:B------:R-:W-:Y:S01]  /*2180*/  ISETP.GE.AND P0, PT, R13, R63.reuse, PT ;  /* 0x0000003f0d00720c */ /* 0x080fe20003f06270 */
[C---:B------:R-:W-:Y:S01]  /*2190*/  VIADD R9, R18.reuse, 0xc0 ;  /* 0x000000c012097836 */ /* 0x040fe20000000000 */
[CC--:B------:R-:W-:Y:S01]  /*21a0*/  ISETP.GE.AND P1, PT, R18.reuse, R63.reuse, PT ;  /* 0x0000003f1200720c */ /* 0x0c0fe20003f26270 */
[----:B------:R-:W-:Y:S02]  /*21b0*/  IMAD R4, R7, R238, RZ ;  /* 0x000000ee07047224 */ /* 0x000fe400078e02ff */
[----:B------:R-:W-:Y:S01]  /*21c0*/  IMAD.X R25, R19, 0x1, R5, P2 ;  /* 0x0000000113197824 */ /* 0x000fe200010e0605 */
[----:B------:R-:W-:Y:S01]  /*21d0*/  SEL R5, RZ, 0xffffffff, P0 ;  /* 0xffffffffff057807 */ /* 0x000fe20000000000 */
[----:B------:R-:W-:Y:S01]  /*21e0*/  VIADD R12, R18, 0x80 ;  /* 0x00000080120c7836 */ /* 0x000fe20000000000 */
[----:B------:R-:W-:Y:S01]  /*21f0*/  ISETP.GE.AND P0, PT, R9, R63, PT ;  /* 0x0000003f0900720c */ /* 0x000fe20003f06270 */
[----:B------:R-:W-:-:S02]  /*2200*/  IMAD R4, R6, R159, R4 ;  /* 0x0000009f06047224 */ /* 0x000fc400078e0204 */
[----:B------:R-:W-:Y:S01]  /*2210*/  IMAD.WIDE.U32 R14, R238, R6, R24 ;  /* 0x00000006ee0e7225 */ /* 0x000fe200078e0018 */
[----:B------:R-:W-:Y:S02]  /*2220*/  SEL R6, RZ, 0x1, P1 ;  /* 0x00000001ff067807 */ /* 0x000fe40000800000 */
[----:B------:R-:W-:Y:S02]  /*2230*/  ISETP.GE.AND P1, PT, R12, R63, PT ;  /* 0x0000003f0c00720c */ /* 0x000fe40003f26270 */
[----:B------:R-:W-:Y:S01]  /*2240*/  SEL R60, RZ, 0x8, P0 ;  /* 0x00000008ff3c7807 */ /* 0x000fe20000000000 */
[----:B------:R-:W-:Y:S01]  /*2250*/  IMAD.IADD R15, R15, 0x1, R4 ;  /* 0x000000010f0f7824 */ /* 0x000fe200078e0204 */
[----:B------:R-:W-:Y:S02]  /*2260*/  IADD3 R160, P0, R18, R3, RZ ;  /* 0x0000000312a07210 */ /* 0x000fe40007f1e0ff */
[----:B------:R-:W-:Y:S02]  /*2270*/  SEL R4, RZ, 0x4, P1 ;  /* 0x00000004ff047807 */ /* 0x000fe40000800000 */
[----:B------:R-:W-:Y:S01]  /*2280*/  ISETP.GT.AND P1, PT, R166, R90, PT ;  /* 0x0000005aa600720c */ /* 0x000fe20003f24270 */
[----:B------:R-:W-:-:S02]  /*2290*/  IMAD.X R161, R19, 0x1, R0, P0 ;  /* 0x0000000113a17824 */ /* 0x000fc400000e0600 */
[----:B------:R-:W-:Y:S02]  /*22a0*/  IMAD.SHL.U32 R5, R5, 0x2, RZ ;  /* 0x0000000205057824 */ /* 0x000fe400078e00ff */
[----:B------:R-:W-:Y:S02]  /*22b0*/  IMAD R172, R171, R174, RZ ;  /* 0x000000aeabac7224 */ /* 0x000fe400078e02ff */
[----:B------:R-:W-:Y:S01]  /*22c0*/  IMAD.WIDE.U32 R160, R164, R50, R160 ;  /* 0x00000032a4a07225 */ /* 0x000fe200078e00a0 */
[----:B------:R-:W-:-:S03]  /*22d0*/  LOP3.LUT R5, R5, 0x2, R6, 0xe2, !PT ;  /* 0x0000000205057812 */ /* 0x000fc600078ee206 */
[----:B------:R-:W-:Y:S01]  /*22e0*/  IMAD R172, R170, R175, R172 ;  /* 0x000000afaaac7224 */ /* 0x000fe200078e02ac */
[----:B------:R-:W-:Y:S01]  /*22f0*/  LEA R236, P0, R160, R168, 0x1 ;  /* 0x000000a8a0ec7211 */ /* 0x000fe200078008ff */
[----:B------:R-:W-:Y:S02]  /*2300*/  IMAD.IADD R163, R161, 0x1, R162 ;  /* 0x00000001a1a37824 */ /* 0x000fe400078e02a2 */
[----:B------:R-:W-:Y:S01]  /*2310*/  IMAD.WIDE.U32 R170, R170, R174, R14 ;  /* 0x000000aeaaaa7225 */ /* 0x000fe200078e000e */
[----:B------:R-:W-:Y:S02]  /*2320*/  LOP3.LUT R60, R60, R5, R4, 0xfe, !PT ;  /* 0x000000053c3c7212 */ /* 0x000fe400078efe04 */
[----:B------:R-:W-:Y:S01]  /*2330*/  LEA.HI.X R235, R160, R169, R163, 0x1, P0 ;  /* 0x000000a9a0eb7211 */ /* 0x000fe200000f0ca3 */
[----:B------:R-:W-:Y:S02]  /*2340*/  @!P3 IMAD.MOV.U32 R20, RZ, RZ, RZ ;  /* 0x000000ffff14b224 */ /* 0x000fe400078e00ff */
        /* <DEDUP_REMOVED lines=174> */
.L_x_3137:
        /* <DEDUP_REMOVED lines=33> */
.L_x_3021:
[----:B------:R-:W-:Y:S05]  /*3040*/  BSYNC B0 ;  /* 0x0000000000007941 */ /* 0x000fea0003800000 */
.L_x_3020:
        /* <DEDUP_REMOVED lines=18> */
.L_x_3023:
[----:B------:R-:W-:Y:S05]  /*3170*/  BSYNC B0 ;  /* 0x0000000000007941 */ /* 0x000fea0003800000 */
.L_x_3022:
        /* <DEDUP_REMOVED lines=21> */
.L_x_3025:
[----:B------:R-:W-:Y:S05]  /*32d0*/  BSYNC B0 ;  /* 0x0000000000007941 */ /* 0x000fea0003800000 */
.L_x_3024:
        /* <DEDUP_REMOVED lines=18> */
.L_x_3027:
[----:B------:R-:W-:Y:S05]  /*3400*/  BSYNC B0 ;  /* 0x0000000000007941 */ /* 0x000fea0003800000 */
.L_x_3026:
        /* <DEDUP_REMOVED lines=68> */
.L_x_3034:
[----:B------:R-:W-:Y:S05]  /*3850*/  BSYNC B0 ;  /* 0x0000000000007941 */ /* 0x000fea0003800000 */
.L_x_3033:
        /* <DEDUP_REMOVED lines=49> */
.L_x_3036:
[----:B------:R-:W-:Y:S05]  /*3b70*/  BSYNC B0 ;  /* 0x0000000000007941 */ /* 0x000fea0003800000 */
.L_x_3035:
        /* <DEDUP_REMOVED lines=49> */
.L_x_3038:
[----:B------:R-:W-:Y:S05]  /*3e90*/  BSYNC B0 ;  /* 0x0000000000007941 */ /* 0x000fea0003800000 */
.L_x_3037:
        /* <DEDUP_REMOVED lines=48> */
.L_x_3032:
[----:B------:R-:W-:Y:S05]  /*41a0*/  BSYNC B1 ;  /* 0x0000000000017941 */ /* 0x000fea0003800000 */
.L_x_3031:
        /* <DEDUP_REMOVED lines=66> */
.L_x_3042:
[----:B------:R-:W-:Y:S05]  /*45d0*/  BSYNC B0 ;  /* 0x0000000000007941 */ /* 0x000fea0003800000 */
.L_x_3041:
        /* <DEDUP_REMOVED lines=51> */
.L_x_3044:
[----:B------:R-:W-:Y:S05]  /*4910*/  BSYNC B0 ;  /* 0x0000000000007941 */ /* 0x000fea0003800000 */
.L_x_3043:
        /* <DEDUP_REMOVED lines=51> */
.L_x_3046:
[----:B------:R-:W-:Y:S05]  /*4c50*/  BSYNC B0 ;  /* 0x0000000000007941 */ /* 0x000fea0003800000 */
.L_x_3045:
        /* <DEDUP_REMOVED lines=50> */
.L_x_3040:
[----:B------:R-:W-:Y:S05]  /*4f80*/  BSYNC B1 ;  /* 0x0000000000017941 */ /* 0x000fea0003800000 */
.L_x_3039:
        /* <DEDUP_REMOVED lines=66> */
.L_x_3050:
[----:B------:R-:W-:Y:S05]  /*53b0*/  BSYNC B0 ;  /* 0x0000000000007941 */ /* 0x000fea0003800000 */
.L_x_3049:
        /* <DEDUP_REMOVED lines=51> */
.L_x_3052:
[----:B------:R-:W-:Y:S05]  /*56f0*/  BSYNC B0 ;  /* 0x0000000000007941 */ /* 0x000fea0003800000 */
.L_x_3051:
        /* <DEDUP_REMOVED lines=51> */
.L_x_3054:
[----:B------:R-:W-:Y:S05]  /*5a30*/  BSYNC B0 ;  /* 0x0000000000007941 */ /* 0x000fea0003800000 */
.L_x_3053:
        /* <DEDUP_REMOVED lines=50> */
.L_x_3048:
[----:B------:R-:W-:Y:S05]  /*5d60*/  BSYNC B1 ;  /* 0x0000000000017941 */ /* 0x000fea0003800000 */
.L_x_3047:
        /* <DEDUP_REMOVED lines=70> */
.L_x_3058:
[----:B------:R-:W-:Y:S05]  /*61d0*/  BSYNC B0 ;  /* 0x0000000000007941 */ /* 0x000fea0003800000 */
.L_x_3057:
        /* <DEDUP_REMOVED lines=51> */
.L_x_3060:
[----:B------:R-:W-:Y:S05]  /*6510*/  BSYNC B0 ;  /* 0x0000000000007941 */ /* 0x000fea0003800000 */
.L_x_3059:
        /* <DEDUP_REMOVED lines=51> */
.L_x_3062:
[----:B------:R-:W-:Y:S05]  /*6850*/  BSYNC B0 ;  /* 0x0000000000007941 */ /* 0x000fea0003800000 */
.L_x_3061:
        /* <DEDUP_REMOVED lines=50> */
.L_x_3056:
[----:B------:R-:W-:Y:S05]  /*6b80*/  BSYNC B1 ;  /* 0x0000000000017941 */ /* 0x000fea0003800000 */
.L_x_3055:
[----:B------:R-:W2:Y:S02]  /*6b90*/  LD.E R0, desc[UR6][R10.64+0xd0] ;  /* 0x0000d0060a007980 */ /* 0x000ea4000c101900 */
[----:B--2---:R-:W-:Y:S05]  /*6ba0*/  IMAD.U32 R0, R0, -0x20, RZ ;  /* 0xffffffe000007824 */ /* 0x004fea00078e00ff */
[C---:B------:R-:W-:Y:S02]  /*6bb0*/  LEA R20, P1, R0.reuse, R20, 0x1 ;  /* 0x0000001400147211 */ /* 0x040fe400078208ff */
[C---:B------:R-:W-:Y:S02]  /*6bc0*/  LEA R42, P0, R0.reuse, R42, 0x1 ;  /* 0x0000002a002a7211 */ /* 0x040fe400078008ff */
[C---:B------:R-:W-:Y:S02]  /*6bd0*/  LEA.HI.X.SX32 R21, R0.reuse, R21, 0x1, P1 ;  /* 0x0000001500157211 */ /* 0x040fe400008f0eff */
[----:B------:R-:W-:Y:S01]  /*6be0*/  LEA.HI.X.SX32 R43, R0, R43, 0x1, P0 ;  /* 0x0000002b002b7211 */ /* 0x000fe200000f0eff */
[----:B------:R-:W-:Y:S05]  /*6bf0*/  BRA `(.L_x_3063) ;  /* 0x0000006800847947 */ /* 0x000fea0003800000 */
.L_x_3030:
        /* <DEDUP_REMOVED lines=94> */
.L_x_3069:
[----:B------:R-:W-:Y:S05]  /*71e0*/  BSYNC B0 ;  /* 0x0000000000007941 */ /* 0x000fea0003800000 */
.L_x_3068:
[----:B-----5:R2:W-:Y:S02]  /*71f0*/  ST.E.128 desc[UR6][R126.64], R24 ;  /* 0x000000187e007985 */ /* 0x0205e4000c101d06 */
.L_x_3067:
[----:B------:R-:W-:Y:S05]  /*7200*/  BSYNC B1 ;  /* 0x0000000000017941 */ /* 0x000fea0003800000 */
.L_x_3066:
        /* <DEDUP_REMOVED lines=92> */
.L_x_3073:
[----:B------:R-:W-:Y:S05]  /*77d0*/  BSYNC B0 ;  /* 0x0000000000007941 */ /* 0x000fea0003800000 */
.L_x_3072:
[----:B-----5:R2:W-:Y:S02]  /*77e0*/  ST.E.128 desc[UR6][R126.64+0x80], R24 ;  /* 0x000080187e007985 */ /* 0x0205e4000c101d06 */
.L_x_3071:
[----:B------:R-:W-:Y:S05]  /*77f0*/  BSYNC B1 ;  /* 0x0000000000017941 */ /* 0x000fea0003800000 */
.L_x_3070:
        /* <DEDUP_REMOVED lines=92> */
.L_x_3077:
[----:B------:R-:W-:Y:S05]  /*7dc0*/  BSYNC B0 ;  /* 0x0000000000007941 */ /* 0x000fea0003800000 */
.L_x_3076:
[----:B-----5:R2:W-:Y:S02]  /*7dd0*/  ST.E.128 desc[UR6][R126.64+0x100], R24 ;  /* 0x000100187e007985 */ /* 0x0205e4000c101d06 */
.L_x_3075:
[----:B------:R-:W-:Y:S05]  /*7de0*/  BSYNC B1 ;  /* 0x0000000000017941 */ /* 0x000fea0003800000 */
.L_x_3074:
        /* <DEDUP_REMOVED lines=91> */
.L_x_3079:
[----:B------:R-:W-:Y:S05]  /*83a0*/  BSYNC B0 ;  /* 0x0000000000007941 */ /* 0x000fea0003800000 */
.L_x_3078:
[----:B-----5:R2:W-:Y:S02]  /*83b0*/  ST.E.128 desc[UR6][R126.64+0x180], R24 ;  /* 0x000180187e007985 */ /* 0x0205e4000c101d06 */
.L_x_3065:
[----:B------:R-:W-:Y:S05]  /*83c0*/  BSYNC B2 ;  /* 0x0000000000027941 */ /* 0x000fea0003800000 */
.L_x_3064:
        /* <DEDUP_REMOVED lines=99> */
.L_x_3085:
[----:B------:R-:W-:Y:S05]  /*8a00*/  BSYNC B0 ;  /* 0x0000000000007941 */ /* 0x000fea0003800000 */
.L_x_3084:
[----:B-----5:R2:W-:Y:S02]  /*8a10*/  ST.E.128 desc[UR6][R192.64], R24 ;  /* 0x00000018c0007985 */ /* 0x0205e4000c101d06 */
.L_x_3083:
[----:B------:R-:W-:Y:S05]  /*8a20*/  BSYNC B1 ;  /* 0x0000000000017941 */ /* 0x000fea0003800000 */
.L_x_3082:
        /* <DEDUP_REMOVED lines=94> */
.L_x_3089:
[----:B------:R-:W-:Y:S05]  /*9010*/  BSYNC B0 ;  /* 0x0000000000007941 */ /* 0x000fea0003800000 */
.L_x_3088:
[----:B-----5:R2:W-:Y:S02]  /*9020*/  ST.E.128 desc[UR6][R192.64], R24 ;  /* 0x00000018c0007985 */ /* 0x0205e4000c101d06 */
.L_x_3087:
[----:B------:R-:W-:Y:S05]  /*9030*/  BSYNC B1 ;  /* 0x0000000000017941 */ /* 0x000fea0003800000 */
.L_x_3086:
        /* <DEDUP_REMOVED lines=94> */
.L_x_3093:
[----:B------:R-:W-:Y:S05]  /*9620*/  BSYNC B0 ;  /* 0x0000000000007941 */ /* 0x000fea0003800000 */
.L_x_3092:
[----:B-----5:R2:W-:Y:S02]  /*9630*/  ST.E.128 desc[UR6][R192.64], R24 ;  /* 0x00000018c0007985 */ /* 0x0205e4000c101d06 */
.L_x_3091:
[----:B------:R-:W-:Y:S05]  /*9640*/  BSYNC B1 ;  /* 0x0000000000017941 */ /* 0x000fea0003800000 */
.L_x_3090:
        /* <DEDUP_REMOVED lines=93> */
.L_x_3095:
[----:B------:R-:W-:Y:S05]  /*9c20*/  BSYNC B0 ;  /* 0x0000000000007941 */ /* 0x000fea0003800000 */
.L_x_3094:
[----:B-----5:R2:W-:Y:S02]  /*9c30*/  ST.E.128 desc[UR6][R192.64], R24 ;  /* 0x00000018c0007985 */ /* 0x0205e4000c101d06 */
.L_x_3081:
[----:B------:R-:W-:Y:S05]  /*9c40*/  BSYNC B2 ;  /* 0x0000000000027941 */ /* 0x000fea0003800000 */
.L_x_3080:
        /* <DEDUP_REMOVED lines=99> */
.L_x_3101:
[----:B------:R-:W-:Y:S05]  /*a280*/  BSYNC B0 ;  /* 0x0000000000007941 */ /* 0x000fea0003800000 */
.L_x_3100:
[----:B-----5:R2:W-:Y:S02]  /*a290*/  ST.E.128 desc[UR6][R192.64], R24 ;  /* 0x00000018c0007985 */ /* 0x0205e4000c101d06 */
.L_x_3099:
[----:B------:R-:W-:Y:S05]  /*a2a0*/  BSYNC B1 ;  /* 0x0000000000017941 */ /* 0x000fea0003800000 */
.L_x_3098:
        /* <DEDUP_REMOVED lines=94> */
.L_x_3105:
[----:B------:R-:W-:Y:S05]  /*a890*/  BSYNC B0 ;  /* 0x0000000000007941 */ /* 0x000fea0003800000 */
.L_x_3104:
[----:B-----5:R2:W-:Y:S02]  /*a8a0*/  ST.E.128 desc[UR6][R192.64], R24 ;  /* 0x00000018c0007985 */ /* 0x0205e4000c101d06 */
.L_x_3103:
[----:B------:R-:W-:Y:S05]  /*a8b0*/  BSYNC B1 ;  /* 0x0000000000017941 */ /* 0x000fea0003800000 */
.L_x_3102:
        /* <DEDUP_REMOVED lines=94> */
.L_x_3109:
[----:B------:R-:W-:Y:S05]  /*aea0*/  BSYNC B0 ;  /* 0x0000000000007941 */ /* 0x000fea0003800000 */
.L_x_3108:
[----:B-----5:R2:W-:Y:S02]  /*aeb0*/  ST.E.128 desc[UR6][R192.64], R24 ;  /* 0x00000018c0007985 */ /* 0x0205e4000c101d06 */
.L_x_3107:
[----:B------:R-:W-:Y:S05]  /*aec0*/  BSYNC B1 ;  /* 0x0000000000017941 */ /* 0x000fea0003800000 */
.L_x_3106:
        /* <DEDUP_REMOVED lines=93> */
.L_x_3111:
[----:B------:R-:W-:Y:S05]  /*b4a0*/  BSYNC B0 ;  /* 0x0000000000007941 */ /* 0x000fea0003800000 */
.L_x_3110:
[----:B-----5:R2:W-:Y:S02]  /*b4b0*/  ST.E.128 desc[UR6][R192.64], R24 ;  /* 0x00000018c0007985 */ /* 0x0205e4000c101d06 */
.L_x_3097:
[----:B------:R-:W-:Y:S05]  /*b4c0*/  BSYNC B2 ;  /* 0x0000000000027941 */ /* 0x000fea0003800000 */
.L_x_3096:
        /* <DEDUP_REMOVED lines=103> */
.L_x_3117:
[----:B------:R-:W-:Y:S05]  /*bb40*/  BSYNC B0 ;  /* 0x0000000000007941 */ /* 0x000fea0003800000 */
.L_x_3116:
[----:B-----5:R2:W-:Y:S02]  /*bb50*/  ST.E.128 desc[UR6][R186.64], R24 ;  /* 0x00000018ba007985 */ /* 0x0205e4000c101d06 */
.L_x_3115:
[----:B------:R-:W-:Y:S05]  /*bb60*/  BSYNC B1 ;  /* 0x0000000000017941 */ /* 0x000fea0003800000 */
.L_x_3114:
        /* <DEDUP_REMOVED lines=94> */
.L_x_3121:
[----:B------:R-:W-:Y:S05]  /*c150*/  BSYNC B0 ;  /* 0x0000000000007941 */ /* 0x000fea0003800000 */
.L_x_3120:
[----:B-----5:R2:W-:Y:S02]  /*c160*/  ST.E.128 desc[UR6][R186.64], R24 ;  /* 0x00000018ba007985 */ /* 0x0205e4000c101d06 */
.L_x_3119:
[----:B------:R-:W-:Y:S05]  /*c170*/  BSYNC B1 ;  /* 0x0000000000017941 */ /* 0x000fea0003800000 */
.L_x_3118:
        /* <DEDUP_REMOVED lines=94> */
.L_x_3125:
[----:B------:R-:W-:Y:S05]  /*c760*/  BSYNC B0 ;  /* 0x0000000000007941 */ /* 0x000fea0003800000 */
.L_x_3124:
[----:B-----5:R2:W-:Y:S02]  /*c770*/  ST.E.128 desc[UR6][R186.64], R24 ;  /* 0x00000018ba007985 */ /* 0x0205e4000c101d06 */
.L_x_3123:
[----:B------:R-:W-:Y:S05]  /*c780*/  BSYNC B1 ;  /* 0x0000000000017941 */ /* 0x000fea0003800000 */
.L_x_3122:
        /* <DEDUP_REMOVED lines=93> */
.L_x_3127:
[----:B------:R-:W-:Y:S05]  /*cd60*/  BSYNC B0 ;  /* 0x0000000000007941 */ /* 0x000fea0003800000 */
.L_x_3126:
[----:B-----5:R2:W-:Y:S02]  /*cd70*/  ST.E.128 desc[UR6][R186.64], R24 ;  /* 0x00000018ba007985 */ /* 0x0205e4000c101d06 */
.L_x_3113:
[----:B------:R-:W-:Y:S05]  /*cd80*/  BSYNC B2 ;  /* 0x0000000000027941 */ /* 0x000fea0003800000 */
.L_x_3112:
        /* <DEDUP_REMOVED lines=11> */
.L_x_3029:
        /* <DEDUP_REMOVED lines=29> */
.L_x_3129:
[----:B------:R-:W-:Y:S05]  /*d010*/  BSYNC B0 ;  /* 0x0000000000007941 */ /* 0x000fea0003800000 */
.L_x_3128:
        /* <DEDUP_REMOVED lines=30> */
.L_x_3131:
[----:B------:R-:W-:Y:S05]  /*d200*/  BSYNC B0 ;  /* 0x0000000000007941 */ /* 0x000fea0003800000 */
.L_x_3130:
        /* <DEDUP_REMOVED lines=30> */
.L_x_3133:
[----:B------:R-:W-:Y:S05]  /*d3f0*/  BSYNC B0 ;  /* 0x0000000000007941 */ /* 0x000fea0003800000 */
.L_x_3132:
        /* <DEDUP_REMOVED lines=33> */
.L_x_3063:
[----:B------:R-:W-:Y:S05]  /*d610*/  BSYNC B3 ;  /* 0x0000000000037941 */ /* 0x000fea0003800000 */
.L_x_3028:
        /* <DEDUP_REMOVED lines=91> */
.L_x_3135:
        /* <DEDUP_REMOVED lines=10> */
.L_x_3136:
[----:B------:R-:W-:Y:S05]  /*dc70*/  BSYNC B0 ;  /* 0x0000000000007941 */ /* 0x000fea0003800000 */
.L_x_3134:
[----:B------:R-:W-:Y:S04]  /*dc80*/  IADD3 R14, R14, -0x1, RZ ;  /* 0xffffffff0e0e7810 */ /* 0x000fe80007ffe0ff */
[----:B------:R-:W-:Y:S11]  /*dc90*/  ISETP.GT.AND P0, PT, R14, R90, PT ;  /* 0x0000005a0e00720c */ /* 0x000ff60003f04270 */
[----:B------:R-:W-:Y:S02]  /*dca0*/  @!UPT UIADD3 URZ, URZ, URZ, URZ ;  /* 0x0000003f3f3ff290 */ /* 0x000fe4000fffe03f */
[----:B------:R-:W-:Y:S05]  /*dcb0*/  @P0 BRA `(.L_x_3137) ;  /* 0xffffff50005c0947 */ /* 0x000fea000383ffff */
.L_x_3019:
        /* <DEDUP_REMOVED lines=23> */
[----:B-1----:R-:W-:Y:S02]  /*de30*/  LEA.HI R7, R0, R0, RZ, 0x1 ;  /* 0x0000000000077211 */ /* 0x002fe400078f08ff */
[----:B------:R-:W-:Y:S02]  /*de40*/  IADD3 R4, P1, R4, R170, RZ ;  /* 0x000000aa04047210 */ /* 0x000fe40007f3e0ff */
[----:B------:R-:W-:Y:S02]  /*de50*/  SHF.R.S32.HI R7, RZ, 0x1, R7 ;  /* 0x00000001ff077819 */ /* 0x000fe40000011407 */
[----:B---3--:R-:W-:Y:S01]  /*de60*/  ISETP.NE.AND P4, PT, R2, RZ, PT ;  /* 0x000000ff0200720c */ /* 0x008fe20003f85270 */
[----:B------:R-:W-:Y:S01]  /*de70*/  IMAD.MOV.U32 R172, RZ, RZ, R170 ;  /* 0x000000ffffac7224 */ /* 0x000fe200078e00aa */
[----:B------:R-:W-:Y:S01]  /*de80*/  LEA R64, P2, R170, R176, 0x1 ;  /* 0x000000b0aa407211 */ /* 0x000fe200078408ff */
[----:B------:R-:W-:Y:S01]  /*de90*/  IMAD R21, R164, R7, R62 ;  /* 0x00000007a4157224 */ /* 0x000fe200078e023e */
[----:B------:R-:W-:Y:S01]  /*dea0*/  LEA R5, P0, R174, R170, 0x5 ;  /* 0x000000aaae057211 */ /* 0x000fe200078028ff */
[--C-:B------:R-:W-:Y:S01]  /*deb0*/  IMAD.X R3, R3, 0x1, R173.reuse, P1 ;  /* 0x0000000103037824 */ /* 0x100fe200008e06ad */
[----:B------:R-:W-:Y:S01]  /*dec0*/  LEA.HI.X R65, R170, R177, R173, 0x1, P2 ;  /* 0x000000b1aa417211 */ /* 0x000fe200010f0cad */
[----:B------:R-:W-:Y:S01]  /*ded0*/  IMAD R14, R175, 0x30, RZ ;  /* 0x00000030af0e7824 */ /* 0x000fe200078e02ff */
[C---:B------:R-:W-:Y:S01]  /*dee0*/  LEA.HI.X R15, R174.reuse, R173, R175, 0x5, P0 ;  /* 0x000000adae0f7211 */ /* 0x040fe200000f2caf */
[----:B------:R-:W-:Y:S01]  /*def0*/  IMAD.WIDE.U32 R172, R174, 0x30, R172 ;  /* 0x00000030aeac7825 */ /* 0x000fe200078e00ac */
[----:B------:R-:W-:-:S02]  /*df00*/  LEA R46, P1, R4, R176, 0x1 ;  /* 0x000000b0042e7211 */ /* 0x000fc400078208ff */
[-C--:B------:R-:W-:Y:S01]  /*df10*/  LEA R44, P0, R5, R176.reuse, 0x1 ;  /* 0x000000b0052c7211 */ /* 0x080fe200078008ff */
[----:B------:R-:W-:Y:S01]  /*df20*/  IMAD.IADD R62, R62, 0x1, R21 ;  /* 0x000000013e3e7824 */ /* 0x000fe200078e0215 */
[-C--:B------:R-:W-:Y:S01]  /*df30*/  LEA.HI.X R47, R4, R177.reuse, R3, 0x1, P1 ;  /* 0x000000b1042f7211 */ /* 0x080fe200008f0c03 */
        /* <DEDUP_REMOVED lines=74> */
.L_x_3146:
[----:B------:R-:W-:Y:S05]  /*e3e0*/  BSYNC B0 ;  /* 0x0000000000007941 */ /* 0x000fea0003800000 */
.L_x_3145:
[----:B-----5:R3:W-:Y:S02]  /*e3f0*/  STS.128 [R243], R24 ;  /* 0x00000018f3007388 */ /* 0x0207e40000000c00 */
.L_x_3144:
[----:B------:R-:W-:Y:S05]  /*e400*/  BSYNC B1 ;  /* 0x0000000000017941 */ /* 0x000fea0003800000 */
.L_x_3143:
        /* <DEDUP_REMOVED lines=50> */
.L_x_3150:
[----:B------:R-:W-:Y:S05]  /*e730*/  BSYNC B0 ;  /* 0x0000000000007941 */ /* 0x000fea0003800000 */
.L_x_3149:
[----:B-----5:R1:W-:Y:S02]  /*e740*/  STS.128 [R243+0x2000], R24 ;  /* 0x00200018f3007388 */ /* 0x0203e40000000c00 */
.L_x_3148:
[----:B------:R-:W-:Y:S05]  /*e750*/  BSYNC B1 ;  /* 0x0000000000017941 */ /* 0x000fea0003800000 */
.L_x_3147:
        /* <DEDUP_REMOVED lines=50> */
.L_x_3154:
[----:B------:R-:W-:Y:S05]  /*ea80*/  BSYNC B0 ;  /* 0x0000000000007941 */ /* 0x000fea0003800000 */
.L_x_3153:
[----:B-----5:R3:W-:Y:S02]  /*ea90*/  STS.128 [R243+0x4000], R24 ;  /* 0x00400018f3007388 */ /* 0x0207e40000000c00 */
.L_x_3152:
[----:B------:R-:W-:Y:S05]  /*eaa0*/  BSYNC B1 ;  /* 0x0000000000017941 */ /* 0x000fea0003800000 */
.L_x_3151:
        /* <DEDUP_REMOVED lines=49> */
.L_x_3156:
[----:B------:R-:W-:Y:S05]  /*edc0*/  BSYNC B0 ;  /* 0x0000000000007941 */ /* 0x000fea0003800000 */
.L_x_3155:
[----:B-----5:R3:W-:Y:S02]  /*edd0*/  STS.128 [R243+0x6000], R24 ;  /* 0x00600018f3007388 */ /* 0x0207e40000000c00 */
.L_x_3142:
[----:B------:R-:W-:Y:S05]  /*ede0*/  BSYNC B2 ;  /* 0x0000000000027941 */ /* 0x000fea0003800000 */
.L_x_3141:
        /* <DEDUP_REMOVED lines=63> */
.L_x_3162:
[----:B------:R-:W-:Y:S05]  /*f1e0*/  BSYNC B0 ;  /* 0x0000000000007941 */ /* 0x000fea0003800000 */
.L_x_3161:
[----:B-----5:R3:W-:Y:S02]  /*f1f0*/  STS.128 [R243+0x800], R24 ;  /* 0x00080018f3007388 */ /* 0x0207e40000000c00 */
.L_x_3160:
[----:B------:R-:W-:Y:S05]  /*f200*/  BSYNC B1 ;  /* 0x0000000000017941 */ /* 0x000fea0003800000 */
.L_x_3159:
        /* <DEDUP_REMOVED lines=50> */
.L_x_3166:
[----:B------:R-:W-:Y:S05]  /*f530*/  BSYNC B0 ;  /* 0x0000000000007941 */ /* 0x000fea0003800000 */
.L_x_3165:
[----:B-----5:R3:W-:Y:S02]  /*f540*/  STS.128 [R243+0x2800], R24 ;  /* 0x00280018f3007388 */ /* 0x0207e40000000c00 */
.L_x_3164:
[----:B------:R-:W-:Y:S05]  /*f550*/  BSYNC B1 ;  /* 0x0000000000017941 */ /* 0x000fea0003800000 */
.L_x_3163:
        /* <DEDUP_REMOVED lines=50> */
.L_x_3170:
[----:B------:R-:W-:Y:S05]  /*f880*/  BSYNC B0 ;  /* 0x0000000000007941 */ /* 0x000fea0003800000 */
.L_x_3169:
[----:B-----5:R3:W-:Y:S02]  /*f890*/  STS.128 [R243+0x4800], R24 ;  /* 0x00480018f3007388 */ /* 0x0207e40000000c00 */
.L_x_3168:
[----:B------:R-:W-:Y:S05]  /*f8a0*/  BSYNC B1 ;  /* 0x0000000000017941 */ /* 0x000fea0003800000 */
.L_x_3167:
        /* <DEDUP_REMOVED lines=49> */
.L_x_3172:
[----:B------:R-:W-:Y:S05]  /*fbc0*/  BSYNC B0 ;  /* 0x0000000000007941 */ /* 0x000fea0003800000 */
.L_x_3171:
[----:B-----5:R3:W-:Y:S02]  /*fbd0*/  STS.128 [R243+0x6800], R24 ;  /* 0x00680018f3007388 */ /* 0x0207e40000000c00 */
.L_x_3158:
[----:B------:R-:W-:Y:S05]  /*fbe0*/  BSYNC B2 ;  /* 0x0000000000027941 */ /* 0x000fea0003800000 */
.L_x_3157:
        /* <DEDUP_REMOVED lines=64> */
.L_x_3178:
[----:B------:R-:W-:Y:S05]  /*fff0*/  BSYNC B0 ;  /* 0x0000000000007941 */ /* 0x000fea0003800000 */
.L_x_3177:
[----:B-----5:R3:W-:Y:S02]  /*10000*/  STS.128 [R243+0x1000], R24 ;  /* 0x00100018f3007388 */ /* 0x0207e40000000c00 */
.L_x_3176:
[----:B------:R-:W-:Y:S05]  /*10010*/  BSYNC B1 ;  /* 0x0000000000017941 */ /* 0x000fea0003800000 */
.L_x_3175:
        /* <DEDUP_REMOVED lines=50> */
.L_x_3182:
[----:B------:R-:W-:Y:S05]  /*10340*/  BSYNC B0 ;  /* 0x0000000000007941 */ /* 0x000fea0003800000 */
.L_x_3181:
[----:B-----5:R3:W-:Y:S02]  /*10350*/  STS.128 [R243+0x3000], R24 ;  /* 0x00300018f3007388 */ /* 0x0207e40000000c00 */
.L_x_3180:
[----:B------:R-:W-:Y:S05]  /*10360*/  BSYNC B1 ;  /* 0x0000000000017941 */ /* 0x000fea0003800000 */
.L_x_3179:
        /* <DEDUP_REMOVED lines=50> */
.L_x_3186:
[----:B------:R-:W-:Y:S05]  /*10690*/  BSYNC B0 ;  /* 0x0000000000007941 */ /* 0x000fea0003800000 */
.L_x_3185:
[----:B-----5:R3:W-:Y:S02]  /*106a0*/  STS.128 [R243+0x5000], R24 ;  /* 0x00500018f3007388 */ /* 0x0207e40000000c00 */
.L_x_3184:
[----:B------:R-:W-:Y:S05]  /*106b0*/  BSYNC B1 ;  /* 0x0000000000017941 */ /* 0x000fea0003800000 */
.L_x_3183:
        /* <DEDUP_REMOVED lines=47> */
.L_x_3188:
[----:B------:R-:W-:Y:S05]  /*109b0*/  BSYNC B0 ;  /* 0x0000000000007941 */ /* 0x000fea0003800000 */
.L_x_3187:
[----:B-----5:R1:W-:Y:S02]  /*109c0*/  STS.128 [R243+0x7000], R44 ;  /* 0x0070002cf3007388 */ /* 0x0203e40000000c00 */
.L_x_3174:
[----:B------:R-:W-:Y:S05]  /*109d0*/  BSYNC B2 ;  /* 0x0000000000027941 */ /* 0x000fea0003800000 */
.L_x_3173:
        /* <DEDUP_REMOVED lines=63> */
.L_x_3193:
[----:B------:R-:W-:Y:S05]  /*10dd0*/  BSYNC B0 ;  /* 0x0000000000007941 */ /* 0x000fea0003800000 */
.L_x_3192:
[----:B-----5:R1:W-:Y:S02]  /*10de0*/  STS.128 [R243+0x1800], R20 ;  /* 0x00180014f3007388 */ /* 0x0203e40000000c00 */
.L_x_3191:
[----:B------:R-:W-:Y:S05]  /*10df0*/  BSYNC B1 ;  /* 0x0000000000017941 */ /* 0x000fea0003800000 */
.L_x_3190:
[----:B------:R-:W-:Y:S01]  /*10e00*/  ISETP.GE.AND P0, PT, R13, R6, PT ;  /* 0x000000060d00720c */ /* 0x000fe20003f06270 */
[----:B------:R-:W-:-:S12]  /*10e10*/  BSSY B1, `(.L_x_3194) ;  /* 0x0000033000017945 */ /* 0x000fd80003800000 */
[----:B------:R1:W-:Y:S01]  /*10e20*/  @P0 STS.128 [R243+0x3800], RZ ;  /* 0x003800fff3000388 */ /* 0x0003e20000000c00 */
[----:B------:R-:W-:Y:S05]  /*10e30*/  @P0 BRA `(.L_x_3195) ;  /* 0x0000000000c00947 */ /* 0x000fea0003800000 */
[----:B------:R1:W5:Y:S01]  /*10e40*/  LD.E.128 R16, desc[UR6][R42.64+0x80] ;  /* 0x000080062a107980 */ /* 0x000362000c101d00 */
[----:B------:R-:W-:Y:S01]  /*10e50*/  ISETP.GE.AND P0, PT, R13, R0, PT ;  /* 0x000000000d00720c */ /* 0x000fe20003f06270 */
[----:B------:R-:W-:-:S12]  /*10e60*/  BSSY B0, `(.L_x_3196) ;  /* 0x000002c000007945 */ /* 0x000fd80003800000 */
[----:B------:R-:W-:Y:S05]  /*10e70*/  @P0 BRA `(.L_x_3197) ;  /* 0x0000000000a80947 */ /* 0x000fea0003800000 */
[----:B------:R-:W2:Y:S04]  /*10e80*/  LD.E.64 R2, desc[UR6][R26.64+0x40] ;  /* 0x000040061a027980 */ /* 0x000ea8000c101b00 */
[----:B------:R-:W3:Y:S01]  /*10e90*/  LD.E.64 R4, desc[UR6][R24.64+0x40] ;  /* 0x0000400618047980 */ /* 0x000ee2000c101b00 */
[C---:B-1---5:R-:W-:Y:S01]  /*10ea0*/  IMAD.U32 R23, R19.reuse, 0x10000, RZ ;  /* 0x0001000013177824 */ /* 0x062fe200078e00ff */
        /* <DEDUP_REMOVED lines=39> */
.L_x_3197:
[----:B------:R-:W-:Y:S05]  /*11120*/  BSYNC B0 ;  /* 0x0000000000007941 */ /* 0x000fea0003800000 */
.L_x_3196:
[----:B-----5:R1:W-:Y:S02]  /*11130*/  STS.128 [R243+0x3800], R16 ;  /* 0x00380010f3007388 */ /* 0x0203e40000000c00 */
.L_x_3195:
[----:B------:R-:W-:Y:S05]  /*11140*/  BSYNC B1 ;  /* 0x0000000000017941 */ /* 0x000fea0003800000 */
.L_x_3194:
        /* <DEDUP_REMOVED lines=50> */
.L_x_3201:
[----:B------:R-:W-:Y:S05]  /*11470*/  BSYNC B0 ;  /* 0x0000000000007941 */ /* 0x000fea0003800000 */
.L_x_3200:
[----:B-----5:R1:W-:Y:S02]  /*11480*/  STS.128 [R243+0x5800], R16 ;  /* 0x00580010f3007388 */ /* 0x0203e40000000c00 */
.L_x_3199:
[----:B------:R-:W-:Y:S05]  /*11490*/  BSYNC B1 ;  /* 0x0000000000017941 */ /* 0x000fea0003800000 */
.L_x_3198:
        /* <DEDUP_REMOVED lines=49> */
.L_x_3203:
[----:B------:R-:W-:Y:S05]  /*117b0*/  BSYNC B0 ;  /* 0x0000000000007941 */ /* 0x000fea0003800000 */
.L_x_3202:
[----:B-----5:R1:W-:Y:S01]  /*117c0*/  STS.128 [R243+0x7800], R16 ;  /* 0x00780010f3007388 */ /* 0x0203e20000000c00 */
[----:B------:R-:W-:Y:S05]  /*117d0*/  BRA `(.L_x_3189) ;  /* 0x00000068009c7947 */ /* 0x000fea0003800000 */
.L_x_3140:
        /* <DEDUP_REMOVED lines=93> */
.L_x_3209:
[----:B------:R-:W-:Y:S05]  /*11db0*/  BSYNC B0 ;  /* 0x0000000000007941 */ /* 0x000fea0003800000 */
.L_x_3208:
[----:B-----5:R3:W-:Y:S02]  /*11dc0*/  STS.128 [R243], R32 ;  /* 0x00000020f3007388 */ /* 0x0207e40000000c00 */
.L_x_3207:
[----:B------:R-:W-:Y:S05]  /*11dd0*/  BSYNC B1 ;  /* 0x0000000000017941 */ /* 0x000fea0003800000 */
.L_x_3206:
        /* <DEDUP_REMOVED lines=91> */
.L_x_3213:
[----:B------:R-:W-:Y:S05]  /*12390*/  BSYNC B0 ;  /* 0x0000000000007941 */ /* 0x000fea0003800000 */
.L_x_3212:
[----:B-----5:R1:W-:Y:S02]  /*123a0*/  STS.128 [R243+0x2000], R32 ;  /* 0x00200020f3007388 */ /* 0x0203e40000000c00 */
.L_x_3211:
[----:B------:R-:W-:Y:S05]  /*123b0*/  BSYNC B1 ;  /* 0x0000000000017941 */ /* 0x000fea0003800000 */
.L_x_3210:
        /* <DEDUP_REMOVED lines=91> */
.L_x_3217:
[----:B------:R-:W-:Y:S05]  /*12970*/  BSYNC B0 ;  /* 0x0000000000007941 */ /* 0x000fea0003800000 */
.L_x_3216:
[----:B-----5:R3:W-:Y:S02]  /*12980*/  STS.128 [R243+0x4000], R32 ;  /* 0x00400020f3007388 */ /* 0x0207e40000000c00 */
.L_x_3215:
[----:B------:R-:W-:Y:S05]  /*12990*/  BSYNC B1 ;  /* 0x0000000000017941 */ /* 0x000fea0003800000 */
.L_x_3214:
        /* <DEDUP_REMOVED lines=38> */
[----:B-12---:R-:W-:Y:S02]  /*12c00*/  LOP3.LUT R64, R21, 0xffff0000, RZ, 0xc0, !PT ;  /* 0xffff000015407812 */ /* 0x006fe400078ec0ff */
        /* <DEDUP_REMOVED lines=51> */
.L_x_3219:
[----:B------:R-:W-:Y:S05]  /*12f40*/  BSYNC B0 ;  /* 0x0000000000007941 */ /* 0x000fea0003800000 */
.L_x_3218:
[----:B-----5:R3:W-:Y:S02]  /*12f50*/  STS.128 [R243+0x6000], R32 ;  /* 0x00600020f3007388 */ /* 0x0207e40000000c00 */
.L_x_3205:
[----:B------:R-:W-:Y:S05]  /*12f60*/  BSYNC B2 ;  /* 0x0000000000027941 */ /* 0x000fea0003800000 */
.L_x_3204:
        /* <DEDUP_REMOVED lines=44> */
[----:B--2---:R-:W-:Y:S01]  /*13230*/  IMAD.U32 R64, R26, 0x10000, RZ ;  /* 0x000100001a407824 */ /* 0x004fe200078e00ff */
[C---:B------:R-:W-:Y:S01]  /*13240*/  SHF.L.U32 R24, R25.reuse, 0x10, RZ ;  /* 0x0000001019187819 */ /* 0x040fe200000006ff */
[----:B----4-:R-:W-:Y:S01]  /*13250*/  IMAD.U32 R67, R20, 0x10000, RZ ;  /* 0x0001000014437824 */ /* 0x010fe200078e00ff */
        /* <DEDUP_REMOVED lines=51> */
.L_x_3225:
[----:B------:R-:W-:Y:S05]  /*13590*/  BSYNC B0 ;  /* 0x0000000000007941 */ /* 0x000fea0003800000 */
.L_x_3224:
[----:B-----5:R3:W-:Y:S02]  /*135a0*/  STS.128 [R243+0x800], R32 ;  /* 0x00080020f3007388 */ /* 0x0207e40000000c00 */
.L_x_3223:
[----:B------:R-:W-:Y:S05]  /*135b0*/  BSYNC B1 ;  /* 0x0000000000017941 */ /* 0x000fea0003800000 */
.L_x_3222:
        /* <DEDUP_REMOVED lines=94> */
.L_x_3229:
[----:B------:R-:W-:Y:S05]  /*13ba0*/  BSYNC B0 ;  /* 0x0000000000007941 */ /* 0x000fea0003800000 */
.L_x_3228:
[----:B-----5:R3:W-:Y:S02]  /*13bb0*/  STS.128 [R243+0x2800], R32 ;  /* 0x00280020f3007388 */ /* 0x0207e40000000c00 */
.L_x_3227:
[----:B------:R-:W-:Y:S05]  /*13bc0*/  BSYNC B1 ;  /* 0x0000000000017941 */ /* 0x000fea0003800000 */
.L_x_3226:
        /* <DEDUP_REMOVED lines=94> */
.L_x_3233:
[----:B------:R-:W-:Y:S05]  /*141b0*/  BSYNC B0 ;  /* 0x0000000000007941 */ /* 0x000fea0003800000 */
.L_x_3232:
[----:B-----5:R3:W-:Y:S02]  /*141c0*/  STS.128 [R243+0x4800], R32 ;  /* 0x00480020f3007388 */ /* 0x0207e40000000c00 */
.L_x_3231:
[----:B------:R-:W-:Y:S05]  /*141d0*/  BSYNC B1 ;  /* 0x0000000000017941 */ /* 0x000fea0003800000 */
.L_x_3230:
        /* <DEDUP_REMOVED lines=93> */
.L_x_3235:
[----:B------:R-:W-:Y:S05]  /*147b0*/  BSYNC B0 ;  /* 0x0000000000007941 */ /* 0x000fea0003800000 */
.L_x_3234:
[----:B-----5:R1:W-:Y:S02]  /*147c0*/  STS.128 [R243+0x6800], R20 ;  /* 0x00680014f3007388 */ /* 0x0203e40000000c00 */
.L_x_3221:
[----:B------:R-:W-:Y:S05]  /*147d0*/  BSYNC B2 ;  /* 0x0000000000027941 */ /* 0x000fea0003800000 */
.L_x_3220:
        /* <DEDUP_REMOVED lines=99> */
.L_x_3241:
[----:B------:R-:W-:Y:S05]  /*14e10*/  BSYNC B0 ;  /* 0x0000000000007941 */ /* 0x000fea0003800000 */
.L_x_3240:
[----:B-----5:R3:W-:Y:S02]  /*14e20*/  STS.128 [R243+0x1000], R32 ;  /* 0x00100020f3007388 */ /* 0x0207e40000000c00 */
.L_x_3239:
[----:B------:R-:W-:Y:S05]  /*14e30*/  BSYNC B1 ;  /* 0x0000000000017941 */ /* 0x000fea0003800000 */
.L_x_3238:
        /* <DEDUP_REMOVED lines=94> */
.L_x_3245:
[----:B------:R-:W-:Y:S05]  /*15420*/  BSYNC B0 ;  /* 0x0000000000007941 */ /* 0x000fea0003800000 */
.L_x_3244:
[----:B-----5:R3:W-:Y:S02]  /*15430*/  STS.128 [R243+0x3000], R32 ;  /* 0x00300020f3007388 */ /* 0x0207e40000000c00 */
.L_x_3243:
[----:B------:R-:W-:Y:S05]  /*15440*/  BSYNC B1 ;  /* 0x0000000000017941 */ /* 0x000fea0003800000 */
.L_x_3242:
        /* <DEDUP_REMOVED lines=94> */
.L_x_3249:
[----:B------:R-:W-:Y:S05]  /*15a30*/  BSYNC B0 ;  /* 0x0000000000007941 */ /* 0x000fea0003800000 */
.L_x_3248:
[----:B-----5:R3:W-:Y:S02]  /*15a40*/  STS.128 [R243+0x5000], R32 ;  /* 0x00500020f3007388 */ /* 0x0207e40000000c00 */
.L_x_3247:
[----:B------:R-:W-:Y:S05]  /*15a50*/  BSYNC B1 ;  /* 0x0000000000017941 */ /* 0x000fea0003800000 */
.L_x_3246:
        /* <DEDUP_REMOVED lines=72> */
[----:B------:R-:W-:Y:S01]  /*15ee0*/  SHF.L.U32 R20, R33, 0x10, RZ ;  /* 0x0000001021147819 */ /* 0x000fe200000006ff */
        /* <DEDUP_REMOVED lines=20> */
.L_x_3251:
[----:B------:R-:W-:Y:S05]  /*16030*/  BSYNC B0 ;  /* 0x0000000000007941 */ /* 0x000fea0003800000 */
.L_x_3250:
[----:B-----5:R1:W-:Y:S02]  /*16040*/  STS.128 [R243+0x7000], R24 ;  /* 0x00700018f3007388 */ /* 0x0203e40000000c00 */
.L_x_3237:
[----:B------:R-:W-:Y:S05]  /*16050*/  BSYNC B2 ;  /* 0x0000000000027941 */ /* 0x000fea0003800000 */
.L_x_3236:
        /* <DEDUP_REMOVED lines=29> */
[----:B------:R-:W4:Y:S01]  /*16230*/  LD.E.128 R28, desc[UR6][R28.64] ;  /* 0x000000061c1c7980 */ /* 0x000f22000c101d00 */
[----:B------:R-:W-:Y:S02]  /*16240*/  LEA.HI.X.SX32 R4, R8, R4, 0x1, P1 ;  /* 0x0000000408047211 */ /* 0x000fe400008f0eff */
[----:B---3--:R-:W-:-:S04]  /*16250*/  LEA R32, P1, R5, R36, 0x1 ;  /* 0x0000002405207211 */ /* 0x008fc800078208ff */
[----:B------:R-:W-:-:S06]  /*16260*/  LEA.HI.X R33, R5, R37, R4, 0x1, P1 ;  /* 0x0000002505217211 */ /* 0x000fcc00008f0c04 */
[----:B------:R-:W3:Y:S01]  /*16270*/  LD.E.128 R32, desc[UR6][R32.64] ;  /* 0x0000000620207980 */ /* 0x000ee2000c101d00 */
[C---:B-----5:R-:W-:Y:S01]  /*16280*/  IMAD.U32 R8, R20.reuse, 0x10000, RZ ;  /* 0x0001000014087824 */ /* 0x060fe200078e00ff */
        /* <DEDUP_REMOVED lines=62> */
.L_x_3255:
[----:B------:R-:W-:Y:S05]  /*16670*/  BSYNC B0 ;  /* 0x0000000000007941 */ /* 0x000fea0003800000 */
.L_x_3254:
[----:B-----5:R1:W-:Y:S02]  /*16680*/  STS.128 [R243+0x1800], R20 ;  /* 0x00180014f3007388 */ /* 0x0203e40000000c00 */
.L_x_3253:
[----:B------:R-:W-:Y:S05]  /*16690*/  BSYNC B1 ;  /* 0x0000000000017941 */ /* 0x000fea0003800000 */
.L_x_3252:
        /* <DEDUP_REMOVED lines=95> */
.L_x_3259:
[----:B------:R-:W-:Y:S05]  /*16c90*/  BSYNC B0 ;  /* 0x0000000000007941 */ /* 0x000fea0003800000 */
.L_x_3258:
[----:B-----5:R1:W-:Y:S02]  /*16ca0*/  STS.128 [R243+0x3800], R20 ;  /* 0x00380014f3007388 */ /* 0x0203e40000000c00 */
.L_x_3257:
[----:B------:R-:W-:Y:S05]  /*16cb0*/  BSYNC B1 ;  /* 0x0000000000017941 */ /* 0x000fea0003800000 */
.L_x_3256:
        /* <DEDUP_REMOVED lines=31> */
[C---:B-----5:R-:W-:Y:S02]  /*16eb0*/  SHF.L.U32 R8, R20.reuse, 0x10, RZ ;  /* 0x0000001014087819 */ /* 0x060fe400000006ff */
[----:B------:R-:W-:Y:S01]  /*16ec0*/  LOP3.LUT R5, R20, 0xffff0000, RZ, 0xc0, !PT ;  /* 0xffff000014057812 */ /* 0x000fe200078ec0ff */
[C---:B------:R-:W-:Y:S01]  /*16ed0*/  IMAD.U32 R20, R21.reuse, 0x10000, RZ ;  /* 0x0001000015147824 */ /* 0x040fe200078e00ff */
[----:B------:R-:W-:Y:S02]  /*16ee0*/  LOP3.LUT R4, R21, 0xffff0000, RZ, 0xc0, !PT ;  /* 0xffff000015047812 */ /* 0x000fe400078ec0ff */
[C---:B------:R-:W-:Y:S02]  /*16ef0*/  SHF.L.U32 R18, R22.reuse, 0x10, RZ ;  /* 0x0000001016127819 */ /* 0x040fe400000006ff */
[----:B------:R-:W-:Y:S02]  /*16f00*/  LOP3.LUT R13, R22, 0xffff0000, RZ, 0xc0, !PT ;  /* 0xffff0000160d7812 */ /* 0x000fe400078ec0ff */
[C---:B------:R-:W-:Y:S01]  /*16f10*/  LOP3.LUT R12, R23.reuse, 0xffff0000, RZ, 0xc0, !PT ;  /* 0xffff0000170c7812 */ /* 0x040fe200078ec0ff */
[----:B------:R-:W-:Y:S01]  /*16f20*/  IMAD.U32 R23, R23, 0x10000, RZ ;  /* 0x0001000017177824 */ /* 0x000fe200078e00ff */
[----:B--2---:R-:W-:-:S02]  /*16f30*/  SHF.L.U32 R46, R24, 0x10, RZ ;  /* 0x00000010182e7819 */ /* 0x004fc400000006ff */
[----:B------:R-:W-:Y:S02]  /*16f40*/  LOP3.LUT R61, R25, 0xffff0000, RZ, 0xc0, !PT ;  /* 0xffff0000193d7812 */ /* 0x000fe400078ec0ff */
[----:B------:R-:W-:Y:S02]  /*16f50*/  SHF.L.U32 R47, R26, 0x10, RZ ;  /* 0x000000101a2f7819 */ /* 0x000fe400000006ff */
[C---:B----4-:R-:W-:Y:S01]  /*16f60*/  SHF.L.U32 R22, R28.reuse, 0x10, RZ ;  /* 0x000000101c167819 */ /* 0x050fe200000006ff */
[C---:B------:R-:W-:Y:S01]  /*16f70*/  IMAD.U32 R19, R29.reuse, 0x10000, RZ ;  /* 0x000100001d137824 */ /* 0x040fe200078e00ff */
[----:B------:R-:W-:Y:S02]  /*16f80*/  LOP3.LUT R21, R28, 0xffff0000, RZ, 0xc0, !PT ;  /* 0xffff00001c157812 */ /* 0x000fe400078ec0ff */
[----:B------:R-:W-:Y:S01]  /*16f90*/  LOP3.LUT R45, R29, 0xffff0000, RZ, 0xc0, !PT ;  /* 0xffff00001d2d7812 */ /* 0x000fe200078ec0ff */
[----:B------:R-:W-:Y:S01]  /*16fa0*/  IMAD.U32 R28, R31, 0x10000, RZ ;  /* 0x000100001f1c7824 */ /* 0x000fe200078e00ff */
[----:B------:R-:W-:-:S02]  /*16fb0*/  SHF.L.U32 R44, R30, 0x10, RZ ;  /* 0x000000101e2c7819 */ /* 0x000fc400000006ff */
[----:B------:R-:W-:Y:S02]  /*16fc0*/  LOP3.LUT R29, R30, 0xffff0000, RZ, 0xc0, !PT ;  /* 0xffff00001e1d7812 */ /* 0x000fe400078ec0ff */
[----:B------:R-:W-:Y:S02]  /*16fd0*/  LOP3.LUT R30, R31, 0xffff0000, RZ, 0xc0, !PT ;  /* 0xffff00001f1e7812 */ /* 0x000fe400078ec0ff */
[----:B------:R-:W-:Y:S01]  /*16fe0*/  LOP3.LUT R31, R24, 0xffff0000, RZ, 0xc0, !PT ;  /* 0xffff0000181f7812 */ /* 0x000fe200078ec0ff */
[----:B------:R-:W-:Y:S02]  /*16ff0*/  IMAD.U32 R24, R25, 0x10000, RZ ;  /* 0x0001000019187824 */ /* 0x000fe400078e00ff */
[----:B------:R-:W-:Y:S01]  /*17000*/  @!P0 FADD.FTZ R22, -R22, -RZ ;  /* 0x800000ff16168221 */ /* 0x000fe20000010100 */
[----:B------:R-:W-:Y:S02]  /*17010*/  IMAD.U32 R25, R27, 0x10000, RZ ;  /* 0x000100001b197824 */ /* 0x000fe400078e00ff */
        /* <DEDUP_REMOVED lines=10> */
[----:B---3--:R-:W-:Y:S01]  /*170c0*/  SHF.L.U32 R22, R32, 0x10, RZ ;  /* 0x0000001020167819 */ /* 0x008fe200000006ff */
[----:B------:R-:W-:Y:S01]  /*170d0*/  FMUL.FTZ R24, R24, R19 ;  /* 0x0000001318187220 */ /* 0x000fe20000410000 */
[----:B------:R-:W-:Y:S01]  /*170e0*/  LOP3.LUT R21, R32, 0xffff0000, RZ, 0xc0, !PT ;  /* 0xffff000020157812 */ /* 0x000fe200078ec0ff */
[----:B------:R-:W-:Y:S01]  /*170f0*/  FMUL.FTZ R26, R26, R29 ;  /* 0x0000001d1a1a7220 */ /* 0x000fe20000410000 */
[----:B------:R-:W-:Y:S01]  /*17100*/  FMUL.FTZ R27, R27, R30 ;  /* 0x0000001e1b1b7220 */ /* 0x000fe20000410000 */
[----:B------:R-:W-:Y:S01]  /*17110*/  LOP3.LUT R32, R33, 0xffff0000, RZ, 0xc0, !PT ;  /* 0xffff000021207812 */ /* 0x000fe200078ec0ff */
[----:B------:R-:W-:Y:S01]  /*17120*/  FMUL.FTZ R61, R61, R45 ;  /* 0x0000002d3d3d7220 */ /* 0x000fe20000410000 */
[----:B------:R-:W-:Y:S01]  /*17130*/  @!P0 FADD.FTZ R28, -R28, -RZ ;  /* 0x800000ff1c1c8221 */ /* 0x000fe20000010100 */
[----:B------:R-:W-:Y:S01]  /*17140*/  IMAD.U32 R19, R33, 0x10000, RZ ;  /* 0x0001000021137824 */ /* 0x000fe200078e00ff */
[C---:B------:R-:W-:Y:S01]  /*17150*/  SHF.L.U32 R30, R34.reuse, 0x10, RZ ;  /* 0x00000010221e7819 */ /* 0x040fe200000006ff */
[----:B------:R-:W-:Y:S01]  /*17160*/  FMUL.FTZ R47, R47, R44 ;  /* 0x0000002c2f2f7220 */ /* 0x000fe20000410000 */
[----:B------:R-:W-:Y:S01]  /*17170*/  LOP3.LUT R29, R34, 0xffff0000, RZ, 0xc0, !PT ;  /* 0xffff0000221d7812 */ /* 0x000fe200078ec0ff */
[----:B------:R-:W-:Y:S01]  /*17180*/  FMUL.FTZ R25, R25, R28 ;  /* 0x0000001c19197220 */ /* 0x000fe20000410000 */
[C---:B------:R-:W-:Y:S01]  /*17190*/  LOP3.LUT R34, R35.reuse, 0xffff0000, RZ, 0xc0, !PT ;  /* 0xffff000023227812 */ /* 0x040fe200078ec0ff */
[----:B------:R-:W-:Y:S01]  /*171a0*/  FFMA.FTZ R19, R20, R19, R24 ;  /* 0x0000001314137223 */ /* 0x000fe20000010018 */
[----:B------:R-:W-:Y:S01]  /*171b0*/  FFMA.FTZ R4, R4, R32, R61 ;  /* 0x0000002004047223 */ /* 0x000fe2000001003d */
[----:B------:R-:W-:-:S02]  /*171c0*/  IMAD.U32 R28, R35, 0x10000, RZ ;  /* 0x00010000231c7824 */ /* 0x000fc400078e00ff */
[----:B------:R-:W-:Y:S01]  /*171d0*/  FFMA.FTZ R8, R8, R22, R46 ;  /* 0x0000001608087223 */ /* 0x000fe2000001002e */
[----:B------:R-:W-:Y:S01]  /*171e0*/  FFMA.FTZ R5, R5, R21, R31 ;  /* 0x0000001505057223 */ /* 0x000fe2000001001f */
[----:B------:R-:W-:Y:S01]  /*171f0*/  FFMA.FTZ R18, R18, R30, R47 ;  /* 0x0000001e12127223 */ /* 0x000fe2000001002f */
[----:B------:R-:W-:Y:S01]  /*17200*/  FFMA.FTZ R13, R13, R29, R26 ;  /* 0x0000001d0d0d7223 */ /* 0x000fe2000001001a */
[----:B------:R-:W-:Y:S01]  /*17210*/  FFMA.FTZ R23, R23, R28, R25 ;  /* 0x0000001c17177223 */ /* 0x000fe20000010019 */
[----:B------:R-:W-:Y:S01]  /*17220*/  FFMA.FTZ R12, R12, R34, R27 ;  /* 0x000000220c0c7223 */ /* 0x000fe2000001001b */
[----:B------:R-:W-:Y:S02]  /*17230*/  F2FP.BF16.F32.PACK_AB R4, R4, R19 ;  /* 0x000000130404723e */ /* 0x000fe400000010ff */
[----:B------:R-:W-:Y:S02]  /*17240*/  F2FP.BF16.F32.PACK_AB R5, R5, R8 ;  /* 0x000000080505723e */ /* 0x000fe400000010ff */
[----:B------:R-:W-:Y:S01]  /*17250*/  F2FP.BF16.F32.PACK_AB R13, R13, R18 ;  /* 0x000000120d0d723e */ /* 0x000fe200000010ff */
[----:B------:R-:W-:Y:S01]  /*17260*/  IMAD.MOV.U32 R21, RZ, RZ, R4 ;  /* 0x000000ffff157224 */ /* 0x000fe200078e0004 */
[----:B------:R-:W-:-:S02]  /*17270*/  F2FP.BF16.F32.PACK_AB R23, R12, R23 ;  /* 0x000000170c17723e */ /* 0x000fc400000010ff */
[----:B------:R-:W-:Y:S02]  /*17280*/  MOV R20, R5 ;  /* 0x0000000500147202 */ /* 0x000fe40000000f00 */
[----:B------:R-:W-:Y:S02]  /*17290*/  MOV R22, R13 ;  /* 0x0000000d00167202 */ /* 0x000fe40000000f00 */
.L_x_3263:
[----:B------:R-:W-:Y:S05]  /*172a0*/  BSYNC B0 ;  /* 0x0000000000007941 */ /* 0x000fea0003800000 */
.L_x_3262:
[----:B-----5:R1:W-:Y:S02]  /*172b0*/  STS.128 [R243+0x5800], R20 ;  /* 0x00580014f3007388 */ /* 0x0203e40000000c00 */
.L_x_3261:
[----:B------:R-:W-:Y:S05]  /*172c0*/  BSYNC B1 ;  /* 0x0000000000017941 */ /* 0x000fea0003800000 */
.L_x_3260:
        /* <DEDUP_REMOVED lines=22> */
[----:B------:R2:W3:Y:S03]  /*17430*/  LD.E.128 R24, desc[UR6][R12.64] ;  /* 0x000000060c187980 */ /* 0x0004e6000c101d00 */
        /* <DEDUP_REMOVED lines=11> */
[C---:B--2---:R-:W-:Y:S01]  /*174f0*/  IMAD.U32 R12, R22.reuse, 0x10000, RZ ;  /* 0x00010000160c7824 */ /* 0x044fe200078e00ff */
[C---:B------:R-:W-:Y:S02]  /*17500*/  LOP3.LUT R0, R21.reuse, 0xffff0000, RZ, 0xc0, !PT ;  /* 0xffff000015007812 */ /* 0x040fe400078ec0ff */
[----:B------:R-:W-:Y:S02]  /*17510*/  SHF.L.U32 R20, R21, 0x10, RZ ;  /* 0x0000001015147819 */ /* 0x000fe400000006ff */
[----:B------:R-:W-:Y:S02]  /*17520*/  LOP3.LUT R9, R22, 0xffff0000, RZ, 0xc0, !PT ;  /* 0xffff000016097812 */ /* 0x000fe400078ec0ff */
[----:B------:R-:W-:-:S02]  /*17530*/  LOP3.LUT R8, R23, 0xffff0000, RZ, 0xc0, !PT ;  /* 0xffff000017087812 */ /* 0x000fc400078ec0ff */
[----:B------:R-:W-:Y:S01]  /*17540*/  SHF.L.U32 R23, R23, 0x10, RZ ;  /* 0x0000001017177819 */ /* 0x000fe200000006ff */
[C---:B---3--:R-:W-:Y:S01]  /*17550*/  IMAD.U32 R22, R24.reuse, 0x10000, RZ ;  /* 0x0001000018167824 */ /* 0x048fe200078e00ff */
        /* <DEDUP_REMOVED lines=8> */
[C---:B------:R-:W-:Y:S01]  /*175e0*/  IMAD.U32 R27, R16.reuse, 0x10000, RZ ;  /* 0x00010000101b7824 */ /* 0x040fe200078e00ff */
[----:B------:R-:W-:Y:S01]  /*175f0*/  LOP3.LUT R26, R16, 0xffff0000, RZ, 0xc0, !PT ;  /* 0xffff0000101a7812 */ /* 0x000fe200078ec0ff */
[----:B------:R-:W-:Y:S01]  /*17600*/  @!P0 FADD.FTZ R31, -R31, -RZ ;  /* 0x800000ff1f1f8221 */ /* 0x000fe20000010100 */
[----:B------:R-:W-:Y:S01]  /*17610*/  SHF.L.U32 R16, R17, 0x10, RZ ;  /* 0x0000001011107819 */ /* 0x000fe200000006ff */
        /* <DEDUP_REMOVED lines=9> */
[----:B------:R-:W-:Y:S01]  /*176b0*/  FMUL.FTZ R13, R13, R16 ;  /* 0x000000100d0d7220 */ /* 0x000fe20000410000 */
[----:B------:R-:W-:Y:S01]  /*176c0*/  @!P0 FADD.FTZ R18, -R18, -RZ ;  /* 0x800000ff12128221 */ /* 0x000fe20000010100 */
[----:B------:R-:W-:Y:S01]  /*176d0*/  LOP3.LUT R16, R4, 0xffff0000, RZ, 0xc0, !PT ;  /* 0xffff000004107812 */ /* 0x000fe200078ec0ff */
[----:B------:R-:W-:Y:S01]  /*176e0*/  @!P0 FADD.FTZ R19, -R19, -RZ ;  /* 0x800000ff13138221 */ /* 0x000fe20000010100 */
[----:B------:R-:W-:Y:S01]  /*176f0*/  FMUL.FTZ R24, R24, R17 ;  /* 0x0000001118187220 */ /* 0x000fe20000410000 */
[----:B------:R-:W-:Y:S01]  /*17700*/  FMUL.FTZ R25, R25, R18 ;  /* 0x0000001219197220 */ /* 0x000fe20000410000 */
[----:B------:R-:W-:-:S02]  /*17710*/  IMAD.U32 R17, R4, 0x10000, RZ ;  /* 0x0001000004117824 */ /* 0x000fc400078e00ff */
[----:B------:R-:W-:Y:S01]  /*17720*/  FMUL.FTZ R30, R30, R19 ;  /* 0x000000131e1e7220 */ /* 0x000fe20000410000 */
[C---:B------:R-:W-:Y:S01]  /*17730*/  SHF.L.U32 R4, R5.reuse, 0x10, RZ ;  /* 0x0000001005047819 */ /* 0x040fe200000006ff */
        /* <DEDUP_REMOVED lines=25> */
.L_x_3265:
[----:B------:R-:W-:Y:S05]  /*178d0*/  BSYNC B0 ;  /* 0x0000000000007941 */ /* 0x000fea0003800000 */
.L_x_3264:
[----:B-----5:R1:W-:Y:S01]  /*178e0*/  STS.128 [R243+0x7800], R20 ;  /* 0x00780014f3007388 */ /* 0x0203e20000000c00 */
[----:B------:R-:W-:Y:S05]  /*178f0*/  BRA `(.L_x_3189) ;  /* 0x0000000800547947 */ /* 0x000fea0003800000 */
.L_x_3139:
        /* <DEDUP_REMOVED lines=42> */
.L_x_3267:
[----:B------:R-:W-:Y:S05]  /*17ba0*/  BSYNC B0 ;  /* 0x0000000000007941 */ /* 0x000fea0003800000 */
.L_x_3266:
        /* <DEDUP_REMOVED lines=35> */
.L_x_3269:
[----:B------:R-:W-:Y:S05]  /*17de0*/  BSYNC B0 ;  /* 0x0000000000007941 */ /* 0x000fea0003800000 */
.L_x_3268:
[----:B------:R-:W-:Y:S04]  /*17df0*/  BSSY B0, `(.L_x_3270) ;  /* 0x0000022000007945 */ /* 0x000fe80003800000 */
[----:B------:R-:W-:Y:S05]  /*17e00*/  @P5 BRA `(.L_x_3271) ;  /* 0x0000000000805947 */ /* 0x000fea0003800000 */
[----:B------:R-:W-:Y:S02]  /*17e10*/  ISETP.GE.AND P5, PT, R18, R63, PT ;  /* 0x0000003f1200720c */ /* 0x000fe40003fa6270 */
[----:B----4-:R-:W-:-:S04]  /*17e20*/  LEA R2, P3, R174, R170, 0x5 ;  /* 0x000000aaae027211 */ /* 0x010fc800078628ff */
[----:B------:R-:W-:Y:S02]  /*17e30*/  LEA.HI.X R0, R174, R173, R175, 0x5, P3 ;  /* 0x000000adae007211 */ /* 0x000fe400018f2caf */
[----:B-123--:R-:W-:-:S04]  /*17e40*/  @!P0 LEA R6, P4, R2, R176, 0x1 ;  /* 0x000000b002068211 */ /* 0x00efc800078808ff */
        /* <DEDUP_REMOVED lines=28> */
.L_x_3271:
[----:B------:R-:W-:Y:S05]  /*18010*/  BSYNC B0 ;  /* 0x0000000000007941 */ /* 0x000fea0003800000 */
.L_x_3270:
[----:B------:R-:W-:Y:S05]  /*18020*/  @P6 BRA `(.L_x_3189) ;  /* 0x0000000000886947 */ /* 0x000fea0003800000 */
[----:B------:R-:W-:Y:S01]  /*18030*/  ISETP.GE.AND P5, PT, R18, R63, PT ;  /* 0x0000003f1200720c */ /* 0x000fe20003fa6270 */
[----:B------:R-:W-:Y:S02]  /*18040*/  IMAD.MOV.U32 R171, RZ, RZ, R173 ;  /* 0x000000ffffab7224 */ /* 0x000fe400078e00ad */
[----:B------:R-:W-:Y:S02]  /*18050*/  IMAD R0, R175, 0x30, RZ ;  /* 0x00000030af007824 */ /* 0x000fe400078e02ff */
[----:B------:R-:W-:-:S04]  /*18060*/  IMAD.WIDE.U32 R174, R174, 0x30, R170 ;  /* 0x00000030aeae7825 */ /* 0x000fc800078e00aa */
[----:B------:R-:W-:Y:S01]  /*18070*/  IMAD.IADD R0, R0, 0x1, R175 ;  /* 0x0000000100007824 */ /* 0x000fe200078e02af */
[CC--:B-1----:R-:W-:Y:S02]  /*18080*/  @!P0 LEA R4, P4, R174.reuse, R176.reuse, 0x1 ;  /* 0x000000b0ae048211 */ /* 0x0c2fe400078808ff */
[CC--:B----4-:R-:W-:Y:S01]  /*18090*/  @!P2 LEA R2, P3, R174.reuse, R176.reuse, 0x1 ;  /* 0x000000b0ae02a211 */ /* 0x0d0fe200078608ff */
[----:B------:R1:W-:Y:S01]  /*180a0*/  @P5 STS.128 [R243+0x1800], RZ ;  /* 0x001800fff3005388 */ /* 0x0003e20000000c00 */
[C---:B--23--:R-:W-:Y:S02]  /*180b0*/  @!P5 LEA R6, P6, R174.reuse, R176, 0x1 ;  /* 0x000000b0ae06d211 */ /* 0x04cfe400078c08ff */
        /* <DEDUP_REMOVED lines=25> */
.L_x_3189:
[----:B------:R-:W-:Y:S05]  /*18250*/  BSYNC B3 ;  /* 0x0000000000037941 */ /* 0x000fea0003800000 */
.L_x_3138:
[----:B------:R-:W-:Y:S01]  /*18260*/  VIADD R246, R166, 0xffffffff ;  /* 0xffffffffa6f67836 */ /* 0x000fe20000000000 */
[----:B------:R-:W-:Y:S01]  /*18270*/  BSSY B0, `(.L_x_3272) ;  /* 0x0000028000007945 */ /* 0x000fe20003800000 */
[----:B------:R-:W-:Y:S02]  /*18280*/  LOP3.LUT R247, R60, 0xff, RZ, 0xc0, !PT ;  /* 0x000000ff3cf77812 */ /* 0x000fe400078ec0ff */
[----:B-1-3--:R-:W-:-:S04]  /*18290*/  IMAD.SHL.U32 R8, R246, 0x40, RZ ;  /* 0x00000040f6087824 */ /* 0x00afc800078e00ff */
[----:B------:R-:W-:-:S05]  /*182a0*/  IMAD.IADD R0, R52, 0x1, -R8 ;  /* 0x0000000134007824 */ /* 0x000fca00078e0a08 */
[-C--:B------:R-:W-:Y:S02]  /*182b0*/  ISETP.GE.AND P1, PT, R164, R0.reuse, PT ;  /* 0x00000000a400720c */ /* 0x080fe40003f26270 */
[-C--:B------:R-:W-:Y:S02]  /*182c0*/  ISETP.GE.AND P5, PT, R14, R0.reuse, PT ;  /* 0x000000000e00720c */ /* 0x080fe40003fa6270 */
[-C--:B------:R-:W-:Y:S02]  /*182d0*/  ISETP.GE.AND P4, PT, R15, R0.reuse, PT ;  /* 0x000000000f00720c */ /* 0x080fe40003f86270 */
[----:B------:R-:W-:-:S07]  /*182e0*/  ISETP.GE.AND P0, PT, R38, R0, PT ;  /* 0x000000002600720c */ /* 0x000fce0003f06270 */
[----:B------:R-:W-:Y:S06]  /*182f0*/  @P1 BRA `(.L_x_3273) ;  /* 0x00000000007c1947 */ /* 0x000fec0003800000 */
[C---:B----4-:R-:W-:Y:S02]  /*18300*/  LOP3.LUT R2, R247.reuse, 0x1, RZ, 0xc0, !PT ;  /* 0x00000001f7027812 */ /* 0x050fe400078ec0ff */
[----:B------:R-:W-:Y:S02]  /*18310*/  R2P PR, R247, 0xe ;  /* 0x0000000ef7007804 */ /* 0x000fe40000000000 */
[----:B------:R-:W-:-:S11]  /*18320*/  ISETP.NE.U32.AND P6, PT, R2, 0x1, PT ;  /* 0x000000010200780c */ /* 0x000fd60003fc5070 */
[----:B--2--5:R-:W-:Y:S01]  /*18330*/  @P1 IMAD.MOV.U32 R6, RZ, RZ, R236 ;  /* 0x000000ffff061224 */ /* 0x024fe200078e00ec */
[-C--:B------:R-:W-:Y:S01]  /*18340*/  @P2 MOV R4, R236.reuse ;  /* 0x000000ec00042202 */ /* 0x080fe20000000f00 */
        /* <DEDUP_REMOVED lines=26> */
.L_x_3273:
[----:B------:R-:W-:Y:S05]  /*184f0*/  BSYNC B0 ;  /* 0x0000000000007941 */ /* 0x000fea0003800000 */
.L_x_3272:
[----:B------:R-:W-:Y:S04]  /*18500*/  BSSY B0, `(.L_x_3274) ;  /* 0x0000025000007945 */ /* 0x000fe80003800000 */
[----:B------:R-:W-:Y:S05]  /*18510*/  @P5 BRA `(.L_x_3275) ;  /* 0x00000000008c5947 */ /* 0x000fea0003800000 */
[C---:B---34-:R-:W-:Y:S02]  /*18520*/  LOP3.LUT R2, R247.reuse, 0x1, RZ, 0xc0, !PT ;  /* 0x00000001f7027812 */ /* 0x058fe400078ec0ff */
[C---:B------:R-:W-:Y:S02]  /*18530*/  LOP3.LUT P5, RZ, R247.reuse, 0x2, RZ, 0xc0, !PT ;  /* 0x00000002f7ff7812 */ /* 0x040fe400078ac0ff */
[----:B------:R-:W-:Y:S02]  /*18540*/  ISETP.NE.U32.AND P6, PT, R2, 0x1, PT ;  /* 0x000000010200780c */ /* 0x000fe40003fc5070 */
[----:B------:R-:W-:Y:S02]  /*18550*/  LOP3.LUT P3, RZ, R247, 0x4, RZ, 0xc0, !PT ;  /* 0x00000004f7ff7812 */ /* 0x000fe4000786c0ff */
[----:B------:R-:W-:-:S05]  /*18560*/  IADD3 R3, P1, R233, R160, RZ ;  /* 0x000000a0e9037210 */ /* 0x000fca0007f3e0ff */
[----:B------:R-:W-:Y:S02]  /*18570*/  IMAD.X R2, R234, 0x1, R163, P1 ;  /* 0x00000001ea027824 */ /* 0x000fe400008e06a3 */
[----:B------:R-:W-:Y:S02]  /*18580*/  @P5 LEA R12, P1, R3, R168, 0x1 ;  /* 0x000000a8030c5211 */ /* 0x000fe400078208ff */
[----:B-----5:R-:W-:Y:S02]  /*18590*/  @!P6 LEA R16, P2, R233, R236, 0x1 ;  /* 0x000000ece910e211 */ /* 0x020fe400078408ff */
[----:B------:R-:W-:Y:S02]  /*185a0*/  @P5 LEA.HI.X R13, R3, R169, R2, 0x1, P1 ;  /* 0x000000a9030d5211 */ /* 0x000fe400008f0c02 */
[----:B------:R-:W-:Y:S02]  /*185b0*/  @!P6 LEA.HI.X R17, R233, R235, R234, 0x1, P2 ;  /* 0x000000ebe911e211 */ /* 0x000fe400010f0cea */
[----:B------:R-:W-:-:S02]  /*185c0*/  LOP3.LUT P2, RZ, R247, 0x8, RZ, 0xc0, !PT ;  /* 0x00000008f7ff7812 */ /* 0x000fc4000784c0ff */
[CC--:B--2---:R-:W-:Y:S01]  /*185d0*/  @P3 LEA R6, P1, R3.reuse, R168.reuse, 0x1 ;  /* 0x000000a803063211 */ /* 0x0c4fe200078208ff */
        /* <DEDUP_REMOVED lines=23> */
.L_x_3275:
[----:B------:R-:W-:Y:S05]  /*18750*/  BSYNC B0 ;  /* 0x0000000000007941 */ /* 0x000fea0003800000 */
.L_x_3274:
[----:B------:R-:W-:Y:S04]  /*18760*/  BSSY B0, `(.L_x_3276) ;  /* 0x0000027000007945 */ /* 0x000fe80003800000 */
[----:B------:R-:W-:Y:S05]  /*18770*/  @P4 BRA `(.L_x_3277) ;  /* 0x0000000000944947 */ /* 0x000fea0003800000 */
[C---:B---34-:R-:W-:Y:S02]  /*18780*/  LOP3.LUT R2, R247.reuse, 0x1, RZ, 0xc0, !PT ;  /* 0x00000001f7027812 */ /* 0x058fe400078ec0ff */
[C---:B------:R-:W-:Y:S02]  /*18790*/  LOP3.LUT P5, RZ, R247.reuse, 0x2, RZ, 0xc0, !PT ;  /* 0x00000002f7ff7812 */ /* 0x040fe400078ac0ff */
[----:B------:R-:W-:Y:S01]  /*187a0*/  ISETP.NE.U32.AND P6, PT, R2, 0x1, PT ;  /* 0x000000010200780c */ /* 0x000fe20003fc5070 */
[C---:B------:R-:W-:Y:S01]  /*187b0*/  IMAD.SHL.U32 R2, R50.reuse, 0x20, RZ ;  /* 0x0000002032027824 */ /* 0x040fe200078e00ff */
[C---:B------:R-:W-:Y:S02]  /*187c0*/  LOP3.LUT P4, RZ, R247.reuse, 0x4, RZ, 0xc0, !PT ;  /* 0x00000004f7ff7812 */ /* 0x040fe4000788c0ff */
[----:B------:R-:W-:Y:S02]  /*187d0*/  LOP3.LUT P2, RZ, R247, 0x8, RZ, 0xc0, !PT ;  /* 0x00000008f7ff7812 */ /* 0x000fe4000784c0ff */
[----:B------:R-:W-:-:S02]  /*187e0*/  SHF.L.U64.HI R3, R50, 0x5, R51 ;  /* 0x0000000532037819 */ /* 0x000fc40000010233 */
[----:B-1----:R-:W-:-:S05]  /*187f0*/  LEA R4, P1, R50, R160, 0x5 ;  /* 0x000000a032047211 */ /* 0x002fca00078228ff */
[----:B--2--5:R-:W-:-:S04]  /*18800*/  @!P6 LEA R6, P3, R2, R236, 0x1 ;  /* 0x000000ec0206e211 */ /* 0x024fc800078608ff */
        /* <DEDUP_REMOVED lines=28> */
.L_x_3277:
[----:B------:R-:W-:Y:S05]  /*189d0*/  BSYNC B0 ;  /* 0x0000000000007941 */ /* 0x000fea0003800000 */
.L_x_3276:
[----:B------:R-:W-:Y:S04]  /*189e0*/  BSSY B0, `(.L_x_3278) ;  /* 0x000002a000007945 */ /* 0x000fe80003800000 */
[----:B------:R-:W-:Y:S05]  /*189f0*/  @P0 BRA `(.L_x_3279) ;  /* 0x0000000000a00947 */ /* 0x000fea0003800000 */
[C---:B---34-:R-:W-:Y:S01]  /*18a00*/  LOP3.LUT R2, R247.reuse, 0x1, RZ, 0xc0, !PT ;  /* 0x00000001f7027812 */ /* 0x058fe200078ec0ff */
        /* <DEDUP_REMOVED lines=8> */
[CC--:B-1----:R-:W-:Y:S02]  /*18a90*/  @P4 LEA R12, P6, R162.reuse, R168.reuse, 0x1 ;  /* 0x000000a8a20c4211 */ /* 0x0c2fe400078c08ff */
[----:B------:R-:W-:Y:S02]  /*18aa0*/  @!P5 IMAD.MOV.U32 R4, RZ, RZ, R236 ;  /* 0x000000ffff04d224 */ /* 0x000fe400078e00ec */
[----:B------:R-:W-:Y:S01]  /*18ab0*/  @!P5 IMAD.MOV.U32 R5, RZ, RZ, R235 ;  /* 0x000000ffff05d224 */ /* 0x000fe200078e00eb */
[CC--:B--2--5:R-:W-:Y:S01]  /*18ac0*/  @P3 LEA R6, P2, R162.reuse, R168.reuse, 0x1 ;  /* 0x000000a8a2063211 */ /* 0x0e4fe200078408ff */
[----:B------:R-:W-:Y:S01]  /*18ad0*/  @!P5 IMAD R51, R51, 0x60, RZ ;  /* 0x000000603333d824 */ /* 0x000fe200078e02ff */
[----:B------:R-:W-:Y:S01]  /*18ae0*/  @P1 LEA R16, P0, R162, R168, 0x1 ;  /* 0x000000a8a2101211 */ /* 0x000fe200078008ff */
[----:B------:R-:W-:Y:S01]  /*18af0*/  @!P5 IMAD.WIDE.U32 R4, R50, 0x60, R4 ;  /* 0x000000603204d825 */ /* 0x000fe200078e0004 */
[CCC-:B------:R-:W-:Y:S02]  /*18b00*/  @P4 LEA.HI.X R13, R162.reuse, R169.reuse, R2.reuse, 0x1, P6 ;  /* 0x000000a9a20d4211 */ /* 0x1c0fe400030f0c02 */
[CCC-:B------:R-:W-:Y:S01]  /*18b10*/  @P3 LEA.HI.X R7, R162.reuse, R169.reuse, R2.reuse, 0x1, P2 ;  /* 0x000000a9a2073211 */ /* 0x1c0fe200010f0c02 */
        /* <DEDUP_REMOVED lines=22> */
.L_x_3279:
[----:B------:R-:W-:Y:S05]  /*18c80*/  BSYNC B0 ;  /* 0x0000000000007941 */ /* 0x000fea0003800000 */
.L_x_3278:
[----:B-1---5:R-:W4:Y:S04]  /*18c90*/  LD.E.64 R16, desc[UR6][R10.64+0x1c0] ;  /* 0x0001c0060a107980 */ /* 0x022f28000c101b00 */
[----:B--23--:R-:W2:Y:S01]  /*18ca0*/  LD.E.64 R6, desc[UR6][R10.64+0x1b8] ;  /* 0x0001b8060a067980 */ /* 0x00cea2000c101b00 */
[----:B------:R-:W-:Y:S01]  /*18cb0*/  IMAD.SHL.U32 R4, R57, 0x40, RZ ;  /* 0x0000004039047824 */ /* 0x000fe200078e00ff */
[CC--:B------:R-:W-:Y:S01]  /*18cc0*/  ISETP.GE.AND P1, PT, R164.reuse, R0.reuse, PT ;  /* 0x00000000a400720c */ /* 0x0c0fe20003f26270 */
[----:B------:R-:W-:Y:S01]  /*18cd0*/  IMAD.MOV.U32 R158, RZ, RZ, R238 ;  /* 0x000000ffff9e7224 */ /* 0x000fe200078e00ee */
[----:B------:R-:W0:Y:S01]  /*18ce0*/  LDGDEPBAR ;  /* 0x00000000000079af */ /* 0x000e220000000000 */
[----:B----4-:R-:W-:Y:S01]  /*18cf0*/  IMAD.SHL.U32 R3, R164, 0x8, RZ ;  /* 0x00000008a4037824 */ /* 0x010fe200078e00ff */
[----:B------:R-:W-:Y:S01]  /*18d00*/  LOP3.LUT R4, R4, 0x1c0, RZ, 0xc0, !PT ;  /* 0x000001c004047812 */ /* 0x000fe200078ec0ff */
[----:B------:R-:W-:Y:S01]  /*18d10*/  IMAD R230, R55, 0x400, R41 ;  /* 0x0000040037e67824 */ /* 0x000fe200078e0229 */
[----:B------:R1:W5:Y:S01]  /*18d20*/  LD.E R9, desc[UR6][R10.64+0xd8] ;  /* 0x0000d8060a097980 */ /* 0x000362000c101900 */
[----:B------:R-:W-:-:S02]  /*18d30*/  ISETP.GE.AND P6, PT, R14, R0, PT ;  /* 0x000000000e00720c */ /* 0x000fc40003fc6270 */
[----:B------:R-:W-:Y:S02]  /*18d40*/  LOP3.LUT R3, R4, 0x8, R3, 0xf8, !PT ;  /* 0x0000000804037812 */ /* 0x000fe400078ef803 */
[----:B------:R-:W-:Y:S02]  /*18d50*/  SHF.R.U32.HI R4, RZ, 0x3, R4 ;  /* 0x00000003ff047819 */ /* 0x000fe40000011604 */
[----:B------:R-:W-:Y:S02]  /*18d60*/  ISETP.GE.AND P4, PT, R15, R0, PT ;  /* 0x000000000f00720c */ /* 0x000fe40003f86270 */
[----:B------:R-:W-:-:S05]  /*18d70*/  LOP3.LUT R3, R3, R4, RZ, 0x3c, !PT ;  /* 0x0000000403037212 */ /* 0x000fca00078e3cff */
[----:B------:R-:W-:Y:S01]  /*18d80*/  IMAD R229, R58, 0x200, R3 ;  /* 0x000002003ae57824 */ /* 0x000fe200078e0203 */
[----:B------:R-:W-:Y:S01]  /*18d90*/  BSSY B0, `(.L_x_3280) ;  /* 0x0000032000007945 */ /* 0x000fe20003800000 */
[----:B------:R-:W-:-:S03]  /*18da0*/  LEA R230, R230, UR4, 0x1 ;  /* 0x00000004e6e67c11 */ /* 0x000fc6000f8e08ff */
[----:B------:R-:W-:Y:S01]  /*18db0*/  LEA R229, R229, UR4, 0x1 ;  /* 0x00000004e5e57c11 */ /* 0x000fe2000f8e08ff */
[----:B------:R-:W-:Y:S02]  /*18dc0*/  IMAD R2, R17, R239, RZ ;  /* 0x000000ef11027224 */ /* 0x000fe400078e02ff */
[----:B------:R-:W-:-:S04]  /*18dd0*/  IMAD.WIDE.U32 R12, R239, R16, R158 ;  /* 0x00000010ef0c7225 */ /* 0x000fc800078e009e */
[----:B------:R-:W-:Y:S01]  /*18de0*/  IMAD R2, R16, R59, R2 ;  /* 0x0000003b10027224 */ /* 0x000fe200078e0202 */
[----:B--2---:R-:W-:-:S03]  /*18df0*/  LEA R6, P0, R12, R6, 0x2 ;  /* 0x000000060c067211 */ /* 0x004fc600078010ff */
[----:B------:R-:W-:-:S05]  /*18e00*/  IMAD.IADD R2, R13, 0x1, R2 ;  /* 0x000000010d027824 */ /* 0x000fca00078e0202 */
[----:B------:R-:W-:Y:S02]  /*18e10*/  LEA.HI.X R7, R12, R7, R2, 0x2, P0 ;  /* 0x000000070c077211 */ /* 0x000fe400000f1402 */
[----:B------:R1:W5:Y:S01]  /*18e20*/  LD.E R2, desc[UR6][R10.64+0x188] ;  /* 0x000188060a027980 */ /* 0x000362000c101900 */
[----:B------:R-:W-:-:S03]  /*18e30*/  ISETP.GE.AND P0, PT, R38, R0, PT ;  /* 0x000000002600720c */ /* 0x000fc60003f06270 */
[----:B------:R1:W5:Y:S01]  /*18e40*/  LD.E R3, desc[UR6][R6.64] ;  /* 0x0000000606037980 */ /* 0x000362000c101900 */
        /* <DEDUP_REMOVED lines=11> */
[-C--:B-1----:R-:W-:Y:S01]  /*18f00*/  @P2 MOV R6, R185.reuse ;  /* 0x000000b900062202 */ /* 0x082fe20000000f00 */
        /* <DEDUP_REMOVED lines=26> */
.L_x_3281:
[----:B------:R-:W-:Y:S05]  /*190b0*/  BSYNC B0 ;  /* 0x0000000000007941 */ /* 0x000fea0003800000 */
.L_x_3280:
        /* <DEDUP_REMOVED lines=11> */
[----:B------:R-:W-:-:S04]  /*19170*/  @!P6 LEA R14, P1, R231, R185, 0x1 ;  /* 0x000000b9e70ee211 */ /* 0x000fc800078208ff */
[C---:B------:R-:W-:Y:S02]  /*19180*/  @!P6 LEA.HI.X R15, R231.reuse, R184, R232, 0x1, P1 ;  /* 0x000000b8e70fe211 */ /* 0x040fe400008f0ce8 */
[----:B--2---:R-:W-:-:S03]  /*19190*/  @P5 LEA R12, P1, R231, R185, 0x1 ;  /* 0x000000b9e70c5211 */ /* 0x004fc600078208ff */
[----:B------:R-:W-:Y:S01]  /*191a0*/  @!PT LDS RZ, [RZ] ;  /* 0x00000000fffff984 */ /* 0x000fe20000000800 */
[----:B------:R-:W-:Y:S01]  /*191b0*/  @!PT LDS RZ, [RZ] ;  /* 0x00000000fffff984 */ /* 0x000fe20000000800 */
[----:B------:R-:W-:Y:S01]  /*191c0*/  @!PT LDS RZ, [RZ] ;  /* 0x00000000fffff984 */ /* 0x000fe20000000800 */
[----:B------:R4:W-:Y:S01]  /*191d0*/  @!P6 LDGSTS.E.BYPASS.LTC128B.128 [R243+0x10800], desc[UR6][R14.64] ;  /* 0x108000000ef3efae */ /* 0x0009e2000b901d46 */
[CCC-:B------:R-:W-:Y:S02]  /*191e0*/  @P5 LEA.HI.X R13, R231.reuse, R184.reuse, R232.reuse, 0x1, P1 ;  /* 0x000000b8e70d5211 */ /* 0x1c0fe400008f0ce8 */
[CC--:B-1----:R-:W-:Y:S01]  /*191f0*/  @P3 LEA R6, P1, R231.reuse, R185.reuse, 0x1 ;  /* 0x000000b9e7063211 */ /* 0x0c2fe200078208ff */
        /* <DEDUP_REMOVED lines=19> */
.L_x_3283:
[----:B------:R-:W-:Y:S05]  /*19330*/  BSYNC B0 ;  /* 0x0000000000007941 */ /* 0x000fea0003800000 */
.L_x_3282:
        /* <DEDUP_REMOVED lines=12> */
[----:B--2-4-:R-:W-:-:S05]  /*19400*/  SHF.L.U64.HI R4, R48, 0x5, R49 ;  /* 0x0000000530047819 */ /* 0x014fca0000010231 */
[CC--:B------:R-:W-:Y:S02]  /*19410*/  @P5 LEA R14, P1, R0.reuse, R185.reuse, 0x1 ;  /* 0x000000b9000e5211 */ /* 0x0c0fe400078208ff */
[CC--:B------:R-:W-:Y:S02]  /*19420*/  @!P6 LEA R16, P3, R0.reuse, R185.reuse, 0x1 ;  /* 0x000000b90010e211 */ /* 0x0c0fe400078608ff */
[CCC-:B------:R-:W-:Y:S02]  /*19430*/  @P5 LEA.HI.X R15, R0.reuse, R184.reuse, R4.reuse, 0x1, P1 ;  /* 0x000000b8000f5211 */ /* 0x1c0fe400008f0c04 */
[CCC-:B------:R-:W-:Y:S02]  /*19440*/  @!P6 LEA.HI.X R17, R0.reuse, R184.reuse, R4.reuse, 0x1, P3 ;  /* 0x000000b80011e211 */ /* 0x1c0fe400018f0c04 */
[CC--:B------:R-:W-:Y:S02]  /*19450*/  @P4 LEA R12, P3, R0.reuse, R185.reuse, 0x1 ;  /* 0x000000b9000c4211 */ /* 0x0c0fe400078608ff */
[C---:B-1----:R-:W-:Y:S01]  /*19460*/  @P2 LEA R6, P1, R0.reuse, R185, 0x1 ;  /* 0x000000b900062211 */ /* 0x042fe200078208ff */
        /* <DEDUP_REMOVED lines=22> */
.L_x_3285:
[----:B------:R-:W-:Y:S05]  /*195d0*/  BSYNC B0 ;  /* 0x0000000000007941 */ /* 0x000fea0003800000 */
.L_x_3284:
        /* <DEDUP_REMOVED lines=9> */
[----:B-12-4-:R-:W-:Y:S01]  /*19670*/  @P1 MOV R12, R185 ;  /* 0x000000b9000c1202 */ /* 0x016fe20000000f00 */
[--C-:B------:R-:W-:Y:S01]  /*19680*/  @P2 IMAD.MOV.U32 R6, RZ, RZ, R185.reuse ;  /* 0x000000ffff062224 */ /* 0x100fe200078e00b9 */
        /* <DEDUP_REMOVED lines=42> */
.L_x_3287:
[----:B------:R-:W-:Y:S05]  /*19930*/  BSYNC B0 ;  /* 0x0000000000007941 */ /* 0x000fea0003800000 */
.L_x_3286:
[----:B-12-4-:R-:W-:Y:S01]  /*19940*/  LDSM.16.M88.4 R12, [R230] ;  /* 0x00000000e60c783b */ /* 0x016fe20000000200 */
[----:B------:R-:W-:Y:S01]  /*19950*/  R2P PR, R57, 0x6 ;  /* 0x0000000639007804 */ /* 0x000fe20000000000 */
[C---:B------:R-:W-:Y:S01]  /*19960*/  VIADD R0, R229.reuse, 0x8000 ;  /* 0x00008000e5007836 */ /* 0x040fe20000000000 */
[----:B-----5:R-:W1:Y:S01]  /*19970*/  MUFU.RCP R9, R9 ;  /* 0x0000000900097308 */ /* 0x020e620000001000 */
[----:B------:R-:W2:Y:S01]  /*19980*/  LDSM.16.M88.4 R44, [R229+0x8000] ;  /* 0x00800000e52c783b */ /* 0x000ea20000000200 */
[----:B------:R-:W-:Y:S01]  /*19990*/  VIADD R227, R229, 0x8020 ;  /* 0x00008020e5e37836 */ /* 0x000fe20000000000 */
[----:B------:R-:W-:Y:S01]  /*199a0*/  BSSY B1, `(.L_x_3288) ;  /* 0x0000233000017945 */ /* 0x000fe20003800000 */
[--C-:B------:R-:W-:Y:S01]  /*199b0*/  IMAD R228, R40, 0x2, R230.reuse ;  /* 0x0000000228e47824 */ /* 0x100fe200078e02e6 */
[----:B------:R-:W4:Y:S01]  /*199c0*/  LDSM.16.M88.4 R28, [R229+0x8800] ;  /* 0x00880000e51c783b */ /* 0x000f220000000200 */
[C---:B------:R-:W-:Y:S02]  /*199d0*/  IMAD R226, R39.reuse, 0x2, R230 ;  /* 0x0000000227e27824 */ /* 0x040fe400078e02e6 */
[----:B------:R-:W-:Y:S01]  /*199e0*/  IMAD R225, R39, 0x2, R228 ;  /* 0x0000000227e17824 */ /* 0x000fe200078e02e4 */
[----:B------:R-:W3:Y:S01]  /*199f0*/  LDSM.16.M88.4 R20, [R229+0x9000] ;  /* 0x00900000e514783b */ /* 0x000ee20000000200 */
[----:B------:R-:W-:-:S02]  /*19a00*/  IMAD.SHL.U32 R53, R53, 0x2, RZ ;  /* 0x0000000235357824 */ /* 0x000fc400078e00ff */
[----:B------:R-:W-:Y:S01]  /*19a10*/  @P1 VIADD R227, R0, 0xffffffe0 ;  /* 0xffffffe000e31836 */ /* 0x000fe20000000000 */
[----:B------:R-:W3:Y:S01]  /*19a20*/  LDSM.16.M88.4 R64, [R229+0x9800] ;  /* 0x00980000e540783b */ /* 0x000ee20000000200 */
[----:B------:R-:W-:Y:S02]  /*19a30*/  IMAD.MOV.U32 R0, RZ, RZ, 0x40 ;  /* 0x00000040ff007424 */ /* 0x000fe400078e00ff */
[----:B------:R-:W-:Y:S01]  /*19a40*/  VIADD R219, R227, 0x800 ;  /* 0x00000800e3db7836 */ /* 0x000fe20000000000 */
[----:B------:R-:W-:Y:S01]  /*19a50*/  LDSM.16.M88.4 R16, [R228] ;  /* 0x00000000e410783b */ /* 0x000fe20000000200 */
[----:B-1----:R-:W-:Y:S01]  /*19a60*/  FMUL.FTZ R3, R3, R9 ;  /* 0x0000000903037220 */ /* 0x002fe20000410000 */
[----:B------:R-:W-:Y:S01]  /*19a70*/  SEL R0, R0, 0xffffffc0, !P2 ;  /* 0xffffffc000007807 */ /* 0x000fe20005000000 */
[C---:B------:R-:W-:Y:S01]  /*19a80*/  VIADD R218, R227.reuse, 0x1000 ;  /* 0x00001000e3da7836 */ /* 0x040fe20000000000 */
[----:B------:R-:W1:Y:S01]  /*19a90*/  LDSM.16.M88.4 R60, [R227] ;  /* 0x00000000e33c783b */ /* 0x000e620000000200 */
[----:B------:R-:W-:-:S02]  /*19aa0*/  VIADD R217, R227, 0x1800 ;  /* 0x00001800e3d97836 */ /* 0x000fc40000000000 */
[----:B------:R-:W-:Y:S01]  /*19ab0*/  IMAD.IADD R223, R229, 0x1, R0 ;  /* 0x00000001e5df7824 */ /* 0x000fe200078e0200 */
[----:B------:R-:W1:Y:S01]  /*19ac0*/  LDSM.16.M88.4 R76, [R227+0x800] ;  /* 0x00080000e34c783b */ /* 0x000e620000000200 */
[----:B------:R-:W-:Y:S01]  /*19ad0*/  IMAD.IADD R216, R0, 0x1, R227 ;  /* 0x0000000100d87824 */ /* 0x000fe200078e02e3 */
[----:B------:R-:W-:Y:S01]  /*19ae0*/  SHF.R.S32.HI R0, RZ, 0x1f, R54 ;  /* 0x0000001fff007819 */ /* 0x000fe20000011436 */
[C---:B------:R-:W-:Y:S01]  /*19af0*/  VIADD R215, R227.reuse, 0x2000 ;  /* 0x00002000e3d77836 */ /* 0x040fe20000000000 */
[----:B------:R-:W1:Y:S01]  /*19b00*/  LDSM.16.M88.4 R72, [R227+0x1000] ;  /* 0x00100000e348783b */ /* 0x000e620000000200 */
[C---:B------:R-:W-:Y:S01]  /*19b10*/  VIADD R214, R227.reuse, 0x2800 ;  /* 0x00002800e3d67836 */ /* 0x040fe20000000000 */
[----:B------:R-:W-:Y:S01]  /*19b20*/  LEA.HI R0, R0, R54, RZ, 0x2 ;  /* 0x0000003600007211 */ /* 0x000fe200078f10ff */
[C---:B------:R-:W-:Y:S01]  /*19b30*/  VIADD R213, R227.reuse, 0x3000 ;  /* 0x00003000e3d57836 */ /* 0x040fe20000000000 */
[----:B------:R-:W1:Y:S01]  /*19b40*/  LDSM.16.M88.4 R68, [R227+0x1800] ;  /* 0x00180000e344783b */ /* 0x000e620000000200 */
[C---:B------:R-:W-:Y:S01]  /*19b50*/  VIADD R212, R227.reuse, 0x3800 ;  /* 0x00003800e3d47836 */ /* 0x040fe20000000000 */
[----:B------:R-:W-:Y:S01]  /*19b60*/  SHF.R.S32.HI R0, RZ, 0x2, R0 ;  /* 0x00000002ff007819 */ /* 0x000fe20000011400 */
[C---:B------:R-:W-:Y:S01]  /*19b70*/  VIADD R211, R227.reuse, 0x4000 ;  /* 0x00004000e3d37836 */ /* 0x040fe20000000000 */
[----:B------:R-:W-:Y:S01]  /*19b80*/  LDSM.16.M88.4 R80, [R226] ;  /* 0x00000000e250783b */ /* 0x000fe20000000200 */
[----:B------:R-:W-:-:S02]  /*19b90*/  VIADD R210, R227, 0x4800 ;  /* 0x00004800e3d27836 */ /* 0x000fc40000000000 */
[----:B------:R-:W-:Y:S01]  /*19ba0*/  IMAD R55, R55, 0x10, R0 ;  /* 0x0000001037377824 */ /* 0x000fe200078e0200 */
[C---:B--2---:R-:W-:Y:S01]  /*19bb0*/  HMMA.16816.F32.BF16 R48, R12.reuse, R44, RZ ;  /* 0x0000002c0c30723c */ /* 0x044fe200000418ff */
[----:B------:R-:W2:Y:S01]  /*19bc0*/  LDSM.16.M88.4 R4, [R223+0x8000] ;  /* 0x00800000df04783b */ /* 0x000ea20000000200 */
[----:B------:R-:W-:Y:S02]  /*19bd0*/  VIADD R209, R227, 0x5000 ;  /* 0x00005000e3d17836 */ /* 0x000fe40000000000 */
[----:B------:R-:W-:Y:S01]  /*19be0*/  IADD3 R55, R55, 0x1, R56 ;  /* 0x0000000137377810 */ /* 0x000fe20007ffe038 */
[----:B------:R-:W-:Y:S01]  /*19bf0*/  LDSM.16.M88.4 R92, [R223+0x9800] ;  /* 0x00980000df5c783b */ /* 0x000fe20000000200 */
[----:B------:R-:W-:Y:S01]  /*19c00*/  HMMA.16816.F32.BF16 R44, R12, R46, RZ ;  /* 0x0000002e0c2c723c */ /* 0x000fe200000418ff */
[C---:B------:R-:W-:Y:S01]  /*19c10*/  VIADD R208, R227.reuse, 0x5800 ;  /* 0x00005800e3d07836 */ /* 0x040fe20000000000 */
[----:B------:R-:W-:Y:S01]  /*19c20*/  IADD3 R55, R52, R55, -R241 ;  /* 0x0000003734377210 */ /* 0x000fe20007ffe8f1 */
[----:B------:R-:W-:Y:S01]  /*19c30*/  LDSM.16.M88.4 R88, [R216] ;  /* 0x00000000d858783b */ /* 0x000fe20000000200 */
[----:B------:R-:W-:-:S02]  /*19c40*/  VIADD R207, R227, 0x6000 ;  /* 0x00006000e3cf7836 */ /* 0x000fc40000000000 */
[C---:B----4-:R-:W-:Y:S01]  /*19c50*/  HMMA.16816.F32.BF16 R32, R12.reuse, R28, RZ ;  /* 0x0000001c0c20723c */ /* 0x050fe200000418ff */
[----:B------:R-:W-:Y:S01]  /*19c60*/  IMAD.IADD R2, R2, 0x1, R55 ;  /* 0x0000000102027824 */ /* 0x000fe200078e0237 */
[----:B------:R-:W0:Y:S01]  /*19c70*/  LDGDEPBAR ;  /* 0x00000000000079af */ /* 0x000e220000000000 */
[C---:B------:R-:W-:Y:S02]  /*19c80*/  VIADD R206, R227.reuse, 0x6800 ;  /* 0x00006800e3ce7836 */ /* 0x040fe40000000000 */
[C---:B------:R-:W-:Y:S01]  /*19c90*/  VIADD R205, R227.reuse, 0x7000 ;  /* 0x00007000e3cd7836 */ /* 0x040fe20000000000 */
[----:B---3--:R-:W-:Y:S01]  /*19ca0*/  HMMA.16816.F32.BF16 R24, R12, R20, RZ ;  /* 0x000000140c18723c */ /* 0x008fe200000418ff */
[C---:B------:R-:W-:Y:S01]  /*19cb0*/  VIMNMX R0, R2.reuse, R52, PT ;  /* 0x0000003402007248 */ /* 0x040fe20003fe0100 */
[----:B------:R-:W-:Y:S01]  /*19cc0*/  VIADD R204, R227, 0x7800 ;  /* 0x00007800e3cc7836 */ /* 0x000fe20000000000 */
[----:B------:R-:W-:-:S03]  /*19cd0*/  VIADDMNMX R2, R2, 0x8, R52, PT ;  /* 0x0000000802027846 */ /* 0x000fc60003800134 */
[C---:B------:R-:W-:Y:S06]  /*19ce0*/  HMMA.16816.F32.BF16 R28, R12.reuse, R30, RZ ;  /* 0x0000001e0c1c723c */ /* 0x040fec00000418ff */
[C---:B------:R-:W-:Y:S06]  /*19cf0*/  HMMA.16816.F32.BF16 R20, R12.reuse, R22, RZ ;  /* 0x000000160c14723c */ /* 0x040fec00000418ff */
[C---:B------:R-:W-:Y:S06]  /*19d00*/  HMMA.16816.F32.BF16 R84, R12.reuse, R64, RZ ;  /* 0x000000400c54723c */ /* 0x040fec00000418ff */
[----:B------:R-:W-:Y:S01]  /*19d10*/  HMMA.16816.F32.BF16 R12, R12, R66, RZ ;  /* 0x000000420c0c723c */ /* 0x000fe200000418ff */
[----:B------:R-:W3:Y:S05]  /*19d20*/  LDSM.16.M88.4 R64, [R223+0x8800] ;  /* 0x00880000df40783b */ /* 0x000eea0000000200 */
        /* <DEDUP_REMOVED lines=8> */
[----:B------:R-:W4:Y:S05]  /*19db0*/  LDSM.16.M88.4 R72, [R225] ;  /* 0x00000000e148783b */ /* 0x000f2a0000000200 */
[C---:B------:R-:W-:Y:S06]  /*19dc0*/  HMMA.16816.F32.BF16 R84, R16.reuse, R68, R84 ;  /* 0x000000441054723c */ /* 0x040fec0000041854 */
[----:B------:R-:W-:Y:S01]  /*19dd0*/  HMMA.16816.F32.BF16 R12, R16, R70, R12 ;  /* 0x00000046100c723c */ /* 0x000fe2000004180c */
[----:B------:R-:W4:Y:S04]  /*19de0*/  LDSM.16.M88.4 R16, [R216+0x800] ;  /* 0x00080000d810783b */ /* 0x000f280000000200 */
[----:B------:R-:W-:Y:S01]  /*19df0*/  LDSM.16.M88.4 R68, [R229+0xa000] ;  /* 0x00a00000e544783b */ /* 0x000fe20000000200 */
        /* <DEDUP_REMOVED lines=25> */
[----:B------:R-:W2:Y:S01]  /*19f90*/  LDSM.16.M88.4 R72, [R227+0x3000] ;  /* 0x00300000e348783b */ /* 0x000ea20000000200 */
        /* <DEDUP_REMOVED lines=41> */
[----:B------:R-:W-:Y:S05]  /*1a230*/  LDSM.16.M88.4 R88, [R227+0x5800] ;  /* 0x00580000e358783b */ /* 0x000fea0000000200 */
        /* <DEDUP_REMOVED lines=9> */
[----:B------:R-:W3:Y:S01]  /*1a2d0*/  LDSM.16.M88.4 R4, [R227+0x5000] ;  /* 0x00500000e304783b */ /* 0x000ee20000000200 */
[C---:B----4-:R-:W-:Y:S06]  /*1a2e0*/  HMMA.16816.F32.BF16 R48, R60.reuse, R72, R48 ;  /* 0x000000483c30723c */ /* 0x050fec0000041830 */
[C---:B------:R-:W-:Y:S01]  /*1a2f0*/  HMMA.16816.F32.BF16 R44, R60.reuse, R74, R44 ;  /* 0x0000004a3c2c723c */ /* 0x040fe2000004182c */
[----:B------:R-:W-:Y:S05]  /*1a300*/  LDSM.16.M88.4 R72, [R223+0xc800] ;  /* 0x00c80000df48783b */ /* 0x000fea0000000200 */
[C---:B--2---:R-:W-:Y:S06]  /*1a310*/  HMMA.16816.F32.BF16 R32, R60.reuse, R16, R32 ;  /* 0x000000103c20723c */ /* 0x044fec0000041820 */
[C---:B------:R-:W-:Y:S01]  /*1a320*/  HMMA.16816.F32.BF16 R28, R60.reuse, R18, R28 ;  /* 0x000000123c1c723c */ /* 0x040fe2000004181c */
[----:B------:R-:W-:Y:S05]  /*1a330*/  LDSM.16.M88.4 R16, [R223+0xc000] ;  /* 0x00c00000df10783b */ /* 0x000fea0000000200 */
[C---:B------:R-:W-:Y:S06]  /*1a340*/  HMMA.16816.F32.BF16 R24, R60.reuse, R12, R24 ;  /* 0x0000000c3c18723c */ /* 0x040fec0000041818 */
[C---:B------:R-:W-:Y:S01]  /*1a350*/  HMMA.16816.F32.BF16 R20, R60.reuse, R14, R20 ;  /* 0x0000000e3c14723c */ /* 0x040fe20000041814 */
[----:B------:R-:W2:Y:S05]  /*1a360*/  LDSM.16.M88.4 R12, [R226+0x4000] ;  /* 0x00400000e20c783b */ /* 0x000eaa0000000200 */
[C---:B------:R-:W-:Y:S06]  /*1a370*/  HMMA.16816.F32.BF16 R84, R60.reuse, R92, R84 ;  /* 0x0000005c3c54723c */ /* 0x040fec0000041854 */
[----:B------:R-:W-:Y:S01]  /*1a380*/  HMMA.16816.F32.BF16 R80, R60, R94, R80 ;  /* 0x0000005e3c50723c */ /* 0x000fe20000041850 */
[----:B------:R-:W4:Y:S04]  /*1a390*/  LDSM.16.M88.4 R60, [R223+0xd000] ;  /* 0x00d00000df3c783b */ /* 0x000f280000000200 */
[----:B------:R-:W-:Y:S01]  /*1a3a0*/  LDSM.16.M88.4 R92, [R228+0x6000] ;  /* 0x00600000e45c783b */ /* 0x000fe20000000200 */
[C---:B-1----:R-:W-:Y:S06]  /*1a3b0*/  HMMA.16816.F32.BF16 R48, R76.reuse, R68, R48 ;  /* 0x000000444c30723c */ /* 0x042fec0000041830 */
[C---:B------:R-:W-:Y:S01]  /*1a3c0*/  HMMA.16816.F32.BF16 R44, R76.reuse, R70, R44 ;  /* 0x000000464c2c723c */ /* 0x040fe2000004182c */
[----:B------:R-:W1:Y:S05]  /*1a3d0*/  LDSM.16.M88.4 R68, [R223+0xd800] ;  /* 0x00d80000df44783b */ /* 0x000e6a0000000200 */
[C---:B---3--:R-:W-:Y:S06]  /*1a3e0*/  HMMA.16816.F32.BF16 R32, R76.reuse, R64, R32 ;  /* 0x000000404c20723c */ /* 0x048fec0000041820 */
        /* <DEDUP_REMOVED lines=17> */
[----:B------:R-:W-:Y:S05]  /*1a500*/  LDSM.16.M88.4 R60, [R230+0x6000] ;  /* 0x00600000e63c783b */ /* 0x000fea0000000200 */
[C---:B-1----:R-:W-:Y:S06]  /*1a510*/  HMMA.16816.F32.BF16 R84, R12.reuse, R68, R84 ;  /* 0x000000440c54723c */ /* 0x042fec0000041854 */
[----:B------:R-:W-:Y:S01]  /*1a520*/  HMMA.16816.F32.BF16 R80, R12, R70, R80 ;  /* 0x000000460c50723c */ /* 0x000fe20000041850 */
[----:B------:R-:W1:Y:S04]  /*1a530*/  LDSM.16.M88.4 R12, [R229+0xe800] ;  /* 0x00e80000e50c783b */ /* 0x000e680000000200 */
[----:B------:R-:W4:Y:S01]  /*1a540*/  LDSM.16.M88.4 R68, [R229+0xf000] ;  /* 0x00f00000e544783b */ /* 0x000f220000000200 */
[C---:B---3--:R-:W-:Y:S06]  /*1a550*/  HMMA.16816.F32.BF16 R32, R4.reuse, R88, R32 ;  /* 0x000000580420723c */ /* 0x048fec0000041820 */
[C---:B------:R-:W-:Y:S01]  /*1a560*/  HMMA.16816.F32.BF16 R28, R4.reuse, R90, R28 ;  /* 0x0000005a041c723c */ /* 0x040fe2000004181c */
[----:B------:R-:W-:Y:S05]  /*1a570*/  LDSM.16.M88.4 R88, [R227+0x7800] ;  /* 0x00780000e358783b */ /* 0x000fea0000000200 */
[C---:B------:R-:W-:Y:S06]  /*1a580*/  HMMA.16816.F32.BF16 R48, R4.reuse, R64, R48 ;  /* 0x000000400430723c */ /* 0x040fec0000041830 */
[C---:B------:R-:W-:Y:S01]  /*1a590*/  HMMA.16816.F32.BF16 R44, R4.reuse, R66, R44 ;  /* 0x00000042042c723c */ /* 0x040fe2000004182c */
[----:B------:R-:W3:Y:S05]  /*1a5a0*/  LDSM.16.M88.4 R64, [R229+0xf800] ;  /* 0x00f80000e540783b */ /* 0x000eea0000000200 */
[C---:B--2---:R-:W-:Y:S06]  /*1a5b0*/  HMMA.16816.F32.BF16 R24, R4.reuse, R16, R24 ;  /* 0x000000100418723c */ /* 0x044fec0000041818 */
[C---:B------:R-:W-:Y:S01]  /*1a5c0*/  HMMA.16816.F32.BF16 R20, R4.reuse, R18, R20 ;  /* 0x000000120414723c */ /* 0x040fe20000041814 */
[----:B------:R-:W2:Y:S05]  /*1a5d0*/  LDSM.16.M88.4 R16, [R227+0x6000] ;  /* 0x00600000e310783b */ /* 0x000eaa0000000200 */
[C---:B------:R-:W-:Y:S06]  /*1a5e0*/  HMMA.16816.F32.BF16 R84, R4.reuse, R76, R84 ;  /* 0x0000004c0454723c */ /* 0x040fec0000041854 */
        /* <DEDUP_REMOVED lines=8> */
[----:B------:R-:W1:Y:S05]  /*1a670*/  LDSM.16.M88.4 R72, [R223+0xe000] ;  /* 0x00e00000df48783b */ /* 0x000e6a0000000200 */
[C---:B----4-:R-:W-:Y:S06]  /*1a680*/  HMMA.16816.F32.BF16 R24, R60.reuse, R68, R24 ;  /* 0x000000443c18723c */ /* 0x050fec0000041818 */
[C---:B------:R-:W-:Y:S01]  /*1a690*/  HMMA.16816.F32.BF16 R20, R60.reuse, R70, R20 ;  /* 0x000000463c14723c */ /* 0x040fe20000041814 */
[----:B------:R-:W4:Y:S05]  /*1a6a0*/  LDSM.16.M88.4 R68, [R223+0xe800] ;  /* 0x00e80000df44783b */ /* 0x000f2a0000000200 */
[C---:B---3--:R-:W-:Y:S06]  /*1a6b0*/  HMMA.16816.F32.BF16 R84, R60.reuse, R64, R84 ;  /* 0x000000403c54723c */ /* 0x048fec0000041854 */
[----:B------:R-:W-:Y:S01]  /*1a6c0*/  HMMA.16816.F32.BF16 R80, R60, R66, R80 ;  /* 0x000000423c50723c */ /* 0x000fe20000041850 */
[----:B------:R-:W3:Y:S04]  /*1a6d0*/  LDSM.16.M88.4 R64, [R223+0xf000] ;  /* 0x00f00000df40783b */ /* 0x000ee80000000200 */
[----:B------:R-:W3:Y:S01]  /*1a6e0*/  LDSM.16.M88.4 R60, [R223+0xf800] ;  /* 0x00f80000df3c783b */ /* 0x000ee20000000200 */
[C---:B--2---:R-:W-:Y:S06]  /*1a6f0*/  HMMA.16816.F32.BF16 R48, R92.reuse, R16, R48 ;  /* 0x000000105c30723c */ /* 0x044fec0000041830 */
[C---:B------:R-:W-:Y:S01]  /*1a700*/  HMMA.16816.F32.BF16 R44, R92.reuse, R18, R44 ;  /* 0x000000125c2c723c */ /* 0x040fe2000004182c */
[----:B------:R-:W-:Y:S05]  /*1a710*/  LDSM.16.M88.4 R16, [R216+0x6000] ;  /* 0x00600000d810783b */ /* 0x000fea0000000200 */
[C---:B------:R-:W-:Y:S06]  /*1a720*/  HMMA.16816.F32.BF16 R32, R92.reuse, R4, R32 ;  /* 0x000000045c20723c */ /* 0x040fec0000041820 */
[C---:B------:R-:W-:Y:S01]  /*1a730*/  HMMA.16816.F32.BF16 R28, R92.reuse, R6, R28 ;  /* 0x000000065c1c723c */ /* 0x040fe2000004181c */
[----:B------:R-:W2:Y:S05]  /*1a740*/  LDSM.16.M88.4 R4, [R225+0x6000] ;  /* 0x00600000e104783b */ /* 0x000eaa0000000200 */
[C---:B-1----:R-:W-:Y:S06]  /*1a750*/  HMMA.16816.F32.BF16 R24, R92.reuse, R12, R24 ;  /* 0x0000000c5c18723c */ /* 0x042fec0000041818 */
[C---:B------:R-:W-:Y:S01]  /*1a760*/  HMMA.16816.F32.BF16 R20, R92.reuse, R14, R20 ;  /* 0x0000000e5c14723c */ /* 0x040fe20000041814 */
[----:B------:R-:W1:Y:S05]  /*1a770*/  LDSM.16.M88.4 R12, [R216+0x6800] ;  /* 0x00680000d80c783b */ /* 0x000e6a0000000200 */
[C---:B------:R-:W-:Y:S06]  /*1a780*/  HMMA.16816.F32.BF16 R84, R92.reuse, R88, R84 ;  /* 0x000000585c54723c */ /* 0x040fec0000041854 */
[----:B------:R-:W-:Y:S06]  /*1a790*/  HMMA.16816.F32.BF16 R80, R92, R90, R80 ;  /* 0x0000005a5c50723c */ /* 0x000fec0000041850 */
[C---:B------:R-:W-:Y:S06]  /*1a7a0*/  HMMA.16816.F32.BF16 R48, R76.reuse, R72, R48 ;  /* 0x000000484c30723c */ /* 0x040fec0000041830 */
[C---:B------:R-:W-:Y:S01]  /*1a7b0*/  HMMA.16816.F32.BF16 R44, R76.reuse, R74, R44 ;  /* 0x0000004a4c2c723c */ /* 0x040fe2000004182c */
[----:B------:R-:W1:Y:S05]  /*1a7c0*/  LDSM.16.M88.4 R72, [R216+0x7000] ;  /* 0x00700000d848783b */ /* 0x000e6a0000000200 */
[C---:B----4-:R-:W-:Y:S06]  /*1a7d0*/  HMMA.16816.F32.BF16 R32, R76.reuse, R68, R32 ;  /* 0x000000444c20723c */ /* 0x050fec0000041820 */
[C---:B------:R-:W-:Y:S06]  /*1a7e0*/  HMMA.16816.F32.BF16 R28, R76.reuse, R70, R28 ;  /* 0x000000464c1c723c */ /* 0x040fec000004181c */
[----:B---3--:R-:W-:Y:S01]  /*1a7f0*/  HMMA.16816.F32.BF16 R68, R76, R64, R24 ;  /* 0x000000404c44723c */ /* 0x008fe20000041818 */
[----:B------:R-:W3:Y:S01]  /*1a800*/  LDSM.16.M88.4 R24, [R216+0x7800] ;  /* 0x00780000d818783b */ /* 0x000ee20000000200 */
[----:B------:R-:W-:-:S04]  /*1a810*/  DEPBAR.LE SB0, 0x0 ;  /* 0x000080000000791a */ /* 0x000fc80000000000 */
[C---:B------:R-:W-:Y:S06]  /*1a820*/  HMMA.16816.F32.BF16 R20, R76.reuse, R66, R20 ;  /* 0x000000424c14723c */ /* 0x040fec0000041814 */
[C---:B------:R-:W-:Y:S06]  /*1a830*/  HMMA.16816.F32.BF16 R84, R76.reuse, R60, R84 ;  /* 0x0000003c4c54723c */ /* 0x040fec0000041854 */
[----:B------:R-:W-:Y:S06]  /*1a840*/  HMMA.16816.F32.BF16 R80, R76, R62, R80 ;  /* 0x0000003e4c50723c */ /* 0x000fec0000041850 */
[C---:B--2---:R-:W-:Y:S06]  /*1a850*/  HMMA.16816.F32.BF16 R48, R4.reuse, R16, R48 ;  /* 0x000000100430723c */ /* 0x044fec0000041830 */
[C---:B------:R-:W-:Y:S06]  /*1a860*/  HMMA.16816.F32.BF16 R44, R4.reuse, R18, R44 ;  /* 0x00000012042c723c */ /* 0x040fec000004182c */
[----:B-1----:R-:W-:Y:S01]  /*1a870*/  HMMA.16816.F32.BF16 R32, R4, R12, R32 ;  /* 0x0000000c0420723c */ /* 0x002fe20000041820 */
[----:B------:R-:W-:-:S05]  /*1a880*/  LOP3.LUT R18, R53, 0x6, RZ, 0xc0, !PT ;  /* 0x0000000635127812 */ /* 0x000fca00078ec0ff */
[----:B------:R-:W-:Y:S01]  /*1a890*/  IMAD.IADD R18, R8, 0x1, R18 ;  /* 0x0000000108127824 */ /* 0x000fe200078e0212 */
[C---:B------:R-:W-:Y:S03]  /*1a8a0*/  HMMA.16816.F32.BF16 R28, R4.reuse, R14, R28 ;  /* 0x0000000e041c723c */ /* 0x040fe6000004181c */
[C---:B------:R-:W-:Y:S02]  /*1a8b0*/  VIADD R9, R18.reuse, 0x1 ;  /* 0x0000000112097836 */ /* 0x040fe40000000000 */
[C---:B------:R-:W-:Y:S01]  /*1a8c0*/  VIADD R13, R18.reuse, 0x8 ;  /* 0x00000008120d7836 */ /* 0x040fe20000000000 */
[----:B------:R-:W-:Y:S01]  /*1a8d0*/  HMMA.16816.F32.BF16 R68, R4, R72, R68 ;  /* 0x000000480444723c */ /* 0x000fe20000041844 */
[C---:B------:R-:W-:Y:S01]  /*1a8e0*/  VIADD R14, R18.reuse, 0x10 ;  /* 0x00000010120e7836 */ /* 0x040fe20000000000 */
[C---:B------:R-:W-:Y:S01]  /*1a8f0*/  ISETP.GE.AND P6, PT, R9.reuse, R0, PT ;  /* 0x000000000900720c */ /* 0x040fe20003fc6270 */
[----:B------:R-:W-:Y:S01]  /*1a900*/  VIADD R15, R18, 0x11 ;  /* 0x00000011120f7836 */ /* 0x000fe20000000000 */
[----:B------:R-:W-:-:S02]  /*1a910*/  ISETP.GE.AND P4, PT, R9, R2, PT ;  /* 0x000000020900720c */ /* 0x000fc40003f86270 */
[----:B------:R-:W-:Y:S01]  /*1a920*/  I2FP.F32.S32 R12, R9 ;  /* 0x00000009000c7245 */ /* 0x000fe20000201400 */
[C---:B------:R-:W-:Y:S01]  /*1a930*/  HMMA.16816.F32.BF16 R20, R4.reuse, R74, R20 ;  /* 0x0000004a0414723c */ /* 0x040fe20000041814 */
[----:B------:R-:W-:Y:S02]  /*1a940*/  I2FP.F32.S32 R9, R13 ;  /* 0x0000000d00097245 */ /* 0x000fe40000201400 */
[----:B------:R-:W-:Y:S01]  /*1a950*/  ISETP.GE.AND P5, PT, R13, R0, PT ;  /* 0x000000000d00720c */ /* 0x000fe20003fa6270 */
[C---:B------:R-:W-:Y:S01]  /*1a960*/  FFMA.FTZ R17, R3.reuse, R12, R51 ;  /* 0x0000000c03117223 */ /* 0x040fe20000010033 */
[----:B------:R-:W-:Y:S01]  /*1a970*/  BAR.SYNC.DEFER_BLOCKING 0x0 ;  /* 0x0000000000007b1d */ /* 0x000fe20000010000 */
[----:B---3--:R-:W-:Y:S01]  /*1a980*/  HMMA.16816.F32.BF16 R84, R4, R24, R84 ;  /* 0x000000180454723c */ /* 0x008fe20000041854 */
[CC--:B------:R-:W-:Y:S01]  /*1a990*/  FFMA.FTZ R19, R3.reuse, R9.reuse, R44 ;  /* 0x0000000903137223 */ /* 0x0c0fe2000001002c */
[----:B------:R-:W-:Y:S01]  /*1a9a0*/  ISETP.GE.AND P3, PT, R14, R0, PT ;  /* 0x000000000e00720c */ /* 0x000fe20003f66270 */
[----:B------:R-:W-:Y:S01]  /*1a9b0*/  FFMA.FTZ R16, R3, R9, R46 ;  /* 0x0000000903107223 */ /* 0x000fe2000001002e */
[----:B------:R-:W-:-:S02]  /*1a9c0*/  FSEL R17, R17, -INF , !P4 ;  /* 0xff80000011117808 */ /* 0x000fc40006000000 */
[----:B------:R-:W-:Y:S01]  /*1a9d0*/  HMMA.16816.F32.BF16 R80, R4, R26, R80 ;  /* 0x0000001a0450723c */ /* 0x000fe20000041850 */
[----:B------:R-:W-:Y:S01]  /*1a9e0*/  FFMA.FTZ R24, R3, R12, R49 ;  /* 0x0000000c03187223 */ /* 0x000fe20000010031 */
[----:B------:R-:W-:Y:S01]  /*1a9f0*/  FSEL R19, R19, -INF , !P5 ;  /* 0xff80000013137808 */ /* 0x000fe20006800000 */
[----:B------:R-:W-:Y:S01]  /*1aa00*/  VIADD R12, R18, 0x19 ;  /* 0x00000019120c7836 */ /* 0x000fe20000000000 */
[----:B------:R-:W-:Y:S02]  /*1aa10*/  ISETP.GE.AND P4, PT, R15, R0, PT ;  /* 0x000000000f00720c */ /* 0x000fe40003f86270 */
[----:B------:R-:W-:Y:S01]  /*1aa20*/  FSEL R24, R24, -INF , !P6 ;  /* 0xff80000018187808 */ /* 0x000fe20007000000 */
[----:B------:R-:W-:Y:S01]  /*1aa30*/  VIADD R7, R18, 0x9 ;  /* 0x0000000912077836 */ /* 0x000fe20000000000 */
[----:B------:R-:W-:Y:S01]  /*1aa40*/  ISETP.GE.AND P6, PT, R14, R2, PT ;  /* 0x000000020e00720c */ /* 0x000fe20003fc6270 */
[C---:B------:R-:W-:Y:S01]  /*1aa50*/  VIADD R26, R18.reuse, 0x20 ;  /* 0x00000020121a7836 */ /* 0x040fe20000000000 */
[----:B------:R-:W-:Y:S01]  /*1aa60*/  I2FP.F32.S32 R14, R14 ;  /* 0x0000000e000e7245 */ /* 0x000fe20000201400 */
[----:B------:R-:W-:Y:S01]  /*1aa70*/  VIADD R27, R18, 0x28 ;  /* 0x00000028121b7836 */ /* 0x000fe20000000000 */
[----:B------:R-:W-:-:S02]  /*1aa80*/  ISETP.GE.AND P0, PT, R7, R0, PT ;  /* 0x000000000700720c */ /* 0x000fc40003f06270 */
[----:B------:R-:W-:Y:S01]  /*1aa90*/  ISETP.GE.AND P1, PT, R7, R2, PT ;  /* 0x000000020700720c */ /* 0x000fe20003f26270 */
[CC--:B------:R-:W-:Y:S01]  /*1aaa0*/  FFMA.FTZ R6, R3.reuse, R14.reuse, R32 ;  /* 0x0000000e03067223 */ /* 0x0c0fe20000010020 */
[----:B------:R-:W-:Y:S01]  /*1aab0*/  I2FP.F32.S32 R7, R7 ;  /* 0x0000000700077245 */ /* 0x000fe20000201400 */
[----:B------:R-:W-:Y:S01]  /*1aac0*/  FFMA.FTZ R14, R3, R14, R34 ;  /* 0x0000000e030e7223 */ /* 0x000fe20000010022 */
[-C--:B------:R-:W-:Y:S02]  /*1aad0*/  ISETP.GE.AND P5, PT, R15, R2.reuse, PT ;  /* 0x000000020f00720c */ /* 0x080fe40003fa6270 */
[----:B------:R-:W-:Y:S01]  /*1aae0*/  I2FP.F32.S32 R15, R15 ;  /* 0x0000000f000f7245 */ /* 0x000fe20000201400 */
[-C--:B------:R-:W-:Y:S01]  /*1aaf0*/  FFMA.FTZ R25, R3, R7.reuse, R45 ;  /* 0x0000000703197223 */ /* 0x080fe2000001002d */
[----:B------:R-:W-:Y:S01]  /*1ab00*/  ISETP.GE.AND P2, PT, R13, R2, PT ;  /* 0x000000020d00720c */ /* 0x000fe20003f46270 */
[----:B------:R-:W-:Y:S01]  /*1ab10*/  FFMA.FTZ R7, R3, R7, R47 ;  /* 0x0000000703077223 */ /* 0x000fe2000001002f */
[----:B------:R-:W-:-:S02]  /*1ab20*/  VIADD R13, R18, 0x18 ;  /* 0x00000018120d7836 */ /* 0x000fc40000000000 */
[CC--:B------:R-:W-:Y:S01]  /*1ab30*/  FFMA.FTZ R5, R3.reuse, R15.reuse, R33 ;  /* 0x0000000f03057223 */ /* 0x0c0fe20000010021 */
[----:B------:R-:W-:Y:S01]  /*1ab40*/  FSEL R16, R16, -INF , !P2 ;  /* 0xff80000010107808 */ /* 0x000fe20005000000 */
[----:B------:R-:W-:Y:S01]  /*1ab50*/  FFMA.FTZ R15, R3, R15, R35 ;  /* 0x0000000f030f7223 */ /* 0x000fe20000010023 */
[----:B------:R-:W-:Y:S02]  /*1ab60*/  FSEL R25, R25, -INF , !P0 ;  /* 0xff80000019197808 */ /* 0x000fe40004000000 */
[----:B------:R-:W-:Y:S02]  /*1ab70*/  FSEL R7, R7, -INF , !P1 ;  /* 0xff80000007077808 */ /* 0x000fe40004800000 */
[----:B------:R-:W-:Y:S02]  /*1ab80*/  FSEL R6, R6, -INF , !P3 ;  /* 0xff80000006067808 */ /* 0x000fe40005800000 */
[C---:B------:R-:W-:Y:S02]  /*1ab90*/  ISETP.GE.AND P2, PT, R13.reuse, R0, PT ;  /* 0x000000000d00720c */ /* 0x040fe40003f46270 */
[----:B------:R-:W-:-:S02]  /*1aba0*/  ISETP.GE.AND P0, PT, R13, R2, PT ;  /* 0x000000020d00720c */ /* 0x000fc40003f06270 */
[C---:B------:R-:W-:Y:S02]  /*1abb0*/  ISETP.GE.AND P1, PT, R12.reuse, R0, PT ;  /* 0x000000000c00720c */ /* 0x040fe40003f26270 */
[----:B------:R-:W-:Y:S02]  /*1abc0*/  ISETP.GE.AND P3, PT, R12, R2, PT ;  /* 0x000000020c00720c */ /* 0x000fe40003f66270 */
[----:B------:R-:W-:Y:S02]  /*1abd0*/  FSEL R14, R14, -INF , !P6 ;  /* 0xff8000000e0e7808 */ /* 0x000fe40007000000 */
[----:B------:R-:W-:Y:S02]  /*1abe0*/  FSEL R5, R5, -INF , !P4 ;  /* 0xff80000005057808 */ /* 0x000fe40006000000 */
[----:B------:R-:W-:Y:S02]  /*1abf0*/  I2FP.F32.S32 R13, R13 ;  /* 0x0000000d000d7245 */ /* 0x000fe40000201400 */
[----:B------:R-:W-:-:S02]  /*1ac00*/  I2FP.F32.S32 R12, R12 ;  /* 0x0000000c000c7245 */ /* 0x000fc40000201400 */
[C---:B------:R-:W-:Y:S01]  /*1ac10*/  ISETP.GE.AND P6, PT, R26.reuse, R0, PT ;  /* 0x000000001a00720c */ /* 0x040fe20003fc6270 */
[CC--:B------:R-:W-:Y:S01]  /*1ac20*/  FFMA.FTZ R4, R3.reuse, R13.reuse, R28 ;  /* 0x0000000d03047223 */ /* 0x0c0fe2000001001c */
[----:B------:R-:W-:Y:S01]  /*1ac30*/  ISETP.GE.AND P4, PT, R26, R2, PT ;  /* 0x000000021a00720c */ /* 0x000fe20003f86270 */
[C---:B------:R-:W-:Y:S01]  /*1ac40*/  FFMA.FTZ R9, R3.reuse, R12, R29 ;  /* 0x0000000c03097223 */ /* 0x040fe2000001001d */
[----:B------:R-:W-:Y:S01]  /*1ac50*/  I2FP.F32.S32 R26, R26 ;  /* 0x0000001a001a7245 */ /* 0x000fe20000201400 */
[C---:B------:R-:W-:Y:S01]  /*1ac60*/  FFMA.FTZ R13, R3.reuse, R13, R30 ;  /* 0x0000000d030d7223 */ /* 0x040fe2000001001e */
[----:B------:R-:W-:Y:S01]  /*1ac70*/  FFMA.FTZ R12, R3, R12, R31 ;  /* 0x0000000c030c7223 */ /* 0x000fe2000001001f */
[C---:B------:R-:W-:Y:S01]  /*1ac80*/  VIADD R28, R18.reuse, 0x21 ;  /* 0x00000021121c7836 */ /* 0x040fe20000000000 */
[----:B------:R-:W-:Y:S01]  /*1ac90*/  FSEL R9, R9, -INF , !P1 ;  /* 0xff80000009097808 */ /* 0x000fe20004800000 */
[CC--:B------:R-:W-:Y:S01]  /*1aca0*/  FFMA.FTZ R68, R3.reuse, R26.reuse, R68 ;  /* 0x0000001a03447223 */ /* 0x0c0fe20000010044 */
[----:B------:R-:W-:Y:S01]  /*1acb0*/  FFMA.FTZ R70, R3, R26, R70 ;  /* 0x0000001a03467223 */ /* 0x000fe20000010046 */
[C---:B------:R-:W-:Y:S01]  /*1acc0*/  VIADD R26, R18.reuse, 0x29 ;  /* 0x00000029121a7836 */ /* 0x040fe20000000000 */
[----:B------:R-:W-:Y:S01]  /*1acd0*/  FSEL R13, R13, -INF , !P0 ;  /* 0xff8000000d0d7808 */ /* 0x000fe20004000000 */
[----:B------:R-:W-:Y:S01]  /*1ace0*/  VIADD R29, R18, 0x30 ;  /* 0x00000030121d7836 */ /* 0x000fe20000000000 */
[----:B------:R-:W-:-:S02]  /*1acf0*/  FSEL R12, R12, -INF , !P3 ;  /* 0xff8000000c0c7808 */ /* 0x000fc40005800000 */
[----:B------:R-:W-:Y:S02]  /*1ad00*/  FSEL R180, R68, -INF , !P6 ;  /* 0xff80000044b47808 */ /* 0x000fe40007000000 */
[C---:B------:R-:W-:Y:S02]  /*1ad10*/  ISETP.GE.AND P0, PT, R27.reuse, R0, PT ;  /* 0x000000001b00720c */ /* 0x040fe40003f06270 */
[----:B------:R-:W-:Y:S02]  /*1ad20*/  ISETP.GE.AND P1, PT, R27, R2, PT ;  /* 0x000000021b00720c */ /* 0x000fe40003f26270 */
[C---:B------:R-:W-:Y:S02]  /*1ad30*/  ISETP.GE.AND P3, PT, R26.reuse, R0, PT ;  /* 0x000000001a00720c */ /* 0x040fe40003f66270 */
[----:B------:R-:W-:Y:S02]  /*1ad40*/  ISETP.GE.AND P6, PT, R26, R2, PT ;  /* 0x000000021a00720c */ /* 0x000fe40003fc6270 */
[----:B------:R-:W-:-:S02]  /*1ad50*/  I2FP.F32.S32 R27, R27 ;  /* 0x0000001b001b7245 */ /* 0x000fc40000201400 */
[----:B------:R-:W-:Y:S02]  /*1ad60*/  I2FP.F32.S32 R26, R26 ;  /* 0x0000001a001a7245 */ /* 0x000fe40000201400 */
[----:B------:R-:W-:Y:S01]  /*1ad70*/  FSEL R15, R15, -INF , !P5 ;  /* 0xff8000000f0f7808 */ /* 0x000fe20006800000 */
[CC--:B------:R-:W-:Y:S01]  /*1ad80*/  FFMA.FTZ R183, R3.reuse, R27.reuse, R20 ;  /* 0x0000001b03b77223 */ /* 0x0c0fe20000010014 */
[----:B------:R-:W-:Y:S01]  /*1ad90*/  FSEL R4, R4, -INF , !P2 ;  /* 0xff80000004047808 */ /* 0x000fe20005000000 */
[C---:B------:R-:W-:Y:S01]  /*1ada0*/  FFMA.FTZ R22, R3.reuse, R27, R22 ;  /* 0x0000001b03167223 */ /* 0x040fe20000010016 */
[C---:B------:R-:W-:Y:S01]  /*1adb0*/  ISETP.GE.AND P5, PT, R28.reuse, R0, PT ;  /* 0x000000001c00720c */ /* 0x040fe20003fa6270 */
[C---:B------:R-:W-:Y:S01]  /*1adc0*/  FFMA.FTZ R21, R3.reuse, R26, R21 ;  /* 0x0000001a03157223 */ /* 0x040fe20000010015 */
[----:B------:R-:W-:Y:S01]  /*1add0*/  ISETP.GE.AND P2, PT, R28, R2, PT ;  /* 0x000000021c00720c */ /* 0x000fe20003f46270 */
[----:B------:R-:W-:Y:S01]  /*1ade0*/  VIADD R20, R18, 0x38 ;  /* 0x0000003812147836 */ /* 0x000fe20000000000 */
[----:B------:R-:W-:Y:S01]  /*1adf0*/  I2FP.F32.S32 R28, R28 ;  /* 0x0000001c001c7245 */ /* 0x000fe20000201400 */
[----:B------:R-:W-:Y:S01]  /*1ae00*/  FFMA.FTZ R23, R3, R26, R23 ;  /* 0x0000001a03177223 */ /* 0x000fe20000010017 */
[----:B------:R-:W-:-:S02]  /*1ae10*/  FSEL R190, R22, -INF , !P1 ;  /* 0xff80000016be7808 */ /* 0x000fc40004800000 */
[----:B------:R-:W-:Y:S01]  /*1ae20*/  FSEL R186, R21, -INF , !P3 ;  /* 0xff80000015ba7808 */ /* 0x000fe20005800000 */
[C---:B------:R-:W-:Y:S01]  /*1ae30*/  FFMA.FTZ R69, R3.reuse, R28, R69 ;  /* 0x0000001c03457223 */ /* 0x040fe20000010045 */
[C---:B------:R-:W-:Y:S01]  /*1ae40*/  ISETP.GE.AND P1, PT, R20.reuse, R0, PT ;  /* 0x000000001400720c */ /* 0x040fe20003f26270 */
[----:B------:R-:W-:Y:S01]  /*1ae50*/  FFMA.FTZ R71, R3, R28, R71 ;  /* 0x0000001c03477223 */ /* 0x000fe20000010047 */
[----:B------:R-:W-:Y:S01]  /*1ae60*/  ISETP.GE.AND P3, PT, R20, R2, PT ;  /* 0x000000021400720c */ /* 0x000fe20003f66270 */
[----:B------:R-:W-:Y:S01]  /*1ae70*/  VIADD R28, R18, 0x31 ;  /* 0x00000031121c7836 */ /* 0x000fe20000000000 */
[----:B------:R-:W-:Y:S02]  /*1ae80*/  I2FP.F32.S32 R20, R20 ;  /* 0x0000001400147245 */ /* 0x000fe40000201400 */
[----:B------:R-:W-:Y:S02]  /*1ae90*/  FSEL R187, R70, -INF , !P4 ;  /* 0xff80000046bb7808 */ /* 0x000fe40006000000 */
[----:B------:R-:W-:Y:S01]  /*1aea0*/  FSEL R181, R69, -INF , !P5 ;  /* 0xff80000045b57808 */ /* 0x000fe20006800000 */
[----:B------:R-:W-:Y:S01]  /*1aeb0*/  FFMA.FTZ R80, R3, R20, R80 ;  /* 0x0000001403507223 */ /* 0x000fe20000010050 */
[----:B------:R-:W-:Y:S01]  /*1aec0*/  ISETP.GE.AND P4, PT, R29, R0, PT ;  /* 0x000000001d00720c */ /* 0x000fe20003f86270 */
[----:B------:R-:W-:Y:S01]  /*1aed0*/  FFMA.FTZ R82, R3, R20, R82 ;  /* 0x0000001403527223 */ /* 0x000fe20000010052 */
[----:B------:R-:W-:Y:S01]  /*1aee0*/  ISETP.GE.AND P5, PT, R29, R2, PT ;  /* 0x000000021d00720c */ /* 0x000fe20003fa6270 */
[----:B------:R-:W-:Y:S01]  /*1aef0*/  VIADD R20, R18, 0x39 ;  /* 0x0000003912147836 */ /* 0x000fe20000000000 */
[----:B------:R-:W-:-:S02]  /*1af00*/  I2FP.F32.S32 R29, R29 ;  /* 0x0000001d001d7245 */ /* 0x000fc40000201400 */
[----:B------:R-:W-:Y:S02]  /*1af10*/  FSEL R188, R71, -INF , !P2 ;  /* 0xff80000047bc7808 */ /* 0x000fe40005000000 */
[----:B------:R-:W-:Y:S01]  /*1af20*/  FSEL R183, R183, -INF , !P0 ;  /* 0xff800000b7b77808 */ /* 0x000fe20004000000 */
[CC--:B------:R-:W-:Y:S01]  /*1af30*/  FFMA.FTZ R84, R3.reuse, R29.reuse, R84 ;  /* 0x0000001d03547223 */ /* 0x0c0fe20000010054 */
[C---:B------:R-:W-:Y:S01]  /*1af40*/  ISETP.GE.AND P2, PT, R28.reuse, R0, PT ;  /* 0x000000001c00720c */ /* 0x040fe20003f46270 */
[----:B------:R-:W-:Y:S01]  /*1af50*/  FFMA.FTZ R29, R3, R29, R86 ;  /* 0x0000001d031d7223 */ /* 0x000fe20000010056 */
[----:B------:R-:W-:Y:S02]  /*1af60*/  ISETP.GE.AND P0, PT, R28, R2, PT ;  /* 0x000000021c00720c */ /* 0x000fe40003f06270 */
[----:B------:R-:W-:Y:S02]  /*1af70*/  I2FP.F32.S32 R28, R28 ;  /* 0x0000001c001c7245 */ /* 0x000fe40000201400 */
[----:B------:R-:W-:-:S02]  /*1af80*/  FSEL R189, R80, -INF , !P1 ;  /* 0xff80000050bd7808 */ /* 0x000fc40004800000 */
[----:B------:R-:W-:Y:S01]  /*1af90*/  ISETP.GE.AND P1, PT, R166, 0x2, PT ;  /* 0x00000002a600780c */ /* 0x000fe20003f26270 */
[-C--:B------:R-:W-:Y:S01]  /*1afa0*/  FFMA.FTZ R85, R3, R28.reuse, R85 ;  /* 0x0000001c03557223 */ /* 0x080fe20000010055 */
[----:B------:R-:W-:Y:S01]  /*1afb0*/  FSEL R191, R23, -INF , !P6 ;  /* 0xff80000017bf7808 */ /* 0x000fe20007000000 */
[----:B------:R-:W-:Y:S01]  /*1afc0*/  FFMA.FTZ R28, R3, R28, R87 ;  /* 0x0000001c031c7223 */ /* 0x000fe20000010057 */
[----:B------:R-:W-:Y:S02]  /*1afd0*/  FSEL R193, R84, -INF , !P4 ;  /* 0xff80000054c17808 */ /* 0x000fe40006000000 */
[C---:B------:R-:W-:Y:S02]  /*1afe0*/  ISETP.GE.AND P6, PT, R18.reuse, R0, PT ;  /* 0x000000001200720c */ /* 0x040fe40003fc6270 */
[----:B------:R-:W-:Y:S02]  /*1aff0*/  ISETP.GE.AND P4, PT, R18, R2, PT ;  /* 0x000000021200720c */ /* 0x000fe40003f86270 */
[----:B------:R-:W-:-:S02]  /*1b000*/  I2FP.F32.S32 R18, R18 ;  /* 0x0000001200127245 */ /* 0x000fc40000201400 */
[----:B------:R-:W-:Y:S02]  /*1b010*/  I2FP.F32.S32 R21, R20 ;  /* 0x0000001400157245 */ /* 0x000fe40000201400 */
[----:B------:R-:W-:Y:S02]  /*1b020*/  FSEL R29, R29, -INF , !P5 ;  /* 0xff8000001d1d7808 */ /* 0x000fe40006800000 */
[----:B------:R-:W-:Y:S01]  /*1b030*/  FSEL R192, R85, -INF , !P2 ;  /* 0xff80000055c07808 */ /* 0x000fe20005000000 */
[CC--:B------:R-:W-:Y:S01]  /*1b040*/  FFMA.FTZ R30, R3.reuse, R21.reuse, R81 ;  /* 0x00000015031e7223 */ /* 0x0c0fe20000010051 */
[C---:B------:R-:W-:Y:S01]  /*1b050*/  ISETP.GE.AND P5, PT, R20.reuse, R0, PT ;  /* 0x000000001400720c */ /* 0x040fe20003fa6270 */
[C---:B------:R-:W-:Y:S01]  /*1b060*/  FFMA.FTZ R83, R3.reuse, R21, R83 ;  /* 0x0000001503537223 */ /* 0x040fe20000010053 */
[----:B------:R-:W-:Y:S01]  /*1b070*/  ISETP.GE.AND P2, PT, R20, R2, PT ;  /* 0x000000021400720c */ /* 0x000fe20003f46270 */
[CC--:B------:R-:W-:Y:S01]  /*1b080*/  FFMA.FTZ R20, R3.reuse, R18.reuse, R48 ;  /* 0x0000001203147223 */ /* 0x0c0fe20000010030 */
[----:B------:R-:W-:Y:S01]  /*1b090*/  FFMA.FTZ R18, R3, R18, R50 ;  /* 0x0000001203127223 */ /* 0x000fe20000010032 */
[----:B------:R-:W-:-:S02]  /*1b0a0*/  FSEL R28, R28, -INF , !P0 ;  /* 0xff8000001c1c7808 */ /* 0x000fc40004000000 */
[----:B------:R-:W-:Y:S02]  /*1b0b0*/  ISETP.NE.U32.AND P0, PT, R244, RZ, PT ;  /* 0x000000fff400720c */ /* 0x000fe40003f05070 */
[----:B------:R-:W-:Y:S02]  /*1b0c0*/  FSEL R182, R82, -INF , !P3 ;  /* 0xff80000052b67808 */ /* 0x000fe40005800000 */
[----:B------:R-:W-:Y:S02]  /*1b0d0*/  ISETP.NE.AND.EX P0, PT, R245, RZ, PT, P0 ;  /* 0x000000fff500720c */ /* 0x000fe40003f05300 */
[----:B------:R-:W-:Y:S02]  /*1b0e0*/  FSEL R20, R20, -INF , !P6 ;  /* 0xff80000014147808 */ /* 0x000fe40007000000 */
[----:B------:R-:W-:Y:S02]  /*1b0f0*/  FSEL R18, R18, -INF , !P4 ;  /* 0xff80000012127808 */ /* 0x000fe40006000000 */
[----:B------:R-:W-:-:S02]  /*1b100*/  FSEL R30, R30, -INF , !P5 ;  /* 0xff8000001e1e7808 */ /* 0x000fc40006800000 */
[----:B------:R-:W-:Y:S01]  /*1b110*/  FSEL R177, R83, -INF , !P2 ;  /* 0xff80000053b17808 */ /* 0x000fe20005000000 */
[----:B------:R-:W-:Y:S06]  /*1b120*/  @!P1 BRA `(.L_x_3289) ;  /* 0x0000000800e89947 */ /* 0x000fec0003800000 */
        /* <DEDUP_REMOVED lines=32> */
[----:B------:R-:W-:Y:S02]  /*1b330*/  ISETP.GE.U32.AND P5, PT, R21, R26, PT ;  /* 0x0000001a1500720c */ /* 0x000fe40003fa6070 */
[----:B------:R-:W-:-:S02]  /*1b340*/  @!P3 IADD3 R27, R27, 0x1, RZ ;  /* 0x000000011b1bb810 */ /* 0x000fc40007ffe0ff */
[----:B------:R-:W-:-:S07]  /*1b350*/  ISETP.NE.AND P3, PT, R33, RZ, PT ;  /* 0x000000ff2100720c */ /* 0x000fce0003f65270 */
[----:B------:R-:W-:Y:S02]  /*1b360*/  @P6 VIADD R32, R32, 0x1 ;  /* 0x0000000120206836 */ /* 0x000fe40000000000 */
[----:B------:R-:W-:Y:S02]  /*1b370*/  @P5 IADD3 R27, R27, 0x1, RZ ;  /* 0x000000011b1b5810 */ /* 0x000fe40007ffe0ff */
[----:B------:R-:W-:Y:S02]  /*1b380*/  IMAD.MOV.U32 R22, RZ, RZ, R32 ;  /* 0x000000ffff167224 */ /* 0x000fe400078e0020 */
[----:B------:R-:W-:Y:S02]  /*1b390*/  MOV R23, R27 ;  /* 0x0000001b00177202 */ /* 0x000fe40000000f00 */
[----:B------:R-:W-:Y:S01]  /*1b3a0*/  @!P4 IMAD.MOV R22, RZ, RZ, -R22 ;  /* 0x000000ffff16c224 */ /* 0x000fe200078e0a16 */
[----:B------:R-:W2:Y:S01]  /*1b3b0*/  LD.E.64 R26, desc[UR6][R10.64+0x38] ;  /* 0x000038060a1a7980 */ /* 0x000ea2000c101b00 */
[----:B------:R-:W-:-:S03]  /*1b3c0*/  @!P2 IADD3 R23, -R23, RZ, RZ ;  /* 0x000000ff1717a210 */ /* 0x000fc60007ffe1ff */
[C---:B------:R-:W-:Y:S02]  /*1b3d0*/  SEL R22, R8.reuse, R22, !P3 ;  /* 0x0000001608167207 */ /* 0x040fe40005800000 */
[----:B------:R-:W-:-:S03]  /*1b3e0*/  SEL R23, R8, R23, !P3 ;  /* 0x0000001708177207 */ /* 0x000fc60005800000 */
[----:B------:R-:W-:-:S04]  /*1b3f0*/  IMAD.WIDE R36, R22, 0x4, R244 ;  /* 0x0000000416247825 */ /* 0x000fc800078e02f4 */
[----:B------:R-:W-:Y:S01]  /*1b400*/  IMAD.WIDE R34, R23, 0x4, R244 ;  /* 0x0000000417227825 */ /* 0x000fe200078e02f4 */
        /* <DEDUP_REMOVED lines=8> */
[----:B------:R-:W-:-:S04]  /*1b490*/  IMAD R22, R26, R23, R22 ;  /* 0x000000171a167224 */ /* 0x000fc800078e0216 */
[----:B------:R-:W-:Y:S01]  /*1b4a0*/  IMAD.IADD R33, R33, 0x1, R22 ;  /* 0x0000000121217824 */ /* 0x000fe200078e0216 */
[----:B---3--:R-:W-:-:S04]  /*1b4b0*/  IADD3 R8, -R21, R8, RZ ;  /* 0x0000000815087210 */ /* 0x008fc80007ffe1ff */
[----:B------:R-:W-:Y:S01]  /*1b4c0*/  SHF.R.S32.HI R23, RZ, 0x1f, R8 ;  /* 0x0000001fff177819 */ /* 0x000fe20000011408 */
[----:B----4-:R-:W-:-:S04]  /*1b4d0*/  IMAD R21, R35, R8, RZ ;  /* 0x0000000823157224 */ /* 0x010fc800078e02ff */
[----:B------:R-:W-:Y:S02]  /*1b4e0*/  IMAD R21, R34, R23, R21 ;  /* 0x0000001722157224 */ /* 0x000fe400078e0215 */
[----:B------:R-:W-:-:S05]  /*1b4f0*/  IMAD.WIDE.U32 R22, R8, R34, R32 ;  /* 0x0000002208167225 */ /* 0x000fca00078e0020 */
[----:B------:R-:W-:Y:S01]  /*1b500*/  IADD3 R8, R23, R21, RZ ;  /* 0x0000001517087210 */ /* 0x000fe20007ffe0ff */
[----:B------:R-:W-:Y:S05]  /*1b510*/  BRA `(.L_x_3292) ;  /* 0x00000000000c7947 */ /* 0x000fea0003800000 */
.L_x_3291:
[----:B------:R-:W2:Y:S02]  /*1b520*/  LD.E R22, desc[UR6][R10.64+0x38] ;  /* 0x000038060a167980 */ /* 0x000ea4000c101900 */
[----:B--2---:R-:W-:-:S04]  /*1b530*/  LEA R22, -R22, RZ, 0x6 ;  /* 0x000000ff16167211 */ /* 0x004fc800078e31ff */
[----:B------:R-:W-:Y:S02]  /*1b540*/  SHF.R.S32.HI R8, RZ, 0x1f, R22 ;  /* 0x0000001fff087819 */ /* 0x000fe40000011416 */
.L_x_3292:
[----:B------:R-:W-:Y:S05]  /*1b550*/  BSYNC B0 ;  /* 0x0000000000007941 */ /* 0x000fea0003800000 */
.L_x_3290:
[C---:B------:R-:W-:Y:S02]  /*1b560*/  LOP3.LUT P6, RZ, R247.reuse, 0x1, RZ, 0xc0, !PT ;  /* 0x00000001f7ff7812 */ /* 0x040fe400078cc0ff */
[C---:B------:R-:W-:Y:S02]  /*1b570*/  LOP3.LUT P5, RZ, R247.reuse, 0x2, RZ, 0xc0, !PT ;  /* 0x00000002f7ff7812 */ /* 0x040fe400078ac0ff */
[C---:B------:R-:W-:Y:S02]  /*1b580*/  LEA R48, P3, R22.reuse, R236, 0x1 ;  /* 0x000000ec16307211 */ /* 0x040fe400078608ff */
[C---:B------:R-:W-:Y:S02]  /*1b590*/  IADD3 R21, P2, R22.reuse, R233, RZ ;  /* 0x000000e916157210 */ /* 0x040fe40007f5e0ff */
[C---:B------:R-:W-:Y:S02]  /*1b5a0*/  LOP3.LUT P4, RZ, R247.reuse, 0x4, RZ, 0xc0, !PT ;  /* 0x00000004f7ff7812 */ /* 0x040fe4000788c0ff */
[----:B------:R-:W-:Y:S01]  /*1b5b0*/  LEA.HI.X R49, R22, R235, R8, 0x1, P3 ;  /* 0x000000eb16317211 */ /* 0x000fe200018f0c08 */
[----:B------:R-:W-:Y:S01]  /*1b5c0*/  IMAD.X R8, R8, 0x1, R234, P2 ;  /* 0x0000000108087824 */ /* 0x000fe200010e06ea */
[----:B------:R-:W-:-:S02]  /*1b5d0*/  LOP3.LUT P3, RZ, R247, 0x8, RZ, 0xc0, !PT ;  /* 0x00000008f7ff7812 */ /* 0x000fc4000786c0ff */
[CC--:B------:R-:W-:Y:S01]  /*1b5e0*/  @P6 LEA R46, P2, R21.reuse, R236.reuse, 0x1 ;  /* 0x000000ec152e6211 */ /* 0x0c0fe200078408ff */
[----:B------:R-:W-:Y:S01]  /*1b5f0*/  @!PT LDS RZ, [RZ] ;  /* 0x00000000fffff984 */ /* 0x000fe20000000800 */
[----:B------:R-:W-:Y:S01]  /*1b600*/  @!PT LDS RZ, [RZ] ;  /* 0x00000000fffff984 */ /* 0x000fe20000000800 */
[----:B------:R-:W-:Y:S01]  /*1b610*/  @!PT LDS RZ, [RZ] ;  /* 0x00000000fffff984 */ /* 0x000fe20000000800 */
[----:B------:R1:W-:Y:S03]  /*1b620*/  @P6 LDGSTS.E.BYPASS.LTC128B.128 [R243+0x8000], desc[UR6][R48.64] ;  /* 0x0800000030f36fae */ /* 0x0003e6000b901d46 */
[C---:B------:R-:W-:Y:S01]  /*1b630*/  @P6 LEA.HI.X R47, R21.reuse, R235, R8, 0x1, P2 ;  /* 0x000000eb152f6211 */ /* 0x040fe200010f0c08 */
[----:B------:R1:W-:Y:S01]  /*1b640*/  @!P6 STS.128 [R243+0x8000], RZ ;  /* 0x008000fff300e388 */ /* 0x0003e20000000c00 */
[----:B------:R-:W-:-:S03]  /*1b650*/  @P5 LEA R42, P2, R21, R236, 0x1 ;  /* 0x000000ec152a5211 */ /* 0x000fc600078408ff */
[----:B------:R-:W-:Y:S01]  /*1b660*/  @!PT LDS RZ, [RZ] ;  /* 0x00000000fffff984 */ /* 0x000fe20000000800 */
[----:B------:R-:W-:Y:S01]  /*1b670*/  @!PT LDS RZ, [RZ] ;  /* 0x00000000fffff984 */ /* 0x000fe20000000800 */
[----:B------:R-:W-:Y:S01]  /*1b680*/  @!PT LDS RZ, [RZ] ;  /* 0x00000000fffff984 */ /* 0x000fe20000000800 */
[----:B------:R1:W-:Y:S01]  /*1b690*/  @P5 LDGSTS.E.BYPASS.LTC128B.128 [R243+0xa000], desc[UR6][R48.64+0x80] ;  /* 0x0a00008030f35fae */ /* 0x0003e2000b901d46 */
[CCC-:B------:R-:W-:Y:S02]  /*1b6a0*/  @P5 LEA.HI.X R43, R21.reuse, R235.reuse, R8.reuse, 0x1, P2 ;  /* 0x000000eb152b5211 */ /* 0x1c0fe400010f0c08 */
[CC--:B------:R-:W-:Y:S01]  /*1b6b0*/  @P4 LEA R36, P2, R21.reuse, R236.reuse, 0x1 ;  /* 0x000000ec15244211 */ /* 0x0c0fe200078408ff */
[----:B------:R1:W-:Y:S03]  /*1b6c0*/  @!P5 STS.128 [R243+0xa000], RZ ;  /* 0x00a000fff300d388 */ /* 0x0003e60000000c00 */
[C---:B------:R-:W-:Y:S01]  /*1b6d0*/  @P4 LEA.HI.X R37, R21.reuse, R235, R8, 0x1, P2 ;  /* 0x000000eb15254211 */ /* 0x040fe200010f0c08 */
[----:B------:R-:W-:Y:S01]  /*1b6e0*/  @!PT LDS RZ, [RZ] ;  /* 0x00000000fffff984 */ /* 0x000fe20000000800 */
[----:B------:R-:W-:Y:S01]  /*1b6f0*/  @!PT LDS RZ, [RZ] ;  /* 0x00000000fffff984 */ /* 0x000fe20000000800 */
[----:B------:R-:W-:Y:S01]  /*1b700*/  @!PT LDS RZ, [RZ] ;  /* 0x00000000fffff984 */ /* 0x000fe20000000800 */
[----:B------:R1:W-:Y:S01]  /*1b710*/  @P4 LDGSTS.E.BYPASS.LTC128B.128 [R243+0xc000], desc[UR6][R48.64+0x100] ;  /* 0x0c00010030f34fae */ /* 0x0003e2000b901d46 */
[----:B------:R-:W-:-:S03]  /*1b720*/  @P3 LEA R34, P2, R21, R236, 0x1 ;  /* 0x000000ec15223211 */ /* 0x000fc600078408ff */
[----:B------:R1:W-:Y:S01]  /*1b730*/  @!P4 STS.128 [R243+0xc000], RZ ;  /* 0x00c000fff300c388 */ /* 0x0003e20000000c00 */
[C---:B------:R-:W-:Y:S02]  /*1b740*/  @P3 LEA.HI.X R35, R21.reuse, R235, R8, 0x1, P2 ;  /* 0x000000eb15233211 */ /* 0x040fe400010f0c08 */
[----:B------:R-:W-:Y:S01]  /*1b750*/  IADD3 R21, P2, R21, R233, RZ ;  /* 0x000000e915157210 */ /* 0x000fe20007f5e0ff */
[----:B------:R-:W-:Y:S01]  /*1b760*/  @!PT LDS RZ, [RZ] ;  /* 0x00000000fffff984 */ /* 0x000fe20000000800 */
[----:B------:R-:W-:Y:S01]  /*1b770*/  @!PT LDS RZ, [RZ] ;  /* 0x00000000fffff984 */ /* 0x000fe20000000800 */
[----:B------:R-:W-:Y:S01]  /*1b780*/  @!PT LDS RZ, [RZ] ;  /* 0x00000000fffff984 */ /* 0x000fe20000000800 */
[----:B------:R1:W-:Y:S04]  /*1b790*/  @P3 LDGSTS.E.BYPASS.LTC128B.128 [R243+0xe000], desc[UR6][R48.64+0x180] ;  /* 0x0e00018030f33fae */ /* 0x0003e8000b901d46 */
[----:B------:R-:W-:Y:S01]  /*1b7a0*/  IMAD.X R8, R8, 0x1, R234, P2 ;  /* 0x0000000108087824 */ /* 0x000fe200010e06ea */
        /* <DEDUP_REMOVED lines=9> */
[CCC-:B------:R-:W-:Y:S02]  /*1b840*/  @P5 LEA.HI.X R33, R21.reuse, R235.reuse, R8.reuse, 0x1, P2 ;  /* 0x000000eb15215211 */ /* 0x1c0fe400010f0c08 */
        /* <DEDUP_REMOVED lines=12> */
[C---:B------:R-:W-:Y:S02]  /*1b910*/  @P3 LEA.HI.X R23, R21.reuse, R235, R8, 0x1, P2 ;  /* 0x000000eb15173211 */ /* 0x040fe400010f0c08 */
[----:B------:R-:W-:Y:S01]  /*1b920*/  IADD3 R21, P2, R21, R233, RZ ;  /* 0x000000e915157210 */ /* 0x000fe20007f5e0ff */
[----:B------:R1:W-:Y:S04]  /*1b930*/  @!P4 STS.128 [R243+0xc800], RZ ;  /* 0x00c800fff300c388 */ /* 0x0003e80000000c00 */
[----:B------:R-:W-:Y:S01]  /*1b940*/  IMAD.X R8, R8, 0x1, R234, P2 ;  /* 0x0000000108087824 */ /* 0x000fe200010e06ea */
        /* <DEDUP_REMOVED lines=20> */
[----:B------:R-:W-:Y:S01]  /*1ba90*/  @P3 LEA R56, P2, R21, R236, 0x1 ;  /* 0x000000ec15383211 */ /* 0x000fe200078408ff */
[----:B------:R-:W-:-:S02]  /*1baa0*/  IMAD.MOV.U32 R236, RZ, RZ, R48 ;  /* 0x000000ffffec7224 */ /* 0x000fc400078e0030 */
        /* <DEDUP_REMOVED lines=34> */
.L_x_3289:
[----:B------:R-:W-:Y:S05]  /*1bcd0*/  BSYNC B1 ;  /* 0x0000000000017941 */ /* 0x000fea0003800000 */
.L_x_3288:
[----:B------:R-:W2:Y:S01]  /*1bce0*/  LD.E R179, desc[UR6][R10.64+0xdc] ;  /* 0x0000dc060ab37980 */ /* 0x000ea2000c101900 */
[----:B-1----:R-:W-:Y:S02]  /*1bcf0*/  FMNMX.FTZ R23, R20, R24, !PT ;  /* 0x0000001814177209 */ /* 0x002fe40007810000 */
        /* <DEDUP_REMOVED lines=44> */
[----:B------:R-:W4:Y:S04]  /*1bfc0*/  LDSM.16.MT88.4 R72, [R222+0x12000] ;  /* 0x01200000de48783b */ /* 0x000f280000004200 */
[----:B------:R-:W5:Y:S04]  /*1bfd0*/  LDSM.16.MT88.4 R80, [R221+0x12000] ;  /* 0x01200000dd50783b */ /* 0x000f680000004200 */
[----:B------:R-:W5:Y:S04]  /*1bfe0*/  LDSM.16.MT88.4 R88, [R220+0x12000] ;  /* 0x01200000dc58783b */ /* 0x000f680000004200 */
[----:B------:R-:W5:Y:S01]  /*1bff0*/  LDSM.16.MT88.4 R96, [R224+0x14000] ;  /* 0x01400000e060783b */ /* 0x000f620000004200 */
[----:B-1----:R-:W-:-:S03]  /*1c000*/  FMNMX.FTZ R165, R21, R165, !PT ;  /* 0x000000a515a57209 */ /* 0x002fc60007810000 */
[----:B------:R-:W1:Y:S01]  /*1c010*/  LDSM.16.MT88.4 R104, [R222+0x14000] ;  /* 0x01400000de68783b */ /* 0x000e620000004200 */
[----:B---3--:R-:W-:-:S03]  /*1c020*/  FMNMX.FTZ R164, R8, R164, !PT ;  /* 0x000000a408a47209 */ /* 0x008fc60007810000 */
[----:B------:R-:W3:Y:S01]  /*1c030*/  LDSM.16.MT88.4 R112, [R221+0x14000] ;  /* 0x01400000dd70783b */ /* 0x000ee20000004200 */
[----:B------:R-:W-:-:S03]  /*1c040*/  FSETP.NEU.FTZ.AND P2, PT, R165, -INF , PT ;  /* 0xff800000a500780b */ /* 0x000fc60003f5d000 */
[----:B------:R-:W3:Y:S04]  /*1c050*/  LDSM.16.MT88.4 R120, [R220+0x14000] ;  /* 0x01400000dc78783b */ /* 0x000ee80000004200 */
[----:B------:R-:W3:Y:S04]  /*1c060*/  LDSM.16.MT88.4 R128, [R224+0x16000] ;  /* 0x01600000e080783b */ /* 0x000ee80000004200 */
[----:B------:R-:W3:Y:S04]  /*1c070*/  LDSM.16.MT88.4 R136, [R222+0x16000] ;  /* 0x01600000de88783b */ /* 0x000ee80000004200 */
[----:B------:R-:W3:Y:S01]  /*1c080*/  LDSM.16.MT88.4 R140, [R221+0x16000] ;  /* 0x01600000dd8c783b */ /* 0x000ee20000004200 */
        /* <DEDUP_REMOVED lines=16> */
[----:B------:R-:W-:Y:S01]  /*1c190*/  MUFU.EX2 R174, R174 ;  /* 0x000000ae00ae7308 */ /* 0x000fe20000000800 */
[----:B------:R-:W2:Y:S01]  /*1c1a0*/  LDSM.16.MT88.4 R4, [R220+0x16000] ;  /* 0x01600000dc04783b */ /* 0x000ea20000004200 */
[-CC-:B------:R-:W-:Y:S01]  /*1c1b0*/  FFMA.FTZ R167, R14, R179.reuse, -R178.reuse ;  /* 0x000000b30ea77223 */ /* 0x180fe200000108b2 */
[-CC-:B------:R-:W-:Y:S01]  /*1c1c0*/  FFMA.FTZ R33, R15, R179.reuse, -R178.reuse ;  /* 0x000000b30f217223 */ /* 0x180fe200000108b2 */
[-CC-:B------:R-:W-:Y:S01]  /*1c1d0*/  FFMA.FTZ R32, R13, R179.reuse, -R178.reuse ;  /* 0x000000b30d207223 */ /* 0x180fe200000108b2 */
[----:B------:R-:W2:Y:S01]  /*1c1e0*/  LDSM.16.MT88.4 R16, [R224+0x10800] ;  /* 0x01080000e010783b */ /* 0x000ea20000004200 */
[-CC-:B------:R-:W-:Y:S01]  /*1c1f0*/  FFMA.FTZ R8, R12, R179.reuse, -R178.reuse ;  /* 0x000000b30c087223 */ /* 0x180fe200000108b2 */
[-CC-:B------:R-:W-:Y:S01]  /*1c200*/  FFMA.FTZ R9, R9, R179.reuse, -R31.reuse ;  /* 0x000000b309097223 */ /* 0x180fe2000001081f */
[----:B------:R-:W4:Y:S01]  /*1c210*/  MUFU.EX2 R173, R173 ;  /* 0x000000ad00ad7308 */ /* 0x000f220000000800 */
[----:B------:R-:W2:Y:S01]  /*1c220*/  LDSM.16.MT88.4 R12, [R220+0x10800] ;  /* 0x01080000dc0c783b */ /* 0x000ea20000004200 */
[-CC-:B------:R-:W-:Y:S01]  /*1c230*/  FFMA.FTZ R180, R180, R179.reuse, -R31.reuse ;  /* 0x000000b3b4b47223 */ /* 0x180fe2000001081f */
[-CC-:B------:R-:W-:Y:S01]  /*1c240*/  FFMA.FTZ R181, R181, R179.reuse, -R31.reuse ;  /* 0x000000b3b5b57223 */ /* 0x180fe2000001081f */
[-CC-:B------:R-:W-:Y:S01]  /*1c250*/  FFMA.FTZ R183, R183, R179.reuse, -R31.reuse ;  /* 0x000000b3b7b77223 */ /* 0x180fe2000001081f */
[----:B------:R-:W2:Y:S01]  /*1c260*/  LDSM.16.MT88.4 R20, [R222+0x10800] ;  /* 0x01080000de14783b */ /* 0x000ea20000004200 */
[-CC-:B------:R-:W-:Y:S01]  /*1c270*/  FFMA.FTZ R186, R186, R179.reuse, -R31.reuse ;  /* 0x000000b3baba7223 */ /* 0x180fe2000001081f */
[-CC-:B------:R-:W-:Y:S01]  /*1c280*/  FFMA.FTZ R187, R187, R179.reuse, -R178.reuse ;  /* 0x000000b3bbbb7223 */ /* 0x180fe200000108b2 */
[----:B------:R-:W5:Y:S01]  /*1c290*/  MUFU.EX2 R171, R171 ;  /* 0x000000ab00ab7308 */ /* 0x000f620000000800 */
[----:B------:R-:W2:Y:S01]  /*1c2a0*/  LDSM.16.MT88.4 R24, [R221+0x10800] ;  /* 0x01080000dd18783b */ /* 0x000ea20000004200 */
[-CC-:B------:R-:W-:Y:S01]  /*1c2b0*/  FFMA.FTZ R188, R188, R179.reuse, -R178.reuse ;  /* 0x000000b3bcbc7223 */ /* 0x180fe200000108b2 */
[-CC-:B------:R-:W-:Y:S01]  /*1c2c0*/  FFMA.FTZ R190, R190, R179.reuse, -R178.reuse ;  /* 0x000000b3bebe7223 */ /* 0x180fe200000108b2 */
[-CC-:B------:R-:W-:Y:S01]  /*1c2d0*/  FFMA.FTZ R191, R191, R179.reuse, -R178.reuse ;  /* 0x000000b3bfbf7223 */ /* 0x180fe200000108b2 */
[-CC-:B------:R-:W-:Y:S01]  /*1c2e0*/  FFMA.FTZ R193, R193, R179.reuse, -R31.reuse ;  /* 0x000000b3c1c17223 */ /* 0x180fe2000001081f */
[-CC-:B------:R-:W-:Y:S01]  /*1c2f0*/  FFMA.FTZ R192, R192, R179.reuse, -R31.reuse ;  /* 0x000000b3c0c07223 */ /* 0x180fe2000001081f */
[-CC-:B------:R-:W-:Y:S01]  /*1c300*/  FFMA.FTZ R189, R189, R179.reuse, -R31.reuse ;  /* 0x000000b3bdbd7223 */ /* 0x180fe2000001081f */
[----:B------:R-:W1:Y:S01]  /*1c310*/  MUFU.EX2 R169, R169 ;  /* 0x000000a900a97308 */ /* 0x000e620000000800 */
[----:B----4-:R-:W-:Y:S01]  /*1c320*/  F2FP.BF16.F32.PACK_AB R144, R173, R174 ;  /* 0x000000aead90723e */ /* 0x010fe200000010ff */
[-C--:B------:R-:W-:Y:S01]  /*1c330*/  FFMA.FTZ R249, R30, R179.reuse, -R31 ;  /* 0x000000b31ef97223 */ /* 0x080fe2000001081f */
[-CC-:B------:R-:W-:Y:S01]  /*1c340*/  FFMA.FTZ R194, R29, R179.reuse, -R178.reuse ;  /* 0x000000b31dc27223 */ /* 0x180fe200000108b2 */
[-CC-:B------:R-:W-:Y:S01]  /*1c350*/  FFMA.FTZ R195, R28, R179.reuse, -R178.reuse ;  /* 0x000000b31cc37223 */ /* 0x180fe200000108b2 */
[-CC-:B------:R-:W-:Y:S01]  /*1c360*/  FFMA.FTZ R182, R182, R179.reuse, -R178.reuse ;  /* 0x000000b3b6b67223 */ /* 0x180fe200000108b2 */
[----:B------:R-:W-:Y:S01]  /*1c370*/  FFMA.FTZ R248, R177, R179, -R178 ;  /* 0x000000b3b1f87223 */ /* 0x000fe200000108b2 */
[----:B------:R-:W-:Y:S01]  /*1c380*/  LDSM.16.MT88.4 R28, [R224+0x11800] ;  /* 0x01180000e01c783b */ /* 0x000fe20000004200 */
[----:B------:R-:W-:Y:S01]  /*1c390*/  MUFU.EX2 R175, R175 ;  /* 0x000000af00af7308 */ /* 0x000fe20000000800 */
[----:B------:R-:W-:-:S04]  /*1c3a0*/  FADD.FTZ R173, R174, R173 ;  /* 0x000000adaead7221 */ /* 0x000fc80000010000 */
[----:B-----5:R-:W-:-:S03]  /*1c3b0*/  FADD.FTZ R173, R171, R173 ;  /* 0x000000adabad7221 */ /* 0x020fc60000010000 */
[----:B------:R-:W4:Y:S01]  /*1c3c0*/  MUFU.EX2 R176, R176 ;  /* 0x000000b000b07308 */ /* 0x000f220000000800 */
[C---:B-1----:R-:W-:Y:S01]  /*1c3d0*/  F2FP.BF16.F32.PACK_AB R146, R169.reuse, R171 ;  /* 0x000000aba992723e */ /* 0x042fe200000010ff */
[----:B------:R-:W-:-:S06]  /*1c3e0*/  FADD.FTZ R173, R169, R173 ;  /* 0x000000ada9ad7221 */ /* 0x000fcc0000010000 */
[----:B------:R-:W1:Y:S08]  /*1c3f0*/  MUFU.EX2 R172, R172 ;  /* 0x000000ac00ac7308 */ /* 0x000e700000000800 */
[----:B------:R-:W5:Y:S01]  /*1c400*/  MUFU.EX2 R170, R170 ;  /* 0x000000aa00aa7308 */ /* 0x000f620000000800 */
[----:B----4-:R-:W-:Y:S01]  /*1c410*/  F2FP.BF16.F32.PACK_AB R145, R176, R175 ;  /* 0x000000afb091723e */ /* 0x010fe200000010ff */
[----:B------:R-:W-:-:S06]  /*1c420*/  FADD.FTZ R175, R175, R176 ;  /* 0x000000b0afaf7221 */ /* 0x000fcc0000010000 */
[----:B------:R-:W4:Y:S01]  /*1c430*/  MUFU.EX2 R168, R168 ;  /* 0x000000a800a87308 */ /* 0x000f220000000800 */
[----:B-1----:R-:W-:-:S07]  /*1c440*/  FADD.FTZ R175, R172, R175 ;  /* 0x000000afacaf7221 */ /* 0x002fce0000010000 */
[----:B------:R-:W1:Y:S01]  /*1c450*/  MUFU.EX2 R35, R35 ;  /* 0x0000002300237308 */ /* 0x000e620000000800 */
[C---:B-----5:R-:W-:Y:S01]  /*1c460*/  F2FP.BF16.F32.PACK_AB R147, R170.reuse, R172 ;  /* 0x000000acaa93723e */ /* 0x060fe200000010ff */
[----:B------:R-:W-:-:S06]  /*1c470*/  FADD.FTZ R175, R170, R175 ;  /* 0x000000afaaaf7221 */ /* 0x000fcc0000010000 */
[----:B------:R-:W-:Y:S01]  /*1c480*/  HMMA.16816.F32.BF16 R160, R144, R156, RZ ;  /* 0x0000009c90a0723c */ /* 0x000fe200000418ff */
[----:B------:R-:W-:Y:S01]  /*1c490*/  MUFU.EX2 R34, R34 ;  /* 0x0000002200227308 */ /* 0x000fe20000000800 */
[----:B----4-:R-:W-:-:S04]  /*1c4a0*/  FADD.FTZ R173, R168, R173 ;  /* 0x000000ada8ad7221 */ /* 0x010fc80000010000 */
[C---:B------:R-:W-:Y:S03]  /*1c4b0*/  HMMA.16816.F32.BF16 R156, R144.reuse, R158, RZ ;  /* 0x0000009e909c723c */ /* 0x040fe600000418ff */
[----:B------:R-:W-:Y:S01]  /*1c4c0*/  MUFU.EX2 R9, R9 ;  /* 0x0000000900097308 */ /* 0x000fe20000000800 */
[----:B-1----:R-:W-:Y:S02]  /*1c4d0*/  FADD.FTZ R173, R35, R173 ;  /* 0x000000ad23ad7221 */ /* 0x002fe40000010000 */
        /* <DEDUP_REMOVED lines=15> */
[----:B------:R-:W4:Y:S03]  /*1c5d0*/  MUFU.EX2 R181, R181 ;  /* 0x000000b500b57308 */ /* 0x000f260000000800 */
[C---:B------:R-:W-:Y:S05]  /*1c5e0*/  HMMA.16816.F32.BF16 R92, R144.reuse, R96, RZ ;  /* 0x00000060905c723c */ /* 0x040fea00000418ff */
[----:B------:R-:W-:Y:S01]  /*1c5f0*/  MUFU.EX2 R183, R183 ;  /* 0x000000b700b77308 */ /* 0x000fe20000000800 */
[C---:B------:R-:W-:Y:S06]  /*1c600*/  HMMA.16816.F32.BF16 R100, R144.reuse, R104, RZ ;  /* 0x000000689064723c */ /* 0x040fec00000418ff */
[C---:B---3--:R-:W-:Y:S01]  /*1c610*/  HMMA.16816.F32.BF16 R108, R144.reuse, R112, RZ ;  /* 0x00000070906c723c */ /* 0x048fe200000418ff */
        /* <DEDUP_REMOVED lines=84> */
[----:B------:R-:W3:Y:S05]  /*1cb60*/  LDSM.16.MT88.4 R20, [R222+0x11000] ;  /* 0x01100000de14783b */ /* 0x000eea0000004200 */
[C---:B-1----:R-:W-:Y:S06]  /*1cb70*/  HMMA.16816.F32.BF16 R148, R4.reuse, R16, R148 ;  /* 0x000000100494723c */ /* 0x042fec0000041894 */
[----:B------:R-:W-:Y:S01]  /*1cb80*/  HMMA.16816.F32.BF16 R144, R4, R18, R144 ;  /* 0x000000120490723c */ /* 0x000fe20000041890 */
[----:B------:R-:W1:Y:S06]  /*1cb90*/  LDSM.16.MT88.4 R16, [R220+0x11000] ;  /* 0x01100000dc10783b */ /* 0x000e6c0000004200 */
[----:B------:R-:W-:Y:S01]  /*1cba0*/  F2FP.BF16.F32.PACK_AB R4, R181, R180 ;  /* 0x000000b4b504723e */ /* 0x000fe200000010ff */
[----:B------:R-:W-:Y:S01]  /*1cbb0*/  FADD.FTZ R180, R180, R34 ;  /* 0x00000022b4b47221 */ /* 0x000fe20000010000 */
[----:B------:R-:W-:Y:S01]  /*1cbc0*/  F2FP.BF16.F32.PACK_AB R5, R188, R187 ;  /* 0x000000bbbc05723e */ /* 0x000fe200000010ff */
[----:B------:R-:W-:Y:S01]  /*1cbd0*/  FADD.FTZ R187, R187, R32 ;  /* 0x00000020bbbb7221 */ /* 0x000fe20000010000 */
[----:B------:R-:W-:Y:S01]  /*1cbe0*/  F2FP.BF16.F32.PACK_AB R6, R186, R183 ;  /* 0x000000b7ba06723e */ /* 0x000fe200000010ff */
[----:B------:R-:W-:Y:S01]  /*1cbf0*/  FADD.FTZ R180, R181, R180 ;  /* 0x000000b4b5b47221 */ /* 0x000fe20000010000 */
[----:B-----5:R-:W-:Y:S01]  /*1cc00*/  F2FP.BF16.F32.PACK_AB R7, R191, R190 ;  /* 0x000000bebf07723e */ /* 0x020fe200000010ff */
        /* <DEDUP_REMOVED lines=11> */
[----:B------:R-:W-:Y:S01]  /*1ccc0*/  HMMA.16816.F32.BF16 R160, R4, R24, R160 ;  /* 0x0000001804a0723c */ /* 0x000fe200000418a0 */
[----:B------:R-:W-:Y:S01]  /*1ccd0*/  FADD.FTZ R190, R195, R190 ;  /* 0x000000bec3be7221 */ /* 0x000fe20000010000 */
[----:B------:R-:W-:-:S03]  /*1cce0*/  FADD.FTZ R183, R189, R183 ;  /* 0x000000b7bdb77221 */ /* 0x000fc60000010000 */
        /* <DEDUP_REMOVED lines=44> */
[----:B------:R-:W1:Y:S06]  /*1cfb0*/  LDSM.16.MT88.4 R16, [R224+0x13800] ;  /* 0x01380000e010783b */ /* 0x000e6c0000004200 */
[----:B------:R-:W-:-:S02]  /*1cfc0*/  F2FP.BF16.F32.PACK_AB R4, R192, R193 ;  /* 0x000000c1c004723e */ /* 0x000fc400000010ff */
[----:B------:R-:W-:Y:S02]  /*1cfd0*/  F2FP.BF16.F32.PACK_AB R5, R195, R194 ;  /* 0x000000c2c305723e */ /* 0x000fe400000010ff */
[C---:B------:R-:W-:Y:S01]  /*1cfe0*/  F2FP.BF16.F32.PACK_AB R6, R249.reuse, R189 ;  /* 0x000000bdf906723e */ /* 0x040fe200000010ff */
[----:B------:R-:W-:Y:S01]  /*1cff0*/  FADD.FTZ R249, R249, R183 ;  /* 0x000000b7f9f97221 */ /* 0x000fe20000010000 */
[C---:B------:R-:W-:Y:S01]  /*1d000*/  F2FP.BF16.F32.PACK_AB R7, R248.reuse, R182 ;  /* 0x000000b6f807723e */ /* 0x040fe200000010ff */
[----:B------:R-:W-:-:S06]  /*1d010*/  FADD.FTZ R248, R248, R190 ;  /* 0x000000bef8f87221 */ /* 0x000fcc0000010000 */
        /* <DEDUP_REMOVED lines=34> */
[C---:B------:R-:W-:Y:S06]  /*1d240*/  HMMA.16816.F32.BF16 R112, R4.reuse, R30, R112 ;  /* 0x0000001e0470723c */ /* 0x040fec0000041870 */
[C---:B----4-:R-:W-:Y:S06]  /*1d250*/  HMMA.16816.F32.BF16 R124, R4.reuse, R24, R124 ;  /* 0x00000018047c723c */ /* 0x050fec000004187c */
[C---:B------:R-:W-:Y:S06]  /*1d260*/  HMMA.16816.F32.BF16 R128, R4.reuse, R26, R128 ;  /* 0x0000001a0480723c */ /* 0x040fec0000041880 */
[C---:B---3--:R-:W-:Y:S06]  /*1d270*/  HMMA.16816.F32.BF16 R132, R4.reuse, R20, R132 ;  /* 0x000000140484723c */ /* 0x048fec0000041884 */
[C---:B------:R-:W-:Y:S06]  /*1d280*/  HMMA.16816.F32.BF16 R136, R4.reuse, R22, R136 ;  /* 0x000000160488723c */ /* 0x040fec0000041888 */
[C---:B-1----:R-:W-:Y:S06]  /*1d290*/  HMMA.16816.F32.BF16 R152, R4.reuse, R16, R152 ;  /* 0x000000100498723c */ /* 0x042fec0000041898 */
[C---:B------:R-:W-:Y:S06]  /*1d2a0*/  HMMA.16816.F32.BF16 R140, R4.reuse, R18, R140 ;  /* 0x00000012048c723c */ /* 0x040fec000004188c */
[C---:B--2---:R-:W-:Y:S06]  /*1d2b0*/  HMMA.16816.F32.BF16 R148, R4.reuse, R12, R148 ;  /* 0x0000000c0494723c */ /* 0x044fec0000041894 */
[----:B------:R-:W-:Y:S01]  /*1d2c0*/  HMMA.16816.F32.BF16 R144, R4, R14, R144 ;  /* 0x0000000e0490723c */ /* 0x000fe20000041890 */
[----:B------:R-:W-:-:S08]  /*1d2d0*/  NOP ;  /* 0x0000000000007918 */ /* 0x000fd00000000000 */
[----:B------:R-:W-:-:S15]  /*1d2e0*/  @!P1 BRA `(.L_x_3293) ;  /* 0x0000005000309947 */ /* 0x000fde0003800000 */
[----:B------:R-:W1:Y:S01]  /*1d2f0*/  LDC.64 R8, c[0x0][0x208] ;  /* 0x00008200ff087b82 */ /* 0x000e620000000a00 */
[----:B------:R-:W-:-:S04]  /*1d300*/  DEPBAR.LE SB0, 0x0 ;  /* 0x000080000000791a */ /* 0x000fc80000000000 */
[----:B------:R-:W-:Y:S05]  /*1d310*/  WARPSYNC.ALL ;  /* 0x0000000000007948 */ /* 0x000fea0003800000 */
[----:B------:R-:W-:Y:S01]  /*1d320*/  BSSY B0, `(.L_x_3294) ;  /* 0x000004e000007945 */ /* 0x000fe20003800000 */
[----:B------:R-:W-:Y:S01]  /*1d330*/  IADD3 R246, R166, -0x2, RZ ;  /* 0xfffffffea6f67810 */ /* 0x000fe20007ffe0ff */
[----:B------:R-:W-:Y:S06]  /*1d340*/  BAR.SYNC.DEFER_BLOCKING 0x0 ;  /* 0x0000000000007b1d */ /* 0x000fec0000010000 */
[----:B------:R-:W-:Y:S05]  /*1d350*/  @!P0 BRA `(.L_x_3295) ;  /* 0x0000000400148947 */ /* 0x000fea0003800000 */
[----:B-1----:R-:W-:Y:S02]  /*1d360*/  R2UR UR4, R8 ;  /* 0x00000000080472ca */ /* 0x002fe400000e0000 */
[----:B------:R-:W-:-:S13]  /*1d370*/  R2UR UR5, R9 ;  /* 0x00000000090572ca */ /* 0x000fda00000e0000 */
[----:B------:R-:W2:Y:S01]  /*1d380*/  LD.E R15, desc[UR4][R10.64+0x170] ;  /* 0x000170040a0f7980 */ /* 0x000ea2000c101900 */
        /* <DEDUP_REMOVED lines=66> */
.L_x_3295:
[----:B-1----:R-:W-:Y:S02]  /*1d7b0*/  R2UR UR4, R8 ;  /* 0x00000000080472ca */ /* 0x002fe400000e0000 */
[----:B------:R-:W-:-:S13]  /*1d7c0*/  R2UR UR5, R9 ;  /* 0x00000000090572ca */ /* 0x000fda00000e0000 */
[----:B------:R-:W2:Y:S02]  /*1d7d0*/  LD.E R6, desc[UR4][R10.64+0x40] ;  /* 0x000040040a067980 */ /* 0x000ea4000c101900 */
[----:B--2---:R-:W-:-:S05]  /*1d7e0*/  IMAD.U32 R6, R6, -0x40, RZ ;  /* 0xffffffc006067824 */ /* 0x004fca00078e00ff */
[----:B------:R-:W-:Y:S02]  /*1d7f0*/  SHF.R.S32.HI R5, RZ, 0x1f, R6 ;  /* 0x0000001fff057819 */ /* 0x000fe40000011406 */
.L_x_3296:
[----:B------:R-:W-:Y:S05]  /*1d800*/  BSYNC B0 ;  /* 0x0000000000007941 */ /* 0x000fea0003800000 */
.L_x_3294:
        /* <DEDUP_REMOVED lines=58> */
[----:B------:R-:W-:Y:S02]  /*1dbb0*/  @P1 R2UR UR15, R9 ;  /* 0x00000000090f12ca */ /* 0x000fe400000e0000 */
[----:B------:R-:W-:Y:S01]  /*1dbc0*/  ISETP.GE.AND P4, PT, R166, 0x3, PT ;  /* 0x00000003a600780c */ /* 0x000fe20003f86270 */
[----:B------:R-:W-:Y:S01]  /*1dbd0*/  @!P3 STS.128 [R243+0x12000], RZ ;  /* 0x012000fff300b388 */ /* 0x000fe20000000c00 */
[----:B--2---:R-:W-:Y:S02]  /*1dbe0*/  @P2 IMAD.MOV.U32 R4, RZ, RZ, R200 ;  /* 0x000000ffff042224 */ /* 0x004fe400078e00c8 */
[----:B------:R-:W-:-:S05]  /*1dbf0*/  @P2 IMAD.MOV.U32 R5, RZ, RZ, R201 ;  /* 0x000000ffff052224 */ /* 0x000fca00078e00c9 */
[----:B------:R-:W-:Y:S01]  /*1dc00*/  @!PT LDS RZ, [RZ] ;  /* 0x00000000fffff984 */ /* 0x000fe20000000800 */
[----:B------:R-:W-:Y:S01]  /*1dc10*/  @!PT LDS RZ, [RZ] ;  /* 0x00000000fffff984 */ /* 0x000fe20000000800 */
[----:B------:R-:W-:Y:S01]  /*1dc20*/  @!PT LDS RZ, [RZ] ;  /* 0x00000000fffff984 */ /* 0x000fe20000000800 */
[----:B------:R2:W-:Y:S04]  /*1dc30*/  @P2 LDGSTS.E.BYPASS.LTC128B.128 [R243+0x14000], desc[UR4][R4.64+0x100] ;  /* 0x1400010004f32fae */ /* 0x0005e8000b901d44 */
[----:B------:R-:W-:Y:S01]  /*1dc40*/  @!P2 STS.128 [R243+0x14000], RZ ;  /* 0x014000fff300a388 */ /* 0x000fe20000000c00 */
[----:B--2---:R-:W-:Y:S02]  /*1dc50*/  @P1 IMAD.MOV.U32 R4, RZ, RZ, R200 ;  /* 0x000000ffff041224 */ /* 0x004fe400078e00c8 */
        /* <DEDUP_REMOVED lines=75> */
[----:B--2---:R-:W2:Y:S04]  /*1e110*/  LDSM.16.M88.4 R28, [R230] ;  /* 0x00000000e61c783b */ /* 0x004ea80000000200 */
[----:B------:R-:W-:Y:S04]  /*1e120*/  LDSM.16.M88.4 R24, [R228] ;  /* 0x00000000e418783b */ /* 0x000fe80000000200 */
[----:B---3--:R-:W3:Y:S04]  /*1e130*/  LDSM.16.M88.4 R4, [R229+0x8000] ;  /* 0x00800000e504783b */ /* 0x008ee80000000200 */
[----:B------:R-:W-:Y:S04]  /*1e140*/  LDSM.16.M88.4 R16, [R227] ;  /* 0x00000000e310783b */ /* 0x000fe80000000200 */
[----:B------:R-:W5:Y:S04]  /*1e150*/  LDSM.16.M88.4 R168, [R229+0x9000] ;  /* 0x00900000e5a8783b */ /* 0x000f680000000200 */
[----:B------:R-:W4:Y:S04]  /*1e160*/  LDSM.16.M88.4 R20, [R229+0x9800] ;  /* 0x00980000e514783b */ /* 0x000f280000000200 */
[----:B------:R-:W1:Y:S04]  /*1e170*/  LDSM.16.M88.4 R196, [R219] ;  /* 0x00000000dbc4783b */ /* 0x000e680000000200 */
[----:B------:R-:W1:Y:S04]  /*1e180*/  LDSM.16.M88.4 R192, [R218] ;  /* 0x00000000dac0783b */ /* 0x000e680000000200 */
[----:B------:R-:W1:Y:S04]  /*1e190*/  LDSM.16.M88.4 R188, [R217] ;  /* 0x00000000d9bc783b */ /* 0x000e680000000200 */
[----:B------:R-:W-:Y:S01]  /*1e1a0*/  LDSM.16.M88.4 R184, [R226] ;  /* 0x00000000e2b8783b */ /* 0x000fe20000000200 */
[C---:B--2---:R-:W-:Y:S03]  /*1e1b0*/  HMMA.16816.F32.BF16 R180, R28.reuse, R176, RZ ;  /* 0x000000b01cb4723c */ /* 0x044fe600000418ff */
[----:B------:R-:W0:Y:S03]  /*1e1c0*/  LDGDEPBAR ;  /* 0x00000000000079af */ /* 0x000e260000000000 */
[C---:B------:R-:W-:Y:S06]  /*1e1d0*/  HMMA.16816.F32.BF16 R176, R28.reuse, R178, RZ ;  /* 0x000000b21cb0723c */ /* 0x040fec00000418ff */
[C---:B---3--:R-:W-:Y:S06]  /*1e1e0*/  HMMA.16816.F32.BF16 R12, R28.reuse, R4, RZ ;  /* 0x000000041c0c723c */ /* 0x048fec00000418ff */
[C---:B------:R-:W-:Y:S06]  /*1e1f0*/  HMMA.16816.F32.BF16 R4, R28.reuse, R6, RZ ;  /* 0x000000061c04723c */ /* 0x040fec00000418ff */
[C---:B-----5:R-:W-:Y:S06]  /*1e200*/  HMMA.16816.F32.BF16 R172, R28.reuse, R168, RZ ;  /* 0x000000a81cac723c */ /* 0x060fec00000418ff */
[----:B------:R-:W-:Y:S06]  /*1e210*/  HMMA.16816.F32.BF16 R168, R28, R170, RZ ;  /* 0x000000aa1ca8723c */ /* 0x000fec00000418ff */
[C---:B------:R-:W-:Y:S06]  /*1e220*/  HMMA.16816.F32.BF16 R12, R24.reuse, R16, R12 ;  /* 0x00000010180c723c */ /* 0x040fec000004180c */
[----:B------:R-:W-:Y:S01]  /*1e230*/  HMMA.16816.F32.BF16 R4, R24, R18, R4 ;  /* 0x000000121804723c */ /* 0x000fe20000041804 */
[----:B------:R-:W2:Y:S05]  /*1e240*/  LDSM.16.M88.4 R16, [R223+0x8800] ;  /* 0x00880000df10783b */ /* 0x000eaa0000000200 */
[C---:B----4-:R-:W-:Y:S06]  /*1e250*/  HMMA.16816.F32.BF16 R32, R28.reuse, R20, RZ ;  /* 0x000000141c20723c */ /* 0x050fec00000418ff */
[----:B------:R-:W-:Y:S01]  /*1e260*/  HMMA.16816.F32.BF16 R28, R28, R22, RZ ;  /* 0x000000161c1c723c */ /* 0x000fe200000418ff */
[----:B------:R-:W3:Y:S05]  /*1e270*/  LDSM.16.M88.4 R20, [R223+0x8000] ;  /* 0x00800000df14783b */ /* 0x000eea0000000200 */
[C---:B-1----:R-:W-:Y:S06]  /*1e280*/  HMMA.16816.F32.BF16 R180, R24.reuse, R196, R180 ;  /* 0x000000c418b4723c */ /* 0x042fec00000418b4 */
[C---:B------:R-:W-:Y:S01]  /*1e290*/  HMMA.16816.F32.BF16 R176, R24.reuse, R198, R176 ;  /* 0x000000c618b0723c */ /* 0x040fe200000418b0 */
[----:B------:R-:W1:Y:S05]  /*1e2a0*/  LDSM.16.M88.4 R196, [R223+0x9000] ;  /* 0x00900000dfc4783b */ /* 0x000e6a0000000200 */
[C---:B------:R-:W-:Y:S06]  /*1e2b0*/  HMMA.16816.F32.BF16 R172, R24.reuse, R192, R172 ;  /* 0x000000c018ac723c */ /* 0x040fec00000418ac */
[C---:B------:R-:W-:Y:S01]  /*1e2c0*/  HMMA.16816.F32.BF16 R168, R24.reuse, R194, R168 ;  /* 0x000000c218a8723c */ /* 0x040fe200000418a8 */
[----:B------:R-:W-:Y:S05]  /*1e2d0*/  LDSM.16.M88.4 R192, [R225] ;  /* 0x00000000e1c0783b */ /* 0x000fea0000000200 */
[C---:B------:R-:W-:Y:S06]  /*1e2e0*/  HMMA.16816.F32.BF16 R32, R24.reuse, R188, R32 ;  /* 0x000000bc1820723c */ /* 0x040fec0000041820 */
[----:B------:R-:W-:Y:S01]  /*1e2f0*/  HMMA.16816.F32.BF16 R28, R24, R190, R28 ;  /* 0x000000be181c723c */ /* 0x000fe2000004181c */
[----:B------:R-:W4:Y:S04]  /*1e300*/  LDSM.16.M88.4 R24, [R216] ;  /* 0x00000000d818783b */ /* 0x000f280000000200 */
[----:B------:R-:W-:Y:S01]  /*1e310*/  LDSM.16.M88.4 R188, [R223+0x9800] ;  /* 0x00980000dfbc783b */ /* 0x000fe20000000200 */
[C---:B--2---:R-:W-:Y:S06]  /*1e320*/  HMMA.16816.F32.BF16 R180, R184.reuse, R16, R180 ;  /* 0x00000010b8b4723c */ /* 0x044fec00000418b4 */
[C---:B------:R-:W-:Y:S01]  /*1e330*/  HMMA.16816.F32.BF16 R176, R184.reuse, R18, R176 ;  /* 0x00000012b8b0723c */ /* 0x040fe200000418b0 */
[----:B------:R-:W2:Y:S05]  /*1e340*/  LDSM.16.M88.4 R16, [R216+0x1000] ;  /* 0x00100000d810783b */ /* 0x000eaa0000000200 */
[C---:B---3--:R-:W-:Y:S06]  /*1e350*/  HMMA.16816.F32.BF16 R12, R184.reuse, R20, R12 ;  /* 0x00000014b80c723c */ /* 0x048fec000004180c */
[C---:B------:R-:W-:Y:S01]  /*1e360*/  HMMA.16816.F32.BF16 R4, R184.reuse, R22, R4 ;  /* 0x00000016b804723c */ /* 0x040fe20000041804 */
[----:B------:R-:W3:Y:S05]  /*1e370*/  LDSM.16.M88.4 R20, [R216+0x800] ;  /* 0x00080000d814783b */ /* 0x000eea0000000200 */
[C---:B-1----:R-:W-:Y:S06]  /*1e380*/  HMMA.16816.F32.BF16 R172, R184.reuse, R196, R172 ;  /* 0x000000c4b8ac723c */ /* 0x042fec00000418ac */
[----:B------:R-:W-:Y:S01]  /*1e390*/  HMMA.16816.F32.BF16 R168, R184, R198, R168 ;  /* 0x000000c6b8a8723c */ /* 0x000fe200000418a8 */
[----:B------:R-:W1:Y:S05]  /*1e3a0*/  LDSM.16.M88.4 R196, [R216+0x1800] ;  /* 0x00180000d8c4783b */ /* 0x000e6a0000000200 */
[C---:B----4-:R-:W-:Y:S06]  /*1e3b0*/  HMMA.16816.F32.BF16 R12, R192.reuse, R24, R12 ;  /* 0x00000018c00c723c */ /* 0x050fec000004180c */
[C---:B------:R-:W-:Y:S01]  /*1e3c0*/  HMMA.16816.F32.BF16 R4, R192.reuse, R26, R4 ;  /* 0x0000001ac004723c */ /* 0x040fe20000041804 */
[----:B------:R-:W-:Y:S05]  /*1e3d0*/  LDSM.16.M88.4 R24, [R229+0xb000] ;  /* 0x00b00000e518783b */ /* 0x000fea0000000200 */
[C---:B--2---:R-:W-:Y:S06]  /*1e3e0*/  HMMA.16816.F32.BF16 R172, R192.reuse, R16, R172 ;  /* 0x00000010c0ac723c */ /* 0x044fec00000418ac */
[----:B------:R-:W-:Y:S01]  /*1e3f0*/  HMMA.16816.F32.BF16 R168, R192, R18, R168 ;  /* 0x00000012c0a8723c */ /* 0x000fe200000418a8 */
[----:B------:R-:W2:Y:S05]  /*1e400*/  LDSM.16.M88.4 R16, [R230+0x2000] ;  /* 0x00200000e610783b */ /* 0x000eaa0000000200 */
[C---:B------:R-:W-:Y:S06]  /*1e410*/  HMMA.16816.F32.BF16 R32, R184.reuse, R188, R32 ;  /* 0x000000bcb820723c */ /* 0x040fec0000041820 */
[----:B------:R-:W-:Y:S01]  /*1e420*/  HMMA.16816.F32.BF16 R28, R184, R190, R28 ;  /* 0x000000beb81c723c */ /* 0x000fe2000004181c */
[----:B------:R-:W4:Y:S04]  /*1e430*/  LDSM.16.M88.4 R188, [R229+0xa000] ;  /* 0x00a00000e5bc783b */ /* 0x000f280000000200 */
[----:B------:R-:W5:Y:S01]  /*1e440*/  LDSM.16.M88.4 R184, [R229+0xa800] ;  /* 0x00a80000e5b8783b */ /* 0x000f620000000200 */
[C---:B---3--:R-:W-:Y:S06]  /*1e450*/  HMMA.16816.F32.BF16 R180, R192.reuse, R20, R180 ;  /* 0x00000014c0b4723c */ /* 0x048fec00000418b4 */
[C---:B------:R-:W-:Y:S01]  /*1e460*/  HMMA.16816.F32.BF16 R176, R192.reuse, R22, R176 ;  /* 0x00000016c0b0723c */ /* 0x040fe200000418b0 */
[----:B------:R-:W3:Y:S05]  /*1e470*/  LDSM.16.M88.4 R20, [R229+0xb800] ;  /* 0x00b80000e514783b */ /* 0x000eea0000000200 */
[C---:B-1----:R-:W-:Y:S06]  /*1e480*/  HMMA.16816.F32.BF16 R32, R192.reuse, R196, R32 ;  /* 0x000000c4c020723c */ /* 0x042fec0000041820 */
[----:B------:R-:W-:Y:S01]  /*1e490*/  HMMA.16816.F32.BF16 R28, R192, R198, R28 ;  /* 0x000000c6c01c723c */ /* 0x000fe2000004181c */
[----:B------:R-:W-:Y:S04]  /*1e4a0*/  LDSM.16.M88.4 R196, [R215] ;  /* 0x00000000d7c4783b */ /* 0x000fe80000000200 */
[----:B------:R-:W-:Y:S01]  /*1e4b0*/  LDSM.16.M88.4 R192, [R214] ;  /* 0x00000000d6c0783b */ /* 0x000fe20000000200 */
[C---:B--2---:R-:W-:Y:S06]  /*1e4c0*/  HMMA.16816.F32.BF16 R172, R16.reuse, R24, R172 ;  /* 0x0000001810ac723c */ /* 0x044fec00000418ac */
[C---:B------:R-:W-:Y:S01]  /*1e4d0*/  HMMA.16816.F32.BF16 R168, R16.reuse, R26, R168 ;  /* 0x0000001a10a8723c */ /* 0x040fe200000418a8 */
[----:B------:R-:W1:Y:S05]  /*1e4e0*/  LDSM.16.M88.4 R24, [R228+0x2000] ;  /* 0x00200000e418783b */ /* 0x000e6a0000000200 */
[C---:B----4-:R-:W-:Y:S06]  /*1e4f0*/  HMMA.16816.F32.BF16 R12, R16.reuse, R188, R12 ;  /* 0x000000bc100c723c */ /* 0x050fec000004180c */
[C---:B------:R-:W-:Y:S01]  /*1e500*/  HMMA.16816.F32.BF16 R4, R16.reuse, R190, R4 ;  /* 0x000000be1004723c */ /* 0x040fe20000041804 */
[----:B------:R-:W2:Y:S05]  /*1e510*/  LDSM.16.M88.4 R188, [R213] ;  /* 0x00000000d5bc783b */ /* 0x000eaa0000000200 */
[C---:B-----5:R-:W-:Y:S06]  /*1e520*/  HMMA.16816.F32.BF16 R180, R16.reuse, R184, R180 ;  /* 0x000000b810b4723c */ /* 0x060fec00000418b4 */
[C---:B------:R-:W-:Y:S01]  /*1e530*/  HMMA.16816.F32.BF16 R176, R16.reuse, R186, R176 ;  /* 0x000000ba10b0723c */ /* 0x040fe200000418b0 */
[----:B------:R-:W4:Y:S05]  /*1e540*/  LDSM.16.M88.4 R184, [R212] ;  /* 0x00000000d4b8783b */ /* 0x000f2a0000000200 */
        /* <DEDUP_REMOVED lines=38> */
[----:B------:R-:W-:Y:S05]  /*1e7b0*/  LDSM.16.M88.4 R192, [R228+0x4000] ;  /* 0x00400000e4c0783b */ /* 0x000fea0000000200 */
[C---:B--2---:R-:W-:Y:S06]  /*1e7c0*/  HMMA.16816.F32.BF16 R32, R24.reuse, R188, R32 ;  /* 0x000000bc1820723c */ /* 0x044fec0000041820 */
[----:B------:R-:W-:Y:S01]  /*1e7d0*/  HMMA.16816.F32.BF16 R28, R24, R190, R28 ;  /* 0x000000be181c723c */ /* 0x000fe2000004181c */
[----:B------:R-:W1:Y:S04]  /*1e7e0*/  LDSM.16.M88.4 R188, [R229+0xd800] ;  /* 0x00d80000e5bc783b */ /* 0x000e680000000200 */
[----:B------:R-:W-:Y:S01]  /*1e7f0*/  LDSM.16.M88.4 R24, [R211] ;  /* 0x00000000d318783b */ /* 0x000fe20000000200 */
[C---:B----4-:R-:W-:Y:S06]  /*1e800*/  HMMA.16816.F32.BF16 R12, R184.reuse, R20, R12 ;  /* 0x00000014b80c723c */ /* 0x050fec000004180c */
[C---:B------:R-:W-:Y:S01]  /*1e810*/  HMMA.16816.F32.BF16 R4, R184.reuse, R22, R4 ;  /* 0x00000016b804723c */ /* 0x040fe20000041804 */
[----:B------:R-:W2:Y:S05]  /*1e820*/  LDSM.16.M88.4 R20, [R210] ;  /* 0x00000000d214783b */ /* 0x000eaa0000000200 */
[C---:B---3--:R-:W-:Y:S06]  /*1e830*/  HMMA.16816.F32.BF16 R180, R184.reuse, R16, R180 ;  /* 0x00000010b8b4723c */ /* 0x048fec00000418b4 */
[C---:B------:R-:W-:Y:S01]  /*1e840*/  HMMA.16816.F32.BF16 R176, R184.reuse, R18, R176 ;  /* 0x00000012b8b0723c */ /* 0x040fe200000418b0 */
[----:B------:R-:W3:Y:S05]  /*1e850*/  LDSM.16.M88.4 R16, [R209] ;  /* 0x00000000d110783b */ /* 0x000eea0000000200 */
[C---:B-----5:R-:W-:Y:S06]  /*1e860*/  HMMA.16816.F32.BF16 R172, R184.reuse, R196, R172 ;  /* 0x000000c4b8ac723c */ /* 0x060fec00000418ac */
[C---:B------:R-:W-:Y:S01]  /*1e870*/  HMMA.16816.F32.BF16 R168, R184.reuse, R198, R168 ;  /* 0x000000c6b8a8723c */ /* 0x040fe200000418a8 */
[----:B------:R-:W4:Y:S05]  /*1e880*/  LDSM.16.M88.4 R196, [R208] ;  /* 0x00000000d0c4783b */ /* 0x000f2a0000000200 */
[C---:B-1----:R-:W-:Y:S06]  /*1e890*/  HMMA.16816.F32.BF16 R32, R184.reuse, R188, R32 ;  /* 0x000000bcb820723c */ /* 0x042fec0000041820 */
[----:B------:R-:W-:Y:S01]  /*1e8a0*/  HMMA.16816.F32.BF16 R28, R184, R190, R28 ;  /* 0x000000beb81c723c */ /* 0x000fe2000004181c */
[----:B------:R-:W-:Y:S04]  /*1e8b0*/  LDSM.16.M88.4 R188, [R223+0xc000] ;  /* 0x00c00000dfbc783b */ /* 0x000fe80000000200 */
[----:B------:R-:W-:Y:S01]  /*1e8c0*/  LDSM.16.M88.4 R184, [R223+0xc800] ;  /* 0x00c80000dfb8783b */ /* 0x000fe20000000200 */
[C---:B--2---:R-:W-:Y:S06]  /*1e8d0*/  HMMA.16816.F32.BF16 R180, R192.reuse, R20, R180 ;  /* 0x00000014c0b4723c */ /* 0x044fec00000418b4 */
[C---:B------:R-:W-:Y:S01]  /*1e8e0*/  HMMA.16816.F32.BF16 R176, R192.reuse, R22, R176 ;  /* 0x00000016c0b0723c */ /* 0x040fe200000418b0 */
[----:B------:R-:W-:Y:S05]  /*1e8f0*/  LDSM.16.M88.4 R20, [R223+0xd000] ;  /* 0x00d00000df14783b */ /* 0x000fea0000000200 */
[C---:B---3--:R-:W-:Y:S06]  /*1e900*/  HMMA.16816.F32.BF16 R172, R192.reuse, R16, R172 ;  /* 0x00000010c0ac723c */ /* 0x048fec00000418ac */
        /* <DEDUP_REMOVED lines=21> */
[----:B------:R-:W5:Y:S01]  /*1ea60*/  LDSM.16.M88.4 R16, [R229+0xe000] ;  /* 0x00e00000e510783b */ /* 0x000f620000000200 */
        /* <DEDUP_REMOVED lines=13> */
[C---:B-----5:R-:W-:Y:S06]  /*1eb40*/  HMMA.16816.F32.BF16 R12, R196.reuse, R16, R12 ;  /* 0x00000010c40c723c */ /* 0x060fec000004180c */
[C---:B------:R-:W-:Y:S01]  /*1eb50*/  HMMA.16816.F32.BF16 R4, R196.reuse, R18, R4 ;  /* 0x00000012c404723c */ /* 0x040fe20000041804 */
[----:B------:R-:W5:Y:S05]  /*1eb60*/  LDSM.16.M88.4 R16, [R206] ;  /* 0x00000000ce10783b */ /* 0x000f6a0000000200 */
[C---:B-1----:R-:W-:Y:S06]  /*1eb70*/  HMMA.16816.F32.BF16 R180, R196.reuse, R192, R180 ;  /* 0x000000c0c4b4723c */ /* 0x042fec00000418b4 */
[C---:B------:R-:W-:Y:S01]  /*1eb80*/  HMMA.16816.F32.BF16 R176, R196.reuse, R194, R176 ;  /* 0x000000c2c4b0723c */ /* 0x040fe200000418b0 */
[----:B------:R-:W-:Y:S05]  /*1eb90*/  LDSM.16.M88.4 R192, [R226+0x6000] ;  /* 0x00600000e2c0783b */ /* 0x000fea0000000200 */
[C---:B---3--:R-:W-:Y:S06]  /*1eba0*/  HMMA.16816.F32.BF16 R172, R196.reuse, R188, R172 ;  /* 0x000000bcc4ac723c */ /* 0x048fec00000418ac */
[C---:B------:R-:W-:Y:S01]  /*1ebb0*/  HMMA.16816.F32.BF16 R168, R196.reuse, R190, R168 ;  /* 0x000000bec4a8723c */ /* 0x040fe200000418a8 */
[----:B------:R-:W1:Y:S05]  /*1ebc0*/  LDSM.16.M88.4 R188, [R223+0xe000] ;  /* 0x00e00000dfbc783b */ /* 0x000e6a0000000200 */
[C---:B----4-:R-:W-:Y:S06]  /*1ebd0*/  HMMA.16816.F32.BF16 R32, R196.reuse, R184, R32 ;  /* 0x000000b8c420723c */ /* 0x050fec0000041820 */
[----:B------:R-:W-:Y:S01]  /*1ebe0*/  HMMA.16816.F32.BF16 R28, R196, R186, R28 ;  /* 0x000000bac41c723c */ /* 0x000fe2000004181c */
[----:B------:R-:W3:Y:S04]  /*1ebf0*/  LDSM.16.M88.4 R196, [R204] ;  /* 0x00000000ccc4783b */ /* 0x000ee80000000200 */
[----:B------:R-:W-:Y:S01]  /*1ec00*/  LDSM.16.M88.4 R184, [R223+0xe800] ;  /* 0x00e80000dfb8783b */ /* 0x000fe20000000200 */
[C---:B--2---:R-:W-:Y:S06]  /*1ec10*/  HMMA.16816.F32.BF16 R12, R24.reuse, R20, R12 ;  /* 0x00000014180c723c */ /* 0x044fec000004180c */
[C---:B------:R-:W-:Y:S01]  /*1ec20*/  HMMA.16816.F32.BF16 R4, R24.reuse, R22, R4 ;  /* 0x000000161804723c */ /* 0x040fe20000041804 */
[----:B------:R-:W2:Y:S05]  /*1ec30*/  LDSM.16.M88.4 R20, [R205] ;  /* 0x00000000cd14783b */ /* 0x000eaa0000000200 */
[C---:B-----5:R-:W-:Y:S06]  /*1ec40*/  HMMA.16816.F32.BF16 R180, R24.reuse, R16, R180 ;  /* 0x0000001018b4723c */ /* 0x060fec00000418b4 */
[----:B------:R-:W-:Y:S01]  /*1ec50*/  HMMA.16816.F32.BF16 R176, R24, R18, R176 ;  /* 0x0000001218b0723c */ /* 0x000fe200000418b0 */
[----:B------:R-:W-:Y:S05]  /*1ec60*/  LDSM.16.M88.4 R16, [R216+0x6800] ;  /* 0x00680000d810783b */ /* 0x000fea0000000200 */
[C---:B-1----:R-:W-:Y:S06]  /*1ec70*/  HMMA.16816.F32.BF16 R12, R192.reuse, R188, R12 ;  /* 0x000000bcc00c723c */ /* 0x042fec000004180c */
[----:B------:R-:W-:Y:S01]  /*1ec80*/  HMMA.16816.F32.BF16 R4, R192, R190, R4 ;  /* 0x000000bec004723c */ /* 0x000fe20000041804 */
[----:B------:R-:W1:Y:S05]  /*1ec90*/  LDSM.16.M88.4 R188, [R223+0xf000] ;  /* 0x00f00000dfbc783b */ /* 0x000e6a0000000200 */
[C---:B---3--:R-:W-:Y:S06]  /*1eca0*/  HMMA.16816.F32.BF16 R32, R24.reuse, R196, R32 ;  /* 0x000000c41820723c */ /* 0x048fec0000041820 */
[C---:B------:R-:W-:Y:S06]  /*1ecb0*/  HMMA.16816.F32.BF16 R28, R24.reuse, R198, R28 ;  /* 0x000000c6181c723c */ /* 0x040fec000004181c */
[C---:B--2---:R-:W-:Y:S06]  /*1ecc0*/  HMMA.16816.F32.BF16 R172, R24.reuse, R20, R172 ;  /* 0x0000001418ac723c */ /* 0x044fec00000418ac */
[----:B------:R-:W-:Y:S01]  /*1ecd0*/  HMMA.16816.F32.BF16 R168, R24, R22, R168 ;  /* 0x0000001618a8723c */ /* 0x000fe200000418a8 */
[----:B------:R-:W2:Y:S04]  /*1ece0*/  LDSM.16.M88.4 R24, [R225+0x6000] ;  /* 0x00600000e118783b */ /* 0x000ea80000000200 */
[----:B------:R-:W3:Y:S01]  /*1ecf0*/  LDSM.16.M88.4 R20, [R216+0x6000] ;  /* 0x00600000d814783b */ /* 0x000ee20000000200 */
[C---:B------:R-:W-:Y:S06]  /*1ed00*/  HMMA.16816.F32.BF16 R180, R192.reuse, R184, R180 ;  /* 0x000000b8c0b4723c */ /* 0x040fec00000418b4 */
[C---:B------:R-:W-:Y:S01]  /*1ed10*/  HMMA.16816.F32.BF16 R176, R192.reuse, R186, R176 ;  /* 0x000000bac0b0723c */ /* 0x040fe200000418b0 */
[----:B------:R-:W4:Y:S05]  /*1ed20*/  LDSM.16.M88.4 R184, [R223+0xf800] ;  /* 0x00f80000dfb8783b */ /* 0x000f2a0000000200 */
[C---:B-1----:R-:W-:Y:S06]  /*1ed30*/  HMMA.16816.F32.BF16 R172, R192.reuse, R188, R172 ;  /* 0x000000bcc0ac723c */ /* 0x042fec00000418ac */
[----:B------:R-:W-:Y:S06]  /*1ed40*/  HMMA.16816.F32.BF16 R168, R192, R190, R168 ;  /* 0x000000bec0a8723c */ /* 0x000fec00000418a8 */
[C---:B--2---:R-:W-:Y:S06]  /*1ed50*/  HMMA.16816.F32.BF16 R180, R24.reuse, R16, R180 ;  /* 0x0000001018b4723c */ /* 0x044fec00000418b4 */
[C---:B---3--:R-:W-:Y:S06]  /*1ed60*/  HMMA.16816.F32.BF16 R4, R24.reuse, R22, R4 ;  /* 0x000000161804723c */ /* 0x048fec0000041804 */
[C---:B------:R-:W-:Y:S01]  /*1ed70*/  HMMA.16816.F32.BF16 R176, R24.reuse, R18, R176 ;  /* 0x0000001218b0723c */ /* 0x040fe200000418b0 */
[----:B------:R-:W-:Y:S01]  /*1ed80*/  IMAD.SHL.U32 R22, R167, 0x2, RZ ;  /* 0x00000002a7167824 */ /* 0x000fe200078e00ff */
[----:B------:R-:W1:Y:S04]  /*1ed90*/  LDSM.16.M88.4 R16, [R216+0x7000] ;  /* 0x00700000d810783b */ /* 0x000e680000000200 */
[----:B------:R-:W-:Y:S01]  /*1eda0*/  HMMA.16816.F32.BF16 R12, R24, R20, R12 ;  /* 0x00000014180c723c */ /* 0x000fe2000004180c */
[----:B------:R-:W-:-:S05]  /*1edb0*/  LOP3.LUT R22, R22, 0x6, RZ, 0xc0, !PT ;  /* 0x0000000616167812 */ /* 0x000fca00078ec0ff */
[----:B------:R-:W-:Y:S01]  /*1edc0*/  IMAD R22, R246, 0x40, R22 ;  /* 0x00000040f6167824 */ /* 0x000fe200078e0216 */
[C---:B----4-:R-:W-:Y:S03]  /*1edd0*/  HMMA.16816.F32.BF16 R32, R192.reuse, R184, R32 ;  /* 0x000000b8c020723c */ /* 0x050fe60000041820 */
[C---:B------:R-:W-:Y:S02]  /*1ede0*/  VIADD R23, R22.reuse, 0x1 ;  /* 0x0000000116177836 */ /* 0x040fe40000000000 */
[C---:B------:R-:W-:Y:S01]  /*1edf0*/  VIADD R20, R22.reuse, 0x8 ;  /* 0x0000000816147836 */ /* 0x040fe20000000000 */
[----:B------:R-:W-:Y:S01]  /*1ee00*/  HMMA.16816.F32.BF16 R28, R192, R186, R28 ;  /* 0x000000bac01c723c */ /* 0x000fe2000004181c */
[----:B------:R-:W-:Y:S01]  /*1ee10*/  VIADD R167, R22, 0x21 ;  /* 0x0000002116a77836 */ /* 0x000fe20000000000 */
[C---:B------:R-:W-:Y:S01]  /*1ee20*/  ISETP.GE.AND P6, PT, R23.reuse, R0, PT ;  /* 0x000000001700720c */ /* 0x040fe20003fc6270 */
[----:B------:R-:W-:Y:S01]  /*1ee30*/  IMAD.MOV.U32 R185, RZ, RZ, R200 ;  /* 0x000000ffffb97224 */ /* 0x000fe200078e00c8 */
[----:B------:R-:W-:Y:S01]  /*1ee40*/  ISETP.GE.AND P5, PT, R23, R2, PT ;  /* 0x000000021700720c */ /* 0x000fe20003fa6270 */
[----:B------:R-:W-:Y:S01]  /*1ee50*/  IMAD.MOV.U32 R184, RZ, RZ, R201 ;  /* 0x000000ffffb87224 */ /* 0x000fe200078e00c9 */
[----:B------:R-:W-:-:S02]  /*1ee60*/  I2FP.F32.S32 R23, R23 ;  /* 0x0000001700177245 */ /* 0x000fc40000201400 */
[----:B------:R-:W-:-:S03]  /*1ee70*/  I2FP.F32.S32 R21, R20 ;  /* 0x0000001400157245 */ /* 0x000fc60000201400 */
[CC--:B------:R-:W-:Y:S01]  /*1ee80*/  FFMA.FTZ R197, R3.reuse, R23.reuse, R13 ;  /* 0x0000001703c57223 */ /* 0x0c0fe2000001000d */
[C---:B------:R-:W-:Y:S01]  /*1ee90*/  FFMA.FTZ R15, R3.reuse, R23, R15 ;  /* 0x00000017030f7223 */ /* 0x040fe2000001000f */
[CC--:B------:R-:W-:Y:S01]  /*1eea0*/  FFMA.FTZ R13, R3.reuse, R21.reuse, R6 ;  /* 0x00000015030d7223 */ /* 0x0c0fe20000010006 */
[----:B------:R-:W-:Y:S02]  /*1eeb0*/  VIADD R6, R22, 0x9 ;  /* 0x0000000916067836 */ /* 0x000fe40000000000 */
[----:B------:R-:W-:Y:S01]  /*1eec0*/  FFMA.FTZ R23, R3, R21, R4 ;  /* 0x0000001503177223 */ /* 0x000fe20000010004 */
[----:B------:R-:W-:Y:S02]  /*1eed0*/  FSEL R197, R197, -INF , !P6 ;  /* 0xff800000c5c57808 */ /* 0x000fe40007000000 */
[----:B------:R-:W-:Y:S02]  /*1eee0*/  FSEL R15, R15, -INF , !P5 ;  /* 0xff8000000f0f7808 */ /* 0x000fe40006800000 */
[----:B------:R-:W-:-:S02]  /*1eef0*/  ISETP.GE.AND P6, PT, R20, R0, PT ;  /* 0x000000001400720c */ /* 0x000fc40003fc6270 */
[----:B------:R-:W-:Y:S01]  /*1ef00*/  ISETP.GE.AND P5, PT, R20, R2, PT ;  /* 0x000000021400720c */ /* 0x000fe20003fa6270 */
[----:B------:R-:W-:Y:S01]  /*1ef10*/  VIADD R20, R22, 0x11 ;  /* 0x0000001116147836 */ /* 0x000fe20000000000 */
[----:B------:R-:W-:Y:S01]  /*1ef20*/  I2FP.F32.S32 R4, R6 ;  /* 0x0000000600047245 */ /* 0x000fe20000201400 */
[C---:B-1----:R-:W-:Y:S01]  /*1ef30*/  HMMA.16816.F32.BF16 R172, R24.reuse, R16, R172 ;  /* 0x0000001018ac723c */ /* 0x042fe200000418ac */
[----:B------:R-:W-:Y:S02]  /*1ef40*/  FSEL R23, R23, -INF , !P6 ;  /* 0xff80000017177808 */ /* 0x000fe40007000000 */
[----:B------:R-:W-:Y:S01]  /*1ef50*/  FSEL R13, R13, -INF , !P5 ;  /* 0xff8000000d0d7808 */ /* 0x000fe20006800000 */
[C---:B------:R-:W-:Y:S01]  /*1ef60*/  FFMA.FTZ R5, R3.reuse, R4, R5 ;  /* 0x0000000403057223 */ /* 0x040fe20000010005 */
[C---:B------:R-:W-:Y:S01]  /*1ef70*/  ISETP.GE.AND P6, PT, R6.reuse, R0, PT ;  /* 0x000000000600720c */ /* 0x040fe20003fc6270 */
[----:B------:R-:W-:Y:S01]  /*1ef80*/  FFMA.FTZ R7, R3, R4, R7 ;  /* 0x0000000403077223 */ /* 0x000fe20000010007 */
[----:B------:R-:W-:Y:S01]  /*1ef90*/  ISETP.GE.AND P5, PT, R6, R2, PT ;  /* 0x000000020600720c */ /* 0x000fe20003fa6270 */
[----:B------:R-:W-:Y:S01]  /*1efa0*/  VIADD R6, R22, 0x10 ;  /* 0x0000001016067836 */ /* 0x000fe20000000000 */
[----:B------:R-:W-:Y:S01]  /*1efb0*/  FSEL R17, R5, -INF , !P6 ;  /* 0xff80000005117808 */ /* 0x000fe20007000000 */
[----:B------:R-:W-:Y:S01]  /*1efc0*/  HMMA.16816.F32.BF16 R168, R24, R18, R168 ;  /* 0x0000001218a8723c */ /* 0x000fe200000418a8 */
[----:B------:R-:W-:-:S02]  /*1efd0*/  I2FP.F32.S32 R4, R20 ;  /* 0x0000001400047245 */ /* 0x000fc40000201400 */
[----:B------:R-:W-:Y:S02]  /*1efe0*/  I2FP.F32.S32 R5, R6 ;  /* 0x0000000600057245 */ /* 0x000fe40000201400 */
[----:B------:R-:W-:Y:S01]  /*1eff0*/  FSEL R16, R7, -INF , !P5 ;  /* 0xff80000007107808 */ /* 0x000fe20006800000 */
[C---:B------:R-:W-:Y:S01]  /*1f000*/  FFMA.FTZ R166, R3.reuse, R4, R181 ;  /* 0x0000000403a67223 */ /* 0x040fe200000100b5 */
[C---:B------:R-:W-:Y:S01]  /*1f010*/  ISETP.GE.AND P6, PT, R6.reuse, R0, PT ;  /* 0x000000000600720c */ /* 0x040fe20003fc6270 */
[CC--:B------:R-:W-:Y:S01]  /*1f020*/  FFMA.FTZ R21, R3.reuse, R5.reuse, R180 ;  /* 0x0000000503157223 */ /* 0x0c0fe200000100b4 */
[----:B------:R-:W-:Y:S01]  /*1f030*/  ISETP.GE.AND P5, PT, R6, R2, PT ;  /* 0x000000020600720c */ /* 0x000fe20003fa6270 */
[C---:B------:R-:W-:Y:S01]  /*1f040*/  FFMA.FTZ R182, R3.reuse, R5, R182 ;  /* 0x0000000503b67223 */ /* 0x040fe200000100b6 */
[----:B------:R-:W-:Y:S01]  /*1f050*/  FFMA.FTZ R183, R3, R4, R183 ;  /* 0x0000000403b77223 */ /* 0x000fe200000100b7 */
[C---:B------:R-:W-:Y:S01]  /*1f060*/  VIADD R19, R22.reuse, 0x18 ;  /* 0x0000001816137836 */ /* 0x040fe20000000000 */
[----:B------:R-:W1:Y:S01]  /*1f070*/  LDSM.16.M88.4 R4, [R216+0x7800] ;  /* 0x00780000d804783b */ /* 0x000e620000000200 */
[----:B------:R-:W-:Y:S01]  /*1f080*/  FSEL R21, R21, -INF , !P6 ;  /* 0xff80000015157808 */ /* 0x000fe20007000000 */
[----:B------:R-:W-:Y:S01]  /*1f090*/  VIADD R18, R22, 0x19 ;  /* 0x0000001916127836 */ /* 0x000fe20000000000 */
[----:B------:R-:W-:Y:S01]  /*1f0a0*/  FSEL R181, R182, -INF , !P5 ;  /* 0xff800000b6b57808 */ /* 0x000fe20006800000 */
[----:B------:R-:W-:-:S04]  /*1f0b0*/  DEPBAR.LE SB0, 0x0 ;  /* 0x000080000000791a */ /* 0x000fc80000000000 */
[----:B------:R-:W-:Y:S01]  /*1f0c0*/  BAR.SYNC.DEFER_BLOCKING 0x0 ;  /* 0x0000000000007b1d */ /* 0x000fe20000010000 */
[C---:B------:R-:W-:Y:S02]  /*1f0d0*/  ISETP.GE.AND P6, PT, R20.reuse, R0, PT ;  /* 0x000000001400720c */ /* 0x040fe40003fc6270 */
[----:B------:R-:W-:Y:S02]  /*1f0e0*/  ISETP.GE.AND P5, PT, R20, R2, PT ;  /* 0x000000021400720c */ /* 0x000fe40003fa6270 */
[----:B------:R-:W-:Y:S02]  /*1f0f0*/  FSEL R20, R166, -INF , !P6 ;  /* 0xff800000a6147808 */ /* 0x000fe40007000000 */
[----:B------:R-:W-:Y:S02]  /*1f100*/  FSEL R183, R183, -INF , !P5 ;  /* 0xff800000b7b77808 */ /* 0x000fe40006800000 */
[C---:B------:R-:W-:Y:S02]  /*1f110*/  ISETP.GE.AND P6, PT, R19.reuse, R0, PT ;  /* 0x000000001300720c */ /* 0x040fe40003fc6270 */
[----:B------:R-:W-:-:S02]  /*1f120*/  ISETP.GE.AND P5, PT, R19, R2, PT ;  /* 0x000000021300720c */ /* 0x000fc40003fa6270 */
[----:B------:R-:W-:Y:S02]  /*1f130*/  I2FP.F32.S32 R19, R19 ;  /* 0x0000001300137245 */ /* 0x000fe40000201400 */
[----:B------:R-:W-:Y:S02]  /*1f140*/  I2FP.F32.S32 R196, R18 ;  /* 0x0000001200c47245 */ /* 0x000fe40000201400 */
[----:B------:R-:W-:Y:S01]  /*1f150*/  I2FP.F32.S32 R166, R167 ;  /* 0x000000a700a67245 */ /* 0x000fe20000201400 */
[CC--:B------:R-:W-:Y:S01]  /*1f160*/  FFMA.FTZ R176, R3.reuse, R19.reuse, R176 ;  /* 0x0000001303b07223 */ /* 0x0c0fe200000100b0 */
[C---:B------:R-:W-:Y:S01]  /*1f170*/  FFMA.FTZ R178, R3.reuse, R19, R178 ;  /* 0x0000001303b27223 */ /* 0x040fe200000100b2 */
[----:B------:R-:W-:Y:S02]  /*1f180*/  VIADD R19, R22, 0x20 ;  /* 0x0000002016137836 */ /* 0x000fe40000000000 */
[CC--:B------:R-:W-:Y:S01]  /*1f190*/  FFMA.FTZ R177, R3.reuse, R196.reuse, R177 ;  /* 0x000000c403b17223 */ /* 0x0c0fe200000100b1 */
[C---:B------:R-:W-:Y:S01]  /*1f1a0*/  FFMA.FTZ R196, R3.reuse, R196, R179 ;  /* 0x000000c403c47223 */ /* 0x040fe200000100b3 */
[----:B------:R-:W-:Y:S01]  /*1f1b0*/  FSEL R179, R176, -INF , !P6 ;  /* 0xff800000b0b37808 */ /* 0x000fe20007000000 */
[CC--:B------:R-:W-:Y:S01]  /*1f1c0*/  FFMA.FTZ R173, R3.reuse, R166.reuse, R173 ;  /* 0x000000a603ad7223 */ /* 0x0c0fe200000100ad */
[----:B------:R-:W-:Y:S01]  /*1f1d0*/  FSEL R182, R178, -INF , !P5 ;  /* 0xff800000b2b67808 */ /* 0x000fe20006800000 */
[----:B------:R-:W-:Y:S01]  /*1f1e0*/  FFMA.FTZ R175, R3, R166, R175 ;  /* 0x000000a603af7223 */ /* 0x000fe200000100af */
[----:B------:R-:W-:-:S02]  /*1f1f0*/  ISETP.GE.AND P6, PT, R18, R0, PT ;  /* 0x000000001200720c */ /* 0x000fc40003fc6270 */
[----:B------:R-:W-:Y:S02]  /*1f200*/  ISETP.GE.AND P5, PT, R18, R2, PT ;  /* 0x000000021200720c */ /* 0x000fe40003fa6270 */
[----:B------:R-:W-:Y:S01]  /*1f210*/  I2FP.F32.S32 R18, R19 ;  /* 0x0000001300127245 */ /* 0x000fe20000201400 */
[C---:B-1----:R-:W-:Y:S01]  /*1f220*/  HMMA.16816.F32.BF16 R32, R24.reuse, R4, R32 ;  /* 0x000000041820723c */ /* 0x042fe20000041820 */
[----:B------:R-:W-:Y:S02]  /*1f230*/  FSEL R180, R177, -INF , !P6 ;  /* 0xff800000b1b47808 */ /* 0x000fe40007000000 */
[----:B------:R-:W-:Y:S01]  /*1f240*/  FSEL R196, R196, -INF , !P5 ;  /* 0xff800000c4c47808 */ /* 0x000fe20006800000 */
[CC--:B------:R-:W-:Y:S01]  /*1f250*/  FFMA.FTZ R172, R3.reuse, R18.reuse, R172 ;  /* 0x0000001203ac7223 */ /* 0x0c0fe200000100ac */
[----:B------:R-:W-:Y:S01]  /*1f260*/  FFMA.FTZ R174, R3, R18, R174 ;  /* 0x0000001203ae7223 */ /* 0x000fe200000100ae */
[C---:B------:R-:W-:Y:S01]  /*1f270*/  VIADD R18, R22.reuse, 0x28 ;  /* 0x0000002816127836 */ /* 0x040fe20000000000 */
[C---:B------:R-:W-:Y:S01]  /*1f280*/  ISETP.GE.AND P6, PT, R19.reuse, R0, PT ;  /* 0x000000001300720c */ /* 0x040fe20003fc6270 */
[----:B------:R-:W-:Y:S01]  /*1f290*/  VIADD R4, R22, 0x29 ;  /* 0x0000002916047836 */ /* 0x000fe20000000000 */
[----:B------:R-:W-:Y:S01]  /*1f2a0*/  ISETP.GE.AND P5, PT, R19, R2, PT ;  /* 0x000000021300720c */ /* 0x000fe20003fa6270 */
[----:B------:R-:W-:Y:S01]  /*1f2b0*/  HMMA.16816.F32.BF16 R28, R24, R6, R28 ;  /* 0x00000006181c723c */ /* 0x000fe2000004181c */
[----:B------:R-:W-:-:S02]  /*1f2c0*/  FSEL R192, R172, -INF , !P6 ;  /* 0xff800000acc07808 */ /* 0x000fc40007000000 */
[----:B------:R-:W-:Y:S02]  /*1f2d0*/  I2FP.F32.S32 R19, R18 ;  /* 0x0000001200137245 */ /* 0x000fe40000201400 */
[----:B------:R-:W-:Y:S02]  /*1f2e0*/  FSEL R188, R174, -INF , !P5 ;  /* 0xff800000aebc7808 */ /* 0x000fe40006800000 */
[----:B------:R-:W-:Y:S01]  /*1f2f0*/  ISETP.GE.AND P6, PT, R167, R0, PT ;  /* 0x00000000a700720c */ /* 0x000fe20003fc6270 */
[-C--:B------:R-:W-:Y:S01]  /*1f300*/  FFMA.FTZ R168, R3, R19.reuse, R168 ;  /* 0x0000001303a87223 */ /* 0x080fe200000100a8 */
[----:B------:R-:W-:Y:S01]  /*1f310*/  ISETP.GE.AND P5, PT, R167, R2, PT ;  /* 0x00000002a700720c */ /* 0x000fe20003fa6270 */
[----:B------:R-:W-:Y:S01]  /*1f320*/  FFMA.FTZ R170, R3, R19, R170 ;  /* 0x0000001303aa7223 */ /* 0x000fe200000100aa */
[----:B------:R-:W-:Y:S02]  /*1f330*/  FSEL R194, R173, -INF , !P6 ;  /* 0xff800000adc27808 */ /* 0x000fe40007000000 */
[----:B------:R-:W-:-:S02]  /*1f340*/  FSEL R189, R175, -INF , !P5 ;  /* 0xff800000afbd7808 */ /* 0x000fc40006800000 */
[C---:B------:R-:W-:Y:S02]  /*1f350*/  ISETP.GE.AND P6, PT, R18.reuse, R0, PT ;  /* 0x000000001200720c */ /* 0x040fe40003fc6270 */
[----:B------:R-:W-:Y:S02]  /*1f360*/  ISETP.GE.AND P5, PT, R18, R2, PT ;  /* 0x000000021200720c */ /* 0x000fe40003fa6270 */
[----:B------:R-:W-:Y:S02]  /*1f370*/  FSEL R191, R168, -INF , !P6 ;  /* 0xff800000a8bf7808 */ /* 0x000fe40007000000 */
[----:B------:R-:W-:Y:S02]  /*1f380*/  FSEL R187, R170, -INF , !P5 ;  /* 0xff800000aabb7808 */ /* 0x000fe40006800000 */
[----:B------:R-:W-:Y:S02]  /*1f390*/  I2FP.F32.S32 R5, R4 ;  /* 0x0000000400057245 */ /* 0x000fe40000201400 */
[----:B------:R-:W-:-:S02]  /*1f3a0*/  ISETP.GE.AND P6, PT, R4, R0, PT ;  /* 0x000000000400720c */ /* 0x000fc40003fc6270 */
[----:B------:R-:W-:Y:S01]  /*1f3b0*/  ISETP.GE.AND P5, PT, R4, R2, PT ;  /* 0x000000020400720c */ /* 0x000fe20003fa6270 */
[C---:B------:R-:W-:Y:S02]  /*1f3c0*/  VIADD R4, R22.reuse, 0x30 ;  /* 0x0000003016047836 */ /* 0x040fe40000000000 */
[CC--:B------:R-:W-:Y:S01]  /*1f3d0*/  FFMA.FTZ R169, R3.reuse, R5.reuse, R169 ;  /* 0x0000000503a97223 */ /* 0x0c0fe200000100a9 */
[----:B------:R-:W-:Y:S01]  /*1f3e0*/  FFMA.FTZ R171, R3, R5, R171 ;  /* 0x0000000503ab7223 */ /* 0x000fe200000100ab */
[----:B------:R-:W-:Y:S01]  /*1f3f0*/  VIADD R5, R22, 0x31 ;  /* 0x0000003116057836 */ /* 0x000fe20000000000 */
[----:B------:R-:W-:Y:S02]  /*1f400*/  I2FP.F32.S32 R7, R4 ;  /* 0x0000000400077245 */ /* 0x000fe40000201400 */
[----:B------:R-:W-:Y:S02]  /*1f410*/  FSEL R193, R169, -INF , !P6 ;  /* 0xff800000a9c17808 */ /* 0x000fe40007000000 */
[----:B------:R-:W-:Y:S01]  /*1f420*/  FSEL R190, R171, -INF , !P5 ;  /* 0xff800000abbe7808 */ /* 0x000fe20006800000 */
[CC--:B------:R-:W-:Y:S01]  /*1f430*/  FFMA.FTZ R32, R3.reuse, R7.reuse, R32 ;  /* 0x0000000703207223 */ /* 0x0c0fe20000010020 */
[----:B------:R-:W-:Y:S01]  /*1f440*/  FFMA.FTZ R34, R3, R7, R34 ;  /* 0x0000000703227223 */ /* 0x000fe20000010022 */
[----:B------:R-:W-:-:S02]  /*1f450*/  ISETP.GE.AND P6, PT, R4, R0, PT ;  /* 0x000000000400720c */ /* 0x000fc40003fc6270 */
        /* <DEDUP_REMOVED lines=8> */
[----:B------:R-:W-:-:S02]  /*1f4e0*/  ISETP.GE.AND P5, PT, R5, R2, PT ;  /* 0x000000020500720c */ /* 0x000fc40003fa6270 */
[----:B------:R-:W-:Y:S02]  /*1f4f0*/  I2FP.F32.S32 R5, R4 ;  /* 0x0000000400057245 */ /* 0x000fe40000201400 */
[----:B------:R-:W-:Y:S02]  /*1f500*/  I2FP.F32.S32 R6, R22 ;  /* 0x0000001600067245 */ /* 0x000fe40000201400 */
[----:B------:R-:W-:Y:S01]  /*1f510*/  FSEL R175, R33, -INF , !P6 ;  /* 0xff80000021af7808 */ /* 0x000fe20007000000 */
[CC--:B------:R-:W-:Y:S01]  /*1f520*/  FFMA.FTZ R28, R3.reuse, R5.reuse, R28 ;  /* 0x00000005031c7223 */ /* 0x0c0fe2000001001c */
[----:B------:R-:W-:Y:S01]  /*1f530*/  FFMA.FTZ R30, R3, R5, R30 ;  /* 0x00000005031e7223 */ /* 0x000fe2000001001e */
[----:B------:R-:W-:Y:S01]  /*1f540*/  ISETP.GE.AND P6, PT, R4, R0, PT ;  /* 0x000000000400720c */ /* 0x000fe20003fc6270 */
[----:B------:R-:W-:Y:S01]  /*1f550*/  VIADD R5, R22, 0x39 ;  /* 0x0000003916057836 */ /* 0x000fe20000000000 */
[----:B------:R-:W-:Y:S01]  /*1f560*/  FSEL R170, R35, -INF , !P5 ;  /* 0xff80000023aa7808 */ /* 0x000fe20006800000 */
[C---:B------:R-:W-:Y:S01]  /*1f570*/  FFMA.FTZ R14, R3.reuse, R6, R14 ;  /* 0x00000006030e7223 */ /* 0x040fe2000001000e */
[----:B------:R-:W-:Y:S01]  /*1f580*/  ISETP.GE.AND P5, PT, R4, R2, PT ;  /* 0x000000020400720c */ /* 0x000fe20003fa6270 */
[----:B------:R-:W-:Y:S01]  /*1f590*/  FFMA.FTZ R4, R3, R6, R12 ;  /* 0x0000000603047223 */ /* 0x000fe2000001000c */
[----:B------:R-:W-:-:S02]  /*1f5a0*/  FSEL R173, R28, -INF , !P6 ;  /* 0xff8000001cad7808 */ /* 0x000fc40007000000 */
[----:B------:R-:W-:Y:S02]  /*1f5b0*/  ISETP.GE.AND P6, PT, R22, R0, PT ;  /* 0x000000001600720c */ /* 0x000fe40003fc6270 */
[----:B------:R-:W-:Y:S02]  /*1f5c0*/  I2FP.F32.S32 R6, R5 ;  /* 0x0000000500067245 */ /* 0x000fe40000201400 */
[----:B------:R-:W-:Y:S02]  /*1f5d0*/  FSEL R28, R30, -INF , !P5 ;  /* 0xff8000001e1c7808 */ /* 0x000fe40006800000 */
[----:B------:R-:W-:Y:S01]  /*1f5e0*/  ISETP.GE.AND P5, PT, R22, R2, PT ;  /* 0x000000021600720c */ /* 0x000fe20003fa6270 */
[CC--:B------:R-:W-:Y:S01]  /*1f5f0*/  FFMA.FTZ R29, R3.reuse, R6.reuse, R29 ;  /* 0x00000006031d7223 */ /* 0x0c0fe2000001001d */
[----:B------:R-:W-:Y:S01]  /*1f600*/  FSEL R4, R4, -INF , !P6 ;  /* 0xff80000004047808 */ /* 0x000fe20007000000 */
[----:B------:R-:W-:Y:S01]  /*1f610*/  FFMA.FTZ R31, R3, R6, R31 ;  /* 0x00000006031f7223 */ /* 0x000fe2000001001f */
[----:B------:R-:W-:-:S02]  /*1f620*/  ISETP.GE.AND P6, PT, R5, R0, PT ;  /* 0x000000000500720c */ /* 0x000fc40003fc6270 */
[----:B------:R-:W-:Y:S02]  /*1f630*/  FSEL R0, R14, -INF , !P5 ;  /* 0xff8000000e007808 */ /* 0x000fe40006800000 */
        /* <DEDUP_REMOVED lines=10> */
[C---:B------:R-:W-:Y:S02]  /*1f6e0*/  R2UR UR12, R8.reuse ;  /* 0x00000000080c72ca */ /* 0x040fe400000e0000 */
        /* <DEDUP_REMOVED lines=29> */
[----:B------:R-:W-:Y:S02]  /*1f8c0*/  ISETP.GE.AND P5, PT, R5, RZ, PT ;  /* 0x000000ff0500720c */ /* 0x000fe40003fa6270 */
[-C--:B------:R-:W-:Y:S02]  /*1f8d0*/  ISETP.GE.U32.AND P0, PT, R7, R12.reuse, PT ;  /* 0x0000000c0700720c */ /* 0x080fe40003f06070 */
[-C--:B------:R-:W-:Y:S02]  /*1f8e0*/  @!P4 IADD3 R2, R2, -R12.reuse, RZ ;  /* 0x8000000c0202c210 */ /* 0x080fe40007ffe0ff */
[----:B------:R-:W-:Y:S02]  /*1f8f0*/  @!P4 IADD3 R19, R19, 0x1, RZ ;  /* 0x000000011313c810 */ /* 0x000fe40007ffe0ff */
[----:B------:R-:W-:-:S02]  /*1f900*/  ISETP.GE.U32.AND P6, PT, R2, R12, PT ;  /* 0x0000000c0200720c */ /* 0x000fc40003fc6070 */
[----:B------:R-:W-:Y:S02]  /*1f910*/  ISETP.NE.AND P4, PT, R22, RZ, PT ;  /* 0x000000ff1600720c */ /* 0x000fe40003f85270 */
[----:B------:R-:W-:-:S03]  /*1f920*/  LOP3.LUT R2, RZ, R22, RZ, 0x33, !PT ;  /* 0x00000016ff027212 */ /* 0x000fc600078e33ff */
[----:B------:R-:W-:Y:S01]  /*1f930*/  @P0 VIADD R18, R18, 0x1 ;  /* 0x0000000112120836 */ /* 0x000fe20000000000 */
[----:B------:R-:W-:-:S03]  /*1f940*/  ISETP.GE.AND P0, PT, R14, RZ, PT ;  /* 0x000000ff0e00720c */ /* 0x000fc60003f06270 */
[----:B------:R-:W-:Y:S02]  /*1f950*/  IMAD.MOV.U32 R6, RZ, RZ, R18 ;  /* 0x000000ffff067224 */ /* 0x000fe400078e0012 */
[----:B------:R-:W-:Y:S02]  /*1f960*/  @P6 VIADD R19, R19, 0x1 ;  /* 0x0000000113136836 */ /* 0x000fe40000000000 */
[----:B------:R-:W-:-:S03]  /*1f970*/  @!P5 IMAD.MOV R6, RZ, RZ, -R6 ;  /* 0x000000ffff06d224 */ /* 0x000fc600078e0a06 */
[----:B------:R-:W-:Y:S02]  /*1f980*/  MOV R7, R19 ;  /* 0x0000001300077202 */ /* 0x000fe40000000f00 */
[----:B------:R-:W-:Y:S01]  /*1f990*/  SEL R6, R2, R6, !P4 ;  /* 0x0000000602067207 */ /* 0x000fe20006000000 */
[----:B------:R-:W2:Y:S02]  /*1f9a0*/  LD.E.64 R18, desc[UR4][R10.64+0x38] ;  /* 0x000038040a127980 */ /* 0x000ea4000c101b00 */
[----:B------:R-:W-:Y:S02]  /*1f9b0*/  @!P0 IMAD.MOV R7, RZ, RZ, -R7 ;  /* 0x000000ffff078224 */ /* 0x000fe400078e0a07 */
[----:B------:R-:W-:-:S03]  /*1f9c0*/  IMAD.WIDE R26, R6, 0x4, R244 ;  /* 0x00000004061a7825 */ /* 0x000fc600078e02f4 */
[----:B------:R-:W-:Y:S02]  /*1f9d0*/  SEL R7, R2, R7, !P4 ;  /* 0x0000000702077207 */ /* 0x000fe40006000000 */
[----:B------:R1:W3:Y:S03]  /*1f9e0*/  LD.E R5, desc[UR12][R26.64] ;  /* 0x0000000c1a057980 */ /* 0x0002e6000c101900 */
[----:B------:R-:W-:-:S05]  /*1f9f0*/  IMAD.WIDE R24, R7, 0x4, R244 ;  /* 0x0000000407187825 */ /* 0x000fca00078e02f4 */
[----:B------:R-:W3:Y:S04]  /*1fa00*/  LD.E R2, desc[UR10][R24.64] ;  /* 0x0000000a18027980 */ /* 0x000ee8000c101900 */
[----:B------:R-:W4:Y:S01]  /*1fa10*/  LD.E.64 R24, desc[UR8][R10.64+0x20] ;  /* 0x000020080a187980 */ /* 0x000f22000c101b00 */
[----:B------:R-:W-:-:S05]  /*1fa20*/  IADD3 R6, R6, -R7, RZ ;  /* 0x8000000706067210 */ /* 0x000fca0007ffe0ff */
[----:B------:R-:W-:-:S05]  /*1fa30*/  IMAD R22, R22, R6, -0x40 ;  /* 0xffffffc016167424 */ /* 0x000fca00078e0206 */
[----:B------:R-:W-:Y:S01]  /*1fa40*/  SHF.R.S32.HI R7, RZ, 0x1f, R22 ;  /* 0x0000001fff077819 */ /* 0x000fe20000011416 */
[-C--:B--2---:R-:W-:Y:S02]  /*1fa50*/  IMAD R6, R19, R22.reuse, RZ ;  /* 0x0000001613067224 */ /* 0x084fe400078e02ff */
[----:B-1----:R-:W-:-:S04]  /*1fa60*/  IMAD.WIDE.U32 R26, R18, R22, RZ ;  /* 0x00000016121a7225 */ /* 0x002fc800078e00ff */
        /* <DEDUP_REMOVED lines=10> */
.L_x_3300:
[----:B------:R-:W-:Y:S02]  /*1fb10*/  R2UR UR4, R8 ;  /* 0x00000000080472ca */ /* 0x000fe400000e0000 */
[----:B------:R-:W-:-:S13]  /*1fb20*/  R2UR UR5, R9 ;  /* 0x00000000090572ca */ /* 0x000fda00000e0000 */
[----:B------:R-:W2:Y:S02]  /*1fb30*/  LD.E R12, desc[UR4][R10.64+0x38] ;  /* 0x000038040a0c7980 */ /* 0x000ea4000c101900 */
[----:B--2---:R-:W-:-:S05]  /*1fb40*/  IMAD.U32 R12, R12, -0x40, RZ ;  /* 0xffffffc00c0c7824 */ /* 0x004fca00078e00ff */
[----:B------:R-:W-:Y:S02]  /*1fb50*/  SHF.R.S32.HI R7, RZ, 0x1f, R12 ;  /* 0x0000001fff077819 */ /* 0x000fe4000001140c */
.L_x_3301:
[----:B------:R-:W-:Y:S05]  /*1fb60*/  BSYNC B0 ;  /* 0x0000000000007941 */ /* 0x000fea0003800000 */
.L_x_3299:
[----:B------:R-:W-:Y:S02]  /*1fb70*/  LOP3.LUT R5, R247, 0x1, RZ, 0xc0, !PT ;  /* 0x00000001f7057812 */ /* 0x000fe400078ec0ff */
[-C--:B------:R-:W-:Y:S02]  /*1fb80*/  @P3 IADD3 R6, P0, R12, R233.reuse, RZ ;  /* 0x000000e90c063210 */ /* 0x080fe40007f1e0ff */
[----:B------:R-:W-:Y:S02]  /*1fb90*/  ISETP.NE.U32.AND P6, PT, R5, 0x1, PT ;  /* 0x000000010500780c */ /* 0x000fe40003fc5070 */
[----:B------:R-:W-:Y:S01]  /*1fba0*/  @P3 LEA R34, P5, R6, R236, 0x1 ;  /* 0x000000ec06223211 */ /* 0x000fe200078a08ff */
[----:B------:R-:W-:Y:S01]  /*1fbb0*/  @P3 IMAD.X R2, R7, 0x1, R234, P0 ;  /* 0x0000000107023824 */ /* 0x000fe200000e06ea */
[CC--:B------:R-:W-:Y:S02]  /*1fbc0*/  @P2 IADD3 R14, P0, R12.reuse, R233.reuse, RZ ;  /* 0x000000e90c0e2210 */ /* 0x0c0fe40007f1e0ff */
[----:B------:R-:W-:-:S02]  /*1fbd0*/  @P1 IADD3 R5, P4, R12, R233, RZ ;  /* 0x000000e90c051210 */ /* 0x000fc40007f9e0ff */
[-C--:B------:R-:W-:Y:S01]  /*1fbe0*/  @P3 LEA.HI.X R35, R6, R235.reuse, R2, 0x1, P5 ;  /* 0x000000eb06233211 */ /* 0x080fe200028f0c02 */
[C-C-:B------:R-:W-:Y:S01]  /*1fbf0*/  @P2 IMAD.X R6, R7.reuse, 0x1, R234.reuse, P0 ;  /* 0x0000000107062824 */ /* 0x140fe200000e06ea */
[CC--:B------:R-:W-:Y:S01]  /*1fc00*/  @P2 LEA R32, P0, R14.reuse, R236.reuse, 0x1 ;  /* 0x000000ec0e202211 */ /* 0x0c0fe200078008ff */
[----:B------:R-:W-:Y:S01]  /*1fc10*/  @P1 IMAD.X R2, R7, 0x1, R234, P4 ;  /* 0x0000000107021824 */ /* 0x000fe200020e06ea */
[----:B------:R-:W-:Y:S02]  /*1fc20*/  @P1 LEA R30, P4, R5, R236, 0x1 ;  /* 0x000000ec051e1211 */ /* 0x000fe400078808ff */
[----:B------:R-:W-:Y:S02]  /*1fc30*/  @P2 LEA.HI.X R33, R14, R235, R6, 0x1, P0 ;  /* 0x000000eb0e212211 */ /* 0x000fe400000f0c06 */
[----:B------:R-:W-:Y:S02]  /*1fc40*/  @!P6 R2UR UR8, R8 ;  /* 0x000000000808e2ca */ /* 0x000fe400000e0000 */
[----:B------:R-:W-:-:S02]  /*1fc50*/  @!P6 R2UR UR9, R9 ;  /* 0x000000000909e2ca */ /* 0x000fc400000e0000 */
[----:B------:R-:W-:Y:S02]  /*1fc60*/  IADD3 R6, P5, P0, R233, R233, R12 ;  /* 0x000000e9e9067210 */ /* 0x000fe400078be00c */
[----:B------:R-:W-:Y:S02]  /*1fc70*/  @P1 LEA.HI.X R31, R5, R235, R2, 0x1, P4 ;  /* 0x000000eb051f1211 */ /* 0x000fe400020f0c02 */
[----:B------:R-:W-:Y:S02]  /*1fc80*/  LEA R168, P4, R12, R236, 0x1 ;  /* 0x000000ec0ca87211 */ /* 0x000fe400078808ff */
[----:B------:R-:W-:Y:S02]  /*1fc90*/  @P3 R2UR UR4, R8 ;  /* 0x00000000080432ca */ /* 0x000fe400000e0000 */
[----:B------:R-:W-:Y:S02]  /*1fca0*/  @P3 R2UR UR5, R9 ;  /* 0x00000000090532ca */ /* 0x000fe400000e0000 */
[----:B------:R-:W-:-:S02]  /*1fcb0*/  IADD3.X R5, R234, R234, R7, P5, P0 ;  /* 0x000000eaea057210 */ /* 0x000fc40002fe0407 */
[CC--:B------:R-:W-:Y:S02]  /*1fcc0*/  @!P6 LEA R166, P0, R6.reuse, R236.reuse, 0x1 ;  /* 0x000000ec06a6e211 */ /* 0x0c0fe400078008ff */
[-C--:B------:R-:W-:Y:S02]  /*1fcd0*/  @P3 LEA R26, P5, R6, R236.reuse, 0x1 ;  /* 0x000000ec061a3211 */ /* 0x080fe400078a08ff */
[-C--:B------:R-:W-:Y:S02]  /*1fce0*/  LEA.HI.X R169, R12, R235.reuse, R7, 0x1, P4 ;  /* 0x000000eb0ca97211 */ /* 0x080fe400020f0c07 */
[CCC-:B------:R-:W-:Y:S02]  /*1fcf0*/  @!P6 LEA.HI.X R167, R6.reuse, R235.reuse, R5.reuse, 0x1, P0 ;  /* 0x000000eb06a7e211 */ /* 0x1c0fe400000f0c05 */
[C---:B------:R-:W-:Y:S01]  /*1fd00*/  @P3 LEA.HI.X R27, R6.reuse, R235, R5, 0x1, P5 ;  /* 0x000000eb061b3211 */ /* 0x040fe200028f0c05 */
[----:B------:R-:W-:Y:S01]  /*1fd10*/  @!PT LDS RZ, [RZ] ;  /* 0x00000000fffff984 */ /* 0x000fe20000000800 */
[----:B------:R-:W-:Y:S01]  /*1fd20*/  @!PT LDS RZ, [RZ] ;  /* 0x00000000fffff984 */ /* 0x000fe20000000800 */
[----:B------:R-:W-:Y:S01]  /*1fd30*/  @!PT LDS RZ, [RZ] ;  /* 0x00000000fffff984 */ /* 0x000fe20000000800 */
[----:B------:R1:W-:Y:S01]  /*1fd40*/  @!P6 LDGSTS.E.BYPASS.LTC128B.128 [R243+0x8000], desc[UR8][R168.64] ;  /* 0x08000000a8f3efae */ /* 0x0003e2000b901d48 */
[----:B------:R-:W-:-:S02]  /*1fd50*/  @P2 LEA R24, P4, R6, R236, 0x1 ;  /* 0x000000ec06182211 */ /* 0x000fc400078808ff */
[C---:B------:R-:W-:Y:S01]  /*1fd60*/  @P1 LEA R18, P0, R6.reuse, R236, 0x1 ;  /* 0x000000ec06121211 */ /* 0x040fe200078008ff */
[----:B------:R1:W-:Y:S01]  /*1fd70*/  @P6 STS.128 [R243+0x8000], RZ ;  /* 0x008000fff3006388 */ /* 0x0003e20000000c00 */
[----:B------:R-:W-:Y:S02]  /*1fd80*/  IADD3 R2, P5, R6, R233, RZ ;  /* 0x000000e906027210 */ /* 0x000fe40007fbe0ff */
[----:B------:R-:W-:Y:S01]  /*1fd90*/  @P2 R2UR UR8, R8 ;  /* 0x00000000080822ca */ /* 0x000fe200000e0000 */
[----:B------:R-:W-:Y:S01]  /*1fda0*/  @!PT LDS RZ, [RZ] ;  /* 0x00000000fffff984 */ /* 0x000fe20000000800 */
[----:B------:R-:W-:Y:S01]  /*1fdb0*/  @!PT LDS RZ, [RZ] ;  /* 0x00000000fffff984 */ /* 0x000fe20000000800 */
[----:B------:R-:W-:Y:S01]  /*1fdc0*/  @!PT LDS RZ, [RZ] ;  /* 0x00000000fffff984 */ /* 0x000fe20000000800 */
[----:B------:R1:W-:Y:S01]  /*1fdd0*/  @P3 LDGSTS.E.BYPASS.LTC128B.128 [R243+0xa000], desc[UR4][R168.64+0x80] ;  /* 0x0a000080a8f33fae */ /* 0x0003e2000b901d44 */
[----:B------:R-:W-:Y:S02]  /*1fde0*/  @P2 R2UR UR9, R9 ;  /* 0x00000000090922ca */ /* 0x000fe400000e0000 */
[CCC-:B------:R-:W-:Y:S01]  /*1fdf0*/  @P2 LEA.HI.X R25, R6.reuse, R235.reuse, R5.reuse, 0x1, P4 ;  /* 0x000000eb06192211 */ /* 0x1c0fe200020f0c05 */
[----:B------:R1:W-:Y:S01]  /*1fe00*/  @!P3 STS.128 [R243+0xa000], RZ ;  /* 0x00a000fff300b388 */ /* 0x0003e20000000c00 */
[----:B------:R-:W-:Y:S01]  /*1fe10*/  @P1 LEA.HI.X R19, R6, R235, R5, 0x1, P0 ;  /* 0x000000eb06131211 */ /* 0x000fe200000f0c05 */
[----:B------:R-:W-:Y:S01]  /*1fe20*/  IMAD.X R5, R5, 0x1, R234, P5 ;  /* 0x0000000105057824 */ /* 0x000fe200028e06ea */
[----:B------:R-:W-:-:S02]  /*1fe30*/  @!P6 IADD3 R12, P4, R12, R233, RZ ;  /* 0x000000e90c0ce210 */ /* 0x000fc40007f9e0ff */
[----:B------:R-:W-:Y:S02]  /*1fe40*/  @P1 R2UR UR10, R8 ;  /* 0x00000000080a12ca */ /* 0x000fe400000e0000 */
[----:B------:R-:W-:Y:S01]  /*1fe50*/  @P1 R2UR UR11, R9 ;  /* 0x00000000090b12ca */ /* 0x000fe200000e0000 */
[----:B------:R-:W-:Y:S01]  /*1fe60*/  @!P6 IMAD.X R7, R7, 0x1, R234, P4 ;  /* 0x000000010707e824 */ /* 0x000fe200020e06ea */
[----:B------:R-:W-:Y:S01]  /*1fe70*/  @P3 LEA R202, P5, R2, R236, 0x1 ;  /* 0x000000ec02ca3211 */ /* 0x000fe200078a08ff */
[----:B------:R-:W-:Y:S01]  /*1fe80*/  @!PT LDS RZ, [RZ] ;  /* 0x00000000fffff984 */ /* 0x000fe20000000800 */
[----:B------:R-:W-:Y:S01]  /*1fe90*/  @!PT LDS RZ, [RZ] ;  /* 0x00000000fffff984 */ /* 0x000fe20000000800 */
[----:B------:R-:W-:Y:S01]  /*1fea0*/  @!PT LDS RZ, [RZ] ;  /* 0x00000000fffff984 */ /* 0x000fe20000000800 */
[----:B------:R1:W-:Y:S01]  /*1feb0*/  @P2 LDGSTS.E.BYPASS.LTC128B.128 [R243+0xc000], desc[UR8][R168.64+0x100] ;  /* 0x0c000100a8f32fae */ /* 0x0003e2000b901d48 */
[----:B------:R-:W-:Y:S02]  /*1fec0*/  @!P6 R2UR UR4, R8 ;  /* 0x000000000804e2ca */ /* 0x000fe400000e0000 */
[----:B------:R-:W-:Y:S01]  /*1fed0*/  @!P6 R2UR UR5, R9 ;  /* 0x000000000905e2ca */ /* 0x000fe200000e0000 */
[----:B------:R1:W-:Y:S01]  /*1fee0*/  @!P2 STS.128 [R243+0xc000], RZ ;  /* 0x00c000fff300a388 */ /* 0x0003e20000000c00 */
[----:B------:R-:W-:-:S02]  /*1fef0*/  @P3 LEA.HI.X R203, R2, R235, R5, 0x1, P5 ;  /* 0x000000eb02cb3211 */ /* 0x000fc400028f0c05 */
[----:B------:R-:W-:Y:S02]  /*1ff00*/  @!P6 LEA R6, P5, R12, R236, 0x1 ;  /* 0x000000ec0c06e211 */ /* 0x000fe400078a08ff */
[----:B------:R-:W-:Y:S01]  /*1ff10*/  @P3 R2UR UR8, R8 ;  /* 0x00000000080832ca */ /* 0x000fe200000e0000 */
[----:B------:R-:W-:Y:S01]  /*1ff20*/  @!PT LDS RZ, [RZ] ;  /* 0x00000000fffff984 */ /* 0x000fe20000000800 */
[----:B------:R-:W-:Y:S01]  /*1ff30*/  @!PT LDS RZ, [RZ] ;  /* 0x00000000fffff984 */ /* 0x000fe20000000800 */
[----:B------:R-:W-:Y:S01]  /*1ff40*/  @!PT LDS RZ, [RZ] ;  /* 0x00000000fffff984 */ /* 0x000fe20000000800 */
[----:B------:R1:W-:Y:S01]  /*1ff50*/  @P1 LDGSTS.E.BYPASS.LTC128B.128 [R243+0xe000], desc[UR10][R168.64+0x180] ;  /* 0x0e000180a8f31fae */ /* 0x0003e2000b901d4a */
[----:B------:R-:W-:Y:S02]  /*1ff60*/  @!P6 LEA.HI.X R7, R12, R235, R7, 0x1, P5 ;  /* 0x000000eb0c07e211 */ /* 0x000fe400028f0c07 */
[C---:B------:R-:W-:Y:S01]  /*1ff70*/  @P3 R2UR UR9, R9.reuse ;  /* 0x00000000090932ca */ /* 0x040fe200000e0000 */
[----:B------:R1:W-:Y:S01]  /*1ff80*/  @!P1 STS.128 [R243+0xe000], RZ ;  /* 0x00e000fff3009388 */ /* 0x0003e20000000c00 */
[C---:B------:R-:W-:Y:S02]  /*1ff90*/  @P1 R2UR UR12, R8.reuse ;  /* 0x00000000080c12ca */ /* 0x040fe400000e0000 */
[----:B------:R-:W-:Y:S01]  /*1ffa0*/  @P1 R2UR UR13, R9 ;  /* 0x00000000090d12ca */ /* 0x000fe200000e0000 */
[----:B------:R-:W-:Y:S01]  /*1ffb0*/  @!PT LDS RZ, [RZ] ;  /* 0x00000000fffff984 */ /* 0x000fe20000000800 */
[----:B------:R-:W-:Y:S01]  /*1ffc0*/  @!PT LDS RZ, [RZ] ;  /* 0x00000000fffff984 */ /* 0x000fe20000000800 */
[----:B------:R-:W-:Y:S01]  /*1ffd0*/  @!PT LDS RZ, [RZ] ;  /* 0x00000000fffff984 */ /* 0x000fe20000000800 */
[----:B------:R1:W-:Y:S01]  /*1ffe0*/  @!P6 LDGSTS.E.BYPASS.LTC128B.128 [R243+0x8800], desc[UR4][R6.64] ;  /* 0x0880000006f3efae */ /* 0x0003e2000b901d44 */
[----:B------:R-:W-:-:S02]  /*1fff0*/  @P2 R2UR UR4, R8 ;  /* 0x00000000080422ca */ /* 0x000fc400000e0000 */
[C---:B------:R-:W-:Y:S01]  /*20000*/  @P2 R2UR UR5, R9.reuse ;  /* 0x00000000090522ca */ /* 0x040fe200000e0000 */
[----:B------:R1:W-:Y:S01]  /*20010*/  @P6 STS.128 [R243+0x8800], RZ ;  /* 0x008800fff3006388 */ /* 0x0003e20000000c00 */
[C---:B------:R-:W-:Y:S02]  /*20020*/  @!P6 R2UR UR10, R8.reuse ;  /* 0x00000000080ae2ca */ /* 0x040fe400000e0000 */
[C---:B------:R-:W-:Y:S01]  /*20030*/  @!P6 R2UR UR11, R9.reuse ;  /* 0x00000000090be2ca */ /* 0x040fe200000e0000 */
[----:B------:R-:W-:Y:S01]  /*20040*/  @!PT LDS RZ, [RZ] ;  /* 0x00000000fffff984 */ /* 0x000fe20000000800 */
[----:B------:R-:W-:Y:S01]  /*20050*/  @!PT LDS RZ, [RZ] ;  /* 0x00000000fffff984 */ /* 0x000fe20000000800 */
[----:B------:R-:W-:Y:S01]  /*20060*/  @!PT LDS RZ, [RZ] ;  /* 0x00000000fffff984 */ /* 0x000fe20000000800 */
[----:B------:R1:W-:Y:S01]  /*20070*/  @P3 LDGSTS.E.BYPASS.LTC128B.128 [R243+0xa800], desc[UR8][R34.64+0x80] ;  /* 0x0a80008022f33fae */ /* 0x0003e2000b901d48 */
[----:B------:R-:W-:Y:S02]  /*20080*/  @P1 R2UR UR14, R8 ;  /* 0x00000000080e12ca */ /* 0x000fe400000e0000 */
[----:B------:R-:W-:Y:S01]  /*20090*/  @P1 R2UR UR15, R9 ;  /* 0x00000000090f12ca */ /* 0x000fe200000e0000 */
[----:B------:R1:W-:Y:S01]  /*200a0*/  @!P3 STS.128 [R243+0xa800], RZ ;  /* 0x00a800fff300b388 */ /* 0x0003e20000000c00 */
[----:B------:R-:W-:-:S02]  /*200b0*/  @!P6 LEA R250, P0, R2, R236, 0x1 ;  /* 0x000000ec02fae211 */ /* 0x000fc400078008ff */
[CC--:B------:R-:W-:Y:S01]  /*200c0*/  @P2 LEA R200, P4, R2.reuse, R236.reuse, 0x1 ;  /* 0x000000ec02c82211 */ /* 0x0c0fe200078808ff */
[----:B------:R-:W-:Y:S01]  /*200d0*/  @!PT LDS RZ, [RZ] ;  /* 0x00000000fffff984 */ /* 0x000fe20000000800 */
[----:B------:R-:W-:Y:S01]  /*200e0*/  @!PT LDS RZ, [RZ] ;  /* 0x00000000fffff984 */ /* 0x000fe20000000800 */
[----:B------:R-:W-:Y:S01]  /*200f0*/  @!PT LDS RZ, [RZ] ;  /* 0x00000000fffff984 */ /* 0x000fe20000000800 */
[----:B------:R1:W-:Y:S01]  /*20100*/  @P2 LDGSTS.E.BYPASS.LTC128B.128 [R243+0xc800], desc[UR4][R32.64+0x100] ;  /* 0x0c80010020f32fae */ /* 0x0003e2000b901d44 */
[CCC-:B------:R-:W-:Y:S02]  /*20110*/  @!P6 LEA.HI.X R251, R2.reuse, R235.reuse, R5.reuse, 0x1, P0 ;  /* 0x000000eb02fbe211 */ /* 0x1c0fe400000f0c05 */
[C---:B------:R-:W-:Y:S01]  /*20120*/  @P1 LEA R198, P0, R2.reuse, R236, 0x1 ;  /* 0x000000ec02c61211 */ /* 0x040fe200078008ff */
[----:B------:R1:W-:Y:S01]  /*20130*/  @!P2 STS.128 [R243+0xc800], RZ ;  /* 0x00c800fff300a388 */ /* 0x0003e20000000c00 */
[CCC-:B------:R-:W-:Y:S01]  /*20140*/  @P2 LEA.HI.X R201, R2.reuse, R235.reuse, R5.reuse, 0x1, P4 ;  /* 0x000000eb02c92211 */ /* 0x1c0fe200020f0c05 */
[----:B------:R-:W-:Y:S01]  /*20150*/  IMAD.MOV.U32 R236, RZ, RZ, R168 ;  /* 0x000000ffffec7224 */ /* 0x000fe200078e00a8 */
[----:B------:R-:W-:Y:S01]  /*20160*/  @P1 LEA.HI.X R199, R2, R235, R5, 0x1, P0 ;  /* 0x000000eb02c71211 */ /* 0x000fe200000f0c05 */
[----:B------:R-:W-:Y:S01]  /*20170*/  @!PT LDS RZ, [RZ] ;  /* 0x00000000fffff984 */ /* 0x000fe20000000800 */
[----:B------:R-:W-:Y:S01]  /*20180*/  @!PT LDS RZ, [RZ] ;  /* 0x00000000fffff984 */ /* 0x000fe20000000800 */
[----:B------:R-:W-:Y:S01]  /*20190*/  @!PT LDS RZ, [RZ] ;  /* 0x00000000fffff984 */ /* 0x000fe20000000800 */
[----:B------:R1:W-:Y:S01]  /*201a0*/  @P1 LDGSTS.E.BYPASS.LTC128B.128 [R243+0xe800], desc[UR12][R30.64+0x180] ;  /* 0x0e8001801ef31fae */ /* 0x0003e2000b901d4c */
[C---:B------:R-:W-:Y:S01]  /*201b0*/  @!P6 R2UR UR12, R8.reuse ;  /* 0x00000000080ce2ca */ /* 0x040fe200000e0000 */
[----:B------:R-:W-:Y:S01]  /*201c0*/  IMAD.MOV.U32 R235, RZ, RZ, R169 ;  /* 0x000000ffffeb7224 */ /* 0x000fe200078e00a9 */
        /* <DEDUP_REMOVED lines=49> */
.L_x_3298:
[----:B------:R-:W-:Y:S05]  /*204e0*/  BSYNC B1 ;  /* 0x0000000000017941 */ /* 0x000fea0003800000 */
.L_x_3297:
[----:B------:R-:W-:Y:S01]  /*204f0*/  R2UR UR4, R8 ;  /* 0x00000000080472ca */ /* 0x000fe200000e0000 */
[----:B-1----:R-:W-:Y:S01]  /*20500*/  LDSM.16.MT88.4 R24, [R221+0x12800] ;  /* 0x01280000dd18783b */ /* 0x002fe20000004200 */
[----:B------:R-:W-:-:S13]  /*20510*/  R2UR UR5, R9 ;  /* 0x00000000090572ca */ /* 0x000fda00000e0000 */
[----:B------:R1:W2:Y:S01]  /*20520*/  LD.E R31, desc[UR4][R10.64+0xdc] ;  /* 0x0000dc040a1f7980 */ /* 0x0002a2000c101900 */
        /* <DEDUP_REMOVED lines=12> */
[----:B------:R-:W-:Y:S01]  /*205f0*/  FMNMX.FTZ R6, R182, R6, !PT ;  /* 0x00000006b6067209 */ /* 0x000fe20007810000 */
[----:B-1----:R-:W-:Y:S01]  /*20600*/  LDSM.16.MT88.4 R8, [R222+0x10000] ;  /* 0x01000000de08783b */ /* 0x002fe20000004200 */
        /* <DEDUP_REMOVED lines=29> */
[----:B------:R-:W-:-:S05]  /*207e0*/  FSEL R5, R167, RZ, P0 ;  /* 0x000000ffa7057208 */ /* 0x000fca0000000000 */
[----:B------:R-:W-:Y:S01]  /*207f0*/  FADD.FTZ R5, R164, -R5 ;  /* 0x80000005a4057221 */ /* 0x000fe20000010000 */
[C---:B--2---:R-:W-:Y:S01]  /*20800*/  FMUL.FTZ R30, R31.reuse, R167 ;  /* 0x000000a71f1e7220 */ /* 0x044fe20000410000 */
[C---:B------:R-:W-:Y:S02]  /*20810*/  FMUL.FTZ R174, R31.reuse, R168 ;  /* 0x000000a81fae7220 */ /* 0x040fe40000410000 */
[----:B------:R-:W-:Y:S02]  /*20820*/  FMUL.FTZ R5, R31, R5 ;  /* 0x000000051f057220 */ /* 0x000fe40000410000 */
[----:B------:R-:W-:Y:S02]  /*20830*/  FSEL R30, R30, RZ, P0 ;  /* 0x000000ff1e1e7208 */ /* 0x000fe40000000000 */
[----:B------:R-:W1:Y:S01]  /*20840*/  MUFU.EX2 R164, R5 ;  /* 0x0000000500a47308 */ /* 0x000e620000000800 */
[----:B------:R-:W-:Y:S02]  /*20850*/  FSEL R174, R174, RZ, P1 ;  /* 0x000000ffaeae7208 */ /* 0x000fe40000800000 */
[-CC-:B------:R-:W-:Y:S01]  /*20860*/  FFMA.FTZ R32, R0, R31.reuse, -R30.reuse ;  /* 0x0000001f00207223 */ /* 0x180fe2000001081e */
[-CC-:B------:R-:W-:Y:S01]  /*20870*/  FFMA.FTZ R2, R15, R31.reuse, -R30.reuse ;  /* 0x0000001f0f027223 */ /* 0x180fe2000001081e */
[-C--:B------:R-:W-:Y:S01]  /*20880*/  FFMA.FTZ R0, R13, R31.reuse, -R30 ;  /* 0x0000001f0d007223 */ /* 0x080fe2000001081e */
[-CC-:B------:R-:W-:Y:S01]  /*20890*/  FFMA.FTZ R166, R4, R31.reuse, -R174.reuse ;  /* 0x0000001f04a67223 */ /* 0x180fe200000108ae */
[----:B------:R-:W2:Y:S01]  /*208a0*/  LDSM.16.MT88.4 R12, [R224+0x10000] ;  /* 0x01000000e00c783b */ /* 0x000ea20000004200 */
[----:B------:R-:W-:Y:S01]  /*208b0*/  FSEL R4, R168, RZ, P1 ;  /* 0x000000ffa8047208 */ /* 0x000fe20000800000 */
[-CC-:B------:R-:W-:Y:S01]  /*208c0*/  FFMA.FTZ R35, R197, R31.reuse, -R174.reuse ;  /* 0x0000001fc5237223 */ /* 0x180fe200000108ae */
[-CC-:B------:R-:W-:Y:S01]  /*208d0*/  FFMA.FTZ R34, R23, R31.reuse, -R174.reuse ;  /* 0x0000001f17227223 */ /* 0x180fe200000108ae */
[-C--:B------:R-:W-:Y:S01]  /*208e0*/  FFMA.FTZ R33, R17, R31.reuse, -R174 ;  /* 0x0000001f11217223 */ /* 0x080fe200000108ae */
[----:B------:R-:W-:Y:S01]  /*208f0*/  MUFU.EX2 R166, R166 ;  /* 0x000000a600a67308 */ /* 0x000fe20000000800 */
[----:B------:R-:W-:Y:S01]  /*20900*/  FADD.FTZ R4, R165, -R4 ;  /* 0x80000004a5047221 */ /* 0x000fe20000010000 */
[-C--:B------:R-:W-:Y:S01]  /*20910*/  FFMA.FTZ R165, R16, R31.reuse, -R30 ;  /* 0x0000001f10a57223 */ /* 0x080fe2000001081e */
[-CC-:B------:R-:W-:Y:S01]  /*20920*/  FFMA.FTZ R177, R21, R31.reuse, -R174.reuse ;  /* 0x0000001f15b17223 */ /* 0x180fe200000108ae */
[----:B------:R-:W3:Y:S01]  /*20930*/  LDSM.16.MT88.4 R16, [R221+0x10000] ;  /* 0x01000000dd10783b */ /* 0x000ee20000004200 */
[----:B------:R-:W-:Y:S01]  /*20940*/  FMUL.FTZ R4, R31, R4 ;  /* 0x000000041f047220 */ /* 0x000fe20000410000 */
[-C--:B-1----:R-:W-:Y:S01]  /*20950*/  FMUL.FTZ R162, R162, R164.reuse ;  /* 0x000000a4a2a27220 */ /* 0x082fe20000410000 */
        /* <DEDUP_REMOVED lines=56> */
[-CC-:B------:R-:W-:Y:S01]  /*20ce0*/  FFMA.FTZ R178, R20, R31.reuse, -R174.reuse ;  /* 0x0000001f14b27223 */ /* 0x180fe200000108ae */
[----:B------:R4:W5:Y:S01]  /*20cf0*/  MUFU.EX2 R169, R4 ;  /* 0x0000000400a97308 */ /* 0x0009620000000800 */
[----:B------:R-:W-:Y:S01]  /*20d00*/  LDSM.16.MT88.4 R20, [R221+0x16000] ;  /* 0x01600000dd14783b */ /* 0x000fe20000004200 */
[-C--:B------:R-:W-:Y:S01]  /*20d10*/  FMUL.FTZ R126, R126, R164.reuse ;  /* 0x000000a47e7e7220 */ /* 0x080fe20000410000 */
[-C--:B------:R-:W-:Y:S01]  /*20d20*/  FMUL.FTZ R127, R127, R164.reuse ;  /* 0x000000a47f7f7220 */ /* 0x080fe20000410000 */
[-C--:B------:R-:W-:Y:S01]  /*20d30*/  FMUL.FTZ R130, R130, R164.reuse ;  /* 0x000000a482827220 */ /* 0x080fe20000410000 */
[----:B------:R-:W-:Y:S01]  /*20d40*/  FMUL.FTZ R131, R131, R164 ;  /* 0x000000a483837220 */ /* 0x000fe20000410000 */
[-CC-:B------:R-:W-:Y:S01]  /*20d50*/  FFMA.FTZ R179, R179, R31.reuse, -R174.reuse ;  /* 0x0000001fb3b37223 */ /* 0x180fe200000108ae */
[-C--:B------:R-:W-:Y:S01]  /*20d60*/  FFMA.FTZ R180, R180, R31.reuse, -R174 ;  /* 0x0000001fb4b47223 */ /* 0x080fe200000108ae */
[-CC-:B------:R-:W-:Y:S01]  /*20d70*/  FFMA.FTZ R181, R181, R31.reuse, -R30.reuse ;  /* 0x0000001fb5b57223 */ /* 0x180fe2000001081e */
[----:B-1----:R-:W-:Y:S01]  /*20d80*/  F2FP.BF16.F32.PACK_AB R7, R165, R0 ;  /* 0x00000000a507723e */ /* 0x002fe200000010ff */
[-CC-:B------:R-:W-:Y:S01]  /*20d90*/  FFMA.FTZ R183, R183, R31.reuse, -R30.reuse ;  /* 0x0000001fb7b77223 */ /* 0x180fe2000001081e */
[-CC-:B------:R-:W-:Y:S01]  /*20da0*/  FFMA.FTZ R182, R182, R31.reuse, -R30.reuse ;  /* 0x0000001fb6b67223 */ /* 0x180fe2000001081e */
[----:B------:R-:W-:Y:S01]  /*20db0*/  FFMA.FTZ R186, R196, R31, -R30 ;  /* 0x0000001fc4ba7223 */ /* 0x000fe2000001081e */
[----:B------:R-:W1:Y:S01]  /*20dc0*/  MUFU.EX2 R177, R177 ;  /* 0x000000b100b17308 */ /* 0x000e620000000800 */
[-C--:B------:R-:W-:Y:S01]  /*20dd0*/  FMUL.FTZ R134, R134, R164.reuse ;  /* 0x000000a486867220 */ /* 0x080fe20000410000 */
[-C--:B------:R-:W-:Y:S01]  /*20de0*/  FMUL.FTZ R135, R135, R164.reuse ;  /* 0x000000a487877220 */ /* 0x080fe20000410000 */
[----:B------:R-:W-:Y:S01]  /*20df0*/  FMUL.FTZ R138, R138, R164 ;  /* 0x000000a48a8a7220 */ /* 0x000fe20000410000 */
[----:B----4-:R-:W-:Y:S01]  /*20e00*/  F2FP.BF16.F32.PACK_AB R4, R35, R166 ;  /* 0x000000a62304723e */ /* 0x010fe200000010ff */
        /* <DEDUP_REMOVED lines=64> */
[----:B------:R-:W-:Y:S01]  /*21210*/  MUFU.EX2 R178, R178 ;  /* 0x000000b200b27308 */ /* 0x000fe20000000800 */
[-C--:B------:R-:W-:Y:S01]  /*21220*/  FMUL.FTZ R132, R132, R169.reuse ;  /* 0x000000a984847220 */ /* 0x080fe20000410000 */
[-C--:B------:R-:W-:Y:S01]  /*21230*/  FMUL.FTZ R133, R133, R169.reuse ;  /* 0x000000a985857220 */ /* 0x080fe20000410000 */
[C---:B----4-:R-:W-:Y:S01]  /*21240*/  HMMA.16816.F32.BF16 R60, R4.reuse, R8, R60 ;  /* 0x00000008043c723c */ /* 0x050fe2000004183c */
[-C--:B------:R-:W-:Y:S01]  /*21250*/  FMUL.FTZ R136, R136, R169.reuse ;  /* 0x000000a988887220 */ /* 0x080fe20000410000 */
[-C--:B------:R-:W-:Y:S01]  /*21260*/  FMUL.FTZ R137, R137, R169.reuse ;  /* 0x000000a989897220 */ /* 0x080fe20000410000 */
[-C--:B------:R-:W-:Y:S01]  /*21270*/  FMUL.FTZ R139, R139, R164.reuse ;  /* 0x000000a48b8b7220 */ /* 0x080fe20000410000 */
[-C--:B------:R-:W-:Y:S01]  /*21280*/  FMUL.FTZ R152, R152, R169.reuse ;  /* 0x000000a998987220 */ /* 0x080fe20000410000 */
[----:B------:R-:W-:Y:S01]  /*21290*/  MUFU.EX2 R179, R179 ;  /* 0x000000b300b37308 */ /* 0x000fe20000000800 */
[C---:B------:R-:W-:Y:S01]  /*212a0*/  HMMA.16816.F32.BF16 R64, R4.reuse, R10, R64 ;  /* 0x0000000a0440723c */ /* 0x040fe20000041840 */
[----:B------:R-:W4:Y:S01]  /*212b0*/  LDSM.16.MT88.4 R8, [R220+0x12000] ;  /* 0x01200000dc08783b */ /* 0x000f220000004200 */
        /* <DEDUP_REMOVED lines=13> */
[----:B------:R-:W5:Y:S01]  /*21390*/  MUFU.EX2 R181, R181 ;  /* 0x000000b500b57308 */ /* 0x000f620000000800 */
[-C--:B------:R-:W-:Y:S01]  /*213a0*/  FMUL.FTZ R150, R150, R164.reuse ;  /* 0x000000a496967220 */ /* 0x080fe20000410000 */
[-C--:B------:R-:W-:Y:S01]  /*213b0*/  FMUL.FTZ R151, R151, R164.reuse ;  /* 0x000000a497977220 */ /* 0x080fe20000410000 */
[-C--:B------:R-:W-:Y:S01]  /*213c0*/  FMUL.FTZ R144, R144, R169.reuse ;  /* 0x000000a990907220 */ /* 0x080fe20000410000 */
[----:B------:R-:W-:Y:S01]  /*213d0*/  FMUL.FTZ R145, R145, R169 ;  /* 0x000000a991917220 */ /* 0x000fe20000410000 */
[-C--:B------:R-:W-:Y:S01]  /*213e0*/  FMUL.FTZ R146, R146, R164.reuse ;  /* 0x000000a492927220 */ /* 0x080fe20000410000 */
[-C--:B------:R-:W-:Y:S01]  /*213f0*/  FMUL.FTZ R147, R147, R164.reuse ;  /* 0x000000a493937220 */ /* 0x080fe20000410000 */
[C---:B------:R-:W-:Y:S01]  /*21400*/  HMMA.16816.F32.BF16 R152, R4.reuse, R20, R152 ;  /* 0x000000140498723c */ /* 0x040fe20000041898 */
[----:B------:R-:W5:Y:S01]  /*21410*/  MUFU.EX2 R183, R183 ;  /* 0x000000b700b77308 */ /* 0x000f620000000800 */
[-CC-:B------:R-:W-:Y:S01]  /*21420*/  FFMA.FTZ R192, R192, R31.reuse, -R174.reuse ;  /* 0x0000001fc0c07223 */ /* 0x180fe200000108ae */
[-CC-:B------:R-:W-:Y:S01]  /*21430*/  FFMA.FTZ R194, R194, R31.reuse, -R174.reuse ;  /* 0x0000001fc2c27223 */ /* 0x180fe200000108ae */
[-CC-:B------:R-:W-:Y:S01]  /*21440*/  FFMA.FTZ R191, R191, R31.reuse, -R174.reuse ;  /* 0x0000001fbfbf7223 */ /* 0x180fe200000108ae */
[-C--:B------:R-:W-:Y:S01]  /*21450*/  FFMA.FTZ R193, R193, R31.reuse, -R174 ;  /* 0x0000001fc1c17223 */ /* 0x080fe200000108ae */
[C---:B------:R-:W-:Y:S01]  /*21460*/  HMMA.16816.F32.BF16 R140, R4.reuse, R22, R140 ;  /* 0x00000016048c723c */ /* 0x040fe2000004188c */
[----:B------:R-:W-:Y:S01]  /*21470*/  LDSM.16.MT88.4 R20, [R221+0x10800] ;  /* 0x01080000dd14783b */ /* 0x000fe20000004200 */
[-CC-:B------:R-:W-:Y:S01]  /*21480*/  FFMA.FTZ R188, R188, R31.reuse, -R30.reuse ;  /* 0x0000001fbcbc7223 */ /* 0x180fe2000001081e */
[----:B------:R-:W-:Y:S01]  /*21490*/  MUFU.EX2 R182, R182 ;  /* 0x000000b600b67308 */ /* 0x000fe20000000800 */
[-CC-:B------:R-:W-:Y:S01]  /*214a0*/  FFMA.FTZ R189, R189, R31.reuse, -R30.reuse ;  /* 0x0000001fbdbd7223 */ /* 0x180fe2000001081e */
[-CC-:B------:R-:W-:Y:S01]  /*214b0*/  FFMA.FTZ R187, R187, R31.reuse, -R30.reuse ;  /* 0x0000001fbbbb7223 */ /* 0x180fe2000001081e */
[C---:B--2---:R-:W-:Y:S01]  /*214c0*/  HMMA.16816.F32.BF16 R76, R4.reuse, R12, R76 ;  /* 0x0000000c044c723c */ /* 0x044fe2000004184c */
[-C--:B------:R-:W-:Y:S01]  /*214d0*/  FFMA.FTZ R190, R190, R31.reuse, -R30 ;  /* 0x0000001fbebe7223 */ /* 0x080fe2000001081e */
[-CC-:B------:R-:W-:Y:S01]  /*214e0*/  FFMA.FTZ R176, R176, R31.reuse, -R174.reuse ;  /* 0x0000001fb0b07223 */ /* 0x180fe200000108ae */
[-CC-:B------:R-:W-:Y:S01]  /*214f0*/  FFMA.FTZ R175, R175, R31.reuse, -R174.reuse ;  /* 0x0000001fafaf7223 */ /* 0x180fe200000108ae */
[-CC-:B------:R-:W-:Y:S01]  /*21500*/  FFMA.FTZ R173, R173, R31.reuse, -R174.reuse ;  /* 0x0000001fadad7223 */ /* 0x180fe200000108ae */
[----:B------:R-:W2:Y:S01]  /*21510*/  MUFU.EX2 R186, R186 ;  /* 0x000000ba00ba7308 */ /* 0x000ea20000000800 */
[C---:B------:R-:W-:Y:S01]  /*21520*/  HMMA.16816.F32.BF16 R80, R4.reuse, R14, R80 ;  /* 0x0000000e0450723c */ /* 0x040fe20000041850 */
[----:B------:R-:W2:Y:S01]  /*21530*/  LDSM.16.MT88.4 R12, [R222+0x14000] ;  /* 0x01400000de0c783b */ /* 0x000ea20000004200 */
[-C--:B------:R-:W-:Y:S01]  /*21540*/  FFMA.FTZ R172, R172, R31.reuse, -R174 ;  /* 0x0000001facac7223 */ /* 0x080fe200000108ae */
[-CC-:B------:R-:W-:Y:S01]  /*21550*/  FFMA.FTZ R171, R171, R31.reuse, -R30.reuse ;  /* 0x0000001fabab7223 */ /* 0x180fe2000001081e */
[-CC-:B------:R-:W-:Y:S01]  /*21560*/  FFMA.FTZ R170, R170, R31.reuse, -R30.reuse ;  /* 0x0000001faaaa7223 */ /* 0x180fe2000001081e */
[-CC-:B------:R-:W-:Y:S01]  /*21570*/  FFMA.FTZ R174, R28, R31.reuse, -R30.reuse ;  /* 0x0000001f1cae7223 */ /* 0x180fe2000001081e */
[C---:B----4-:R-:W-:Y:S01]  /*21580*/  HMMA.16816.F32.BF16 R84, R4.reuse, R8, R84 ;  /* 0x000000080454723c */ /* 0x050fe20000041854 */
[----:B------:R-:W4:Y:S01]  /*21590*/  MUFU.EX2 R192, R192 ;  /* 0x000000c000c07308 */ /* 0x000f220000000800 */
[----:B------:R-:W-:Y:S01]  /*215a0*/  FFMA.FTZ R195, R29, R31, -R30 ;  /* 0x0000001f1dc37223 */ /* 0x000fe2000001081e */
[----:B------:R-:W-:Y:S01]  /*215b0*/  FFMA.FTZ R166, R249, R169, R166 ;  /* 0x000000a9f9a67223 */ /* 0x000fe200000100a6 */
[----:B------:R-:W-:Y:S01]  /*215c0*/  LDSM.16.MT88.4 R28, [R221+0x13800] ;  /* 0x01380000dd1c783b */ /* 0x000fe20000004200 */
[----:B------:R-:W-:Y:S01]  /*215d0*/  FFMA.FTZ R32, R248, R164, R32 ;  /* 0x000000a4f8207223 */ /* 0x000fe20000010020 */
[C---:B------:R-:W-:Y:S01]  /*215e0*/  HMMA.16816.F32.BF16 R88, R4.reuse, R10, R88 ;  /* 0x0000000a0458723c */ /* 0x040fe20000041858 */
[----:B------:R-:W-:Y:S01]  /*215f0*/  FADD.FTZ R166, R35, R166 ;  /* 0x000000a623a67221 */ /* 0x000fe20000010000 */
[----:B------:R-:W4:Y:S01]  /*21600*/  LDSM.16.MT88.4 R8, [R221+0x14000] ;  /* 0x01400000dd08783b */ /* 0x000f220000004200 */
[----:B------:R-:W-:Y:S01]  /*21610*/  MUFU.EX2 R194, R194 ;  /* 0x000000c200c27308 */ /* 0x000fe20000000800 */
[----:B------:R-:W-:Y:S01]  /*21620*/  FADD.FTZ R32, R2, R32 ;  /* 0x0000002002207221 */ /* 0x000fe20000010000 */
[----:B------:R-:W-:Y:S01]  /*21630*/  FADD.FTZ R166, R34, R166 ;  /* 0x000000a622a67221 */ /* 0x000fe20000010000 */
[----:B---3--:R-:W-:Y:S01]  /*21640*/  HMMA.16816.F32.BF16 R92, R4, R16, R92 ;  /* 0x00000010045c723c */ /* 0x008fe2000004185c */
[----:B------:R-:W-:Y:S01]  /*21650*/  MOV R164, R167 ;  /* 0x000000a700a47202 */ /* 0x000fe20000000f00 */
[----:B------:R-:W-:Y:S01]  /*21660*/  FADD.FTZ R32, R0, R32 ;  /* 0x0000002000207221 */ /* 0x000fe20000010000 */
[----:B------:R-:W-:-:S02]  /*21670*/  FADD.FTZ R166, R33, R166 ;  /* 0x000000a621a67221 */ /* 0x000fc40000010000 */
[----:B------:R-:W-:Y:S01]  /*21680*/  MUFU.EX2 R191, R191 ;  /* 0x000000bf00bf7308 */ /* 0x000fe20000000800 */
[C---:B------:R-:W-:Y:S01]  /*21690*/  HMMA.16816.F32.BF16 R96, R4.reuse, R18, R96 ;  /* 0x000000120460723c */ /* 0x040fe20000041860 */
[----:B------:R-:W3:Y:S01]  /*216a0*/  LDSM.16.MT88.4 R16, [R220+0x14000] ;  /* 0x01400000dc10783b */ /* 0x000ee20000004200 */
[----:B------:R-:W-:Y:S01]  /*216b0*/  FADD.FTZ R32, R165, R32 ;  /* 0x00000020a5207221 */ /* 0x000fe20000010000 */
[----:B-1----:R-:W-:Y:S01]  /*216c0*/  FADD.FTZ R166, R177, R166 ;  /* 0x000000a6b1a67221 */ /* 0x002fe20000010000 */
[----:B------:R-:W-:Y:S02]  /*216d0*/  MOV R165, R168 ;  /* 0x000000a800a57202 */ /* 0x000fe40000000f00 */
[----:B-----5:R-:W-:Y:S01]  /*216e0*/  FADD.FTZ R32, R181, R32 ;  /* 0x00000020b5207221 */ /* 0x020fe20000010000 */
[----:B------:R-:W-:Y:S08]  /*216f0*/  MUFU.EX2 R193, R193 ;  /* 0x000000c100c17308 */ /* 0x000ff00000000800 */
[----:B------:R-:W1:Y:S01]  /*21700*/  MUFU.EX2 R188, R188 ;  /* 0x000000bc00bc7308 */ /* 0x000e620000000800 */
[C---:B--2---:R-:W-:Y:S06]  /*21710*/  HMMA.16816.F32.BF16 R100, R4.reuse, R12, R100 ;  /* 0x0000000c0464723c */ /* 0x044fec0000041864 */
[C---:B------:R-:W-:Y:S01]  /*21720*/  HMMA.16816.F32.BF16 R104, R4.reuse, R14, R104 ;  /* 0x0000000e0468723c */ /* 0x040fe20000041868 */
[----:B------:R-:W2:Y:S01]  /*21730*/  LDSM.16.MT88.4 R12, [R224+0x16000] ;  /* 0x01600000e00c783b */ /* 0x000ea20000004200 */
[----:B------:R-:W5:Y:S04]  /*21740*/  MUFU.EX2 R189, R189 ;  /* 0x000000bd00bd7308 */ /* 0x000f680000000800 */
[C---:B----4-:R-:W-:Y:S04]  /*21750*/  HMMA.16816.F32.BF16 R108, R4.reuse, R8, R108 ;  /* 0x00000008046c723c */ /* 0x050fe8000004186c */
[----:B------:R-:W-:Y:S02]  /*21760*/  MUFU.EX2 R187, R187 ;  /* 0x000000bb00bb7308 */ /* 0x000fe40000000800 */
[C---:B------:R-:W-:Y:S01]  /*21770*/  HMMA.16816.F32.BF16 R112, R4.reuse, R10, R112 ;  /* 0x0000000a0470723c */ /* 0x040fe20000041870 */
[----:B------:R-:W4:Y:S05]  /*21780*/  LDSM.16.MT88.4 R8, [R222+0x16000] ;  /* 0x01600000de08783b */ /* 0x000f2a0000004200 */
[----:B------:R-:W5:Y:S01]  /*21790*/  MUFU.EX2 R190, R190 ;  /* 0x000000be00be7308 */ /* 0x000f620000000800 */
[C---:B---3--:R-:W-:Y:S06]  /*217a0*/  HMMA.16816.F32.BF16 R116, R4.reuse, R16, R116 ;  /* 0x000000100474723c */ /* 0x048fec0000041874 */
[C---:B------:R-:W-:Y:S01]  /*217b0*/  HMMA.16816.F32.BF16 R120, R4.reuse, R18, R120 ;  /* 0x000000120478723c */ /* 0x040fe20000041878 */
[----:B------:R-:W3:Y:S01]  /*217c0*/  LDSM.16.MT88.4 R16, [R220+0x16000] ;  /* 0x01600000dc10783b */ /* 0x000ee20000004200 */
[----:B------:R-:W5:Y:S08]  /*217d0*/  MUFU.EX2 R176, R176 ;  /* 0x000000b000b07308 */ /* 0x000f700000000800 */
[----:B------:R-:W-:Y:S01]  /*217e0*/  MUFU.EX2 R175, R175 ;  /* 0x000000af00af7308 */ /* 0x000fe20000000800 */
[C---:B--2---:R-:W-:Y:S07]  /*217f0*/  HMMA.16816.F32.BF16 R124, R4.reuse, R12, R124 ;  /* 0x0000000c047c723c */ /* 0x044fee000004187c */
[----:B------:R-:W-:Y:S01]  /*21800*/  MUFU.EX2 R173, R173 ;  /* 0x000000ad00ad7308 */ /* 0x000fe20000000800 */
[C---:B------:R-:W-:Y:S01]  /*21810*/  HMMA.16816.F32.BF16 R128, R4.reuse, R14, R128 ;  /* 0x0000000e0480723c */ /* 0x040fe20000041880 */
[----:B------:R-:W2:Y:S06]  /*21820*/  LDSM.16.MT88.4 R12, [R224+0x10800] ;  /* 0x01080000e00c783b */ /* 0x000eac0000004200 */
[----:B------:R-:W-:Y:S01]  /*21830*/  MUFU.EX2 R172, R172 ;  /* 0x000000ac00ac7308 */ /* 0x000fe20000000800 */
[C---:B----4-:R-:W-:Y:S07]  /*21840*/  HMMA.16816.F32.BF16 R132, R4.reuse, R8, R132 ;  /* 0x000000080484723c */ /* 0x050fee0000041884 */
[----:B------:R-:W4:Y:S01]  /*21850*/  MUFU.EX2 R171, R171 ;  /* 0x000000ab00ab7308 */ /* 0x000f220000000800 */
[C---:B------:R-:W-:Y:S01]  /*21860*/  HMMA.16816.F32.BF16 R136, R4.reuse, R10, R136 ;  /* 0x0000000a0488723c */ /* 0x040fe20000041888 */
[----:B------:R-:W5:Y:S05]  /*21870*/  LDSM.16.MT88.4 R8, [R222+0x10800] ;  /* 0x01080000de08783b */ /* 0x000f6a0000004200 */
[C---:B---3--:R-:W-:Y:S01]  /*21880*/  HMMA.16816.F32.BF16 R148, R4.reuse, R16, R148 ;  /* 0x000000100494723c */ /* 0x048fe20000041894 */
[----:B------:R-:W3:Y:S05]  /*21890*/  MUFU.EX2 R170, R170 ;  /* 0x000000aa00aa7308 */ /* 0x000eea0000000800 */
[----:B------:R-:W-:Y:S01]  /*218a0*/  HMMA.16816.F32.BF16 R144, R4, R18, R144 ;  /* 0x000000120490723c */ /* 0x000fe20000041890 */
[----:B------:R-:W4:Y:S02]  /*218b0*/  LDSM.16.MT88.4 R16, [R220+0x10800] ;  /* 0x01080000dc10783b */ /* 0x000f240000004200 */
[----:B------:R-:W3:Y:S04]  /*218c0*/  MUFU.EX2 R174, R174 ;  /* 0x000000ae00ae7308 */ /* 0x000ee80000000800 */
[C---:B------:R-:W-:Y:S01]  /*218d0*/  F2FP.BF16.F32.PACK_AB R4, R178.reuse, R177 ;  /* 0x000000b1b204723e */ /* 0x040fe200000010ff */
[----:B------:R-:W-:Y:S01]  /*218e0*/  FADD.FTZ R178, R178, R166 ;  /* 0x000000a6b2b27221 */ /* 0x000fe20000010000 */
[C---:B------:R-:W-:Y:S01]  /*218f0*/  F2FP.BF16.F32.PACK_AB R5, R183.reuse, R181 ;  /* 0x000000b5b705723e */ /* 0x040fe200000010ff */
[----:B------:R-:W-:Y:S01]  /*21900*/  FADD.FTZ R183, R183, R32 ;  /* 0x00000020b7b77221 */ /* 0x000fe20000010000 */
[----:B------:R-:W-:Y:S01]  /*21910*/  F2FP.BF16.F32.PACK_AB R6, R180, R179 ;  /* 0x000000b3b406723e */ /* 0x000fe200000010ff */
[----:B------:R-:W3:Y:S01]  /*21920*/  MUFU.EX2 R195, R195 ;  /* 0x000000c300c37308 */ /* 0x000ee20000000800 */
[----:B------:R-:W-:Y:S01]  /*21930*/  F2FP.BF16.F32.PACK_AB R7, R186, R182 ;  /* 0x000000b6ba07723e */ /* 0x000fe200000010ff */
[----:B------:R-:W-:Y:S01]  /*21940*/  FADD.FTZ R178, R179, R178 ;  /* 0x000000b2b3b27221 */ /* 0x000fe20000010000 */
[----:B------:R-:W-:-:S03]  /*21950*/  FADD.FTZ R183, R182, R183 ;  /* 0x000000b7b6b77221 */ /* 0x000fc60000010000 */
[----:B------:R-:W-:Y:S01]  /*21960*/  FADD.FTZ R180, R180, R178 ;  /* 0x000000b2b4b47221 */ /* 0x000fe20000010000 */
[----:B------:R-:W-:Y:S01]  /*21970*/  FADD.FTZ R186, R186, R183 ;  /* 0x000000b7baba7221 */ /* 0x000fe20000010000 */
[----:B--2---:R-:W-:Y:S02]  /*21980*/  HMMA.16816.F32.BF16 R160, R4, R12, R160 ;  /* 0x0000000c04a0723c */ /* 0x004fe400000418a0 */
[----:B------:R-:W-:Y:S01]  /*21990*/  FADD.FTZ R180, R192, R180 ;  /* 0x000000b4c0b47221 */ /* 0x000fe20000010000 */
[----:B-1----:R-:W-:-:S03]  /*219a0*/  FADD.FTZ R186, R188, R186 ;  /* 0x000000babcba7221 */ /* 0x002fc60000010000 */
[C---:B------:R-:W-:Y:S01]  /*219b0*/  HMMA.16816.F32.BF16 R156, R4.reuse, R14, R156 ;  /* 0x0000000e049c723c */ /* 0x040fe2000004189c */
[----:B------:R-:W1:Y:S05]  /*219c0*/  LDSM.16.MT88.4 R12, [R224+0x12800] ;  /* 0x01280000e00c783b */ /* 0x000e6a0000004200 */
[C---:B-----5:R-:W-:Y:S06]  /*219d0*/  HMMA.16816.F32.BF16 R36, R4.reuse, R8, R36 ;  /* 0x000000080424723c */ /* 0x060fec0000041824 */
        /* <DEDUP_REMOVED lines=41> */
[C---:B----4-:R-:W-:Y:S06]  /*21c70*/  HMMA.16816.F32.BF16 R148, R4.reuse, R16, R148 ;  /* 0x000000100494723c */ /* 0x050fec0000041894 */
[----:B------:R-:W-:Y:S01]  /*21c80*/  HMMA.16816.F32.BF16 R144, R4, R18, R144 ;  /* 0x000000120490723c */ /* 0x000fe20000041890 */
[----:B------:R-:W4:Y:S06]  /*21c90*/  LDSM.16.MT88.4 R16, [R220+0x11000] ;  /* 0x01100000dc10783b */ /* 0x000f2c0000004200 */
        /* <DEDUP_REMOVED lines=16> */
[----:B---3--:R-:W-:Y:S01]  /*21da0*/  FADD.FTZ R190, R170, R190 ;  /* 0x000000beaabe7221 */ /* 0x008fe20000010000 */
[----:B------:R-:W-:-:S03]  /*21db0*/  FADD.FTZ R193, R173, R193 ;  /* 0x000000c1adc17221 */ /* 0x000fc60000010000 */
[----:B------:R-:W-:Y:S01]  /*21dc0*/  HMMA.16816.F32.BF16 R36, R4, R20, R36 ;  /* 0x000000140424723c */ /* 0x000fe20000041824 */
[----:B------:R-:W-:Y:S01]  /*21dd0*/  FADD.FTZ R190, R174, R190 ;  /* 0x000000beaebe7221 */ /* 0x000fe20000010000 */
[----:B------:R-:W-:-:S03]  /*21de0*/  FADD.FTZ R249, R172, R193 ;  /* 0x000000c1acf97221 */ /* 0x000fc60000010000 */
[----:B------:R-:W-:Y:S01]  /*21df0*/  FADD.FTZ R248, R195, R190 ;  /* 0x000000bec3f87221 */ /* 0x000fe20000010000 */
        /* <DEDUP_REMOVED lines=16> */
[----:B------:R-:W-:Y:S05]  /*21f00*/  LDSM.16.MT88.4 R8, [R222+0x17000] ;  /* 0x01700000de08783b */ /* 0x000fea0000004200 */
[C---:B----4-:R-:W-:Y:S06]  /*21f10*/  HMMA.16816.F32.BF16 R84, R4.reuse, R16, R84 ;  /* 0x000000100454723c */ /* 0x050fec0000041854 */
        /* <DEDUP_REMOVED lines=61> */
[C---:B------:R-:W-:Y:S06]  /*222f0*/  HMMA.16816.F32.BF16 R104, R4.reuse, R26, R104 ;  /* 0x0000001a0468723c */ /* 0x040fec0000041868 */
[C---:B--2---:R-:W-:Y:S06]  /*22300*/  HMMA.16816.F32.BF16 R108, R4.reuse, R28, R108 ;  /* 0x0000001c046c723c */ /* 0x044fec000004186c */
[C---:B------:R-:W-:Y:S06]  /*22310*/  HMMA.16816.F32.BF16 R112, R4.reuse, R30, R112 ;  /* 0x0000001e0470723c */ /* 0x040fec0000041870 */
[C---:B------:R-:W-:Y:S06]  /*22320*/  HMMA.16816.F32.BF16 R124, R4.reuse, R16, R124 ;  /* 0x00000010047c723c */ /* 0x040fec000004187c */
[C---:B------:R-:W-:Y:S06]  /*22330*/  HMMA.16816.F32.BF16 R128, R4.reuse, R18, R128 ;  /* 0x000000120480723c */ /* 0x040fec0000041880 */
[C---:B-1----:R-:W-:Y:S06]  /*22340*/  HMMA.16816.F32.BF16 R132, R4.reuse, R12, R132 ;  /* 0x0000000c0484723c */ /* 0x042fec0000041884 */
[C---:B------:R-:W-:Y:S06]  /*22350*/  HMMA.16816.F32.BF16 R136, R4.reuse, R14, R136 ;  /* 0x0000000e0488723c */ /* 0x040fec0000041888 */
[C---:B-----5:R-:W-:Y:S06]  /*22360*/  HMMA.16816.F32.BF16 R152, R4.reuse, R8, R152 ;  /* 0x000000080498723c */ /* 0x060fec0000041898 */
[C---:B------:R-:W-:Y:S06]  /*22370*/  HMMA.16816.F32.BF16 R140, R4.reuse, R10, R140 ;  /* 0x0000000a048c723c */ /* 0x040fec000004188c */
[C---:B---3--:R-:W-:Y:S06]  /*22380*/  HMMA.16816.F32.BF16 R148, R4.reuse, R20, R148 ;  /* 0x000000140494723c */ /* 0x048fec0000041894 */
[----:B------:R-:W-:-:S15]  /*22390*/  HMMA.16816.F32.BF16 R144, R4, R22, R144 ;  /* 0x000000160490723c */ /* 0x000fde0000041890 */
[----:B------:R-:W-:-:S09]  /*223a0*/  NOP ;  /* 0x0000000000007918 */ /* 0x000fd20000000000 */
.L_x_3293:
[----:B------:R-:W-:-:S13]  /*223b0*/  ISETP.GE.AND P0, PT, R246, 0x1, PT ;  /* 0x00000001f600780c */ /* 0x000fda0003f06270 */
[----:B------:R-:W-:Y:S05]  /*223c0*/  @!P0 BRA `(.L_x_3302) ;  /* 0x0000004c00508947 */ /* 0x000fea0003800000 */
[----:B------:R-:W-:Y:S02]  /*223d0*/  MOV R2, R164 ;  /* 0x000000a400027202 */ /* 0x000fe40000000f00 */
[----:B------:R-:W-:-:S07]  /*223e0*/  MOV R0, R165 ;  /* 0x000000a500007202 */ /* 0x000fce0000000f00 */
.L_x_3311:
        /* <DEDUP_REMOVED lines=11> */
[----:B--2---:R-:W-:Y:S02]  /*224a0*/  R2UR UR4, R164 ;  /* 0x00000000a40472ca */ /* 0x004fe400000e0000 */
        /* <DEDUP_REMOVED lines=8> */
[----:B-1----:R-:W2:Y:S01]  /*22530*/  LD.E R11, desc[UR4][R166.64+0x170] ;  /* 0x00017004a60b7980 */ /* 0x002ea2000c101900 */
[----:B------:R-:W-:Y:S02]  /*22540*/  R2UR UR8, R164 ;  /* 0x00000000a40872ca */ /* 0x000fe400000e0000 */
[----:B------:R-:W-:Y:S02]  /*22550*/  R2UR UR9, R165 ;  /* 0x00000000a50972ca */ /* 0x000fe400000e0000 */
[-C--:B--2---:R-:W-:Y:S02]  /*22560*/  IABS R8, R11.reuse ;  /* 0x0000000b00087213 */ /* 0x084fe40000000000 */
[-C--:B------:R-:W-:Y:S02]  /*22570*/  IABS R6, R11.reuse ;  /* 0x0000000b00067213 */ /* 0x080fe40000000000 */
[----:B------:R-:W1:Y:S01]  /*22580*/  I2F.RP R14, R8 ;  /* 0x00000008000e7306 */ /* 0x000e620000209400 */
[-C--:B------:R-:W-:Y:S02]  /*22590*/  LOP3.LUT R12, R12, R11.reuse, RZ, 0x3c, !PT ;  /* 0x0000000b0c0c7212 */ /* 0x080fe400078e3cff */
[----:B------:R-:W-:Y:S01]  /*225a0*/  IMAD.MOV R6, RZ, RZ, -R6 ;  /* 0x000000ffff067224 */ /* 0x000fe200078e0a06 */
[-C--:B------:R-:W-:Y:S04]  /*225b0*/  LOP3.LUT R4, R4, R11.reuse, RZ, 0x3c, !PT ;  /* 0x0000000b04047212 */ /* 0x080fe800078e3cff */
[----:B------:R-:W-:Y:S02]  /*225c0*/  ISETP.GE.AND P0, PT, R4, RZ, PT ;  /* 0x000000ff0400720c */ /* 0x000fe40003f06270 */
[----:B------:R-:W-:Y:S01]  /*225d0*/  LOP3.LUT R4, RZ, R11, RZ, 0x33, !PT ;  /* 0x0000000bff047212 */ /* 0x000fe200078e33ff */
        /* <DEDUP_REMOVED lines=22> */
[----:B------:R-:W-:Y:S06]  /*22740*/  ISETP.NE.AND P2, PT, R11, RZ, PT ;  /* 0x000000ff0b00720c */ /* 0x000fec0003f45270 */
        /* <DEDUP_REMOVED lines=12> */
[----:B------:R-:W-:Y:S01]  /*22810*/  IMAD R11, R11, R9, -0x40 ;  /* 0xffffffc00b0b7424 */ /* 0x000fe200078e0209 */
[----:B------:R1:W4:Y:S04]  /*22820*/  LD.E R5, desc[UR12][R6.64] ;  /* 0x0000000c06057980 */ /* 0x000328000c101900 */
[----:B-1----:R-:W-:Y:S01]  /*22830*/  SHF.R.S32.HI R7, RZ, 0x1f, R11 ;  /* 0x0000001fff077819 */ /* 0x002fe2000001140b */
        /* <DEDUP_REMOVED lines=11> */
.L_x_3304:
[----:B--2---:R-:W-:Y:S02]  /*228f0*/  R2UR UR4, R164 ;  /* 0x00000000a40472ca */ /* 0x004fe400000e0000 */
[----:B------:R-:W-:Y:S11]  /*22900*/  R2UR UR5, R165 ;  /* 0x00000000a50572ca */ /* 0x000ff600000e0000 */
[----:B------:R-:W-:Y:S02]  /*22910*/  @!UPT UIADD3 URZ, URZ, URZ, URZ ;  /* 0x0000003f3f3ff290 */ /* 0x000fe4000fffe03f */
[----:B-1----:R-:W2:Y:S02]  /*22920*/  LD.E R8, desc[UR4][R166.64+0x40] ;  /* 0x00004004a6087980 */ /* 0x002ea4000c101900 */
[----:B--2---:R-:W-:Y:S05]  /*22930*/  IMAD.U32 R8, R8, -0x40, RZ ;  /* 0xffffffc008087824 */ /* 0x004fea00078e00ff */
[----:B------:R-:W-:Y:S02]  /*22940*/  SHF.R.S32.HI R5, RZ, 0x1f, R8 ;  /* 0x0000001fff057819 */ /* 0x000fe40000011408 */
.L_x_3305:
[----:B------:R-:W-:Y:S05]  /*22950*/  BSYNC B0 ;  /* 0x0000000000007941 */ /* 0x000fea0003800000 */
.L_x_3303:
        /* <DEDUP_REMOVED lines=8> */
[C---:B------:R-:W-:Y:S02]  /*229e0*/  @P6 R2UR UR4, R164.reuse ;  /* 0x00000000a40462ca */ /* 0x040fe400000e0000 */
[----:B------:R-:W-:Y:S01]  /*229f0*/  @P6 R2UR UR5, R165 ;  /* 0x00000000a50562ca */ /* 0x000fe200000e0000 */
        /* <DEDUP_REMOVED lines=92> */
[C---:B------:R-:W-:Y:S01]  /*22fc0*/  @P4 R2UR UR9, R165.reuse ;  /* 0x00000000a50942ca */ /* 0x040fe200000e0000 */
[----:B------:R-:W-:Y:S01]  /*22fd0*/  @!P5 STS.128 [R243+0x13000], RZ ;  /* 0x013000fff300d388 */ /* 0x000fe20000000c00 */
[----:B------:R-:W-:Y:S02]  /*22fe0*/  @P3 LEA.HI.X R29, R4, R184, R5, 0x1, P0 ;  /* 0x000000b8041d3211 */ /* 0x000fe400000f0c05 */
[----:B------:R-:W-:Y:S01]  /*22ff0*/  ISETP.GE.AND P0, PT, R246, 0x2, PT ;  /* 0x00000002f600780c */ /* 0x000fe20003f06270 */
        /* <DEDUP_REMOVED lines=44> */
[----:B------:R-:W-:Y:S04]  /*232c0*/  LDSM.16.M88.4 R192, [R223+0x8000] ;  /* 0x00800000dfc0783b */ /* 0x000fe80000000200 */
[----:B------:R-:W-:Y:S01]  /*232d0*/  LDSM.16.M88.4 R196, [R225] ;  /* 0x00000000e1c4783b */ /* 0x000fe20000000200 */
[C---:B------:R-:W-:Y:S03]  /*232e0*/  HMMA.16816.F32.BF16 R8, R32.reuse, R10, RZ ;  /* 0x0000000a2008723c */ /* 0x040fe600000418ff */
[----:B------:R-:W-:Y:S03]  /*232f0*/  LDSM.16.M88.4 R200, [R216] ;  /* 0x00000000d8c8783b */ /* 0x000fe60000000200 */
[C---:B-1----:R-:W-:Y:S06]  /*23300*/  HMMA.16816.F32.BF16 R12, R32.reuse, R16, RZ ;  /* 0x00000010200c723c */ /* 0x042fec00000418ff */
[C---:B------:R-:W-:Y:S06]  /*23310*/  HMMA.16816.F32.BF16 R16, R32.reuse, R18, RZ ;  /* 0x000000122010723c */ /* 0x040fec00000418ff */
[C---:B--2---:R-:W-:Y:S06]  /*23320*/  HMMA.16816.F32.BF16 R20, R32.reuse, R24, RZ ;  /* 0x000000182014723c */ /* 0x044fec00000418ff */
[C---:B------:R-:W-:Y:S06]  /*23330*/  HMMA.16816.F32.BF16 R24, R32.reuse, R26, RZ ;  /* 0x0000001a2018723c */ /* 0x040fec00000418ff */
[C---:B-----5:R-:W-:Y:S06]  /*23340*/  HMMA.16816.F32.BF16 R28, R32.reuse, R168, RZ ;  /* 0x000000a8201c723c */ /* 0x060fec00000418ff */
        /* <DEDUP_REMOVED lines=12> */
[----:B------:R-:W-:Y:S01]  /*23410*/  HMMA.16816.F32.BF16 R32, R172, R190, R32 ;  /* 0x000000beac20723c */ /* 0x000fe20000041820 */
[----:B------:R-:W5:Y:S04]  /*23420*/  LDSM.16.M88.4 R172, [R216+0x800] ;  /* 0x00080000d8ac783b */ /* 0x000f680000000200 */
        /* <DEDUP_REMOVED lines=9> */
[----:B------:R-:W-:Y:S05]  /*234c0*/  LDSM.16.M88.4 R180, [R229+0xa800] ;  /* 0x00a80000e5b4783b */ /* 0x000fea0000000200 */
[C---:B----4-:R-:W-:Y:S06]  /*234d0*/  HMMA.16816.F32.BF16 R28, R168.reuse, R184, R28 ;  /* 0x000000b8a81c723c */ /* 0x050fec000004181c */
[----:B------:R-:W-:Y:S01]  /*234e0*/  HMMA.16816.F32.BF16 R32, R168, R186, R32 ;  /* 0x000000baa820723c */ /* 0x000fe20000041820 */
[----:B------:R-:W2:Y:S04]  /*234f0*/  LDSM.16.M88.4 R168, [R230+0x2000] ;  /* 0x00200000e6a8783b */ /* 0x000ea80000000200 */
[----:B------:R-:W-:Y:S01]  /*23500*/  LDSM.16.M88.4 R184, [R229+0xb800] ;  /* 0x00b80000e5b8783b */ /* 0x000fe20000000200 */
[C---:B------:R-:W-:Y:S06]  /*23510*/  HMMA.16816.F32.BF16 R4, R196.reuse, R200, R4 ;  /* 0x000000c8c404723c */ /* 0x040fec0000041804 */
[C---:B------:R-:W-:Y:S01]  /*23520*/  HMMA.16816.F32.BF16 R8, R196.reuse, R202, R8 ;  /* 0x000000cac408723c */ /* 0x040fe20000041808 */
[----:B------:R-:W-:Y:S05]  /*23530*/  LDSM.16.M88.4 R200, [R215] ;  /* 0x00000000d7c8783b */ /* 0x000fea0000000200 */
[C---:B-----5:R-:W-:Y:S06]  /*23540*/  HMMA.16816.F32.BF16 R12, R196.reuse, R172, R12 ;  /* 0x000000acc40c723c */ /* 0x060fec000004180c */
[C---:B------:R-:W-:Y:S01]  /*23550*/  HMMA.16816.F32.BF16 R16, R196.reuse, R174, R16 ;  /* 0x000000aec410723c */ /* 0x040fe20000041810 */
[----:B------:R-:W3:Y:S05]  /*23560*/  LDSM.16.M88.4 R172, [R229+0xb000] ;  /* 0x00b00000e5ac783b */ /* 0x000eea0000000200 */
[C---:B------:R-:W-:Y:S06]  /*23570*/  HMMA.16816.F32.BF16 R20, R196.reuse, R188, R20 ;  /* 0x000000bcc414723c */ /* 0x040fec0000041814 */
[C---:B------:R-:W-:Y:S01]  /*23580*/  HMMA.16816.F32.BF16 R24, R196.reuse, R190, R24 ;  /* 0x000000bec418723c */ /* 0x040fe20000041818 */
[----:B------:R-:W4:Y:S05]  /*23590*/  LDSM.16.M88.4 R188, [R228+0x2000] ;  /* 0x00200000e4bc783b */ /* 0x000f2a0000000200 */
[C---:B-1----:R-:W-:Y:S06]  /*235a0*/  HMMA.16816.F32.BF16 R28, R196.reuse, R192, R28 ;  /* 0x000000c0c41c723c */ /* 0x042fec000004181c */
[----:B------:R-:W-:Y:S01]  /*235b0*/  HMMA.16816.F32.BF16 R32, R196, R194, R32 ;  /* 0x000000c2c420723c */ /* 0x000fe20000041820 */
[----:B------:R-:W1:Y:S04]  /*235c0*/  LDSM.16.M88.4 R192, [R214] ;  /* 0x00000000d6c0783b */ /* 0x000e680000000200 */
[----:B------:R-:W-:Y:S01]  /*235d0*/  LDSM.16.M88.4 R196, [R223+0xb000] ;  /* 0x00b00000dfc4783b */ /* 0x000fe20000000200 */
[C---:B--2---:R-:W-:Y:S06]  /*235e0*/  HMMA.16816.F32.BF16 R4, R168.reuse, R176, R4 ;  /* 0x000000b0a804723c */ /* 0x044fec0000041804 */
[C---:B------:R-:W-:Y:S01]  /*235f0*/  HMMA.16816.F32.BF16 R8, R168.reuse, R178, R8 ;  /* 0x000000b2a808723c */ /* 0x040fe20000041808 */
[----:B------:R-:W2:Y:S05]  /*23600*/  LDSM.16.M88.4 R176, [R213] ;  /* 0x00000000d5b0783b */ /* 0x000eaa0000000200 */
[C---:B------:R-:W-:Y:S06]  /*23610*/  HMMA.16816.F32.BF16 R12, R168.reuse, R180, R12 ;  /* 0x000000b4a80c723c */ /* 0x040fec000004180c */
[C---:B------:R-:W-:Y:S01]  /*23620*/  HMMA.16816.F32.BF16 R16, R168.reuse, R182, R16 ;  /* 0x000000b6a810723c */ /* 0x040fe20000041810 */
[----:B------:R-:W5:Y:S05]  /*23630*/  LDSM.16.M88.4 R180, [R212] ;  /* 0x00000000d4b4783b */ /* 0x000f6a0000000200 */
[C---:B---3--:R-:W-:Y:S06]  /*23640*/  HMMA.16816.F32.BF16 R20, R168.reuse, R172, R20 ;  /* 0x000000aca814723c */ /* 0x048fec0000041814 */
[C---:B------:R-:W-:Y:S01]  /*23650*/  HMMA.16816.F32.BF16 R24, R168.reuse, R174, R24 ;  /* 0x000000aea818723c */ /* 0x040fe20000041818 */
[----:B------:R-:W-:Y:S05]  /*23660*/  LDSM.16.M88.4 R172, [R223+0xa000] ;  /* 0x00a00000dfac783b */ /* 0x000fea0000000200 */
[C---:B------:R-:W-:Y:S06]  /*23670*/  HMMA.16816.F32.BF16 R28, R168.reuse, R184, R28 ;  /* 0x000000b8a81c723c */ /* 0x040fec000004181c */
[----:B------:R-:W-:Y:S01]  /*23680*/  HMMA.16816.F32.BF16 R32, R168, R186, R32 ;  /* 0x000000baa820723c */ /* 0x000fe20000041820 */
[----:B------:R-:W3:Y:S04]  /*23690*/  LDSM.16.M88.4 R168, [R226+0x2000] ;  /* 0x00200000e2a8783b */ /* 0x000ee80000000200 */
[----:B------:R-:W3:Y:S01]  /*236a0*/  LDSM.16.M88.4 R184, [R223+0xa800] ;  /* 0x00a80000dfb8783b */ /* 0x000ee20000000200 */
[C---:B----4-:R-:W-:Y:S06]  /*236b0*/  HMMA.16816.F32.BF16 R4, R188.reuse, R200, R4 ;  /* 0x000000c8bc04723c */ /* 0x050fec0000041804 */
[C---:B------:R-:W-:Y:S01]  /*236c0*/  HMMA.16816.F32.BF16 R8, R188.reuse, R202, R8 ;  /* 0x000000cabc08723c */ /* 0x040fe20000041808 */
[----:B------:R-:W4:Y:S05]  /*236d0*/  LDSM.16.M88.4 R200, [R223+0xb800] ;  /* 0x00b80000dfc8783b */ /* 0x000f2a0000000200 */
[C---:B-1----:R-:W-:Y:S06]  /*236e0*/  HMMA.16816.F32.BF16 R12, R188.reuse, R192, R12 ;  /* 0x000000c0bc0c723c */ /* 0x042fec000004180c */
        /* <DEDUP_REMOVED lines=17> */
[----:B------:R-:W5:Y:S05]  /*23800*/  LDSM.16.M88.4 R196, [R229+0xc000] ;  /* 0x00c00000e5c4783b */ /* 0x000f6a0000000200 */
        /* <DEDUP_REMOVED lines=13> */
[C---:B-----5:R-:W-:Y:S06]  /*238e0*/  HMMA.16816.F32.BF16 R28, R176.reuse, R184, R28 ;  /* 0x000000b8b01c723c */ /* 0x060fec000004181c */
[----:B------:R-:W-:Y:S01]  /*238f0*/  HMMA.16816.F32.BF16 R32, R176, R186, R32 ;  /* 0x000000bab020723c */ /* 0x000fe20000041820 */
[----:B------:R-:W3:Y:S04]  /*23900*/  LDSM.16.M88.4 R176, [R211] ;  /* 0x00000000d3b0783b */ /* 0x000ee80000000200 */
[----:B------:R-:W5:Y:S01]  /*23910*/  LDSM.16.M88.4 R184, [R210] ;  /* 0x00000000d2b8783b */ /* 0x000f620000000200 */
[C---:B------:R-:W-:Y:S06]  /*23920*/  HMMA.16816.F32.BF16 R4, R188.reuse, R196, R4 ;  /* 0x000000c4bc04723c */ /* 0x040fec0000041804 */
[C---:B------:R-:W-:Y:S01]  /*23930*/  HMMA.16816.F32.BF16 R8, R188.reuse, R198, R8 ;  /* 0x000000c6bc08723c */ /* 0x040fe20000041808 */
[----:B------:R-:W5:Y:S05]  /*23940*/  LDSM.16.M88.4 R196, [R209] ;  /* 0x00000000d1c4783b */ /* 0x000f6a0000000200 */
[C---:B----4-:R-:W-:Y:S06]  /*23950*/  HMMA.16816.F32.BF16 R12, R188.reuse, R168, R12 ;  /* 0x000000a8bc0c723c */ /* 0x050fec000004180c */
[C---:B------:R-:W-:Y:S01]  /*23960*/  HMMA.16816.F32.BF16 R16, R188.reuse, R170, R16 ;  /* 0x000000aabc10723c */ /* 0x040fe20000041810 */
[----:B------:R-:W-:Y:S05]  /*23970*/  LDSM.16.M88.4 R168, [R226+0x4000] ;  /* 0x00400000e2a8783b */ /* 0x000fea0000000200 */
        /* <DEDUP_REMOVED lines=10> */
[C---:B-----5:R-:W-:Y:S06]  /*23a20*/  HMMA.16816.F32.BF16 R12, R172.reuse, R184, R12 ;  /* 0x000000b8ac0c723c */ /* 0x060fec000004180c */
[C---:B------:R-:W-:Y:S01]  /*23a30*/  HMMA.16816.F32.BF16 R16, R172.reuse, R186, R16 ;  /* 0x000000baac10723c */ /* 0x040fe20000041810 */
[----:B------:R-:W4:Y:S05]  /*23a40*/  LDSM.16.M88.4 R184, [R223+0xd800] ;  /* 0x00d80000dfb8783b */ /* 0x000f2a0000000200 */
[C---:B------:R-:W-:Y:S06]  /*23a50*/  HMMA.16816.F32.BF16 R20, R172.reuse, R196, R20 ;  /* 0x000000c4ac14723c */ /* 0x040fec0000041814 */
[C---:B------:R-:W-:Y:S01]  /*23a60*/  HMMA.16816.F32.BF16 R24, R172.reuse, R198, R24 ;  /* 0x000000c6ac18723c */ /* 0x040fe20000041818 */
[----:B------:R-:W5:Y:S05]  /*23a70*/  LDSM.16.M88.4 R196, [R216+0x4000] ;  /* 0x00400000d8c4783b */ /* 0x000f6a0000000200 */
[C---:B------:R-:W-:Y:S06]  /*23a80*/  HMMA.16816.F32.BF16 R28, R172.reuse, R200, R28 ;  /* 0x000000c8ac1c723c */ /* 0x040fec000004181c */
[----:B------:R-:W-:Y:S01]  /*23a90*/  HMMA.16816.F32.BF16 R32, R172, R202, R32 ;  /* 0x000000caac20723c */ /* 0x000fe20000041820 */
[----:B------:R-:W5:Y:S04]  /*23aa0*/  LDSM.16.M88.4 R172, [R216+0x4800] ;  /* 0x00480000d8ac783b */ /* 0x000f680000000200 */
        /* <DEDUP_REMOVED lines=13> */
[----:B------:R-:W3:Y:S01]  /*23b80*/  LDSM.16.M88.4 R184, [R229+0xf000] ;  /* 0x00f00000e5b8783b */ /* 0x000ee20000000200 */
[C---:B-----5:R-:W-:Y:S06]  /*23b90*/  HMMA.16816.F32.BF16 R4, R188.reuse, R196, R4 ;  /* 0x000000c4bc04723c */ /* 0x060fec0000041804 */
[C---:B------:R-:W-:Y:S01]  /*23ba0*/  HMMA.16816.F32.BF16 R8, R188.reuse, R198, R8 ;  /* 0x000000c6bc08723c */ /* 0x040fe20000041808 */
[----:B------:R-:W4:Y:S05]  /*23bb0*/  LDSM.16.M88.4 R196, [R229+0xf800] ;  /* 0x00f80000e5c4783b */ /* 0x000f2a0000000200 */
[C---:B------:R-:W-:Y:S06]  /*23bc0*/  HMMA.16816.F32.BF16 R12, R188.reuse, R172, R12 ;  /* 0x000000acbc0c723c */ /* 0x040fec000004180c */
[C---:B------:R-:W-:Y:S01]  /*23bd0*/  HMMA.16816.F32.BF16 R16, R188.reuse, R174, R16 ;  /* 0x000000aebc10723c */ /* 0x040fe20000041810 */
[----:B------:R-:W-:Y:S05]  /*23be0*/  LDSM.16.M88.4 R172, [R228+0x6000] ;  /* 0x00600000e4ac783b */ /* 0x000fea0000000200 */
[C---:B-1----:R-:W-:Y:S06]  /*23bf0*/  HMMA.16816.F32.BF16 R20, R188.reuse, R192, R20 ;  /* 0x000000c0bc14723c */ /* 0x042fec0000041814 */
[C---:B------:R-:W-:Y:S01]  /*23c00*/  HMMA.16816.F32.BF16 R24, R188.reuse, R194, R24 ;  /* 0x000000c2bc18723c */ /* 0x040fe20000041818 */
[----:B------:R-:W1:Y:S05]  /*23c10*/  LDSM.16.M88.4 R192, [R207] ;  /* 0x00000000cfc0783b */ /* 0x000e6a0000000200 */
[C---:B------:R-:W-:Y:S06]  /*23c20*/  HMMA.16816.F32.BF16 R28, R188.reuse, R200, R28 ;  /* 0x000000c8bc1c723c */ /* 0x040fec000004181c */
[----:B------:R-:W-:Y:S01]  /*23c30*/  HMMA.16816.F32.BF16 R32, R188, R202, R32 ;  /* 0x000000cabc20723c */ /* 0x000fe20000041820 */
[----:B------:R-:W5:Y:S04]  /*23c40*/  LDSM.16.M88.4 R188, [R206] ;  /* 0x00000000cebc783b */ /* 0x000f680000000200 */
[----:B------:R-:W-:Y:S01]  /*23c50*/  LDSM.16.M88.4 R200, [R223+0xe000] ;  /* 0x00e00000dfc8783b */ /* 0x000fe20000000200 */
[C---:B--2---:R-:W-:Y:S06]  /*23c60*/  HMMA.16816.F32.BF16 R4, R168.reuse, R176, R4 ;  /* 0x000000b0a804723c */ /* 0x044fec0000041804 */
[C---:B------:R-:W-:Y:S01]  /*23c70*/  HMMA.16816.F32.BF16 R8, R168.reuse, R178, R8 ;  /* 0x000000b2a808723c */ /* 0x040fe20000041808 */
[----:B------:R-:W2:Y:S05]  /*23c80*/  LDSM.16.M88.4 R176, [R205] ;  /* 0x00000000cdb0783b */ /* 0x000eaa0000000200 */
[C---:B------:R-:W-:Y:S06]  /*23c90*/  HMMA.16816.F32.BF16 R12, R168.reuse, R180, R12 ;  /* 0x000000b4a80c723c */ /* 0x040fec000004180c */
[C---:B------:R-:W-:Y:S01]  /*23ca0*/  HMMA.16816.F32.BF16 R16, R168.reuse, R182, R16 ;  /* 0x000000b6a810723c */ /* 0x040fe20000041810 */
[----:B------:R-:W2:Y:S05]  /*23cb0*/  LDSM.16.M88.4 R180, [R204] ;  /* 0x00000000ccb4783b */ /* 0x000eaa0000000200 */
        /* <DEDUP_REMOVED lines=16> */
[C---:B------:R-:W-:Y:S06]  /*23dc0*/  HMMA.16816.F32.BF16 R28, R172.reuse, R180, R28 ;  /* 0x000000b4ac1c723c */ /* 0x040fec000004181c */
[----:B------:R-:W-:Y:S01]  /*23dd0*/  HMMA.16816.F32.BF16 R32, R172, R182, R32 ;  /* 0x000000b6ac20723c */ /* 0x000fe20000041820 */
[----:B------:R-:W2:Y:S04]  /*23de0*/  LDSM.16.M88.4 R172, [R225+0x6000] ;  /* 0x00600000e1ac783b */ /* 0x000ea80000000200 */
[----:B------:R-:W5:Y:S01]  /*23df0*/  LDSM.16.M88.4 R180, [R216+0x6800] ;  /* 0x00680000d8b4783b */ /* 0x000f620000000200 */
[C---:B---3--:R-:W-:Y:S06]  /*23e00*/  HMMA.16816.F32.BF16 R4, R184.reuse, R200, R4 ;  /* 0x000000c8b804723c */ /* 0x048fec0000041804 */
[C---:B------:R-:W-:Y:S01]  /*23e10*/  HMMA.16816.F32.BF16 R8, R184.reuse, R202, R8 ;  /* 0x000000cab808723c */ /* 0x040fe20000041808 */
[----:B------:R-:W3:Y:S01]  /*23e20*/  LDSM.16.M88.4 R200, [R216+0x7800] ;  /* 0x00780000d8c8783b */ /* 0x000ee20000000200 */
[----:B------:R-:W-:Y:S04]  /*23e30*/  DEPBAR.LE SB0, 0x0 ;  /* 0x000080000000791a */ /* 0x000fe80000000000 */
[C---:B----4-:R-:W-:Y:S01]  /*23e40*/  HMMA.16816.F32.BF16 R12, R184.reuse, R168, R12 ;  /* 0x000000a8b80c723c */ /* 0x050fe2000004180c */
[----:B------:R-:W-:Y:S05]  /*23e50*/  BAR.SYNC.DEFER_BLOCKING 0x0 ;  /* 0x0000000000007b1d */ /* 0x000fea0000010000 */
[C---:B------:R-:W-:Y:S06]  /*23e60*/  HMMA.16816.F32.BF16 R16, R184.reuse, R170, R16 ;  /* 0x000000aab810723c */ /* 0x040fec0000041810 */
[C---:B-1----:R-:W-:Y:S06]  /*23e70*/  HMMA.16816.F32.BF16 R20, R184.reuse, R192, R20 ;  /* 0x000000c0b814723c */ /* 0x042fec0000041814 */
[C---:B------:R-:W-:Y:S06]  /*23e80*/  HMMA.16816.F32.BF16 R24, R184.reuse, R194, R24 ;  /* 0x000000c2b818723c */ /* 0x040fec0000041818 */
[C---:B------:R-:W-:Y:S06]  /*23e90*/  HMMA.16816.F32.BF16 R28, R184.reuse, R196, R28 ;  /* 0x000000c4b81c723c */ /* 0x040fec000004181c */
[----:B------:R-:W-:Y:S06]  /*23ea0*/  HMMA.16816.F32.BF16 R32, R184, R198, R32 ;  /* 0x000000c6b820723c */ /* 0x000fec0000041820 */
[C---:B--2---:R-:W-:Y:S05]  /*23eb0*/  HMMA.16816.F32.BF16 R4, R172.reuse, R176, R4 ;  /* 0x000000b0ac04723c */ /* 0x044fea0000041804 */
[----:B------:R-:W-:Y:S01]  /*23ec0*/  IMAD.MOV.U32 R185, RZ, RZ, R250 ;  /* 0x000000ffffb97224 */ /* 0x000fe200078e00fa */
[C---:B------:R-:W-:Y:S05]  /*23ed0*/  HMMA.16816.F32.BF16 R8, R172.reuse, R178, R8 ;  /* 0x000000b2ac08723c */ /* 0x040fea0000041808 */
[----:B------:R-:W-:Y:S01]  /*23ee0*/  IMAD.MOV.U32 R184, RZ, RZ, R251 ;  /* 0x000000ffffb87224 */ /* 0x000fe200078e00fb */
[C---:B-----5:R-:W-:Y:S06]  /*23ef0*/  HMMA.16816.F32.BF16 R12, R172.reuse, R180, R12 ;  /* 0x000000b4ac0c723c */ /* 0x060fec000004180c */
[C---:B------:R-:W-:Y:S06]  /*23f00*/  HMMA.16816.F32.BF16 R16, R172.reuse, R182, R16 ;  /* 0x000000b6ac10723c */ /* 0x040fec0000041810 */
[C---:B------:R-:W-:Y:S06]  /*23f10*/  HMMA.16816.F32.BF16 R20, R172.reuse, R188, R20 ;  /* 0x000000bcac14723c */ /* 0x040fec0000041814 */
[C---:B------:R-:W-:Y:S06]  /*23f20*/  HMMA.16816.F32.BF16 R24, R172.reuse, R190, R24 ;  /* 0x000000beac18723c */ /* 0x040fec0000041818 */
[C---:B---3--:R-:W-:Y:S06]  /*23f30*/  HMMA.16816.F32.BF16 R28, R172.reuse, R200, R28 ;  /* 0x000000c8ac1c723c */ /* 0x048fec000004181c */
        /* <DEDUP_REMOVED lines=53> */
[----:B------:R-:W3:Y:S01]  /*24290*/  LD.E.64 R176, desc[UR4][R166.64+0x38] ;  /* 0x00003804a6b07980 */ /* 0x000ee2000c101b00 */
[----:B------:R-:W-:Y:S02]  /*242a0*/  @!P0 IMAD.MOV R172, RZ, RZ, -R172 ;  /* 0x000000ffffac8224 */ /* 0x000fe400078e0aac */
[----:B------:R-:W-:Y:S01]  /*242b0*/  @P2 VIADD R174, R174, 0x1 ;  /* 0x00000001aeae2836 */ /* 0x000fe20000000000 */
[C---:B------:R-:W-:Y:S04]  /*242c0*/  ISETP.NE.AND P2, PT, R175.reuse, RZ, PT ;  /* 0x000000ffaf00720c */ /* 0x040fe80003f45270 */
[C---:B------:R-:W-:Y:S03]  /*242d0*/  SEL R172, R168.reuse, R172, !P2 ;  /* 0x000000aca8ac7207 */ /* 0x040fe60005000000 */
[----:B------:R-:W-:Y:S05]  /*242e0*/  @!P1 IMAD.MOV R174, RZ, RZ, -R174 ;  /* 0x000000ffffae9224 */ /* 0x000fea00078e0aae */
        /* <DEDUP_REMOVED lines=21> */
.L_x_3309:
[----:B------:R-:W-:Y:S02]  /*24440*/  R2UR UR4, R164 ;  /* 0x00000000a40472ca */ /* 0x000fe400000e0000 */
[----:B------:R-:W-:Y:S11]  /*24450*/  R2UR UR5, R165 ;  /* 0x00000000a50572ca */ /* 0x000ff600000e0000 */
[----:B------:R-:W-:Y:S02]  /*24460*/  @!UPT UIADD3 URZ, URZ, URZ, URZ ;  /* 0x0000003f3f3ff290 */ /* 0x000fe4000fffe03f */
[----:B------:R-:W2:Y:S02]  /*24470*/  LD.E R172, desc[UR4][R166.64+0x38] ;  /* 0x00003804a6ac7980 */ /* 0x000ea4000c101900 */
[----:B--2---:R-:W-:Y:S05]  /*24480*/  IMAD.U32 R172, R172, -0x40, RZ ;  /* 0xffffffc0acac7824 */ /* 0x004fea00078e00ff */
[----:B------:R-:W-:Y:S02]  /*24490*/  SHF.R.S32.HI R169, RZ, 0x1f, R172 ;  /* 0x0000001fffa97819 */ /* 0x000fe400000114ac */
.L_x_3310:
[----:B------:R-:W-:Y:S05]  /*244a0*/  BSYNC B0 ;  /* 0x0000000000007941 */ /* 0x000fea0003800000 */
.L_x_3308:
        /* <DEDUP_REMOVED lines=135> */
.L_x_3307:
[----:B------:R-:W-:Y:S05]  /*24d20*/  BSYNC B1 ;  /* 0x0000000000017941 */ /* 0x000fea0003800000 */
.L_x_3306:
[----:B------:R-:W-:Y:S01]  /*24d30*/  R2UR UR4, R164 ;  /* 0x00000000a40472ca */ /* 0x000fe200000e0000 */
[----:B-1----:R-:W-:Y:S01]  /*24d40*/  LDSM.16.MT88.4 R172, [R222+0x10000] ;  /* 0x01000000deac783b */ /* 0x002fe20000004200 */
[----:B------:R-:W-:Y:S02]  /*24d50*/  R2UR UR5, R165 ;  /* 0x00000000a50572ca */ /* 0x000fe400000e0000 */
[----:B------:R-:W-:Y:S01]  /*24d60*/  IADD3 R186, R246, -0x1, RZ ;  /* 0xfffffffff6ba7810 */ /* 0x000fe20007ffe0ff */
[----:B------:R-:W1:Y:S04]  /*24d70*/  S2R R164, SR_TID.X ;  /* 0x0000000000a47919 */ /* 0x000e680000002100 */
[----:B------:R-:W-:Y:S08]  /*24d80*/  LDSM.16.MT88.4 R176, [R221+0x10000] ;  /* 0x01000000ddb0783b */ /* 0x000ff00000004200 */
[----:B------:R2:W3:Y:S04]  /*24d90*/  LD.E R166, desc[UR4][R166.64+0xdc] ;  /* 0x0000dc04a6a67980 */ /* 0x0004e8000c101900 */
[----:B------:R-:W-:Y:S01]  /*24da0*/  LDSM.16.MT88.4 R180, [R220+0x12800] ;  /* 0x01280000dcb4783b */ /* 0x000fe20000004200 */
[----:B-1----:R-:W-:Y:S04]  /*24db0*/  SHF.L.U32 R164, R164, 0x1, RZ ;  /* 0x00000001a4a47819 */ /* 0x002fe800000006ff */
[----:B------:R-:W-:Y:S04]  /*24dc0*/  LOP3.LUT R164, R164, 0x6, RZ, 0xc0, !PT ;  /* 0x00000006a4a47812 */ /* 0x000fe800078ec0ff */
[----:B------:R-:W-:Y:S04]  /*24dd0*/  LEA R164, R186, R164, 0x6 ;  /* 0x000000a4baa47211 */ /* 0x000fe800078e30ff */
[C---:B------:R-:W-:Y:S02]  /*24de0*/  IADD3 R168, R164.reuse, 0x1, RZ ;  /* 0x00000001a4a87810 */ /* 0x040fe40007ffe0ff */
[----:B------:R-:W-:Y:S02]  /*24df0*/  I2FP.F32.S32 R165, R164 ;  /* 0x000000a400a57245 */ /* 0x000fe40000201400 */
[----:B------:R-:W-:Y:S02]  /*24e00*/  I2FP.F32.S32 R168, R168 ;  /* 0x000000a800a87245 */ /* 0x000fe40000201400 */
[C---:B--2---:R-:W-:Y:S01]  /*24e10*/  IADD3 R167, R164.reuse, 0x8, RZ ;  /* 0x00000008a4a77810 */ /* 0x044fe20007ffe0ff */
[CC--:B------:R-:W-:Y:S01]  /*24e20*/  FFMA.FTZ R6, R3.reuse, R165.reuse, R6 ;  /* 0x000000a503067223 */ /* 0x0c0fe20000010006 */
[C---:B------:R-:W-:Y:S01]  /*24e30*/  FFMA.FTZ R4, R3.reuse, R165, R4 ;  /* 0x000000a503047223 */ /* 0x040fe20000010004 */
[CC--:B------:R-:W-:Y:S01]  /*24e40*/  FFMA.FTZ R7, R3.reuse, R168.reuse, R7 ;  /* 0x000000a803077223 */ /* 0x0c0fe20000010007 */
[C---:B------:R-:W-:Y:S01]  /*24e50*/  FFMA.FTZ R5, R3.reuse, R168, R5 ;  /* 0x000000a803057223 */ /* 0x040fe20000010005 */
[C---:B------:R-:W-:Y:S02]  /*24e60*/  IADD3 R168, R164.reuse, 0x10, RZ ;  /* 0x00000010a4a87810 */ /* 0x040fe40007ffe0ff */
[C---:B------:R-:W-:Y:S02]  /*24e70*/  IADD3 R165, R164.reuse, 0x9, RZ ;  /* 0x00000009a4a57810 */ /* 0x040fe40007ffe0ff */
[----:B------:R-:W-:Y:S02]  /*24e80*/  I2FP.F32.S32 R168, R168 ;  /* 0x000000a800a87245 */ /* 0x000fe40000201400 */
[----:B------:R-:W-:Y:S02]  /*24e90*/  I2FP.F32.S32 R167, R167 ;  /* 0x000000a700a77245 */ /* 0x000fe40000201400 */
[----:B------:R-:W-:Y:S01]  /*24ea0*/  I2FP.F32.S32 R165, R165 ;  /* 0x000000a500a57245 */ /* 0x000fe20000201400 */
[CC--:B------:R-:W-:Y:S01]  /*24eb0*/  FFMA.FTZ R14, R3.reuse, R168.reuse, R14 ;  /* 0x000000a8030e7223 */ /* 0x0c0fe2000001000e */
[C---:B------:R-:W-:Y:S01]  /*24ec0*/  FFMA.FTZ R12, R3.reuse, R168, R12 ;  /* 0x000000a8030c7223 */ /* 0x040fe2000001000c */
[----:B------:R-:W-:Y:S01]  /*24ed0*/  IADD3 R168, R164, 0x19, RZ ;  /* 0x00000019a4a87810 */ /* 0x000fe20007ffe0ff */
[CC--:B------:R-:W-:Y:S01]  /*24ee0*/  FFMA.FTZ R10, R3.reuse, R167.reuse, R10 ;  /* 0x000000a7030a7223 */ /* 0x0c0fe2000001000a */
[C---:B------:R-:W-:Y:S01]  /*24ef0*/  FFMA.FTZ R8, R3.reuse, R167, R8 ;  /* 0x000000a703087223 */ /* 0x040fe20000010008 */
[----:B------:R-:W-:Y:S01]  /*24f00*/  FMNMX.FTZ R169, R4, R0, !PT ;  /* 0x0000000004a97209 */ /* 0x000fe20007810000 */
[CC--:B------:R-:W-:Y:S01]  /*24f10*/  FFMA.FTZ R11, R3.reuse, R165.reuse, R11 ;  /* 0x000000a5030b7223 */ /* 0x0c0fe2000001000b */
[----:B------:R-:W-:Y:S01]  /*24f20*/  I2FP.F32.S32 R168, R168 ;  /* 0x000000a800a87245 */ /* 0x000fe20000201400 */
[C---:B------:R-:W-:Y:S01]  /*24f30*/  FFMA.FTZ R9, R3.reuse, R165, R9 ;  /* 0x000000a503097223 */ /* 0x040fe20000010009 */
[C---:B------:R-:W-:Y:S02]  /*24f40*/  IADD3 R167, R164.reuse, 0x11, RZ ;  /* 0x00000011a4a77810 */ /* 0x040fe40007ffe0ff */
[----:B------:R-:W-:Y:S01]  /*24f50*/  IADD3 R165, R164, 0x18, RZ ;  /* 0x00000018a4a57810 */ /* 0x000fe20007ffe0ff */
[CC--:B------:R-:W-:Y:S01]  /*24f60*/  FFMA.FTZ R19, R3.reuse, R168.reuse, R19 ;  /* 0x000000a803137223 */ /* 0x0c0fe20000010013 */
[----:B------:R-:W-:Y:S01]  /*24f70*/  FFMA.FTZ R17, R3, R168, R17 ;  /* 0x000000a803117223 */ /* 0x000fe20000010011 */
[----:B------:R-:W-:Y:S02]  /*24f80*/  FMNMX.FTZ R168, R6, R2, !PT ;  /* 0x0000000206a87209 */ /* 0x000fe40007810000 */
[----:B------:R-:W-:Y:S02]  /*24f90*/  FMNMX.FTZ R169, R5, R169, !PT ;  /* 0x000000a905a97209 */ /* 0x000fe40007810000 */
[----:B------:R-:W-:Y:S02]  /*24fa0*/  FMNMX.FTZ R168, R7, R168, !PT ;  /* 0x000000a807a87209 */ /* 0x000fe40007810000 */
[----:B------:R-:W-:Y:S02]  /*24fb0*/  I2FP.F32.S32 R167, R167 ;  /* 0x000000a700a77245 */ /* 0x000fe40000201400 */
[----:B------:R-:W-:Y:S02]  /*24fc0*/  FMNMX.FTZ R168, R10, R168, !PT ;  /* 0x000000a80aa87209 */ /* 0x000fe40007810000 */
[----:B------:R-:W-:Y:S01]  /*24fd0*/  I2FP.F32.S32 R165, R165 ;  /* 0x000000a500a57245 */ /* 0x000fe20000201400 */
[-C--:B------:R-:W-:Y:S01]  /*24fe0*/  FFMA.FTZ R15, R3, R167.reuse, R15 ;  /* 0x000000a7030f7223 */ /* 0x080fe2000001000f */
[----:B------:R-:W-:Y:S01]  /*24ff0*/  FMNMX.FTZ R168, R11, R168, !PT ;  /* 0x000000a80ba87209 */ /* 0x000fe20007810000 */
[C---:B------:R-:W-:Y:S01]  /*25000*/  FFMA.FTZ R13, R3.reuse, R167, R13 ;  /* 0x000000a7030d7223 */ /* 0x040fe2000001000d */
[----:B------:R-:W-:Y:S01]  /*25010*/  FMNMX.FTZ R169, R8, R169, !PT ;  /* 0x000000a908a97209 */ /* 0x000fe20007810000 */
[CC--:B------:R-:W-:Y:S01]  /*25020*/  FFMA.FTZ R18, R3.reuse, R165.reuse, R18 ;  /* 0x000000a503127223 */ /* 0x0c0fe20000010012 */
[----:B------:R-:W-:Y:S01]  /*25030*/  FMNMX.FTZ R168, R14, R168, !PT ;  /* 0x000000a80ea87209 */ /* 0x000fe20007810000 */
[----:B------:R-:W-:Y:S01]  /*25040*/  FFMA.FTZ R16, R3, R165, R16 ;  /* 0x000000a503107223 */ /* 0x000fe20000010010 */
[----:B------:R-:W-:Y:S02]  /*25050*/  FMNMX.FTZ R169, R9, R169, !PT ;  /* 0x000000a909a97209 */ /* 0x000fe40007810000 */
[C---:B------:R-:W-:Y:S02]  /*25060*/  IADD3 R167, R164.reuse, 0x20, RZ ;  /* 0x00000020a4a77810 */ /* 0x040fe40007ffe0ff */
[----:B------:R-:W-:Y:S02]  /*25070*/  IADD3 R165, R164, 0x21, RZ ;  /* 0x00000021a4a57810 */ /* 0x000fe40007ffe0ff */
[----:B------:R-:W-:Y:S02]  /*25080*/  FMNMX.FTZ R168, R15, R168, !PT ;  /* 0x000000a80fa87209 */ /* 0x000fe40007810000 */
[----:B------:R-:W-:Y:S02]  /*25090*/  FMNMX.FTZ R169, R12, R169, !PT ;  /* 0x000000a90ca97209 */ /* 0x000fe40007810000 */
[----:B------:R-:W-:Y:S02]  /*250a0*/  IADD3 R170, R164, 0x28, RZ ;  /* 0x00000028a4aa7810 */ /* 0x000fe40007ffe0ff */
[----:B------:R-:W-:Y:S02]  /*250b0*/  I2FP.F32.S32 R167, R167 ;  /* 0x000000a700a77245 */ /* 0x000fe40000201400 */
[----:B------:R-:W-:Y:S02]  /*250c0*/  I2FP.F32.S32 R165, R165 ;  /* 0x000000a500a57245 */ /* 0x000fe40000201400 */
[----:B------:R-:W-:Y:S01]  /*250d0*/  FMNMX.FTZ R168, R18, R168, !PT ;  /* 0x000000a812a87209 */ /* 0x000fe20007810000 */
[----:B------:R-:W-:Y:S01]  /*250e0*/  FFMA.FTZ R22, R3, R167, R22 ;  /* 0x000000a703167223 */ /* 0x000fe20000010016 */
[----:B------:R-:W-:Y:S01]  /*250f0*/  FMNMX.FTZ R169, R13, R169, !PT ;  /* 0x000000a90da97209 */ /* 0x000fe20007810000 */
[CC--:B------:R-:W-:Y:S01]  /*25100*/  FFMA.FTZ R23, R3.reuse, R165.reuse, R23 ;  /* 0x000000a503177223 */ /* 0x0c0fe20000010017 */
[----:B------:R-:W-:Y:S01]  /*25110*/  I2FP.F32.S32 R170, R170 ;  /* 0x000000aa00aa7245 */ /* 0x000fe20000201400 */
[C---:B------:R-:W-:Y:S01]  /*25120*/  FFMA.FTZ R21, R3.reuse, R165, R21 ;  /* 0x000000a503157223 */ /* 0x040fe20000010015 */
[----:B------:R-:W-:Y:S01]  /*25130*/  IADD3 R165, R164, 0x30, RZ ;  /* 0x00000030a4a57810 */ /* 0x000fe20007ffe0ff */
[----:B------:R-:W-:Y:S01]  /*25140*/  FFMA.FTZ R20, R3, R167, R20 ;  /* 0x000000a703147223 */ /* 0x000fe20000010014 */
[----:B------:R-:W-:Y:S01]  /*25150*/  FMNMX.FTZ R168, R19, R168, !PT ;  /* 0x000000a813a87209 */ /* 0x000fe20007810000 */
[CC--:B------:R-:W-:Y:S01]  /*25160*/  FFMA.FTZ R26, R3.reuse, R170.reuse, R26 ;  /* 0x000000aa031a7223 */ /* 0x0c0fe2000001001a */
[----:B------:R-:W-:Y:S01]  /*25170*/  FMNMX.FTZ R169, R16, R169, !PT ;  /* 0x000000a910a97209 */ /* 0x000fe20007810000 */
[----:B------:R-:W-:Y:S01]  /*25180*/  FFMA.FTZ R24, R3, R170, R24 ;  /* 0x000000aa03187223 */ /* 0x000fe20000010018 */
[----:B------:R-:W-:Y:S02]  /*25190*/  IADD3 R167, R164, 0x29, RZ ;  /* 0x00000029a4a77810 */ /* 0x000fe40007ffe0ff */
[----:B------:R-:W-:Y:S02]  /*251a0*/  I2FP.F32.S32 R165, R165 ;  /* 0x000000a500a57245 */ /* 0x000fe40000201400 */
[----:B------:R-:W-:Y:S02]  /*251b0*/  FMNMX.FTZ R170, R22, R168, !PT ;  /* 0x000000a816aa7209 */ /* 0x000fe40007810000 */
[----:B------:R-:W-:Y:S01]  /*251c0*/  FMNMX.FTZ R169, R17, R169, !PT ;  /* 0x000000a911a97209 */ /* 0x000fe20007810000 */
[C---:B------:R-:W-:Y:S01]  /*251d0*/  FFMA.FTZ R30, R3.reuse, R165, R30 ;  /* 0x000000a5031e7223 */ /* 0x040fe2000001001e */
[----:B------:R-:W-:Y:S01]  /*251e0*/  I2FP.F32.S32 R167, R167 ;  /* 0x000000a700a77245 */ /* 0x000fe20000201400 */
[----:B------:R-:W-:Y:S01]  /*251f0*/  FFMA.FTZ R28, R3, R165, R28 ;  /* 0x000000a5031c7223 */ /* 0x000fe2000001001c */
[----:B------:R-:W-:Y:S02]  /*25200*/  FMNMX.FTZ R170, R23, R170, !PT ;  /* 0x000000aa17aa7209 */ /* 0x000fe40007810000 */
[----:B------:R-:W-:Y:S01]  /*25210*/  FMNMX.FTZ R168, R20, R169, !PT ;  /* 0x000000a914a87209 */ /* 0x000fe20007810000 */
[CC--:B------:R-:W-:Y:S01]  /*25220*/  FFMA.FTZ R27, R3.reuse, R167.reuse, R27 ;  /* 0x000000a7031b7223 */ /* 0x0c0fe2000001001b */
[----:B------:R-:W-:Y:S01]  /*25230*/  IADD3 R165, R164, 0x31, RZ ;  /* 0x00000031a4a57810 */ /* 0x000fe20007ffe0ff */
[----:B------:R-:W-:Y:S01]  /*25240*/  FFMA.FTZ R25, R3, R167, R25 ;  /* 0x000000a703197223 */ /* 0x000fe20000010019 */
[----:B------:R-:W-:Y:S02]  /*25250*/  FMNMX.FTZ R170, R26, R170, !PT ;  /* 0x000000aa1aaa7209 */ /* 0x000fe40007810000 */
[----:B------:R-:W-:Y:S02]  /*25260*/  FMNMX.FTZ R168, R21, R168, !PT ;  /* 0x000000a815a87209 */ /* 0x000fe40007810000 */
[----:B------:R-:W-:Y:S02]  /*25270*/  I2FP.F32.S32 R169, R165 ;  /* 0x000000a500a97245 */ /* 0x000fe40000201400 */
[C---:B------:R-:W-:Y:S02]  /*25280*/  IADD3 R167, R164.reuse, 0x38, RZ ;  /* 0x00000038a4a77810 */ /* 0x040fe40007ffe0ff */
[----:B------:R-:W-:Y:S01]  /*25290*/  IADD3 R165, R164, 0x39, RZ ;  /* 0x00000039a4a57810 */ /* 0x000fe20007ffe0ff */
[-C--:B------:R-:W-:Y:S01]  /*252a0*/  FFMA.FTZ R31, R3, R169.reuse, R31 ;  /* 0x000000a9031f7223 */ /* 0x080fe2000001001f */
[----:B------:R-:W-:Y:S01]  /*252b0*/  FMNMX.FTZ R164, R27, R170, !PT ;  /* 0x000000aa1ba47209 */ /* 0x000fe20007810000 */
[----:B------:R-:W-:Y:S01]  /*252c0*/  FFMA.FTZ R29, R3, R169, R29 ;  /* 0x000000a9031d7223 */ /* 0x000fe2000001001d */
[----:B------:R-:W-:Y:S02]  /*252d0*/  FMNMX.FTZ R168, R24, R168, !PT ;  /* 0x000000a818a87209 */ /* 0x000fe40007810000 */
        /* <DEDUP_REMOVED lines=9> */
[----:B------:R-:W-:Y:S01]  /*25370*/  FMNMX.FTZ R164, R34, R164, !PT ;  /* 0x000000a422a47209 */ /* 0x000fe20007810000 */
[----:B------:R-:W-:Y:S01]  /*25380*/  FFMA.FTZ R33, R3, R165, R33 ;  /* 0x000000a503217223 */ /* 0x000fe20000010021 */
[----:B------:R-:W-:Y:S02]  /*25390*/  FMNMX.FTZ R168, R29, R168, !PT ;  /* 0x000000a81da87209 */ /* 0x000fe40007810000 */
[----:B------:R-:W-:Y:S02]  /*253a0*/  FMNMX.FTZ R164, R35, R164, !PT ;  /* 0x000000a423a47209 */ /* 0x000fe40007810000 */
[----:B------:R-:W-:Y:S03]  /*253b0*/  FMNMX.FTZ R167, R32, R168, !PT ;  /* 0x000000a820a77209 */ /* 0x000fe60007810000 */
[----:B------:R-:W1:Y:S01]  /*253c0*/  SHFL.BFLY PT, R165, R164, 0x2, 0x1f ;  /* 0x0c401f00a4a57f89 */ /* 0x000e6200000e0000 */
[----:B------:R-:W-:Y:S07]  /*253d0*/  FMNMX.FTZ R167, R33, R167, !PT ;  /* 0x000000a721a77209 */ /* 0x000fee0007810000 */
[----:B------:R-:W2:Y:S01]  /*253e0*/  SHFL.BFLY PT, R168, R167, 0x2, 0x1f ;  /* 0x0c401f00a7a87f89 */ /* 0x000ea200000e0000 */
[----:B-1----:R-:W-:Y:S07]  /*253f0*/  FMNMX.FTZ R165, R164, R165, !PT ;  /* 0x000000a5a4a57209 */ /* 0x002fee0007810000 */
[----:B------:R-:W1:Y:S01]  /*25400*/  SHFL.BFLY PT, R164, R165, 0x1, 0x1f ;  /* 0x0c201f00a5a47f89 */ /* 0x000e6200000e0000 */
[----:B--2---:R-:W-:Y:S07]  /*25410*/  FMNMX.FTZ R168, R167, R168, !PT ;  /* 0x000000a8a7a87209 */ /* 0x004fee0007810000 */
[----:B------:R-:W2:Y:S01]  /*25420*/  SHFL.BFLY PT, R167, R168, 0x1, 0x1f ;  /* 0x0c201f00a8a77f89 */ /* 0x000ea200000e0000 */
[----:B-1----:R-:W-:Y:S04]  /*25430*/  FMNMX.FTZ R164, R165, R164, !PT ;  /* 0x000000a4a5a47209 */ /* 0x002fe80007810000 */
[C---:B------:R-:W-:Y:S01]  /*25440*/  FSETP.NEU.FTZ.AND P0, PT, R164.reuse, -INF , PT ;  /* 0xff800000a400780b */ /* 0x040fe20003f1d000 */
[----:B------:R-:W-:Y:S01]  /*25450*/  FADD.FTZ R2, -R164, R2 ;  /* 0x00000002a4027221 */ /* 0x000fe20000010100 */
[----:B--2---:R-:W-:Y:S02]  /*25460*/  FMNMX.FTZ R165, R168, R167, !PT ;  /* 0x000000a7a8a57209 */ /* 0x004fe40007810000 */
[----:B------:R-:W1:Y:S03]  /*25470*/  LDSM.16.MT88.4 R168, [R224+0x10000] ;  /* 0x01000000e0a8783b */ /* 0x000e660000004200 */
[C---:B------:R-:W-:Y:S01]  /*25480*/  FADD.FTZ R167, -R165.reuse, R0 ;  /* 0x00000000a5a77221 */ /* 0x040fe20000010100 */
[C---:B---3--:R-:W-:Y:S01]  /*25490*/  FMUL.FTZ R194, R166.reuse, R164 ;  /* 0x000000a4a6c27220 */ /* 0x048fe20000410000 */
[C---:B------:R-:W-:Y:S01]  /*254a0*/  FMUL.FTZ R195, R166.reuse, R165 ;  /* 0x000000a5a6c37220 */ /* 0x040fe20000410000 */
[C---:B------:R-:W-:Y:S01]  /*254b0*/  FMUL.FTZ R0, R166.reuse, R2 ;  /* 0x00000002a6007220 */ /* 0x040fe20000410000 */
[----:B------:R-:W-:Y:S02]  /*254c0*/  FMUL.FTZ R2, R166, R167 ;  /* 0x000000a7a6027220 */ /* 0x000fe40000410000 */
[----:B------:R-:W-:Y:S02]  /*254d0*/  FSEL R194, R194, RZ, P0 ;  /* 0x000000ffc2c27208 */ /* 0x000fe40000000000 */
[----:B------:R-:W-:Y:S01]  /*254e0*/  FSETP.NEU.FTZ.AND P0, PT, R165, -INF , PT ;  /* 0xff800000a500780b */ /* 0x000fe20003f1d000 */
[----:B------:R-:W2:Y:S02]  /*254f0*/  MUFU.EX2 R0, R0 ;  /* 0x0000000000007308 */ /* 0x000ea40000000800 */
        /* <DEDUP_REMOVED lines=10> */
[----:B------:R-:W3:Y:S01]  /*255a0*/  MUFU.EX2 R2, R2 ;  /* 0x0000000200027308 */ /* 0x000ee20000000800 */
[-CC-:B------:R-:W-:Y:S01]  /*255b0*/  FFMA.FTZ R24, R24, R166.reuse, -R195.reuse ;  /* 0x000000a618187223 */ /* 0x180fe200000108c3 */
[-CC-:B------:R-:W-:Y:S01]  /*255c0*/  FFMA.FTZ R196, R14, R166.reuse, -R194.reuse ;  /* 0x000000a60ec47223 */ /* 0x180fe200000108c2 */
[-CC-:B------:R-:W-:Y:S01]  /*255d0*/  FFMA.FTZ R198, R15, R166.reuse, -R194.reuse ;  /* 0x000000a60fc67223 */ /* 0x180fe200000108c2 */
[--C-:B------:R-:W-:Y:S01]  /*255e0*/  FFMA.FTZ R200, R12, R166, -R195.reuse ;  /* 0x000000a60cc87223 */ /* 0x100fe200000108c3 */
        /* <DEDUP_REMOVED lines=83> */
[C---:B-1----:R-:W-:Y:S01]  /*25b20*/  HMMA.16816.F32.BF16 R4, R160.reuse, R168, R4 ;  /* 0x000000a8a004723c */ /* 0x042fe20000041804 */
[----:B------:R-:W-:Y:S04]  /*25b30*/  MUFU.EX2 R196, R196 ;  /* 0x000000c400c47308 */ /* 0x000fe80000000800 */
[----:B------:R-:W-:Y:S01]  /*25b40*/  FMUL.FTZ R93, R2, R93 ;  /* 0x0000005d025d7220 */ /* 0x000fe20000410000 */
[C---:B------:R-:W-:Y:S01]  /*25b50*/  HMMA.16816.F32.BF16 R8, R160.reuse, R170, R8 ;  /* 0x000000aaa008723c */ /* 0x040fe20000041808 */
[----:B------:R-:W1:Y:S04]  /*25b60*/  LDSM.16.MT88.4 R168, [R224+0x12000] ;  /* 0x01200000e0a8783b */ /* 0x000e680000004200 */
[----:B------:R-:W-:Y:S01]  /*25b70*/  MUFU.EX2 R198, R198 ;  /* 0x000000c600c67308 */ /* 0x000fe20000000800 */
[----:B------:R-:W-:Y:S01]  /*25b80*/  ISETP.GT.AND P0, PT, R246, 0x1, PT ;  /* 0x00000001f600780c */ /* 0x000fe20003f04270 */
[C---:B------:R-:W-:Y:S01]  /*25b90*/  FMUL.FTZ R98, R0.reuse, R98 ;  /* 0x0000006200627220 */ /* 0x040fe20000410000 */
[C---:B------:R-:W-:Y:S03]  /*25ba0*/  HMMA.16816.F32.BF16 R36, R160.reuse, R172, R36 ;  /* 0x000000aca024723c */ /* 0x040fe60000041824 */
[----:B------:R-:W-:Y:S03]  /*25bb0*/  FMUL.FTZ R99, R0, R99 ;  /* 0x0000006300637220 */ /* 0x000fe60000410000 */
[C---:B------:R-:W-:Y:S01]  /*25bc0*/  HMMA.16816.F32.BF16 R40, R160.reuse, R174, R40 ;  /* 0x000000aea028723c */ /* 0x040fe20000041828 */
[----:B------:R-:W2:Y:S01]  /*25bd0*/  LDSM.16.MT88.4 R172, [R222+0x12000] ;  /* 0x01200000deac783b */ /* 0x000ea20000004200 */
[----:B------:R-:W-:Y:S03]  /*25be0*/  MUFU.EX2 R200, R200 ;  /* 0x000000c800c87308 */ /* 0x000fe60000000800 */
[C---:B------:R-:W-:Y:S01]  /*25bf0*/  FMUL.FTZ R96, R2.reuse, R96 ;  /* 0x0000006002607220 */ /* 0x040fe20000410000 */
[C---:B------:R-:W-:Y:S05]  /*25c00*/  HMMA.16816.F32.BF16 R44, R160.reuse, R176, R44 ;  /* 0x000000b0a02c723c */ /* 0x040fea000004182c */
[----:B------:R-:W-:Y:S01]  /*25c10*/  FMUL.FTZ R97, R2, R97 ;  /* 0x0000006102617220 */ /* 0x000fe20000410000 */
[C---:B------:R-:W-:Y:S01]  /*25c20*/  HMMA.16816.F32.BF16 R48, R160.reuse, R178, R48 ;  /* 0x000000b2a030723c */ /* 0x040fe20000041830 */
[----:B------:R-:W-:Y:S04]  /*25c30*/  LDSM.16.MT88.4 R176, [R221+0x12800] ;  /* 0x01280000ddb0783b */ /* 0x000fe80000004200 */
        /* <DEDUP_REMOVED lines=54> */
[C---:B------:R-:W-:Y:S01]  /*25fa0*/  FMUL.FTZ R133, R2.reuse, R133 ;  /* 0x0000008502857220 */ /* 0x040fe20000410000 */
[C---:B------:R-:W-:Y:S01]  /*25fb0*/  HMMA.16816.F32.BF16 R104, R160.reuse, R158, R104 ;  /* 0x0000009ea068723c */ /* 0x040fe20000041868 */
[----:B------:R-:W3:Y:S04]  /*25fc0*/  LDSM.16.MT88.4 R156, [R224+0x16000] ;  /* 0x01600000e09c783b */ /* 0x000ee80000004200 */
[--C-:B------:R-:W-:Y:S01]  /*25fd0*/  FFMA.FTZ R201, R13, R166, -R195.reuse ;  /* 0x000000a60dc97223 */ /* 0x100fe200000108c3 */
[C---:B-1----:R-:W-:Y:S05]  /*25fe0*/  HMMA.16816.F32.BF16 R108, R160.reuse, R168, R108 ;  /* 0x000000a8a06c723c */ /* 0x042fea000004186c */
[----:B------:R-:W-:Y:S01]  /*25ff0*/  FMUL.FTZ R13, R2, R153 ;  /* 0x00000099020d7220 */ /* 0x000fe20000410000 */
[C---:B------:R-:W-:Y:S01]  /*26000*/  HMMA.16816.F32.BF16 R112, R160.reuse, R170, R112 ;  /* 0x000000aaa070723c */ /* 0x040fe20000041870 */
[----:B------:R-:W1:Y:S01]  /*26010*/  LDSM.16.MT88.4 R168, [R222+0x16000] ;  /* 0x01600000dea8783b */ /* 0x000e620000004200 */
[----:B------:R-:W4:Y:S03]  /*26020*/  MUFU.EX2 R201, R201 ;  /* 0x000000c900c97308 */ /* 0x000f260000000800 */
[C---:B------:R-:W-:Y:S01]  /*26030*/  FMUL.FTZ R138, R0.reuse, R138 ;  /* 0x0000008a008a7220 */ /* 0x040fe20000410000 */
[C---:B--2---:R-:W-:Y:S03]  /*26040*/  HMMA.16816.F32.BF16 R116, R160.reuse, R172, R116 ;  /* 0x000000aca074723c */ /* 0x044fe60000041874 */
[----:B------:R-:W-:Y:S02]  /*26050*/  LDSM.16.MT88.4 R152, [R224+0x10800] ;  /* 0x01080000e098783b */ /* 0x000fe40000004200 */
[----:B------:R-:W-:Y:S01]  /*26060*/  FMUL.FTZ R139, R0, R139 ;  /* 0x0000008b008b7220 */ /* 0x000fe20000410000 */
[C---:B------:R-:W-:Y:S05]  /*26070*/  HMMA.16816.F32.BF16 R120, R160.reuse, R174, R120 ;  /* 0x000000aea078723c */ /* 0x040fea0000041878 */
[----:B------:R-:W2:Y:S01]  /*26080*/  LDSM.16.MT88.4 R172, [R221+0x16000] ;  /* 0x01600000ddac783b */ /* 0x000ea20000004200 */
[C---:B------:R-:W-:Y:S01]  /*26090*/  FMUL.FTZ R136, R2.reuse, R136 ;  /* 0x0000008802887220 */ /* 0x040fe20000410000 */
[----:B------:R-:W-:Y:S01]  /*260a0*/  FMUL.FTZ R137, R2, R137 ;  /* 0x0000008902897220 */ /* 0x000fe20000410000 */
[-CC-:B------:R-:W-:Y:S03]  /*260b0*/  FFMA.FTZ R197, R18, R166.reuse, -R194.reuse ;  /* 0x000000a612c57223 */ /* 0x180fe600000108c2 */
[-CC-:B------:R-:W-:Y:S01]  /*260c0*/  FFMA.FTZ R199, R19, R166.reuse, -R194.reuse ;  /* 0x000000a613c77223 */ /* 0x180fe200000108c2 */
[-CC-:B------:R-:W-:Y:S01]  /*260d0*/  FFMA.FTZ R202, R16, R166.reuse, -R195.reuse ;  /* 0x000000a610ca7223 */ /* 0x180fe200000108c3 */
[--C-:B------:R-:W-:Y:S01]  /*260e0*/  FFMA.FTZ R203, R17, R166, -R195.reuse ;  /* 0x000000a611cb7223 */ /* 0x100fe200000108c3 */
[C---:B------:R-:W-:Y:S01]  /*260f0*/  FMUL.FTZ R142, R0.reuse, R142 ;  /* 0x0000008e008e7220 */ /* 0x040fe20000410000 */
[----:B------:R-:W-:Y:S01]  /*26100*/  FMUL.FTZ R143, R0, R143 ;  /* 0x0000008f008f7220 */ /* 0x000fe20000410000 */
[C---:B------:R-:W-:Y:S01]  /*26110*/  FMUL.FTZ R140, R2.reuse, R140 ;  /* 0x0000008c028c7220 */ /* 0x040fe20000410000 */
[C---:B---3--:R-:W-:Y:S01]  /*26120*/  HMMA.16816.F32.BF16 R124, R160.reuse, R156, R124 ;  /* 0x0000009ca07c723c */ /* 0x048fe2000004187c */
[----:B------:R-:W-:Y:S02]  /*26130*/  MUFU.EX2 R197, R197 ;  /* 0x000000c500c57308 */ /* 0x000fe40000000800 */
[----:B------:R-:W-:Y:S01]  /*26140*/  FMUL.FTZ R141, R2, R141 ;  /* 0x0000008d028d7220 */ /* 0x000fe20000410000 */
[C---:B------:R-:W-:Y:S01]  /*26150*/  FMUL.FTZ R18, R0.reuse, R150 ;  /* 0x0000009600127220 */ /* 0x040fe20000410000 */
[----:B------:R-:W-:Y:S01]  /*26160*/  FMUL.FTZ R19, R0, R151 ;  /* 0x0000009700137220 */ /* 0x000fe20000410000 */
[C---:B------:R-:W-:Y:S01]  /*26170*/  HMMA.16816.F32.BF16 R128, R160.reuse, R158, R128 ;  /* 0x0000009ea080723c */ /* 0x040fe20000041880 */
[----:B------:R-:W3:Y:S04]  /*26180*/  LDSM.16.MT88.4 R156, [R220+0x16000] ;  /* 0x01600000dc9c783b */ /* 0x000ee80000004200 */
[----:B------:R-:W5:Y:S01]  /*26190*/  MUFU.EX2 R199, R199 ;  /* 0x000000c700c77308 */ /* 0x000f620000000800 */
[C---:B------:R-:W-:Y:S01]  /*261a0*/  FMUL.FTZ R16, R2.reuse, R148 ;  /* 0x0000009402107220 */ /* 0x040fe20000410000 */
[C---:B-1----:R-:W-:Y:S04]  /*261b0*/  HMMA.16816.F32.BF16 R132, R160.reuse, R168, R132 ;  /* 0x000000a8a084723c */ /* 0x042fe80000041884 */
[----:B----4-:R-:W-:Y:S02]  /*261c0*/  F2FP.BF16.F32.PACK_AB R148, R201, R200 ;  /* 0x000000c8c994723e */ /* 0x010fe400000010ff */
[C---:B------:R-:W-:Y:S01]  /*261d0*/  HMMA.16816.F32.BF16 R136, R160.reuse, R170, R136 ;  /* 0x000000aaa088723c */ /* 0x040fe20000041888 */
[----:B------:R-:W1:Y:S01]  /*261e0*/  LDSM.16.MT88.4 R168, [R222+0x10800] ;  /* 0x01080000dea8783b */ /* 0x000e620000004200 */
[----:B------:R-:W-:Y:S03]  /*261f0*/  MUFU.EX2 R202, R202 ;  /* 0x000000ca00ca7308 */ /* 0x000fe60000000800 */
[----:B------:R-:W-:Y:S01]  /*26200*/  FMUL.FTZ R17, R2, R149 ;  /* 0x0000009502117220 */ /* 0x000fe20000410000 */
[----:B------:R-:W-:Y:S01]  /*26210*/  F2FP.BF16.F32.PACK_AB R149, R198, R196 ;  /* 0x000000c4c695723e */ /* 0x000fe200000010ff */
[C---:B------:R-:W-:Y:S01]  /*26220*/  FMUL.FTZ R146, R0.reuse, R146 ;  /* 0x0000009200927220 */ /* 0x040fe20000410000 */
[----:B-----5:R-:W-:Y:S01]  /*26230*/  F2FP.BF16.F32.PACK_AB R151, R199, R197 ;  /* 0x000000c5c797723e */ /* 0x020fe200000010ff */
[C---:B--2---:R-:W-:Y:S03]  /*26240*/  HMMA.16816.F32.BF16 R12, R160.reuse, R172, R12 ;  /* 0x000000aca00c723c */ /* 0x044fe6000004180c */
[----:B------:R-:W2:Y:S01]  /*26250*/  MUFU.EX2 R203, R203 ;  /* 0x000000cb00cb7308 */ /* 0x000ea20000000800 */
[----:B------:R-:W-:Y:S01]  /*26260*/  FMUL.FTZ R147, R0, R147 ;  /* 0x0000009300937220 */ /* 0x000fe20000410000 */
[C---:B------:R-:W-:Y:S01]  /*26270*/  FMUL.FTZ R144, R2.reuse, R144 ;  /* 0x0000009002907220 */ /* 0x040fe20000410000 */
[----:B------:R-:W-:Y:S01]  /*26280*/  FMUL.FTZ R145, R2, R145 ;  /* 0x0000009102917220 */ /* 0x000fe20000410000 */
[C---:B------:R-:W-:Y:S01]  /*26290*/  HMMA.16816.F32.BF16 R140, R160.reuse, R174, R140 ;  /* 0x000000aea08c723c */ /* 0x040fe2000004188c */
[----:B------:R-:W4:Y:S03]  /*262a0*/  LDSM.16.MT88.4 R172, [R221+0x10800] ;  /* 0x01080000ddac783b */ /* 0x000f260000004200 */
[-CC-:B------:R-:W-:Y:S01]  /*262b0*/  FFMA.FTZ R20, R20, R166.reuse, -R195.reuse ;  /* 0x000000a614147223 */ /* 0x180fe200000108c3 */
[-CC-:B------:R-:W-:Y:S01]  /*262c0*/  FFMA.FTZ R251, R23, R166.reuse, -R194.reuse ;  /* 0x000000a617fb7223 */ /* 0x180fe200000108c2 */
[-C--:B------:R-:W-:Y:S01]  /*262d0*/  FFMA.FTZ R21, R21, R166.reuse, -R195 ;  /* 0x000000a615157223 */ /* 0x080fe200000108c3 */
[-CC-:B------:R-:W-:Y:S01]  /*262e0*/  FFMA.FTZ R252, R26, R166.reuse, -R194.reuse ;  /* 0x000000a61afc7223 */ /* 0x180fe200000108c2 */
[----:B------:R5:W-:Y:S03]  /*262f0*/  MUFU.EX2 R23, R20 ;  /* 0x0000001400177308 */ /* 0x000be60000000800 */
[----:B------:R-:W-:Y:S01]  /*26300*/  FFMA.FTZ R250, R22, R166, -R194 ;  /* 0x000000a616fa7223 */ /* 0x000fe200000108c2 */
[----:B--2---:R-:W-:Y:S01]  /*26310*/  F2FP.BF16.F32.PACK_AB R150, R203, R202 ;  /* 0x000000cacb96723e */ /* 0x004fe200000010ff */
[C---:B---3--:R-:W-:Y:S03]  /*26320*/  HMMA.16816.F32.BF16 R16, R160.reuse, R156, R16 ;  /* 0x0000009ca010723c */ /* 0x048fe60000041810 */
[----:B------:R-:W-:Y:S02]  /*26330*/  FFMA.FTZ R193, R2, R249, R193 ;  /* 0x000000f902c17223 */ /* 0x000fe400000100c1 */
[----:B------:R-:W-:Y:S01]  /*26340*/  MUFU.EX2 R26, R21 ;  /* 0x00000015001a7308 */ /* 0x000fe20000000800 */
[----:B------:R-:W-:Y:S01]  /*26350*/  MOV R246, R186 ;  /* 0x000000ba00f67202 */ /* 0x000fe20000000f00 */
[----:B------:R-:W-:Y:S01]  /*26360*/  HMMA.16816.F32.BF16 R144, R160, R158, R144 ;  /* 0x0000009ea090723c */ /* 0x000fe20000041890 */
[----:B------:R-:W2:Y:S03]  /*26370*/  LDSM.16.MT88.4 R156, [R220+0x10800] ;  /* 0x01080000dc9c783b */ /* 0x000ea60000004200 */
[----:B------:R-:W-:Y:S02]  /*26380*/  FFMA.FTZ R192, R0, R248, R192 ;  /* 0x000000f800c07223 */ /* 0x000fe400000100c0 */
[C---:B------:R-:W-:Y:S02]  /*26390*/  HMMA.16816.F32.BF16 R4, R148.reuse, R152, R4 ;  /* 0x000000989404723c */ /* 0x040fe40000041804 */
[----:B------:R-:W-:Y:S01]  /*263a0*/  MUFU.EX2 R22, R27 ;  /* 0x0000001b00167308 */ /* 0x000fe20000000800 */
[----:B------:R-:W-:Y:S02]  /*263b0*/  LDSM.16.MT88.4 R160, [R222+0x12800] ;  /* 0x01280000dea0783b */ /* 0x000fe40000004200 */
[----:B-----5:R-:W-:Y:S01]  /*263c0*/  FFMA.FTZ R20, R25, R166, -R195 ;  /* 0x000000a619147223 */ /* 0x020fe200000108c3 */
[C---:B------:R-:W-:Y:S06]  /*263d0*/  HMMA.16816.F32.BF16 R8, R148.reuse, R154, R8 ;  /* 0x0000009a9408723c */ /* 0x040fec0000041808 */
[----:B------:R-:W-:Y:S01]  /*263e0*/  MUFU.EX2 R21, R20 ;  /* 0x0000001400157308 */ /* 0x000fe20000000800 */
[----:B------:R-:W3:Y:S01]  /*263f0*/  LDSM.16.MT88.4 R152, [R224+0x12800] ;  /* 0x01280000e098783b */ /* 0x000ee20000004200 */
[C---:B-1----:R-:W-:Y:S08]  /*26400*/  HMMA.16816.F32.BF16 R36, R148.reuse, R168, R36 ;  /* 0x000000a89424723c */ /* 0x042ff00000041824 */
[----:B------:R-:W1:Y:S01]  /*26410*/  MUFU.EX2 R250, R250 ;  /* 0x000000fa00fa7308 */ /* 0x000e620000000800 */
[C---:B------:R-:W-:Y:S01]  /*26420*/  HMMA.16816.F32.BF16 R40, R148.reuse, R170, R40 ;  /* 0x000000aa9428723c */ /* 0x040fe20000041828 */
[----:B------:R-:W5:Y:S02]  /*26430*/  LDSM.16.MT88.4 R168, [R224+0x14800] ;  /* 0x01480000e0a8783b */ /* 0x000f640000004200 */
[----:B------:R-:W-:Y:S03]  /*26440*/  FADD.FTZ R193, R191, R193 ;  /* 0x000000c1bfc17221 */ /* 0x000fe60000010000 */
[C---:B----4-:R-:W-:Y:S03]  /*26450*/  HMMA.16816.F32.BF16 R44, R148.reuse, R172, R44 ;  /* 0x000000ac942c723c */ /* 0x050fe6000004182c */
[----:B------:R-:W4:Y:S02]  /*26460*/  MUFU.EX2 R251, R251 ;  /* 0x000000fb00fb7308 */ /* 0x000f240000000800 */
[----:B------:R-:W-:Y:S01]  /*26470*/  FADD.FTZ R192, R188, R192 ;  /* 0x000000c0bcc07221 */ /* 0x000fe20000010000 */
[C---:B------:R-:W-:Y:S01]  /*26480*/  HMMA.16816.F32.BF16 R48, R148.reuse, R174, R48 ;  /* 0x000000ae9430723c */ /* 0x040fe20000041830 */
[----:B------:R-:W4:Y:S06]  /*26490*/  LDSM.16.MT88.4 R172, [R222+0x14800] ;  /* 0x01480000deac783b */ /* 0x000f2c0000004200 */
[----:B------:R-:W-:Y:S01]  /*264a0*/  MUFU.EX2 R252, R252 ;  /* 0x000000fc00fc7308 */ /* 0x000fe20000000800 */
[----:B------:R-:W-:Y:S01]  /*264b0*/  FADD.FTZ R193, R190, R193 ;  /* 0x000000c1bec17221 */ /* 0x000fe20000010000 */
[C---:B--2---:R-:W-:Y:S03]  /*264c0*/  HMMA.16816.F32.BF16 R52, R148.reuse, R156, R52 ;  /* 0x0000009c9434723c */ /* 0x044fe60000041834 */
[----:B------:R-:W-:Y:S03]  /*264d0*/  FADD.FTZ R192, R187, R192 ;  /* 0x000000c0bbc07221 */ /* 0x000fe60000010000 */
[C---:B------:R-:W-:Y:S01]  /*264e0*/  HMMA.16816.F32.BF16 R56, R148.reuse, R158, R56 ;  /* 0x0000009e9438723c */ /* 0x040fe20000041838 */
[----:B------:R-:W2:Y:S04]  /*264f0*/  LDSM.16.MT88.4 R156, [R221+0x14800] ;  /* 0x01480000dd9c783b */ /* 0x000ea80000004200 */
[----:B------:R-:W-:Y:S01]  /*26500*/  FADD.FTZ R189, R189, R193 ;  /* 0x000000c1bdbd7221 */ /* 0x000fe20000010000 */
[----:B------:R-:W-:Y:S01]  /*26510*/  FADD.FTZ R192, R167, R192 ;  /* 0x000000c0a7c07221 */ /* 0x000fe20000010000 */
[----:B------:R-:W-:Y:S01]  /*26520*/  MOV R2, R164 ;  /* 0x000000a400027202 */ /* 0x000fe20000000f00 */
[C---:B---3--:R-:W-:Y:S03]  /*26530*/  HMMA.16816.F32.BF16 R60, R148.reuse, R152, R60 ;  /* 0x00000098943c723c */ /* 0x048fe6000004183c */
[----:B------:R-:W-:Y:S01]  /*26540*/  FADD.FTZ R189, R200, R189 ;  /* 0x000000bdc8bd7221 */ /* 0x000fe20000010000 */
[----:B------:R-:W-:Y:S02]  /*26550*/  FADD.FTZ R196, R196, R192 ;  /* 0x000000c0c4c47221 */ /* 0x000fe40000010000 */
[C---:B------:R-:W-:Y:S01]  /*26560*/  HMMA.16816.F32.BF16 R64, R148.reuse, R154, R64 ;  /* 0x0000009a9440723c */ /* 0x040fe20000041840 */
[----:B------:R-:W3:Y:S04]  /*26570*/  LDSM.16.MT88.4 R152, [R220+0x14800] ;  /* 0x01480000dc98783b */ /* 0x000ee80000004200 */
[----:B------:R-:W-:Y:S01]  /*26580*/  FADD.FTZ R189, R201, R189 ;  /* 0x000000bdc9bd7221 */ /* 0x000fe20000010000 */
[C---:B------:R-:W-:Y:S05]  /*26590*/  HMMA.16816.F32.BF16 R68, R148.reuse, R160, R68 ;  /* 0x000000a09444723c */ /* 0x040fea0000041844 */
[----:B------:R-:W-:Y:S01]  /*265a0*/  FADD.FTZ R196, R198, R196 ;  /* 0x000000c4c6c47221 */ /* 0x000fe20000010000 */
[C---:B------:R-:W-:Y:S01]  /*265b0*/  HMMA.16816.F32.BF16 R72, R148.reuse, R162, R72 ;  /* 0x000000a29448723c */ /* 0x040fe20000041848 */
[----:B------:R-:W3:Y:S04]  /*265c0*/  LDSM.16.MT88.4 R160, [R224+0x16800] ;  /* 0x01680000e0a0783b */ /* 0x000ee80000004200 */
        /* <DEDUP_REMOVED lines=10> */
[----:B-1----:R-:W-:Y:S01]  /*26670*/  FADD.FTZ R199, R250, R199 ;  /* 0x000000c7fac77221 */ /* 0x002fe20000010000 */
[C---:B-----5:R-:W-:Y:S05]  /*26680*/  HMMA.16816.F32.BF16 R92, R148.reuse, R168, R92 ;  /* 0x000000a8945c723c */ /* 0x060fea000004185c */
[C---:B----4-:R-:W-:Y:S01]  /*26690*/  FADD.FTZ R199, R251.reuse, R199 ;  /* 0x000000c7fbc77221 */ /* 0x050fe20000010000 */
        /* <DEDUP_REMOVED lines=11> */
[C---:B------:R-:W-:Y:S06]  /*26750*/  HMMA.16816.F32.BF16 R124, R148.reuse, R160, R124 ;  /* 0x000000a0947c723c */ /* 0x040fec000004187c */
[C---:B------:R-:W-:Y:S05]  /*26760*/  HMMA.16816.F32.BF16 R128, R148.reuse, R162, R128 ;  /* 0x000000a29480723c */ /* 0x040fea0000041880 */
[----:B------:R-:W-:Y:S01]  /*26770*/  MOV R161, R23 ;  /* 0x0000001700a17202 */ /* 0x000fe20000000f00 */
[C---:B-1----:R-:W-:Y:S01]  /*26780*/  HMMA.16816.F32.BF16 R132, R148.reuse, R168, R132 ;  /* 0x000000a89484723c */ /* 0x042fe20000041884 */
[----:B------:R1:W5:Y:S04]  /*26790*/  MUFU.EX2 R23, R24 ;  /* 0x0000001800177308 */ /* 0x0003680000000800 */
[----:B------:R-:W-:Y:S01]  /*267a0*/  MOV R160, R26 ;  /* 0x0000001a00a07202 */ /* 0x000fe20000000f00 */
[C---:B------:R-:W-:Y:S05]  /*267b0*/  HMMA.16816.F32.BF16 R136, R148.reuse, R170, R136 ;  /* 0x000000aa9488723c */ /* 0x040fea0000041888 */
[----:B------:R-:W-:Y:S01]  /*267c0*/  MOV R168, R160 ;  /* 0x000000a000a87202 */ /* 0x000fe20000000f00 */
[C---:B----4-:R-:W-:Y:S05]  /*267d0*/  HMMA.16816.F32.BF16 R12, R148.reuse, R172, R12 ;  /* 0x000000ac940c723c */ /* 0x050fea000004180c */
[----:B------:R-:W-:Y:S01]  /*267e0*/  MOV R169, R161 ;  /* 0x000000a100a97202 */ /* 0x000fe20000000f00 */
[C---:B------:R-:W-:Y:S01]  /*267f0*/  HMMA.16816.F32.BF16 R140, R148.reuse, R174, R140 ;  /* 0x000000ae948c723c */ /* 0x040fe2000004188c */
[----:B-1----:R-:W1:Y:S04]  /*26800*/  LDSM.16.MT88.4 R24, [R220+0x11000] ;  /* 0x01100000dc18783b */ /* 0x002e680000004200 */
[----:B------:R-:W-:Y:S01]  /*26810*/  MOV R170, R21 ;  /* 0x0000001500aa7202 */ /* 0x000fe20000000f00 */
[C---:B------:R-:W-:Y:S03]  /*26820*/  HMMA.16816.F32.BF16 R16, R148.reuse, R176, R16 ;  /* 0x000000b09410723c */ /* 0x040fe60000041810 */
[----:B------:R-:W4:Y:S02]  /*26830*/  LDSM.16.MT88.4 R160, [R224+0x13000] ;  /* 0x01300000e0a0783b */ /* 0x000f240000004200 */
[----:B-----5:R-:W-:Y:S01]  /*26840*/  MOV R171, R23 ;  /* 0x0000001700ab7202 */ /* 0x020fe20000000f00 */
[----:B------:R-:W-:Y:S05]  /*26850*/  HMMA.16816.F32.BF16 R144, R148, R178, R144 ;  /* 0x000000b29490723c */ /* 0x000fea0000041890 */
[----:B------:R-:W-:Y:S01]  /*26860*/  MOV R173, R22 ;  /* 0x0000001600ad7202 */ /* 0x000fe20000000f00 */
[----:B------:R-:W5:Y:S01]  /*26870*/  LDSM.16.MT88.4 R148, [R222+0x13000] ;  /* 0x01300000de94783b */ /* 0x000f620000004200 */
[----:B------:R-:W-:Y:S01]  /*26880*/  F2FP.BF16.F32.PACK_AB R21, R251, R250 ;  /* 0x000000fafb15723e */ /* 0x000fe200000010ff */
[----:B------:R-:W-:Y:S03]  /*26890*/  FFMA.FTZ R176, R32, R166, -R195 ;  /* 0x000000a620b07223 */ /* 0x000fe600000108c3 */
[----:B------:R-:W-:Y:S01]  /*268a0*/  F2FP.BF16.F32.PACK_AB R23, R173, R252 ;  /* 0x000000fcad17723e */ /* 0x000fe200000010ff */
[----:B------:R-:W-:Y:S01]  /*268b0*/  FFMA.FTZ R177, R34, R166, -R194 ;  /* 0x000000a622b17223 */ /* 0x000fe200000108c2 */
[----:B------:R-:W-:Y:S01]  /*268c0*/  F2FP.BF16.F32.PACK_AB R20, R168, R169 ;  /* 0x000000a9a814723e */ /* 0x000fe200000010ff */
[----:B------:R-:W-:Y:S01]  /*268d0*/  MUFU.EX2 R176, R176 ;  /* 0x000000b000b07308 */ /* 0x000fe20000000800 */
[----:B------:R-:W-:Y:S01]  /*268e0*/  F2FP.BF16.F32.PACK_AB R22, R170, R171 ;  /* 0x000000abaa16723e */ /* 0x000fe200000010ff */
[----:B------:R-:W-:Y:S01]  /*268f0*/  FADD.FTZ R252, R252, R199 ;  /* 0x000000c7fcfc7221 */ /* 0x000fe20000010000 */
[----:B------:R-:W-:Y:S02]  /*26900*/  MOV R178, R170 ;  /* 0x000000aa00b27202 */ /* 0x000fe40000000f00 */
[----:B------:R-:W-:Y:S02]  /*26910*/  MOV R179, R173 ;  /* 0x000000ad00b37202 */ /* 0x000fe40000000f00 */
[----:B------:R-:W-:Y:S01]  /*26920*/  LDSM.16.MT88.4 R172, [R222+0x15000] ;  /* 0x01500000deac783b */ /* 0x000fe20000004200 */
[C---:B--2---:R-:W-:Y:S02]  /*26930*/  HMMA.16816.F32.BF16 R4, R20.reuse, R156, R4 ;  /* 0x0000009c1404723c */ /* 0x044fe40000041804 */
[----:B------:R-:W-:Y:S03]  /*26940*/  MUFU.EX2 R177, R177 ;  /* 0x000000b100b17308 */ /* 0x000fe60000000800 */
[----:B------:R-:W-:Y:S01]  /*26950*/  FADD.FTZ R252, R179, R252 ;  /* 0x000000fcb3fc7221 */ /* 0x000fe20000010000 */
[C---:B------:R-:W-:Y:S01]  /*26960*/  HMMA.16816.F32.BF16 R8, R20.reuse, R158, R8 ;  /* 0x0000009e1408723c */ /* 0x040fe20000041808 */
[----:B------:R-:W2:Y:S05]  /*26970*/  LDSM.16.MT88.4 R156, [R221+0x13000] ;  /* 0x01300000dd9c783b */ /* 0x000eaa0000004200 */
[C---:B------:R-:W-:Y:S06]  /*26980*/  HMMA.16816.F32.BF16 R36, R20.reuse, R180, R36 ;  /* 0x000000b41424723c */ /* 0x040fec0000041824 */
[C---:B------:R-:W-:Y:S05]  /*26990*/  HMMA.16816.F32.BF16 R40, R20.reuse, R182, R40 ;  /* 0x000000b61428723c */ /* 0x040fea0000041828 */
[----:B------:R-:W-:Y:S01]  /*269a0*/  MOV R181, R171 ;  /* 0x000000ab00b57202 */ /* 0x000fe20000000f00 */
[C---:B---3--:R-:W-:Y:S05]  /*269b0*/  HMMA.16816.F32.BF16 R44, R20.reuse, R152, R44 ;  /* 0x00000098142c723c */ /* 0x048fea000004182c */
[----:B------:R-:W-:Y:S01]  /*269c0*/  MOV R180, R168 ;  /* 0x000000a800b47202 */ /* 0x000fe20000000f00 */
[C---:B------:R-:W-:Y:S01]  /*269d0*/  HMMA.16816.F32.BF16 R48, R20.reuse, R154, R48 ;  /* 0x0000009a1430723c */ /* 0x040fe20000041830 */
[----:B------:R-:W3:Y:S04]  /*269e0*/  LDSM.16.MT88.4 R152, [R220+0x13000] ;  /* 0x01300000dc98783b */ /* 0x000ee80000004200 */
[----:B------:R-:W-:Y:S01]  /*269f0*/  MOV R183, R169 ;  /* 0x000000a900b77202 */ /* 0x000fe20000000f00 */
[C---:B-1----:R-:W-:Y:S03]  /*26a00*/  HMMA.16816.F32.BF16 R52, R20.reuse, R24, R52 ;  /* 0x000000181434723c */ /* 0x042fe60000041834 */
[----:B------:R-:W1:Y:S02]  /*26a10*/  LDSM.16.MT88.4 R168, [R224+0x15000] ;  /* 0x01500000e0a8783b */ /* 0x000e640000004200 */
[----:B------:R-:W-:Y:S01]  /*26a20*/  FADD.FTZ R0, R183, R202 ;  /* 0x000000cab7007221 */ /* 0x000fe20000010000 */
[C---:B------:R-:W-:Y:S05]  /*26a30*/  HMMA.16816.F32.BF16 R56, R20.reuse, R26, R56 ;  /* 0x0000001a1438723c */ /* 0x040fea0000041838 */
[----:B------:R-:W1:Y:S01]  /*26a40*/  LDSM.16.MT88.4 R24, [R221+0x15000] ;  /* 0x01500000dd18783b */ /* 0x000e620000004200 */
[C---:B----4-:R-:W-:Y:S05]  /*26a50*/  HMMA.16816.F32.BF16 R60, R20.reuse, R160, R60 ;  /* 0x000000a0143c723c */ /* 0x050fea000004183c */
[----:B------:R-:W-:Y:S01]  /*26a60*/  FADD.FTZ R0, R180, R0 ;  /* 0x00000000b4007221 */ /* 0x000fe20000010000 */
[C---:B------:R-:W-:Y:S01]  /*26a70*/  HMMA.16816.F32.BF16 R64, R20.reuse, R162, R64 ;  /* 0x000000a21440723c */ /* 0x040fe20000041840 */
[----:B------:R-:W4:Y:S04]  /*26a80*/  LDSM.16.MT88.4 R160, [R220+0x15000] ;  /* 0x01500000dca0783b */ /* 0x000f280000004200 */
[----:B------:R-:W-:Y:S01]  /*26a90*/  FADD.FTZ R0, R181, R0 ;  /* 0x00000000b5007221 */ /* 0x000fe20000010000 */
[C---:B-----5:R-:W-:Y:S05]  /*26aa0*/  HMMA.16816.F32.BF16 R68, R20.reuse, R148, R68 ;  /* 0x000000941444723c */ /* 0x060fea0000041844 */
[----:B------:R-:W-:Y:S01]  /*26ab0*/  FADD.FTZ R0, R178, R0 ;  /* 0x00000000b2007221 */ /* 0x000fe20000010000 */
[C---:B------:R-:W-:Y:S01]  /*26ac0*/  HMMA.16816.F32.BF16 R72, R20.reuse, R150, R72 ;  /* 0x000000961448723c */ /* 0x040fe20000041848 */
[----:B------:R-:W5:Y:S05]  /*26ad0*/  LDSM.16.MT88.4 R148, [R224+0x17000] ;  /* 0x01700000e094783b */ /* 0x000f6a0000004200 */
[C---:B--2---:R-:W-:Y:S06]  /*26ae0*/  HMMA.16816.F32.BF16 R76, R20.reuse, R156, R76 ;  /* 0x0000009c144c723c */ /* 0x044fec000004184c */
[C---:B------:R-:W-:Y:S01]  /*26af0*/  HMMA.16816.F32.BF16 R80, R20.reuse, R158, R80 ;  /* 0x0000009e1450723c */ /* 0x040fe20000041850 */
[----:B------:R-:W-:Y:S05]  /*26b00*/  LDSM.16.MT88.4 R156, [R224+0x11800] ;  /* 0x01180000e09c783b */ /* 0x000fea0000004200 */
[C---:B---3--:R-:W-:Y:S06]  /*26b10*/  HMMA.16816.F32.BF16 R84, R20.reuse, R152, R84 ;  /* 0x000000981454723c */ /* 0x048fec0000041854 */
[C---:B------:R-:W-:Y:S01]  /*26b20*/  HMMA.16816.F32.BF16 R88, R20.reuse, R154, R88 ;  /* 0x0000009a1458723c */ /* 0x040fe20000041858 */
[----:B------:R-:W2:Y:S05]  /*26b30*/  LDSM.16.MT88.4 R152, [R222+0x17000] ;  /* 0x01700000de98783b */ /* 0x000eaa0000004200 */
[C---:B-1----:R-:W-:Y:S06]  /*26b40*/  HMMA.16816.F32.BF16 R92, R20.reuse, R168, R92 ;  /* 0x000000a8145c723c */ /* 0x042fec000004185c */
[C---:B------:R-:W-:Y:S01]  /*26b50*/  HMMA.16816.F32.BF16 R96, R20.reuse, R170, R96 ;  /* 0x000000aa1460723c */ /* 0x040fe20000041860 */
[----:B------:R-:W-:Y:S05]  /*26b60*/  LDSM.16.MT88.4 R168, [R224+0x13800] ;  /* 0x01380000e0a8783b */ /* 0x000fea0000004200 */
[C---:B------:R-:W-:Y:S06]  /*26b70*/  HMMA.16816.F32.BF16 R100, R20.reuse, R172, R100 ;  /* 0x000000ac1464723c */ /* 0x040fec0000041864 */
[C---:B------:R-:W-:Y:S05]  /*26b80*/  HMMA.16816.F32.BF16 R104, R20.reuse, R174, R104 ;  /* 0x000000ae1468723c */ /* 0x040fea0000041868 */
[-CC-:B------:R-:W-:Y:S01]  /*26b90*/  FFMA.FTZ R172, R30, R166.reuse, -R194.reuse ;  /* 0x000000a61eac7223 */ /* 0x180fe200000108c2 */
[C---:B------:R-:W-:Y:S05]  /*26ba0*/  HMMA.16816.F32.BF16 R108, R20.reuse, R24, R108 ;  /* 0x00000018146c723c */ /* 0x040fea000004186c */
[-CC-:B------:R-:W-:Y:S01]  /*26bb0*/  FFMA.FTZ R173, R31, R166.reuse, -R194.reuse ;  /* 0x000000a61fad7223 */ /* 0x180fe200000108c2 */
[C---:B------:R-:W-:Y:S01]  /*26bc0*/  HMMA.16816.F32.BF16 R112, R20.reuse, R26, R112 ;  /* 0x0000001a1470723c */ /* 0x040fe20000041870 */
[----:B------:R-:W1:Y:S01]  /*26bd0*/  LDSM.16.MT88.4 R24, [R221+0x17000] ;  /* 0x01700000dd18783b */ /* 0x000e620000004200 */
[----:B------:R-:W3:Y:S03]  /*26be0*/  MUFU.EX2 R172, R172 ;  /* 0x000000ac00ac7308 */ /* 0x000ee60000000800 */
[-CC-:B------:R-:W-:Y:S01]  /*26bf0*/  FFMA.FTZ R174, R28, R166.reuse, -R195.reuse ;  /* 0x000000a61cae7223 */ /* 0x180fe200000108c3 */
[C---:B----4-:R-:W-:Y:S06]  /*26c00*/  HMMA.16816.F32.BF16 R116, R20.reuse, R160, R116 ;  /* 0x000000a01474723c */ /* 0x050fec0000041874 */
[----:B------:R-:W4:Y:S01]  /*26c10*/  MUFU.EX2 R173, R173 ;  /* 0x000000ad00ad7308 */ /* 0x000f220000000800 */
[-CC-:B------:R-:W-:Y:S01]  /*26c20*/  FFMA.FTZ R175, R29, R166.reuse, -R195.reuse ;  /* 0x000000a61daf7223 */ /* 0x180fe200000108c3 */
[C---:B------:R-:W-:Y:S01]  /*26c30*/  HMMA.16816.F32.BF16 R120, R20.reuse, R162, R120 ;  /* 0x000000a21478723c */ /* 0x040fe20000041878 */
[----:B------:R-:W4:Y:S02]  /*26c40*/  LDSM.16.MT88.4 R28, [R220+0x17000] ;  /* 0x01700000dc1c783b */ /* 0x000f240000004200 */
[-C--:B------:R-:W-:Y:S03]  /*26c50*/  FFMA.FTZ R195, R33, R166.reuse, -R195 ;  /* 0x000000a621c37223 */ /* 0x080fe600000108c3 */
[C---:B-----5:R-:W-:Y:S02]  /*26c60*/  HMMA.16816.F32.BF16 R124, R20.reuse, R148, R124 ;  /* 0x00000094147c723c */ /* 0x060fe4000004187c */
[----:B------:R-:W-:Y:S03]  /*26c70*/  MUFU.EX2 R174, R174 ;  /* 0x000000ae00ae7308 */ /* 0x000fe60000000800 */
[----:B------:R-:W-:Y:S01]  /*26c80*/  FFMA.FTZ R194, R35, R166, -R194 ;  /* 0x000000a623c27223 */ /* 0x000fe200000108c2 */
[C---:B------:R-:W-:Y:S01]  /*26c90*/  HMMA.16816.F32.BF16 R128, R20.reuse, R150, R128 ;  /* 0x000000961480723c */ /* 0x040fe20000041880 */
[----:B------:R-:W5:Y:S05]  /*26ca0*/  LDSM.16.MT88.4 R148, [R222+0x11800] ;  /* 0x01180000de94783b */ /* 0x000f6a0000004200 */
[----:B------:R-:W4:Y:S01]  /*26cb0*/  MUFU.EX2 R175, R175 ;  /* 0x000000af00af7308 */ /* 0x000f220000000800 */
[----:B---3--:R-:W-:Y:S01]  /*26cc0*/  FADD.FTZ R252, R172, R252 ;  /* 0x000000fcacfc7221 */ /* 0x008fe20000010000 */
[C---:B--2---:R-:W-:Y:S01]  /*26cd0*/  HMMA.16816.F32.BF16 R132, R20.reuse, R152, R132 ;  /* 0x000000981484723c */ /* 0x044fe20000041884 */
[----:B------:R-:W2:Y:S07]  /*26ce0*/  LDSM.16.MT88.4 R32, [R221+0x11800] ;  /* 0x01180000dd20783b */ /* 0x000eae0000004200 */
[----:B------:R-:W3:Y:S01]  /*26cf0*/  MUFU.EX2 R195, R195 ;  /* 0x000000c300c37308 */ /* 0x000ee20000000800 */
[C---:B------:R-:W-:Y:S01]  /*26d00*/  HMMA.16816.F32.BF16 R136, R20.reuse, R154, R136 ;  /* 0x0000009a1488723c */ /* 0x040fe20000041888 */
[----:B------:R-:W2:Y:S05]  /*26d10*/  LDSM.16.MT88.4 R152, [R220+0x11800] ;  /* 0x01180000dc98783b */ /* 0x000eaa0000004200 */
[C---:B-1----:R-:W-:Y:S03]  /*26d20*/  HMMA.16816.F32.BF16 R12, R20.reuse, R24, R12 ;  /* 0x00000018140c723c */ /* 0x042fe6000004180c */
[----:B------:R-:W1:Y:S02]  /*26d30*/  MUFU.EX2 R194, R194 ;  /* 0x000000c200c27308 */ /* 0x000e640000000800 */
[C---:B----4-:R-:W-:Y:S01]  /*26d40*/  FADD.FTZ R252, R173.reuse, R252 ;  /* 0x000000fcadfc7221 */ /* 0x050fe20000010000 */
[C---:B------:R-:W-:Y:S05]  /*26d50*/  HMMA.16816.F32.BF16 R140, R20.reuse, R26, R140 ;  /* 0x0000001a148c723c */ /* 0x040fea000004188c */
[----:B------:R-:W-:Y:S01]  /*26d60*/  F2FP.BF16.F32.PACK_AB R25, R173, R172 ;  /* 0x000000acad19723e */ /* 0x000fe200000010ff */
[C---:B------:R-:W-:Y:S05]  /*26d70*/  HMMA.16816.F32.BF16 R16, R20.reuse, R28, R16 ;  /* 0x0000001c1410723c */ /* 0x040fea0000041810 */
[----:B------:R-:W-:Y:S01]  /*26d80*/  F2FP.BF16.F32.PACK_AB R24, R175, R174 ;  /* 0x000000aeaf18723e */ /* 0x000fe200000010ff */
[----:B------:R-:W-:Y:S01]  /*26d90*/  HMMA.16816.F32.BF16 R144, R20, R30, R144 ;  /* 0x0000001e1490723c */ /* 0x000fe20000041890 */
[----:B------:R-:W-:Y:S04]  /*26da0*/  LDSM.16.MT88.4 R20, [R220+0x13800] ;  /* 0x01380000dc14783b */ /* 0x000fe80000004200 */
[----:B---3--:R-:W-:Y:S01]  /*26db0*/  F2FP.BF16.F32.PACK_AB R26, R195, R176 ;  /* 0x000000b0c31a723e */ /* 0x008fe200000010ff */
[----:B------:R-:W-:Y:S01]  /*26dc0*/  FADD.FTZ R174, R174, R0 ;  /* 0x00000000aeae7221 */ /* 0x000fe20000010000 */
[C---:B-1----:R-:W-:Y:S01]  /*26dd0*/  F2FP.BF16.F32.PACK_AB R27, R194.reuse, R177 ;  /* 0x000000b1c21b723e */ /* 0x042fe200000010ff */
[----:B------:R-:W-:Y:S01]  /*26de0*/  FADD.FTZ R252, R177, R252 ;  /* 0x000000fcb1fc7221 */ /* 0x000fe20000010000 */
[----:B------:R-:W-:Y:S02]  /*26df0*/  LDSM.16.MT88.4 R28, [R224+0x15800] ;  /* 0x01580000e01c783b */ /* 0x000fe40000004200 */
[----:B------:R-:W-:Y:S01]  /*26e00*/  MOV R0, R165 ;  /* 0x000000a500007202 */ /* 0x000fe20000000f00 */
[----:B------:R-:W-:Y:S01]  /*26e10*/  FADD.FTZ R174, R175, R174 ;  /* 0x000000aeafae7221 */ /* 0x000fe20000010000 */
[----:B------:R-:W-:Y:S01]  /*26e20*/  FADD.FTZ R248, R194, R252 ;  /* 0x000000fcc2f87221 */ /* 0x000fe20000010000 */
[C---:B------:R-:W-:Y:S03]  /*26e30*/  HMMA.16816.F32.BF16 R160, R24.reuse, R156, R4 ;  /* 0x0000009c18a0723c */ /* 0x040fe60000041804 */
[----:B------:R-:W1:Y:S02]  /*26e40*/  LDSM.16.MT88.4 R4, [R222+0x13800] ;  /* 0x01380000de04783b */ /* 0x000e640000004200 */
[----:B------:R-:W-:Y:S01]  /*26e50*/  FADD.FTZ R174, R176, R174 ;  /* 0x000000aeb0ae7221 */ /* 0x000fe20000010000 */
[C---:B------:R-:W-:Y:S05]  /*26e60*/  HMMA.16816.F32.BF16 R156, R24.reuse, R158, R8 ;  /* 0x0000009e189c723c */ /* 0x040fea0000041808 */
[----:B------:R-:W3:Y:S01]  /*26e70*/  LDSM.16.MT88.4 R8, [R221+0x13800] ;  /* 0x01380000dd08783b */ /* 0x000ee20000004200 */
[C---:B-----5:R-:W-:Y:S05]  /*26e80*/  HMMA.16816.F32.BF16 R36, R24.reuse, R148, R36 ;  /* 0x000000941824723c */ /* 0x060fea0000041824 */
[----:B------:R-:W-:Y:S01]  /*26e90*/  FADD.FTZ R249, R195, R174 ;  /* 0x000000aec3f97221 */ /* 0x000fe20000010000 */
        /* <DEDUP_REMOVED lines=20> */
[C---:B------:R-:W-:Y:S06]  /*26fe0*/  HMMA.16816.F32.BF16 R92, R24.reuse, R28, R92 ;  /* 0x0000001c185c723c */ /* 0x040fec000004185c */
[C---:B------:R-:W-:Y:S06]  /*26ff0*/  HMMA.16816.F32.BF16 R96, R24.reuse, R30, R96 ;  /* 0x0000001e1860723c */ /* 0x040fec0000041860 */
[C---:B----4-:R-:W-:Y:S06]  /*27000*/  HMMA.16816.F32.BF16 R100, R24.reuse, R148, R100 ;  /* 0x000000941864723c */ /* 0x050fec0000041864 */
[C---:B------:R-:W-:Y:S06]  /*27010*/  HMMA.16816.F32.BF16 R104, R24.reuse, R150, R104 ;  /* 0x000000961868723c */ /* 0x040fec0000041868 */
        /* <DEDUP_REMOVED lines=15> */
.L_x_3302:
        /* <DEDUP_REMOVED lines=14> */
.L_x_3328:
        /* <DEDUP_REMOVED lines=17> */
[C---:B------:R-:W-:Y:S01]  /*27300*/  FMUL.FTZ R156, R2.reuse, R156 ;  /* 0x0000009c029c7220 */ /* 0x040fe20000410000 */
        /* <DEDUP_REMOVED lines=15> */
[C---:B------:R-:W-:Y:S01]  /*27400*/  FMUL.FTZ R38, R3.reuse, R38 ;  /* 0x0000002603267220 */ /* 0x040fe20000410000 */
[C---:B------:R-:W-:Y:S01]  /*27410*/  FMUL.FTZ R40, R2.reuse, R40 ;  /* 0x0000002802287220 */ /* 0x040fe20000410000 */
[----:B------:R-:W-:Y:S01]  /*27420*/  FMUL.FTZ R41, R2, R41 ;  /* 0x0000002902297220 */ /* 0x000fe20000410000 */
[----:B------:R-:W-:Y:S01]  /*27430*/  IADD3 R14, R14, -R13, RZ ;  /* 0x8000000d0e0e7210 */ /* 0x000fe20007ffe0ff */
[----:B------:R-:W-:Y:S01]  /*27440*/  FMUL.FTZ R43, R3, R43 ;  /* 0x0000002b032b7220 */ /* 0x000fe20000410000 */
[----:B------:R-:W-:Y:S01]  /*27450*/  LEA.HI R13, R9, R5, RZ, 0x5 ;  /* 0x00000005090d7211 */ /* 0x000fe200078f28ff */
[C---:B------:R-:W-:Y:S01]  /*27460*/  FMUL.FTZ R42, R3.reuse, R42 ;  /* 0x0000002a032a7220 */ /* 0x040fe20000410000 */
        /* <DEDUP_REMOVED lines=9> */
[----:B------:R-:W-:Y:S01]  /*27500*/  FMUL.FTZ R48, R2, R48 ;  /* 0x0000003002307220 */ /* 0x000fe20000410000 */
[----:B------:R-:W-:Y:S01]  /*27510*/  LEA.HI R16, R16, R16, RZ, 0x1d ;  /* 0x0000001010107211 */ /* 0x000fe200078fe8ff */
[----:B------:R-:W-:Y:S01]  /*27520*/  FMUL.FTZ R49, R2, R49 ;  /* 0x0000003102317220 */ /* 0x000fe20000410000 */
[----:B------:R-:W-:Y:S01]  /*27530*/  ISETP.NE.U32.AND P0, PT, R17, 0x1, PT ;  /* 0x000000011100780c */ /* 0x000fe20003f05070 */
[C---:B------:R-:W-:Y:S01]  /*27540*/  FMUL.FTZ R51, R3.reuse, R51 ;  /* 0x0000003303337220 */ /* 0x040fe20000410000 */
[----:B------:R-:W-:Y:S01]  /*27550*/  LEA R12, R12, R16, 0x1 ;  /* 0x000000100c0c7211 */ /* 0x000fe200078e08ff */
[C---:B------:R-:W-:Y:S01]  /*27560*/  FMUL.FTZ R50, R3.reuse, R50 ;  /* 0x0000003203327220 */ /* 0x040fe20000410000 */
[----:B------:R-:W-:Y:S01]  /*27570*/  R2P PR, R14, 0x6 ;  /* 0x000000060e007804 */ /* 0x000fe20000000000 */
[----:B------:R-:W-:Y:S01]  /*27580*/  FMUL.FTZ R52, R2, R52 ;  /* 0x0000003402347220 */ /* 0x000fe20000410000 */
[----:B------:R-:W-:Y:S01]  /*27590*/  LEA R12, R12, UR4, 0x1 ;  /* 0x000000040c0c7c11 */ /* 0x000fe2000f8e08ff */
[----:B------:R-:W-:Y:S01]  /*275a0*/  FMUL.FTZ R53, R2, R53 ;  /* 0x0000003502357220 */ /* 0x000fe20000410000 */
[----:B------:R-:W-:Y:S01]  /*275b0*/  MOV R14, 0x20 ;  /* 0x00000020000e7802 */ /* 0x000fe20000000f00 */
[C---:B------:R-:W-:Y:S01]  /*275c0*/  FMUL.FTZ R55, R3.reuse, R55 ;  /* 0x0000003703377220 */ /* 0x040fe20000410000 */
[----:B------:R-:W-:Y:S01]  /*275d0*/  MOV R17, 0x40 ;  /* 0x0000004000117802 */ /* 0x000fe20000000f00 */
[C---:B------:R-:W-:Y:S01]  /*275e0*/  FMUL.FTZ R54, R3.reuse, R54 ;  /* 0x0000003603367220 */ /* 0x040fe20000410000 */
[----:B------:R-:W-:Y:S01]  /*275f0*/  IADD3 R16, R12, -0x10, RZ ;  /* 0xfffffff00c107810 */ /* 0x000fe20007ffe0ff */
[----:B------:R-:W-:Y:S01]  /*27600*/  FMUL.FTZ R56, R2, R56 ;  /* 0x0000003802387220 */ /* 0x000fe20000410000 */
[----:B------:R-:W-:Y:S01]  /*27610*/  SEL R14, R14, 0xffffffe0, !P1 ;  /* 0xffffffe00e0e7807 */ /* 0x000fe20004800000 */
[----:B------:R-:W-:Y:S01]  /*27620*/  FMUL.FTZ R57, R2, R57 ;  /* 0x0000003902397220 */ /* 0x000fe20000410000 */
[----:B------:R-:W-:Y:S01]  /*27630*/  @P0 IADD3 R16, R12, 0x10, RZ ;  /* 0x000000100c100810 */ /* 0x000fe20007ffe0ff */
[----:B------:R-:W-:Y:S01]  /*27640*/  FMUL.FTZ R59, R3, R59 ;  /* 0x0000003b033b7220 */ /* 0x000fe20000410000 */
[----:B------:R-:W-:Y:S01]  /*27650*/  F2FP.BF16.F32.PACK_AB R160, R161, R160 ;  /* 0x000000a0a1a0723e */ /* 0x000fe200000010ff */
[----:B------:R-:W-:Y:S01]  /*27660*/  FMUL.FTZ R58, R3, R58 ;  /* 0x0000003a033a7220 */ /* 0x000fe20000410000 */
[----:B------:R-:W-:Y:S01]  /*27670*/  F2FP.BF16.F32.PACK_AB R162, R163, R162 ;  /* 0x000000a2a3a2723e */ /* 0x000fe200000010ff */
[C---:B------:R-:W-:Y:S01]  /*27680*/  FMUL.FTZ R60, R2.reuse, R60 ;  /* 0x0000003c023c7220 */ /* 0x040fe20000410000 */
[----:B------:R-:W-:Y:S01]  /*27690*/  SEL R17, R17, 0xffffffc0, !P2 ;  /* 0xffffffc011117807 */ /* 0x000fe20005000000 */
[C---:B------:R-:W-:Y:S01]  /*276a0*/  FMUL.FTZ R61, R2.reuse, R61 ;  /* 0x0000003d023d7220 */ /* 0x040fe20000410000 */
[----:B------:R-:W-:Y:S01]  /*276b0*/  F2FP.BF16.F32.PACK_AB R156, R157, R156 ;  /* 0x0000009c9d9c723e */ /* 0x000fe200000010ff */
[----:B------:R-:W-:Y:S01]  /*276c0*/  FMUL.FTZ R63, R3, R63 ;  /* 0x0000003f033f7220 */ /* 0x000fe20000410000 */
[----:B------:R-:W-:Y:S01]  /*276d0*/  F2FP.BF16.F32.PACK_AB R158, R159, R158 ;  /* 0x0000009e9f9e723e */ /* 0x000fe200000010ff */
[----:B------:R-:W-:Y:S01]  /*276e0*/  FMUL.FTZ R62, R3, R62 ;  /* 0x0000003e033e7220 */ /* 0x000fe20000410000 */
[----:B------:R-:W-:Y:S01]  /*276f0*/  F2FP.BF16.F32.PACK_AB R36, R37, R36 ;  /* 0x000000242524723e */ /* 0x000fe200000010ff */
[C---:B------:R-:W-:Y:S01]  /*27700*/  FMUL.FTZ R64, R2.reuse, R64 ;  /* 0x0000004002407220 */ /* 0x040fe20000410000 */
[----:B------:R-:W-:Y:S01]  /*27710*/  F2FP.BF16.F32.PACK_AB R38, R39, R38 ;  /* 0x000000262726723e */ /* 0x000fe200000010ff */
[----:B------:R-:W-:Y:S01]  /*27720*/  FMUL.FTZ R65, R2, R65 ;  /* 0x0000004102417220 */ /* 0x000fe20000410000 */
[----:B------:R-:W-:Y:S01]  /*27730*/  IADD3 R18, R12, R14, RZ ;  /* 0x0000000e0c127210 */ /* 0x000fe20007ffe0ff */
[----:B------:R-:W-:Y:S01]  /*27740*/  FMUL.FTZ R67, R3, R67 ;  /* 0x0000004303437220 */ /* 0x000fe20000410000 */
[----:B------:R-:W-:Y:S01]  /*27750*/  F2FP.BF16.F32.PACK_AB R40, R41, R40 ;  /* 0x000000282928723e */ /* 0x000fe200000010ff */
[----:B------:R-:W-:Y:S01]  /*27760*/  FMUL.FTZ R66, R3, R66 ;  /* 0x0000004203427220 */ /* 0x000fe20000410000 */
        /* <DEDUP_REMOVED lines=9> */
[----:B------:R-:W-:Y:S01]  /*27800*/  STS [R12], R160 ;  /* 0x000000a00c007388 */ /* 0x000fe20000000800 */
[----:B------:R-:W-:Y:S01]  /*27810*/  F2FP.BF16.F32.PACK_AB R48, R49, R48 ;  /* 0x000000303130723e */ /* 0x000fe200000010ff */
[C---:B------:R-:W-:Y:S01]  /*27820*/  FMUL.FTZ R72, R2.reuse, R72 ;  /* 0x0000004802487220 */ /* 0x040fe20000410000 */
        /* <DEDUP_REMOVED lines=20> */
[C---:B------:R-:W-:Y:S01]  /*27970*/  FMUL.FTZ R81, R2.reuse, R81 ;  /* 0x0000005102517220 */ /* 0x040fe20000410000 */
[----:B------:R-:W-:Y:S01]  /*27980*/  STS [R18+0x400], R38 ;  /* 0x0004002612007388 */ /* 0x000fe20000000800 */
[----:B------:R-:W-:Y:S01]  /*27990*/  F2FP.BF16.F32.PACK_AB R60, R61, R60 ;  /* 0x0000003c3d3c723e */ /* 0x000fe200000010ff */
[C---:B------:R-:W-:Y:S01]  /*279a0*/  FMUL.FTZ R83, R3.reuse, R83 ;  /* 0x0000005303537220 */ /* 0x040fe20000410000 */
[----:B------:R-:W-:Y:S01]  /*279b0*/  FMUL.FTZ R82, R3, R82 ;  /* 0x0000005203527220 */ /* 0x000fe20000410000 */
[----:B------:R-:W-:Y:S01]  /*279c0*/  F2FP.BF16.F32.PACK_AB R62, R63, R62 ;  /* 0x0000003e3f3e723e */ /* 0x000fe200000010ff */
[----:B------:R-:W-:Y:S01]  /*279d0*/  STS [R14], R40 ;  /* 0x000000280e007388 */ /* 0x000fe20000000800 */
[C---:B------:R-:W-:Y:S01]  /*279e0*/  FMUL.FTZ R84, R2.reuse, R84 ;  /* 0x0000005402547220 */ /* 0x040fe20000410000 */
[C---:B------:R-:W-:Y:S01]  /*279f0*/  FMUL.FTZ R85, R2.reuse, R85 ;  /* 0x0000005502557220 */ /* 0x040fe20000410000 */
[----:B------:R-:W-:Y:S01]  /*27a00*/  F2FP.BF16.F32.PACK_AB R64, R65, R64 ;  /* 0x000000404140723e */ /* 0x000fe200000010ff */
[----:B------:R-:W-:Y:S01]  /*27a10*/  STS [R14+0x400], R42 ;  /* 0x0004002a0e007388 */ /* 0x000fe20000000800 */
        /* <DEDUP_REMOVED lines=35> */
[----:B------:R-:W-:Y:S01]  /*27c50*/  STS [R12+0x2000], R60 ;  /* 0x0020003c0c007388 */ /* 0x000fe20000000800 */
        /* <DEDUP_REMOVED lines=18> */
[C---:B------:R-:W-:Y:S01]  /*27d80*/  FMUL.FTZ R113, R2.reuse, R113 ;  /* 0x0000007102717220 */ /* 0x040fe20000410000 */
[----:B------:R-:W-:Y:S01]  /*27d90*/  STS [R18+0x2400], R70 ;  /* 0x0024004612007388 */ /* 0x000fe20000000800 */
[----:B------:R-:W-:Y:S01]  /*27da0*/  F2FP.BF16.F32.PACK_AB R92, R93, R92 ;  /* 0x0000005c5d5c723e */ /* 0x000fe200000010ff */
        /* <DEDUP_REMOVED lines=72> */
[C---:B------:R-:W-:Y:S01]  /*28230*/  FMUL.FTZ R144, R2.reuse, R144 ;  /* 0x0000009002907220 */ /* 0x040fe20000410000 */
        /* <DEDUP_REMOVED lines=43> */
[----:B------:R2:W-:Y:S04]  /*284f0*/  STS [R17+0x6000], R2 ;  /* 0x0060000211007388 */ /* 0x0005e80000000800 */
[----:B------:R3:W-:Y:S04]  /*28500*/  STS [R17+0x6400], R3 ;  /* 0x0064000311007388 */ /* 0x0007e80000000800 */
[----:B-1----:R-:W4:Y:S04]  /*28510*/  @!P0 LD.E.64 R18, desc[UR8][R10.64+0x80] ;  /* 0x000080080a128980 */ /* 0x002f28000c101b00 */
[----:B------:R-:W4:Y:S01]  /*28520*/  LD.E.64 R82, desc[UR10][R10.64+0x88] ;  /* 0x0000880a0a527980 */ /* 0x000f22000c101b00 */
[----:B------:R-:W1:Y:S01]  /*28530*/  @P4 MUFU.LG2 R16, R8 ;  /* 0x0000000800104308 */ /* 0x000e620000000c00 */
[----:B------:R-:W-:Y:S02]  /*28540*/  BSSY B0, `(.L_x_3313) ;  /* 0x0000028000007945 */ /* 0x000fe40003800000 */
[----:B------:R4:W5:Y:S04]  /*28550*/  LD.E.64 R80, desc[UR4][R10.64+0x90] ;  /* 0x000090040a507980 */ /* 0x000968000c101b00 */
[----:B--2---:R-:W2:Y:S01]  /*28560*/  LD.E.U8 R2, desc[UR4][R10.64+0x1c8] ;  /* 0x0001c8040a027980 */ /* 0x004ea2000c101100 */
[----:B------:R3:W3:Y:S01]  /*28570*/  @P3 MUFU.LG2 R14, R0 ;  /* 0x00000000000e3308 */ /* 0x0006e20000000c00 */
[----:B-1----:R-:W-:Y:S01]  /*28580*/  @P4 FMUL.FTZ R16, R16, 0.69314718246459960938 ;  /* 0x3f31721810104820 */ /* 0x002fe20000410000 */
[----:B---3--:R-:W-:-:S02]  /*28590*/  MOV R3, 0x7f800000 ;  /* 0x7f80000000037802 */ /* 0x008fc40000000f00 */
[----:B------:R-:W-:Y:S01]  /*285a0*/  @!P0 SHF.R.S32.HI R0, RZ, 0x1f, R239 ;  /* 0x0000001fff008819 */ /* 0x000fe200000114ef */
[----:B------:R-:W-:Y:S01]  /*285b0*/  @P3 FMUL.FTZ R14, R14, 0.69314718246459960938 ;  /* 0x3f3172180e0e3820 */ /* 0x000fe20000410000 */
[----:B------:R-:W-:Y:S01]  /*285c0*/  MOV R8, 0x7f800000 ;  /* 0x7f80000000087802 */ /* 0x000fe20000000f00 */
[C---:B-----5:R-:W-:Y:S02]  /*285d0*/  @P4 FFMA.FTZ R3, R4.reuse, R165, R16 ;  /* 0x000000a504034223 */ /* 0x060fe40000010010 */
[----:B------:R-:W-:Y:S01]  /*285e0*/  @P3 FFMA.FTZ R8, R4, R164, R14 ;  /* 0x000000a404083223 */ /* 0x000fe2000001000e */
[----:B----4-:R-:W-:-:S04]  /*285f0*/  @!P0 IMAD R12, R19, R239, RZ ;  /* 0x000000ef130c8224 */ /* 0x010fc800078e02ff */
[----:B------:R-:W-:Y:S02]  /*28600*/  @!P0 IMAD R12, R18, R0, R12 ;  /* 0x00000000120c8224 */ /* 0x000fe400078e020c */
[-C--:B------:R-:W-:Y:S02]  /*28610*/  @P0 IMAD R0, R83, R242.reuse, RZ ;  /* 0x000000f253000224 */ /* 0x080fe400078e02ff */
[----:B------:R-:W-:Y:S01]  /*28620*/  @P0 IMAD.WIDE.U32 R20, R82, R242, RZ ;  /* 0x000000f252140225 */ /* 0x000fe200078e00ff */
[----:B--2---:R-:W-:-:S03]  /*28630*/  ISETP.NE.AND P1, PT, R2, RZ, PT ;  /* 0x000000ff0200720c */ /* 0x004fc60003f25270 */
[----:B------:R-:W-:Y:S01]  /*28640*/  @!P0 IMAD.WIDE.U32 R18, R18, R239, RZ ;  /* 0x000000ef12128225 */ /* 0x000fe200078e00ff */
[----:B------:R-:W-:Y:S02]  /*28650*/  @P0 IADD3 R0, R21, R0, RZ ;  /* 0x0000000015000210 */ /* 0x000fe40007ffe0ff */
[----:B------:R-:W-:Y:S02]  /*28660*/  @P0 MOV R2, R20 ;  /* 0x0000001400020202 */ /* 0x000fe40000000f00 */
[----:B------:R-:W-:Y:S02]  /*28670*/  @!P0 IADD3 R0, R19, R12, RZ ;  /* 0x0000000c13008210 */ /* 0x000fe40007ffe0ff */
[----:B------:R-:W-:-:S03]  /*28680*/  @!P0 MOV R2, R18 ;  /* 0x0000001200028202 */ /* 0x000fc60000000f00 */
[----:B------:R-:W-:Y:S05]  /*28690*/  @!P1 BRA `(.L_x_3314) ;  /* 0x0000000000289947 */ /* 0x000fea0003800000 */
        /* <DEDUP_REMOVED lines=10> */
.L_x_3314:
        /* <DEDUP_REMOVED lines=8> */
.L_x_3315:
[----:B------:R-:W-:Y:S05]  /*287c0*/  BSYNC B0 ;  /* 0x0000000000007941 */ /* 0x000fea0003800000 */
.L_x_3313:
        /* <DEDUP_REMOVED lines=58> */
.L_x_3317:
[----:B------:R-:W-:Y:S05]  /*28b70*/  BSYNC B0 ;  /* 0x0000000000007941 */ /* 0x000fea0003800000 */
.L_x_3316:
[----:B---3--:R-:W-:Y:S02]  /*28b80*/  LEA.HI R3, R9, R5, RZ, 0x3 ;  /* 0x0000000509037211 */ /* 0x008fe400078f18ff */
[----:B------:R-:W-:Y:S02]  /*28b90*/  R2UR UR4, R6 ;  /* 0x00000000060472ca */ /* 0x000fe400000e0000 */
[----:B------:R-:W-:Y:S02]  /*28ba0*/  LOP3.LUT R3, R3, 0xfffffff8, RZ, 0xc0, !PT ;  /* 0xfffffff803037812 */ /* 0x000fe400078ec0ff */
[----:B------:R-:W-:-:S03]  /*28bb0*/  R2UR UR5, R7 ;  /* 0x00000000070572ca */ /* 0x000fc600000e0000 */
[----:B------:R-:W-:-:S04]  /*28bc0*/  IMAD.IADD R3, R5, 0x1, -R3 ;  /* 0x0000000105037824 */ /* 0x000fc800078e0a03 */
[----:B------:R-:W-:Y:S01]  /*28bd0*/  IMAD.SHL.U32 R78, R3, 0x8, RZ ;  /* 0x00000008034e7824 */ /* 0x000fe200078e00ff */
[----:B------:R-:W-:Y:S01]  /*28be0*/  LEA.HI R4, R4, R76, RZ, 0x3 ;  /* 0x0000004c04047211 */ /* 0x000fe200078f18ff */
[----:B------:R-:W-:-:S03]  /*28bf0*/  IMAD.SHL.U32 R240, R240, 0x40, RZ ;  /* 0x00000040f0f07824 */ /* 0x000fc600078e00ff */
[----:B------:R-:W-:Y:S01]  /*28c00*/  SHF.R.S32.HI R79, RZ, 0x1f, R78 ;  /* 0x0000001fff4f7819 */ /* 0x000fe2000001144e */
[----:B------:R-:W-:Y:S01]  /*28c10*/  IMAD.IADD R241, R241, 0x1, -R240 ;  /* 0x00000001f1f17824 */ /* 0x000fe200078e0af0 */
[----:B------:R-:W-:Y:S01]  /*28c20*/  SHF.R.S32.HI R9, RZ, 0x3, R4 ;  /* 0x00000003ff097819 */ /* 0x000fe20000011404 */
[----:B--2---:R2:W5:Y:S01]  /*28c30*/  LD.E R10, desc[UR4][R10.64+0xc0] ;  /* 0x0000c0040a0a7980 */ /* 0x004562000c101900 */
[----:B------:R-:W-:Y:S01]  /*28c40*/  SHF.R.S32.HI R8, RZ, 0x1f, R240 ;  /* 0x0000001fff087819 */ /* 0x000fe200000114f0 */
[-C--:B-----5:R-:W-:Y:S01]  /*28c50*/  IMAD.WIDE.U32 R86, R82, R240.reuse, R78 ;  /* 0x000000f052567225 */ /* 0x0a0fe200078e004e */
[----:B------:R-:W-:Y:S01]  /*28c60*/  LOP3.LUT R4, R4, 0xfffffff8, RZ, 0xc0, !PT ;  /* 0xfffffff804047812 */ /* 0x000fe200078ec0ff */
[----:B------:R-:W-:Y:S01]  /*28c70*/  BSSY B0, `(.L_x_3318) ;  /* 0x000002f000007945 */ /* 0x000fe20003800000 */
[----:B------:R-:W-:Y:S01]  /*28c80*/  SHF.R.S32.HI R5, RZ, 0x1f, R238 ;  /* 0x0000001fff057819 */ /* 0x000fe200000114ee */
[----:B------:R-:W-:Y:S02]  /*28c90*/  IMAD R240, R83, R240, RZ ;  /* 0x000000f053f07224 */ /* 0x000fe400078e02ff */
[----:B------:R-:W-:Y:S01]  /*28ca0*/  IMAD.IADD R4, R76, 0x1, -R4 ;  /* 0x000000014c047824 */ /* 0x000fe200078e0a04 */
[----:B------:R-:W-:Y:S01]  /*28cb0*/  IADD3 R76, P1, R2, R86, RZ ;  /* 0x00000056024c7210 */ /* 0x000fe20007f3e0ff */
[----:B------:R-:W-:Y:S01]  /*28cc0*/  IMAD R8, R82, R8, R240 ;  /* 0x0000000852087224 */ /* 0x000fe200078e02f0 */
[----:B------:R-:W-:Y:S01]  /*28cd0*/  IADD3 R2, R9, 0x20, RZ ;  /* 0x0000002009027810 */ /* 0x000fe20007ffe0ff */
[----:B------:R-:W-:-:S02]  /*28ce0*/  IMAD R3, R81, R238, RZ ;  /* 0x000000ee51037224 */ /* 0x000fc400078e02ff */
[----:B------:R-:W-:Y:S01]  /*28cf0*/  IMAD.SHL.U32 R4, R4, 0x8, RZ ;  /* 0x0000000804047824 */ /* 0x000fe200078e00ff */
[----:B------:R-:W-:Y:S01]  /*28d00*/  IADD3.X R77, R0, R87, R8, P1, !PT ;  /* 0x00000057004d7210 */ /* 0x000fe20000ffe408 */
[----:B------:R-:W-:Y:S01]  /*28d10*/  IMAD R3, R80, R5, R3 ;  /* 0x0000000550037224 */ /* 0x000fe200078e0203 */
[CC--:B------:R-:W-:Y:S01]  /*28d20*/  ISETP.GE.AND P1, PT, R9.reuse, R241.reuse, PT ;  /* 0x000000f10900720c */ /* 0x0c0fe20003f26270 */
[----:B------:R-:W-:Y:S01]  /*28d30*/  VIADD R5, R9, 0x10 ;  /* 0x0000001009057836 */ /* 0x000fe20000000000 */
[-C--:B------:R-:W-:Y:S01]  /*28d40*/  ISETP.GE.AND P6, PT, R2, R241.reuse, PT ;  /* 0x000000f10200720c */ /* 0x080fe20003fc6270 */
[----:B------:R-:W-:Y:S01]  /*28d50*/  IMAD.WIDE.U32 R80, R80, R238, R76 ;  /* 0x000000ee50507225 */ /* 0x000fe200078e004c */
[----:B------:R-:W-:Y:S02]  /*28d60*/  IADD3 R0, R4, 0x40, RZ ;  /* 0x0000004004007810 */ /* 0x000fe40007ffe0ff */
[----:B------:R-:W-:Y:S01]  /*28d70*/  ISETP.GE.AND P0, PT, R5, R241, PT ;  /* 0x000000f10500720c */ /* 0x000fe20003f06270 */
[----:B------:R-:W-:Y:S01]  /*28d80*/  VIADD R5, R9, 0x30 ;  /* 0x0000003009057836 */ /* 0x000fe20000000000 */
[----:B------:R-:W-:Y:S01]  /*28d90*/  SHF.R.S32.HI R2, RZ, 0x1f, R9 ;  /* 0x0000001fff027819 */ /* 0x000fe20000011409 */
[----:B------:R-:W-:-:S03]  /*28da0*/  IMAD.IADD R77, R81, 0x1, R3 ;  /* 0x00000001514d7824 */ /* 0x000fc600078e0203 */
[----:B------:R-:W-:Y:S01]  /*28db0*/  ISETP.GE.AND P5, PT, R5, R241, PT ;  /* 0x000000f10500720c */ /* 0x000fe20003fa6270 */
[C---:B------:R-:W-:Y:S02]  /*28dc0*/  VIADD R5, R4.reuse, 0xc0 ;  /* 0x000000c004057836 */ /* 0x040fe40000000000 */
[----:B------:R-:W-:Y:S01]  /*28dd0*/  VIADD R4, R4, 0x80 ;  /* 0x0000008004047836 */ /* 0x000fe20000000000 */
[----:B--2---:R-:W-:Y:S09]  /*28de0*/  @P1 BRA `(.L_x_3319) ;  /* 0x00000000005c1947 */ /* 0x004ff20003800000 */
[----:B------:R-:W-:Y:S01]  /*28df0*/  IMAD R3, R83, R9, RZ ;  /* 0x0000000953037224 */ /* 0x000fe200078e02ff */
[-C--:B------:R-:W-:Y:S01]  /*28e00*/  ISETP.GE.AND P4, PT, R78, R10.reuse, PT ;  /* 0x0000000a4e00720c */ /* 0x080fe20003f86270 */
        /* <DEDUP_REMOVED lines=21> */
.L_x_3319:
[----:B------:R-:W-:Y:S05]  /*28f60*/  BSYNC B0 ;  /* 0x0000000000007941 */ /* 0x000fea0003800000 */
.L_x_3318:
[----:B------:R-:W-:Y:S04]  /*28f70*/  BSSY B0, `(.L_x_3320) ;  /* 0x000001c000007945 */ /* 0x000fe80003800000 */
[----:B------:R-:W-:Y:S05]  /*28f80*/  @P0 BRA `(.L_x_3321) ;  /* 0x0000000000680947 */ /* 0x000fea0003800000 */
[----:B------:R-:W-:Y:S01]  /*28f90*/  IADD3 R8, P3, R9, 0x10, RZ ;  /* 0x0000001009087810 */ /* 0x000fe20007f7e0ff */
[----:B-12---:R-:W-:Y:S01]  /*28fa0*/  IMAD.MOV.U32 R20, RZ, RZ, R80 ;  /* 0x000000ffff147224 */ /* 0x006fe200078e0050 */
[-C--:B------:R-:W-:Y:S01]  /*28fb0*/  ISETP.GE.AND P4, PT, R78, R10.reuse, PT ;  /* 0x0000000a4e00720c */ /* 0x080fe20003f86270 */
[----:B------:R-:W-:Y:S01]  /*28fc0*/  IMAD.MOV.U32 R21, RZ, RZ, R77 ;  /* 0x000000ffff157224 */ /* 0x000fe200078e004d */
[-C--:B------:R-:W-:Y:S01]  /*28fd0*/  ISETP.GE.AND P2, PT, R0, R10.reuse, PT ;  /* 0x0000000a0000720c */ /* 0x080fe20003f46270 */
[----:B------:R-:W-:Y:S01]  /*28fe0*/  IMAD.X R3, RZ, RZ, R2, P3 ;  /* 0x000000ffff037224 */ /* 0x000fe200018e0602 */
[----:B------:R-:W-:Y:S01]  /*28ff0*/  ISETP.GE.AND P1, PT, R4, R10, PT ;  /* 0x0000000a0400720c */ /* 0x000fe20003f26270 */
        /* <DEDUP_REMOVED lines=19> */
.L_x_3321:
[----:B------:R-:W-:Y:S05]  /*29130*/  BSYNC B0 ;  /* 0x0000000000007941 */ /* 0x000fea0003800000 */
.L_x_3320:
[----:B------:R-:W-:Y:S04]  /*29140*/  BSSY B0, `(.L_x_3322) ;  /* 0x000001c000007945 */ /* 0x000fe80003800000 */
[----:B------:R-:W-:Y:S05]  /*29150*/  @P6 BRA `(.L_x_3323) ;  /* 0x0000000000686947 */ /* 0x000fea0003800000 */
[----:B------:R-:W-:Y:S01]  /*29160*/  IADD3 R8, P3, R9, 0x20, RZ ;  /* 0x0000002009087810 */ /* 0x000fe20007f7e0ff */
[----:B-1-3--:R-:W-:Y:S01]  /*29170*/  IMAD.MOV.U32 R16, RZ, RZ, R80 ;  /* 0x000000ffff107224 */ /* 0x00afe200078e0050 */
        /* <DEDUP_REMOVED lines=24> */
.L_x_3323:
[----:B------:R-:W-:Y:S05]  /*29300*/  BSYNC B0 ;  /* 0x0000000000007941 */ /* 0x000fea0003800000 */
.L_x_3322:
[----:B-1--4-:R-:W-:Y:S02]  /*29310*/  MOV R12, R237 ;  /* 0x000000ed000c7202 */ /* 0x012fe40000000f00 */
[----:B------:R-:W-:-:S04]  /*29320*/  MOV R13, 0x0 ;  /* 0x00000000000d7802 */ /* 0x000fc80000000f00 */
[----:B--23--:R-:W-:Y:S05]  /*29330*/  @P5 RET.REL.NODEC R12 `(_ZN5flash24flash_fwd_splitkv_kernelI23Flash_fwd_kernel_traitsILi256ELi64ELi64ELi4ELb0ELb0EN7cutlass10bfloat16_tE19Flash_kernel_traitsILi256ELi64ELi64ELi4ES3_EELb1ELb0ELb1ELb0ELb0ELb0ELb0ELb1EEEvNS_16Flash_fwd_paramsE) ;  /* 0xfffffd6c0c305950 */ /* 0x00cfea0003c3ffff */
        /* <DEDUP_REMOVED lines=10> */
[----:B------:R-:W-:Y:S01]  /*293e0*/  LEA R4, P4, R12, R84, 0x1 ;  /* 0x000000540c047211 */ /* 0x000fe200078808ff */
[----:B------:R-:W-:Y:S02]  /*293f0*/  IMAD.MOV.U32 R3, RZ, RZ, 0x0 ;  /* 0x00000000ff037424 */ /* 0x000fe400078e00ff */
[----:B------:R-:W-:Y:S01]  /*29400*/  IMAD R2, R83, R9, R2 ;  /* 0x0000000953027224 */ /* 0x000fe200078e0202 */
[C---:B------:R-:W-:Y:S02]  /*29410*/  @!P3 R2UR UR10, R6.reuse ;  /* 0x00000000060ab2ca */ /* 0x040fe400000e0000 */
[----:B------:R-:W-:Y:S01]  /*29420*/  @!P3 R2UR UR11, R7 ;  /* 0x00000000070bb2ca */ /* 0x000fe200000e0000 */
[----:B------:R-:W-:Y:S01]  /*29430*/  IMAD.IADD R2, R13, 0x1, R2 ;  /* 0x000000010d027824 */ /* 0x000fe200078e0202 */
[----:B------:R-:W-:Y:S02]  /*29440*/  @!P2 R2UR UR8, R6 ;  /* 0x000000000608a2ca */ /* 0x000fe400000e0000 */
[----:B------:R-:W-:-:S02]  /*29450*/  @!P2 R2UR UR9, R7 ;  /* 0x000000000709a2ca */ /* 0x000fc400000e0000 */
[----:B------:R-:W-:Y:S02]  /*29460*/  @!P1 R2UR UR4, R6 ;  /* 0x00000000060492ca */ /* 0x000fe400000e0000 */
[----:B------:R-:W-:Y:S02]  /*29470*/  @!P1 R2UR UR5, R7 ;  /* 0x00000000070592ca */ /* 0x000fe400000e0000 */
[----:B------:R-:W-:Y:S01]  /*29480*/  LEA.HI.X R5, R12, R85, R2, 0x1, P4 ;  /* 0x000000550c057211 */ /* 0x000fe200020f0c02 */
[----:B------:R-:W-:-:S04]  /*29490*/  IMAD.MOV.U32 R2, RZ, RZ, R237 ;  /* 0x000000ffff027224 */ /* 0x000fc800078e00ed */
[----:B------:R-:W-:Y:S04]  /*294a0*/  @!P3 ST.E.128 desc[UR10][R4.64], R56 ;  /* 0x000000380400b985 */ /* 0x000fe8000c101d0a */
[----:B------:R-:W-:Y:S04]  /*294b0*/  @!P2 ST.E.128 desc[UR8][R4.64+0x80], R40 ;  /* 0x000080280400a985 */ /* 0x000fe8000c101d08 */
[----:B------:R1:W-:Y:S02]  /*294c0*/  @!P1 ST.E.128 desc[UR4][R4.64+0x100], R24 ;  /* 0x0001001804009985 */ /* 0x0003e4000c101d04 */
[----:B-1----:R-:W-:Y:S05]  /*294d0*/  @P0 RET.REL.NODEC R2 `(_ZN5flash24flash_fwd_splitkv_kernelI23Flash_fwd_kernel_traitsILi256ELi64ELi64ELi4ELb0ELb0EN7cutlass10bfloat16_tE19Flash_kernel_traitsILi256ELi64ELi64ELi4ES3_EELb1ELb0ELb1ELb0ELb0ELb0ELb0ELb1EEEvNS_16Flash_fwd_paramsE) ;  /* 0xfffffd6802c80950 */ /* 0x002fea0003c3ffff */
[----:B------:R-:W-:Y:S01]  /*294e0*/  R2UR UR4, R6 ;  /* 0x00000000060472ca */ /* 0x000fe200000e0000 */
[----:B------:R-:W-:Y:S01]  /*294f0*/  IMAD.MOV.U32 R2, RZ, RZ, R237 ;  /* 0x000000ffff027224 */ /* 0x000fe200078e00ed */
[----:B------:R-:W-:Y:S01]  /*29500*/  R2UR UR5, R7 ;  /* 0x00000000070572ca */ /* 0x000fe200000e0000 */
[----:B------:R-:W-:-:S12]  /*29510*/  IMAD.MOV.U32 R3, RZ, RZ, 0x0 ;  /* 0x00000000ff037424 */ /* 0x000fd800078e00ff */
[----:B------:R1:W-:Y:S02]  /*29520*/  ST.E.128 desc[UR4][R4.64+0x180], R72 ;  /* 0x0001804804007985 */ /* 0x0003e4000c101d04 */
[----:B-1----:R-:W-:Y:S05]  /*29530*/  RET.REL.NODEC R2 `(_ZN5flash24flash_fwd_splitkv_kernelI23Flash_fwd_kernel_traitsILi256ELi64ELi64ELi4ELb0ELb0EN7cutlass10bfloat16_tE19Flash_kernel_traitsILi256ELi64ELi64ELi4ES3_EELb1ELb0ELb1ELb0ELb0ELb0ELb0ELb1EEEvNS_16Flash_fwd_paramsE) ;  /* 0xfffffd6802b07950 */ /* 0x002fea0003c3ffff */
.L_x_3312:
[----:B------:R-:W-:Y:S01]  /*29540*/  MOV R0, 0x1f ;  /* 0x0000001f00007802 */ /* 0x000fe20000000f00 */
[----:B------:R-:W-:Y:S01]  /*29550*/  IMAD.MOV.U32 R2, RZ, RZ, 0x2 ;  /* 0x00000002ff027424 */ /* 0x000fe200078e00ff */
[----:B------:R-:W-:Y:S01]  /*29560*/  MOV R5, R249 ;  /* 0x000000f900057202 */ /* 0x000fe20000000f00 */
[----:B------:R-:W-:-:S07]  /*29570*/  IMAD.MOV.U32 R3, RZ, RZ, -0x1 ;  /* 0xffffffffff037424 */ /* 0x000fce00078e00ff */
[----:B-1---5:R-:W-:Y:S05]  /*29580*/  WARPSYNC.COLLECTIVE R3, `(.L_x_3324) ;  /* 0x0000000003087348 */ /* 0x022fea0003c00000 */
[----:B------:R2:W3:Y:S02]  /*29590*/  SHFL.BFLY P0, R0, R5, R2, R0 ;  /* 0x0c00000205007389 */ /* 0x0004e40000000000 */
[----:B-123-5:R-:W-:Y:S01]  /*295a0*/  ENDCOLLECTIVE ;  /* 0x000000000000791b */ /* 0x02efe20003800000 */
.L_x_3324:
        /* <DEDUP_REMOVED lines=8> */
.L_x_3325:
        /* <DEDUP_REMOVED lines=8> */
.L_x_3326:
[----:B------:R-:W-:Y:S01]  /*296b0*/  FADD.FTZ R248, R0, R248 ;  /* 0x000000f800f87221 */ /* 0x000fe20000010000 */
[----:B------:R-:W-:Y:S02]  /*296c0*/  MOV R0, 0x1f ;  /* 0x0000001f00007802 */ /* 0x000fe40000000f00 */
[----:B------:R-:W-:Y:S01]  /*296d0*/  MOV R2, 0x1 ;  /* 0x0000000100027802 */ /* 0x000fe20000000f00 */
[----:B------:R-:W-:-:S07]  /*296e0*/  IMAD.MOV.U32 R5, RZ, RZ, R248 ;  /* 0x000000ffff057224 */ /* 0x000fce00078e00f8 */
[----:B------:R-:W-:Y:S05]  /*296f0*/  WARPSYNC.COLLECTIVE R3, `(.L_x_3327) ;  /* 0x0000000003087348 */ /* 0x000fea0003c00000 */
[----:B------:R1:W2:Y:S02]  /*29700*/  SHFL.BFLY P0, R0, R5, R2, R0 ;  /* 0x0c00000205007389 */ /* 0x0002a40000000000 */
[----:B-12---:R-:W-:Y:S01]  /*29710*/  ENDCOLLECTIVE ;  /* 0x000000000000791b */ /* 0x006fe20003800000 */
.L_x_3327:
[----:B------:R-:W-:Y:S05]  /*29720*/  BRA `(.L_x_3328) ;  /* 0xffffffd800b07947 */ /* 0x000fea000383ffff */
.L_x_3329:
        /* <DEDUP_REMOVED lines=13> */
.L_x_4960:


//--------------------- .text._ZN5flash24flash_fwd_splitkv_kernelI23Flash_fwd_kernel_traitsILi256ELi64ELi64ELi4ELb0ELb0EN7cutlass10bfloat16_tE19Flash_kernel_traitsILi256ELi64ELi64ELi4ES3_EELb1ELb0ELb1ELb0ELb0ELb1ELb0ELb1EEEvNS_16Flash_fwd_paramsE --------------------------
	.section	.text._ZN5flash24flash_fwd_splitkv_kernelI23Flash_fwd_kernel_traitsILi256ELi64ELi64ELi4ELb0ELb0EN7cutlass10bfloat16_tE19Flash_kernel_traitsILi256ELi64ELi64ELi4ES3_EELb1ELb0ELb1ELb0ELb0ELb1ELb0ELb1EEEvNS_16Flash_fwd_paramsE,"ax",@progbits
	.align	128
        .global         _ZN5flash24flash_fwd_splitkv_kernelI23Flash_fwd_kernel_traitsILi256ELi64ELi64ELi4ELb0ELb0EN7cutlass10bfloat16_tE19Flash_kernel_traitsILi256ELi64ELi64ELi4ES3_EELb1ELb0ELb1ELb0ELb0ELb1ELb0ELb1EEEvNS_16Flash_fwd_paramsE
        .type           _ZN5flash24flash_fwd_splitkv_kernelI23Flash_fwd_kernel_traitsILi256ELi64ELi64ELi4ELb0ELb0EN7cutlass10bfloat16_tE19Flash_kernel_traitsILi256ELi64ELi64ELi4ES3_EELb1ELb0ELb1ELb0ELb0ELb1ELb0ELb1EEEvNS_16Flash_fwd_paramsE,@function
        .size           _ZN5flash24flash_fwd_splitkv_kernelI23Flash_fwd_kernel_traitsILi256ELi64ELi64ELi4ELb0ELb0EN7cutlass10bfloat16_tE19Flash_kernel_traitsILi256ELi64ELi64ELi4ES3_EELb1ELb0ELb1ELb0ELb0ELb1ELb0ELb1EEEvNS_16Flash_fwd_paramsE,(.L_x_4961 - _ZN5flash24flash_fwd_splitkv_kernelI23Flash_fwd_kernel_traitsILi256ELi64ELi64ELi4ELb0ELb0EN7cutlass10bfloat16_tE19Flash_kernel_traitsILi256ELi64ELi64ELi4ES3_EELb1ELb0ELb1ELb0ELb0ELb1ELb0ELb1EEEvNS_16Flash_fwd_paramsE)
        .other          _ZN5flash24flash_fwd_splitkv_kernelI23Flash_fwd_kernel_traitsILi256ELi64ELi64ELi4ELb0ELb0EN7cutlass10bfloat16_tE19Flash_kernel_traitsILi256ELi64ELi64ELi4ES3_EELb1ELb0ELb1ELb0ELb0ELb1ELb0ELb1EEEvNS_16Flash_fwd_paramsE,@"STO_CUDA_ENTRY STV_DEFAULT"
_ZN5flash24flash_fwd_splitkv_kernelI23Flash_fwd_kernel_traitsILi256ELi64ELi64ELi4ELb0ELb0EN7cutlass10bfloat16_tE19Flash_kernel_traitsILi256ELi64ELi64ELi4ES3_EELb1ELb0ELb1ELb0ELb0ELb1ELb0ELb1EEEvNS_16Flash_fwd_paramsE:
.text._ZN5flash24flash_fwd_splitkv_kernelI23Flash_fwd_kernel_traitsILi256ELi64ELi64ELi4ELb0ELb0EN7cutlass10bfloat16_tE19Flash_kernel_traitsILi256ELi64ELi64ELi4ES3_EELb1ELb0ELb1ELb0ELb0ELb1ELb0ELb1EEEvNS_16Flash_fwd_paramsE:
        /* <DEDUP_REMOVED lines=8> */
[----:B-1-34-:R-:W-:Y:S05]  /*0080*/  CALL.REL.NOINC `($_ZN5flash24flash_fwd_splitkv_kernelI23Flash_fwd_kernel_traitsILi256ELi64ELi64ELi4ELb0ELb0EN7cutlass10bfloat16_tE19Flash_kernel_traitsILi256ELi64ELi64ELi4ES3_EELb1ELb0ELb1ELb0ELb0ELb1ELb0ELb1EEEvNS_16Flash_fwd_paramsE$_ZN5flash30compute_attn_1rowblock_splitkvI23Flash_fwd_kernel_traitsILi256ELi64ELi64ELi4ELb0ELb0EN7cutlass10bfloat16_tE19Flash_kernel_traitsILi256ELi64ELi64ELi4ES3_EELb1ELb0ELb1ELb0ELb0ELb1ELb0ELb1ENS_16Flash_fwd_paramsEEEvRKT8_iiiii) ;  /* 0x0000000000087944 */ /* 0x01afea0003c00000 */
[----:B------:R-:W-:Y:S05]  /*0090*/  BSYNC B4 ;  /* 0x0000000000047941 */ /* 0x000fea0003800000 */
.L_x_3330:
[----:B------:R-:W-:Y:S05]  /*00a0*/  EXIT ;  /* 0x000000000000794d */ /* 0x000fea0003800000 */
        .type           $_ZN5flash24flash_fwd_splitkv_kernelI23Flash_fwd_kernel_traitsILi256ELi64ELi64ELi4ELb0ELb0EN7cutlass10bfloat16_tE19Flash_kernel_traitsILi256ELi64ELi64ELi4ES3_EELb1ELb0ELb1ELb0ELb0ELb1ELb0ELb1EEEvNS_16Flash_fwd_paramsE$_ZN5flash30compute_attn_1rowblock_splitkvI23Flash_fwd_kernel_traitsILi256ELi64ELi64ELi4ELb0ELb0EN7cutlass10bfloat16_tE19Flash_kernel_traitsILi256ELi64ELi64ELi4ES3_EELb1ELb0ELb1ELb0ELb0ELb1ELb0ELb1ENS_16Flash_fwd_paramsEEEvRKT8_iiiii,@function
        .size           $_ZN5flash24flash_fwd_splitkv_kernelI23Flash_fwd_kernel_traitsILi256ELi64ELi64ELi4ELb0ELb0EN7cutlass10bfloat16_tE19Flash_kernel_traitsILi256ELi64ELi64ELi4ES3_EELb1ELb0ELb1ELb0ELb0ELb1ELb0ELb1EEEvNS_16Flash_fwd_paramsE$_ZN5flash30compute_attn_1rowblock_splitkvI23Flash_fwd_kernel_traitsILi256ELi64ELi64ELi4ELb0ELb0EN7cutlass10bfloat16_tE19Flash_kernel_traitsILi256ELi64ELi64ELi4ES3_EELb1ELb0ELb1ELb0ELb0ELb1ELb0ELb1ENS_16Flash_fwd_paramsEEEvRKT8_iiiii,(.L_x_4961 - $_ZN5flash24flash_fwd_splitkv_kernelI23Flash_fwd_kernel_traitsILi256ELi64ELi64ELi4ELb0ELb0EN7cutlass10bfloat16_tE19Flash_kernel_traitsILi256ELi64ELi64ELi4ES3_EELb1ELb0ELb1ELb0ELb0ELb1ELb0ELb1EEEvNS_16Flash_fwd_paramsE$_ZN5flash30compute_attn_1rowblock_splitkvI23Flash_fwd_kernel_traitsILi256ELi64ELi64ELi4ELb0ELb0EN7cutlass10bfloat16_tE19Flash_kernel_traitsILi256ELi64ELi64ELi4ES3_EELb1ELb0ELb1ELb0ELb0ELb1ELb0ELb1ENS_16Flash_fwd_paramsEEEvRKT8_iiiii)
$_ZN5flash24flash_fwd_splitkv_kernelI23Flash_fwd_kernel_traitsILi256ELi64ELi64ELi4ELb0ELb0EN7cutlass10bfloat16_tE19Flash_kernel_traitsILi256ELi64ELi64ELi4ES3_EELb1ELb0ELb1ELb0ELb0ELb1ELb0ELb1EEEvNS_16Flash_fwd_paramsE$_ZN5flash30compute_attn_1rowblock_splitkvI23Flash_fwd_kernel_traitsILi256ELi64ELi64ELi4ELb0ELb0EN7cutlass10bfloat16_tE19Flash_kernel_traitsILi256ELi64ELi64ELi4ES3_EELb1ELb0ELb1ELb0ELb0ELb1ELb0ELb1ENS_16Flash_fwd_paramsEEEvRKT8_iiiii:
        /* <DEDUP_REMOVED lines=27> */
.L_x_3332:
[----:B------:R-:W-:Y:S05]  /*0260*/  BSYNC B0 ;  /* 0x0000000000007941 */ /* 0x000fea0003800000 */
.L_x_3331:
        /* <DEDUP_REMOVED lines=8> */
.L_x_3334:
[----:B------:R2:W5:Y:S02]  /*02f0*/  LD.E R61, desc[UR6][R10.64+0xb8] ;  /* 0x0000b8060a3d7980 */ /* 0x000564000c101900 */
.L_x_3335:
[----:B------:R-:W-:Y:S05]  /*0300*/  BSYNC B0 ;  /* 0x0000000000007941 */ /* 0x000fea0003800000 */
.L_x_3333:
[----:B-1-3--:R-:W3:Y:S01]  /*0310*/  LD.E.64 R2, desc[UR6][R10.64+0xf8] ;  /* 0x0000f8060a027980 */ /* 0x00aee2000c101b00 */
[----:B------:R-:W-:Y:S01]  /*0320*/  BSSY B1, `(.L_x_3336) ;  /* 0x0000012000017945 */ /* 0x000fe20003800000 */
[----:B-----5:R-:W-:Y:S01]  /*0330*/  IMAD.IADD R61, R61, 0x1, -R16 ;  /* 0x000000013d3d7824 */ /* 0x020fe200078e0a10 */
[----:B---3--:R-:W-:-:S04]  /*0340*/  ISETP.NE.U32.AND P0, PT, R2, RZ, PT ;  /* 0x000000ff0200720c */ /* 0x008fc80003f05070 */
[----:B------:R-:W-:-:S13]  /*0350*/  ISETP.NE.AND.EX P0, PT, R3, RZ, PT, P0 ;  /* 0x000000ff0300720c */ /* 0x000fda0003f05300 */
[----:B------:R-:W-:Y:S05]  /*0360*/  @!P0 BRA `(.L_x_3337) ;  /* 0x0000000000108947 */ /* 0x000fea0003800000 */
[----:B------:R-:W-:-:S05]  /*0370*/  IMAD.WIDE R2, R243, 0x4, R2 ;  /* 0x00000004f3027825 */ /* 0x000fca00078e0202 */
[----:B------:R-:W3:Y:S02]  /*0380*/  LD.E R53, desc[UR6][R2.64] ;  /* 0x0000000602357980 */ /* 0x000ee4000c101900 */
[----:B---3--:R-:W-:Y:S01]  /*0390*/  IADD3 R53, R53, -R16, RZ ;  /* 0x8000001035357210 */ /* 0x008fe20007ffe0ff */
[----:B------:R-:W-:Y:S05]  /*03a0*/  BRA `(.L_x_3338) ;  /* 0x0000000000247947 */ /* 0x000fea0003800000 */
.L_x_3337:
[----:B------:R-:W3:Y:S01]  /*03b0*/  LD.E.64 R2, desc[UR6][R10.64+0x108] ;  /* 0x000108060a027980 */ /* 0x000ee2000c101b00 */
[----:B------:R-:W-:Y:S01]  /*03c0*/  BSSY B0, `(.L_x_3339) ;  /* 0x0000006000007945 */ /* 0x000fe20003800000 */
[----:B------:R-:W-:Y:S01]  /*03d0*/  IMAD.MOV.U32 R53, RZ, RZ, RZ ;  /* 0x000000ffff357224 */ /* 0x000fe200078e00ff */
[----:B---3--:R-:W-:-:S04]  /*03e0*/  ISETP.NE.U32.AND P0, PT, R2, RZ, PT ;  /* 0x000000ff0200720c */ /* 0x008fc80003f05070 */
[----:B------:R-:W-:-:S13]  /*03f0*/  ISETP.NE.AND.EX P0, PT, R3, RZ, PT, P0 ;  /* 0x000000ff0300720c */ /* 0x000fda0003f05300 */
[----:B------:R-:W-:Y:S05]  /*0400*/  @!P0 BRA `(.L_x_3340) ;  /* 0x0000000000048947 */ /* 0x000fea0003800000 */
[----:B------:R1:W5:Y:S02]  /*0410*/  LD.E R53, desc[UR6][R10.64+0xbc] ;  /* 0x0000bc060a357980 */ /* 0x000364000c101900 */
.L_x_3340:
[----:B------:R-:W-:Y:S05]  /*0420*/  BSYNC B0 ;  /* 0x0000000000007941 */ /* 0x000fea0003800000 */
.L_x_3339:
[----:B-----5:R-:W-:Y:S02]  /*0430*/  IADD3 R53, R61, R53, RZ ;  /* 0x000000353d357210 */ /* 0x020fe40007ffe0ff */
.L_x_3338:
[----:B------:R-:W-:Y:S05]  /*0440*/  BSYNC B1 ;  /* 0x0000000000017941 */ /* 0x000fea0003800000 */
.L_x_3336:
[----:B------:R-:W-:Y:S01]  /*0450*/  IMAD.SHL.U32 R56, R244, 0x40, RZ ;  /* 0x00000040f4387824 */ /* 0x000fe200078e00ff */
[----:B------:R-:W-:Y:S01]  /*0460*/  MOV R2, R241 ;  /* 0x000000f100027202 */ /* 0x000fe20000000f00 */
[----:B------:R-:W-:-:S03]  /*0470*/  IMAD.MOV.U32 R3, RZ, RZ, 0x0 ;  /* 0x00000000ff037424 */ /* 0x000fc600078e00ff */
[----:B------:R-:W-:-:S13]  /*0480*/  ISETP.GT.AND P0, PT, R245, R56, PT ;  /* 0x00000038f500720c */ /* 0x000fda0003f04270 */
[----:B-12---:R-:W-:Y:S05]  /*0490*/  @!P0 RET.REL.NODEC R2 `(_ZN5flash24flash_fwd_splitkv_kernelI23Flash_fwd_kernel_traitsILi256ELi64ELi64ELi4ELb0ELb0EN7cutlass10bfloat16_tE19Flash_kernel_traitsILi256ELi64ELi64ELi4ES3_EELb1ELb0ELb1ELb0ELb0ELb1ELb0ELb1EEEvNS_16Flash_fwd_paramsE) ;  /* 0xfffffff802d88950 */ /* 0x006fea0003c3ffff */
        /* <DEDUP_REMOVED lines=82> */
.L_x_3343:
[----:B------:R-:W-:Y:S05]  /*09c0*/  BSYNC B0 ;  /* 0x0000000000007941 */ /* 0x000fea0003800000 */
.L_x_3342:
        /* <DEDUP_REMOVED lines=21> */
.L_x_3345:
[----:B------:R-:W-:Y:S05]  /*0b20*/  BSYNC B0 ;  /* 0x0000000000007941 */ /* 0x000fea0003800000 */
.L_x_3344:
        /* <DEDUP_REMOVED lines=23> */
.L_x_3347:
[----:B------:R-:W-:Y:S05]  /*0ca0*/  BSYNC B0 ;  /* 0x0000000000007941 */ /* 0x000fea0003800000 */
.L_x_3346:
        /* <DEDUP_REMOVED lines=32> */
.L_x_3349:
[----:B------:R-:W-:Y:S05]  /*0eb0*/  BSYNC B0 ;  /* 0x0000000000007941 */ /* 0x000fea0003800000 */
.L_x_3348:
[----:B------:R5:W-:Y:S01]  /*0ec0*/  @!P5 ST.E desc[UR6][R12.64+0x40], R3 ;  /* 0x000040030c00d985 */ /* 0x000be2000c101906 */
[----:B------:R-:W-:-:S03]  /*0ed0*/  MOV R2, R241 ;  /* 0x000000f100027202 */ /* 0x000fc60000000f00 */
[----:B------:R-:W-:Y:S04]  /*0ee0*/  @!P6 ST.E desc[UR6][R12.64], R4 ;  /* 0x000000040c00e985 */ /* 0x000fe8000c101906 */
[----:B------:R1:W-:Y:S01]  /*0ef0*/  @!P4 ST.E desc[UR6][R12.64+0x80], R0 ;  /* 0x000080000c00c985 */ /* 0x0003e2000c101906 */
[----:B-----5:R-:W-:-:S04]  /*0f00*/  MOV R3, 0x0 ;  /* 0x0000000000037802 */ /* 0x020fc80000000f00 */
[----:B-1234-:R-:W-:Y:S05]  /*0f10*/  @P3 RET.REL.NODEC R2 `(_ZN5flash24flash_fwd_splitkv_kernelI23Flash_fwd_kernel_traitsILi256ELi64ELi64ELi4ELb0ELb0EN7cutlass10bfloat16_tE19Flash_kernel_traitsILi256ELi64ELi64ELi4ES3_EELb1ELb0ELb1ELb0ELb0ELb1ELb0ELb1EEEvNS_16Flash_fwd_paramsE) ;  /* 0xfffffff002383950 */ /* 0x01efea0003c3ffff */
[----:B------:R-:W-:Y:S02]  /*0f20*/  MOV R0, 0x7f800000 ;  /* 0x7f80000000007802 */ /* 0x000fe40000000f00 */
[----:B------:R-:W-:Y:S02]  /*0f30*/  MOV R2, R241 ;  /* 0x000000f100027202 */ /* 0x000fe40000000f00 */
[----:B------:R-:W-:Y:S01]  /*0f40*/  MOV R3, 0x0 ;  /* 0x0000000000037802 */ /* 0x000fe20000000f00 */
[----:B------:R1:W-:Y:S03]  /*0f50*/  ST.E desc[UR6][R12.64+0xc0], R0 ;  /* 0x0000c0000c007985 */ /* 0x0003e6000c101906 */
[----:B-1----:R-:W-:Y:S05]  /*0f60*/  RET.REL.NODEC R2 `(_ZN5flash24flash_fwd_splitkv_kernelI23Flash_fwd_kernel_traitsILi256ELi64ELi64ELi4ELb0ELb0EN7cutlass10bfloat16_tE19Flash_kernel_traitsILi256ELi64ELi64ELi4ES3_EELb1ELb0ELb1ELb0ELb0ELb1ELb0ELb1EEEvNS_16Flash_fwd_paramsE) ;  /* 0xfffffff002247950 */ /* 0x002fea0003c3ffff */
.L_x_3341:
        /* <DEDUP_REMOVED lines=109> */
.L_x_3351:
        /* <DEDUP_REMOVED lines=81> */
.L_x_3352:
[----:B------:R-:W-:Y:S05]  /*1b50*/  BSYNC B0 ;  /* 0x0000000000007941 */ /* 0x000fea0003800000 */
.L_x_3350:
        /* <DEDUP_REMOVED lines=302> */
.L_x_3471:
        /* <DEDUP_REMOVED lines=33> */
.L_x_3355:
[----:B------:R-:W-:Y:S05]  /*3050*/  BSYNC B0 ;  /* 0x0000000000007941 */ /* 0x000fea0003800000 */
.L_x_3354:
        /* <DEDUP_REMOVED lines=18> */
.L_x_3357:
[----:B------:R-:W-:Y:S05]  /*3180*/  BSYNC B0 ;  /* 0x0000000000007941 */ /* 0x000fea0003800000 */
.L_x_3356:
        /* <DEDUP_REMOVED lines=21> */
.L_x_3359:
[----:B------:R-:W-:Y:S05]  /*32e0*/  BSYNC B0 ;  /* 0x0000000000007941 */ /* 0x000fea0003800000 */
.L_x_3358:
        /* <DEDUP_REMOVED lines=18> */
.L_x_3361:
[----:B------:R-:W-:Y:S05]  /*3410*/  BSYNC B0 ;  /* 0x0000000000007941 */ /* 0x000fea0003800000 */
.L_x_3360:
        /* <DEDUP_REMOVED lines=68> */
.L_x_3368:
[----:B------:R-:W-:Y:S05]  /*3860*/  BSYNC B0 ;  /* 0x0000000000007941 */ /* 0x000fea0003800000 */
.L_x_3367:
        /* <DEDUP_REMOVED lines=49> */
.L_x_3370:
[----:B------:R-:W-:Y:S05]  /*3b80*/  BSYNC B0 ;  /* 0x0000000000007941 */ /* 0x000fea0003800000 */
.L_x_3369:
        /* <DEDUP_REMOVED lines=49> */
.L_x_3372:
[----:B------:R-:W-:Y:S05]  /*3ea0*/  BSYNC B0 ;  /* 0x0000000000007941 */ /* 0x000fea0003800000 */
.L_x_3371:
        /* <DEDUP_REMOVED lines=48> */
.L_x_3366:
[----:B------:R-:W-:Y:S05]  /*41b0*/  BSYNC B1 ;  /* 0x0000000000017941 */ /* 0x000fea0003800000 */
.L_x_3365:
        /* <DEDUP_REMOVED lines=66> */
.L_x_3376:
[----:B------:R-:W-:Y:S05]  /*45e0*/  BSYNC B0 ;  /* 0x0000000000007941 */ /* 0x000fea0003800000 */
.L_x_3375:
        /* <DEDUP_REMOVED lines=51> */
.L_x_3378:
[----:B------:R-:W-:Y:S05]  /*4920*/  BSYNC B0 ;  /* 0x0000000000007941 */ /* 0x000fea0003800000 */
.L_x_3377:
        /* <DEDUP_REMOVED lines=51> */
.L_x_3380:
[----:B------:R-:W-:Y:S05]  /*4c60*/  BSYNC B0 ;  /* 0x0000000000007941 */ /* 0x000fea0003800000 */
.L_x_3379:
        /* <DEDUP_REMOVED lines=50> */
.L_x_3374:
[----:B------:R-:W-:Y:S05]  /*4f90*/  BSYNC B1 ;  /* 0x0000000000017941 */ /* 0x000fea0003800000 */
.L_x_3373:
        /* <DEDUP_REMOVED lines=66> */
.L_x_3384:
[----:B------:R-:W-:Y:S05]  /*53c0*/  BSYNC B0 ;  /* 0x0000000000007941 */ /* 0x000fea0003800000 */
.L_x_3383:
        /* <DEDUP_REMOVED lines=51> */
.L_x_3386:
[----:B------:R-:W-:Y:S05]  /*5700*/  BSYNC B0 ;  /* 0x0000000000007941 */ /* 0x000fea0003800000 */
.L_x_3385:
        /* <DEDUP_REMOVED lines=51> */
.L_x_3388:
[----:B------:R-:W-:Y:S05]  /*5a40*/  BSYNC B0 ;  /* 0x0000000000007941 */ /* 0x000fea0003800000 */
.L_x_3387:
        /* <DEDUP_REMOVED lines=50> */
.L_x_3382:
[----:B------:R-:W-:Y:S05]  /*5d70*/  BSYNC B1 ;  /* 0x0000000000017941 */ /* 0x000fea0003800000 */
.L_x_3381:
        /* <DEDUP_REMOVED lines=70> */
.L_x_3392:
[----:B------:R-:W-:Y:S05]  /*61e0*/  BSYNC B0 ;  /* 0x0000000000007941 */ /* 0x000fea0003800000 */
.L_x_3391:
        /* <DEDUP_REMOVED lines=51> */
.L_x_3394:
[----:B------:R-:W-:Y:S05]  /*6520*/  BSYNC B0 ;  /* 0x0000000000007941 */ /* 0x000fea0003800000 */
.L_x_3393:
        /* <DEDUP_REMOVED lines=51> */
.L_x_3396:
[----:B------:R-:W-:Y:S05]  /*6860*/  BSYNC B0 ;  /* 0x0000000000007941 */ /* 0x000fea0003800000 */
.L_x_3395:
        /* <DEDUP_REMOVED lines=50> */
.L_x_3390:
[----:B------:R-:W-:Y:S05]  /*6b90*/  BSYNC B1 ;  /* 0x0000000000017941 */ /* 0x000fea0003800000 */
.L_x_3389:
[----:B------:R-:W2:Y:S02]  /*6ba0*/  LD.E R0, desc[UR6][R10.64+0xd0] ;  /* 0x0000d0060a007980 */ /* 0x000ea4000c101900 */
[----:B--2---:R-:W-:Y:S05]  /*6bb0*/  IMAD.U32 R0, R0, -0x20, RZ ;  /* 0xffffffe000007824 */ /* 0x004fea00078e00ff */
[C---:B------:R-:W-:Y:S02]  /*6bc0*/  LEA R20, P1, R0.reuse, R20, 0x1 ;  /* 0x0000001400147211 */ /* 0x040fe400078208ff */
[C---:B------:R-:W-:Y:S02]  /*6bd0*/  LEA R42, P0, R0.reuse, R42, 0x1 ;  /* 0x0000002a002a7211 */ /* 0x040fe400078008ff */
[C---:B------:R-:W-:Y:S02]  /*6be0*/  LEA.HI.X.SX32 R21, R0.reuse, R21, 0x1, P1 ;  /* 0x0000001500157211 */ /* 0x040fe400008f0eff */
[----:B------:R-:W-:Y:S01]  /*6bf0*/  LEA.HI.X.SX32 R43, R0, R43, 0x1, P0 ;  /* 0x0000002b002b7211 */ /* 0x000fe200000f0eff */
[----:B------:R-:W-:Y:S05]  /*6c00*/  BRA `(.L_x_3397) ;  /* 0x0000006800847947 */ /* 0x000fea0003800000 */
.L_x_3364:
        /* <DEDUP_REMOVED lines=94> */
.L_x_3403:
[----:B------:R-:W-:Y:S05]  /*71f0*/  BSYNC B0 ;  /* 0x0000000000007941 */ /* 0x000fea0003800000 */
.L_x_3402:
[----:B-----5:R2:W-:Y:S02]  /*7200*/  ST.E.128 desc[UR6][R126.64], R24 ;  /* 0x000000187e007985 */ /* 0x0205e4000c101d06 */
.L_x_3401:
[----:B------:R-:W-:Y:S05]  /*7210*/  BSYNC B1 ;  /* 0x0000000000017941 */ /* 0x000fea0003800000 */
.L_x_3400:
        /* <DEDUP_REMOVED lines=92> */
.L_x_3407:
[----:B------:R-:W-:Y:S05]  /*77e0*/  BSYNC B0 ;  /* 0x0000000000007941 */ /* 0x000fea0003800000 */
.L_x_3406:
[----:B-----5:R2:W-:Y:S02]  /*77f0*/  ST.E.128 desc[UR6][R126.64+0x80], R24 ;  /* 0x000080187e007985 */ /* 0x0205e4000c101d06 */
.L_x_3405:
[----:B------:R-:W-:Y:S05]  /*7800*/  BSYNC B1 ;  /* 0x0000000000017941 */ /* 0x000fea0003800000 */
.L_x_3404:
        /* <DEDUP_REMOVED lines=92> */
.L_x_3411:
[----:B------:R-:W-:Y:S05]  /*7dd0*/  BSYNC B0 ;  /* 0x0000000000007941 */ /* 0x000fea0003800000 */
.L_x_3410:
[----:B-----5:R2:W-:Y:S02]  /*7de0*/  ST.E.128 desc[UR6][R126.64+0x100], R24 ;  /* 0x000100187e007985 */ /* 0x0205e4000c101d06 */
.L_x_3409:
[----:B------:R-:W-:Y:S05]  /*7df0*/  BSYNC B1 ;  /* 0x0000000000017941 */ /* 0x000fea0003800000 */
.L_x_3408:
        /* <DEDUP_REMOVED lines=91> */
.L_x_3413:
[----:B------:R-:W-:Y:S05]  /*83b0*/  BSYNC B0 ;  /* 0x0000000000007941 */ /* 0x000fea0003800000 */
.L_x_3412:
[----:B-----5:R2:W-:Y:S02]  /*83c0*/  ST.E.128 desc[UR6][R126.64+0x180], R24 ;  /* 0x000180187e007985 */ /* 0x0205e4000c101d06 */
.L_x_3399:
[----:B------:R-:W-:Y:S05]  /*83d0*/  BSYNC B2 ;  /* 0x0000000000027941 */ /* 0x000fea0003800000 */
.L_x_3398:
        /* <DEDUP_REMOVED lines=99> */
.L_x_3419:
[----:B------:R-:W-:Y:S05]  /*8a10*/  BSYNC B0 ;  /* 0x0000000000007941 */ /* 0x000fea0003800000 */
.L_x_3418:
[----:B-----5:R2:W-:Y:S02]  /*8a20*/  ST.E.128 desc[UR6][R192.64], R24 ;  /* 0x00000018c0007985 */ /* 0x0205e4000c101d06 */
.L_x_3417:
[----:B------:R-:W-:Y:S05]  /*8a30*/  BSYNC B1 ;  /* 0x0000000000017941 */ /* 0x000fea0003800000 */
.L_x_3416:
        /* <DEDUP_REMOVED lines=94> */
.L_x_3423:
[----:B------:R-:W-:Y:S05]  /*9020*/  BSYNC B0 ;  /* 0x0000000000007941 */ /* 0x000fea0003800000 */
.L_x_3422:
[----:B-----5:R2:W-:Y:S02]  /*9030*/  ST.E.128 desc[UR6][R192.64], R24 ;  /* 0x00000018c0007985 */ /* 0x0205e4000c101d06 */
.L_x_3421:
[----:B------:R-:W-:Y:S05]  /*9040*/  BSYNC B1 ;  /* 0x0000000000017941 */ /* 0x000fea0003800000 */
.L_x_3420:
        /* <DEDUP_REMOVED lines=94> */
.L_x_3427:
[----:B------:R-:W-:Y:S05]  /*9630*/  BSYNC B0 ;  /* 0x0000000000007941 */ /* 0x000fea0003800000 */
.L_x_3426:
[----:B-----5:R2:W-:Y:S02]  /*9640*/  ST.E.128 desc[UR6][R192.64], R24 ;  /* 0x00000018c0007985 */ /* 0x0205e4000c101d06 */
.L_x_3425:
[----:B------:R-:W-:Y:S05]  /*9650*/  BSYNC B1 ;  /* 0x0000000000017941 */ /* 0x000fea0003800000 */
.L_x_3424:
        /* <DEDUP_REMOVED lines=93> */
.L_x_3429:
[----:B------:R-:W-:Y:S05]  /*9c30*/  BSYNC B0 ;  /* 0x0000000000007941 */ /* 0x000fea0003800000 */
.L_x_3428:
[----:B-----5:R2:W-:Y:S02]  /*9c40*/  ST.E.128 desc[UR6][R192.64], R24 ;  /* 0x00000018c0007985 */ /* 0x0205e4000c101d06 */
.L_x_3415:
[----:B------:R-:W-:Y:S05]  /*9c50*/  BSYNC B2 ;  /* 0x0000000000027941 */ /* 0x000fea0003800000 */
.L_x_3414:
        /* <DEDUP_REMOVED lines=99> */
.L_x_3435:
[----:B------:R-:W-:Y:S05]  /*a290*/  BSYNC B0 ;  /* 0x0000000000007941 */ /* 0x000fea0003800000 */
.L_x_3434:
[----:B-----5:R2:W-:Y:S02]  /*a2a0*/  ST.E.128 desc[UR6][R192.64], R24 ;  /* 0x00000018c0007985 */ /* 0x0205e4000c101d06 */
.L_x_3433:
[----:B------:R-:W-:Y:S05]  /*a2b0*/  BSYNC B1 ;  /* 0x0000000000017941 */ /* 0x000fea0003800000 */
.L_x_3432:
        /* <DEDUP_REMOVED lines=94> */
.L_x_3439:
[----:B------:R-:W-:Y:S05]  /*a8a0*/  BSYNC B0 ;  /* 0x0000000000007941 */ /* 0x000fea0003800000 */
.L_x_3438:
[----:B-----5:R2:W-:Y:S02]  /*a8b0*/  ST.E.128 desc[UR6][R192.64], R24 ;  /* 0x00000018c0007985 */ /* 0x0205e4000c101d06 */
.L_x_3437:
[----:B------:R-:W-:Y:S05]  /*a8c0*/  BSYNC B1 ;  /* 0x0000000000017941 */ /* 0x000fea0003800000 */
.L_x_3436:
        /* <DEDUP_REMOVED lines=94> */
.L_x_3443:
[----:B------:R-:W-:Y:S05]  /*aeb0*/  BSYNC B0 ;  /* 0x0000000000007941 */ /* 0x000fea0003800000 */
.L_x_3442:
[----:B-----5:R2:W-:Y:S02]  /*aec0*/  ST.E.128 desc[UR6][R192.64], R24 ;  /* 0x00000018c0007985 */ /* 0x0205e4000c101d06 */
.L_x_3441:
[----:B------:R-:W-:Y:S05]  /*aed0*/  BSYNC B1 ;  /* 0x0000000000017941 */ /* 0x000fea0003800000 */
.L_x_3440:
        /* <DEDUP_REMOVED lines=93> */
.L_x_3445:
[----:B------:R-:W-:Y:S05]  /*b4b0*/  BSYNC B0 ;  /* 0x0000000000007941 */ /* 0x000fea0003800000 */
.L_x_3444:
[----:B-----5:R2:W-:Y:S02]  /*b4c0*/  ST.E.128 desc[UR6][R192.64], R24 ;  /* 0x00000018c0007985 */ /* 0x0205e4000c101d06 */
.L_x_3431:
[----:B------:R-:W-:Y:S05]  /*b4d0*/  BSYNC B2 ;  /* 0x0000000000027941 */ /* 0x000fea0003800000 */
.L_x_3430:
        /* <DEDUP_REMOVED lines=103> */
.L_x_3451:
[----:B------:R-:W-:Y:S05]  /*bb50*/  BSYNC B0 ;  /* 0x0000000000007941 */ /* 0x000fea0003800000 */
.L_x_3450:
[----:B-----5:R2:W-:Y:S02]  /*bb60*/  ST.E.128 desc[UR6][R186.64], R24 ;  /* 0x00000018ba007985 */ /* 0x0205e4000c101d06 */
.L_x_3449:
[----:B------:R-:W-:Y:S05]  /*bb70*/  BSYNC B1 ;  /* 0x0000000000017941 */ /* 0x000fea0003800000 */
.L_x_3448:
        /* <DEDUP_REMOVED lines=94> */
.L_x_3455:
[----:B------:R-:W-:Y:S05]  /*c160*/  BSYNC B0 ;  /* 0x0000000000007941 */ /* 0x000fea0003800000 */
.L_x_3454:
[----:B-----5:R2:W-:Y:S02]  /*c170*/  ST.E.128 desc[UR6][R186.64], R24 ;  /* 0x00000018ba007985 */ /* 0x0205e4000c101d06 */
.L_x_3453:
[----:B------:R-:W-:Y:S05]  /*c180*/  BSYNC B1 ;  /* 0x0000000000017941 */ /* 0x000fea0003800000 */
.L_x_3452:
        /* <DEDUP_REMOVED lines=94> */
.L_x_3459:
[----:B------:R-:W-:Y:S05]  /*c770*/  BSYNC B0 ;  /* 0x0000000000007941 */ /* 0x000fea0003800000 */
.L_x_3458:
[----:B-----5:R2:W-:Y:S02]  /*c780*/  ST.E.128 desc[UR6][R186.64], R24 ;  /* 0x00000018ba007985 */ /* 0x0205e4000c101d06 */
.L_x_3457:
[----:B------:R-:W-:Y:S05]  /*c790*/  BSYNC B1 ;  /* 0x0000000000017941 */ /* 0x000fea0003800000 */
.L_x_3456:
        /* <DEDUP_REMOVED lines=93> */
.L_x_3461:
[----:B------:R-:W-:Y:S05]  /*cd70*/  BSYNC B0 ;  /* 0x0000000000007941 */ /* 0x000fea0003800000 */
.L_x_3460:
[----:B-----5:R2:W-:Y:S02]  /*cd80*/  ST.E.128 desc[UR6][R186.64], R24 ;  /* 0x00000018ba007985 */ /* 0x0205e4000c101d06 */
.L_x_3447:
[----:B------:R-:W-:Y:S05]  /*cd90*/  BSYNC B2 ;  /* 0x0000000000027941 */ /* 0x000fea0003800000 */
.L_x_3446:
        /* <DEDUP_REMOVED lines=11> */
.L_x_3363:
        /* <DEDUP_REMOVED lines=29> */
.L_x_3463:
[----:B------:R-:W-:Y:S05]  /*d020*/  BSYNC B0 ;  /* 0x0000000000007941 */ /* 0x000fea0003800000 */
.L_x_3462:
        /* <DEDUP_REMOVED lines=30> */
.L_x_3465:
[----:B------:R-:W-:Y:S05]  /*d210*/  BSYNC B0 ;  /* 0x0000000000007941 */ /* 0x000fea0003800000 */
.L_x_3464:
        /* <DEDUP_REMOVED lines=30> */
.L_x_3467:
[----:B------:R-:W-:Y:S05]  /*d400*/  BSYNC B0 ;  /* 0x0000000000007941 */ /* 0x000fea0003800000 */
.L_x_3466:
        /* <DEDUP_REMOVED lines=33> */
.L_x_3397:
[----:B------:R-:W-:Y:S05]  /*d620*/  BSYNC B3 ;  /* 0x0000000000037941 */ /* 0x000fea0003800000 */
.L_x_3362:
        /* <DEDUP_REMOVED lines=91> */
.L_x_3469:
        /* <DEDUP_REMOVED lines=10> */
.L_x_3470:
[----:B------:R-:W-:Y:S05]  /*dc80*/  BSYNC B0 ;  /* 0x0000000000007941 */ /* 0x000fea0003800000 */
.L_x_3468:
[----:B------:R-:W-:Y:S04]  /*dc90*/  IADD3 R14, R14, -0x1, RZ ;  /* 0xffffffff0e0e7810 */ /* 0x000fe80007ffe0ff */
[----:B------:R-:W-:Y:S11]  /*dca0*/  ISETP.GT.AND P0, PT, R14, R90, PT ;  /* 0x0000005a0e00720c */ /* 0x000ff60003f04270 */
[----:B------:R-:W-:Y:S02]  /*dcb0*/  @!UPT UIADD3 URZ, URZ, URZ, URZ ;  /* 0x0000003f3f3ff290 */ /* 0x000fe4000fffe03f */
[----:B------:R-:W-:Y:S05]  /*dcc0*/  @P0 BRA `(.L_x_3471) ;  /* 0xffffff50005c0947 */ /* 0x000fea000383ffff */
.L_x_3353:
        /* <DEDUP_REMOVED lines=114> */
.L_x_3480:
[----:B------:R-:W-:Y:S05]  /*e3f0*/  BSYNC B0 ;  /* 0x0000000000007941 */ /* 0x000fea0003800000 */
.L_x_3479:
[----:B-----5:R3:W-:Y:S02]  /*e400*/  STS.128 [R247], R24 ;  /* 0x00000018f7007388 */ /* 0x0207e40000000c00 */
.L_x_3478:
[----:B------:R-:W-:Y:S05]  /*e410*/  BSYNC B1 ;  /* 0x0000000000017941 */ /* 0x000fea0003800000 */
.L_x_3477:
        /* <DEDUP_REMOVED lines=50> */
.L_x_3484:
[----:B------:R-:W-:Y:S05]  /*e740*/  BSYNC B0 ;  /* 0x0000000000007941 */ /* 0x000fea0003800000 */
.L_x_3483:
[----:B-----5:R1:W-:Y:S02]  /*e750*/  STS.128 [R247+0x2000], R24 ;  /* 0x00200018f7007388 */ /* 0x0203e40000000c00 */
.L_x_3482:
[----:B------:R-:W-:Y:S05]  /*e760*/  BSYNC B1 ;  /* 0x0000000000017941 */ /* 0x000fea0003800000 */
.L_x_3481:
        /* <DEDUP_REMOVED lines=50> */
.L_x_3488:
[----:B------:R-:W-:Y:S05]  /*ea90*/  BSYNC B0 ;  /* 0x0000000000007941 */ /* 0x000fea0003800000 */
.L_x_3487:
[----:B-----5:R3:W-:Y:S02]  /*eaa0*/  STS.128 [R247+0x4000], R24 ;  /* 0x00400018f7007388 */ /* 0x0207e40000000c00 */
.L_x_3486:
[----:B------:R-:W-:Y:S05]  /*eab0*/  BSYNC B1 ;  /* 0x0000000000017941 */ /* 0x000fea0003800000 */
.L_x_3485:
        /* <DEDUP_REMOVED lines=49> */
.L_x_3490:
[----:B------:R-:W-:Y:S05]  /*edd0*/  BSYNC B0 ;  /* 0x0000000000007941 */ /* 0x000fea0003800000 */
.L_x_3489:
[----:B-----5:R3:W-:Y:S02]  /*ede0*/  STS.128 [R247+0x6000], R24 ;  /* 0x00600018f7007388 */ /* 0x0207e40000000c00 */
.L_x_3476:
[----:B------:R-:W-:Y:S05]  /*edf0*/  BSYNC B2 ;  /* 0x0000000000027941 */ /* 0x000fea0003800000 */
.L_x_3475:
        /* <DEDUP_REMOVED lines=63> */
.L_x_3496:
[----:B------:R-:W-:Y:S05]  /*f1f0*/  BSYNC B0 ;  /* 0x0000000000007941 */ /* 0x000fea0003800000 */
.L_x_3495:
[----:B-----5:R3:W-:Y:S02]  /*f200*/  STS.128 [R247+0x800], R24 ;  /* 0x00080018f7007388 */ /* 0x0207e40000000c00 */
.L_x_3494:
[----:B------:R-:W-:Y:S05]  /*f210*/  BSYNC B1 ;  /* 0x0000000000017941 */ /* 0x000fea0003800000 */
.L_x_3493:
        /* <DEDUP_REMOVED lines=50> */
.L_x_3500:
[----:B------:R-:W-:Y:S05]  /*f540*/  BSYNC B0 ;  /* 0x0000000000007941 */ /* 0x000fea0003800000 */
.L_x_3499:
[----:B-----5:R3:W-:Y:S02]  /*f550*/  STS.128 [R247+0x2800], R24 ;  /* 0x00280018f7007388 */ /* 0x0207e40000000c00 */
.L_x_3498:
[----:B------:R-:W-:Y:S05]  /*f560*/  BSYNC B1 ;  /* 0x0000000000017941 */ /* 0x000fea0003800000 */
.L_x_3497:
        /* <DEDUP_REMOVED lines=50> */
.L_x_3504:
[----:B------:R-:W-:Y:S05]  /*f890*/  BSYNC B0 ;  /* 0x0000000000007941 */ /* 0x000fea0003800000 */
.L_x_3503:
[----:B-----5:R3:W-:Y:S02]  /*f8a0*/  STS.128 [R247+0x4800], R24 ;  /* 0x00480018f7007388 */ /* 0x0207e40000000c00 */
.L_x_3502:
[----:B------:R-:W-:Y:S05]  /*f8b0*/  BSYNC B1 ;  /* 0x0000000000017941 */ /* 0x000fea0003800000 */
.L_x_3501:
        /* <DEDUP_REMOVED lines=49> */
.L_x_3506:
[----:B------:R-:W-:Y:S05]  /*fbd0*/  BSYNC B0 ;  /* 0x0000000000007941 */ /* 0x000fea0003800000 */
.L_x_3505:
[----:B-----5:R3:W-:Y:S02]  /*fbe0*/  STS.128 [R247+0x6800], R24 ;  /* 0x00680018f7007388 */ /* 0x0207e40000000c00 */
.L_x_3492:
[----:B------:R-:W-:Y:S05]  /*fbf0*/  BSYNC B2 ;  /* 0x0000000000027941 */ /* 0x000fea0003800000 */
.L_x_3491:
        /* <DEDUP_REMOVED lines=64> */
.L_x_3512:
[----:B------:R-:W-:Y:S05]  /*10000*/  BSYNC B0 ;  /* 0x0000000000007941 */ /* 0x000fea0003800000 */
.L_x_3511:
[----:B-----5:R3:W-:Y:S02]  /*10010*/  STS.128 [R247+0x1000], R24 ;  /* 0x00100018f7007388 */ /* 0x0207e40000000c00 */
.L_x_3510:
[----:B------:R-:W-:Y:S05]  /*10020*/  BSYNC B1 ;  /* 0x0000000000017941 */ /* 0x000fea0003800000 */
.L_x_3509:
        /* <DEDUP_REMOVED lines=50> */
.L_x_3516:
[----:B------:R-:W-:Y:S05]  /*10350*/  BSYNC B0 ;  /* 0x0000000000007941 */ /* 0x000fea0003800000 */
.L_x_3515:
[----:B-----5:R3:W-:Y:S02]  /*10360*/  STS.128 [R247+0x3000], R24 ;  /* 0x00300018f7007388 */ /* 0x0207e40000000c00 */
.L_x_3514:
[----:B------:R-:W-:Y:S05]  /*10370*/  BSYNC B1 ;  /* 0x0000000000017941 */ /* 0x000fea0003800000 */
.L_x_3513:
        /* <DEDUP_REMOVED lines=50> */
.L_x_3520:
[----:B------:R-:W-:Y:S05]  /*106a0*/  BSYNC B0 ;  /* 0x0000000000007941 */ /* 0x000fea0003800000 */
.L_x_3519:
[----:B-----5:R3:W-:Y:S02]  /*106b0*/  STS.128 [R247+0x5000], R24 ;  /* 0x00500018f7007388 */ /* 0x0207e40000000c00 */
.L_x_3518:
[----:B------:R-:W-:Y:S05]  /*106c0*/  BSYNC B1 ;  /* 0x0000000000017941 */ /* 0x000fea0003800000 */
.L_x_3517:
        /* <DEDUP_REMOVED lines=47> */
.L_x_3522:
[----:B------:R-:W-:Y:S05]  /*109c0*/  BSYNC B0 ;  /* 0x0000000000007941 */ /* 0x000fea0003800000 */
.L_x_3521:
[----:B-----5:R1:W-:Y:S02]  /*109d0*/  STS.128 [R247+0x7000], R44 ;  /* 0x0070002cf7007388 */ /* 0x0203e40000000c00 */
.L_x_3508:
[----:B------:R-:W-:Y:S05]  /*109e0*/  BSYNC B2 ;  /* 0x0000000000027941 */ /* 0x000fea0003800000 */
.L_x_3507:
        /* <DEDUP_REMOVED lines=63> */
.L_x_3527:
[----:B------:R-:W-:Y:S05]  /*10de0*/  BSYNC B0 ;  /* 0x0000000000007941 */ /* 0x000fea0003800000 */
.L_x_3526:
[----:B-----5:R1:W-:Y:S02]  /*10df0*/  STS.128 [R247+0x1800], R20 ;  /* 0x00180014f7007388 */ /* 0x0203e40000000c00 */
.L_x_3525:
[----:B------:R-:W-:Y:S05]  /*10e00*/  BSYNC B1 ;  /* 0x0000000000017941 */ /* 0x000fea0003800000 */
.L_x_3524:
        /* <DEDUP_REMOVED lines=50> */
.L_x_3531:
[----:B------:R-:W-:Y:S05]  /*11130*/  BSYNC B0 ;  /* 0x0000000000007941 */ /* 0x000fea0003800000 */
.L_x_3530:
[----:B-----5:R1:W-:Y:S02]  /*11140*/  STS.128 [R247+0x3800], R16 ;  /* 0x00380010f7007388 */ /* 0x0203e40000000c00 */
.L_x_3529:
[----:B------:R-:W-:Y:S05]  /*11150*/  BSYNC B1 ;  /* 0x0000000000017941 */ /* 0x000fea0003800000 */
.L_x_3528:
        /* <DEDUP_REMOVED lines=50> */
.L_x_3535:
[----:B------:R-:W-:Y:S05]  /*11480*/  BSYNC B0 ;  /* 0x0000000000007941 */ /* 0x000fea0003800000 */
.L_x_3534:
[----:B-----5:R1:W-:Y:S02]  /*11490*/  STS.128 [R247+0x5800], R16 ;  /* 0x00580010f7007388 */ /* 0x0203e40000000c00 */
.L_x_3533:
[----:B------:R-:W-:Y:S05]  /*114a0*/  BSYNC B1 ;  /* 0x0000000000017941 */ /* 0x000fea0003800000 */
.L_x_3532:
        /* <DEDUP_REMOVED lines=49> */
.L_x_3537:
[----:B------:R-:W-:Y:S05]  /*117c0*/  BSYNC B0 ;  /* 0x0000000000007941 */ /* 0x000fea0003800000 */
.L_x_3536:
[----:B-----5:R1:W-:Y:S01]  /*117d0*/  STS.128 [R247+0x7800], R16 ;  /* 0x00780010f7007388 */ /* 0x0203e20000000c00 */
[----:B------:R-:W-:Y:S05]  /*117e0*/  BRA `(.L_x_3523) ;  /* 0x00000068009c7947 */ /* 0x000fea0003800000 */
.L_x_3474:
        /* <DEDUP_REMOVED lines=93> */
.L_x_3543:
[----:B------:R-:W-:Y:S05]  /*11dc0*/  BSYNC B0 ;  /* 0x0000000000007941 */ /* 0x000fea0003800000 */
.L_x_3542:
[----:B-----5:R3:W-:Y:S02]  /*11dd0*/  STS.128 [R247], R32 ;  /* 0x00000020f7007388 */ /* 0x0207e40000000c00 */
.L_x_3541:
[----:B------:R-:W-:Y:S05]  /*11de0*/  BSYNC B1 ;  /* 0x0000000000017941 */ /* 0x000fea0003800000 */
.L_x_3540:
        /* <DEDUP_REMOVED lines=91> */
.L_x_3547:
[----:B------:R-:W-:Y:S05]  /*123a0*/  BSYNC B0 ;  /* 0x0000000000007941 */ /* 0x000fea0003800000 */
.L_x_3546:
[----:B-----5:R1:W-:Y:S02]  /*123b0*/  STS.128 [R247+0x2000], R32 ;  /* 0x00200020f7007388 */ /* 0x0203e40000000c00 */
.L_x_3545:
[----:B------:R-:W-:Y:S05]  /*123c0*/  BSYNC B1 ;  /* 0x0000000000017941 */ /* 0x000fea0003800000 */
.L_x_3544:
        /* <DEDUP_REMOVED lines=91> */
.L_x_3551:
[----:B------:R-:W-:Y:S05]  /*12980*/  BSYNC B0 ;  /* 0x0000000000007941 */ /* 0x000fea0003800000 */
.L_x_3550:
[----:B-----5:R3:W-:Y:S02]  /*12990*/  STS.128 [R247+0x4000], R32 ;  /* 0x00400020f7007388 */ /* 0x0207e40000000c00 */
.L_x_3549:
[----:B------:R-:W-:Y:S05]  /*129a0*/  BSYNC B1 ;  /* 0x0000000000017941 */ /* 0x000fea0003800000 */
.L_x_3548:
        /* <DEDUP_REMOVED lines=90> */
.L_x_3553:
[----:B------:R-:W-:Y:S05]  /*12f50*/  BSYNC B0 ;  /* 0x0000000000007941 */ /* 0x000fea0003800000 */
.L_x_3552:
[----:B-----5:R3:W-:Y:S02]  /*12f60*/  STS.128 [R247+0x6000], R32 ;  /* 0x00600020f7007388 */ /* 0x0207e40000000c00 */
.L_x_3539:
[----:B------:R-:W-:Y:S05]  /*12f70*/  BSYNC B2 ;  /* 0x0000000000027941 */ /* 0x000fea0003800000 */
.L_x_3538:
        /* <DEDUP_REMOVED lines=98> */
.L_x_3559:
[----:B------:R-:W-:Y:S05]  /*135a0*/  BSYNC B0 ;  /* 0x0000000000007941 */ /* 0x000fea0003800000 */
.L_x_3558:
[----:B-----5:R3:W-:Y:S02]  /*135b0*/  STS.128 [R247+0x800], R32 ;  /* 0x00080020f7007388 */ /* 0x0207e40000000c00 */
.L_x_3557:
[----:B------:R-:W-:Y:S05]  /*135c0*/  BSYNC B1 ;  /* 0x0000000000017941 */ /* 0x000fea0003800000 */
.L_x_3556:
        /* <DEDUP_REMOVED lines=94> */
.L_x_3563:
[----:B------:R-:W-:Y:S05]  /*13bb0*/  BSYNC B0 ;  /* 0x0000000000007941 */ /* 0x000fea0003800000 */
.L_x_3562:
[----:B-----5:R3:W-:Y:S02]  /*13bc0*/  STS.128 [R247+0x2800], R32 ;  /* 0x00280020f7007388 */ /* 0x0207e40000000c00 */
.L_x_3561:
[----:B------:R-:W-:Y:S05]  /*13bd0*/  BSYNC B1 ;  /* 0x0000000000017941 */ /* 0x000fea0003800000 */
.L_x_3560:
        /* <DEDUP_REMOVED lines=94> */
.L_x_3567:
[----:B------:R-:W-:Y:S05]  /*141c0*/  BSYNC B0 ;  /* 0x0000000000007941 */ /* 0x000fea0003800000 */
.L_x_3566:
[----:B-----5:R3:W-:Y:S02]  /*141d0*/  STS.128 [R247+0x4800], R32 ;  /* 0x00480020f7007388 */ /* 0x0207e40000000c00 */
.L_x_3565:
[----:B------:R-:W-:Y:S05]  /*141e0*/  BSYNC B1 ;  /* 0x0000000000017941 */ /* 0x000fea0003800000 */
.L_x_3564:
        /* <DEDUP_REMOVED lines=93> */
.L_x_3569:
[----:B------:R-:W-:Y:S05]  /*147c0*/  BSYNC B0 ;  /* 0x0000000000007941 */ /* 0x000fea0003800000 */
.L_x_3568:
[----:B-----5:R1:W-:Y:S02]  /*147d0*/  STS.128 [R247+0x6800], R20 ;  /* 0x00680014f7007388 */ /* 0x0203e40000000c00 */
.L_x_3555:
[----:B------:R-:W-:Y:S05]  /*147e0*/  BSYNC B2 ;  /* 0x0000000000027941 */ /* 0x000fea0003800000 */
.L_x_3554:
        /* <DEDUP_REMOVED lines=99> */
.L_x_3575:
[----:B------:R-:W-:Y:S05]  /*14e20*/  BSYNC B0 ;  /* 0x0000000000007941 */ /* 0x000fea0003800000 */
.L_x_3574:
[----:B-----5:R3:W-:Y:S02]  /*14e30*/  STS.128 [R247+0x1000], R32 ;  /* 0x00100020f7007388 */ /* 0x0207e40000000c00 */
.L_x_3573:
[----:B------:R-:W-:Y:S05]  /*14e40*/  BSYNC B1 ;  /* 0x0000000000017941 */ /* 0x000fea0003800000 */
.L_x_3572:
        /* <DEDUP_REMOVED lines=94> */
.L_x_3579:
[----:B------:R-:W-:Y:S05]  /*15430*/  BSYNC B0 ;  /* 0x0000000000007941 */ /* 0x000fea0003800000 */
.L_x_3578:
[----:B-----5:R3:W-:Y:S02]  /*15440*/  STS.128 [R247+0x3000], R32 ;  /* 0x00300020f7007388 */ /* 0x0207e40000000c00 */
.L_x_3577:
[----:B------:R-:W-:Y:S05]  /*15450*/  BSYNC B1 ;  /* 0x0000000000017941 */ /* 0x000fea0003800000 */
.L_x_3576:
        /* <DEDUP_REMOVED lines=94> */
.L_x_3583:
[----:B------:R-:W-:Y:S05]  /*15a40*/  BSYNC B0 ;  /* 0x0000000000007941 */ /* 0x000fea0003800000 */
.L_x_3582:
[----:B-----5:R3:W-:Y:S02]  /*15a50*/  STS.128 [R247+0x5000], R32 ;  /* 0x00500020f7007388 */ /* 0x0207e40000000c00 */
.L_x_3581:
[----:B------:R-:W-:Y:S05]  /*15a60*/  BSYNC B1 ;  /* 0x0000000000017941 */ /* 0x000fea0003800000 */
.L_x_3580:
        /* <DEDUP_REMOVED lines=93> */
.L_x_3585:
[----:B------:R-:W-:Y:S05]  /*16040*/  BSYNC B0 ;  /* 0x0000000000007941 */ /* 0x000fea0003800000 */
.L_x_3584:
[----:B-----5:R1:W-:Y:S02]  /*16050*/  STS.128 [R247+0x7000], R24 ;  /* 0x00700018f7007388 */ /* 0x0203e40000000c00 */
.L_x_3571:
[----:B------:R-:W-:Y:S05]  /*16060*/  BSYNC B2 ;  /* 0x0000000000027941 */ /* 0x000fea0003800000 */
.L_x_3570:
        /* <DEDUP_REMOVED lines=97> */
.L_x_3589:
[----:B------:R-:W-:Y:S05]  /*16680*/  BSYNC B0 ;  /* 0x0000000000007941 */ /* 0x000fea0003800000 */
.L_x_3588:
[----:B-----5:R1:W-:Y:S02]  /*16690*/  STS.128 [R247+0x1800], R20 ;  /* 0x00180014f7007388 */ /* 0x0203e40000000c00 */
.L_x_3587:
[----:B------:R-:W-:Y:S05]  /*166a0*/  BSYNC B1 ;  /* 0x0000000000017941 */ /* 0x000fea0003800000 */
.L_x_3586:
        /* <DEDUP_REMOVED lines=95> */
.L_x_3593:
[----:B------:R-:W-:Y:S05]  /*16ca0*/  BSYNC B0 ;  /* 0x0000000000007941 */ /* 0x000fea0003800000 */
.L_x_3592:
[----:B-----5:R1:W-:Y:S02]  /*16cb0*/  STS.128 [R247+0x3800], R20 ;  /* 0x00380014f7007388 */ /* 0x0203e40000000c00 */
.L_x_3591:
[----:B------:R-:W-:Y:S05]  /*16cc0*/  BSYNC B1 ;  /* 0x0000000000017941 */ /* 0x000fea0003800000 */
.L_x_3590:
        /* <DEDUP_REMOVED lines=94> */
.L_x_3597:
[----:B------:R-:W-:Y:S05]  /*172b0*/  BSYNC B0 ;  /* 0x0000000000007941 */ /* 0x000fea0003800000 */
.L_x_3596:
[----:B-----5:R1:W-:Y:S02]  /*172c0*/  STS.128 [R247+0x5800], R20 ;  /* 0x00580014f7007388 */ /* 0x0203e40000000c00 */
.L_x_3595:
[----:B------:R-:W-:Y:S05]  /*172d0*/  BSYNC B1 ;  /* 0x0000000000017941 */ /* 0x000fea0003800000 */
.L_x_3594:
        /* <DEDUP_REMOVED lines=96> */
.L_x_3599:
[----:B------:R-:W-:Y:S05]  /*178e0*/  BSYNC B0 ;  /* 0x0000000000007941 */ /* 0x000fea0003800000 */
.L_x_3598:
[----:B-----5:R1:W-:Y:S01]  /*178f0*/  STS.128 [R247+0x7800], R20 ;  /* 0x00780014f7007388 */ /* 0x0203e20000000c00 */
[----:B------:R-:W-:Y:S05]  /*17900*/  BRA `(.L_x_3523) ;  /* 0x0000000800547947 */ /* 0x000fea0003800000 */
.L_x_3473:
        /* <DEDUP_REMOVED lines=42> */
.L_x_3601:
[----:B------:R-:W-:Y:S05]  /*17bb0*/  BSYNC B0 ;  /* 0x0000000000007941 */ /* 0x000fea0003800000 */
.L_x_3600:
        /* <DEDUP_REMOVED lines=35> */
.L_x_3603:
[----:B------:R-:W-:Y:S05]  /*17df0*/  BSYNC B0 ;  /* 0x0000000000007941 */ /* 0x000fea0003800000 */
.L_x_3602:
        /* <DEDUP_REMOVED lines=34> */
.L_x_3605:
[----:B------:R-:W-:Y:S05]  /*18020*/  BSYNC B0 ;  /* 0x0000000000007941 */ /* 0x000fea0003800000 */
.L_x_3604:
        /* <DEDUP_REMOVED lines=35> */
.L_x_3523:
[----:B------:R-:W-:Y:S05]  /*18260*/  BSYNC B3 ;  /* 0x0000000000037941 */ /* 0x000fea0003800000 */
.L_x_3472:
        /* <DEDUP_REMOVED lines=41> */
.L_x_3607:
[----:B------:R-:W-:Y:S05]  /*18500*/  BSYNC B0 ;  /* 0x0000000000007941 */ /* 0x000fea0003800000 */
.L_x_3606:
        /* <DEDUP_REMOVED lines=37> */
.L_x_3609:
[----:B------:R-:W-:Y:S05]  /*18760*/  BSYNC B0 ;  /* 0x0000000000007941 */ /* 0x000fea0003800000 */
.L_x_3608:
        /* <DEDUP_REMOVED lines=39> */
.L_x_3611:
[----:B------:R-:W-:Y:S05]  /*189e0*/  BSYNC B0 ;  /* 0x0000000000007941 */ /* 0x000fea0003800000 */
.L_x_3610:
        /* <DEDUP_REMOVED lines=42> */
.L_x_3613:
[----:B------:R-:W-:Y:S05]  /*18c90*/  BSYNC B0 ;  /* 0x0000000000007941 */ /* 0x000fea0003800000 */
.L_x_3612:
        /* <DEDUP_REMOVED lines=15> */
[----:B------:R-:W-:Y:S02]  /*18d90*/  IMAD R233, R58, 0x200, R3 ;  /* 0x000002003ae97824 */ /* 0x000fe400078e0203 */
[----:B------:R1:W5:Y:S01]  /*18da0*/  LD.E R3, desc[UR6][R10.64+0x188] ;  /* 0x000188060a037980 */ /* 0x000362000c101900 */
[----:B------:R-:W-:Y:S01]  /*18db0*/  BSSY B0, `(.L_x_3614) ;  /* 0x0000031000007945 */ /* 0x000fe20003800000 */
[----:B------:R-:W-:Y:S02]  /*18dc0*/  LEA R234, R234, UR4, 0x1 ;  /* 0x00000004eaea7c11 */ /* 0x000fe4000f8e08ff */
[----:B------:R-:W-:Y:S01]  /*18dd0*/  LEA R233, R233, UR4, 0x1 ;  /* 0x00000004e9e97c11 */ /* 0x000fe2000f8e08ff */
[----:B------:R-:W-:Y:S02]  /*18de0*/  IMAD R2, R17, R243, RZ ;  /* 0x000000f311027224 */ /* 0x000fe400078e02ff */
[----:B------:R-:W-:-:S04]  /*18df0*/  IMAD.WIDE.U32 R12, R243, R16, R158 ;  /* 0x00000010f30c7225 */ /* 0x000fc800078e009e */
[----:B------:R-:W-:Y:S01]  /*18e00*/  IMAD R2, R16, R59, R2 ;  /* 0x0000003b10027224 */ /* 0x000fe200078e0202 */
[----:B--2---:R-:W-:-:S03]  /*18e10*/  LEA R6, P0, R12, R6, 0x2 ;  /* 0x000000060c067211 */ /* 0x004fc600078010ff */
[----:B------:R-:W-:-:S05]  /*18e20*/  IMAD.IADD R2, R13, 0x1, R2 ;  /* 0x000000010d027824 */ /* 0x000fca00078e0202 */
[----:B------:R-:W-:Y:S02]  /*18e30*/  LEA.HI.X R7, R12, R7, R2, 0x2, P0 ;  /* 0x000000070c077211 */ /* 0x000fe400000f1402 */
        /* <DEDUP_REMOVED lines=40> */
.L_x_3615:
[----:B------:R-:W-:Y:S05]  /*190c0*/  BSYNC B0 ;  /* 0x0000000000007941 */ /* 0x000fea0003800000 */
.L_x_3614:
        /* <DEDUP_REMOVED lines=39> */
.L_x_3617:
[----:B------:R-:W-:Y:S05]  /*19340*/  BSYNC B0 ;  /* 0x0000000000007941 */ /* 0x000fea0003800000 */
.L_x_3616:
        /* <DEDUP_REMOVED lines=41> */
.L_x_3619:
[----:B------:R-:W-:Y:S05]  /*195e0*/  BSYNC B0 ;  /* 0x0000000000007941 */ /* 0x000fea0003800000 */
.L_x_3618:
        /* <DEDUP_REMOVED lines=53> */
.L_x_3621:
[----:B------:R-:W-:Y:S05]  /*19940*/  BSYNC B0 ;  /* 0x0000000000007941 */ /* 0x000fea0003800000 */
.L_x_3620:
[----:B------:R-:W-:Y:S01]  /*19950*/  LDSM.16.M88.4 R28, [R234] ;  /* 0x00000000ea1c783b */ /* 0x000fe20000000200 */
[----:B------:R-:W-:Y:S01]  /*19960*/  R2P PR, R57, 0x6 ;  /* 0x0000000639007804 */ /* 0x000fe20000000000 */
[C---:B------:R-:W-:Y:S02]  /*19970*/  VIADD R0, R233.reuse, 0x8000 ;  /* 0x00008000e9007836 */ /* 0x040fe40000000000 */
[----:B-1----:R-:W1:Y:S01]  /*19980*/  LDSM.16.M88.4 R16, [R233+0x8000] ;  /* 0x00800000e910783b */ /* 0x002e620000000200 */
[----:B------:R-:W-:Y:S02]  /*19990*/  VIADD R231, R233, 0x8020 ;  /* 0x00008020e9e77836 */ /* 0x000fe40000000000 */
[--C-:B------:R-:W-:Y:S01]  /*199a0*/  IMAD R232, R40, 0x2, R234.reuse ;  /* 0x0000000228e87824 */ /* 0x100fe200078e02ea */
[----:B------:R-:W3:Y:S01]  /*199b0*/  LDSM.16.M88.4 R64, [R233+0x8800] ;  /* 0x00880000e940783b */ /* 0x000ee20000000200 */
[C---:B------:R-:W-:Y:S02]  /*199c0*/  IMAD R230, R39.reuse, 0x2, R234 ;  /* 0x0000000227e67824 */ /* 0x040fe400078e02ea */
[----:B------:R-:W-:Y:S01]  /*199d0*/  IMAD R229, R39, 0x2, R232 ;  /* 0x0000000227e57824 */ /* 0x000fe200078e02e8 */
[----:B--2-4-:R-:W-:Y:S02]  /*199e0*/  LDSM.16.M88.4 R12, [R232] ;  /* 0x00000000e80c783b */ /* 0x014fe40000000200 */
[----:B------:R-:W-:Y:S01]  /*199f0*/  @P1 VIADD R231, R0, 0xffffffe0 ;  /* 0xffffffe000e71836 */ /* 0x000fe20000000000 */
[----:B------:R-:W-:Y:S01]  /*19a00*/  MOV R0, 0x40 ;  /* 0x0000004000007802 */ /* 0x000fe20000000f00 */
[----:B------:R-:W2:Y:S03]  /*19a10*/  LDSM.16.M88.4 R88, [R233+0x9000] ;  /* 0x00900000e958783b */ /* 0x000ea60000000200 */
[----:B------:R-:W-:Y:S01]  /*19a20*/  SEL R0, R0, 0xffffffc0, !P2 ;  /* 0xffffffc000007807 */ /* 0x000fe20005000000 */
[----:B------:R-:W4:Y:S04]  /*19a30*/  LDSM.16.M88.4 R24, [R231] ;  /* 0x00000000e718783b */ /* 0x000f280000000200 */
[----:B------:R-:W4:Y:S01]  /*19a40*/  LDSM.16.M88.4 R32, [R233+0x9800] ;  /* 0x00980000e920783b */ /* 0x000f220000000200 */
[----:B------:R-:W-:-:S02]  /*19a50*/  IMAD.IADD R227, R233, 0x1, R0 ;  /* 0x00000001e9e37824 */ /* 0x000fc400078e0200 */
[----:B------:R-:W-:Y:S01]  /*19a60*/  IMAD.IADD R220, R0, 0x1, R231 ;  /* 0x0000000100dc7824 */ /* 0x000fe200078e02e7 */
        /* <DEDUP_REMOVED lines=9> */
[C---:B---3--:R-:W-:Y:S01]  /*19b00*/  HMMA.16816.F32.BF16 R44, R28.reuse, R64, RZ ;  /* 0x000000401c2c723c */ /* 0x048fe200000418ff */
[----:B------:R-:W-:Y:S04]  /*19b10*/  LDSM.16.M88.4 R60, [R227+0x9000] ;  /* 0x00900000e33c783b */ /* 0x000fe80000000200 */
[----:B------:R-:W-:Y:S01]  /*19b20*/  LDSM.16.M88.4 R100, [R220+0x1800] ;  /* 0x00180000dc64783b */ /* 0x000fe20000000200 */
[----:B--2---:R-:W-:Y:S03]  /*19b30*/  HMMA.16816.F32.BF16 R92, R28, R88, RZ ;  /* 0x000000581c5c723c */ /* 0x004fe600000418ff */
[----:B------:R-:W2:Y:S03]  /*19b40*/  LD.E R36, desc[UR6][R10.64+0x18c] ;  /* 0x00018c060a247980 */ /* 0x000ea6000c101900 */
[C---:B----4-:R-:W-:Y:S01]  /*19b50*/  HMMA.16816.F32.BF16 R20, R12.reuse, R24, R20 ;  /* 0x000000180c14723c */ /* 0x050fe20000041814 */
[----:B------:R-:W-:Y:S04]  /*19b60*/  LDSM.16.M88.4 R104, [R229+0x4000] ;  /* 0x00400000e568783b */ /* 0x000fe80000000200 */
[----:B------:R-:W-:Y:S01]  /*19b70*/  LDSM.16.M88.4 R108, [R233+0xe800] ;  /* 0x00e80000e96c783b */ /* 0x000fe20000000200 */
[----:B------:R-:W-:Y:S03]  /*19b80*/  HMMA.16816.F32.BF16 R16, R12, R26, R16 ;  /* 0x0000001a0c10723c */ /* 0x000fe60000041810 */
[----:B------:R-:W3:Y:S03]  /*19b90*/  LDSM.16.M88.4 R24, [R220] ;  /* 0x00000000dc18783b */ /* 0x000ee60000000200 */
[C---:B------:R-:W-:Y:S01]  /*19ba0*/  HMMA.16816.F32.BF16 R64, R28.reuse, R66, RZ ;  /* 0x000000421c40723c */ /* 0x040fe200000418ff */
[----:B------:R-:W-:Y:S01]  /*19bb0*/  IMAD.SHL.U32 R52, R52, 0x2, RZ ;  /* 0x0000000234347824 */ /* 0x000fe200078e00ff */
[----:B------:R-:W0:Y:S04]  /*19bc0*/  LDGDEPBAR ;  /* 0x00000000000079af */ /* 0x000e280000000000 */
[C---:B------:R-:W-:Y:S06]  /*19bd0*/  HMMA.16816.F32.BF16 R88, R28.reuse, R90, RZ ;  /* 0x0000005a1c58723c */ /* 0x040fec00000418ff */
[C---:B------:R-:W-:Y:S06]  /*19be0*/  HMMA.16816.F32.BF16 R84, R28.reuse, R32, RZ ;  /* 0x000000201c54723c */ /* 0x040fec00000418ff */
[----:B------:R-:W-:Y:S01]  /*19bf0*/  HMMA.16816.F32.BF16 R28, R28, R34, RZ ;  /* 0x000000221c1c723c */ /* 0x000fe200000418ff */
[----:B------:R-:W4:Y:S05]  /*19c00*/  LDSM.16.M88.4 R32, [R227+0x9800] ;  /* 0x00980000e320783b */ /* 0x000f2a0000000200 */
[C---:B------:R-:W-:Y:S06]  /*19c10*/  HMMA.16816.F32.BF16 R20, R80.reuse, R4, R20 ;  /* 0x000000045014723c */ /* 0x040fec0000041814 */
[----:B------:R-:W-:Y:S01]  /*19c20*/  HMMA.16816.F32.BF16 R16, R80, R6, R16 ;  /* 0x000000065010723c */ /* 0x000fe20000041810 */
[----:B------:R-:W-:Y:S05]  /*19c30*/  LDSM.16.M88.4 R4, [R233+0xa000] ;  /* 0x00a00000e904783b */ /* 0x000fea0000000200 */
[C---:B------:R-:W-:Y:S06]  /*19c40*/  HMMA.16816.F32.BF16 R44, R12.reuse, R96, R44 ;  /* 0x000000600c2c723c */ /* 0x040fec000004182c */
[C---:B------:R-:W-:Y:S01]  /*19c50*/  HMMA.16816.F32.BF16 R64, R12.reuse, R98, R64 ;  /* 0x000000620c40723c */ /* 0x040fe20000041840 */
[----:B------:R-:W-:Y:S05]  /*19c60*/  LDSM.16.M88.4 R96, [R233+0xb800] ;  /* 0x00b80000e960783b */ /* 0x000fea0000000200 */
[C---:B------:R-:W-:Y:S06]  /*19c70*/  HMMA.16816.F32.BF16 R92, R12.reuse, R76, R92 ;  /* 0x0000004c0c5c723c */ /* 0x040fec000004185c */
[C---:B------:R-:W-:Y:S01]  /*19c80*/  HMMA.16816.F32.BF16 R88, R12.reuse, R78, R88 ;  /* 0x0000004e0c58723c */ /* 0x040fe20000041858 */
[----:B------:R-:W4:Y:S05]  /*19c90*/  LDSM.16.M88.4 R76, [R234+0x2000] ;  /* 0x00200000ea4c783b */ /* 0x000f2a0000000200 */
[C---:B-1----:R-:W-:Y:S06]  /*19ca0*/  HMMA.16816.F32.BF16 R84, R12.reuse, R48, R84 ;  /* 0x000000300c54723c */ /* 0x042fec0000041854 */
[----:B------:R-:W-:Y:S01]  /*19cb0*/  HMMA.16816.F32.BF16 R28, R12, R50, R28 ;  /* 0x000000320c1c723c */ /* 0x000fe2000004181c */
[----:B------:R-:W1:Y:S04]  /*19cc0*/  LDSM.16.M88.4 R48, [R220+0x800] ;  /* 0x00080000dc30783b */ /* 0x000e680000000200 */
[----:B------:R-:W1:Y:S01]  /*19cd0*/  LDSM.16.M88.4 R12, [R220+0x1000] ;  /* 0x00100000dc0c783b */ /* 0x000e620000000200 */
[C---:B---3--:R-:W-:Y:S06]  /*19ce0*/  HMMA.16816.F32.BF16 R20, R72.reuse, R24, R20 ;  /* 0x000000184814723c */ /* 0x048fec0000041814 */
[----:B------:R-:W-:Y:S01]  /*19cf0*/  HMMA.16816.F32.BF16 R16, R72, R26, R16 ;  /* 0x0000001a4810723c */ /* 0x000fe20000041810 */
[----:B------:R-:W-:Y:S05]  /*19d00*/  LDSM.16.M88.4 R24, [R231+0x2000] ;  /* 0x00200000e718783b */ /* 0x000fea0000000200 */
[C---:B------:R-:W-:Y:S06]  /*19d10*/  HMMA.16816.F32.BF16 R44, R80.reuse, R68, R44 ;  /* 0x00000044502c723c */ /* 0x040fec000004182c */
[C---:B------:R-:W-:Y:S01]  /*19d20*/  HMMA.16816.F32.BF16 R64, R80.reuse, R70, R64 ;  /* 0x000000465040723c */ /* 0x040fe20000041840 */
[----:B------:R-:W-:Y:S05]  /*19d30*/  LDSM.16.M88.4 R68, [R230+0x2000] ;  /* 0x00200000e644783b */ /* 0x000fea0000000200 */
[C---:B------:R-:W-:Y:S06]  /*19d40*/  HMMA.16816.F32.BF16 R92, R80.reuse, R60, R92 ;  /* 0x0000003c505c723c */ /* 0x040fec000004185c */
[C---:B------:R-:W-:Y:S01]  /*19d50*/  HMMA.16816.F32.BF16 R88, R80.reuse, R62, R88 ;  /* 0x0000003e5058723c */ /* 0x040fe20000041858 */
[----:B------:R-:W3:Y:S05]  /*19d60*/  LDSM.16.M88.4 R60, [R232+0x2000] ;  /* 0x00200000e83c783b */ /* 0x000eea0000000200 */
[C---:B----4-:R-:W-:Y:S06]  /*19d70*/  HMMA.16816.F32.BF16 R84, R80.reuse, R32, R84 ;  /* 0x000000205054723c */ /* 0x050fec0000041854 */
[----:B------:R-:W-:Y:S01]  /*19d80*/  HMMA.16816.F32.BF16 R80, R80, R34, R28 ;  /* 0x000000225050723c */ /* 0x000fe2000004181c */
[----:B------:R-:W4:Y:S04]  /*19d90*/  LDSM.16.M88.4 R32, [R233+0xa800] ;  /* 0x00a80000e920783b */ /* 0x000f280000000200 */
[----:B------:R-:W4:Y:S01]  /*19da0*/  LDSM.16.M88.4 R28, [R233+0xb000] ;  /* 0x00b00000e91c783b */ /* 0x000f220000000200 */
[C---:B------:R-:W-:Y:S06]  /*19db0*/  HMMA.16816.F32.BF16 R20, R76.reuse, R4, R20 ;  /* 0x000000044c14723c */ /* 0x040fec0000041814 */
[----:B------:R-:W-:Y:S01]  /*19dc0*/  HMMA.16816.F32.BF16 R16, R76, R6, R16 ;  /* 0x000000064c10723c */ /* 0x000fe20000041810 */
[----:B------:R-:W4:Y:S05]  /*19dd0*/  LDSM.16.M88.4 R4, [R227+0xa000] ;  /* 0x00a00000e304783b */ /* 0x000f2a0000000200 */
[C---:B-1----:R-:W-:Y:S06]  /*19de0*/  HMMA.16816.F32.BF16 R44, R72.reuse, R48, R44 ;  /* 0x00000030482c723c */ /* 0x042fec000004182c */
[C---:B------:R-:W-:Y:S01]  /*19df0*/  HMMA.16816.F32.BF16 R64, R72.reuse, R50, R64 ;  /* 0x000000324840723c */ /* 0x040fe20000041840 */
[----:B------:R-:W1:Y:S05]  /*19e00*/  LDSM.16.M88.4 R48, [R231+0x2800] ;  /* 0x00280000e730783b */ /* 0x000e6a0000000200 */
[C---:B------:R-:W-:Y:S06]  /*19e10*/  HMMA.16816.F32.BF16 R92, R72.reuse, R12, R92 ;  /* 0x0000000c485c723c */ /* 0x040fec000004185c */
[----:B------:R-:W-:Y:S01]  /*19e20*/  HMMA.16816.F32.BF16 R88, R72, R14, R88 ;  /* 0x0000000e4858723c */ /* 0x000fe20000041858 */
[----:B------:R-:W1:Y:S05]  /*19e30*/  LDSM.16.M88.4 R12, [R231+0x3000] ;  /* 0x00300000e70c783b */ /* 0x000e6a0000000200 */
[C---:B---3--:R-:W-:Y:S06]  /*19e40*/  HMMA.16816.F32.BF16 R20, R60.reuse, R24, R20 ;  /* 0x000000183c14723c */ /* 0x048fec0000041814 */
[----:B------:R-:W-:Y:S01]  /*19e50*/  HMMA.16816.F32.BF16 R16, R60, R26, R16 ;  /* 0x0000001a3c10723c */ /* 0x000fe20000041810 */
        /* <DEDUP_REMOVED lines=8> */
[C---:B------:R-:W-:Y:S06]  /*19ee0*/  HMMA.16816.F32.BF16 R92, R76.reuse, R28, R92 ;  /* 0x0000001c4c5c723c */ /* 0x040fec000004185c */
[----:B------:R-:W-:Y:S01]  /*19ef0*/  HMMA.16816.F32.BF16 R88, R76, R30, R88 ;  /* 0x0000001e4c58723c */ /* 0x000fe20000041858 */
[----:B------:R-:W4:Y:S05]  /*19f00*/  LDSM.16.M88.4 R28, [R227+0xb000] ;  /* 0x00b00000e31c783b */ /* 0x000f2a0000000200 */
[C---:B------:R-:W-:Y:S06]  /*19f10*/  HMMA.16816.F32.BF16 R20, R68.reuse, R4, R20 ;  /* 0x000000044414723c */ /* 0x040fec0000041814 */
[----:B------:R-:W-:Y:S01]  /*19f20*/  HMMA.16816.F32.BF16 R16, R68, R6, R16 ;  /* 0x000000064410723c */ /* 0x000fe20000041810 */
[----:B------:R-:W-:Y:S05]  /*19f30*/  LDSM.16.M88.4 R4, [R233+0xc000] ;  /* 0x00c00000e904783b */ /* 0x000fea0000000200 */
        /* <DEDUP_REMOVED lines=45> */
[----:B------:R-:W3:Y:S05]  /*1a210*/  LDSM.16.M88.4 R32, [R220+0x4000] ;  /* 0x00400000dc20783b */ /* 0x000eea0000000200 */
[C---:B------:R-:W-:Y:S06]  /*1a220*/  HMMA.16816.F32.BF16 R92, R76.reuse, R28, R92 ;  /* 0x0000001c4c5c723c */ /* 0x040fec000004185c */
[----:B------:R-:W-:Y:S01]  /*1a230*/  HMMA.16816.F32.BF16 R88, R76, R30, R88 ;  /* 0x0000001e4c58723c */ /* 0x000fe20000041858 */
[----:B------:R-:W-:Y:S05]  /*1a240*/  LDSM.16.M88.4 R28, [R227+0xd000] ;  /* 0x00d00000e31c783b */ /* 0x000fea0000000200 */
[C---:B--2---:R-:W-:Y:S06]  /*1a250*/  HMMA.16816.F32.BF16 R20, R4.reuse, R68, R20 ;  /* 0x000000440414723c */ /* 0x044fec0000041814 */
[----:B------:R-:W-:Y:S01]  /*1a260*/  HMMA.16816.F32.BF16 R16, R4, R70, R16 ;  /* 0x000000460410723c */ /* 0x000fe20000041810 */
[----:B------:R-:W-:Y:S05]  /*1a270*/  LDSM.16.M88.4 R68, [R233+0xe000] ;  /* 0x00e00000e944783b */ /* 0x000fea0000000200 */
[C---:B------:R-:W-:Y:S06]  /*1a280*/  HMMA.16816.F32.BF16 R84, R76.reuse, R96, R84 ;  /* 0x000000604c54723c */ /* 0x040fec0000041854 */
[----:B------:R-:W-:Y:S01]  /*1a290*/  HMMA.16816.F32.BF16 R80, R76, R98, R80 ;  /* 0x000000624c50723c */ /* 0x000fe20000041850 */
[----:B------:R-:W2:Y:S04]  /*1a2a0*/  LDSM.16.M88.4 R76, [R234+0x6000] ;  /* 0x00600000ea4c783b */ /* 0x000ea80000000200 */
[----:B------:R-:W-:Y:S01]  /*1a2b0*/  LDSM.16.M88.4 R96, [R220+0x5800] ;  /* 0x00580000dc60783b */ /* 0x000fe20000000200 */
[C---:B-1----:R-:W-:Y:S06]  /*1a2c0*/  HMMA.16816.F32.BF16 R44, R60.reuse, R48, R44 ;  /* 0x000000303c2c723c */ /* 0x042fec000004182c */
[C---:B------:R-:W-:Y:S01]  /*1a2d0*/  HMMA.16816.F32.BF16 R64, R60.reuse, R50, R64 ;  /* 0x000000323c40723c */ /* 0x040fe20000041840 */
[----:B------:R-:W-:Y:S05]  /*1a2e0*/  LDSM.16.M88.4 R48, [R227+0xd800] ;  /* 0x00d80000e330783b */ /* 0x000fea0000000200 */
        /* <DEDUP_REMOVED lines=12> */
[----:B------:R-:W3:Y:S05]  /*1a3b0*/  LDSM.16.M88.4 R24, [R231+0x6000] ;  /* 0x00600000e718783b */ /* 0x000eea0000000200 */
[C---:B--2---:R-:W-:Y:S06]  /*1a3c0*/  HMMA.16816.F32.BF16 R20, R76.reuse, R68, R20 ;  /* 0x000000444c14723c */ /* 0x044fec0000041814 */
[----:B------:R-:W-:Y:S01]  /*1a3d0*/  HMMA.16816.F32.BF16 R16, R76, R70, R16 ;  /* 0x000000464c10723c */ /* 0x000fe20000041810 */
        /* <DEDUP_REMOVED lines=9> */
[----:B------:R-:W1:Y:S04]  /*1a470*/  LDSM.16.M88.4 R48, [R231+0x6800] ;  /* 0x00680000e730783b */ /* 0x000e680000000200 */
[----:B------:R-:W4:Y:S01]  /*1a480*/  LDSM.16.M88.4 R4, [R229+0x6000] ;  /* 0x00600000e504783b */ /* 0x000f220000000200 */
[C---:B---3--:R-:W-:Y:S06]  /*1a490*/  HMMA.16816.F32.BF16 R20, R60.reuse, R24, R20 ;  /* 0x000000183c14723c */ /* 0x048fec0000041814 */
[----:B------:R-:W-:Y:S01]  /*1a4a0*/  HMMA.16816.F32.BF16 R16, R60, R26, R16 ;  /* 0x0000001a3c10723c */ /* 0x000fe20000041810 */
[----:B------:R-:W3:Y:S05]  /*1a4b0*/  LDSM.16.M88.4 R24, [R227+0xe800] ;  /* 0x00e80000e318783b */ /* 0x000eea0000000200 */
[C---:B------:R-:W-:Y:S06]  /*1a4c0*/  HMMA.16816.F32.BF16 R44, R76.reuse, R108, R44 ;  /* 0x0000006c4c2c723c */ /* 0x040fec000004182c */
[----:B------:R-:W-:Y:S06]  /*1a4d0*/  HMMA.16816.F32.BF16 R64, R76, R110, R64 ;  /* 0x0000006e4c40723c */ /* 0x000fec0000041840 */
[C---:B------:R-:W-:Y:S06]  /*1a4e0*/  HMMA.16816.F32.BF16 R92, R104.reuse, R100, R92 ;  /* 0x00000064685c723c */ /* 0x040fec000004185c */
[----:B------:R-:W-:Y:S06]  /*1a4f0*/  HMMA.16816.F32.BF16 R88, R104, R102, R88 ;  /* 0x000000666858723c */ /* 0x000fec0000041858 */
[----:B--2---:R-:W-:Y:S06]  /*1a500*/  HMMA.16816.F32.BF16 R20, R32, R28, R20 ;  /* 0x0000001c2014723c */ /* 0x004fec0000041814 */
[C---:B------:R-:W-:Y:S06]  /*1a510*/  HMMA.16816.F32.BF16 R84, R104.reuse, R96, R84 ;  /* 0x000000606854723c */ /* 0x040fec0000041854 */
[----:B------:R-:W-:Y:S01]  /*1a520*/  HMMA.16816.F32.BF16 R80, R104, R98, R80 ;  /* 0x000000626850723c */ /* 0x000fe20000041850 */
[----:B------:R-:W2:Y:S05]  /*1a530*/  LDSM.16.M88.4 R96, [R231+0x7000] ;  /* 0x00700000e760783b */ /* 0x000eaa0000000200 */
[----:B------:R-:W-:Y:S01]  /*1a540*/  HMMA.16816.F32.BF16 R16, R32, R30, R16 ;  /* 0x0000001e2010723c */ /* 0x000fe20000041810 */
[----:B------:R-:W-:Y:S05]  /*1a550*/  LDSM.16.M88.4 R28, [R220+0x6800] ;  /* 0x00680000dc1c783b */ /* 0x000fea0000000200 */
[C---:B-1----:R-:W-:Y:S06]  /*1a560*/  HMMA.16816.F32.BF16 R44, R60.reuse, R48, R44 ;  /* 0x000000303c2c723c */ /* 0x042fec000004182c */
[----:B------:R-:W-:Y:S01]  /*1a570*/  HMMA.16816.F32.BF16 R64, R60, R50, R64 ;  /* 0x000000323c40723c */ /* 0x000fe20000041840 */
[----:B------:R-:W1:Y:S05]  /*1a580*/  LDSM.16.M88.4 R48, [R231+0x7800] ;  /* 0x00780000e730783b */ /* 0x000e6a0000000200 */
[C---:B------:R-:W-:Y:S06]  /*1a590*/  HMMA.16816.F32.BF16 R92, R76.reuse, R72, R92 ;  /* 0x000000484c5c723c */ /* 0x040fec000004185c */
[----:B------:R-:W-:Y:S06]  /*1a5a0*/  HMMA.16816.F32.BF16 R88, R76, R74, R88 ;  /* 0x0000004a4c58723c */ /* 0x000fec0000041858 */
[C---:B----4-:R-:W-:Y:S06]  /*1a5b0*/  HMMA.16816.F32.BF16 R20, R4.reuse, R12, R20 ;  /* 0x0000000c0414723c */ /* 0x050fec0000041814 */
[----:B------:R-:W-:Y:S01]  /*1a5c0*/  HMMA.16816.F32.BF16 R16, R4, R14, R16 ;  /* 0x0000000e0410723c */ /* 0x000fe20000041810 */
[----:B------:R-:W4:Y:S05]  /*1a5d0*/  LDSM.16.M88.4 R12, [R227+0xf000] ;  /* 0x00f00000e30c783b */ /* 0x000f2a0000000200 */
[C---:B------:R-:W-:Y:S06]  /*1a5e0*/  HMMA.16816.F32.BF16 R84, R76.reuse, R68, R84 ;  /* 0x000000444c54723c */ /* 0x040fec0000041854 */
[----:B------:R-:W-:Y:S01]  /*1a5f0*/  HMMA.16816.F32.BF16 R80, R76, R70, R80 ;  /* 0x000000464c50723c */ /* 0x000fe20000041850 */
[----:B------:R-:W-:Y:S05]  /*1a600*/  LDSM.16.M88.4 R68, [R220+0x7000] ;  /* 0x00700000dc44783b */ /* 0x000fea0000000200 */
[C---:B---3--:R-:W-:Y:S06]  /*1a610*/  HMMA.16816.F32.BF16 R44, R32.reuse, R24, R44 ;  /* 0x00000018202c723c */ /* 0x048fec000004182c */
[----:B------:R-:W-:Y:S01]  /*1a620*/  HMMA.16816.F32.BF16 R64, R32, R26, R64 ;  /* 0x0000001a2040723c */ /* 0x000fe20000041840 */
[----:B------:R-:W3:Y:S05]  /*1a630*/  LDSM.16.M88.4 R24, [R227+0xf800] ;  /* 0x00f80000e318783b */ /* 0x000eea0000000200 */
[C---:B--2---:R-:W-:Y:S06]  /*1a640*/  HMMA.16816.F32.BF16 R92, R60.reuse, R96, R92 ;  /* 0x000000603c5c723c */ /* 0x044fec000004185c */
[----:B------:R-:W-:Y:S01]  /*1a650*/  HMMA.16816.F32.BF16 R88, R60, R98, R88 ;  /* 0x000000623c58723c */ /* 0x000fe20000041858 */
[-C--:B------:R-:W-:Y:S01]  /*1a660*/  FMUL.FTZ R16, R16, R36.reuse ;  /* 0x0000002410107220 */ /* 0x080fe20000410000 */
[-C--:B------:R-:W-:Y:S01]  /*1a670*/  FMUL.FTZ R17, R17, R36.reuse ;  /* 0x0000002411117220 */ /* 0x080fe20000410000 */
[-C--:B------:R-:W-:Y:S01]  /*1a680*/  FMUL.FTZ R18, R18, R36.reuse ;  /* 0x0000002412127220 */ /* 0x080fe20000410000 */
[----:B------:R-:W-:-:S02]  /*1a690*/  FMUL.FTZ R19, R19, R36 ;  /* 0x0000002413137220 */ /* 0x000fc40000410000 */
[C---:B-1----:R-:W-:Y:S01]  /*1a6a0*/  HMMA.16816.F32.BF16 R84, R60.reuse, R48, R84 ;  /* 0x000000303c54723c */ /* 0x042fe20000041854 */
[----:B-----5:R1:W2:Y:S05]  /*1a6b0*/  MUFU.RCP R0, R9 ;  /* 0x0000000900007308 */ /* 0x0202aa0000001000 */
[----:B------:R-:W-:Y:S03]  /*1a6c0*/  HMMA.16816.F32.BF16 R80, R60, R50, R80 ;  /* 0x000000323c50723c */ /* 0x000fe60000041850 */
[----:B------:R-:W-:Y:S03]  /*1a6d0*/  MUFU.TANH R37, R19 ;  /* 0x0000001300257308 */ /* 0x000fe60000002400 */
[----:B------:R-:W-:Y:S01]  /*1a6e0*/  HMMA.16816.F32.BF16 R44, R4, R28, R44 ;  /* 0x0000001c042c723c */ /* 0x000fe2000004182c */
[-C--:B-1----:R-:W-:Y:S01]  /*1a6f0*/  FMUL.FTZ R9, R21, R36.reuse ;  /* 0x0000002415097220 */ /* 0x082fe20000410000 */
[----:B------:R-:W-:-:S03]  /*1a700*/  FMUL.FTZ R21, R23, R36 ;  /* 0x0000002417157220 */ /* 0x000fc60000410000 */
[----:B------:R-:W-:Y:S01]  /*1a710*/  MUFU.TANH R28, R17 ;  /* 0x00000011001c7308 */ /* 0x000fe20000002400 */
[C---:B----4-:R-:W-:Y:S07]  /*1a720*/  HMMA.16816.F32.BF16 R92, R32.reuse, R12, R92 ;  /* 0x0000000c205c723c */ /* 0x050fee000004185c */
[----:B------:R-:W-:Y:S08]  /*1a730*/  MUFU.TANH R23, R16 ;  /* 0x0000001000177308 */ /* 0x000ff00000002400 */
[----:B------:R1:W-:Y:S01]  /*1a740*/  MUFU.TANH R29, R18 ;  /* 0x00000012001d7308 */ /* 0x0003e20000002400 */
[C---:B------:R-:W-:Y:S01]  /*1a750*/  HMMA.16816.F32.BF16 R88, R32.reuse, R14, R88 ;  /* 0x0000000e2058723c */ /* 0x040fe20000041858 */
[----:B-1----:R-:W1:Y:S06]  /*1a760*/  LDSM.16.M88.4 R16, [R220+0x7800] ;  /* 0x00780000dc10783b */ /* 0x002e6c0000000200 */
[----:B------:R-:W-:Y:S01]  /*1a770*/  SHF.R.S32.HI R15, RZ, 0x1f, R54 ;  /* 0x0000001fff0f7819 */ /* 0x000fe20000011436 */
[C---:B---3--:R-:W-:Y:S06]  /*1a780*/  HMMA.16816.F32.BF16 R84, R32.reuse, R24, R84 ;  /* 0x000000182054723c */ /* 0x048fec0000041854 */
[----:B------:R-:W-:Y:S01]  /*1a790*/  HMMA.16816.F32.BF16 R80, R32, R26, R80 ;  /* 0x0000001a2050723c */ /* 0x000fe20000041850 */
[----:B------:R-:W-:-:S05]  /*1a7a0*/  LEA.HI R54, R15, R54, RZ, 0x2 ;  /* 0x000000360f367211 */ /* 0x000fca00078f10ff */
[----:B------:R-:W-:Y:S01]  /*1a7b0*/  HMMA.16816.F32.BF16 R64, R4, R30, R64 ;  /* 0x0000001e0440723c */ /* 0x000fe20000041840 */
[----:B------:R-:W-:-:S05]  /*1a7c0*/  SHF.R.S32.HI R54, RZ, 0x2, R54 ;  /* 0x00000002ff367819 */ /* 0x000fca0000011436 */
[----:B------:R-:W-:Y:S01]  /*1a7d0*/  HMMA.16816.F32.BF16 R92, R4, R68, R92 ;  /* 0x00000044045c723c */ /* 0x000fe2000004185c */
[----:B------:R-:W-:Y:S01]  /*1a7e0*/  LEA R54, R55, R54, 0x4 ;  /* 0x0000003637367211 */ /* 0x000fe200078e20ff */
[----:B------:R-:W3:Y:S01]  /*1a7f0*/  MUFU.TANH R9, R9 ;  /* 0x0000000900097308 */ /* 0x000ee20000002400 */
[----:B--2---:R-:W-:Y:S01]  /*1a800*/  FMUL.FTZ R0, R2, R0 ;  /* 0x0000000002007220 */ /* 0x004fe20000410000 */
[-C--:B------:R-:W-:Y:S01]  /*1a810*/  FMUL.FTZ R13, R46, R36.reuse ;  /* 0x000000242e0d7220 */ /* 0x080fe20000410000 */
[----:B------:R-:W-:Y:S01]  /*1a820*/  IADD3 R56, R54, 0x1, R56 ;  /* 0x0000000136387810 */ /* 0x000fe20007ffe038 */
[----:B------:R-:W-:Y:S01]  /*1a830*/  FMUL.FTZ R27, R22, R36 ;  /* 0x00000024161b7220 */ /* 0x000fe20000410000 */
[----:B------:R-:W-:-:S03]  /*1a840*/  LOP3.LUT R22, R52, 0x6, RZ, 0xc0, !PT ;  /* 0x0000000634167812 */ /* 0x000fc600078ec0ff */
[----:B------:R-:W2:Y:S01]  /*1a850*/  MUFU.TANH R21, R21 ;  /* 0x0000001500157308 */ /* 0x000ea20000002400 */
[----:B------:R-:W-:Y:S01]  /*1a860*/  IADD3 R56, R53, R56, -R245 ;  /* 0x0000003835387210 */ /* 0x000fe20007ffe8f5 */
[----:B------:R-:W-:Y:S01]  /*1a870*/  IMAD.IADD R22, R8, 0x1, R22 ;  /* 0x0000000108167824 */ /* 0x000fe200078e0216 */
[----:B------:R-:W-:Y:S01]  /*1a880*/  HMMA.16816.F32.BF16 R88, R4, R70, R88 ;  /* 0x000000460458723c */ /* 0x000fe20000041858 */
[-C--:B------:R-:W-:Y:S01]  /*1a890*/  FMUL.FTZ R12, R45, R36.reuse ;  /* 0x000000242d0c7220 */ /* 0x080fe20000410000 */
[-C--:B------:R-:W-:Y:S01]  /*1a8a0*/  FMUL.FTZ R14, R47, R36.reuse ;  /* 0x000000242f0e7220 */ /* 0x080fe20000410000 */
[----:B------:R-:W-:Y:S02]  /*1a8b0*/  IMAD.IADD R3, R3, 0x1, R56 ;  /* 0x0000000103037824 */ /* 0x000fe400078e0238 */
[-C--:B------:R-:W-:Y:S01]  /*1a8c0*/  FMUL.FTZ R30, R44, R36.reuse ;  /* 0x000000242c1e7220 */ /* 0x080fe20000410000 */
[----:B------:R-:W-:Y:S01]  /*1a8d0*/  FMUL.FTZ R20, R20, R36 ;  /* 0x0000002414147220 */ /* 0x000fe20000410000 */
[----:B------:R-:W-:-:S04]  /*1a8e0*/  DEPBAR.LE SB0, 0x0 ;  /* 0x000080000000791a */ /* 0x000fc80000000000 */
[----:B-1----:R-:W-:Y:S01]  /*1a8f0*/  HMMA.16816.F32.BF16 R84, R4, R16, R84 ;  /* 0x000000100454723c */ /* 0x002fe20000041854 */
[C---:B------:R-:W-:Y:S02]  /*1a900*/  VIMNMX R2, R3.reuse, R53, PT ;  /* 0x0000003503027248 */ /* 0x040fe40003fe0100 */
[----:B------:R-:W-:-:S03]  /*1a910*/  VIADDMNMX R3, R3, 0x8, R53, PT ;  /* 0x0000000803037846 */ /* 0x000fc60003800135 */
[----:B------:R-:W-:Y:S01]  /*1a920*/  HMMA.16816.F32.BF16 R80, R4, R18, R80 ;  /* 0x000000120450723c */ /* 0x000fe20000041850 */
[----:B------:R-:W-:Y:S06]  /*1a930*/  MUFU.TANH R30, R30 ;  /* 0x0000001e001e7308 */ /* 0x000fec0000002400 */
[C---:B------:R-:W-:Y:S01]  /*1a940*/  VIADD R6, R22.reuse, 0x1 ;  /* 0x0000000116067836 */ /* 0x040fe20000000000 */
[----:B------:R-:W-:Y:S01]  /*1a950*/  IADD3 R5, R22, 0x8, RZ ;  /* 0x0000000816057810 */ /* 0x000fe20007ffe0ff */
[----:B------:R-:W1:Y:S03]  /*1a960*/  MUFU.TANH R13, R13 ;  /* 0x0000000d000d7308 */ /* 0x000e660000002400 */
[----:B------:R-:W-:-:S02]  /*1a970*/  ISETP.GE.AND P6, PT, R6, R2, PT ;  /* 0x000000020600720c */ /* 0x000fc40003fc6270 */
[-C--:B------:R-:W-:Y:S02]  /*1a980*/  ISETP.GE.AND P4, PT, R6, R3.reuse, PT ;  /* 0x000000030600720c */ /* 0x080fe40003f86270 */
[C---:B------:R-:W-:Y:S02]  /*1a990*/  ISETP.GE.AND P5, PT, R5.reuse, R2, PT ;  /* 0x000000020500720c */ /* 0x040fe40003fa6270 */
[----:B------:R-:W-:Y:S01]  /*1a9a0*/  ISETP.GE.AND P2, PT, R5, R3, PT ;  /* 0x000000030500720c */ /* 0x000fe20003f46270 */
[----:B------:R-:W4:Y:S01]  /*1a9b0*/  MUFU.TANH R12, R12 ;  /* 0x0000000c000c7308 */ /* 0x000f220000002400 */
[----:B------:R-:W-:Y:S02]  /*1a9c0*/  I2FP.F32.S32 R6, R6 ;  /* 0x0000000600067245 */ /* 0x000fe40000201400 */
[----:B------:R-:W-:-:S05]  /*1a9d0*/  I2FP.F32.S32 R5, R5 ;  /* 0x0000000500057245 */ /* 0x000fca0000201400 */
[----:B------:R-:W4:Y:S01]  /*1a9e0*/  MUFU.TANH R14, R14 ;  /* 0x0000000e000e7308 */ /* 0x000f220000002400 */
[C---:B---3--:R-:W-:Y:S01]  /*1a9f0*/  FFMA.FTZ R9, R0.reuse, R6, R9 ;  /* 0x0000000600097223 */ /* 0x048fe20000010009 */
[CC--:B------:R-:W-:Y:S01]  /*1aa00*/  FFMA.FTZ R18, R0.reuse, R5.reuse, R23 ;  /* 0x0000000500127223 */ /* 0x0c0fe20000010017 */
[----:B------:R-:W-:Y:S01]  /*1aa10*/  FFMA.FTZ R16, R0, R5, R29 ;  /* 0x0000000500107223 */ /* 0x000fe2000001001d */
[----:B------:R-:W-:Y:S02]  /*1aa20*/  VIADD R5, R22, 0x10 ;  /* 0x0000001016057836 */ /* 0x000fe40000000000 */
[-C--:B------:R-:W-:Y:S01]  /*1aa30*/  FMUL.FTZ R24, R64, R36.reuse ;  /* 0x0000002440187220 */ /* 0x080fe20000410000 */
[-C--:B------:R-:W-:Y:S01]  /*1aa40*/  FMUL.FTZ R26, R66, R36.reuse ;  /* 0x00000024421a7220 */ /* 0x080fe20000410000 */
[-C--:B------:R-:W-:Y:S01]  /*1aa50*/  FMUL.FTZ R32, R92, R36.reuse ;  /* 0x000000245c207220 */ /* 0x080fe20000410000 */
[----:B------:R-:W-:Y:S01]  /*1aa60*/  FMUL.FTZ R94, R94, R36 ;  /* 0x000000245e5e7220 */ /* 0x000fe20000410000 */
[----:B--2---:R-:W-:Y:S01]  /*1aa70*/  FFMA.FTZ R17, R0, R6, R21 ;  /* 0x0000000600117223 */ /* 0x004fe20000010015 */
[----:B------:R-:W-:-:S02]  /*1aa80*/  VIADD R7, R22, 0x9 ;  /* 0x0000000916077836 */ /* 0x000fc40000000000 */
[-C--:B------:R-:W-:Y:S01]  /*1aa90*/  FMUL.FTZ R25, R65, R36.reuse ;  /* 0x0000002441197220 */ /* 0x080fe20000410000 */
[----:B------:R-:W-:Y:S02]  /*1aaa0*/  VIADD R6, R22, 0x11 ;  /* 0x0000001116067836 */ /* 0x000fe40000000000 */
[----:B------:R-:W-:Y:S01]  /*1aab0*/  FMUL.FTZ R67, R67, R36 ;  /* 0x0000002443437220 */ /* 0x000fe20000410000 */
[----:B------:R-:W-:Y:S02]  /*1aac0*/  FSEL R19, R9, -INF , !P6 ;  /* 0xff80000009137808 */ /* 0x000fe40007000000 */
[CC--:B------:R-:W-:Y:S02]  /*1aad0*/  ISETP.GE.AND P3, PT, R5.reuse, R2.reuse, PT ;  /* 0x000000020500720c */ /* 0x0c0fe40003f66270 */
[----:B------:R-:W-:Y:S01]  /*1aae0*/  ISETP.GE.AND P6, PT, R5, R3, PT ;  /* 0x000000030500720c */ /* 0x000fe20003fc6270 */
[----:B------:R-:W2:Y:S01]  /*1aaf0*/  MUFU.TANH R24, R24 ;  /* 0x0000001800187308 */ /* 0x000ea20000002400 */
[----:B------:R-:W-:-:S02]  /*1ab00*/  ISETP.GE.AND P0, PT, R7, R2, PT ;  /* 0x000000020700720c */ /* 0x000fc40003f06270 */
[----:B------:R-:W-:Y:S02]  /*1ab10*/  ISETP.GE.AND P1, PT, R7, R3, PT ;  /* 0x000000030700720c */ /* 0x000fe40003f26270 */
[----:B------:R-:W-:Y:S02]  /*1ab20*/  I2FP.F32.S32 R5, R5 ;  /* 0x0000000500057245 */ /* 0x000fe40000201400 */
[----:B------:R-:W-:Y:S01]  /*1ab30*/  I2FP.F32.S32 R7, R7 ;  /* 0x0000000700077245 */ /* 0x000fe20000201400 */
[----:B------:R-:W3:Y:S01]  /*1ab40*/  MUFU.TANH R26, R26 ;  /* 0x0000001a001a7308 */ /* 0x000ee20000002400 */
[----:B------:R-:W-:Y:S02]  /*1ab50*/  I2FP.F32.S32 R9, R6 ;  /* 0x0000000600097245 */ /* 0x000fe40000201400 */
[----:B------:R-:W-:Y:S02]  /*1ab60*/  FSEL R17, R17, -INF , !P4 ;  /* 0xff80000011117808 */ /* 0x000fe40006000000 */
[----:B------:R-:W-:-:S03]  /*1ab70*/  FSEL R18, R18, -INF , !P5 ;  /* 0xff80000012127808 */ /* 0x000fc60006800000 */
[----:B------:R-:W3:Y:S01]  /*1ab80*/  MUFU.TANH R32, R32 ;  /* 0x0000002000207308 */ /* 0x000ee20000002400 */
[----:B------:R-:W-:Y:S01]  /*1ab90*/  ISETP.GE.AND P4, PT, R6, R2, PT ;  /* 0x000000020600720c */ /* 0x000fe20003f86270 */
[----:B-1----:R-:W-:Y:S01]  /*1aba0*/  FFMA.FTZ R13, R0, R5, R13 ;  /* 0x00000005000d7223 */ /* 0x002fe2000001000d */
[----:B------:R-:W-:Y:S01]  /*1abb0*/  ISETP.GE.AND P5, PT, R6, R3, PT ;  /* 0x000000030600720c */ /* 0x000fe20003fa6270 */
[----:B------:R-:W-:-:S04]  /*1abc0*/  FFMA.FTZ R6, R0, R5, R30 ;  /* 0x0000000500067223 */ /* 0x000fc8000001001e */
[----:B------:R-:W1:Y:S01]  /*1abd0*/  MUFU.TANH R94, R94 ;  /* 0x0000005e005e7308 */ /* 0x000e620000002400 */
[C---:B------:R-:W-:Y:S01]  /*1abe0*/  FFMA.FTZ R21, R0.reuse, R7, R28 ;  /* 0x0000000700157223 */ /* 0x040fe2000001001c */
[CC--:B----4-:R-:W-:Y:S01]  /*1abf0*/  FFMA.FTZ R5, R0.reuse, R9.reuse, R12 ;  /* 0x0000000900057223 */ /* 0x0d0fe2000001000c */
[----:B------:R-:W-:-:S05]  /*1ac00*/  FFMA.FTZ R14, R0, R9, R14 ;  /* 0x00000009000e7223 */ /* 0x000fca000001000e */
[----:B------:R-:W4:Y:S01]  /*1ac10*/  MUFU.TANH R25, R25 ;  /* 0x0000001900197308 */ /* 0x000f220000002400 */
[----:B------:R-:W-:Y:S01]  /*1ac20*/  FFMA.FTZ R7, R0, R7, R37 ;  /* 0x0000000700077223 */ /* 0x000fe20000010025 */
[----:B------:R-:W-:-:S06]  /*1ac30*/  VIADD R12, R22, 0x18 ;  /* 0x00000018160c7836 */ /* 0x000fcc0000000000 */
[----:B------:R-:W4:Y:S01]  /*1ac40*/  MUFU.TANH R4, R67 ;  /* 0x0000004300047308 */ /* 0x000f220000002400 */
[----:B------:R-:W-:Y:S02]  /*1ac50*/  VIADD R9, R22, 0x20 ;  /* 0x0000002016097836 */ /* 0x000fe40000000000 */
[-C--:B------:R-:W-:Y:S01]  /*1ac60*/  FMUL.FTZ R89, R89, R36.reuse ;  /* 0x0000002459597220 */ /* 0x080fe20000410000 */
[-C--:B------:R-:W-:Y:S01]  /*1ac70*/  FMUL.FTZ R90, R90, R36.reuse ;  /* 0x000000245a5a7220 */ /* 0x080fe20000410000 */
[-C--:B------:R-:W-:Y:S01]  /*1ac80*/  FMUL.FTZ R91, R91, R36.reuse ;  /* 0x000000245b5b7220 */ /* 0x080fe20000410000 */
[----:B------:R-:W-:Y:S01]  /*1ac90*/  IADD3 R23, R22, 0x19, RZ ;  /* 0x0000001916177810 */ /* 0x000fe20007ffe0ff */
[-C--:B------:R-:W-:Y:S01]  /*1aca0*/  FMUL.FTZ R31, R93, R36.reuse ;  /* 0x000000245d1f7220 */ /* 0x080fe20000410000 */
[----:B------:R-:W-:Y:S01]  /*1acb0*/  FSEL R16, R16, -INF , !P2 ;  /* 0xff80000010107808 */ /* 0x000fe20005000000 */
[-C--:B------:R-:W-:Y:S01]  /*1acc0*/  FMUL.FTZ R95, R95, R36.reuse ;  /* 0x000000245f5f7220 */ /* 0x080fe20000410000 */
[----:B------:R-:W-:Y:S01]  /*1acd0*/  FSEL R21, R21, -INF , !P0 ;  /* 0xff80000015157808 */ /* 0x000fe20004000000 */
[----:B------:R-:W-:Y:S01]  /*1ace0*/  FMUL.FTZ R88, R88, R36 ;  /* 0x0000002458587220 */ /* 0x000fe20000410000 */
[----:B------:R-:W-:-:S02]  /*1acf0*/  FSEL R15, R13, -INF , !P6 ;  /* 0xff8000000d0f7808 */ /* 0x000fc40007000000 */
[----:B------:R-:W-:Y:S02]  /*1ad00*/  FSEL R5, R5, -INF , !P4 ;  /* 0xff80000005057808 */ /* 0x000fe40006000000 */
[CC--:B------:R-:W-:Y:S02]  /*1ad10*/  ISETP.GE.AND P2, PT, R12.reuse, R2.reuse, PT ;  /* 0x000000020c00720c */ /* 0x0c0fe40003f46270 */
[----:B------:R-:W-:Y:S02]  /*1ad20*/  ISETP.GE.AND P0, PT, R12, R3, PT ;  /* 0x000000030c00720c */ /* 0x000fe40003f06270 */
[----:B------:R-:W-:Y:S02]  /*1ad30*/  FSEL R7, R7, -INF , !P1 ;  /* 0xff80000007077808 */ /* 0x000fe40004800000 */
[----:B------:R-:W-:Y:S02]  /*1ad40*/  FSEL R6, R6, -INF , !P3 ;  /* 0xff80000006067808 */ /* 0x000fe40005800000 */
[----:B------:R-:W-:-:S02]  /*1ad50*/  ISETP.GE.AND P6, PT, R9, R2, PT ;  /* 0x000000020900720c */ /* 0x000fc40003fc6270 */
[-C--:B------:R-:W-:Y:S01]  /*1ad60*/  ISETP.GE.AND P4, PT, R9, R3.reuse, PT ;  /* 0x000000030900720c */ /* 0x080fe20003f86270 */
[----:B------:R-:W-:Y:S01]  /*1ad70*/  MUFU.TANH R89, R89 ;  /* 0x0000005900597308 */ /* 0x000fe20000002400 */
[----:B------:R-:W-:Y:S02]  /*1ad80*/  I2FP.F32.S32 R12, R12 ;  /* 0x0000000c000c7245 */ /* 0x000fe40000201400 */
[C---:B------:R-:W-:Y:S02]  /*1ad90*/  ISETP.GE.AND P1, PT, R23.reuse, R2, PT ;  /* 0x000000021700720c */ /* 0x040fe40003f26270 */
[----:B------:R-:W-:Y:S02]  /*1ada0*/  ISETP.GE.AND P3, PT, R23, R3, PT ;  /* 0x000000031700720c */ /* 0x000fe40003f66270 */
[----:B------:R-:W-:Y:S01]  /*1adb0*/  I2FP.F32.S32 R9, R9 ;  /* 0x0000000900097245 */ /* 0x000fe20000201400 */
[----:B------:R-:W4:Y:S01]  /*1adc0*/  MUFU.TANH R90, R90 ;  /* 0x0000005a005a7308 */ /* 0x000f220000002400 */
[----:B------:R-:W-:Y:S01]  /*1add0*/  I2FP.F32.S32 R23, R23 ;  /* 0x0000001700177245 */ /* 0x000fe20000201400 */
[CC--:B--2---:R-:W-:Y:S01]  /*1ade0*/  FFMA.FTZ R24, R0.reuse, R12.reuse, R24 ;  /* 0x0000000c00187223 */ /* 0x0c4fe20000010018 */
[C---:B---3--:R-:W-:Y:S01]  /*1adf0*/  FFMA.FTZ R13, R0.reuse, R12, R26 ;  /* 0x0000000c000d7223 */ /* 0x048fe2000001001a */
[----:B------:R-:W-:-:S04]  /*1ae00*/  FFMA.FTZ R32, R0, R9, R32 ;  /* 0x0000000900207223 */ /* 0x000fc80000010020 */
[----:B------:R-:W2:Y:S01]  /*1ae10*/  MUFU.TANH R91, R91 ;  /* 0x0000005b005b7308 */ /* 0x000ea20000002400 */
[C---:B-1----:R-:W-:Y:S01]  /*1ae20*/  FFMA.FTZ R94, R0.reuse, R9, R94 ;  /* 0x00000009005e7223 */ /* 0x042fe2000001005e */
[CC--:B----4-:R-:W-:Y:S01]  /*1ae30*/  FFMA.FTZ R25, R0.reuse, R23.reuse, R25 ;  /* 0x0000001700197223 */ /* 0x0d0fe20000010019 */
[----:B------:R-:W-:Y:S01]  /*1ae40*/  FFMA.FTZ R12, R0, R23, R4 ;  /* 0x00000017000c7223 */ /* 0x000fe20000010004 */
[----:B------:R-:W-:Y:S02]  /*1ae50*/  VIADD R9, R22, 0x21 ;  /* 0x0000002116097836 */ /* 0x000fe40000000000 */
[----:B------:R-:W-:Y:S01]  /*1ae60*/  FMUL.FTZ R80, R80, R36 ;  /* 0x0000002450507220 */ /* 0x000fe20000410000 */
[C---:B------:R-:W-:Y:S01]  /*1ae70*/  VIADD R23, R22.reuse, 0x29 ;  /* 0x0000002916177836 */ /* 0x040fe20000000000 */
[----:B------:R-:W1:Y:S01]  /*1ae80*/  MUFU.TANH R31, R31 ;  /* 0x0000001f001f7308 */ /* 0x000e620000002400 */
[----:B------:R-:W-:Y:S01]  /*1ae90*/  VIADD R26, R22, 0x28 ;  /* 0x00000028161a7836 */ /* 0x000fe20000000000 */
[----:B------:R-:W-:-:S06]  /*1aea0*/  FSEL R14, R14, -INF , !P5 ;  /* 0xff8000000e0e7808 */ /* 0x000fcc0006800000 */
[----:B------:R-:W3:Y:S01]  /*1aeb0*/  MUFU.TANH R95, R95 ;  /* 0x0000005f005f7308 */ /* 0x000ee20000002400 */
[----:B------:R-:W-:Y:S01]  /*1aec0*/  FSEL R4, R24, -INF , !P2 ;  /* 0xff80000018047808 */ /* 0x000fe20005000000 */
[----:B------:R-:W-:-:S06]  /*1aed0*/  FMUL.FTZ R85, R85, R36 ;  /* 0x0000002455557220 */ /* 0x000fcc0000410000 */
[----:B------:R-:W4:Y:S01]  /*1aee0*/  MUFU.TANH R88, R88 ;  /* 0x0000005800587308 */ /* 0x000f220000002400 */
[-C--:B------:R-:W-:Y:S01]  /*1aef0*/  FMUL.FTZ R86, R86, R36.reuse ;  /* 0x0000002456567220 */ /* 0x080fe20000410000 */
[----:B------:R-:W-:Y:S01]  /*1af00*/  FMUL.FTZ R82, R82, R36 ;  /* 0x0000002452527220 */ /* 0x000fe20000410000 */
[C---:B------:R-:W-:Y:S02]  /*1af10*/  ISETP.GE.AND P5, PT, R9.reuse, R2, PT ;  /* 0x000000020900720c */ /* 0x040fe40003fa6270 */
[----:B------:R-:W-:Y:S02]  /*1af20*/  ISETP.GE.AND P2, PT, R9, R3, PT ;  /* 0x000000030900720c */ /* 0x000fe40003f46270 */
[----:B------:R-:W-:Y:S02]  /*1af30*/  I2FP.F32.S32 R24, R9 ;  /* 0x0000000900187245 */ /* 0x000fe40000201400 */
[----:B------:R-:W-:Y:S02]  /*1af40*/  FSEL R12, R12, -INF , !P3 ;  /* 0xff8000000c0c7808 */ /* 0x000fe40005800000 */
[----:B------:R-:W-:Y:S01]  /*1af50*/  FSEL R182, R32, -INF , !P6 ;  /* 0xff80000020b67808 */ /* 0x000fe20007000000 */
[----:B------:R-:W4:Y:S01]  /*1af60*/  MUFU.TANH R80, R80 ;  /* 0x0000005000507308 */ /* 0x000f220000002400 */
[----:B------:R-:W-:-:S02]  /*1af70*/  FSEL R9, R25, -INF , !P1 ;  /* 0xff80000019097808 */ /* 0x000fc40004800000 */
[C---:B------:R-:W-:Y:S02]  /*1af80*/  ISETP.GE.AND P3, PT, R23.reuse, R2, PT ;  /* 0x000000021700720c */ /* 0x040fe40003f66270 */
[----:B------:R-:W-:Y:S02]  /*1af90*/  ISETP.GE.AND P6, PT, R23, R3, PT ;  /* 0x000000031700720c */ /* 0x000fe40003fc6270 */
[----:B------:R-:W-:Y:S02]  /*1afa0*/  I2FP.F32.S32 R25, R26 ;  /* 0x0000001a00197245 */ /* 0x000fe40000201400 */
[----:B------:R-:W-:Y:S01]  /*1afb0*/  I2FP.F32.S32 R23, R23 ;  /* 0x0000001700177245 */ /* 0x000fe20000201400 */
[-C--:B------:R-:W-:Y:S01]  /*1afc0*/  FMUL.FTZ R84, R84, R36.reuse ;  /* 0x0000002454547220 */ /* 0x080fe20000410000 */
[----:B------:R-:W-:Y:S01]  /*1afd0*/  FMUL.FTZ R87, R87, R36 ;  /* 0x0000002457577220 */ /* 0x000fe20000410000 */
[----:B------:R-:W-:Y:S01]  /*1afe0*/  MUFU.TANH R85, R85 ;  /* 0x0000005500557308 */ /* 0x000fe20000002400 */
[C---:B------:R-:W-:Y:S01]  /*1aff0*/  FFMA.FTZ R90, R0.reuse, R25, R90 ;  /* 0x00000019005a7223 */ /* 0x040fe2000001005a */
[CC--:B------:R-:W-:Y:S01]  /*1b000*/  FFMA.FTZ R89, R0.reuse, R23.reuse, R89 ;  /* 0x0000001700597223 */ /* 0x0c0fe20000010059 */
[----:B--2---:R-:W-:Y:S01]  /*1b010*/  FFMA.FTZ R91, R0, R23, R91 ;  /* 0x00000017005b7223 */ /* 0x004fe2000001005b */
[----:B------:R-:W-:Y:S01]  /*1b020*/  ISETP.GE.AND P1, PT, R26, R3, PT ;  /* 0x000000031a00720c */ /* 0x000fe20003f26270 */
[----:B------:R-:W-:-:S03]  /*1b030*/  VIADD R23, R22, 0x38 ;  /* 0x0000003816177836 */ /* 0x000fc60000000000 */
[----:B------:R-:W-:Y:S01]  /*1b040*/  MUFU.TANH R86, R86 ;  /* 0x0000005600567308 */ /* 0x000fe20000002400 */
[----:B------:R-:W-:Y:S01]  /*1b050*/  FSEL R13, R13, -INF , !P0 ;  /* 0xff8000000d0d7808 */ /* 0x000fe20004000000 */
[CC--:B-1----:R-:W-:Y:S01]  /*1b060*/  FFMA.FTZ R31, R0.reuse, R24.reuse, R31 ;  /* 0x00000018001f7223 */ /* 0x0c2fe2000001001f */
[----:B---3--:R-:W-:-:S05]  /*1b070*/  FFMA.FTZ R95, R0, R24, R95 ;  /* 0x00000018005f7223 */ /* 0x008fca000001005f */
[----:B------:R-:W1:Y:S01]  /*1b080*/  MUFU.TANH R82, R82 ;  /* 0x0000005200527308 */ /* 0x000e620000002400 */
[----:B----4-:R-:W-:Y:S01]  /*1b090*/  FFMA.FTZ R88, R0, R25, R88 ;  /* 0x0000001900587223 */ /* 0x010fe20000010058 */
[----:B------:R-:W-:Y:S01]  /*1b0a0*/  FMUL.FTZ R83, R83, R36 ;  /* 0x0000002453537220 */ /* 0x000fe20000410000 */
[----:B------:R-:W-:Y:S01]  /*1b0b0*/  ISETP.GE.AND P0, PT, R26, R2, PT ;  /* 0x000000021a00720c */ /* 0x000fe20003f06270 */
[----:B------:R-:W-:Y:S01]  /*1b0c0*/  VIADD R24, R22, 0x31 ;  /* 0x0000003116187836 */ /* 0x000fe20000000000 */
[----:B------:R-:W-:-:S03]  /*1b0d0*/  FSEL R190, R90, -INF , !P1 ;  /* 0xff8000005abe7808 */ /* 0x000fc60004800000 */
[----:B------:R-:W2:Y:S01]  /*1b0e0*/  MUFU.TANH R84, R84 ;  /* 0x0000005400547308 */ /* 0x000ea20000002400 */
[----:B------:R-:W-:Y:S01]  /*1b0f0*/  FSEL R186, R89, -INF , !P3 ;  /* 0xff80000059ba7808 */ /* 0x000fe20005800000 */
[----:B------:R-:W-:Y:S01]  /*1b100*/  FMUL.FTZ R81, R81, R36 ;  /* 0x0000002451517220 */ /* 0x000fe20000410000 */
[----:B------:R-:W-:Y:S02]  /*1b110*/  IADD3 R25, R22, 0x30, RZ ;  /* 0x0000003016197810 */ /* 0x000fe40007ffe0ff */
[----:B------:R-:W-:-:S03]  /*1b120*/  ISETP.GE.AND P1, PT, R23, R2, PT ;  /* 0x000000021700720c */ /* 0x000fc60003f26270 */
[----:B------:R-:W3:Y:S01]  /*1b130*/  MUFU.TANH R87, R87 ;  /* 0x0000005700577308 */ /* 0x000ee20000002400 */
[----:B------:R-:W-:Y:S02]  /*1b140*/  ISETP.GE.AND P3, PT, R23, R3, PT ;  /* 0x000000031700720c */ /* 0x000fe40003f66270 */
[----:B------:R-:W-:Y:S02]  /*1b150*/  I2FP.F32.S32 R23, R23 ;  /* 0x0000001700177245 */ /* 0x000fe40000201400 */
[----:B------:R-:W-:Y:S02]  /*1b160*/  FSEL R187, R94, -INF , !P4 ;  /* 0xff8000005ebb7808 */ /* 0x000fe40006000000 */
[----:B------:R-:W-:Y:S01]  /*1b170*/  FSEL R183, R31, -INF , !P5 ;  /* 0xff8000001fb77808 */ /* 0x000fe20006800000 */
[----:B------:R-:W4:Y:S01]  /*1b180*/  MUFU.TANH R20, R20 ;  /* 0x0000001400147308 */ /* 0x000f220000002400 */
[----:B------:R-:W-:Y:S02]  /*1b190*/  FSEL R188, R95, -INF , !P2 ;  /* 0xff8000005fbc7808 */ /* 0x000fe40005000000 */
[----:B------:R-:W-:-:S02]  /*1b1a0*/  FSEL R185, R88, -INF , !P0 ;  /* 0xff80000058b97808 */ /* 0x000fc40004000000 */
[CC--:B------:R-:W-:Y:S02]  /*1b1b0*/  ISETP.GE.AND P4, PT, R25.reuse, R2.reuse, PT ;  /* 0x000000021900720c */ /* 0x0c0fe40003f86270 */
[-C--:B------:R-:W-:Y:S01]  /*1b1c0*/  ISETP.GE.AND P5, PT, R25, R3.reuse, PT ;  /* 0x000000031900720c */ /* 0x080fe20003fa6270 */
[----:B------:R-:W4:Y:S01]  /*1b1d0*/  MUFU.TANH R27, R27 ;  /* 0x0000001b001b7308 */ /* 0x000f220000002400 */
[C---:B------:R-:W-:Y:S02]  /*1b1e0*/  ISETP.GE.AND P2, PT, R24.reuse, R2, PT ;  /* 0x000000021800720c */ /* 0x040fe40003f46270 */
[----:B------:R-:W-:Y:S01]  /*1b1f0*/  ISETP.GE.AND P0, PT, R24, R3, PT ;  /* 0x000000031800720c */ /* 0x000fe20003f06270 */
[C---:B------:R-:W-:Y:S01]  /*1b200*/  FFMA.FTZ R80, R0.reuse, R23, R80 ;  /* 0x0000001700507223 */ /* 0x040fe20000010050 */
[----:B------:R-:W-:Y:S02]  /*1b210*/  I2FP.F32.S32 R25, R25 ;  /* 0x0000001900197245 */ /* 0x000fe40000201400 */
[----:B------:R-:W-:Y:S01]  /*1b220*/  I2FP.F32.S32 R24, R24 ;  /* 0x0000001800187245 */ /* 0x000fe20000201400 */
[----:B------:R-:W4:Y:S01]  /*1b230*/  MUFU.TANH R30, R81 ;  /* 0x00000051001e7308 */ /* 0x000f220000002400 */
[C---:B-1----:R-:W-:Y:S01]  /*1b240*/  FFMA.FTZ R184, R0.reuse, R23, R82 ;  /* 0x0000001700b87223 */ /* 0x042fe20000010052 */
[----:B------:R-:W-:-:S06]  /*1b250*/  FFMA.FTZ R29, R0, R25, R86 ;  /* 0x00000019001d7223 */ /* 0x000fcc0000010056 */
[----:B------:R-:W1:Y:S01]  /*1b260*/  MUFU.TANH R83, R83 ;  /* 0x0000005300537308 */ /* 0x000e620000002400 */
[-C--:B------:R-:W-:Y:S01]  /*1b270*/  FFMA.FTZ R85, R0, R24.reuse, R85 ;  /* 0x0000001800557223 */ /* 0x080fe20000010055 */
[----:B------:R-:W-:Y:S01]  /*1b280*/  VIADD R23, R22, 0x39 ;  /* 0x0000003916177836 */ /* 0x000fe20000000000 */
[----:B------:R-:W-:Y:S02]  /*1b290*/  FSEL R189, R80, -INF , !P1 ;  /* 0xff80000050bd7808 */ /* 0x000fe40004800000 */
[----:B------:R-:W-:Y:S01]  /*1b2a0*/  ISETP.GE.AND P1, PT, R166, 0x2, PT ;  /* 0x00000002a600780c */ /* 0x000fe20003f26270 */
[C---:B--2---:R-:W-:Y:S01]  /*1b2b0*/  FFMA.FTZ R84, R0.reuse, R25, R84 ;  /* 0x0000001900547223 */ /* 0x044fe20000010054 */
[----:B---3--:R-:W-:Y:S01]  /*1b2c0*/  FFMA.FTZ R28, R0, R24, R87 ;  /* 0x00000018001c7223 */ /* 0x008fe20000010057 */
[----:B------:R-:W-:Y:S02]  /*1b2d0*/  FSEL R29, R29, -INF , !P5 ;  /* 0xff8000001d1d7808 */ /* 0x000fe40006800000 */
[----:B------:R-:W-:-:S02]  /*1b2e0*/  FSEL R192, R85, -INF , !P2 ;  /* 0xff80000055c07808 */ /* 0x000fc40005000000 */
[----:B------:R-:W-:Y:S02]  /*1b2f0*/  I2FP.F32.S32 R24, R22 ;  /* 0x0000001600187245 */ /* 0x000fe40000201400 */
[C---:B------:R-:W-:Y:S02]  /*1b300*/  ISETP.GE.AND P5, PT, R23.reuse, R2, PT ;  /* 0x000000021700720c */ /* 0x040fe40003fa6270 */
[----:B------:R-:W-:Y:S02]  /*1b310*/  ISETP.GE.AND P2, PT, R23, R3, PT ;  /* 0x000000031700720c */ /* 0x000fe40003f46270 */
[----:B------:R-:W-:Y:S02]  /*1b320*/  I2FP.F32.S32 R23, R23 ;  /* 0x0000001700177245 */ /* 0x000fe40000201400 */
[----:B------:R-:W-:Y:S02]  /*1b330*/  FSEL R191, R91, -INF , !P6 ;  /* 0xff8000005bbf7808 */ /* 0x000fe40007000000 */
[----:B------:R-:W-:-:S02]  /*1b340*/  FSEL R193, R84, -INF , !P4 ;  /* 0xff80000054c17808 */ /* 0x000fc40006000000 */
[C---:B------:R-:W-:Y:S02]  /*1b350*/  ISETP.GE.AND P6, PT, R22.reuse, R2, PT ;  /* 0x000000021600720c */ /* 0x040fe40003fc6270 */
[----:B------:R-:W-:Y:S01]  /*1b360*/  ISETP.GE.AND P4, PT, R22, R3, PT ;  /* 0x000000031600720c */ /* 0x000fe20003f86270 */
[CC--:B----4-:R-:W-:Y:S01]  /*1b370*/  FFMA.FTZ R22, R0.reuse, R24.reuse, R20 ;  /* 0x0000001800167223 */ /* 0x0d0fe20000010014 */
[----:B------:R-:W-:Y:S01]  /*1b380*/  FFMA.FTZ R20, R0, R24, R27 ;  /* 0x0000001800147223 */ /* 0x000fe2000001001b */
[----:B------:R-:W-:Y:S01]  /*1b390*/  FSEL R28, R28, -INF , !P0 ;  /* 0xff8000001c1c7808 */ /* 0x000fe20004000000 */
[CC--:B------:R-:W-:Y:S01]  /*1b3a0*/  FFMA.FTZ R30, R0.reuse, R23.reuse, R30 ;  /* 0x00000017001e7223 */ /* 0x0c0fe2000001001e */
[----:B-1----:R-:W-:Y:S01]  /*1b3b0*/  FFMA.FTZ R177, R0, R23, R83 ;  /* 0x0000001700b17223 */ /* 0x002fe20000010053 */
[----:B------:R-:W-:Y:S01]  /*1b3c0*/  ISETP.NE.U32.AND P0, PT, R248, RZ, PT ;  /* 0x000000fff800720c */ /* 0x000fe20003f05070 */
[----:B------:R-:W-:Y:S01]  /*1b3d0*/  BSSY B1, `(.L_x_3622) ;  /* 0x00000d2000017945 */ /* 0x000fe20003800000 */
[C---:B------:R-:W-:Y:S01]  /*1b3e0*/  IADD3 R223, R231.reuse, 0x800, RZ ;  /* 0x00000800e7df7810 */ /* 0x040fe20007ffe0ff */
[----:B------:R-:W-:Y:S01]  /*1b3f0*/  VIADD R222, R231, 0x1000 ;  /* 0x00001000e7de7836 */ /* 0x000fe20000000000 */
[----:B------:R-:W-:Y:S01]  /*1b400*/  ISETP.NE.AND.EX P0, PT, R249, RZ, PT, P0 ;  /* 0x000000fff900720c */ /* 0x000fe20003f05300 */
[C---:B------:R-:W-:Y:S01]  /*1b410*/  VIADD R221, R231.reuse, 0x1800 ;  /* 0x00001800e7dd7836 */ /* 0x040fe20000000000 */
[C---:B------:R-:W-:Y:S01]  /*1b420*/  IADD3 R218, R231.reuse, 0x2800, RZ ;  /* 0x00002800e7da7810 */ /* 0x040fe20007ffe0ff */
[C---:B------:R-:W-:Y:S01]  /*1b430*/  VIADD R219, R231.reuse, 0x2000 ;  /* 0x00002000e7db7836 */ /* 0x040fe20000000000 */
[C---:B------:R-:W-:Y:S01]  /*1b440*/  IADD3 R214, R231.reuse, 0x4800, RZ ;  /* 0x00004800e7d67810 */ /* 0x040fe20007ffe0ff */
[C---:B------:R-:W-:Y:S01]  /*1b450*/  VIADD R217, R231.reuse, 0x3000 ;  /* 0x00003000e7d97836 */ /* 0x040fe20000000000 */
[C---:B------:R-:W-:Y:S01]  /*1b460*/  IADD3 R210, R231.reuse, 0x6800, RZ ;  /* 0x00006800e7d27810 */ /* 0x040fe20007ffe0ff */
[C---:B------:R-:W-:Y:S01]  /*1b470*/  VIADD R216, R231.reuse, 0x3800 ;  /* 0x00003800e7d87836 */ /* 0x040fe20000000000 */
[----:B------:R-:W-:Y:S01]  /*1b480*/  FSEL R184, R184, -INF , !P3 ;  /* 0xff800000b8b87808 */ /* 0x000fe20005800000 */
[C---:B------:R-:W-:Y:S01]  /*1b490*/  VIADD R215, R231.reuse, 0x4000 ;  /* 0x00004000e7d77836 */ /* 0x040fe20000000000 */
[----:B------:R-:W-:Y:S01]  /*1b4a0*/  FSEL R22, R22, -INF , !P6 ;  /* 0xff80000016167808 */ /* 0x000fe20007000000 */
[C---:B------:R-:W-:Y:S01]  /*1b4b0*/  VIADD R213, R231.reuse, 0x5000 ;  /* 0x00005000e7d57836 */ /* 0x040fe20000000000 */
[----:B------:R-:W-:Y:S01]  /*1b4c0*/  FSEL R20, R20, -INF , !P4 ;  /* 0xff80000014147808 */ /* 0x000fe20006000000 */
[C---:B------:R-:W-:Y:S01]  /*1b4d0*/  VIADD R212, R231.reuse, 0x5800 ;  /* 0x00005800e7d47836 */ /* 0x040fe20000000000 */
[----:B------:R-:W-:Y:S01]  /*1b4e0*/  FSEL R30, R30, -INF , !P5 ;  /* 0xff8000001e1e7808 */ /* 0x000fe20006800000 */
[----:B------:R-:W-:Y:S01]  /*1b4f0*/  VIADD R211, R231, 0x6000 ;  /* 0x00006000e7d37836 */ /* 0x000fe20000000000 */
[----:B------:R-:W-:Y:S01]  /*1b500*/  FSEL R177, R177, -INF , !P2 ;  /* 0xff800000b1b17808 */ /* 0x000fe20005000000 */
[----:B------:R-:W-:-:S02]  /*1b510*/  VIADD R209, R231, 0x7000 ;  /* 0x00007000e7d17836 */ /* 0x000fc40000000000 */
        /* <DEDUP_REMOVED lines=66> */
.L_x_3625:
[----:B------:R-:W2:Y:S02]  /*1b940*/  LD.E R24, desc[UR6][R10.64+0x38] ;  /* 0x000038060a187980 */ /* 0x000ea4000c101900 */
[----:B--2---:R-:W-:-:S04]  /*1b950*/  LEA R24, -R24, RZ, 0x6 ;  /* 0x000000ff18187211 */ /* 0x004fc800078e31ff */
[----:B------:R-:W-:Y:S02]  /*1b960*/  SHF.R.S32.HI R8, RZ, 0x1f, R24 ;  /* 0x0000001fff087819 */ /* 0x000fe40000011418 */
.L_x_3626:
[----:B------:R-:W-:Y:S05]  /*1b970*/  BSYNC B0 ;  /* 0x0000000000007941 */ /* 0x000fea0003800000 */
.L_x_3624:
        /* <DEDUP_REMOVED lines=119> */
.L_x_3623:
[----:B------:R-:W-:Y:S05]  /*1c0f0*/  BSYNC B1 ;  /* 0x0000000000017941 */ /* 0x000fea0003800000 */
.L_x_3622:
        /* <DEDUP_REMOVED lines=58> */
[----:B------:R-:W3:Y:S04]  /*1c4a0*/  LDSM.16.MT88.4 R120, [R225+0x16000] ;  /* 0x01600000e178783b */ /* 0x000ee80000004200 */
        /* <DEDUP_REMOVED lines=34> */
[-CC-:B------:R-:W-:Y:S01]  /*1c6d0*/  FFMA.FTZ R188, R188, R179.reuse, -R178.reuse ;  /* 0x000000b3bcbc7223 */ /* 0x180fe200000108b2 */
[-CC-:B------:R-:W-:Y:S01]  /*1c6e0*/  FFMA.FTZ R190, R190, R179.reuse, -R178.reuse ;  /* 0x000000b3bebe7223 */ /* 0x180fe200000108b2 */
[-CC-:B------:R-:W-:Y:S01]  /*1c6f0*/  FFMA.FTZ R191, R191, R179.reuse, -R178.reuse ;  /* 0x000000b3bfbf7223 */ /* 0x180fe200000108b2 */
[-CC-:B------:R-:W-:Y:S01]  /*1c700*/  FFMA.FTZ R193, R193, R179.reuse, -R31.reuse ;  /* 0x000000b3c1c17223 */ /* 0x180fe2000001081f */
[-CC-:B------:R-:W-:Y:S01]  /*1c710*/  FFMA.FTZ R192, R192, R179.reuse, -R31.reuse ;  /* 0x000000b3c0c07223 */ /* 0x180fe2000001081f */
[-CC-:B------:R-:W-:Y:S01]  /*1c720*/  FFMA.FTZ R189, R189, R179.reuse, -R31.reuse ;  /* 0x000000b3bdbd7223 */ /* 0x180fe2000001081f */
[-C--:B------:R-:W-:Y:S01]  /*1c730*/  FFMA.FTZ R194, R30, R179.reuse, -R31 ;  /* 0x000000b31ec27223 */ /* 0x080fe2000001081f */
[----:B------:R-:W1:Y:S01]  /*1c740*/  MUFU.EX2 R169, R169 ;  /* 0x000000a900a97308 */ /* 0x000e620000000800 */
[----:B----4-:R-:W-:Y:S01]  /*1c750*/  F2FP.BF16.F32.PACK_AB R128, R173, R174 ;  /* 0x000000aead80723e */ /* 0x010fe200000010ff */
[-CC-:B------:R-:W-:Y:S01]  /*1c760*/  FFMA.FTZ R195, R29, R179.reuse, -R178.reuse ;  /* 0x000000b31dc37223 */ /* 0x180fe200000108b2 */
[-CC-:B------:R-:W-:Y:S01]  /*1c770*/  FFMA.FTZ R196, R28, R179.reuse, -R178.reuse ;  /* 0x000000b31cc47223 */ /* 0x180fe200000108b2 */
[-CC-:B------:R-:W-:Y:S01]  /*1c780*/  FFMA.FTZ R184, R184, R179.reuse, -R178.reuse ;  /* 0x000000b3b8b87223 */ /* 0x180fe200000108b2 */
[----:B------:R-:W-:Y:S01]  /*1c790*/  FFMA.FTZ R252, R177, R179, -R178 ;  /* 0x000000b3b1fc7223 */ /* 0x000fe200000108b2 */
[----:B------:R-:W-:Y:S01]  /*1c7a0*/  LDSM.16.MT88.4 R28, [R228+0x11800] ;  /* 0x01180000e41c783b */ /* 0x000fe20000004200 */
[----:B------:R-:W-:Y:S01]  /*1c7b0*/  FADD.FTZ R173, R174, R173 ;  /* 0x000000adaead7221 */ /* 0x000fe20000010000 */
[----:B------:R-:W-:Y:S03]  /*1c7c0*/  MUFU.EX2 R175, R175 ;  /* 0x000000af00af7308 */ /* 0x000fe60000000800 */
[----:B-----5:R-:W-:-:S05]  /*1c7d0*/  FADD.FTZ R173, R171, R173 ;  /* 0x000000adabad7221 */ /* 0x020fca0000010000 */
        /* <DEDUP_REMOVED lines=148> */
[----:B------:R-:W-:Y:S01]  /*1d120*/  HMMA.16816.F32.BF16 R156, R4, R26, R156 ;  /* 0x0000001a049c723c */ /* 0x000fe2000004189c */
[----:B------:R-:W4:Y:S01]  /*1d130*/  LDSM.16.MT88.4 R24, [R228+0x13000] ;  /* 0x01300000e418783b */ /* 0x000f220000004200 */
[----:B------:R-:W-:-:S03]  /*1d140*/  FADD.FTZ R190, R184, R190 ;  /* 0x000000beb8be7221 */ /* 0x000fc60000010000 */
[----:B------:R-:W-:Y:S01]  /*1d150*/  STL [R1], R204 ;  /* 0x000000cc01007387 */ /* 0x000fe20000100800 */
        /* <DEDUP_REMOVED lines=44> */
[----:B------:R-:W-:Y:S02]  /*1d420*/  F2FP.BF16.F32.PACK_AB R6, R194, R189 ;  /* 0x000000bdc206723e */ /* 0x000fe400000010ff */
        /* <DEDUP_REMOVED lines=123> */
.L_x_3629:
[----:B-1----:R-:W-:Y:S02]  /*1dbe0*/  R2UR UR4, R8 ;  /* 0x00000000080472ca */ /* 0x002fe400000e0000 */
[----:B------:R-:W-:-:S13]  /*1dbf0*/  R2UR UR5, R9 ;  /* 0x00000000090572ca */ /* 0x000fda00000e0000 */
[----:B------:R-:W2:Y:S02]  /*1dc00*/  LD.E R6, desc[UR4][R10.64+0x40] ;  /* 0x000040040a067980 */ /* 0x000ea4000c101900 */
[----:B--2---:R-:W-:-:S05]  /*1dc10*/  IMAD.U32 R6, R6, -0x40, RZ ;  /* 0xffffffc006067824 */ /* 0x004fca00078e00ff */
[----:B------:R-:W-:Y:S02]  /*1dc20*/  SHF.R.S32.HI R5, RZ, 0x1f, R6 ;  /* 0x0000001fff057819 */ /* 0x000fe40000011406 */
.L_x_3630:
[----:B------:R-:W-:Y:S05]  /*1dc30*/  BSYNC B0 ;  /* 0x0000000000007941 */ /* 0x000fea0003800000 */
.L_x_3628:
        /* <DEDUP_REMOVED lines=144> */
[----:B------:R-:W4:Y:S04]  /*1e540*/  LDSM.16.M88.4 R180, [R233+0x9000] ;  /* 0x00900000e9b4783b */ /* 0x000f280000000200 */
[----:B--2---:R-:W2:Y:S04]  /*1e550*/  LDSM.16.M88.4 R4, [R233+0x8800] ;  /* 0x00880000e904783b */ /* 0x004ea80000000200 */
[----:B------:R-:W5:Y:S04]  /*1e560*/  LDSM.16.M88.4 R192, [R233+0x9800] ;  /* 0x00980000e9c0783b */ /* 0x000f680000000200 */
[----:B------:R-:W-:Y:S04]  /*1e570*/  LDSM.16.M88.4 R24, [R232] ;  /* 0x00000000e818783b */ /* 0x000fe80000000200 */
[----:B------:R-:W5:Y:S04]  /*1e580*/  LDSM.16.M88.4 R188, [R231] ;  /* 0x00000000e7bc783b */ /* 0x000f680000000200 */
[----:B------:R-:W5:Y:S04]  /*1e590*/  LDSM.16.M88.4 R168, [R223] ;  /* 0x00000000dfa8783b */ /* 0x000f680000000200 */
[----:B------:R-:W5:Y:S04]  /*1e5a0*/  LDSM.16.M88.4 R28, [R222] ;  /* 0x00000000de1c783b */ /* 0x000f680000000200 */
[----:B---3--:R-:W3:Y:S04]  /*1e5b0*/  LDSM.16.M88.4 R32, [R221] ;  /* 0x00000000dd20783b */ /* 0x008ee80000000200 */
[----:B------:R-:W-:Y:S01]  /*1e5c0*/  LDSM.16.M88.4 R196, [R227+0xa000] ;  /* 0x00a00000e3c4783b */ /* 0x000fe20000000200 */
[----:B-1----:R-:W-:Y:S03]  /*1e5d0*/  HMMA.16816.F32.BF16 R20, R172, R16, RZ ;  /* 0x00000010ac14723c */ /* 0x002fe600000418ff */
[----:B------:R-:W3:Y:S01]  /*1e5e0*/  LD.E R167, desc[UR4][R10.64+0x18c] ;  /* 0x00018c040aa77980 */ /* 0x000ee2000c101900 */
[----:B------:R-:W-:-:S03]  /*1e5f0*/  ISETP.GE.AND P4, PT, R166, 0x3, PT ;  /* 0x00000003a600780c */ /* 0x000fc60003f86270 */
[----:B------:R-:W0:Y:S01]  /*1e600*/  LDGDEPBAR ;  /* 0x00000000000079af */ /* 0x000e220000000000 */
[C---:B----4-:R-:W-:Y:S06]  /*1e610*/  HMMA.16816.F32.BF16 R184, R172.reuse, R180, RZ ;  /* 0x000000b4acb8723c */ /* 0x050fec00000418ff */
[C---:B--2---:R-:W-:Y:S06]  /*1e620*/  HMMA.16816.F32.BF16 R12, R172.reuse, R4, RZ ;  /* 0x00000004ac0c723c */ /* 0x044fec00000418ff */
[C---:B------:R-:W-:Y:S06]  /*1e630*/  HMMA.16816.F32.BF16 R16, R172.reuse, R18, RZ ;  /* 0x00000012ac10723c */ /* 0x040fec00000418ff */
[C---:B------:R-:W-:Y:S06]  /*1e640*/  HMMA.16816.F32.BF16 R4, R172.reuse, R6, RZ ;  /* 0x00000006ac04723c */ /* 0x040fec00000418ff */
[C---:B------:R-:W-:Y:S06]  /*1e650*/  HMMA.16816.F32.BF16 R180, R172.reuse, R182, RZ ;  /* 0x000000b6acb4723c */ /* 0x040fec00000418ff */
[C---:B-----5:R-:W-:Y:S06]  /*1e660*/  HMMA.16816.F32.BF16 R176, R172.reuse, R192, RZ ;  /* 0x000000c0acb0723c */ /* 0x060fec00000418ff */
[----:B------:R-:W-:Y:S01]  /*1e670*/  HMMA.16816.F32.BF16 R172, R172, R194, RZ ;  /* 0x000000c2acac723c */ /* 0x000fe200000418ff */
        /* <DEDUP_REMOVED lines=8> */
[C---:B------:R-:W-:Y:S01]  /*1e700*/  HMMA.16816.F32.BF16 R180, R24.reuse, R30, R180 ;  /* 0x0000001e18b4723c */ /* 0x040fe200000418b4 */
[----:B------:R-:W1:Y:S05]  /*1e710*/  LDSM.16.M88.4 R28, [R230] ;  /* 0x00000000e61c783b */ /* 0x000e6a0000000200 */
[C---:B---3--:R-:W-:Y:S06]  /*1e720*/  HMMA.16816.F32.BF16 R176, R24.reuse, R32, R176 ;  /* 0x0000002018b0723c */ /* 0x048fec00000418b0 */
[----:B------:R-:W-:Y:S01]  /*1e730*/  HMMA.16816.F32.BF16 R172, R24, R34, R172 ;  /* 0x0000002218ac723c */ /* 0x000fe200000418ac */
[----:B------:R-:W2:Y:S04]  /*1e740*/  LDSM.16.M88.4 R24, [R227+0x9000] ;  /* 0x00900000e318783b */ /* 0x000ea80000000200 */
[----:B------:R-:W3:Y:S01]  /*1e750*/  LDSM.16.M88.4 R32, [R227+0x9800] ;  /* 0x00980000e320783b */ /* 0x000ee20000000200 */
[C---:B-1----:R-:W-:Y:S06]  /*1e760*/  HMMA.16816.F32.BF16 R20, R28.reuse, R188, R20 ;  /* 0x000000bc1c14723c */ /* 0x042fec0000041814 */
[C---:B------:R-:W-:Y:S01]  /*1e770*/  HMMA.16816.F32.BF16 R16, R28.reuse, R190, R16 ;  /* 0x000000be1c10723c */ /* 0x040fe20000041810 */
[----:B------:R-:W-:Y:S05]  /*1e780*/  LDSM.16.M88.4 R188, [R220] ;  /* 0x00000000dcbc783b */ /* 0x000fea0000000200 */
[C---:B------:R-:W-:Y:S06]  /*1e790*/  HMMA.16816.F32.BF16 R12, R28.reuse, R168, R12 ;  /* 0x000000a81c0c723c */ /* 0x040fec000004180c */
[C---:B------:R-:W-:Y:S01]  /*1e7a0*/  HMMA.16816.F32.BF16 R4, R28.reuse, R170, R4 ;  /* 0x000000aa1c04723c */ /* 0x040fe20000041804 */
[----:B------:R-:W-:Y:S05]  /*1e7b0*/  LDSM.16.M88.4 R168, [R220+0x800] ;  /* 0x00080000dca8783b */ /* 0x000fea0000000200 */
[C---:B--2---:R-:W-:Y:S06]  /*1e7c0*/  HMMA.16816.F32.BF16 R184, R28.reuse, R24, R184 ;  /* 0x000000181cb8723c */ /* 0x044fec00000418b8 */
        /* <DEDUP_REMOVED lines=19> */
[C---:B-1----:R-:W-:Y:S06]  /*1e900*/  HMMA.16816.F32.BF16 R20, R28.reuse, R188, R20 ;  /* 0x000000bc1c14723c */ /* 0x042fec0000041814 */
[C---:B------:R-:W-:Y:S01]  /*1e910*/  HMMA.16816.F32.BF16 R16, R28.reuse, R190, R16 ;  /* 0x000000be1c10723c */ /* 0x040fe20000041810 */
[----:B------:R-:W-:Y:S05]  /*1e920*/  LDSM.16.M88.4 R188, [R219] ;  /* 0x00000000dbbc783b */ /* 0x000fea0000000200 */
[C---:B--2---:R-:W-:Y:S06]  /*1e930*/  HMMA.16816.F32.BF16 R184, R28.reuse, R24, R184 ;  /* 0x000000181cb8723c */ /* 0x044fec00000418b8 */
[C---:B------:R-:W-:Y:S01]  /*1e940*/  HMMA.16816.F32.BF16 R180, R28.reuse, R26, R180 ;  /* 0x0000001a1cb4723c */ /* 0x040fe200000418b4 */
[----:B------:R-:W1:Y:S05]  /*1e950*/  LDSM.16.M88.4 R24, [R232+0x2000] ;  /* 0x00200000e818783b */ /* 0x000e6a0000000200 */
[C---:B---3--:R-:W-:Y:S06]  /*1e960*/  HMMA.16816.F32.BF16 R176, R28.reuse, R32, R176 ;  /* 0x000000201cb0723c */ /* 0x048fec00000418b0 */
[C---:B------:R-:W-:Y:S01]  /*1e970*/  HMMA.16816.F32.BF16 R172, R28.reuse, R34, R172 ;  /* 0x000000221cac723c */ /* 0x040fe200000418ac */
[----:B------:R-:W2:Y:S05]  /*1e980*/  LDSM.16.M88.4 R32, [R217] ;  /* 0x00000000d920783b */ /* 0x000eaa0000000200 */
[C---:B------:R-:W-:Y:S06]  /*1e990*/  HMMA.16816.F32.BF16 R12, R28.reuse, R168, R12 ;  /* 0x000000a81c0c723c */ /* 0x040fec000004180c */
[----:B------:R-:W-:Y:S01]  /*1e9a0*/  HMMA.16816.F32.BF16 R4, R28, R170, R4 ;  /* 0x000000aa1c04723c */ /* 0x000fe20000041804 */
[----:B------:R-:W3:Y:S04]  /*1e9b0*/  LDSM.16.M88.4 R168, [R218] ;  /* 0x00000000daa8783b */ /* 0x000ee80000000200 */
[----:B------:R-:W4:Y:S01]  /*1e9c0*/  LDSM.16.M88.4 R28, [R216] ;  /* 0x00000000d81c783b */ /* 0x000f220000000200 */
[C---:B-1----:R-:W-:Y:S06]  /*1e9d0*/  HMMA.16816.F32.BF16 R20, R24.reuse, R188, R20 ;  /* 0x000000bc1814723c */ /* 0x042fec0000041814 */
[C---:B------:R-:W-:Y:S01]  /*1e9e0*/  HMMA.16816.F32.BF16 R16, R24.reuse, R190, R16 ;  /* 0x000000be1810723c */ /* 0x040fe20000041810 */
[----:B------:R-:W-:Y:S05]  /*1e9f0*/  LDSM.16.M88.4 R188, [R227+0xb000] ;  /* 0x00b00000e3bc783b */ /* 0x000fea0000000200 */
[C---:B--2---:R-:W-:Y:S06]  /*1ea00*/  HMMA.16816.F32.BF16 R184, R24.reuse, R32, R184 ;  /* 0x0000002018b8723c */ /* 0x044fec00000418b8 */
[C---:B------:R-:W-:Y:S01]  /*1ea10*/  HMMA.16816.F32.BF16 R180, R24.reuse, R34, R180 ;  /* 0x0000002218b4723c */ /* 0x040fe200000418b4 */
[----:B------:R-:W1:Y:S05]  /*1ea20*/  LDSM.16.M88.4 R32, [R230+0x2000] ;  /* 0x00200000e620783b */ /* 0x000e6a0000000200 */
[C---:B---3--:R-:W-:Y:S06]  /*1ea30*/  HMMA.16816.F32.BF16 R12, R24.reuse, R168, R12 ;  /* 0x000000a8180c723c */ /* 0x048fec000004180c */
[C---:B------:R-:W-:Y:S01]  /*1ea40*/  HMMA.16816.F32.BF16 R4, R24.reuse, R170, R4 ;  /* 0x000000aa1804723c */ /* 0x040fe20000041804 */
[----:B------:R-:W2:Y:S05]  /*1ea50*/  LDSM.16.M88.4 R168, [R227+0xb800] ;  /* 0x00b80000e3a8783b */ /* 0x000eaa0000000200 */
[C---:B----4-:R-:W-:Y:S06]  /*1ea60*/  HMMA.16816.F32.BF16 R176, R24.reuse, R28, R176 ;  /* 0x0000001c18b0723c */ /* 0x050fec00000418b0 */
        /* <DEDUP_REMOVED lines=37> */
[----:B------:R-:W1:Y:S05]  /*1ecc0*/  LDSM.16.M88.4 R188, [R212] ;  /* 0x00000000d4bc783b */ /* 0x000e6a0000000200 */
[C---:B--2---:R-:W-:Y:S06]  /*1ecd0*/  HMMA.16816.F32.BF16 R176, R32.reuse, R168, R176 ;  /* 0x000000a820b0723c */ /* 0x044fec00000418b0 */
[----:B------:R-:W-:Y:S01]  /*1ece0*/  HMMA.16816.F32.BF16 R172, R32, R170, R172 ;  /* 0x000000aa20ac723c */ /* 0x000fe200000418ac */
[----:B------:R-:W-:Y:S04]  /*1ecf0*/  LDSM.16.M88.4 R168, [R230+0x4000] ;  /* 0x00400000e6a8783b */ /* 0x000fe80000000200 */
[----:B------:R-:W2:Y:S01]  /*1ed00*/  LDSM.16.M88.4 R32, [R227+0xc000] ;  /* 0x00c00000e320783b */ /* 0x000ea20000000200 */
[C---:B----4-:R-:W-:Y:S06]  /*1ed10*/  HMMA.16816.F32.BF16 R20, R196.reuse, R28, R20 ;  /* 0x0000001cc414723c */ /* 0x050fec0000041814 */
[C---:B------:R-:W-:Y:S01]  /*1ed20*/  HMMA.16816.F32.BF16 R16, R196.reuse, R30, R16 ;  /* 0x0000001ec410723c */ /* 0x040fe20000041810 */
[----:B------:R-:W4:Y:S05]  /*1ed30*/  LDSM.16.M88.4 R28, [R227+0xc800] ;  /* 0x00c80000e31c783b */ /* 0x000f2a0000000200 */
[C---:B---3--:R-:W-:Y:S06]  /*1ed40*/  HMMA.16816.F32.BF16 R12, R196.reuse, R24, R12 ;  /* 0x00000018c40c723c */ /* 0x048fec000004180c */
[C---:B------:R-:W-:Y:S01]  /*1ed50*/  HMMA.16816.F32.BF16 R4, R196.reuse, R26, R4 ;  /* 0x0000001ac404723c */ /* 0x040fe20000041804 */
[----:B------:R-:W3:Y:S05]  /*1ed60*/  LDSM.16.M88.4 R24, [R227+0xd000] ;  /* 0x00d00000e318783b */ /* 0x000eea0000000200 */
        /* <DEDUP_REMOVED lines=19> */
[----:B------:R-:W-:Y:S01]  /*1eea0*/  LDSM.16.M88.4 R188, [R233+0xf000] ;  /* 0x00f00000e9bc783b */ /* 0x000fe20000000200 */
[C---:B--2---:R-:W-:Y:S06]  /*1eeb0*/  HMMA.16816.F32.BF16 R12, R196.reuse, R32, R12 ;  /* 0x00000020c40c723c */ /* 0x044fec000004180c */
[C---:B------:R-:W-:Y:S01]  /*1eec0*/  HMMA.16816.F32.BF16 R4, R196.reuse, R34, R4 ;  /* 0x00000022c404723c */ /* 0x040fe20000041804 */
[----:B------:R-:W1:Y:S05]  /*1eed0*/  LDSM.16.M88.4 R32, [R233+0xe000] ;  /* 0x00e00000e920783b */ /* 0x000e6a0000000200 */
[C---:B----4-:R-:W-:Y:S06]  /*1eee0*/  HMMA.16816.F32.BF16 R184, R196.reuse, R28, R184 ;  /* 0x0000001cc4b8723c */ /* 0x050fec00000418b8 */
[C---:B------:R-:W-:Y:S01]  /*1eef0*/  HMMA.16816.F32.BF16 R180, R196.reuse, R30, R180 ;  /* 0x0000001ec4b4723c */ /* 0x040fe200000418b4 */
[----:B------:R-:W2:Y:S05]  /*1ef00*/  LDSM.16.M88.4 R28, [R233+0xe800] ;  /* 0x00e80000e91c783b */ /* 0x000eaa0000000200 */
[C---:B------:R-:W-:Y:S06]  /*1ef10*/  HMMA.16816.F32.BF16 R20, R196.reuse, R192, R20 ;  /* 0x000000c0c414723c */ /* 0x040fec0000041814 */
[C---:B------:R-:W-:Y:S01]  /*1ef20*/  HMMA.16816.F32.BF16 R16, R196.reuse, R194, R16 ;  /* 0x000000c2c410723c */ /* 0x040fe20000041810 */
[----:B------:R-:W-:Y:S05]  /*1ef30*/  LDSM.16.M88.4 R192, [R230+0x6000] ;  /* 0x00600000e6c0783b */ /* 0x000fea0000000200 */
[C---:B---3--:R-:W-:Y:S06]  /*1ef40*/  HMMA.16816.F32.BF16 R176, R196.reuse, R24, R176 ;  /* 0x00000018c4b0723c */ /* 0x048fec00000418b0 */
[----:B------:R-:W-:Y:S01]  /*1ef50*/  HMMA.16816.F32.BF16 R172, R196, R26, R172 ;  /* 0x0000001ac4ac723c */ /* 0x000fe200000418ac */
[----:B------:R-:W3:Y:S05]  /*1ef60*/  LDSM.16.M88.4 R24, [R233+0xf800] ;  /* 0x00f80000e918783b */ /* 0x000eea0000000200 */
[C---:B-1----:R-:W-:Y:S06]  /*1ef70*/  HMMA.16816.F32.BF16 R20, R168.reuse, R32, R20 ;  /* 0x00000020a814723c */ /* 0x042fec0000041814 */
[C---:B------:R-:W-:Y:S01]  /*1ef80*/  HMMA.16816.F32.BF16 R16, R168.reuse, R34, R16 ;  /* 0x00000022a810723c */ /* 0x040fe20000041810 */
[----:B------:R-:W-:Y:S05]  /*1ef90*/  LDSM.16.M88.4 R32, [R232+0x6000] ;  /* 0x00600000e820783b */ /* 0x000fea0000000200 */
[C---:B--2---:R-:W-:Y:S06]  /*1efa0*/  HMMA.16816.F32.BF16 R12, R168.reuse, R28, R12 ;  /* 0x0000001ca80c723c */ /* 0x044fec000004180c */
[C---:B------:R-:W-:Y:S01]  /*1efb0*/  HMMA.16816.F32.BF16 R4, R168.reuse, R30, R4 ;  /* 0x0000001ea804723c */ /* 0x040fe20000041804 */
[----:B------:R-:W1:Y:S05]  /*1efc0*/  LDSM.16.M88.4 R28, [R211] ;  /* 0x00000000d31c783b */ /* 0x000e6a0000000200 */
[C---:B------:R-:W-:Y:S06]  /*1efd0*/  HMMA.16816.F32.BF16 R184, R168.reuse, R188, R184 ;  /* 0x000000bca8b8723c */ /* 0x040fec00000418b8 */
[C---:B------:R-:W-:Y:S01]  /*1efe0*/  HMMA.16816.F32.BF16 R180, R168.reuse, R190, R180 ;  /* 0x000000bea8b4723c */ /* 0x040fe200000418b4 */
[----:B------:R-:W2:Y:S05]  /*1eff0*/  LDSM.16.M88.4 R188, [R210] ;  /* 0x00000000d2bc783b */ /* 0x000eaa0000000200 */
[C---:B---3--:R-:W-:Y:S06]  /*1f000*/  HMMA.16816.F32.BF16 R176, R168.reuse, R24, R176 ;  /* 0x00000018a8b0723c */ /* 0x048fec00000418b0 */
[----:B------:R-:W-:Y:S01]  /*1f010*/  HMMA.16816.F32.BF16 R172, R168, R26, R172 ;  /* 0x0000001aa8ac723c */ /* 0x000fe200000418ac */
[----:B------:R-:W3:Y:S04]  /*1f020*/  LDSM.16.M88.4 R168, [R209] ;  /* 0x00000000d1a8783b */ /* 0x000ee80000000200 */
[----:B------:R-:W4:Y:S01]  /*1f030*/  LDSM.16.M88.4 R24, [R208] ;  /* 0x00000000d018783b */ /* 0x000f220000000200 */
[C---:B-1----:R-:W-:Y:S06]  /*1f040*/  HMMA.16816.F32.BF16 R20, R32.reuse, R28, R20 ;  /* 0x0000001c2014723c */ /* 0x042fec0000041814 */
[C---:B------:R-:W-:Y:S01]  /*1f050*/  HMMA.16816.F32.BF16 R16, R32.reuse, R30, R16 ;  /* 0x0000001e2010723c */ /* 0x040fe20000041810 */
[----:B------:R-:W1:Y:S05]  /*1f060*/  LDSM.16.M88.4 R28, [R227+0xe000] ;  /* 0x00e00000e31c783b */ /* 0x000e6a0000000200 */
[C---:B--2---:R-:W-:Y:S06]  /*1f070*/  HMMA.16816.F32.BF16 R12, R32.reuse, R188, R12 ;  /* 0x000000bc200c723c */ /* 0x044fec000004180c */
[C---:B------:R-:W-:Y:S06]  /*1f080*/  HMMA.16816.F32.BF16 R4, R32.reuse, R190, R4 ;  /* 0x000000be2004723c */ /* 0x040fec0000041804 */
        /* <DEDUP_REMOVED lines=11> */
[----:B------:R-:W-:Y:S06]  /*1f140*/  HMMA.16816.F32.BF16 R4, R192, R170, R4 ;  /* 0x000000aac004723c */ /* 0x000fec0000041804 */
[C---:B---3--:R-:W-:Y:S06]  /*1f150*/  HMMA.16816.F32.BF16 R20, R32.reuse, R24, R20 ;  /* 0x000000182014723c */ /* 0x048fec0000041814 */
[C---:B------:R-:W-:Y:S01]  /*1f160*/  HMMA.16816.F32.BF16 R16, R32.reuse, R26, R16 ;  /* 0x0000001a2010723c */ /* 0x040fe20000041810 */
[----:B------:R-:W2:Y:S01]  /*1f170*/  LDSM.16.M88.4 R24, [R227+0xf000] ;  /* 0x00f00000e318783b */ /* 0x000ea20000000200 */
[----:B------:R-:W3:Y:S04]  /*1f180*/  S2R R189, SR_TID.X ;  /* 0x0000000000bd7919 */ /* 0x000ee80000002100 */
[C---:B-1----:R-:W-:Y:S06]  /*1f190*/  HMMA.16816.F32.BF16 R12, R32.reuse, R28, R12 ;  /* 0x0000001c200c723c */ /* 0x042fec000004180c */
[----:B------:R-:W-:Y:S01]  /*1f1a0*/  HMMA.16816.F32.BF16 R4, R32, R30, R4 ;  /* 0x0000001e2004723c */ /* 0x000fe20000041804 */
[----:B------:R-:W1:Y:S05]  /*1f1b0*/  LDSM.16.M88.4 R28, [R220+0x7000] ;  /* 0x00700000dc1c783b */ /* 0x000e6a0000000200 */
[-C--:B------:R-:W-:Y:S01]  /*1f1c0*/  FMUL.FTZ R20, R20, R167.reuse ;  /* 0x000000a714147220 */ /* 0x080fe20000410000 */
[----:B------:R-:W-:-:S05]  /*1f1d0*/  FMUL.FTZ R21, R21, R167 ;  /* 0x000000a715157220 */ /* 0x000fca0000410000 */
[-C--:B------:R-:W-:Y:S01]  /*1f1e0*/  FMUL.FTZ R16, R16, R167.reuse ;  /* 0x000000a710107220 */ /* 0x080fe20000410000 */
[-C--:B------:R-:W-:Y:S01]  /*1f1f0*/  FMUL.FTZ R17, R17, R167.reuse ;  /* 0x000000a711117220 */ /* 0x080fe20000410000 */
[-C--:B------:R-:W-:Y:S01]  /*1f200*/  FMUL.FTZ R18, R18, R167.reuse ;  /* 0x000000a712127220 */ /* 0x080fe20000410000 */
[-C--:B------:R-:W-:Y:S01]  /*1f210*/  FMUL.FTZ R19, R19, R167.reuse ;  /* 0x000000a713137220 */ /* 0x080fe20000410000 */
[----:B------:R-:W-:Y:S02]  /*1f220*/  MUFU.TANH R168, R20 ;  /* 0x0000001400a87308 */ /* 0x000fe40000002400 */
[----:B------:R-:W-:-:S06]  /*1f230*/  FMUL.FTZ R14, R14, R167 ;  /* 0x000000a70e0e7220 */ /* 0x000fcc0000410000 */
[----:B------:R-:W-:Y:S01]  /*1f240*/  MUFU.TANH R169, R21 ;  /* 0x0000001500a97308 */ /* 0x000fe20000002400 */
[C---:B--2---:R-:W-:Y:S07]  /*1f250*/  HMMA.16816.F32.BF16 R184, R192.reuse, R24, R184 ;  /* 0x00000018c0b8723c */ /* 0x044fee00000418b8 */
[----:B------:R-:W-:Y:S01]  /*1f260*/  MUFU.TANH R20, R16 ;  /* 0x0000001000147308 */ /* 0x000fe20000002400 */
[----:B------:R-:W-:Y:S07]  /*1f270*/  HMMA.16816.F32.BF16 R180, R192, R26, R180 ;  /* 0x0000001ac0b4723c */ /* 0x000fee00000418b4 */
[----:B------:R-:W-:Y:S01]  /*1f280*/  MUFU.TANH R21, R17 ;  /* 0x0000001100157308 */ /* 0x000fe20000002400 */
[----:B------:R-:W-:-:S07]  /*1f290*/  FMUL.FTZ R23, R23, R167 ;  /* 0x000000a717177220 */ /* 0x000fce0000410000 */
[----:B------:R-:W-:Y:S08]  /*1f2a0*/  MUFU.TANH R171, R18 ;  /* 0x0000001200ab7308 */ /* 0x000ff00000002400 */
[----:B------:R2:W-:Y:S08]  /*1f2b0*/  MUFU.TANH R170, R19 ;  /* 0x0000001300aa7308 */ /* 0x0005f00000002400 */
[----:B------:R3:W-:Y:S01]  /*1f2c0*/  MUFU.TANH R27, R14 ;  /* 0x0000000e001b7308 */ /* 0x0007e20000002400 */
[----:B--2---:R-:W2:Y:S07]  /*1f2d0*/  LDSM.16.M88.4 R16, [R227+0xf800] ;  /* 0x00f80000e310783b */ /* 0x004eae0000000200 */
[----:B------:R-:W4:Y:S01]  /*1f2e0*/  MUFU.TANH R23, R23 ;  /* 0x0000001700177308 */ /* 0x000f220000002400 */
[----:B---3--:R-:W-:-:S02]  /*1f2f0*/  IMAD.SHL.U32 R14, R189, 0x2, RZ ;  /* 0x00000002bd0e7824 */ /* 0x008fc400078e00ff */
[----:B------:R-:W-:-:S03]  /*1f300*/  FMUL.FTZ R5, R5, R167 ;  /* 0x000000a705057220 */ /* 0x000fc60000410000 */
[----:B------:R-:W-:Y:S02]  /*1f310*/  LOP3.LUT R14, R14, 0x6, RZ, 0xc0, !PT ;  /* 0x000000060e0e7812 */ /* 0x000fe400078ec0ff */
[----:B------:R3:W-:Y:S03]  /*1f320*/  MUFU.TANH R25, R5 ;  /* 0x0000000500197308 */ /* 0x0007e60000002400 */
[----:B------:R-:W-:Y:S02]  /*1f330*/  IMAD R14, R250, 0x40, R14 ;  /* 0x00000040fa0e7824 */ /* 0x000fe400078e020e */
[-C--:B------:R-:W-:Y:S01]  /*1f340*/  FMUL.FTZ R4, R4, R167.reuse ;  /* 0x000000a704047220 */ /* 0x080fe20000410000 */
[----:B-1----:R-:W-:Y:S01]  /*1f350*/  HMMA.16816.F32.BF16 R184, R32, R28, R184 ;  /* 0x0000001c20b8723c */ /* 0x002fe200000418b8 */
[-C--:B------:R-:W-:Y:S01]  /*1f360*/  FMUL.FTZ R12, R12, R167.reuse ;  /* 0x000000a70c0c7220 */ /* 0x080fe20000410000 */
[----:B------:R-:W-:Y:S01]  /*1f370*/  FMUL.FTZ R13, R13, R167 ;  /* 0x000000a70d0d7220 */ /* 0x000fe20000410000 */
[----:B------:R1:W-:Y:S01]  /*1f380*/  MUFU.TANH R28, R4 ;  /* 0x00000004001c7308 */ /* 0x0003e20000002400 */
[----:B---3--:R-:W-:-:S07]  /*1f390*/  VIADD R5, R14, 0x1 ;  /* 0x000000010e057836 */ /* 0x008fce0000000000 */
[----:B------:R4:W3:Y:S01]  /*1f3a0*/  MUFU.TANH R24, R12 ;  /* 0x0000000c00187308 */ /* 0x0008e20000002400 */
[-C--:B------:R-:W-:Y:S01]  /*1f3b0*/  FMUL.FTZ R15, R15, R167.reuse ;  /* 0x000000a70f0f7220 */ /* 0x080fe20000410000 */
[----:B------:R-:W-:Y:S01]  /*1f3c0*/  FMUL.FTZ R6, R6, R167 ;  /* 0x000000a706067220 */ /* 0x000fe20000410000 */
[----:B-1----:R-:W-:-:S05]  /*1f3d0*/  I2FP.F32.S32 R4, R5 ;  /* 0x0000000500047245 */ /* 0x002fca0000201400 */
[----:B------:R1:W5:Y:S01]  /*1f3e0*/  MUFU.TANH R26, R13 ;  /* 0x0000000d001a7308 */ /* 0x0003620000002400 */
[----:B------:R-:W-:Y:S01]  /*1f3f0*/  ISETP.GE.AND P6, PT, R5, R2, PT ;  /* 0x000000020500720c */ /* 0x000fe20003fc6270 */
[----:B------:R-:W-:Y:S01]  /*1f400*/  FMUL.FTZ R7, R7, R167 ;  /* 0x000000a707077220 */ /* 0x000fe20000410000 */
[----:B------:R-:W-:Y:S01]  /*1f410*/  ISETP.GE.AND P5, PT, R5, R3, PT ;  /* 0x000000030500720c */ /* 0x000fe20003fa6270 */
[----:B------:R-:W-:Y:S02]  /*1f420*/  VIADD R5, R14, 0x8 ;  /* 0x000000080e057836 */ /* 0x000fe40000000000 */
[CC--:B----4-:R-:W-:Y:S02]  /*1f430*/  FFMA.FTZ R12, R0.reuse, R4.reuse, R23 ;  /* 0x00000004000c7223 */ /* 0x0d0fe40000010017 */
[----:B------:R4:W5:Y:S01]  /*1f440*/  MUFU.TANH R188, R15 ;  /* 0x0000000f00bc7308 */ /* 0x0009620000002400 */
[----:B-1----:R-:W-:Y:S02]  /*1f450*/  FFMA.FTZ R13, R0, R4, R169 ;  /* 0x00000004000d7223 */ /* 0x002fe400000100a9 */
[----:B------:R-:W-:-:S05]  /*1f460*/  FSEL R12, R12, -INF , !P5 ;  /* 0xff8000000c0c7808 */ /* 0x000fca0006800000 */
[----:B------:R-:W1:Y:S01]  /*1f470*/  MUFU.TANH R29, R6 ;  /* 0x00000006001d7308 */ /* 0x000e620000002400 */
[----:B------:R-:W-:Y:S02]  /*1f480*/  ISETP.GE.AND P5, PT, R5, R3, PT ;  /* 0x000000030500720c */ /* 0x000fe40003fa6270 */
[----:B------:R-:W-:Y:S02]  /*1f490*/  FSEL R13, R13, -INF , !P6 ;  /* 0xff8000000d0d7808 */ /* 0x000fe40007000000 */
[----:B------:R-:W-:Y:S02]  /*1f4a0*/  ISETP.GE.AND P6, PT, R5, R2, PT ;  /* 0x000000020500720c */ /* 0x000fe40003fc6270 */
[----:B----4-:R-:W-:Y:S01]  /*1f4b0*/  I2FP.F32.S32 R15, R5 ;  /* 0x00000005000f7245 */ /* 0x010fe20000201400 */
[----:B------:R4:W1:Y:S01]  /*1f4c0*/  MUFU.TANH R166, R7 ;  /* 0x0000000700a67308 */ /* 0x0008620000002400 */
[----:B--2---:R-:W-:Y:S03]  /*1f4d0*/  HMMA.16816.F32.BF16 R176, R192, R16, R176 ;  /* 0x00000010c0b0723c */ /* 0x004fe600000418b0 */
[CC--:B------:R-:W-:Y:S01]  /*1f4e0*/  FFMA.FTZ R20, R0.reuse, R15.reuse, R20 ;  /* 0x0000000f00147223 */ /* 0x0c0fe20000010014 */
[----:B------:R-:W-:-:S03]  /*1f4f0*/  FFMA.FTZ R15, R0, R15, R171 ;  /* 0x0000000f000f7223 */ /* 0x000fc600000100ab */
[----:B------:R-:W-:Y:S01]  /*1f500*/  VIADD R17, R14, 0x9 ;  /* 0x000000090e117836 */ /* 0x000fe20000000000 */
[----:B----4-:R-:W2:Y:S04]  /*1f510*/  LDSM.16.M88.4 R4, [R220+0x7800] ;  /* 0x00780000dc04783b */ /* 0x010ea80000000200 */
[----:B------:R-:W-:Y:S01]  /*1f520*/  I2FP.F32.S32 R16, R17 ;  /* 0x0000001100107245 */ /* 0x000fe20000201400 */
[----:B------:R-:W-:Y:S01]  /*1f530*/  HMMA.16816.F32.BF16 R180, R32, R30, R180 ;  /* 0x0000001e20b4723c */ /* 0x000fe200000418b4 */
[----:B------:R-:W-:Y:S01]  /*1f540*/  FSEL R23, R20, -INF , !P6 ;  /* 0xff80000014177808 */ /* 0x000fe20007000000 */
[----:B------:R-:W-:Y:S01]  /*1f550*/  VIADD R20, R14, 0x10 ;  /* 0x000000100e147836 */ /* 0x000fe20000000000 */
[----:B------:R-:W-:-:S03]  /*1f560*/  FSEL R15, R15, -INF , !P5 ;  /* 0xff8000000f0f7808 */ /* 0x000fc60006800000 */
[----:B------:R-:W-:Y:S01]  /*1f570*/  HMMA.16816.F32.BF16 R172, R192, R18, R172 ;  /* 0x00000012c0ac723c */ /* 0x000fe200000418ac */
[C---:B------:R-:W-:Y:S01]  /*1f580*/  ISETP.GE.AND P6, PT, R17.reuse, R2, PT ;  /* 0x000000021100720c */ /* 0x040fe20003fc6270 */
[----:B------:R-:W-:Y:S01]  /*1f590*/  FMUL.FTZ R169, R184, R167 ;  /* 0x000000a7b8a97220 */ /* 0x000fe20000410000 */
[----:B------:R-:W-:Y:S01]  /*1f5a0*/  ISETP.GE.AND P5, PT, R17, R3, PT ;  /* 0x000000031100720c */ /* 0x000fe20003fa6270 */
[CC--:B------:R-:W-:Y:S01]  /*1f5b0*/  FFMA.FTZ R17, R0.reuse, R16.reuse, R21 ;  /* 0x0000001000117223 */ /* 0x0c0fe20000010015 */
[----:B------:R-:W-:Y:S01]  /*1f5c0*/  FFMA.FTZ R16, R0, R16, R170 ;  /* 0x0000001000107223 */ /* 0x000fe200000100aa */
[----:B------:R-:W-:Y:S01]  /*1f5d0*/  I2FP.F32.S32 R21, R20 ;  /* 0x0000001400157245 */ /* 0x000fe20000201400 */
[----:B------:R-:W-:-:S04]  /*1f5e0*/  DEPBAR.LE SB0, 0x0 ;  /* 0x000080000000791a */ /* 0x000fc80000000000 */
[----:B------:R-:W-:Y:S02]  /*1f5f0*/  FSEL R17, R17, -INF , !P6 ;  /* 0xff80000011117808 */ /* 0x000fe40007000000 */
[----:B------:R-:W-:Y:S01]  /*1f600*/  FSEL R16, R16, -INF , !P5 ;  /* 0xff80000010107808 */ /* 0x000fe20006800000 */
[----:B------:R-:W-:Y:S01]  /*1f610*/  FFMA.FTZ R27, R0, R21, R27 ;  /* 0x00000015001b7223 */ /* 0x000fe2000001001b */
[C---:B------:R-:W-:Y:S02]  /*1f620*/  ISETP.GE.AND P6, PT, R20.reuse, R2, PT ;  /* 0x000000021400720c */ /* 0x040fe40003fc6270 */
[----:B------:R-:W-:Y:S01]  /*1f630*/  ISETP.GE.AND P5, PT, R20, R3, PT ;  /* 0x000000031400720c */ /* 0x000fe20003fa6270 */
[----:B---3--:R-:W-:Y:S01]  /*1f640*/  FFMA.FTZ R20, R0, R21, R24 ;  /* 0x0000001500147223 */ /* 0x008fe20000010018 */
[----:B------:R-:W-:Y:S02]  /*1f650*/  VIADD R21, R14, 0x11 ;  /* 0x000000110e157836 */ /* 0x000fe40000000000 */
[----:B------:R-:W-:-:S03]  /*1f660*/  FSEL R27, R27, -INF , !P5 ;  /* 0xff8000001b1b7808 */ /* 0x000fc60006800000 */
[----:B------:R-:W-:Y:S02]  /*1f670*/  I2FP.F32.S32 R24, R21 ;  /* 0x0000001500187245 */ /* 0x000fe40000201400 */
[----:B------:R-:W-:Y:S02]  /*1f680*/  FSEL R20, R20, -INF , !P6 ;  /* 0xff80000014147808 */ /* 0x000fe40007000000 */
[C---:B------:R-:W-:Y:S02]  /*1f690*/  ISETP.GE.AND P6, PT, R21.reuse, R2, PT ;  /* 0x000000021500720c */ /* 0x040fe40003fc6270 */
[----:B------:R-:W-:Y:S01]  /*1f6a0*/  ISETP.GE.AND P5, PT, R21, R3, PT ;  /* 0x000000031500720c */ /* 0x000fe20003fa6270 */
[CC--:B-----5:R-:W-:Y:S01]  /*1f6b0*/  FFMA.FTZ R21, R0.reuse, R24.reuse, R26 ;  /* 0x0000001800157223 */ /* 0x0e0fe2000001001a */
[----:B------:R-:W-:Y:S01]  /*1f6c0*/  FFMA.FTZ R26, R0, R24, R188 ;  /* 0x00000018001a7223 */ /* 0x000fe200000100bc */
[----:B------:R-:W-:Y:S01]  /*1f6d0*/  VIADD R24, R14, 0x18 ;  /* 0x000000180e187836 */ /* 0x000fe20000000000 */
[----:B--2---:R-:W-:Y:S01]  /*1f6e0*/  HMMA.16816.F32.BF16 R176, R32, R4, R176 ;  /* 0x0000000420b0723c */ /* 0x004fe200000418b0 */
[----:B------:R-:W-:Y:S01]  /*1f6f0*/  FMUL.FTZ R31, R186, R167 ;  /* 0x000000a7ba1f7220 */ /* 0x000fe20000410000 */
[----:B------:R-:W-:-:S02]  /*1f700*/  FSEL R21, R21, -INF , !P6 ;  /* 0xff80000015157808 */ /* 0x000fc40007000000 */
[----:B------:R-:W-:Y:S02]  /*1f710*/  FSEL R26, R26, -INF , !P5 ;  /* 0xff8000001a1a7808 */ /* 0x000fe40006800000 */
[----:B------:R-:W-:Y:S01]  /*1f720*/  ISETP.GE.AND P6, PT, R24, R2, PT ;  /* 0x000000021800720c */ /* 0x000fe20003fc6270 */
[----:B------:R-:W-:Y:S01]  /*1f730*/  VIADD R4, R14, 0x19 ;  /* 0x000000190e047836 */ /* 0x000fe20000000000 */
[----:B------:R-:W-:Y:S02]  /*1f740*/  ISETP.GE.AND P5, PT, R24, R3, PT ;  /* 0x000000031800720c */ /* 0x000fe40003fa6270 */
[----:B------:R-:W-:Y:S01]  /*1f750*/  I2FP.F32.S32 R24, R24 ;  /* 0x0000001800187245 */ /* 0x000fe20000201400 */
[-C--:B------:R-:W-:Y:S01]  /*1f760*/  FMUL.FTZ R30, R185, R167.reuse ;  /* 0x000000a7b91e7220 */ /* 0x080fe20000410000 */
[-C--:B------:R-:W-:Y:S01]  /*1f770*/  FMUL.FTZ R182, R182, R167.reuse ;  /* 0x000000a7b6b67220 */ /* 0x080fe20000410000 */
[----:B------:R-:W-:Y:S01]  /*1f780*/  I2FP.F32.S32 R5, R4 ;  /* 0x0000000400057245 */ /* 0x000fe20000201400 */
[----:B------:R-:W2:Y:S01]  /*1f790*/  MUFU.TANH R169, R169 ;  /* 0x000000a900a97308 */ /* 0x000ea20000002400 */
[CC--:B------:R-:W-:Y:S01]  /*1f7a0*/  FFMA.FTZ R18, R0.reuse, R24.reuse, R28 ;  /* 0x0000001800127223 */ /* 0x0c0fe2000001001c */
[----:B-1----:R-:W-:Y:S01]  /*1f7b0*/  FFMA.FTZ R29, R0, R24, R29 ;  /* 0x00000018001d7223 */ /* 0x002fe2000001001d */
[-C--:B------:R-:W-:Y:S01]  /*1f7c0*/  FMUL.FTZ R170, R187, R167.reuse ;  /* 0x000000a7bbaa7220 */ /* 0x080fe20000410000 */
[----:B------:R-:W-:-:S04]  /*1f7d0*/  FMUL.FTZ R19, R183, R167 ;  /* 0x000000a7b7137220 */ /* 0x000fc80000410000 */
[----:B------:R-:W1:Y:S01]  /*1f7e0*/  MUFU.TANH R31, R31 ;  /* 0x0000001f001f7308 */ /* 0x000e620000002400 */
[----:B------:R-:W-:Y:S01]  /*1f7f0*/  FSEL R183, R18, -INF , !P6 ;  /* 0xff80000012b77808 */ /* 0x000fe20007000000 */
[----:B------:R-:W-:Y:S01]  /*1f800*/  FFMA.FTZ R24, R0, R5, R166 ;  /* 0x0000000500187223 */ /* 0x000fe200000100a6 */
[----:B------:R-:W-:-:S05]  /*1f810*/  ISETP.GE.AND P6, PT, R4, R2, PT ;  /* 0x000000020400720c */ /* 0x000fca0003fc6270 */
[----:B------:R-:W3:Y:S01]  /*1f820*/  MUFU.TANH R30, R30 ;  /* 0x0000001e001e7308 */ /* 0x000ee20000002400 */
[----:B------:R-:W-:-:S07]  /*1f830*/  FMUL.FTZ R171, R180, R167 ;  /* 0x000000a7b4ab7220 */ /* 0x000fce0000410000 */
[----:B------:R4:W-:Y:S08]  /*1f840*/  MUFU.TANH R28, R182 ;  /* 0x000000b6001c7308 */ /* 0x0009f00000002400 */
[----:B------:R-:W5:Y:S01]  /*1f850*/  MUFU.TANH R170, R170 ;  /* 0x000000aa00aa7308 */ /* 0x000f620000002400 */
[----:B----4-:R-:W-:Y:S01]  /*1f860*/  FFMA.FTZ R182, R0, R5, R25 ;  /* 0x0000000500b67223 */ /* 0x010fe20000010019 */
[----:B------:R-:W-:-:S02]  /*1f870*/  FSEL R25, R29, -INF , !P5 ;  /* 0xff8000001d197808 */ /* 0x000fc40006800000 */
[----:B------:R-:W-:Y:S01]  /*1f880*/  ISETP.GE.AND P5, PT, R4, R3, PT ;  /* 0x000000030400720c */ /* 0x000fe20003fa6270 */
[C---:B------:R-:W-:Y:S02]  /*1f890*/  VIADD R4, R14.reuse, 0x20 ;  /* 0x000000200e047836 */ /* 0x040fe40000000000 */
[----:B------:R-:W-:Y:S01]  /*1f8a0*/  VIADD R29, R14, 0x21 ;  /* 0x000000210e1d7836 */ /* 0x000fe20000000000 */
[----:B------:R-:W-:Y:S02]  /*1f8b0*/  FSEL R182, R182, -INF , !P6 ;  /* 0xff800000b6b67808 */ /* 0x000fe40007000000 */
[----:B------:R-:W-:Y:S02]  /*1f8c0*/  I2FP.F32.S32 R166, R4 ;  /* 0x0000000400a67245 */ /* 0x000fe40000201400 */
[----:B------:R-:W-:Y:S01]  /*1f8d0*/  FSEL R24, R24, -INF , !P5 ;  /* 0xff80000018187808 */ /* 0x000fe20006800000 */
[----:B------:R-:W4:Y:S01]  /*1f8e0*/  MUFU.TANH R171, R171 ;  /* 0x000000ab00ab7308 */ /* 0x000f220000002400 */
[----:B------:R-:W-:-:S02]  /*1f8f0*/  ISETP.GE.AND P6, PT, R4, R2, PT ;  /* 0x000000020400720c */ /* 0x000fc40003fc6270 */
[----:B------:R-:W-:Y:S02]  /*1f900*/  ISETP.GE.AND P5, PT, R4, R3, PT ;  /* 0x000000030400720c */ /* 0x000fe40003fa6270 */
[----:B------:R-:W-:Y:S01]  /*1f910*/  HMMA.16816.F32.BF16 R4, R32, R6, R172 ;  /* 0x000000062004723c */ /* 0x000fe200000418ac */
[CC--:B--2---:R-:W-:Y:S01]  /*1f920*/  FFMA.FTZ R169, R0.reuse, R166.reuse, R169 ;  /* 0x000000a600a97223 */ /* 0x0c4fe200000100a9 */
[----:B-1----:R-:W-:Y:S01]  /*1f930*/  FFMA.FTZ R190, R0, R166, R31 ;  /* 0x000000a600be7223 */ /* 0x002fe2000001001f */
[----:B------:R-:W-:-:S04]  /*1f940*/  FMUL.FTZ R180, R181, R167 ;  /* 0x000000a7b5b47220 */ /* 0x000fc80000410000 */
[----:B------:R-:W-:Y:S01]  /*1f950*/  I2FP.F32.S32 R32, R29 ;  /* 0x0000001d00207245 */ /* 0x000fe20000201400 */
[----:B------:R-:W1:Y:S01]  /*1f960*/  MUFU.TANH R19, R19 ;  /* 0x0000001300137308 */ /* 0x000e620000002400 */
[----:B------:R-:W-:-:S03]  /*1f970*/  FSEL R193, R169, -INF , !P6 ;  /* 0xff800000a9c17808 */ /* 0x000fc60007000000 */
[----:B---3--:R-:W-:Y:S01]  /*1f980*/  FFMA.FTZ R194, R0, R32, R30 ;  /* 0x0000002000c27223 */ /* 0x008fe2000001001e */
[----:B------:R-:W-:Y:S01]  /*1f990*/  VIADD R30, R14, 0x28 ;  /* 0x000000280e1e7836 */ /* 0x000fe20000000000 */
[----:B------:R-:W-:Y:S01]  /*1f9a0*/  FSEL R190, R190, -INF , !P5 ;  /* 0xff800000bebe7808 */ /* 0x000fe20006800000 */
[----:B------:R-:W-:Y:S01]  /*1f9b0*/  FMUL.FTZ R18, R176, R167 ;  /* 0x000000a7b0127220 */ /* 0x000fe20000410000 */
[C---:B------:R-:W-:Y:S02]  /*1f9c0*/  ISETP.GE.AND P6, PT, R29.reuse, R2, PT ;  /* 0x000000021d00720c */ /* 0x040fe40003fc6270 */
[----:B------:R-:W-:Y:S01]  /*1f9d0*/  ISETP.GE.AND P5, PT, R29, R3, PT ;  /* 0x000000031d00720c */ /* 0x000fe20003fa6270 */
[----:B------:R-:W-:Y:S01]  /*1f9e0*/  FMUL.FTZ R29, R178, R167 ;  /* 0x000000a7b21d7220 */ /* 0x000fe20000410000 */
[----:B------:R-:W2:Y:S01]  /*1f9f0*/  MUFU.TANH R180, R180 ;  /* 0x000000b400b47308 */ /* 0x000ea20000002400 */
[----:B-----5:R-:W-:Y:S01]  /*1fa00*/  FFMA.FTZ R170, R0, R32, R170 ;  /* 0x0000002000aa7223 */ /* 0x020fe200000100aa */
[----:B------:R-:W-:Y:S01]  /*1fa10*/  I2FP.F32.S32 R188, R30 ;  /* 0x0000001e00bc7245 */ /* 0x000fe20000201400 */
[----:B------:R-:W-:-:S02]  /*1fa20*/  VIADD R32, R14, 0x29 ;  /* 0x000000290e207836 */ /* 0x000fc40000000000 */
[-C--:B------:R-:W-:Y:S01]  /*1fa30*/  FMUL.FTZ R177, R177, R167.reuse ;  /* 0x000000a7b1b17220 */ /* 0x080fe20000410000 */
[----:B------:R-:W-:Y:S02]  /*1fa40*/  FMUL.FTZ R179, R179, R167 ;  /* 0x000000a7b3b37220 */ /* 0x000fe40000410000 */
[----:B------:R-:W3:Y:S01]  /*1fa50*/  MUFU.TANH R18, R18 ;  /* 0x0000001200127308 */ /* 0x000ee20000002400 */
[-C--:B----4-:R-:W-:Y:S01]  /*1fa60*/  FFMA.FTZ R171, R0, R188.reuse, R171 ;  /* 0x000000bc00ab7223 */ /* 0x090fe200000100ab */
[----:B------:R-:W-:Y:S01]  /*1fa70*/  FSEL R189, R170, -INF , !P5 ;  /* 0xff800000aabd7808 */ /* 0x000fe20006800000 */
[----:B------:R-:W-:Y:S01]  /*1fa80*/  FFMA.FTZ R188, R0, R188, R28 ;  /* 0x000000bc00bc7223 */ /* 0x000fe2000001001c */
[----:B------:R-:W-:-:S04]  /*1fa90*/  I2FP.F32.S32 R33, R32 ;  /* 0x0000002000217245 */ /* 0x000fc80000201400 */
[----:B------:R-:W4:Y:S01]  /*1faa0*/  MUFU.TANH R29, R29 ;  /* 0x0000001d001d7308 */ /* 0x000f220000002400 */
[----:B------:R-:W-:Y:S02]  /*1fab0*/  ISETP.GE.AND P5, PT, R30, R3, PT ;  /* 0x000000031e00720c */ /* 0x000fe40003fa6270 */
[----:B------:R-:W-:Y:S02]  /*1fac0*/  FSEL R194, R194, -INF , !P6 ;  /* 0xff800000c2c27808 */ /* 0x000fe40007000000 */
[----:B------:R-:W-:Y:S01]  /*1fad0*/  ISETP.GE.AND P6, PT, R30, R2, PT ;  /* 0x000000021e00720c */ /* 0x000fe20003fc6270 */
[----:B------:R-:W-:Y:S01]  /*1fae0*/  VIADD R30, R14, 0x30 ;  /* 0x000000300e1e7836 */ /* 0x000fe20000000000 */
[----:B------:R-:W-:Y:S01]  /*1faf0*/  FSEL R188, R188, -INF , !P5 ;  /* 0xff800000bcbc7808 */ /* 0x000fe20006800000 */
[----:B------:R-:W5:Y:S01]  /*1fb00*/  MUFU.TANH R31, R177 ;  /* 0x000000b1001f7308 */ /* 0x000f620000002400 */
[----:B-1----:R-:W-:Y:S01]  /*1fb10*/  FFMA.FTZ R19, R0, R33, R19 ;  /* 0x0000002100137223 */ /* 0x002fe20000010013 */
[----:B------:R-:W-:-:S02]  /*1fb20*/  ISETP.GE.AND P5, PT, R32, R3, PT ;  /* 0x000000032000720c */ /* 0x000fc40003fa6270 */
[----:B------:R-:W-:-:S04]  /*1fb30*/  FSEL R192, R171, -INF , !P6 ;  /* 0xff800000abc07808 */ /* 0x000fc80007000000 */
[----:B------:R-:W1:Y:S01]  /*1fb40*/  MUFU.TANH R28, R179 ;  /* 0x000000b3001c7308 */ /* 0x000e620000002400 */
[----:B------:R-:W-:Y:S01]  /*1fb50*/  ISETP.GE.AND P6, PT, R32, R2, PT ;  /* 0x000000022000720c */ /* 0x000fe20003fc6270 */
[----:B------:R-:W-:Y:S01]  /*1fb60*/  FMUL.FTZ R4, R4, R167 ;  /* 0x000000a704047220 */ /* 0x000fe20000410000 */
[----:B------:R-:W-:Y:S01]  /*1fb70*/  I2FP.F32.S32 R32, R30 ;  /* 0x0000001e00207245 */ /* 0x000fe20000201400 */
[----:B--2---:R-:W-:Y:S01]  /*1fb80*/  FFMA.FTZ R180, R0, R33, R180 ;  /* 0x0000002100b47223 */ /* 0x004fe200000100b4 */
[----:B------:R-:W-:Y:S01]  /*1fb90*/  FSEL R187, R19, -INF , !P5 ;  /* 0xff80000013bb7808 */ /* 0x000fe20006800000 */
[-C--:B------:R-:W-:Y:S01]  /*1fba0*/  FMUL.FTZ R6, R6, R167.reuse ;  /* 0x000000a706067220 */ /* 0x080fe20000410000 */
[----:B------:R-:W-:Y:S02]  /*1fbb0*/  VIADD R19, R14, 0x31 ;  /* 0x000000310e137836 */ /* 0x000fe40000000000 */
[-C--:B---3--:R-:W-:Y:S01]  /*1fbc0*/  FFMA.FTZ R176, R0, R32.reuse, R18 ;  /* 0x0000002000b07223 */ /* 0x088fe20000010012 */
[----:B------:R-:W-:Y:S01]  /*1fbd0*/  FSEL R191, R180, -INF , !P6 ;  /* 0xff800000b4bf7808 */ /* 0x000fe20007000000 */
[----:B------:R-:W-:Y:S01]  /*1fbe0*/  FMUL.FTZ R18, R22, R167 ;  /* 0x000000a716127220 */ /* 0x000fe20000410000 */
[----:B----4-:R-:W-:Y:S01]  /*1fbf0*/  FFMA.FTZ R29, R0, R32, R29 ;  /* 0x00000020001d7223 */ /* 0x010fe2000001001d */
[----:B------:R-:W2:Y:S01]  /*1fc00*/  MUFU.TANH R4, R4 ;  /* 0x0000000400047308 */ /* 0x000ea20000002400 */
[----:B------:R-:W-:-:S02]  /*1fc10*/  ISETP.GE.AND P6, PT, R30, R2, PT ;  /* 0x000000021e00720c */ /* 0x000fc40003fc6270 */
[----:B------:R-:W-:Y:S02]  /*1fc20*/  ISETP.GE.AND P5, PT, R30, R3, PT ;  /* 0x000000031e00720c */ /* 0x000fe40003fa6270 */
[----:B------:R-:W-:-:S03]  /*1fc30*/  I2FP.F32.S32 R22, R19 ;  /* 0x0000001300167245 */ /* 0x000fc60000201400 */
[----:B------:R-:W3:Y:S01]  /*1fc40*/  MUFU.TANH R6, R6 ;  /* 0x0000000600067308 */ /* 0x000ee20000002400 */
[----:B------:R-:W-:Y:S01]  /*1fc50*/  FSEL R176, R176, -INF , !P6 ;  /* 0xff800000b0b07808 */ /* 0x000fe20007000000 */
[CC--:B-----5:R-:W-:Y:S01]  /*1fc60*/  FFMA.FTZ R31, R0.reuse, R22.reuse, R31 ;  /* 0x00000016001f7223 */ /* 0x0e0fe2000001001f */
[----:B------:R-:W-:Y:S01]  /*1fc70*/  FSEL R171, R29, -INF , !P5 ;  /* 0xff8000001dab7808 */ /* 0x000fe20006800000 */
[----:B-1----:R-:W-:Y:S01]  /*1fc80*/  FFMA.FTZ R28, R0, R22, R28 ;  /* 0x00000016001c7223 */ /* 0x002fe2000001001c */
[----:B------:R-:W-:Y:S01]  /*1fc90*/  ISETP.GE.AND P6, PT, R19, R2, PT ;  /* 0x000000021300720c */ /* 0x000fe20003fc6270 */
[----:B------:R-:W-:Y:S01]  /*1fca0*/  FMUL.FTZ R5, R5, R167 ;  /* 0x000000a705057220 */ /* 0x000fe20000410000 */
[----:B------:R-:W-:Y:S01]  /*1fcb0*/  ISETP.GE.AND P5, PT, R19, R3, PT ;  /* 0x000000031300720c */ /* 0x000fe20003fa6270 */
[----:B------:R-:W-:Y:S01]  /*1fcc0*/  VIADD R19, R14, 0x38 ;  /* 0x000000380e137836 */ /* 0x000fe20000000000 */
[----:B------:R-:W1:Y:S01]  /*1fcd0*/  MUFU.TANH R18, R18 ;  /* 0x0000001200127308 */ /* 0x000e620000002400 */
[----:B------:R-:W-:Y:S01]  /*1fce0*/  FMUL.FTZ R7, R7, R167 ;  /* 0x000000a707077220 */ /* 0x000fe20000410000 */
[----:B------:R-:W-:-:S02]  /*1fcf0*/  FSEL R175, R31, -INF , !P6 ;  /* 0xff8000001faf7808 */ /* 0x000fc40007000000 */
[----:B------:R-:W-:Y:S02]  /*1fd00*/  FSEL R170, R28, -INF , !P5 ;  /* 0xff8000001caa7808 */ /* 0x000fe40006800000 */
[C---:B------:R-:W-:Y:S02]  /*1fd10*/  ISETP.GE.AND P6, PT, R19.reuse, R2, PT ;  /* 0x000000021300720c */ /* 0x040fe40003fc6270 */
[----:B------:R-:W-:Y:S01]  /*1fd20*/  I2FP.F32.S32 R29, R19 ;  /* 0x00000013001d7245 */ /* 0x000fe20000201400 */
[----:B------:R-:W4:Y:S01]  /*1fd30*/  MUFU.TANH R5, R5 ;  /* 0x0000000500057308 */ /* 0x000f220000002400 */
[----:B------:R-:W-:Y:S01]  /*1fd40*/  BAR.SYNC.DEFER_BLOCKING 0x0 ;  /* 0x0000000000007b1d */ /* 0x000fe20000010000 */
[----:B------:R-:W-:-:S06]  /*1fd50*/  ISETP.GE.AND P5, PT, R19, R3, PT ;  /* 0x000000031300720c */ /* 0x000fcc0003fa6270 */
[----:B------:R5:W4:Y:S01]  /*1fd60*/  MUFU.TANH R19, R7 ;  /* 0x0000000700137308 */ /* 0x000b220000002400 */
[----:B------:R-:W-:Y:S01]  /*1fd70*/  I2FP.F32.S32 R22, R14 ;  /* 0x0000000e00167245 */ /* 0x000fe20000201400 */
[CC--:B--2---:R-:W-:Y:S01]  /*1fd80*/  FFMA.FTZ R4, R0.reuse, R29.reuse, R4 ;  /* 0x0000001d00047223 */ /* 0x0c4fe20000010004 */
[----:B---3--:R-:W-:-:S03]  /*1fd90*/  FFMA.FTZ R6, R0, R29, R6 ;  /* 0x0000001d00067223 */ /* 0x008fc60000010006 */
[-C--:B------:R-:W-:Y:S01]  /*1fda0*/  FFMA.FTZ R168, R0, R22.reuse, R168 ;  /* 0x0000001600a87223 */ /* 0x080fe200000100a8 */
[----:B------:R-:W-:Y:S01]  /*1fdb0*/  FSEL R173, R4, -INF , !P6 ;  /* 0xff80000004ad7808 */ /* 0x000fe20007000000 */
[----:B-1----:R-:W-:Y:S01]  /*1fdc0*/  FFMA.FTZ R18, R0, R22, R18 ;  /* 0x0000001600127223 */ /* 0x002fe20000010012 */
[----:B------:R-:W-:Y:S02]  /*1fdd0*/  ISETP.GE.AND P6, PT, R14, R2, PT ;  /* 0x000000020e00720c */ /* 0x000fe40003fc6270 */
[----:B------:R-:W-:Y:S01]  /*1fde0*/  FSEL R28, R6, -INF , !P5 ;  /* 0xff800000061c7808 */ /* 0x000fe20006800000 */
[C---:B-----5:R-:W-:Y:S01]  /*1fdf0*/  VIADD R7, R14.reuse, 0x39 ;  /* 0x000000390e077836 */ /* 0x060fe20000000000 */
[----:B------:R-:W-:-:S04]  /*1fe00*/  ISETP.GE.AND P5, PT, R14, R3, PT ;  /* 0x000000030e00720c */ /* 0x000fc80003fa6270 */
[----:B------:R-:W-:Y:S02]  /*1fe10*/  I2FP.F32.S32 R6, R7 ;  /* 0x0000000700067245 */ /* 0x000fe40000201400 */
[----:B------:R-:W-:Y:S02]  /*1fe20*/  FSEL R4, R168, -INF , !P6 ;  /* 0xff800000a8047808 */ /* 0x000fe40007000000 */
[C---:B------:R-:W-:Y:S01]  /*1fe30*/  ISETP.GE.AND P6, PT, R7.reuse, R2, PT ;  /* 0x000000020700720c */ /* 0x040fe20003fc6270 */
[-C--:B----4-:R-:W-:Y:S01]  /*1fe40*/  FFMA.FTZ R5, R0, R6.reuse, R5 ;  /* 0x0000000600057223 */ /* 0x090fe20000010005 */
[----:B------:R-:W-:Y:S01]  /*1fe50*/  FSEL R2, R18, -INF , !P5 ;  /* 0xff80000012027808 */ /* 0x000fe20006800000 */
[----:B------:R-:W-:Y:S01]  /*1fe60*/  FFMA.FTZ R19, R0, R6, R19 ;  /* 0x0000000600137223 */ /* 0x000fe20000010013 */
[----:B------:R-:W-:Y:S01]  /*1fe70*/  ISETP.GE.AND P5, PT, R7, R3, PT ;  /* 0x000000030700720c */ /* 0x000fe20003fa6270 */
[----:B------:R-:W-:Y:S01]  /*1fe80*/  BSSY B1, `(.L_x_3631) ;  /* 0x00000ec000017945 */ /* 0x000fe20003800000 */
[----:B------:R-:W-:Y:S01]  /*1fe90*/  IMAD.MOV.U32 R181, RZ, RZ, R200 ;  /* 0x000000ffffb57224 */ /* 0x000fe200078e00c8 */
[----:B------:R-:W-:Y:S01]  /*1fea0*/  FSEL R172, R5, -INF , !P6 ;  /* 0xff80000005ac7808 */ /* 0x000fe20007000000 */
[----:B------:R-:W-:Y:S01]  /*1feb0*/  IMAD.MOV.U32 R180, RZ, RZ, R201 ;  /* 0x000000ffffb47224 */ /* 0x000fe200078e00c9 */
        /* <DEDUP_REMOVED lines=9> */
[C---:B------:R-:W-:Y:S02]  /*1ff50*/  R2UR UR13, R9.reuse ;  /* 0x00000000090d72ca */ /* 0x040fe400000e0000 */
[----:B------:R-:W-:Y:S02]  /*1ff60*/  IABS R7, R5 ;  /* 0x0000000500077213 */ /* 0x000fe40000000000 */
[----:B------:R-:W-:Y:S02]  /*1ff70*/  R2UR UR10, R8 ;  /* 0x00000000080a72ca */ /* 0x000fe400000e0000 */
[----:B------:R-:W-:-:S02]  /*1ff80*/  R2UR UR11, R9 ;  /* 0x00000000090b72ca */ /* 0x000fc400000e0000 */
[----:B------:R-:W-:Y:S02]  /*1ff90*/  R2UR UR8, R8 ;  /* 0x00000000080872ca */ /* 0x000fe400000e0000 */
[----:B------:R-:W-:Y:S02]  /*1ffa0*/  R2UR UR9, R9 ;  /* 0x00000000090972ca */ /* 0x000fe400000e0000 */
[-C--:B--2---:R-:W-:Y:S02]  /*1ffb0*/  IABS R14, R30.reuse ;  /* 0x0000001e000e7213 */ /* 0x084fe40000000000 */
[----:B------:R-:W-:Y:S02]  /*1ffc0*/  IABS R6, R30 ;  /* 0x0000001e00067213 */ /* 0x000fe40000000000 */
[----:B------:R-:W1:Y:S03]  /*1ffd0*/  I2F.RP R18, R14 ;  /* 0x0000000e00127306 */ /* 0x000e660000209400 */
[----:B------:R-:W-:-:S05]  /*1ffe0*/  IMAD.MOV R6, RZ, RZ, -R6 ;  /* 0x000000ffff067224 */ /* 0x000fca00078e0a06 */
[----:B-1----:R-:W1:Y:S02]  /*1fff0*/  MUFU.RCP R18, R18 ;  /* 0x0000001200127308 */ /* 0x002e640000001000 */
[----:B-1----:R-:W-:-:S06]  /*20000*/  VIADD R18, R18, 0xffffffe ;  /* 0x0ffffffe12127836 */ /* 0x002fcc0000000000 */
[----:B------:R-:W1:Y:S02]  /*20010*/  F2I.FTZ.U32.TRUNC.NTZ R19, R18 ;  /* 0x0000001200137305 */ /* 0x000e64000021f000 */
[----:B-1----:R-:W-:Y:S01]  /*20020*/  IMAD.MOV R22, RZ, RZ, -R19 ;  /* 0x000000ffff167224 */ /* 0x002fe200078e0a13 */
[----:B------:R-:W-:-:S03]  /*20030*/  MOV R18, RZ ;  /* 0x000000ff00127202 */ /* 0x000fc60000000f00 */
[----:B------:R-:W-:-:S04]  /*20040*/  IMAD R22, R22, R14, RZ ;  /* 0x0000000e16167224 */ /* 0x000fc800078e02ff */
[----:B------:R-:W-:-:S04]  /*20050*/  IMAD.HI.U32 R22, R19, R22, R18 ;  /* 0x0000001613167227 */ /* 0x000fc800078e0012 */
[C---:B------:R-:W-:Y:S01]  /*20060*/  VIADD R18, R5.reuse, 0xffffffc0 ;  /* 0xffffffc005127836 */ /* 0x040fe20000000000 */
[----:B------:R-:W-:Y:S01]  /*20070*/  LOP3.LUT R5, R5, R30, RZ, 0x3c, !PT ;  /* 0x0000001e05057212 */ /* 0x000fe200078e3cff */
[----:B------:R-:W-:-:S03]  /*20080*/  IMAD.HI.U32 R19, R22, R7, RZ ;  /* 0x0000000716137227 */ /* 0x000fc600078e00ff */
[----:B------:R-:W-:Y:S01]  /*20090*/  IABS R3, R18 ;  /* 0x0000001200037213 */ /* 0x000fe20000000000 */
[----:B------:R-:W-:Y:S01]  /*200a0*/  IMAD R7, R19, R6, R7 ;  /* 0x0000000613077224 */ /* 0x000fe200078e0207 */
[----:B------:R-:W-:-:S03]  /*200b0*/  LOP3.LUT R18, R18, R30, RZ, 0x3c, !PT ;  /* 0x0000001e12127212 */ /* 0x000fc600078e3cff */
[----:B------:R-:W-:Y:S01]  /*200c0*/  IMAD.HI.U32 R22, R22, R3, RZ ;  /* 0x0000000316167227 */ /* 0x000fe200078e00ff */
[----:B------:R-:W-:-:S03]  /*200d0*/  ISETP.GT.U32.AND P5, PT, R14, R7, PT ;  /* 0x000000070e00720c */ /* 0x000fc60003fa4070 */
[----:B------:R-:W-:-:S05]  /*200e0*/  IMAD R3, R22, R6, R3 ;  /* 0x0000000616037224 */ /* 0x000fca00078e0203 */
[----:B------:R-:W-:-:S05]  /*200f0*/  ISETP.GT.U32.AND P4, PT, R14, R3, PT ;  /* 0x000000030e00720c */ /* 0x000fca0003f84070 */
[----:B------:R-:W-:Y:S02]  /*20100*/  @!P5 IMAD.IADD R7, R7, 0x1, -R14 ;  /* 0x000000010707d824 */ /* 0x000fe400078e0a0e */
[----:B------:R-:W-:Y:S01]  /*20110*/  @!P5 VIADD R19, R19, 0x1 ;  /* 0x000000011313d836 */ /* 0x000fe20000000000 */
[----:B------:R-:W-:Y:S02]  /*20120*/  ISETP.GE.AND P5, PT, R5, RZ, PT ;  /* 0x000000ff0500720c */ /* 0x000fe40003fa6270 */
[----:B------:R-:W-:-:S03]  /*20130*/  ISETP.GE.U32.AND P0, PT, R7, R14, PT ;  /* 0x0000000e0700720c */ /* 0x000fc60003f06070 */
[-C--:B------:R-:W-:Y:S02]  /*20140*/  @!P4 IADD3 R3, R3, -R14.reuse, RZ ;  /* 0x8000000e0303c210 */ /* 0x080fe40007ffe0ff */
[----:B------:R-:W-:Y:S02]  /*20150*/  @!P4 IADD3 R22, R22, 0x1, RZ ;  /* 0x000000011616c810 */ /* 0x000fe40007ffe0ff */
[----:B------:R-:W-:Y:S02]  /*20160*/  ISETP.GE.U32.AND P6, PT, R3, R14, PT ;  /* 0x0000000e0300720c */ /* 0x000fe40003fc6070 */
[----:B------:R-:W-:Y:S02]  /*20170*/  ISETP.NE.AND P4, PT, R30, RZ, PT ;  /* 0x000000ff1e00720c */ /* 0x000fe40003f85270 */
[----:B------:R-:W-:Y:S02]  /*20180*/  LOP3.LUT R3, RZ, R30, RZ, 0x33, !PT ;  /* 0x0000001eff037212 */ /* 0x000fe400078e33ff */
[----:B------:R-:W-:Y:S01]  /*20190*/  @P0 VIADD R19, R19, 0x1 ;  /* 0x0000000113130836 */ /* 0x000fe20000000000 */
[----:B------:R-:W-:-:S03]  /*201a0*/  ISETP.GE.AND P0, PT, R18, RZ, PT ;  /* 0x000000ff1200720c */ /* 0x000fc60003f06270 */
[----:B------:R-:W-:Y:S02]  /*201b0*/  IMAD.MOV.U32 R6, RZ, RZ, R19 ;  /* 0x000000ffff067224 */ /* 0x000fe400078e0013 */
[----:B------:R-:W2:Y:S01]  /*201c0*/  LD.E.64 R18, desc[UR4][R10.64+0x38] ;  /* 0x000038040a127980 */ /* 0x000ea2000c101b00 */
[----:B------:R-:W-:Y:S02]  /*201d0*/  @P6 VIADD R22, R22, 0x1 ;  /* 0x0000000116166836 */ /* 0x000fe40000000000 */
[----:B------:R-:W-:-:S03]  /*201e0*/  @!P5 IMAD.MOV R6, RZ, RZ, -R6 ;  /* 0x000000ffff06d224 */ /* 0x000fc600078e0a06 */
[----:B------:R-:W-:Y:S02]  /*201f0*/  MOV R7, R22 ;  /* 0x0000001600077202 */ /* 0x000fe40000000f00 */
[----:B------:R-:W-:-:S03]  /*20200*/  SEL R6, R3, R6, !P4 ;  /* 0x0000000603067207 */ /* 0x000fc60006000000 */
[----:B------:R-:W-:Y:S02]  /*20210*/  @!P0 IMAD.MOV R7, RZ, RZ, -R7 ;  /* 0x000000ffff078224 */ /* 0x000fe400078e0a07 */
[----:B------:R-:W-:-:S03]  /*20220*/  IMAD.WIDE R34, R6, 0x4, R248 ;  /* 0x0000000406227825 */ /* 0x000fc600078e02f8 */
[----:B------:R-:W-:Y:S02]  /*20230*/  SEL R7, R3, R7, !P4 ;  /* 0x0000000703077207 */ /* 0x000fe40006000000 */
[----:B------:R-:W3:Y:S03]  /*20240*/  LD.E R5, desc[UR12][R34.64] ;  /* 0x0000000c22057980 */ /* 0x000ee6000c101900 */
[----:B------:R-:W-:-:S05]  /*20250*/  IMAD.WIDE R32, R7, 0x4, R248 ;  /* 0x0000000407207825 */ /* 0x000fca00078e02f8 */
        /* <DEDUP_REMOVED lines=17> */
.L_x_3634:
[----:B------:R-:W-:Y:S02]  /*20370*/  R2UR UR4, R8 ;  /* 0x00000000080472ca */ /* 0x000fe400000e0000 */
[----:B------:R-:W-:-:S13]  /*20380*/  R2UR UR5, R9 ;  /* 0x00000000090572ca */ /* 0x000fda00000e0000 */
[----:B------:R-:W2:Y:S02]  /*20390*/  LD.E R14, desc[UR4][R10.64+0x38] ;  /* 0x000038040a0e7980 */ /* 0x000ea4000c101900 */
[----:B--2---:R-:W-:-:S05]  /*203a0*/  IMAD.U32 R14, R14, -0x40, RZ ;  /* 0xffffffc00e0e7824 */ /* 0x004fca00078e00ff */
[----:B------:R-:W-:Y:S02]  /*203b0*/  SHF.R.S32.HI R7, RZ, 0x1f, R14 ;  /* 0x0000001fff077819 */ /* 0x000fe4000001140e */
.L_x_3635:
[----:B------:R-:W-:Y:S05]  /*203c0*/  BSYNC B0 ;  /* 0x0000000000007941 */ /* 0x000fea0003800000 */
.L_x_3633:
        /* <DEDUP_REMOVED lines=45> */
[C---:B------:R-:W-:Y:S02]  /*206a0*/  @P1 R2UR UR10, R8.reuse ;  /* 0x00000000080a12ca */ /* 0x040fe400000e0000 */
        /* <DEDUP_REMOVED lines=105> */
.L_x_3632:
[----:B------:R-:W-:Y:S05]  /*20d40*/  BSYNC B1 ;  /* 0x0000000000017941 */ /* 0x000fea0003800000 */
.L_x_3631:
[----:B------:R-:W-:Y:S02]  /*20d50*/  R2UR UR4, R8 ;  /* 0x00000000080472ca */ /* 0x000fe400000e0000 */
[----:B------:R-:W-:-:S13]  /*20d60*/  R2UR UR5, R9 ;  /* 0x00000000090572ca */ /* 0x000fda00000e0000 */
[----:B-1----:R1:W2:Y:S01]  /*20d70*/  LD.E R31, desc[UR4][R10.64+0xdc] ;  /* 0x0000dc040a1f7980 */ /* 0x0022a2000c101900 */
        /* <DEDUP_REMOVED lines=52> */
[----:B------:R-:W-:-:S02]  /*210c0*/  FFMA.FTZ R3, R12, R31, -R30 ;  /* 0x0000001f0c037223 */ /* 0x000fc4000001081e */
[-C--:B------:R-:W-:Y:S01]  /*210d0*/  FFMA.FTZ R35, R13, R31.reuse, -R174 ;  /* 0x0000001f0d237223 */ /* 0x080fe200000108ae */
[-C--:B------:R-:W-:Y:S01]  /*210e0*/  FFMA.FTZ R2, R15, R31.reuse, -R30 ;  /* 0x0000001f0f027223 */ /* 0x080fe2000001081e */
[-CC-:B------:R-:W-:Y:S01]  /*210f0*/  FFMA.FTZ R166, R4, R31.reuse, -R174.reuse ;  /* 0x0000001f04a67223 */ /* 0x180fe200000108ae */
[----:B------:R-:W2:Y:S01]  /*21100*/  LDSM.16.MT88.4 R12, [R228+0x10000] ;  /* 0x01000000e40c783b */ /* 0x000ea20000004200 */
[----:B------:R-:W-:Y:S01]  /*21110*/  FSEL R4, R168, RZ, P1 ;  /* 0x000000ffa8047208 */ /* 0x000fe20000800000 */
[-CC-:B------:R-:W-:Y:S01]  /*21120*/  FFMA.FTZ R34, R23, R31.reuse, -R174.reuse ;  /* 0x0000001f17227223 */ /* 0x180fe200000108ae */
[-CC-:B------:R-:W-:Y:S01]  /*21130*/  FFMA.FTZ R33, R17, R31.reuse, -R174.reuse ;  /* 0x0000001f11217223 */ /* 0x180fe200000108ae */
[----:B------:R-:W-:Y:S01]  /*21140*/  MUFU.EX2 R35, R35 ;  /* 0x0000002300237308 */ /* 0x000fe20000000800 */
[-C--:B------:R-:W-:Y:S01]  /*21150*/  FFMA.FTZ R177, R20, R31.reuse, -R174 ;  /* 0x0000001f14b17223 */ /* 0x080fe200000108ae */
[----:B------:R-:W-:Y:S01]  /*21160*/  FADD.FTZ R4, R165, -R4 ;  /* 0x80000004a5047221 */ /* 0x000fe20000010000 */
[-C--:B------:R-:W-:Y:S01]  /*21170*/  FFMA.FTZ R165, R16, R31.reuse, -R30 ;  /* 0x0000001f10a57223 */ /* 0x080fe2000001081e */
[----:B-1----:R-:W-:Y:S01]  /*21180*/  FMUL.FTZ R162, R162, R164 ;  /* 0x000000a4a2a27220 */ /* 0x002fe20000410000 */
[----:B------:R-:W1:Y:S01]  /*21190*/  LDSM.16.MT88.4 R16, [R225+0x10000] ;  /* 0x01000000e110783b */ /* 0x000e620000004200 */
[----:B------:R-:W-:Y:S01]  /*211a0*/  FMUL.FTZ R4, R31, R4 ;  /* 0x000000041f047220 */ /* 0x000fe20000410000 */
        /* <DEDUP_REMOVED lines=17> */
[----:B------:R-:W3:Y:S01]  /*212c0*/  MUFU.EX2 R33, R33 ;  /* 0x0000002100217308 */ /* 0x000ee20000000800 */
        /* <DEDUP_REMOVED lines=16> */
[----:B---3--:R-:W-:Y:S01]  /*213d0*/  F2FP.BF16.F32.PACK_AB R6, R33, R34 ;  /* 0x000000222106723e */ /* 0x008fe200000010ff */
        /* <DEDUP_REMOVED lines=14> */
[----:B------:R-:W3:Y:S01]  /*214c0*/  MUFU.EX2 R165, R165 ;  /* 0x000000a500a57308 */ /* 0x000ee20000000800 */
        /* <DEDUP_REMOVED lines=16> */
[----:B---3--:R-:W-:Y:S01]  /*215d0*/  F2FP.BF16.F32.PACK_AB R7, R165, R2 ;  /* 0x00000002a507723e */ /* 0x008fe200000010ff */
[-CC-:B------:R-:W-:Y:S01]  /*215e0*/  FFMA.FTZ R185, R26, R31.reuse, -R30.reuse ;  /* 0x0000001f1ab97223 */ /* 0x180fe2000001081e */
[-CC-:B------:R-:W-:Y:S01]  /*215f0*/  FFMA.FTZ R184, R25, R31.reuse, -R30.reuse ;  /* 0x0000001f19b87223 */ /* 0x180fe2000001081e */
[----:B------:R-:W-:Y:S01]  /*21600*/  FFMA.FTZ R186, R24, R31, -R30 ;  /* 0x0000001f18ba7223 */ /* 0x000fe2000001081e */
[----:B------:R-:W3:Y:S01]  /*21610*/  MUFU.EX2 R177, R177 ;  /* 0x000000b100b17308 */ /* 0x000ee20000000800 */
        /* <DEDUP_REMOVED lines=101> */
[----:B------:R-:W-:Y:S01]  /*21c70*/  LDSM.16.MT88.4 R24, [R225+0x12800] ;  /* 0x01280000e118783b */ /* 0x000fe20000004200 */
[-CC-:B------:R-:W-:Y:S01]  /*21c80*/  FFMA.FTZ R193, R193, R31.reuse, -R174.reuse ;  /* 0x0000001fc1c17223 */ /* 0x180fe200000108ae */
[-CC-:B------:R-:W-:Y:S01]  /*21c90*/  FFMA.FTZ R194, R194, R31.reuse, -R174.reuse ;  /* 0x0000001fc2c27223 */ /* 0x180fe200000108ae */
[-CC-:B------:R-:W-:Y:S01]  /*21ca0*/  FFMA.FTZ R192, R192, R31.reuse, -R174.reuse ;  /* 0x0000001fc0c07223 */ /* 0x180fe200000108ae */
[C---:B------:R-:W-:Y:S01]  /*21cb0*/  HMMA.16816.F32.BF16 R120, R4.reuse, R22, R120 ;  /* 0x000000160478723c */ /* 0x040fe20000041878 */
[----:B------:R-:W-:Y:S01]  /*21cc0*/  LDSM.16.MT88.4 R20, [R225+0x10800] ;  /* 0x01080000e114783b */ /* 0x000fe20000004200 */
[-C--:B------:R-:W-:Y:S01]  /*21cd0*/  FFMA.FTZ R191, R191, R31.reuse, -R174 ;  /* 0x0000001fbfbf7223 */ /* 0x080fe200000108ae */
[----:B------:R-:W-:Y:S01]  /*21ce0*/  MUFU.EX2 R184, R184 ;  /* 0x000000b800b87308 */ /* 0x000fe20000000800 */
[-CC-:B------:R-:W-:Y:S01]  /*21cf0*/  FFMA.FTZ R190, R190, R31.reuse, -R30.reuse ;  /* 0x0000001fbebe7223 */ /* 0x180fe2000001081e */
[-CC-:B------:R-:W-:Y:S01]  /*21d00*/  FFMA.FTZ R189, R189, R31.reuse, -R30.reuse ;  /* 0x0000001fbdbd7223 */ /* 0x180fe2000001081e */
[C---:B--2---:R-:W-:Y:S01]  /*21d10*/  HMMA.16816.F32.BF16 R52, R4.reuse, R12, R52 ;  /* 0x0000000c0434723c */ /* 0x044fe20000041834 */
[-CC-:B------:R-:W-:Y:S01]  /*21d20*/  FFMA.FTZ R188, R188, R31.reuse, -R30.reuse ;  /* 0x0000001fbcbc7223 */ /* 0x180fe2000001081e */
[-C--:B------:R-:W-:Y:S01]  /*21d30*/  FFMA.FTZ R187, R187, R31.reuse, -R30 ;  /* 0x0000001fbbbb7223 */ /* 0x080fe2000001081e */
[-CC-:B------:R-:W-:Y:S01]  /*21d40*/  FFMA.FTZ R176, R176, R31.reuse, -R174.reuse ;  /* 0x0000001fb0b07223 */ /* 0x180fe200000108ae */
[-CC-:B------:R-:W-:Y:S01]  /*21d50*/  FFMA.FTZ R175, R175, R31.reuse, -R174.reuse ;  /* 0x0000001fafaf7223 */ /* 0x180fe200000108ae */
[----:B------:R-:W2:Y:S01]  /*21d60*/  MUFU.EX2 R186, R186 ;  /* 0x000000ba00ba7308 */ /* 0x000ea20000000800 */
[C---:B------:R-:W-:Y:S01]  /*21d70*/  HMMA.16816.F32.BF16 R56, R4.reuse, R14, R56 ;  /* 0x0000000e0438723c */ /* 0x040fe20000041838 */
[----:B------:R-:W2:Y:S01]  /*21d80*/  LDSM.16.MT88.4 R12, [R226+0x14000] ;  /* 0x01400000e20c783b */ /* 0x000ea20000004200 */
[-CC-:B------:R-:W-:Y:S01]  /*21d90*/  FFMA.FTZ R173, R173, R31.reuse, -R174.reuse ;  /* 0x0000001fadad7223 */ /* 0x180fe200000108ae */
[-C--:B------:R-:W-:Y:S01]  /*21da0*/  FFMA.FTZ R172, R172, R31.reuse, -R174 ;  /* 0x0000001facac7223 */ /* 0x080fe200000108ae */
[-CC-:B------:R-:W-:Y:S01]  /*21db0*/  FFMA.FTZ R171, R171, R31.reuse, -R30.reuse ;  /* 0x0000001fabab7223 */ /* 0x180fe2000001081e */
[-CC-:B------:R-:W-:Y:S01]  /*21dc0*/  FFMA.FTZ R170, R170, R31.reuse, -R30.reuse ;  /* 0x0000001faaaa7223 */ /* 0x180fe2000001081e */
[C---:B----4-:R-:W-:Y:S01]  /*21dd0*/  HMMA.16816.F32.BF16 R60, R4.reuse, R8, R60 ;  /* 0x00000008043c723c */ /* 0x050fe2000004183c */
[----:B------:R-:W4:Y:S01]  /*21de0*/  MUFU.EX2 R193, R193 ;  /* 0x000000c100c17308 */ /* 0x000f220000000800 */
[-CC-:B------:R-:W-:Y:S01]  /*21df0*/  FFMA.FTZ R174, R28, R31.reuse, -R30.reuse ;  /* 0x0000001f1cae7223 */ /* 0x180fe2000001081e */
[----:B------:R-:W-:Y:S01]  /*21e00*/  FFMA.FTZ R195, R29, R31, -R30 ;  /* 0x0000001f1dc37223 */ /* 0x000fe2000001081e */
[----:B------:R-:W-:Y:S01]  /*21e10*/  FFMA.FTZ R166, R204, R169, R166 ;  /* 0x000000a9cca67223 */ /* 0x000fe200000100a6 */
[----:B------:R-:W-:Y:S01]  /*21e20*/  LDSM.16.MT88.4 R28, [R225+0x13800] ;  /* 0x01380000e11c783b */ /* 0x000fe20000004200 */
[C---:B------:R-:W-:Y:S01]  /*21e30*/  HMMA.16816.F32.BF16 R64, R4.reuse, R10, R64 ;  /* 0x0000000a0440723c */ /* 0x040fe20000041840 */
[----:B------:R-:W-:Y:S01]  /*21e40*/  FFMA.FTZ R32, R252, R164, R32 ;  /* 0x000000a4fc207223 */ /* 0x000fe20000010020 */
[----:B------:R-:W-:Y:S01]  /*21e50*/  FADD.FTZ R166, R35, R166 ;  /* 0x000000a623a67221 */ /* 0x000fe20000010000 */
[----:B------:R-:W4:Y:S01]  /*21e60*/  LDSM.16.MT88.4 R8, [R225+0x14000] ;  /* 0x01400000e108783b */ /* 0x000f220000004200 */
[----:B------:R-:W-:Y:S01]  /*21e70*/  MUFU.EX2 R194, R194 ;  /* 0x000000c200c27308 */ /* 0x000fe20000000800 */
[----:B------:R-:W-:Y:S01]  /*21e80*/  FADD.FTZ R32, R3, R32 ;  /* 0x0000002003207221 */ /* 0x000fe20000010000 */
[----:B-1----:R-:W-:Y:S01]  /*21e90*/  HMMA.16816.F32.BF16 R68, R4, R16, R68 ;  /* 0x000000100444723c */ /* 0x002fe20000041844 */
[----:B------:R-:W-:Y:S01]  /*21ea0*/  FADD.FTZ R166, R34, R166 ;  /* 0x000000a622a67221 */ /* 0x000fe20000010000 */
[----:B------:R-:W-:Y:S01]  /*21eb0*/  MOV R164, R167 ;  /* 0x000000a700a47202 */ /* 0x000fe20000000f00 */
[----:B------:R-:W-:-:S02]  /*21ec0*/  FADD.FTZ R32, R2, R32 ;  /* 0x0000002002207221 */ /* 0x000fc40000010000 */
[----:B------:R-:W-:Y:S01]  /*21ed0*/  FADD.FTZ R166, R33, R166 ;  /* 0x000000a621a67221 */ /* 0x000fe20000010000 */
[----:B------:R-:W-:Y:S01]  /*21ee0*/  HMMA.16816.F32.BF16 R72, R4, R18, R72 ;  /* 0x000000120448723c */ /* 0x000fe20000041848 */
[----:B------:R-:W1:Y:S01]  /*21ef0*/  LDSM.16.MT88.4 R16, [R224+0x14000] ;  /* 0x01400000e010783b */ /* 0x000e620000004200 */
[----:B------:R-:W-:Y:S01]  /*21f00*/  MUFU.EX2 R192, R192 ;  /* 0x000000c000c07308 */ /* 0x000fe20000000800 */
[----:B---3--:R-:W-:Y:S01]  /*21f10*/  FADD.FTZ R166, R177, R166 ;  /* 0x000000a6b1a67221 */ /* 0x008fe20000010000 */
[----:B------:R-:W-:Y:S01]  /*21f20*/  FADD.FTZ R32, R165, R32 ;  /* 0x00000020a5207221 */ /* 0x000fe20000010000 */
[----:B------:R-:W-:-:S03]  /*21f30*/  MOV R165, R168 ;  /* 0x000000a800a57202 */ /* 0x000fc60000000f00 */
[----:B-----5:R-:W-:Y:S02]  /*21f40*/  FADD.FTZ R32, R183, R32 ;  /* 0x00000020b7207221 */ /* 0x020fe40000010000 */
[----:B------:R-:W-:Y:S01]  /*21f50*/  MUFU.EX2 R191, R191 ;  /* 0x000000bf00bf7308 */ /* 0x000fe20000000800 */
[C---:B--2---:R-:W-:Y:S07]  /*21f60*/  HMMA.16816.F32.BF16 R76, R4.reuse, R12, R76 ;  /* 0x0000000c044c723c */ /* 0x044fee000004184c */
[----:B------:R-:W2:Y:S01]  /*21f70*/  MUFU.EX2 R190, R190 ;  /* 0x000000be00be7308 */ /* 0x000ea20000000800 */
[C---:B------:R-:W-:Y:S01]  /*21f80*/  HMMA.16816.F32.BF16 R80, R4.reuse, R14, R80 ;  /* 0x0000000e0450723c */ /* 0x040fe20000041850 */
[----:B------:R-:W3:Y:S06]  /*21f90*/  LDSM.16.MT88.4 R12, [R228+0x16000] ;  /* 0x01600000e40c783b */ /* 0x000eec0000004200 */
[----:B------:R-:W5:Y:S01]  /*21fa0*/  MUFU.EX2 R189, R189 ;  /* 0x000000bd00bd7308 */ /* 0x000f620000000800 */
[C---:B----4-:R-:W-:Y:S07]  /*21fb0*/  HMMA.16816.F32.BF16 R84, R4.reuse, R8, R84 ;  /* 0x000000080454723c */ /* 0x050fee0000041854 */
[----:B------:R-:W-:Y:S01]  /*21fc0*/  MUFU.EX2 R188, R188 ;  /* 0x000000bc00bc7308 */ /* 0x000fe20000000800 */
[C---:B------:R-:W-:Y:S01]  /*21fd0*/  HMMA.16816.F32.BF16 R88, R4.reuse, R10, R88 ;  /* 0x0000000a0458723c */ /* 0x040fe20000041858 */
[----:B------:R-:W4:Y:S06]  /*21fe0*/  LDSM.16.MT88.4 R8, [R226+0x16000] ;  /* 0x01600000e208783b */ /* 0x000f2c0000004200 */
[----:B------:R-:W5:Y:S01]  /*21ff0*/  MUFU.EX2 R187, R187 ;  /* 0x000000bb00bb7308 */ /* 0x000f620000000800 */
[C---:B-1----:R-:W-:Y:S06]  /*22000*/  HMMA.16816.F32.BF16 R92, R4.reuse, R16, R92 ;  /* 0x00000010045c723c */ /* 0x042fec000004185c */
[C---:B------:R-:W-:Y:S01]  /*22010*/  HMMA.16816.F32.BF16 R96, R4.reuse, R18, R96 ;  /* 0x000000120460723c */ /* 0x040fe20000041860 */
[----:B------:R-:W1:Y:S01]  /*22020*/  LDSM.16.MT88.4 R16, [R224+0x16000] ;  /* 0x01600000e010783b */ /* 0x000e620000004200 */
[----:B------:R-:W5:Y:S08]  /*22030*/  MUFU.EX2 R176, R176 ;  /* 0x000000b000b07308 */ /* 0x000f700000000800 */
[----:B------:R-:W-:Y:S01]  /*22040*/  MUFU.EX2 R175, R175 ;  /* 0x000000af00af7308 */ /* 0x000fe20000000800 */
[C---:B---3--:R-:W-:Y:S07]  /*22050*/  HMMA.16816.F32.BF16 R100, R4.reuse, R12, R100 ;  /* 0x0000000c0464723c */ /* 0x048fee0000041864 */
[----:B------:R-:W-:Y:S01]  /*22060*/  MUFU.EX2 R173, R173 ;  /* 0x000000ad00ad7308 */ /* 0x000fe20000000800 */
[C---:B------:R-:W-:Y:S01]  /*22070*/  HMMA.16816.F32.BF16 R104, R4.reuse, R14, R104 ;  /* 0x0000000e0468723c */ /* 0x040fe20000041868 */
[----:B------:R-:W3:Y:S06]  /*22080*/  LDSM.16.MT88.4 R12, [R228+0x10800] ;  /* 0x01080000e40c783b */ /* 0x000eec0000004200 */
[----:B------:R-:W-:Y:S01]  /*22090*/  MUFU.EX2 R172, R172 ;  /* 0x000000ac00ac7308 */ /* 0x000fe20000000800 */
[C---:B----4-:R-:W-:Y:S07]  /*220a0*/  HMMA.16816.F32.BF16 R108, R4.reuse, R8, R108 ;  /* 0x00000008046c723c */ /* 0x050fee000004186c */
[----:B------:R-:W4:Y:S01]  /*220b0*/  MUFU.EX2 R171, R171 ;  /* 0x000000ab00ab7308 */ /* 0x000f220000000800 */
[C---:B------:R-:W-:Y:S01]  /*220c0*/  HMMA.16816.F32.BF16 R112, R4.reuse, R10, R112 ;  /* 0x0000000a0470723c */ /* 0x040fe20000041870 */
[----:B------:R-:W5:Y:S05]  /*220d0*/  LDSM.16.MT88.4 R8, [R226+0x10800] ;  /* 0x01080000e208783b */ /* 0x000f6a0000004200 */
[C---:B-1----:R-:W-:Y:S01]  /*220e0*/  HMMA.16816.F32.BF16 R124, R4.reuse, R16, R124 ;  /* 0x00000010047c723c */ /* 0x042fe2000004187c */
[----:B------:R-:W1:Y:S05]  /*220f0*/  MUFU.EX2 R170, R170 ;  /* 0x000000aa00aa7308 */ /* 0x000e6a0000000800 */
[----:B------:R-:W-:Y:S01]  /*22100*/  HMMA.16816.F32.BF16 R128, R4, R18, R128 ;  /* 0x000000120480723c */ /* 0x000fe20000041880 */
[----:B------:R-:W4:Y:S02]  /*22110*/  LDSM.16.MT88.4 R16, [R224+0x10800] ;  /* 0x01080000e010783b */ /* 0x000f240000004200 */
[----:B------:R-:W1:Y:S04]  /*22120*/  MUFU.EX2 R174, R174 ;  /* 0x000000ae00ae7308 */ /* 0x000e680000000800 */
[C---:B------:R-:W-:Y:S01]  /*22130*/  F2FP.BF16.F32.PACK_AB R4, R178.reuse, R177 ;  /* 0x000000b1b204723e */ /* 0x040fe200000010ff */
[----:B------:R-:W-:Y:S01]  /*22140*/  FADD.FTZ R178, R178, R166 ;  /* 0x000000a6b2b27221 */ /* 0x000fe20000010000 */
[C---:B------:R-:W-:Y:S01]  /*22150*/  F2FP.BF16.F32.PACK_AB R5, R185.reuse, R183 ;  /* 0x000000b7b905723e */ /* 0x040fe200000010ff */
[----:B------:R-:W-:Y:S01]  /*22160*/  FADD.FTZ R185, R185, R32 ;  /* 0x00000020b9b97221 */ /* 0x000fe20000010000 */
[----:B------:R-:W-:Y:S01]  /*22170*/  F2FP.BF16.F32.PACK_AB R6, R182, R179 ;  /* 0x000000b3b606723e */ /* 0x000fe200000010ff */
[----:B------:R-:W1:Y:S01]  /*22180*/  MUFU.EX2 R195, R195 ;  /* 0x000000c300c37308 */ /* 0x000e620000000800 */
[----:B------:R-:W-:Y:S01]  /*22190*/  F2FP.BF16.F32.PACK_AB R7, R186, R184 ;  /* 0x000000b8ba07723e */ /* 0x000fe200000010ff */
[----:B------:R-:W-:Y:S01]  /*221a0*/  FADD.FTZ R178, R179, R178 ;  /* 0x000000b2b3b27221 */ /* 0x000fe20000010000 */
[----:B------:R-:W-:-:S03]  /*221b0*/  FADD.FTZ R185, R184, R185 ;  /* 0x000000b9b8b97221 */ /* 0x000fc60000010000 */
[----:B------:R-:W-:Y:S01]  /*221c0*/  FADD.FTZ R182, R182, R178 ;  /* 0x000000b2b6b67221 */ /* 0x000fe20000010000 */
[----:B------:R-:W-:Y:S01]  /*221d0*/  FADD.FTZ R186, R186, R185 ;  /* 0x000000b9baba7221 */ /* 0x000fe20000010000 */
[----:B---3--:R-:W-:Y:S02]  /*221e0*/  HMMA.16816.F32.BF16 R160, R4, R12, R160 ;  /* 0x0000000c04a0723c */ /* 0x008fe400000418a0 */
[----:B------:R-:W-:Y:S01]  /*221f0*/  FADD.FTZ R182, R193, R182 ;  /* 0x000000b6c1b67221 */ /* 0x000fe20000010000 */
[----:B--2---:R-:W-:-:S03]  /*22200*/  FADD.FTZ R186, R190, R186 ;  /* 0x000000babeba7221 */ /* 0x004fc60000010000 */
[C---:B------:R-:W-:Y:S01]  /*22210*/  HMMA.16816.F32.BF16 R156, R4.reuse, R14, R156 ;  /* 0x0000000e049c723c */ /* 0x040fe2000004189c */
[----:B------:R-:W2:Y:S05]  /*22220*/  LDSM.16.MT88.4 R12, [R228+0x12800] ;  /* 0x01280000e40c783b */ /* 0x000eaa0000004200 */
[C---:B-----5:R-:W-:Y:S06]  /*22230*/  HMMA.16816.F32.BF16 R152, R4.reuse, R8, R152 ;  /* 0x000000080498723c */ /* 0x060fec0000041898 */
        /* <DEDUP_REMOVED lines=60> */
[----:B-1----:R-:W-:Y:S01]  /*22600*/  FADD.FTZ R187, R170, R187 ;  /* 0x000000bbaabb7221 */ /* 0x002fe20000010000 */
[----:B------:R-:W-:-:S03]  /*22610*/  FADD.FTZ R191, R173, R191 ;  /* 0x000000bfadbf7221 */ /* 0x000fc60000010000 */
[----:B------:R-:W-:Y:S01]  /*22620*/  HMMA.16816.F32.BF16 R152, R4, R20, R152 ;  /* 0x000000140498723c */ /* 0x000fe20000041898 */
[----:B------:R-:W-:Y:S01]  /*22630*/  FADD.FTZ R2, R172, R191 ;  /* 0x000000bfac027221 */ /* 0x000fe20000010000 */
[----:B------:R-:W-:-:S04]  /*22640*/  FADD.FTZ R187, R174, R187 ;  /* 0x000000bbaebb7221 */ /* 0x000fc80000010000 */
[----:B------:R-:W-:Y:S01]  /*22650*/  HMMA.16816.F32.BF16 R148, R4, R22, R148 ;  /* 0x000000160494723c */ /* 0x000fe20000041894 */
[----:B------:R-:W1:Y:S01]  /*22660*/  LDSM.16.MT88.4 R20, [R225+0x13000] ;  /* 0x01300000e114783b */ /* 0x000e620000004200 */
[----:B------:R-:W-:-:S03]  /*22670*/  FADD.FTZ R252, R195, R187 ;  /* 0x000000bbc3fc7221 */ /* 0x000fc60000010000 */
[----:B------:R-:W-:Y:S01]  /*22680*/  STL [R1], R2 ;  /* 0x0000000201007387 */ /* 0x000fe20000100800 */
        /* <DEDUP_REMOVED lines=36> */
[C---:B-1----:R-:W-:Y:S06]  /*228d0*/  HMMA.16816.F32.BF16 R116, R4.reuse, R20, R116 ;  /* 0x000000140474723c */ /* 0x042fec0000041874 */
[C---:B------:R-:W-:Y:S01]  /*228e0*/  HMMA.16816.F32.BF16 R120, R4.reuse, R22, R120 ;  /* 0x000000160478723c */ /* 0x040fe20000041878 */
[----:B------:R-:W1:Y:S05]  /*228f0*/  LDSM.16.MT88.4 R20, [R224+0x11800] ;  /* 0x01180000e014783b */ /* 0x000e6a0000004200 */
[C---:B----4-:R-:W-:Y:S06]  /*22900*/  HMMA.16816.F32.BF16 R124, R4.reuse, R24, R124 ;  /* 0x00000018047c723c */ /* 0x050fec000004187c */
[----:B------:R-:W-:Y:S01]  /*22910*/  HMMA.16816.F32.BF16 R128, R4, R26, R128 ;  /* 0x0000001a0480723c */ /* 0x000fe20000041880 */
[----:B------:R-:W4:Y:S06]  /*22920*/  LDSM.16.MT88.4 R24, [R228+0x13800] ;  /* 0x01380000e418783b */ /* 0x000f2c0000004200 */
        /* <DEDUP_REMOVED lines=21> */
[----:B------:R-:W-:Y:S05]  /*22a80*/  LDSM.16.MT88.4 R16, [R228+0x17800] ;  /* 0x01780000e410783b */ /* 0x000fea0000004200 */
[C---:B------:R-:W-:Y:S06]  /*22a90*/  HMMA.16816.F32.BF16 R52, R4.reuse, R28, R52 ;  /* 0x0000001c0434723c */ /* 0x040fec0000041834 */
        /* <DEDUP_REMOVED lines=12> */
[C---:B------:R-:W-:Y:S06]  /*22b60*/  HMMA.16816.F32.BF16 R80, R4.reuse, R26, R80 ;  /* 0x0000001a0450723c */ /* 0x040fec0000041850 */
[C---:B---3--:R-:W-:Y:S06]  /*22b70*/  HMMA.16816.F32.BF16 R84, R4.reuse, R28, R84 ;  /* 0x0000001c0454723c */ /* 0x048fec0000041854 */
[C---:B------:R-:W-:Y:S06]  /*22b80*/  HMMA.16816.F32.BF16 R88, R4.reuse, R30, R88 ;  /* 0x0000001e0458723c */ /* 0x040fec0000041858 */
[C---:B------:R-:W-:Y:S06]  /*22b90*/  HMMA.16816.F32.BF16 R100, R4.reuse, R16, R100 ;  /* 0x000000100464723c */ /* 0x040fec0000041864 */
[C---:B------:R-:W-:Y:S06]  /*22ba0*/  HMMA.16816.F32.BF16 R104, R4.reuse, R18, R104 ;  /* 0x000000120468723c */ /* 0x040fec0000041868 */
[C---:B--2---:R-:W-:Y:S06]  /*22bb0*/  HMMA.16816.F32.BF16 R108, R4.reuse, R12, R108 ;  /* 0x0000000c046c723c */ /* 0x044fec000004186c */
[C---:B------:R-:W-:Y:S06]  /*22bc0*/  HMMA.16816.F32.BF16 R112, R4.reuse, R14, R112 ;  /* 0x0000000e0470723c */ /* 0x040fec0000041870 */
[C---:B-----5:R-:W-:Y:S06]  /*22bd0*/  HMMA.16816.F32.BF16 R116, R4.reuse, R8, R116 ;  /* 0x000000080474723c */ /* 0x060fec0000041874 */
[C---:B------:R-:W-:Y:S06]  /*22be0*/  HMMA.16816.F32.BF16 R120, R4.reuse, R10, R120 ;  /* 0x0000000a0478723c */ /* 0x040fec0000041878 */
[C---:B-1----:R-:W-:Y:S06]  /*22bf0*/  HMMA.16816.F32.BF16 R124, R4.reuse, R20, R124 ;  /* 0x00000014047c723c */ /* 0x042fec000004187c */
[----:B------:R-:W-:-:S15]  /*22c00*/  HMMA.16816.F32.BF16 R128, R4, R22, R128 ;  /* 0x000000160480723c */ /* 0x000fde0000041880 */
[----:B------:R-:W-:-:S09]  /*22c10*/  NOP ;  /* 0x0000000000007918 */ /* 0x000fd20000000000 */
.L_x_3627:
[----:B------:R-:W-:-:S13]  /*22c20*/  ISETP.GE.AND P0, PT, R250, 0x1, PT ;  /* 0x00000001fa00780c */ /* 0x000fda0003f06270 */
[----:B------:R-:W-:Y:S05]  /*22c30*/  @!P0 BRA `(.L_x_3636) ;  /* 0x0000005000988947 */ /* 0x000fea0003800000 */
[----:B------:R-:W-:Y:S02]  /*22c40*/  MOV R3, R164 ;  /* 0x000000a400037202 */ /* 0x000fe40000000f00 */
[----:B------:R-:W-:-:S07]  /*22c50*/  MOV R2, R165 ;  /* 0x000000a500027202 */ /* 0x000fce0000000f00 */
.L_x_3645:
        /* <DEDUP_REMOVED lines=11> */
[----:B-1----:R-:W-:Y:S02]  /*22d10*/  R2UR UR4, R170 ;  /* 0x00000000aa0472ca */ /* 0x002fe400000e0000 */
        /* <DEDUP_REMOVED lines=8> */
[----:B--2---:R-:W2:Y:S01]  /*22da0*/  LD.E R11, desc[UR4][R164.64+0x170] ;  /* 0x00017004a40b7980 */ /* 0x004ea2000c101900 */
        /* <DEDUP_REMOVED lines=59> */
.L_x_3638:
[----:B-1----:R-:W-:Y:S02]  /*23160*/  R2UR UR4, R170 ;  /* 0x00000000aa0472ca */ /* 0x002fe400000e0000 */
[----:B------:R-:W-:Y:S11]  /*23170*/  R2UR UR5, R171 ;  /* 0x00000000ab0572ca */ /* 0x000ff600000e0000 */
[----:B------:R-:W-:Y:S02]  /*23180*/  @!UPT UIADD3 URZ, URZ, URZ, URZ ;  /* 0x0000003f3f3ff290 */ /* 0x000fe4000fffe03f */
[----:B--2---:R-:W2:Y:S02]  /*23190*/  LD.E R8, desc[UR4][R164.64+0x40] ;  /* 0x00004004a4087980 */ /* 0x004ea4000c101900 */
[----:B--2---:R-:W-:Y:S05]  /*231a0*/  IMAD.U32 R8, R8, -0x40, RZ ;  /* 0xffffffc008087824 */ /* 0x004fea00078e00ff */
[----:B------:R-:W-:Y:S02]  /*231b0*/  SHF.R.S32.HI R5, RZ, 0x1f, R8 ;  /* 0x0000001fff057819 */ /* 0x000fe40000011408 */
.L_x_3639:
[----:B------:R-:W-:Y:S05]  /*231c0*/  BSYNC B0 ;  /* 0x0000000000007941 */ /* 0x000fea0003800000 */
.L_x_3637:
[C---:B------:R-:W-:Y:S01]  /*231d0*/  LOP3.LUT P6, RZ, R251.reuse, 0x1, RZ, 0xc0, !PT ;  /* 0x00000001fbff7812 */ /* 0x040fe200078cc0ff */
[----:B------:R-:W-:Y:S01]  /*231e0*/  BSSY B1, `(.L_x_3640) ;  /* 0x0000285000017945 */ /* 0x000fe20003800000 */
[C---:B------:R-:W-:Y:S02]  /*231f0*/  LOP3.LUT P5, RZ, R251.reuse, 0x2, RZ, 0xc0, !PT ;  /* 0x00000002fbff7812 */ /* 0x040fe400078ac0ff */
[C---:B------:R-:W-:Y:S02]  /*23200*/  LOP3.LUT P4, RZ, R251.reuse, 0x4, RZ, 0xc0, !PT ;  /* 0x00000004fbff7812 */ /* 0x040fe4000788c0ff */
[----:B------:R-:W-:Y:S02]  /*23210*/  LOP3.LUT P3, RZ, R251, 0x8, RZ, 0xc0, !PT ;  /* 0x00000008fbff7812 */ /* 0x000fe4000786c0ff */
[C---:B------:R-:W-:Y:S02]  /*23220*/  LEA R168, P1, R8.reuse, R181, 0x1 ;  /* 0x000000b508a87211 */ /* 0x040fe400078208ff */
[C---:B------:R-:W-:Y:S02]  /*23230*/  IADD3 R4, P0, R8.reuse, R235, RZ ;  /* 0x000000eb08047210 */ /* 0x040fe40007f1e0ff */
[-C--:B------:R-:W-:Y:S02]  /*23240*/  LEA.HI.X R169, R8, R180.reuse, R5, 0x1, P1 ;  /* 0x000000b408a97211 */ /* 0x080fe400008f0c05 */
[----:B------:R-:W-:Y:S01]  /*23250*/  @P6 R2UR UR4, R170 ;  /* 0x00000000aa0462ca */ /* 0x000fe200000e0000 */
[--C-:B------:R-:W-:Y:S01]  /*23260*/  IMAD.X R5, R5, 0x1, R236.reuse, P0 ;  /* 0x0000000105057824 */ /* 0x100fe200000e06ec */
[CC--:B------:R-:W-:Y:S02]  /*23270*/  @P6 LEA R14, P0, R4.reuse, R181.reuse, 0x1 ;  /* 0x000000b5040e6211 */ /* 0x0c0fe400078008ff */
[CC--:B------:R-:W-:Y:S02]  /*23280*/  @P5 LEA R12, P2, R4.reuse, R181.reuse, 0x1 ;  /* 0x000000b5040c5211 */ /* 0x0c0fe400078408ff */
[CCC-:B------:R-:W-:Y:S02]  /*23290*/  @P6 LEA.HI.X R15, R4.reuse, R180.reuse, R5.reuse, 0x1, P0 ;  /* 0x000000b4040f6211 */ /* 0x1c0fe400000f0c05 */
[CCC-:B------:R-:W-:Y:S02]  /*232a0*/  @P5 LEA.HI.X R13, R4.reuse, R180.reuse, R5.reuse, 0x1, P2 ;  /* 0x000000b4040d5211 */ /* 0x1c0fe400010f0c05 */
[CC--:B------:R-:W-:Y:S02]  /*232b0*/  @P4 LEA R10, P1, R4.reuse, R181.reuse, 0x1 ;  /* 0x000000b5040a4211 */ /* 0x0c0fe400078208ff */
[C---:B------:R-:W-:Y:S02]  /*232c0*/  @P3 LEA R8, P0, R4.reuse, R181, 0x1 ;  /* 0x000000b504083211 */ /* 0x040fe400078008ff */
[C---:B------:R-:W-:Y:S02]  /*232d0*/  IADD3 R6, P2, R4.reuse, R235, RZ ;  /* 0x000000eb04067210 */ /* 0x040fe40007f5e0ff */
[CCC-:B------:R-:W-:Y:S02]  /*232e0*/  @P4 LEA.HI.X R11, R4.reuse, R180.reuse, R5.reuse, 0x1, P1 ;  /* 0x000000b4040b4211 */ /* 0x1c0fe400008f0c05 */
[-C--:B------:R-:W-:Y:S01]  /*232f0*/  @P3 LEA.HI.X R9, R4, R180.reuse, R5, 0x1, P0 ;  /* 0x000000b404093211 */ /* 0x080fe200000f0c05 */
[--C-:B------:R-:W-:Y:S01]  /*23300*/  IMAD.X R5, R5, 0x1, R236.reuse, P2 ;  /* 0x0000000105057824 */ /* 0x100fe200010e06ec */
[CC--:B------:R-:W-:Y:S02]  /*23310*/  @P6 LEA R22, P0, R6.reuse, R181.reuse, 0x1 ;  /* 0x000000b506166211 */ /* 0x0c0fe400078008ff */
[CC--:B------:R-:W-:Y:S02]  /*23320*/  @P5 LEA R20, P2, R6.reuse, R181.reuse, 0x1 ;  /* 0x000000b506145211 */ /* 0x0c0fe400078408ff */
[CCC-:B------:R-:W-:Y:S02]  /*23330*/  @P6 LEA.HI.X R23, R6.reuse, R180.reuse, R5.reuse, 0x1, P0 ;  /* 0x000000b406176211 */ /* 0x1c0fe400000f0c05 */
[CCC-:B------:R-:W-:Y:S02]  /*23340*/  @P5 LEA.HI.X R21, R6.reuse, R180.reuse, R5.reuse, 0x1, P2 ;  /* 0x000000b406155211 */ /* 0x1c0fe400010f0c05 */
[----:B------:R-:W-:Y:S02]  /*23350*/  @P6 R2UR UR5, R171 ;  /* 0x00000000ab0562ca */ /* 0x000fe400000e0000 */
[CC--:B------:R-:W-:Y:S02]  /*23360*/  @P4 LEA R18, P1, R6.reuse, R181.reuse, 0x1 ;  /* 0x000000b506124211 */ /* 0x0c0fe400078208ff */
[C---:B------:R-:W-:Y:S02]  /*23370*/  @P3 LEA R16, P0, R6.reuse, R181, 0x1 ;  /* 0x000000b506103211 */ /* 0x040fe400078008ff */
[C---:B------:R-:W-:Y:S02]  /*23380*/  IADD3 R4, P2, R6.reuse, R235, RZ ;  /* 0x000000eb06047210 */ /* 0x040fe40007f5e0ff */
[CCC-:B------:R-:W-:Y:S02]  /*23390*/  @P4 LEA.HI.X R19, R6.reuse, R180.reuse, R5.reuse, 0x1, P1 ;  /* 0x000000b406134211 */ /* 0x1c0fe400008f0c05 */
[-C--:B------:R-:W-:Y:S01]  /*233a0*/  @P3 LEA.HI.X R17, R6, R180.reuse, R5, 0x1, P0 ;  /* 0x000000b406113211 */ /* 0x080fe200000f0c05 */
[----:B------:R-:W-:Y:S01]  /*233b0*/  IMAD.X R5, R5, 0x1, R236, P2 ;  /* 0x0000000105057824 */ /* 0x000fe200010e06ec */
[-C--:B------:R-:W-:Y:S01]  /*233c0*/  @P6 LEA R26, P0, R4, R181.reuse, 0x1 ;  /* 0x000000b5041a6211 */ /* 0x080fe200078008ff */
[----:B------:R-:W-:Y:S01]  /*233d0*/  @!PT LDS RZ, [RZ] ;  /* 0x00000000fffff984 */ /* 0x000fe20000000800 */
[----:B------:R-:W-:Y:S01]  /*233e0*/  @!PT LDS RZ, [RZ] ;  /* 0x00000000fffff984 */ /* 0x000fe20000000800 */
[----:B------:R-:W-:Y:S01]  /*233f0*/  @!PT LDS RZ, [RZ] ;  /* 0x00000000fffff984 */ /* 0x000fe20000000800 */
[----:B------:R-:W-:Y:S01]  /*23400*/  @P6 LDGSTS.E.BYPASS.LTC128B.128 [R247+0x10000], desc[UR4][R168.64] ;  /* 0x10000000a8f76fae */ /* 0x000fe2000b901d44 */
[----:B------:R-:W-:Y:S02]  /*23410*/  @P5 R2UR UR8, R170 ;  /* 0x00000000aa0852ca */ /* 0x000fe400000e0000 */
[C---:B------:R-:W-:Y:S01]  /*23420*/  @P5 R2UR UR9, R171.reuse ;  /* 0x00000000ab0952ca */ /* 0x040fe200000e0000 */
[----:B------:R-:W-:Y:S01]  /*23430*/  @!P6 STS.128 [R247+0x10000], RZ ;  /* 0x010000fff700e388 */ /* 0x000fe20000000c00 */
[CCC-:B------:R-:W-:Y:S02]  /*23440*/  @P6 LEA.HI.X R27, R4.reuse, R180.reuse, R5.reuse, 0x1, P0 ;  /* 0x000000b4041b6211 */ /* 0x1c0fe400000f0c05 */
[CC--:B------:R-:W-:Y:S02]  /*23450*/  @P5 LEA R24, P2, R4.reuse, R181.reuse, 0x1 ;  /* 0x000000b504185211 */ /* 0x0c0fe400078408ff */
[CC--:B------:R-:W-:Y:S02]  /*23460*/  @P4 LEA R6, P1, R4.reuse, R181.reuse, 0x1 ;  /* 0x000000b504064211 */ /* 0x0c0fe400078208ff */
[C---:B------:R-:W-:Y:S02]  /*23470*/  @P3 LEA R28, P0, R4.reuse, R181, 0x1 ;  /* 0x000000b5041c3211 */ /* 0x040fe400078008ff */
[CCC-:B------:R-:W-:Y:S02]  /*23480*/  @P5 LEA.HI.X R25, R4.reuse, R180.reuse, R5.reuse, 0x1, P2 ;  /* 0x000000b404195211 */ /* 0x1c0fe400010f0c05 */
[CCC-:B------:R-:W-:Y:S02]  /*23490*/  @P4 LEA.HI.X R7, R4.reuse, R180.reuse, R5.reuse, 0x1, P1 ;  /* 0x000000b404074211 */ /* 0x1c0fe400008f0c05 */
[----:B------:R-:W-:Y:S01]  /*234a0*/  @P3 LEA.HI.X R29, R4, R180, R5, 0x1, P0 ;  /* 0x000000b4041d3211 */ /* 0x000fe200000f0c05 */
[--C-:B------:R-:W-:Y:S01]  /*234b0*/  @P5 IMAD.MOV.U32 R4, RZ, RZ, R168.reuse ;  /* 0x000000ffff045224 */ /* 0x100fe200078e00a8 */
[C---:B------:R-:W-:Y:S01]  /*234c0*/  @P4 R2UR UR4, R170.reuse ;  /* 0x00000000aa0442ca */ /* 0x040fe200000e0000 */
[--C-:B------:R-:W-:Y:S01]  /*234d0*/  @P5 IMAD.MOV.U32 R5, RZ, RZ, R169.reuse ;  /* 0x000000ffff055224 */ /* 0x100fe200078e00a9 */
[C---:B------:R-:W-:Y:S02]  /*234e0*/  @P4 R2UR UR5, R171.reuse ;  /* 0x00000000ab0542ca */ /* 0x040fe400000e0000 */
[C---:B------:R-:W-:Y:S02]  /*234f0*/  @P3 R2UR UR12, R170.reuse ;  /* 0x00000000aa0c32ca */ /* 0x040fe400000e0000 */
[----:B------:R-:W-:Y:S01]  /*23500*/  @!PT LDS RZ, [RZ] ;  /* 0x00000000fffff984 */ /* 0x000fe20000000800 */
[----:B------:R-:W-:Y:S01]  /*23510*/  @!PT LDS RZ, [RZ] ;  /* 0x00000000fffff984 */ /* 0x000fe20000000800 */
[----:B------:R-:W-:Y:S01]  /*23520*/  @!PT LDS RZ, [RZ] ;  /* 0x00000000fffff984 */ /* 0x000fe20000000800 */
[----:B------:R1:W-:Y:S01]  /*23530*/  @P5 LDGSTS.E.BYPASS.LTC128B.128 [R247+0x12000], desc[UR8][R4.64+0x80] ;  /* 0x1200008004f75fae */ /* 0x0003e2000b901d48 */
[C---:B------:R-:W-:Y:S02]  /*23540*/  @P3 R2UR UR13, R171.reuse ;  /* 0x00000000ab0d32ca */ /* 0x040fe400000e0000 */
[C---:B------:R-:W-:Y:S01]  /*23550*/  @P6 R2UR UR10, R170.reuse ;  /* 0x00000000aa0a62ca */ /* 0x040fe200000e0000 */
[----:B------:R-:W-:Y:S01]  /*23560*/  @!P5 STS.128 [R247+0x12000], RZ ;  /* 0x012000fff700d388 */ /* 0x000fe20000000c00 */
[C---:B------:R-:W-:Y:S02]  /*23570*/  @P6 R2UR UR11, R171.reuse ;  /* 0x00000000ab0b62ca */ /* 0x040fe400000e0000 */
[----:B------:R-:W-:Y:S02]  /*23580*/  @P3 R2UR UR14, R170 ;  /* 0x00000000aa0e32ca */ /* 0x000fe400000e0000 */
[C---:B------:R-:W-:Y:S02]  /*23590*/  @P3 R2UR UR15, R171.reuse ;  /* 0x00000000ab0f32ca */ /* 0x040fe400000e0000 */
[----:B------:R-:W-:Y:S01]  /*235a0*/  ISETP.GE.AND P0, PT, R250, 0x2, PT ;  /* 0x00000002fa00780c */ /* 0x000fe20003f06270 */
[--C-:B-1----:R-:W-:Y:S02]  /*235b0*/  @P4 IMAD.MOV.U32 R4, RZ, RZ, R168.reuse ;  /* 0x000000ffff044224 */ /* 0x102fe400078e00a8 */
[--C-:B------:R-:W-:Y:S05]  /*235c0*/  @P4 IMAD.MOV.U32 R5, RZ, RZ, R169.reuse ;  /* 0x000000ffff054224 */ /* 0x100fea00078e00a9 */
[----:B------:R-:W-:Y:S01]  /*235d0*/  @!PT LDS RZ, [RZ] ;  /* 0x00000000fffff984 */ /* 0x000fe20000000800 */
[----:B------:R-:W-:Y:S01]  /*235e0*/  @!PT LDS RZ, [RZ] ;  /* 0x00000000fffff984 */ /* 0x000fe20000000800 */
[----:B------:R-:W-:Y:S01]  /*235f0*/  @!PT LDS RZ, [RZ] ;  /* 0x00000000fffff984 */ /* 0x000fe20000000800 */
[----:B------:R1:W-:Y:S04]  /*23600*/  @P4 LDGSTS.E.BYPASS.LTC128B.128 [R247+0x14000], desc[UR4][R4.64+0x100] ;  /* 0x1400010004f74fae */ /* 0x0003e8000b901d44 */
[----:B------:R-:W-:Y:S01]  /*23610*/  @!P4 STS.128 [R247+0x14000], RZ ;  /* 0x014000fff700c388 */ /* 0x000fe20000000c00 */
[--C-:B-1----:R-:W-:Y:S02]  /*23620*/  @P3 IMAD.MOV.U32 R4, RZ, RZ, R168.reuse ;  /* 0x000000ffff043224 */ /* 0x102fe400078e00a8 */
[--C-:B------:R-:W-:Y:S05]  /*23630*/  @P3 IMAD.MOV.U32 R5, RZ, RZ, R169.reuse ;  /* 0x000000ffff053224 */ /* 0x100fea00078e00a9 */
        /* <DEDUP_REMOVED lines=90> */
[----:B------:R-:W4:Y:S03]  /*23be0*/  LDSM.16.M88.4 R204, [R227+0x8800] ;  /* 0x00880000e3cc783b */ /* 0x000f260000000200 */
[C---:B-1----:R-:W-:Y:S01]  /*23bf0*/  HMMA.16816.F32.BF16 R12, R32.reuse, R16, RZ ;  /* 0x00000010200c723c */ /* 0x042fe200000418ff */
[----:B------:R-:W4:Y:S05]  /*23c00*/  LD.E R166, desc[UR4][R164.64+0x18c] ;  /* 0x00018c04a4a67980 */ /* 0x000f2a000c101900 */
[C---:B------:R-:W-:Y:S06]  /*23c10*/  HMMA.16816.F32.BF16 R16, R32.reuse, R18, RZ ;  /* 0x000000122010723c */ /* 0x040fec00000418ff */
[C---:B--2---:R-:W-:Y:S06]  /*23c20*/  HMMA.16816.F32.BF16 R20, R32.reuse, R24, RZ ;  /* 0x000000182014723c */ /* 0x044fec00000418ff */
[C---:B------:R-:W-:Y:S06]  /*23c30*/  HMMA.16816.F32.BF16 R24, R32.reuse, R26, RZ ;  /* 0x0000001a2018723c */ /* 0x040fec00000418ff */
[C---:B-----5:R-:W-:Y:S06]  /*23c40*/  HMMA.16816.F32.BF16 R28, R32.reuse, R172, RZ ;  /* 0x000000ac201c723c */ /* 0x060fec00000418ff */
[----:B------:R-:W-:Y:S01]  /*23c50*/  HMMA.16816.F32.BF16 R32, R32, R174, RZ ;  /* 0x000000ae2020723c */ /* 0x000fe200000418ff */
[----:B------:R-:W1:Y:S05]  /*23c60*/  LDSM.16.M88.4 R172, [R227+0x9000] ;  /* 0x00900000e3ac783b */ /* 0x000e6a0000000200 */
[C---:B---3--:R-:W-:Y:S06]  /*23c70*/  HMMA.16816.F32.BF16 R4, R176.reuse, R180, R4 ;  /* 0x000000b4b004723c */ /* 0x048fec0000041804 */
[C---:B------:R-:W-:Y:S01]  /*23c80*/  HMMA.16816.F32.BF16 R8, R176.reuse, R182, R8 ;  /* 0x000000b6b008723c */ /* 0x040fe20000041808 */
[----:B------:R-:W2:Y:S05]  /*23c90*/  LDSM.16.M88.4 R180, [R227+0x9800] ;  /* 0x00980000e3b4783b */ /* 0x000eaa0000000200 */
[C---:B------:R-:W-:Y:S06]  /*23ca0*/  HMMA.16816.F32.BF16 R12, R176.reuse, R184, R12 ;  /* 0x000000b8b00c723c */ /* 0x040fec000004180c */
[C---:B------:R-:W-:Y:S01]  /*23cb0*/  HMMA.16816.F32.BF16 R16, R176.reuse, R186, R16 ;  /* 0x000000bab010723c */ /* 0x040fe20000041810 */
[----:B------:R-:W-:Y:S05]  /*23cc0*/  LDSM.16.M88.4 R184, [R220] ;  /* 0x00000000dcb8783b */ /* 0x000fea0000000200 */
[C---:B------:R-:W-:Y:S06]  /*23cd0*/  HMMA.16816.F32.BF16 R20, R176.reuse, R188, R20 ;  /* 0x000000bcb014723c */ /* 0x040fec0000041814 */
[C---:B------:R-:W-:Y:S01]  /*23ce0*/  HMMA.16816.F32.BF16 R24, R176.reuse, R190, R24 ;  /* 0x000000beb018723c */ /* 0x040fe20000041818 */
[----:B------:R-:W-:Y:S05]  /*23cf0*/  LDSM.16.M88.4 R188, [R220+0x800] ;  /* 0x00080000dcbc783b */ /* 0x000fea0000000200 */
[C---:B------:R-:W-:Y:S06]  /*23d00*/  HMMA.16816.F32.BF16 R28, R176.reuse, R192, R28 ;  /* 0x000000c0b01c723c */ /* 0x040fec000004181c */
[----:B------:R-:W-:Y:S01]  /*23d10*/  HMMA.16816.F32.BF16 R32, R176, R194, R32 ;  /* 0x000000c2b020723c */ /* 0x000fe20000041820 */
[----:B------:R-:W3:Y:S04]  /*23d20*/  LDSM.16.M88.4 R176, [R229] ;  /* 0x00000000e5b0783b */ /* 0x000ee80000000200 */
[----:B------:R-:W-:Y:S01]  /*23d30*/  LDSM.16.M88.4 R192, [R220+0x1800] ;  /* 0x00180000dcc0783b */ /* 0x000fe20000000200 */
[C---:B----4-:R-:W-:Y:S06]  /*23d40*/  HMMA.16816.F32.BF16 R4, R196.reuse, R200, R4 ;  /* 0x000000c8c404723c */ /* 0x050fec0000041804 */
        /* <DEDUP_REMOVED lines=20> */
[----:B------:R-:W-:Y:S05]  /*23e90*/  LDSM.16.M88.4 R172, [R232+0x2000] ;  /* 0x00200000e8ac783b */ /* 0x000fea0000000200 */
[C---:B------:R-:W-:Y:S06]  /*23ea0*/  HMMA.16816.F32.BF16 R28, R176.reuse, R192, R28 ;  /* 0x000000c0b01c723c */ /* 0x040fec000004181c */
[----:B------:R-:W-:Y:S01]  /*23eb0*/  HMMA.16816.F32.BF16 R32, R176, R194, R32 ;  /* 0x000000c2b020723c */ /* 0x000fe20000041820 */
[----:B------:R-:W1:Y:S04]  /*23ec0*/  LDSM.16.M88.4 R176, [R219] ;  /* 0x00000000dbb0783b */ /* 0x000e680000000200 */
[----:B------:R-:W4:Y:S01]  /*23ed0*/  LDSM.16.M88.4 R192, [R217] ;  /* 0x00000000d9c0783b */ /* 0x000f220000000200 */
        /* <DEDUP_REMOVED lines=38> */
[----:B------:R-:W3:Y:S01]  /*24140*/  LDSM.16.M88.4 R188, [R233+0xc800] ;  /* 0x00c80000e9bc783b */ /* 0x000ee20000000200 */
[C---:B----4-:R-:W-:Y:S06]  /*24150*/  HMMA.16816.F32.BF16 R4, R192.reuse, R200, R4 ;  /* 0x000000c8c004723c */ /* 0x050fec0000041804 */
[C---:B------:R-:W-:Y:S01]  /*24160*/  HMMA.16816.F32.BF16 R8, R192.reuse, R202, R8 ;  /* 0x000000cac008723c */ /* 0x040fe20000041808 */
[----:B------:R-:W-:Y:S05]  /*24170*/  LDSM.16.M88.4 R200, [R215] ;  /* 0x00000000d7c8783b */ /* 0x000fea0000000200 */
[C---:B-----5:R-:W-:Y:S06]  /*24180*/  HMMA.16816.F32.BF16 R12, R192.reuse, R172, R12 ;  /* 0x000000acc00c723c */ /* 0x060fec000004180c */
[C---:B------:R-:W-:Y:S01]  /*24190*/  HMMA.16816.F32.BF16 R16, R192.reuse, R174, R16 ;  /* 0x000000aec010723c */ /* 0x040fe20000041810 */
[----:B------:R-:W4:Y:S05]  /*241a0*/  LDSM.16.M88.4 R172, [R233+0xd800] ;  /* 0x00d80000e9ac783b */ /* 0x000f2a0000000200 */
[C---:B--2---:R-:W-:Y:S06]  /*241b0*/  HMMA.16816.F32.BF16 R20, R192.reuse, R184, R20 ;  /* 0x000000b8c014723c */ /* 0x044fec0000041814 */
[C---:B------:R-:W-:Y:S01]  /*241c0*/  HMMA.16816.F32.BF16 R24, R192.reuse, R186, R24 ;  /* 0x000000bac018723c */ /* 0x040fe20000041818 */
[----:B------:R-:W2:Y:S05]  /*241d0*/  LDSM.16.M88.4 R184, [R232+0x4000] ;  /* 0x00400000e8b8783b */ /* 0x000eaa0000000200 */
[C---:B------:R-:W-:Y:S06]  /*241e0*/  HMMA.16816.F32.BF16 R28, R192.reuse, R204, R28 ;  /* 0x000000ccc01c723c */ /* 0x040fec000004181c */
[----:B------:R-:W-:Y:S01]  /*241f0*/  HMMA.16816.F32.BF16 R32, R192, R206, R32 ;  /* 0x000000cec020723c */ /* 0x000fe20000041820 */
[----:B------:R-:W5:Y:S04]  /*24200*/  LDSM.16.M88.4 R192, [R214] ;  /* 0x00000000d6c0783b */ /* 0x000f680000000200 */
[----:B------:R-:W-:Y:S01]  /*24210*/  LDSM.16.M88.4 R204, [R212] ;  /* 0x00000000d4cc783b */ /* 0x000fe20000000200 */
[C---:B-1----:R-:W-:Y:S06]  /*24220*/  HMMA.16816.F32.BF16 R4, R176.reuse, R180, R4 ;  /* 0x000000b4b004723c */ /* 0x042fec0000041804 */
[C---:B------:R-:W-:Y:S01]  /*24230*/  HMMA.16816.F32.BF16 R8, R176.reuse, R182, R8 ;  /* 0x000000b6b008723c */ /* 0x040fe20000041808 */
[----:B------:R-:W1:Y:S05]  /*24240*/  LDSM.16.M88.4 R180, [R213] ;  /* 0x00000000d5b4783b */ /* 0x000e6a0000000200 */
[C---:B---3--:R-:W-:Y:S06]  /*24250*/  HMMA.16816.F32.BF16 R12, R176.reuse, R188, R12 ;  /* 0x000000bcb00c723c */ /* 0x048fec000004180c */
        /* <DEDUP_REMOVED lines=72> */
[----:B------:R-:W5:Y:S04]  /*246e0*/  LDSM.16.M88.4 R172, [R220+0x6800] ;  /* 0x00680000dcac783b */ /* 0x000f680000000200 */
[----:B------:R-:W-:Y:S01]  /*246f0*/  IMAD.MOV.U32 R205, RZ, RZ, R169 ;  /* 0x000000ffffcd7224 */ /* 0x000fe200078e00a9 */
[C---:B-1----:R-:W-:Y:S05]  /*24700*/  HMMA.16816.F32.BF16 R4, R188.reuse, R192, R4 ;  /* 0x000000c0bc04723c */ /* 0x042fea0000041804 */
[----:B------:R-:W-:Y:S01]  /*24710*/  IMAD.MOV.U32 R204, RZ, RZ, R168 ;  /* 0x000000ffffcc7224 */ /* 0x000fe200078e00a8 */
[C---:B------:R-:W-:Y:S06]  /*24720*/  HMMA.16816.F32.BF16 R8, R188.reuse, R194, R8 ;  /* 0x000000c2bc08723c */ /* 0x040fec0000041808 */
[C---:B--2---:R-:W-:Y:S06]  /*24730*/  HMMA.16816.F32.BF16 R12, R188.reuse, R176, R12 ;  /* 0x000000b0bc0c723c */ /* 0x044fec000004180c */
[C---:B------:R-:W-:Y:S06]  /*24740*/  HMMA.16816.F32.BF16 R16, R188.reuse, R178, R16 ;  /* 0x000000b2bc10723c */ /* 0x040fec0000041810 */
[C---:B---3--:R-:W-:Y:S06]  /*24750*/  HMMA.16816.F32.BF16 R20, R188.reuse, R180, R20 ;  /* 0x000000b4bc14723c */ /* 0x048fec0000041814 */
[C---:B------:R-:W-:Y:S05]  /*24760*/  HMMA.16816.F32.BF16 R24, R188.reuse, R182, R24 ;  /* 0x000000b6bc18723c */ /* 0x040fea0000041818 */
[----:B------:R-:W-:Y:S01]  /*24770*/  IMAD.MOV.U32 R181, RZ, RZ, R204 ;  /* 0x000000ffffb57224 */ /* 0x000fe200078e00cc */
[C---:B----4-:R-:W-:Y:S05]  /*24780*/  HMMA.16816.F32.BF16 R28, R188.reuse, R184, R28 ;  /* 0x000000b8bc1c723c */ /* 0x050fea000004181c */
[----:B------:R-:W-:Y:S01]  /*24790*/  IMAD.MOV.U32 R180, RZ, RZ, R205 ;  /* 0x000000ffffb47224 */ /* 0x000fe200078e00cd */
[----:B------:R-:W-:Y:S06]  /*247a0*/  HMMA.16816.F32.BF16 R32, R188, R186, R32 ;  /* 0x000000babc20723c */ /* 0x000fec0000041820 */
[C---:B------:R-:W-:Y:S06]  /*247b0*/  HMMA.16816.F32.BF16 R4, R196.reuse, R200, R4 ;  /* 0x000000c8c404723c */ /* 0x040fec0000041804 */
[C---:B------:R-:W-:Y:S06]  /*247c0*/  HMMA.16816.F32.BF16 R8, R196.reuse, R202, R8 ;  /* 0x000000cac408723c */ /* 0x040fec0000041808 */
[C---:B-----5:R-:W-:Y:S06]  /*247d0*/  HMMA.16816.F32.BF16 R12, R196.reuse, R172, R12 ;  /* 0x000000acc40c723c */ /* 0x060fec000004180c */
[C---:B------:R-:W-:Y:S06]  /*247e0*/  HMMA.16816.F32.BF16 R16, R196.reuse, R174, R16 ;  /* 0x000000aec410723c */ /* 0x040fec0000041810 */
[-C--:B------:R-:W-:Y:S01]  /*247f0*/  FMUL.FTZ R4, R4, R166.reuse ;  /* 0x000000a604047220 */ /* 0x080fe20000410000 */
[-C--:B------:R-:W-:Y:S01]  /*24800*/  FMUL.FTZ R5, R5, R166.reuse ;  /* 0x000000a605057220 */ /* 0x080fe20000410000 */
[-C--:B------:R-:W-:Y:S02]  /*24810*/  FMUL.FTZ R6, R6, R166.reuse ;  /* 0x000000a606067220 */ /* 0x080fe40000410000 */
[----:B------:R-:W1:Y:S01]  /*24820*/  MUFU.TANH R169, R4 ;  /* 0x0000000400a97308 */ /* 0x000e620000002400 */
[-C--:B------:R-:W-:Y:S01]  /*24830*/  FMUL.FTZ R7, R7, R166.reuse ;  /* 0x000000a607077220 */ /* 0x080fe20000410000 */
[-C--:B------:R-:W-:Y:S01]  /*24840*/  FMUL.FTZ R8, R8, R166.reuse ;  /* 0x000000a608087220 */ /* 0x080fe20000410000 */
[-C--:B------:R-:W-:Y:S01]  /*24850*/  FMUL.FTZ R9, R9, R166.reuse ;  /* 0x000000a609097220 */ /* 0x080fe20000410000 */
[-C--:B------:R-:W-:Y:S01]  /*24860*/  FMUL.FTZ R10, R10, R166.reuse ;  /* 0x000000a60a0a7220 */ /* 0x080fe20000410000 */
[-C--:B------:R-:W-:Y:S05]  /*24870*/  FMUL.FTZ R11, R11, R166.reuse ;  /* 0x000000a60b0b7220 */ /* 0x080fea0000410000 */
[----:B------:R-:W2:Y:S01]  /*24880*/  MUFU.TANH R177, R5 ;  /* 0x0000000500b17308 */ /* 0x000ea20000002400 */
[-C--:B------:R-:W-:Y:S01]  /*24890*/  FMUL.FTZ R12, R12, R166.reuse ;  /* 0x000000a60c0c7220 */ /* 0x080fe20000410000 */
[-C--:B------:R-:W-:Y:S01]  /*248a0*/  FMUL.FTZ R14, R14, R166.reuse ;  /* 0x000000a60e0e7220 */ /* 0x080fe20000410000 */
[-C--:B------:R-:W-:Y:S01]  /*248b0*/  FMUL.FTZ R15, R15, R166.reuse ;  /* 0x000000a60f0f7220 */ /* 0x080fe20000410000 */
[-C--:B------:R-:W-:Y:S01]  /*248c0*/  FMUL.FTZ R16, R16, R166.reuse ;  /* 0x000000a610107220 */ /* 0x080fe20000410000 */
[-C--:B------:R-:W-:Y:S05]  /*248d0*/  FMUL.FTZ R18, R18, R166.reuse ;  /* 0x000000a612127220 */ /* 0x080fea0000410000 */
[----:B------:R-:W3:Y:S01]  /*248e0*/  MUFU.TANH R183, R6 ;  /* 0x0000000600b77308 */ /* 0x000ee20000002400 */
[-C--:B------:R-:W-:Y:S09]  /*248f0*/  FMUL.FTZ R19, R19, R166.reuse ;  /* 0x000000a613137220 */ /* 0x080ff20000410000 */
        /* <DEDUP_REMOVED lines=12> */
[C---:B----4-:R-:W-:Y:S05]  /*249c0*/  HMMA.16816.F32.BF16 R20, R196.reuse, R4, R20 ;  /* 0x00000004c414723c */ /* 0x050fea0000041814 */
[-C--:B--2---:R-:W-:Y:S03]  /*249d0*/  FMUL.FTZ R12, R13, R166.reuse ;  /* 0x000000a60d0c7220 */ /* 0x084fe60000410000 */
[----:B------:R2:W4:Y:S01]  /*249e0*/  MUFU.TANH R5, R16 ;  /* 0x0000001000057308 */ /* 0x0005220000002400 */
[C---:B------:R-:W-:Y:S03]  /*249f0*/  HMMA.16816.F32.BF16 R24, R196.reuse, R6, R24 ;  /* 0x00000006c418723c */ /* 0x040fe60000041818 */
[-C--:B------:R-:W-:Y:S06]  /*24a00*/  FMUL.FTZ R4, R17, R166.reuse ;  /* 0x000000a611047220 */ /* 0x080fec0000410000 */
[----:B------:R-:W1:Y:S10]  /*24a10*/  MUFU.TANH R12, R12 ;  /* 0x0000000c000c7308 */ /* 0x000e740000002400 */
[----:B------:R-:W1:Y:S01]  /*24a20*/  MUFU.TANH R4, R4 ;  /* 0x0000000400047308 */ /* 0x000e620000002400 */
[-C--:B------:R-:W-:Y:S01]  /*24a30*/  FMUL.FTZ R20, R20, R166.reuse ;  /* 0x000000a614147220 */ /* 0x080fe20000410000 */
[-C--:B------:R-:W-:Y:S01]  /*24a40*/  FMUL.FTZ R21, R21, R166.reuse ;  /* 0x000000a615157220 */ /* 0x080fe20000410000 */
[-C--:B------:R-:W-:Y:S01]  /*24a50*/  FMUL.FTZ R22, R22, R166.reuse ;  /* 0x000000a616167220 */ /* 0x080fe20000410000 */
[-C--:B------:R-:W-:Y:S06]  /*24a60*/  FMUL.FTZ R23, R23, R166.reuse ;  /* 0x000000a617177220 */ /* 0x080fec0000410000 */
[----:B------:R2:W1:Y:S01]  /*24a70*/  MUFU.TANH R193, R18 ;  /* 0x0000001200c17308 */ /* 0x0004620000002400 */
[C---:B-----5:R-:W-:Y:S03]  /*24a80*/  HMMA.16816.F32.BF16 R28, R196.reuse, R8, R28 ;  /* 0x00000008c41c723c */ /* 0x060fe6000004181c */
        /* <DEDUP_REMOVED lines=27> */
[----:B------:R-:W1:Y:S10]  /*24c40*/  MUFU.TANH R10, R10 ;  /* 0x0000000a000a7308 */ /* 0x000e740000002400 */
[----:B------:R2:W1:Y:S10]  /*24c50*/  MUFU.TANH R168, R34 ;  /* 0x0000002200a87308 */ /* 0x0004740000002400 */
[----:B------:R2:W1:Y:S01]  /*24c60*/  MUFU.TANH R167, R35 ;  /* 0x0000002300a77308 */ /* 0x0004620000002400 */
[----:B---34-:R-:W-:Y:S05]  /*24c70*/  @!P0 BRA `(.L_x_3641) ;  /* 0x0000000c006c8947 */ /* 0x018fea0003800000 */
        /* <DEDUP_REMOVED lines=8> */
[C---:B-1----:R-:W-:Y:S01]  /*24d00*/  VIADD R14, R17.reuse, 0xffffff80 ;  /* 0xffffff80110e7836 */ /* 0x042fe20000000000 */
[C---:B------:R-:W-:Y:S01]  /*24d10*/  R2UR UR10, R170.reuse ;  /* 0x00000000aa0a72ca */ /* 0x040fe200000e0000 */
[----:B------:R-:W-:Y:S01]  /*24d20*/  VIADD R17, R17, 0xffffffc0 ;  /* 0xffffffc011117836 */ /* 0x000fe20000000000 */
[C---:B------:R-:W-:Y:S02]  /*24d30*/  R2UR UR11, R171.reuse ;  /* 0x00000000ab0b72ca */ /* 0x040fe400000e0000 */
[----:B------:R-:W-:Y:S02]  /*24d40*/  IABS R7, R14 ;  /* 0x0000000e00077213 */ /* 0x000fe40000000000 */
[----:B------:R-:W-:Y:S02]  /*24d50*/  IABS R6, R17 ;  /* 0x0000001100067213 */ /* 0x000fe40000000000 */
[C---:B------:R-:W-:Y:S02]  /*24d60*/  R2UR UR12, R170.reuse ;  /* 0x00000000aa0c72ca */ /* 0x040fe400000e0000 */
[C---:B------:R-:W-:Y:S01]  /*24d70*/  R2UR UR13, R171.reuse ;  /* 0x00000000ab0d72ca */ /* 0x040fe200000e0000 */
[----:B--2---:R-:W2:Y:S01]  /*24d80*/  LD.E R16, desc[UR4][R164.64+0x170] ;  /* 0x00017004a4107980 */ /* 0x004ea2000c101900 */
        /* <DEDUP_REMOVED lines=60> */
.L_x_3643:
[----:B------:R-:W-:Y:S02]  /*25150*/  R2UR UR4, R170 ;  /* 0x00000000aa0472ca */ /* 0x000fe400000e0000 */
[----:B------:R-:W-:Y:S11]  /*25160*/  R2UR UR5, R171 ;  /* 0x00000000ab0572ca */ /* 0x000ff600000e0000 */
[----:B------:R-:W-:Y:S02]  /*25170*/  @!UPT UIADD3 URZ, URZ, URZ, URZ ;  /* 0x0000003f3f3ff290 */ /* 0x000fe4000fffe03f */
[----:B--2---:R-:W2:Y:S02]  /*25180*/  LD.E R16, desc[UR4][R164.64+0x38] ;  /* 0x00003804a4107980 */ /* 0x004ea4000c101900 */
[----:B--2---:R-:W-:Y:S05]  /*25190*/  IMAD.U32 R16, R16, -0x40, RZ ;  /* 0xffffffc010107824 */ /* 0x004fea00078e00ff */
[----:B------:R-:W-:Y:S02]  /*251a0*/  SHF.R.S32.HI R7, RZ, 0x1f, R16 ;  /* 0x0000001fff077819 */ /* 0x000fe40000011410 */
.L_x_3644:
[----:B------:R-:W-:Y:S05]  /*251b0*/  BSYNC B0 ;  /* 0x0000000000007941 */ /* 0x000fea0003800000 */
.L_x_3642:
        /* <DEDUP_REMOVED lines=42> */
[CC--:B-1----:R-:W-:Y:S02]  /*25460*/  @P3 LEA R14, P0, R6.reuse, R240.reuse, 0x1 ;  /* 0x000000f0060e3211 */ /* 0x0c2fe400078008ff */
        /* <DEDUP_REMOVED lines=92> */
.L_x_3641:
[----:B------:R-:W-:Y:S05]  /*25a30*/  BSYNC B1 ;  /* 0x0000000000017941 */ /* 0x000fea0003800000 */
.L_x_3640:
[----:B------:R-:W-:Y:S01]  /*25a40*/  R2UR UR4, R170 ;  /* 0x00000000aa0472ca */ /* 0x000fe200000e0000 */
[----:B------:R-:W4:Y:S01]  /*25a50*/  S2R R13, SR_TID.X ;  /* 0x00000000000d7919 */ /* 0x000f220000002100 */
[----:B------:R-:W-:Y:S02]  /*25a60*/  R2UR UR5, R171 ;  /* 0x00000000ab0572ca */ /* 0x000fe400000e0000 */
[----:B------:R-:W-:Y:S01]  /*25a70*/  IADD3 R182, R250, -0x1, RZ ;  /* 0xfffffffffab67810 */ /* 0x000fe20007ffe0ff */
[----:B--23--:R-:W-:Y:S08]  /*25a80*/  LDSM.16.MT88.4 R20, [R226+0x10000] ;  /* 0x01000000e214783b */ /* 0x00cff00000004200 */
[----:B------:R-:W-:Y:S08]  /*25a90*/  LDSM.16.MT88.4 R28, [R225+0x10000] ;  /* 0x01000000e11c783b */ /* 0x000ff00000004200 */
[----:B------:R2:W3:Y:S01]  /*25aa0*/  LD.E R166, desc[UR4][R164.64+0xdc] ;  /* 0x0000dc04a4a67980 */ /* 0x0004e2000c101900 */
[----:B----4-:R-:W-:Y:S04]  /*25ab0*/  SHF.L.U32 R13, R13, 0x1, RZ ;  /* 0x000000010d0d7819 */ /* 0x010fe800000006ff */
[----:B------:R-:W-:Y:S04]  /*25ac0*/  LOP3.LUT R13, R13, 0x6, RZ, 0xc0, !PT ;  /* 0x000000060d0d7812 */ /* 0x000fe800078ec0ff */
[----:B------:R-:W-:Y:S04]  /*25ad0*/  LEA R13, R182, R13, 0x6 ;  /* 0x0000000db60d7211 */ /* 0x000fe800078e30ff */
[C---:B------:R-:W-:Y:S02]  /*25ae0*/  IADD3 R196, R13.reuse, 0x11, RZ ;  /* 0x000000110dc47810 */ /* 0x040fe40007ffe0ff */
[C---:B------:R-:W-:Y:S02]  /*25af0*/  IADD3 R198, R13.reuse, 0x18, RZ ;  /* 0x000000180dc67810 */ /* 0x040fe40007ffe0ff */
[----:B------:R-:W-:Y:S02]  /*25b00*/  I2FP.F32.S32 R196, R196 ;  /* 0x000000c400c47245 */ /* 0x000fe40000201400 */
[C---:B------:R-:W-:Y:S02]  /*25b10*/  IADD3 R6, R13.reuse, 0x1, RZ ;  /* 0x000000010d067810 */ /* 0x040fe40007ffe0ff */
[----:B------:R-:W-:Y:S01]  /*25b20*/  I2FP.F32.S32 R8, R13 ;  /* 0x0000000d00087245 */ /* 0x000fe20000201400 */
[CC--:B-1----:R-:W-:Y:S01]  /*25b30*/  FFMA.FTZ R194, R0.reuse, R196.reuse, R194 ;  /* 0x000000c400c27223 */ /* 0x0c2fe200000100c2 */
[C---:B------:R-:W-:Y:S01]  /*25b40*/  IADD3 R14, R13.reuse, 0x9, RZ ;  /* 0x000000090d0e7810 */ /* 0x040fe20007ffe0ff */
[C---:B------:R-:W-:Y:S01]  /*25b50*/  FFMA.FTZ R196, R0.reuse, R196, R12 ;  /* 0x000000c400c47223 */ /* 0x040fe2000001000c */
[----:B------:R-:W-:Y:S01]  /*25b60*/  I2FP.F32.S32 R198, R198 ;  /* 0x000000c600c67245 */ /* 0x000fe20000201400 */
[CC--:B------:R-:W-:Y:S01]  /*25b70*/  FFMA.FTZ R183, R0.reuse, R8.reuse, R183 ;  /* 0x0000000800b77223 */ /* 0x0c0fe200000100b7 */
[C---:B------:R-:W-:Y:S01]  /*25b80*/  IADD3 R199, R13.reuse, 0x19, RZ ;  /* 0x000000190dc77810 */ /* 0x040fe20007ffe0ff */
[C---:B------:R-:W-:Y:S01]  /*25b90*/  FFMA.FTZ R8, R0.reuse, R8, R169 ;  /* 0x0000000800087223 */ /* 0x040fe200000100a9 */
[C---:B------:R-:W-:Y:S01]  /*25ba0*/  IADD3 R7, R13.reuse, 0x8, RZ ;  /* 0x000000080d077810 */ /* 0x040fe20007ffe0ff */
[C---:B------:R-:W-:Y:S01]  /*25bb0*/  FFMA.FTZ R193, R0.reuse, R198, R193 ;  /* 0x000000c600c17223 */ /* 0x040fe200000100c1 */
[----:B------:R-:W-:Y:S01]  /*25bc0*/  I2FP.F32.S32 R14, R14 ;  /* 0x0000000e000e7245 */ /* 0x000fe20000201400 */
[C---:B------:R-:W-:Y:S01]  /*25bd0*/  FFMA.FTZ R198, R0.reuse, R198, R5 ;  /* 0x000000c600c67223 */ /* 0x040fe20000010005 */
[----:B------:R-:W-:Y:S02]  /*25be0*/  I2FP.F32.S32 R6, R6 ;  /* 0x0000000600067245 */ /* 0x000fe40000201400 */
[C---:B------:R-:W-:Y:S01]  /*25bf0*/  IADD3 R12, R13.reuse, 0x20, RZ ;  /* 0x000000200d0c7810 */ /* 0x040fe20007ffe0ff */
[CC--:B------:R-:W-:Y:S01]  /*25c00*/  FFMA.FTZ R9, R0.reuse, R14.reuse, R189 ;  /* 0x0000000e00097223 */ /* 0x0c0fe200000100bd */
[----:B------:R-:W-:Y:S01]  /*25c10*/  I2FP.F32.S32 R199, R199 ;  /* 0x000000c700c77245 */ /* 0x000fe20000201400 */
[C---:B------:R-:W-:Y:S01]  /*25c20*/  FFMA.FTZ R186, R0.reuse, R14, R186 ;  /* 0x0000000e00ba7223 */ /* 0x040fe200000100ba */
[----:B------:R-:W-:Y:S01]  /*25c30*/  I2FP.F32.S32 R7, R7 ;  /* 0x0000000700077245 */ /* 0x000fe20000201400 */
[C---:B------:R-:W-:Y:S01]  /*25c40*/  FFMA.FTZ R184, R0.reuse, R6, R184 ;  /* 0x0000000600b87223 */ /* 0x040fe200000100b8 */
[----:B------:R-:W-:Y:S01]  /*25c50*/  I2FP.F32.S32 R5, R12 ;  /* 0x0000000c00057245 */ /* 0x000fe20000201400 */
[C---:B------:R-:W-:Y:S01]  /*25c60*/  FFMA.FTZ R195, R0.reuse, R199, R195 ;  /* 0x000000c700c37223 */ /* 0x040fe200000100c3 */
[----:B------:R-:W-:Y:S01]  /*25c70*/  IADD3 R14, R13, 0x21, RZ ;  /* 0x000000210d0e7810 */ /* 0x000fe20007ffe0ff */
[C---:B------:R-:W-:Y:S01]  /*25c80*/  FFMA.FTZ R187, R0.reuse, R7, R187 ;  /* 0x0000000700bb7223 */ /* 0x040fe200000100bb */
[----:B------:R-:W-:Y:S01]  /*25c90*/  FMNMX.FTZ R12, R183, R3, !PT ;  /* 0x00000003b70c7209 */ /* 0x000fe20007810000 */
[C---:B------:R-:W-:Y:S01]  /*25ca0*/  FFMA.FTZ R199, R0.reuse, R199, R4 ;  /* 0x000000c700c77223 */ /* 0x040fe20000010004 */
[----:B------:R-:W-:Y:S01]  /*25cb0*/  IADD3 R197, R13, 0x10, RZ ;  /* 0x000000100dc57810 */ /* 0x000fe20007ffe0ff */
[C---:B------:R-:W-:Y:S01]  /*25cc0*/  FFMA.FTZ R6, R0.reuse, R6, R177 ;  /* 0x0000000600067223 */ /* 0x040fe200000100b1 */
[----:B------:R-:W-:Y:S01]  /*25cd0*/  I2FP.F32.S32 R4, R14 ;  /* 0x0000000e00047245 */ /* 0x000fe20000201400 */
[----:B------:R-:W-:Y:S01]  /*25ce0*/  FFMA.FTZ R7, R0, R7, R185 ;  /* 0x0000000700077223 */ /* 0x000fe200000100b9 */
[----:B------:R-:W-:Y:S01]  /*25cf0*/  FMNMX.FTZ R12, R184, R12, !PT ;  /* 0x0000000cb80c7209 */ /* 0x000fe20007810000 */
[-C--:B------:R-:W-:Y:S01]  /*25d00*/  FFMA.FTZ R174, R0, R5.reuse, R174 ;  /* 0x0000000500ae7223 */ /* 0x080fe200000100ae */
[----:B------:R-:W-:Y:S01]  /*25d10*/  FMNMX.FTZ R14, R8, R2, !PT ;  /* 0x00000002080e7209 */ /* 0x000fe20007810000 */
[C---:B------:R-:W-:Y:S01]  /*25d20*/  FFMA.FTZ R203, R0.reuse, R5, R203 ;  /* 0x0000000500cb7223 */ /* 0x040fe200000100cb */
[----:B------:R-:W-:Y:S01]  /*25d30*/  I2FP.F32.S32 R197, R197 ;  /* 0x000000c500c57245 */ /* 0x000fe20000201400 */
[C---:B------:R-:W-:Y:S01]  /*25d40*/  FFMA.FTZ R173, R0.reuse, R4, R173 ;  /* 0x0000000400ad7223 */ /* 0x040fe200000100ad */
[----:B------:R-:W-:Y:S01]  /*25d50*/  FMNMX.FTZ R12, R187, R12, !PT ;  /* 0x0000000cbb0c7209 */ /* 0x000fe20007810000 */
[----:B------:R-:W-:Y:S01]  /*25d60*/  FFMA.FTZ R202, R0, R4, R202 ;  /* 0x0000000400ca7223 */ /* 0x000fe200000100ca */
[----:B------:R-:W-:Y:S01]  /*25d70*/  FMNMX.FTZ R14, R6, R14, !PT ;  /* 0x0000000e060e7209 */ /* 0x000fe20007810000 */
[CC--:B------:R-:W-:Y:S01]  /*25d80*/  FFMA.FTZ R192, R0.reuse, R197.reuse, R192 ;  /* 0x000000c500c07223 */ /* 0x0c0fe200000100c0 */
[----:B------:R-:W-:Y:S01]  /*25d90*/  FMNMX.FTZ R12, R9, R12, !PT ;  /* 0x0000000c090c7209 */ /* 0x000fe20007810000 */
[----:B------:R-:W-:Y:S01]  /*25da0*/  FFMA.FTZ R197, R0, R197, R188 ;  /* 0x000000c500c57223 */ /* 0x000fe200000100bc */
[----:B------:R-:W-:Y:S02]  /*25db0*/  FMNMX.FTZ R14, R7, R14, !PT ;  /* 0x0000000e070e7209 */ /* 0x000fe40007810000 */
[----:B------:R-:W-:Y:S02]  /*25dc0*/  FMNMX.FTZ R12, R192, R12, !PT ;  /* 0x0000000cc00c7209 */ /* 0x000fe40007810000 */
[----:B------:R-:W-:Y:S02]  /*25dd0*/  FMNMX.FTZ R14, R186, R14, !PT ;  /* 0x0000000eba0e7209 */ /* 0x000fe40007810000 */
[----:B------:R-:W-:Y:S02]  /*25de0*/  FMNMX.FTZ R12, R194, R12, !PT ;  /* 0x0000000cc20c7209 */ /* 0x000fe40007810000 */
[----:B------:R-:W-:Y:S02]  /*25df0*/  FMNMX.FTZ R14, R197, R14, !PT ;  /* 0x0000000ec50e7209 */ /* 0x000fe40007810000 */
[----:B------:R-:W-:Y:S02]  /*25e00*/  IADD3 R5, R13, 0x29, RZ ;  /* 0x000000290d057810 */ /* 0x000fe40007ffe0ff */
[----:B------:R-:W-:Y:S02]  /*25e10*/  FMNMX.FTZ R12, R193, R12, !PT ;  /* 0x0000000cc10c7209 */ /* 0x000fe40007810000 */
[----:B------:R-:W-:Y:S02]  /*25e20*/  FMNMX.FTZ R14, R196, R14, !PT ;  /* 0x0000000ec40e7209 */ /* 0x000fe40007810000 */
[C---:B------:R-:W-:Y:S02]  /*25e30*/  IADD3 R15, R13.reuse, 0x28, RZ ;  /* 0x000000280d0f7810 */ /* 0x040fe40007ffe0ff */
[----:B------:R-:W-:Y:S02]  /*25e40*/  IADD3 R4, R13, 0x30, RZ ;  /* 0x000000300d047810 */ /* 0x000fe40007ffe0ff */
[----:B------:R-:W-:Y:S02]  /*25e50*/  I2FP.F32.S32 R5, R5 ;  /* 0x0000000500057245 */ /* 0x000fe40000201400 */
[----:B------:R-:W-:Y:S02]  /*25e60*/  FMNMX.FTZ R12, R195, R12, !PT ;  /* 0x0000000cc30c7209 */ /* 0x000fe40007810000 */
[----:B------:R-:W-:Y:S01]  /*25e70*/  FMNMX.FTZ R14, R198, R14, !PT ;  /* 0x0000000ec60e7209 */ /* 0x000fe20007810000 */
[C---:B------:R-:W-:Y:S01]  /*25e80*/  FFMA.FTZ R175, R0.reuse, R5, R175 ;  /* 0x0000000500af7223 */ /* 0x040fe200000100af */
[----:B------:R-:W-:Y:S01]  /*25e90*/  I2FP.F32.S32 R15, R15 ;  /* 0x0000000f000f7245 */ /* 0x000fe20000201400 */
[C---:B------:R-:W-:Y:S01]  /*25ea0*/  FFMA.FTZ R200, R0.reuse, R5, R200 ;  /* 0x0000000500c87223 */ /* 0x040fe200000100c8 */
[----:B------:R-:W-:Y:S02]  /*25eb0*/  I2FP.F32.S32 R4, R4 ;  /* 0x0000000400047245 */ /* 0x000fe40000201400 */
[----:B------:R-:W-:Y:S01]  /*25ec0*/  FMNMX.FTZ R5, R203, R12, !PT ;  /* 0x0000000ccb057209 */ /* 0x000fe20007810000 */
[C---:B------:R-:W-:Y:S01]  /*25ed0*/  FFMA.FTZ R201, R0.reuse, R15, R201 ;  /* 0x0000000f00c97223 */ /* 0x040fe200000100c9 */
[----:B------:R-:W-:Y:S01]  /*25ee0*/  FMNMX.FTZ R14, R199, R14, !PT ;  /* 0x0000000ec70e7209 */ /* 0x000fe20007810000 */
[CC--:B------:R-:W-:Y:S01]  /*25ef0*/  FFMA.FTZ R178, R0.reuse, R4.reuse, R178 ;  /* 0x0000000400b27223 */ /* 0x0c0fe200000100b2 */
[----:B------:R-:W-:Y:S01]  /*25f00*/  FFMA.FTZ R191, R0, R4, R191 ;  /* 0x0000000400bf7223 */ /* 0x000fe200000100bf */
[----:B------:R-:W-:Y:S01]  /*25f10*/  FMNMX.FTZ R4, R202, R5, !PT ;  /* 0x00000005ca047209 */ /* 0x000fe20007810000 */
[----:B------:R-:W-:Y:S01]  /*25f20*/  FFMA.FTZ R172, R0, R15, R172 ;  /* 0x0000000f00ac7223 */ /* 0x000fe200000100ac */
[----:B------:R-:W-:Y:S02]  /*25f30*/  FMNMX.FTZ R12, R174, R14, !PT ;  /* 0x0000000eae0c7209 */ /* 0x000fe40007810000 */
[----:B------:R-:W-:Y:S02]  /*25f40*/  IADD3 R15, R13, 0x31, RZ ;  /* 0x000000310d0f7810 */ /* 0x000fe40007ffe0ff */
[----:B------:R-:W-:Y:S02]  /*25f50*/  FMNMX.FTZ R4, R201, R4, !PT ;  /* 0x00000004c9047209 */ /* 0x000fe40007810000 */
[----:B------:R-:W-:Y:S02]  /*25f60*/  FMNMX.FTZ R12, R173, R12, !PT ;  /* 0x0000000cad0c7209 */ /* 0x000fe40007810000 */
[----:B------:R-:W-:Y:S02]  /*25f70*/  IADD3 R171, R13, 0x38, RZ ;  /* 0x000000380dab7810 */ /* 0x000fe40007ffe0ff */
[----:B------:R-:W-:Y:S02]  /*25f80*/  I2FP.F32.S32 R14, R15 ;  /* 0x0000000f000e7245 */ /* 0x000fe40000201400 */
[----:B------:R-:W-:Y:S02]  /*25f90*/  FMNMX.FTZ R4, R175, R4, !PT ;  /* 0x00000004af047209 */ /* 0x000fe40007810000 */
[----:B------:R-:W-:Y:S01]  /*25fa0*/  FMNMX.FTZ R12, R172, R12, !PT ;  /* 0x0000000cac0c7209 */ /* 0x000fe20007810000 */
[CC--:B------:R-:W-:Y:S01]  /*25fb0*/  FFMA.FTZ R179, R0.reuse, R14.reuse, R179 ;  /* 0x0000000e00b37223 */ /* 0x0c0fe200000100b3 */
[----:B------:R-:W-:Y:S01]  /*25fc0*/  IADD3 R5, R13, 0x39, RZ ;  /* 0x000000390d057810 */ /* 0x000fe20007ffe0ff */
[----:B------:R-:W-:Y:S01]  /*25fd0*/  FFMA.FTZ R176, R0, R14, R176 ;  /* 0x0000000e00b07223 */ /* 0x000fe200000100b0 */
        /* <DEDUP_REMOVED lines=8> */
[-C--:B------:R-:W-:Y:S01]  /*26060*/  FFMA.FTZ R167, R0, R5.reuse, R167 ;  /* 0x0000000500a77223 */ /* 0x080fe200000100a7 */
[----:B------:R-:W-:Y:S01]  /*26070*/  FMNMX.FTZ R4, R168, R4, !PT ;  /* 0x00000004a8047209 */ /* 0x000fe20007810000 */
[----:B------:R-:W-:Y:S01]  /*26080*/  FFMA.FTZ R170, R0, R5, R10 ;  /* 0x0000000500aa7223 */ /* 0x000fe2000001000a */
[----:B------:R-:W-:Y:S02]  /*26090*/  FMNMX.FTZ R12, R176, R12, !PT ;  /* 0x0000000cb00c7209 */ /* 0x000fe40007810000 */
[----:B------:R-:W-:Y:S02]  /*260a0*/  FMNMX.FTZ R5, R167, R4, !PT ;  /* 0x00000004a7057209 */ /* 0x000fe40007810000 */
[----:B------:R-:W-:Y:S02]  /*260b0*/  FMNMX.FTZ R11, R171, R12, !PT ;  /* 0x0000000cab0b7209 */ /* 0x000fe40007810000 */
[----:B------:R-:W-:Y:S02]  /*260c0*/  LDSM.16.MT88.4 R12, [R228+0x10000] ;  /* 0x01000000e40c783b */ /* 0x000fe40000004200 */
[----:B------:R-:W-:Y:S06]  /*260d0*/  FMNMX.FTZ R11, R170, R11, !PT ;  /* 0x0000000baa0b7209 */ /* 0x000fec0007810000 */
[----:B------:R-:W1:Y:S08]  /*260e0*/  SHFL.BFLY PT, R4, R5, 0x2, 0x1f ;  /* 0x0c401f0005047f89 */ /* 0x000e7000000e0000 */
[----:B------:R-:W4:Y:S01]  /*260f0*/  SHFL.BFLY PT, R10, R11, 0x2, 0x1f ;  /* 0x0c401f000b0a7f89 */ /* 0x000f2200000e0000 */
[----:B-1----:R-:W-:Y:S02]  /*26100*/  FMNMX.FTZ R4, R5, R4, !PT ;  /* 0x0000000405047209 */ /* 0x002fe40007810000 */
[----:B----4-:R-:W-:Y:S05]  /*26110*/  FMNMX.FTZ R5, R11, R10, !PT ;  /* 0x0000000a0b057209 */ /* 0x010fea0007810000 */
[----:B--2---:R-:W1:Y:S08]  /*26120*/  SHFL.BFLY PT, R164, R4, 0x1, 0x1f ;  /* 0x0c201f0004a47f89 */ /* 0x004e7000000e0000 */
[----:B------:R-:W2:Y:S01]  /*26130*/  SHFL.BFLY PT, R165, R5, 0x1, 0x1f ;  /* 0x0c201f0005a57f89 */ /* 0x000ea200000e0000 */
[----:B-1----:R-:W-:Y:S02]  /*26140*/  FMNMX.FTZ R164, R4, R164, !PT ;  /* 0x000000a404a47209 */ /* 0x002fe40007810000 */
[----:B--2---:R-:W-:Y:S03]  /*26150*/  FMNMX.FTZ R165, R5, R165, !PT ;  /* 0x000000a505a57209 */ /* 0x004fe60007810000 */
[C---:B------:R-:W-:Y:S01]  /*26160*/  FADD.FTZ R3, -R164.reuse, R3 ;  /* 0x00000003a4037221 */ /* 0x040fe20000010100 */
[----:B------:R-:W-:Y:S01]  /*26170*/  FSETP.NEU.FTZ.AND P0, PT, R164, -INF , PT ;  /* 0xff800000a400780b */ /* 0x000fe20003f1d000 */
[----:B------:R-:W-:Y:S01]  /*26180*/  FADD.FTZ R4, -R165, R2 ;  /* 0x00000002a5047221 */ /* 0x000fe20000010100 */
[C---:B---3--:R-:W-:Y:S01]  /*26190*/  FMUL.FTZ R169, R166.reuse, R164 ;  /* 0x000000a4a6a97220 */ /* 0x048fe20000410000 */
        /* <DEDUP_REMOVED lines=31> */
[C---:B------:R-:W-:Y:S03]  /*26390*/  FMUL.FTZ R35, R2.reuse, R135 ;  /* 0x0000008702237220 */ /* 0x040fe60000410000 */
        /* <DEDUP_REMOVED lines=14> */
[C---:B------:R-:W-:Y:S01]  /*26480*/  FMUL.FTZ R39, R2.reuse, R39 ;  /* 0x0000002702277220 */ /* 0x040fe20000410000 */
[----:B------:R-:W3:Y:S03]  /*26490*/  LDSM.16.MT88.4 R148, [R228+0x12000] ;  /* 0x01200000e494783b */ /* 0x000ee60000004200 */
[----:B------:R-:W4:Y:S01]  /*264a0*/  MUFU.EX2 R183, R183 ;  /* 0x000000b700b77308 */ /* 0x000f220000000800 */
[----:B-1----:R-:W-:Y:S01]  /*264b0*/  F2FP.BF16.F32.PACK_AB R161, R185, R189 ;  /* 0x000000bdb9a1723e */ /* 0x002fe200000010ff */
[C---:B------:R-:W-:Y:S01]  /*264c0*/  FMUL.FTZ R36, R3.reuse, R36 ;  /* 0x0000002403247220 */ /* 0x040fe20000410000 */
[C---:B------:R-:W-:Y:S01]  /*264d0*/  FMUL.FTZ R37, R3.reuse, R37 ;  /* 0x0000002503257220 */ /* 0x040fe20000410000 */
[C---:B------:R-:W-:Y:S01]  /*264e0*/  FMUL.FTZ R42, R2.reuse, R42 ;  /* 0x0000002a022a7220 */ /* 0x040fe20000410000 */
[C---:B------:R-:W-:Y:S01]  /*264f0*/  FMUL.FTZ R43, R2.reuse, R43 ;  /* 0x0000002b022b7220 */ /* 0x040fe20000410000 */
[C---:B------:R-:W-:Y:S01]  /*26500*/  FMUL.FTZ R40, R3.reuse, R40 ;  /* 0x0000002803287220 */ /* 0x040fe20000410000 */
[----:B------:R-:W1:Y:S03]  /*26510*/  LDSM.16.MT88.4 R140, [R226+0x12000] ;  /* 0x01200000e28c783b */ /* 0x000e660000004200 */
[----:B------:R-:W-:Y:S01]  /*26520*/  MUFU.EX2 R190, R190 ;  /* 0x000000be00be7308 */ /* 0x000fe20000000800 */
[C---:B------:R-:W-:Y:S01]  /*26530*/  FMUL.FTZ R41, R3.reuse, R41 ;  /* 0x0000002903297220 */ /* 0x040fe20000410000 */
[C---:B------:R-:W-:Y:S01]  /*26540*/  FMUL.FTZ R46, R2.reuse, R46 ;  /* 0x0000002e022e7220 */ /* 0x040fe20000410000 */
[C---:B------:R-:W-:Y:S01]  /*26550*/  FMUL.FTZ R47, R2.reuse, R47 ;  /* 0x0000002f022f7220 */ /* 0x040fe20000410000 */
[C---:B------:R-:W-:Y:S01]  /*26560*/  FMUL.FTZ R44, R3.reuse, R44 ;  /* 0x0000002c032c7220 */ /* 0x040fe20000410000 */
[----:B------:R-:W-:Y:S01]  /*26570*/  FMUL.FTZ R45, R3, R45 ;  /* 0x0000002d032d7220 */ /* 0x000fe20000410000 */
[C---:B------:R-:W-:Y:S01]  /*26580*/  FMUL.FTZ R50, R2.reuse, R50 ;  /* 0x0000003202327220 */ /* 0x040fe20000410000 */
[----:B------:R-:W5:Y:S03]  /*26590*/  LDSM.16.MT88.4 R132, [R225+0x12000] ;  /* 0x01200000e184783b */ /* 0x000f660000004200 */
[----:B------:R-:W2:Y:S01]  /*265a0*/  MUFU.EX2 R188, R188 ;  /* 0x000000bc00bc7308 */ /* 0x000ea20000000800 */
[----:B----4-:R-:W-:Y:S01]  /*265b0*/  F2FP.BF16.F32.PACK_AB R163, R183, R184 ;  /* 0x000000b8b7a3723e */ /* 0x010fe200000010ff */
        /* <DEDUP_REMOVED lines=14> */
[----:B------:R-:W4:Y:S01]  /*266a0*/  MUFU.EX2 R186, R186 ;  /* 0x000000ba00ba7308 */ /* 0x000f220000000800 */
[----:B--2---:R-:W-:Y:S01]  /*266b0*/  F2FP.BF16.F32.PACK_AB R160, R188, R190 ;  /* 0x000000bebca0723e */ /* 0x004fe200000010ff */
        /* <DEDUP_REMOVED lines=14> */
[----:B------:R-:W-:Y:S01]  /*267a0*/  FMUL.FTZ R78, R2, R78 ;  /* 0x0000004e024e7220 */ /* 0x000fe20000410000 */
[----:B----4-:R-:W-:Y:S01]  /*267b0*/  F2FP.BF16.F32.PACK_AB R162, R186, R187 ;  /* 0x000000bbbaa2723e */ /* 0x010fe200000010ff */
[-C--:B------:R-:W-:Y:S01]  /*267c0*/  FFMA.FTZ R204, R175, R166.reuse, -R169 ;  /* 0x000000a6afcc7223 */ /* 0x080fe200000108a9 */
[-CC-:B------:R-:W-:Y:S01]  /*267d0*/  FFMA.FTZ R205, R174, R166.reuse, -R177.reuse ;  /* 0x000000a6aecd7223 */ /* 0x180fe200000108b1 */
[-CC-:B------:R-:W-:Y:S01]  /*267e0*/  FFMA.FTZ R206, R173, R166.reuse, -R177.reuse ;  /* 0x000000a6adce7223 */ /* 0x180fe200000108b1 */
[-CC-:B------:R-:W-:Y:S01]  /*267f0*/  FFMA.FTZ R207, R172, R166.reuse, -R177.reuse ;  /* 0x000000a6accf7223 */ /* 0x180fe200000108b1 */
[-CC-:B------:R-:W-:Y:S01]  /*26800*/  FFMA.FTZ R178, R178, R166.reuse, -R177.reuse ;  /* 0x000000a6b2b27223 */ /* 0x180fe200000108b1 */
[----:B------:R-:W-:Y:S01]  /*26810*/  LDSM.16.MT88.4 R172, [R225+0x11000] ;  /* 0x01100000e1ac783b */ /* 0x000fe20000004200 */
[C---:B------:R-:W-:Y:S01]  /*26820*/  HMMA.16816.F32.BF16 R4, R160.reuse, R12, R4 ;  /* 0x0000000ca004723c */ /* 0x040fe20000041804 */
[----:B------:R-:W-:Y:S04]  /*26830*/  MUFU.EX2 R192, R192 ;  /* 0x000000c000c07308 */ /* 0x000fe80000000800 */
[----:B------:R-:W-:Y:S01]  /*26840*/  FFMA.FTZ R176, R176, R166, -R177 ;  /* 0x000000a6b0b07223 */ /* 0x000fe200000108b1 */
[C---:B------:R-:W-:Y:S05]  /*26850*/  HMMA.16816.F32.BF16 R8, R160.reuse, R14, R8 ;  /* 0x0000000ea008723c */ /* 0x040fea0000041808 */
[----:B------:R-:W2:Y:S01]  /*26860*/  MUFU.EX2 R194, R194 ;  /* 0x000000c200c27308 */ /* 0x000ea20000000800 */
[----:B------:R-:W-:Y:S01]  /*26870*/  ISETP.GT.AND P0, PT, R250, 0x1, PT ;  /* 0x00000001fa00780c */ /* 0x000fe20003f04270 */
[C---:B------:R-:W-:Y:S01]  /*26880*/  FMUL.FTZ R12, R3.reuse, R152 ;  /* 0x00000098030c7220 */ /* 0x040fe20000410000 */
[----:B------:R-:W-:Y:S03]  /*26890*/  FMUL.FTZ R13, R3, R153 ;  /* 0x00000099030d7220 */ /* 0x000fe60000410000 */
[C---:B------:R-:W-:Y:S01]  /*268a0*/  FMUL.FTZ R14, R2.reuse, R154 ;  /* 0x0000009a020e7220 */ /* 0x040fe20000410000 */
[C---:B------:R-:W-:Y:S02]  /*268b0*/  FMUL.FTZ R15, R2.reuse, R155 ;  /* 0x0000009b020f7220 */ /* 0x040fe40000410000 */
[----:B------:R-:W-:Y:S01]  /*268c0*/  LDSM.16.MT88.4 R152, [R226+0x12800] ;  /* 0x01280000e298783b */ /* 0x000fe20000004200 */
[----:B------:R-:W-:Y:S01]  /*268d0*/  FFMA.FTZ R179, R179, R166, -R169 ;  /* 0x000000a6b3b37223 */ /* 0x000fe200000108a9 */
[C---:B------:R-:W-:Y:S01]  /*268e0*/  FMUL.FTZ R79, R2.reuse, R79 ;  /* 0x0000004f024f7220 */ /* 0x040fe20000410000 */
[C---:B------:R-:W-:Y:S01]  /*268f0*/  FMUL.FTZ R76, R3.reuse, R76 ;  /* 0x0000004c034c7220 */ /* 0x040fe20000410000 */
[C---:B------:R-:W-:Y:S01]  /*26900*/  FMUL.FTZ R77, R3.reuse, R77 ;  /* 0x0000004d034d7220 */ /* 0x040fe20000410000 */
[C---:B------:R-:W-:Y:S01]  /*26910*/  HMMA.16816.F32.BF16 R12, R160.reuse, R20, R12 ;  /* 0x00000014a00c723c */ /* 0x040fe2000004180c */
[----:B------:R-:W-:Y:S02]  /*26920*/  MUFU.EX2 R193, R193 ;  /* 0x000000c100c17308 */ /* 0x000fe40000000800 */
[C---:B------:R-:W-:Y:S01]  /*26930*/  FMUL.FTZ R82, R2.reuse, R82 ;  /* 0x0000005202527220 */ /* 0x040fe20000410000 */
[C---:B------:R-:W-:Y:S01]  /*26940*/  FMUL.FTZ R83, R2.reuse, R83 ;  /* 0x0000005302537220 */ /* 0x040fe20000410000 */
[C---:B------:R-:W-:Y:S01]  /*26950*/  FMUL.FTZ R80, R3.reuse, R80 ;  /* 0x0000005003507220 */ /* 0x040fe20000410000 */
[C---:B------:R-:W-:Y:S05]  /*26960*/  HMMA.16816.F32.BF16 R16, R160.reuse, R22, R16 ;  /* 0x00000016a010723c */ /* 0x040fea0000041810 */
[----:B------:R-:W-:Y:S01]  /*26970*/  MUFU.EX2 R198, R198 ;  /* 0x000000c600c67308 */ /* 0x000fe20000000800 */
[C---:B------:R-:W-:Y:S01]  /*26980*/  FMUL.FTZ R20, R3.reuse, R144 ;  /* 0x0000009003147220 */ /* 0x040fe20000410000 */
[C---:B------:R-:W-:Y:S01]  /*26990*/  FMUL.FTZ R21, R3.reuse, R145 ;  /* 0x0000009103157220 */ /* 0x040fe20000410000 */
        /* <DEDUP_REMOVED lines=18> */
[----:B------:R-:W4:Y:S01]  /*26ac0*/  LDSM.16.MT88.4 R136, [R224+0x12000] ;  /* 0x01200000e088783b */ /* 0x000f220000004200 */
        /* <DEDUP_REMOVED lines=13> */
[C---:B---3--:R-:W-:Y:S04]  /*26ba0*/  HMMA.16816.F32.BF16 R36, R160.reuse, R148, R36 ;  /* 0x00000094a024723c */ /* 0x048fe80000041824 */
[C---:B------:R-:W-:Y:S02]  /*26bb0*/  FMUL.FTZ R96, R3.reuse, R96 ;  /* 0x0000006003607220 */ /* 0x040fe40000410000 */
[C---:B------:R-:W-:Y:S01]  /*26bc0*/  HMMA.16816.F32.BF16 R40, R160.reuse, R150, R40 ;  /* 0x00000096a028723c */ /* 0x040fe20000041828 */
[----:B------:R-:W-:Y:S01]  /*26bd0*/  LDSM.16.MT88.4 R148, [R224+0x10800] ;  /* 0x01080000e094783b */ /* 0x000fe20000004200 */
[----:B------:R-:W-:Y:S03]  /*26be0*/  MUFU.EX2 R207, R207 ;  /* 0x000000cf00cf7308 */ /* 0x000fe60000000800 */
[C---:B------:R-:W-:Y:S01]  /*26bf0*/  FMUL.FTZ R97, R3.reuse, R97 ;  /* 0x0000006103617220 */ /* 0x040fe20000410000 */
[C---:B-1----:R-:W-:Y:S05]  /*26c00*/  HMMA.16816.F32.BF16 R44, R160.reuse, R140, R44 ;  /* 0x0000008ca02c723c */ /* 0x042fea000004182c */
[C---:B------:R-:W-:Y:S01]  /*26c10*/  FMUL.FTZ R102, R2.reuse, R102 ;  /* 0x0000006602667220 */ /* 0x040fe20000410000 */
[C---:B------:R-:W-:Y:S01]  /*26c20*/  HMMA.16816.F32.BF16 R48, R160.reuse, R142, R48 ;  /* 0x0000008ea030723c */ /* 0x040fe20000041830 */
[----:B------:R-:W1:Y:S04]  /*26c30*/  LDSM.16.MT88.4 R140, [R228+0x14000] ;  /* 0x01400000e48c783b */ /* 0x000e680000004200 */
[C---:B------:R-:W-:Y:S01]  /*26c40*/  FMUL.FTZ R103, R2.reuse, R103 ;  /* 0x0000006702677220 */ /* 0x040fe20000410000 */
[C---:B-----5:R-:W-:Y:S05]  /*26c50*/  HMMA.16816.F32.BF16 R52, R160.reuse, R132, R52 ;  /* 0x00000084a034723c */ /* 0x060fea0000041834 */
[C---:B------:R-:W-:Y:S01]  /*26c60*/  FMUL.FTZ R100, R3.reuse, R100 ;  /* 0x0000006403647220 */ /* 0x040fe20000410000 */
[C---:B------:R-:W-:Y:S01]  /*26c70*/  HMMA.16816.F32.BF16 R56, R160.reuse, R134, R56 ;  /* 0x00000086a038723c */ /* 0x040fe20000041838 */
[----:B------:R-:W3:Y:S04]  /*26c80*/  LDSM.16.MT88.4 R132, [R226+0x14000] ;  /* 0x01400000e284783b */ /* 0x000ee80000004200 */
[C---:B------:R-:W-:Y:S01]  /*26c90*/  FMUL.FTZ R101, R3.reuse, R101 ;  /* 0x0000006503657220 */ /* 0x040fe20000410000 */
[C---:B----4-:R-:W-:Y:S05]  /*26ca0*/  HMMA.16816.F32.BF16 R60, R160.reuse, R136, R60 ;  /* 0x00000088a03c723c */ /* 0x050fea000004183c */
[C---:B------:R-:W-:Y:S01]  /*26cb0*/  FMUL.FTZ R106, R2.reuse, R106 ;  /* 0x0000006a026a7220 */ /* 0x040fe20000410000 */
[C---:B------:R-:W-:Y:S01]  /*26cc0*/  HMMA.16816.F32.BF16 R64, R160.reuse, R138, R64 ;  /* 0x0000008aa040723c */ /* 0x040fe20000041840 */
[----:B------:R-:W4:Y:S04]  /*26cd0*/  LDSM.16.MT88.4 R136, [R225+0x14000] ;  /* 0x01400000e188783b */ /* 0x000f280000004200 */
[C---:B------:R-:W-:Y:S01]  /*26ce0*/  FMUL.FTZ R107, R2.reuse, R107 ;  /* 0x0000006b026b7220 */ /* 0x040fe20000410000 */
[C---:B------:R-:W-:Y:S01]  /*26cf0*/  FMUL.FTZ R104, R3.reuse, R104 ;  /* 0x0000006803687220 */ /* 0x040fe20000410000 */
[C---:B------:R-:W-:Y:S01]  /*26d00*/  FMUL.FTZ R105, R3.reuse, R105 ;  /* 0x0000006903697220 */ /* 0x040fe20000410000 */
[C---:B------:R-:W-:Y:S03]  /*26d10*/  FMUL.FTZ R110, R2.reuse, R110 ;  /* 0x0000006e026e7220 */ /* 0x040fe60000410000 */
[C---:B------:R-:W-:Y:S01]  /*26d20*/  FMUL.FTZ R111, R2.reuse, R111 ;  /* 0x0000006f026f7220 */ /* 0x040fe20000410000 */
[C---:B------:R-:W-:Y:S01]  /*26d30*/  FMUL.FTZ R108, R3.reuse, R108 ;  /* 0x0000006c036c7220 */ /* 0x040fe20000410000 */
[C---:B------:R-:W-:Y:S01]  /*26d40*/  FMUL.FTZ R109, R3.reuse, R109 ;  /* 0x0000006d036d7220 */ /* 0x040fe20000410000 */
[C---:B------:R-:W-:Y:S01]  /*26d50*/  FMUL.FTZ R114, R2.reuse, R114 ;  /* 0x0000007202727220 */ /* 0x040fe20000410000 */
[C---:B------:R-:W-:Y:S01]  /*26d60*/  FMUL.FTZ R115, R2.reuse, R115 ;  /* 0x0000007302737220 */ /* 0x040fe20000410000 */
[C---:B------:R-:W-:Y:S01]  /*26d70*/  FMUL.FTZ R112, R3.reuse, R112 ;  /* 0x0000007003707220 */ /* 0x040fe20000410000 */
[C---:B-1----:R-:W-:Y:S03]  /*26d80*/  HMMA.16816.F32.BF16 R68, R160.reuse, R140, R68 ;  /* 0x0000008ca044723c */ /* 0x042fe60000041844 */
[C---:B------:R-:W-:Y:S01]  /*26d90*/  FMUL.FTZ R113, R3.reuse, R113 ;  /* 0x0000007103717220 */ /* 0x040fe20000410000 */
[C---:B------:R-:W-:Y:S01]  /*26da0*/  FMUL.FTZ R118, R2.reuse, R118 ;  /* 0x0000007602767220 */ /* 0x040fe20000410000 */
[C---:B------:R-:W-:Y:S01]  /*26db0*/  FMUL.FTZ R119, R2.reuse, R119 ;  /* 0x0000007702777220 */ /* 0x040fe20000410000 */
[C---:B------:R-:W-:Y:S01]  /*26dc0*/  HMMA.16816.F32.BF16 R72, R160.reuse, R142, R72 ;  /* 0x0000008ea048723c */ /* 0x040fe20000041848 */
[----:B------:R-:W1:Y:S04]  /*26dd0*/  LDSM.16.MT88.4 R140, [R224+0x14000] ;  /* 0x01400000e08c783b */ /* 0x000e680000004200 */
[C---:B------:R-:W-:Y:S01]  /*26de0*/  FMUL.FTZ R116, R3.reuse, R116 ;  /* 0x0000007403747220 */ /* 0x040fe20000410000 */
[C---:B---3--:R-:W-:Y:S05]  /*26df0*/  HMMA.16816.F32.BF16 R76, R160.reuse, R132, R76 ;  /* 0x00000084a04c723c */ /* 0x048fea000004184c */
        /* <DEDUP_REMOVED lines=15> */
[----:B------:R-:W-:Y:S01]  /*26ef0*/  FMUL.FTZ R131, R2, R131 ;  /* 0x0000008302837220 */ /* 0x000fe20000410000 */
[C---:B------:R-:W-:Y:S01]  /*26f00*/  FMUL.FTZ R128, R3.reuse, R128 ;  /* 0x0000008003807220 */ /* 0x040fe20000410000 */
[----:B------:R-:W-:Y:S01]  /*26f10*/  FMUL.FTZ R129, R3, R129 ;  /* 0x0000008103817220 */ /* 0x000fe20000410000 */
[C---:B-1----:R-:W-:Y:S03]  /*26f20*/  HMMA.16816.F32.BF16 R92, R160.reuse, R140, R92 ;  /* 0x0000008ca05c723c */ /* 0x042fe6000004185c */
[-CC-:B------:R-:W-:Y:S01]  /*26f30*/  FFMA.FTZ R200, R200, R166.reuse, -R177.reuse ;  /* 0x000000a6c8c87223 */ /* 0x180fe200000108b1 */
[-C--:B------:R-:W-:Y:S01]  /*26f40*/  FFMA.FTZ R171, R171, R166.reuse, -R177 ;  /* 0x000000a6abab7223 */ /* 0x080fe200000108b1 */
[-CC-:B------:R-:W-:Y:S01]  /*26f50*/  FFMA.FTZ R195, R195, R166.reuse, -R169.reuse ;  /* 0x000000a6c3c37223 */ /* 0x180fe200000108a9 */
[C---:B------:R-:W-:Y:S01]  /*26f60*/  HMMA.16816.F32.BF16 R96, R160.reuse, R142, R96 ;  /* 0x0000008ea060723c */ /* 0x040fe20000041860 */
[----:B------:R-:W1:Y:S02]  /*26f70*/  LDSM.16.MT88.4 R140, [R225+0x16000] ;  /* 0x01600000e18c783b */ /* 0x000e640000004200 */
[----:B------:R-:W-:Y:S02]  /*26f80*/  MUFU.EX2 R200, R200 ;  /* 0x000000c800c87308 */ /* 0x000fe40000000800 */
[-CC-:B------:R-:W-:Y:S01]  /*26f90*/  FFMA.FTZ R203, R203, R166.reuse, -R169.reuse ;  /* 0x000000a6cbcb7223 */ /* 0x180fe200000108a9 */
[C---:B---3--:R-:W-:Y:S07]  /*26fa0*/  HMMA.16816.F32.BF16 R100, R160.reuse, R132, R100 ;  /* 0x00000084a064723c */ /* 0x048fee0000041864 */
[----:B------:R-:W3:Y:S01]  /*26fb0*/  MUFU.EX2 R195, R195 ;  /* 0x000000c300c37308 */ /* 0x000ee20000000800 */
[C---:B------:R-:W-:Y:S01]  /*26fc0*/  HMMA.16816.F32.BF16 R104, R160.reuse, R134, R104 ;  /* 0x00000086a068723c */ /* 0x040fe20000041868 */
[----:B------:R-:W5:Y:S02]  /*26fd0*/  LDSM.16.MT88.4 R132, [R224+0x16000] ;  /* 0x01600000e084783b */ /* 0x000f640000004200 */
[-CC-:B------:R-:W-:Y:S03]  /*26fe0*/  FFMA.FTZ R202, R202, R166.reuse, -R169.reuse ;  /* 0x000000a6caca7223 */ /* 0x180fe600000108a9 */
[C---:B----4-:R-:W-:Y:S03]  /*26ff0*/  HMMA.16816.F32.BF16 R108, R160.reuse, R136, R108 ;  /* 0x00000088a06c723c */ /* 0x050fe6000004186c */
[----:B------:R-:W-:Y:S02]  /*27000*/  MUFU.EX2 R203, R203 ;  /* 0x000000cb00cb7308 */ /* 0x000fe40000000800 */
[-C--:B------:R-:W-:Y:S01]  /*27010*/  FFMA.FTZ R201, R201, R166.reuse, -R169 ;  /* 0x000000a6c9c97223 */ /* 0x080fe200000108a9 */
[C---:B------:R-:W-:Y:S07]  /*27020*/  HMMA.16816.F32.BF16 R112, R160.reuse, R138, R112 ;  /* 0x0000008aa070723c */ /* 0x040fee0000041870 */
[----:B------:R-:W-:Y:S01]  /*27030*/  MUFU.EX2 R202, R202 ;  /* 0x000000ca00ca7308 */ /* 0x000fe20000000800 */
[-CC-:B------:R-:W-:Y:S03]  /*27040*/  FFMA.FTZ R136, R197, R166.reuse, -R177.reuse ;  /* 0x000000a6c5887223 */ /* 0x180fe600000108b1 */
[-CC-:B------:R-:W-:Y:S01]  /*27050*/  FFMA.FTZ R197, R196, R166.reuse, -R177.reuse ;  /* 0x000000a6c4c57223 */ /* 0x180fe200000108b1 */
[-C--:B------:R-:W-:Y:S01]  /*27060*/  FFMA.FTZ R177, R170, R166.reuse, -R177 ;  /* 0x000000a6aab17223 */ /* 0x080fe200000108b1 */
[-CC-:B------:R-:W-:Y:S04]  /*27070*/  FFMA.FTZ R168, R168, R166.reuse, -R169.reuse ;  /* 0x000000a6a8a87223 */ /* 0x180fe800000108a9 */
[----:B------:R4:W-:Y:S01]  /*27080*/  MUFU.EX2 R196, R136 ;  /* 0x0000008800c47308 */ /* 0x0009e20000000800 */
[-CC-:B------:R-:W-:Y:S01]  /*27090*/  FFMA.FTZ R191, R191, R166.reuse, -R169.reuse ;  /* 0x000000a6bfbf7223 */ /* 0x180fe200000108a9 */
[----:B------:R-:W-:Y:S01]  /*270a0*/  FFMA.FTZ R169, R167, R166, -R169 ;  /* 0x000000a6a7a97223 */ /* 0x000fe200000108a9 */
[----:B------:R-:W-:Y:S01]  /*270b0*/  FFMA.FTZ R189, R2, R252, R189 ;  /* 0x000000fc02bd7223 */ /* 0x000fe200000100bd */
[----:B------:R-:W-:Y:S01]  /*270c0*/  MOV R250, R182 ;  /* 0x000000b600fa7202 */ /* 0x000fe20000000f00 */
[C---:B-1----:R-:W-:Y:S05]  /*270d0*/  HMMA.16816.F32.BF16 R116, R160.reuse, R140, R116 ;  /* 0x0000008ca074723c */ /* 0x042fea0000041874 */
[----:B------:R-:W1:Y:S01]  /*270e0*/  MUFU.EX2 R197, R197 ;  /* 0x000000c500c57308 */ /* 0x000e620000000800 */
[----:B------:R-:W-:Y:S01]  /*270f0*/  FADD.FTZ R189, R185, R189 ;  /* 0x000000bdb9bd7221 */ /* 0x000fe20000010000 */
[C---:B------:R-:W-:Y:S01]  /*27100*/  HMMA.16816.F32.BF16 R120, R160.reuse, R142, R120 ;  /* 0x0000008ea078723c */ /* 0x040fe20000041878 */
[----:B------:R-:W-:Y:S07]  /*27110*/  LDSM.16.MT88.4 R140, [R225+0x10800] ;  /* 0x01080000e18c783b */ /* 0x000fee0000004200 */
[----:B------:R-:W1:Y:S03]  /*27120*/  MUFU.EX2 R201, R201 ;  /* 0x000000c900c97308 */ /* 0x000e660000000800 */
[----:B------:R-:W-:Y:S01]  /*27130*/  FADD.FTZ R189, R184, R189 ;  /* 0x000000bdb8bd7221 */ /* 0x000fe20000010000 */
[C---:B-----5:R-:W-:Y:S01]  /*27140*/  HMMA.16816.F32.BF16 R124, R160.reuse, R132, R124 ;  /* 0x00000084a07c723c */ /* 0x060fe2000004187c */
[----:B----4-:R-:W4:Y:S02]  /*27150*/  LDSM.16.MT88.4 R136, [R228+0x10800] ;  /* 0x01080000e488783b */ /* 0x010f240000004200 */
[----:B------:R-:W-:Y:S03]  /*27160*/  FADD.FTZ R189, R183, R189 ;  /* 0x000000bdb7bd7221 */ /* 0x000fe60000010000 */
[----:B------:R-:W-:Y:S01]  /*27170*/  HMMA.16816.F32.BF16 R128, R160, R134, R128 ;  /* 0x00000086a080723c */ /* 0x000fe20000041880 */
[----:B------:R-:W5:Y:S04]  /*27180*/  MUFU.EX2 R191, R191 ;  /* 0x000000bf00bf7308 */ /* 0x000f680000000800 */
[----:B--2---:R-:W-:Y:S01]  /*27190*/  F2FP.BF16.F32.PACK_AB R133, R194, R192 ;  /* 0x000000c0c285723e */ /* 0x004fe200000010ff */
[----:B------:R-:W-:Y:S01]  /*271a0*/  LDSM.16.MT88.4 R160, [R224+0x12800] ;  /* 0x01280000e0a0783b */ /* 0x000fe20000004200 */
[----:B---3--:R-:W-:Y:S01]  /*271b0*/  F2FP.BF16.F32.PACK_AB R135, R195, R193 ;  /* 0x000000c1c387723e */ /* 0x008fe200000010ff */
[----:B------:R-:W-:Y:S03]  /*271c0*/  FADD.FTZ R192, R192, R189 ;  /* 0x000000bdc0c07221 */ /* 0x000fe60000010000 */
[----:B------:R-:W-:Y:S01]  /*271d0*/  MUFU.EX2 R166, R169 ;  /* 0x000000a900a67308 */ /* 0x000fe20000000800 */
[----:B-1----:R-:W-:Y:S01]  /*271e0*/  F2FP.BF16.F32.PACK_AB R132, R197, R196 ;  /* 0x000000c4c584723e */ /* 0x002fe200000010ff */
[----:B------:R-:W-:Y:S01]  /*271f0*/  FADD.FTZ R192, R194, R192 ;  /* 0x000000c0c2c07221 */ /* 0x000fe20000010000 */
[----:B------:R-:W-:Y:S03]  /*27200*/  F2FP.BF16.F32.PACK_AB R134, R199, R198 ;  /* 0x000000c6c786723e */ /* 0x000fe600000010ff */
[----:B------:R-:W-:Y:S04]  /*27210*/  FADD.FTZ R192, R193, R192 ;  /* 0x000000c0c1c07221 */ /* 0x000fe80000010000 */
[----:B------:R-:W-:Y:S04]  /*27220*/  FADD.FTZ R195, R195, R192 ;  /* 0x000000c0c3c37221 */ /* 0x000fe80000010000 */
[----:B------:R-:W-:Y:S04]  /*27230*/  FADD.FTZ R195, R203, R195 ;  /* 0x000000c3cbc37221 */ /* 0x000fe80000010000 */
[C---:B------:R-:W-:Y:S01]  /*27240*/  FADD.FTZ R195, R202.reuse, R195 ;  /* 0x000000c3cac37221 */ /* 0x040fe20000010000 */
[C---:B----4-:R-:W-:Y:S06]  /*27250*/  HMMA.16816.F32.BF16 R4, R132.reuse, R136, R4 ;  /* 0x000000888404723c */ /* 0x050fec0000041804 */
        /* <DEDUP_REMOVED lines=33> */
[C---:B------:R-:W-:Y:S05]  /*27470*/  HMMA.16816.F32.BF16 R96, R132.reuse, R138, R96 ;  /* 0x0000008a8460723c */ /* 0x040fea0000041860 */
[----:B------:R-:W-:Y:S01]  /*27480*/  F2FP.BF16.F32.PACK_AB R137, R202, R203 ;  /* 0x000000cbca89723e */ /* 0x000fe200000010ff */
[C---:B--2---:R-:W-:Y:S05]  /*27490*/  HMMA.16816.F32.BF16 R100, R132.reuse, R144, R100 ;  /* 0x000000908464723c */ /* 0x044fea0000041864 */
[----:B------:R-:W-:Y:S01]  /*274a0*/  F2FP.BF16.F32.PACK_AB R139, R204, R201 ;  /* 0x000000c9cc8b723e */ /* 0x000fe200000010ff */
[C---:B------:R-:W-:Y:S01]  /*274b0*/  HMMA.16816.F32.BF16 R104, R132.reuse, R146, R104 ;  /* 0x000000928468723c */ /* 0x040fe20000041868 */
[----:B------:R-:W1:Y:S04]  /*274c0*/  LDSM.16.MT88.4 R144, [R224+0x11000] ;  /* 0x01100000e090783b */ /* 0x000e680000004200 */
[----:B------:R-:W-:Y:S01]  /*274d0*/  F2FP.BF16.F32.PACK_AB R136, R206, R205 ;  /* 0x000000cdce88723e */ /* 0x000fe200000010ff */
[C---:B---3--:R-:W-:Y:S05]  /*274e0*/  HMMA.16816.F32.BF16 R108, R132.reuse, R140, R108 ;  /* 0x0000008c846c723c */ /* 0x048fea000004186c */
[----:B------:R-:W-:Y:S01]  /*274f0*/  F2FP.BF16.F32.PACK_AB R138, R200, R207 ;  /* 0x000000cfc88a723e */ /* 0x000fe200000010ff */
[C---:B------:R-:W-:Y:S01]  /*27500*/  HMMA.16816.F32.BF16 R112, R132.reuse, R142, R112 ;  /* 0x0000008e8470723c */ /* 0x040fe20000041870 */
[----:B------:R-:W2:Y:S04]  /*27510*/  LDSM.16.MT88.4 R140, [R228+0x13000] ;  /* 0x01300000e48c783b */ /* 0x000ea80000004200 */
[----:B------:R-:W-:Y:S01]  /*27520*/  FADD.FTZ R201, R201, R195 ;  /* 0x000000c3c9c97221 */ /* 0x000fe20000010000 */
[C---:B------:R-:W-:Y:S05]  /*27530*/  HMMA.16816.F32.BF16 R116, R132.reuse, R152, R116 ;  /* 0x000000988474723c */ /* 0x040fea0000041874 */
[----:B------:R-:W-:Y:S01]  /*27540*/  FADD.FTZ R201, R204, R201 ;  /* 0x000000c9ccc97221 */ /* 0x000fe20000010000 */
[C---:B------:R-:W-:Y:S01]  /*27550*/  HMMA.16816.F32.BF16 R120, R132.reuse, R154, R120 ;  /* 0x0000009a8478723c */ /* 0x040fe20000041878 */
[----:B------:R-:W-:Y:S04]  /*27560*/  LDSM.16.MT88.4 R152, [R224+0x13000] ;  /* 0x01300000e098783b */ /* 0x000fe80000004200 */
[----:B-----5:R-:W-:Y:S01]  /*27570*/  FADD.FTZ R201, R191, R201 ;  /* 0x000000c9bfc97221 */ /* 0x020fe20000010000 */
[C---:B------:R-:W-:Y:S06]  /*27580*/  HMMA.16816.F32.BF16 R124, R132.reuse, R156, R124 ;  /* 0x0000009c847c723c */ /* 0x040fec000004187c */
[----:B------:R-:W-:Y:S01]  /*27590*/  HMMA.16816.F32.BF16 R128, R132, R158, R128 ;  /* 0x0000009e8480723c */ /* 0x000fe20000041880 */
[----:B------:R-:W3:Y:S05]  /*275a0*/  LDSM.16.MT88.4 R132, [R226+0x13000] ;  /* 0x01300000e284783b */ /* 0x000eea0000004200 */
[C---:B----4-:R-:W-:Y:S03]  /*275b0*/  HMMA.16816.F32.BF16 R4, R136.reuse, R148, R4 ;  /* 0x000000948804723c */ /* 0x050fe60000041804 */
[----:B------:R-:W-:Y:S03]  /*275c0*/  LDSM.16.MT88.4 R156, [R228+0x15000] ;  /* 0x01500000e49c783b */ /* 0x000fe60000004200 */
[C---:B------:R-:W-:Y:S05]  /*275d0*/  HMMA.16816.F32.BF16 R8, R136.reuse, R150, R8 ;  /* 0x000000968808723c */ /* 0x040fea0000041808 */
[----:B------:R-:W4:Y:S01]  /*275e0*/  LDSM.16.MT88.4 R148, [R225+0x13000] ;  /* 0x01300000e194783b */ /* 0x000f220000004200 */
[C---:B------:R-:W-:Y:S06]  /*275f0*/  HMMA.16816.F32.BF16 R12, R136.reuse, R160, R12 ;  /* 0x000000a0880c723c */ /* 0x040fec000004180c */
[C---:B------:R-:W-:Y:S01]  /*27600*/  HMMA.16816.F32.BF16 R16, R136.reuse, R162, R16 ;  /* 0x000000a28810723c */ /* 0x040fe20000041810 */
[----:B------:R-:W5:Y:S05]  /*27610*/  LDSM.16.MT88.4 R160, [R226+0x15000] ;  /* 0x01500000e2a0783b */ /* 0x000f6a0000004200 */
[C---:B------:R-:W-:Y:S01]  /*27620*/  HMMA.16816.F32.BF16 R20, R136.reuse, R172, R20 ;  /* 0x000000ac8814723c */ /* 0x040fe20000041814 */
[----:B------:R-:W2:Y:S05]  /*27630*/  MUFU.EX2 R173, R177 ;  /* 0x000000b100ad7308 */ /* 0x000eaa0000000800 */
[C---:B------:R-:W-:Y:S06]  /*27640*/  HMMA.16816.F32.BF16 R24, R136.reuse, R174, R24 ;  /* 0x000000ae8818723c */ /* 0x040fec0000041818 */
[C---:B-1----:R-:W-:Y:S06]  /*27650*/  HMMA.16816.F32.BF16 R28, R136.reuse, R144, R28 ;  /* 0x00000090881c723c */ /* 0x042fec000004181c */
[C---:B------:R-:W-:Y:S01]  /*27660*/  HMMA.16816.F32.BF16 R32, R136.reuse, R146, R32 ;  /* 0x000000928820723c */ /* 0x040fe20000041820 */
[----:B------:R-:W1:Y:S04]  /*27670*/  LDSM.16.MT88.4 R144, [R225+0x15000] ;  /* 0x01500000e190783b */ /* 0x000e680000004200 */
[----:B--2---:R-:W-:Y:S01]  /*27680*/  MOV R167, R173 ;  /* 0x000000ad00a77202 */ /* 0x004fe20000000f00 */
[C---:B------:R-:W-:Y:S03]  /*27690*/  HMMA.16816.F32.BF16 R36, R136.reuse, R140, R36 ;  /* 0x0000008c8824723c */ /* 0x040fe60000041824 */
[----:B------:R-:W-:Y:S03]  /*276a0*/  LDSM.16.MT88.4 R172, [R224+0x11800] ;  /* 0x01180000e0ac783b */ /* 0x000fe60000004200 */
[C---:B------:R-:W-:Y:S05]  /*276b0*/  HMMA.16816.F32.BF16 R40, R136.reuse, R142, R40 ;  /* 0x0000008e8828723c */ /* 0x040fea0000041828 */
[----:B------:R-:W2:Y:S01]  /*276c0*/  LDSM.16.MT88.4 R140, [R224+0x15000] ;  /* 0x01500000e08c783b */ /* 0x000ea20000004200 */
[C---:B---3--:R-:W-:Y:S06]  /*276d0*/  HMMA.16816.F32.BF16 R44, R136.reuse, R132, R44 ;  /* 0x00000084882c723c */ /* 0x048fec000004182c */
[C---:B------:R-:W-:Y:S01]  /*276e0*/  HMMA.16816.F32.BF16 R48, R136.reuse, R134, R48 ;  /* 0x000000868830723c */ /* 0x040fe20000041830 */
[----:B------:R-:W3:Y:S05]  /*276f0*/  LDSM.16.MT88.4 R132, [R228+0x17000] ;  /* 0x01700000e484783b */ /* 0x000eea0000004200 */
[C---:B----4-:R-:W-:Y:S06]  /*27700*/  HMMA.16816.F32.BF16 R52, R136.reuse, R148, R52 ;  /* 0x000000948834723c */ /* 0x050fec0000041834 */
[C---:B------:R-:W-:Y:S01]  /*27710*/  HMMA.16816.F32.BF16 R56, R136.reuse, R150, R56 ;  /* 0x000000968838723c */ /* 0x040fe20000041838 */
[----:B------:R-:W4:Y:S05]  /*27720*/  LDSM.16.MT88.4 R148, [R226+0x17000] ;  /* 0x01700000e294783b */ /* 0x000f2a0000004200 */
[C---:B------:R-:W-:Y:S01]  /*27730*/  HMMA.16816.F32.BF16 R60, R136.reuse, R152, R60 ;  /* 0x00000098883c723c */ /* 0x040fe2000004183c */
[----:B------:R-:W5:Y:S05]  /*27740*/  MUFU.EX2 R152, R179 ;  /* 0x000000b300987308 */ /* 0x000f6a0000000800 */
[C---:B------:R-:W-:Y:S05]  /*27750*/  HMMA.16816.F32.BF16 R64, R136.reuse, R154, R64 ;  /* 0x0000009a8840723c */ /* 0x040fea0000041840 */
[----:B------:R-:W-:Y:S01]  /*27760*/  MUFU.EX2 R155, R178 ;  /* 0x000000b2009b7308 */ /* 0x000fe20000000800 */
[C---:B------:R-:W-:Y:S09]  /*27770*/  HMMA.16816.F32.BF16 R68, R136.reuse, R156, R68 ;  /* 0x0000009c8844723c */ /* 0x040ff20000041844 */
[----:B------:R1:W3:Y:S01]  /*27780*/  MUFU.EX2 R153, R176 ;  /* 0x000000b000997308 */ /* 0x0002e20000000800 */
[C---:B------:R-:W-:Y:S01]  /*27790*/  HMMA.16816.F32.BF16 R72, R136.reuse, R158, R72 ;  /* 0x0000009e8848723c */ /* 0x040fe20000041848 */
[----:B------:R-:W-:Y:S02]  /*277a0*/  LDSM.16.MT88.4 R156, [R228+0x11800] ;  /* 0x01180000e49c783b */ /* 0x000fe40000004200 */
[----:B-----5:R-:W-:Y:S03]  /*277b0*/  F2FP.BF16.F32.PACK_AB R169, R152, R191 ;  /* 0x000000bf98a9723e */ /* 0x020fe600000010ff */
[C---:B------:R-:W-:Y:S03]  /*277c0*/  HMMA.16816.F32.BF16 R76, R136.reuse, R160, R76 ;  /* 0x000000a0884c723c */ /* 0x040fe6000004184c */
[----:B------:R-:W-:Y:S03]  /*277d0*/  MUFU.EX2 R154, R171 ;  /* 0x000000ab009a7308 */ /* 0x000fe60000000800 */
[C---:B------:R-:W-:Y:S07]  /*277e0*/  HMMA.16816.F32.BF16 R80, R136.reuse, R162, R80 ;  /* 0x000000a28850723c */ /* 0x040fee0000041850 */
[----:B------:R3:W5:Y:S01]  /*277f0*/  MUFU.EX2 R161, R168 ;  /* 0x000000a800a17308 */ /* 0x0007620000000800 */
[----:B-1----:R-:W-:Y:S01]  /*27800*/  LDSM.16.MT88.4 R176, [R228+0x13800] ;  /* 0x01380000e4b0783b */ /* 0x002fe20000004200 */
[C---:B------:R-:W-:Y:S06]  /*27810*/  HMMA.16816.F32.BF16 R84, R136.reuse, R144, R84 ;  /* 0x000000908854723c */ /* 0x040fec0000041854 */
[C---:B------:R-:W-:Y:S01]  /*27820*/  HMMA.16816.F32.BF16 R88, R136.reuse, R146, R88 ;  /* 0x000000928858723c */ /* 0x040fe20000041858 */
[----:B------:R-:W1:Y:S05]  /*27830*/  LDSM.16.MT88.4 R144, [R225+0x17000] ;  /* 0x01700000e190783b */ /* 0x000e6a0000004200 */
[C---:B--2---:R-:W-:Y:S05]  /*27840*/  HMMA.16816.F32.BF16 R92, R136.reuse, R140, R92 ;  /* 0x0000008c885c723c */ /* 0x044fea000004185c */
[----:B---3--:R-:W-:Y:S01]  /*27850*/  F2FP.BF16.F32.PACK_AB R168, R153, R155 ;  /* 0x0000009b99a8723e */ /* 0x008fe200000010ff */
[C---:B------:R-:W-:Y:S01]  /*27860*/  HMMA.16816.F32.BF16 R96, R136.reuse, R142, R96 ;  /* 0x0000008e8860723c */ /* 0x040fe20000041860 */
[----:B------:R-:W2:Y:S05]  /*27870*/  LDSM.16.MT88.4 R140, [R224+0x17000] ;  /* 0x01700000e08c783b */ /* 0x000eaa0000004200 */
[C---:B------:R-:W-:Y:S06]  /*27880*/  HMMA.16816.F32.BF16 R100, R136.reuse, R132, R100 ;  /* 0x000000848864723c */ /* 0x040fec0000041864 */
[C---:B------:R-:W-:Y:S01]  /*27890*/  HMMA.16816.F32.BF16 R104, R136.reuse, R134, R104 ;  /* 0x000000868868723c */ /* 0x040fe20000041868 */
[----:B------:R-:W-:Y:S05]  /*278a0*/  LDSM.16.MT88.4 R132, [R225+0x11800] ;  /* 0x01180000e184783b */ /* 0x000fea0000004200 */
[C---:B----4-:R-:W-:Y:S06]  /*278b0*/  HMMA.16816.F32.BF16 R108, R136.reuse, R148, R108 ;  /* 0x00000094886c723c */ /* 0x050fec000004186c */
[C---:B------:R-:W-:Y:S01]  /*278c0*/  HMMA.16816.F32.BF16 R112, R136.reuse, R150, R112 ;  /* 0x000000968870723c */ /* 0x040fe20000041870 */
[----:B------:R-:W3:Y:S05]  /*278d0*/  LDSM.16.MT88.4 R148, [R226+0x11800] ;  /* 0x01180000e294783b */ /* 0x000eea0000004200 */
[C---:B-1----:R-:W-:Y:S06]  /*278e0*/  HMMA.16816.F32.BF16 R116, R136.reuse, R144, R116 ;  /* 0x000000908874723c */ /* 0x042fec0000041874 */
[C---:B------:R-:W-:Y:S06]  /*278f0*/  HMMA.16816.F32.BF16 R120, R136.reuse, R146, R120 ;  /* 0x000000928878723c */ /* 0x040fec0000041878 */
[C---:B--2---:R-:W-:Y:S06]  /*27900*/  HMMA.16816.F32.BF16 R124, R136.reuse, R140, R124 ;  /* 0x0000008c887c723c */ /* 0x044fec000004187c */
[----:B------:R-:W-:Y:S05]  /*27910*/  HMMA.16816.F32.BF16 R128, R136, R142, R128 ;  /* 0x0000008e8880723c */ /* 0x000fea0000041880 */
[----:B-----5:R-:W-:Y:S02]  /*27920*/  MOV R140, R161 ;  /* 0x000000a1008c7202 */ /* 0x020fe40000000f00 */
[----:B------:R-:W-:Y:S04]  /*27930*/  MOV R141, R154 ;  /* 0x0000009a008d7202 */ /* 0x000fe80000000f00 */
[----:B------:R-:W-:Y:S02]  /*27940*/  F2FP.BF16.F32.PACK_AB R170, R167, R141 ;  /* 0x0000008da7aa723e */ /* 0x000fe400000010ff */
[C---:B------:R-:W-:Y:S02]  /*27950*/  F2FP.BF16.F32.PACK_AB R171, R166.reuse, R140 ;  /* 0x0000008ca6ab723e */ /* 0x040fe400000010ff */
[----:B------:R-:W-:Y:S02]  /*27960*/  MOV R137, R155 ;  /* 0x0000009b00897202 */ /* 0x000fe40000000f00 */
[----:B------:R-:W-:Y:S02]  /*27970*/  MOV R138, R152 ;  /* 0x00000098008a7202 */ /* 0x000fe40000000f00 */
[----:B------:R-:W-:Y:S01]  /*27980*/  MOV R139, R153 ;  /* 0x00000099008b7202 */ /* 0x000fe20000000f00 */
[C---:B------:R-:W-:Y:S01]  /*27990*/  HMMA.16816.F32.BF16 R160, R168.reuse, R156, R4 ;  /* 0x0000009ca8a0723c */ /* 0x040fe20000041804 */
[----:B------:R-:W1:Y:S05]  /*279a0*/  LDSM.16.MT88.4 R4, [R226+0x13800] ;  /* 0x01380000e204783b */ /* 0x000e6a0000004200 */
[C---:B------:R-:W-:Y:S03]  /*279b0*/  HMMA.16816.F32.BF16 R156, R168.reuse, R158, R8 ;  /* 0x0000009ea89c723c */ /* 0x040fe60000041808 */
[----:B------:R-:W2:Y:S03]  /*279c0*/  LDSM.16.MT88.4 R8, [R225+0x13800] ;  /* 0x01380000e108783b */ /* 0x000ea60000004200 */
[C---:B---3--:R-:W-:Y:S05]  /*279d0*/  HMMA.16816.F32.BF16 R152, R168.reuse, R148, R12 ;  /* 0x00000094a898723c */ /* 0x048fea000004180c */
[----:B------:R-:W3:Y:S01]  /*279e0*/  LDSM.16.MT88.4 R12, [R224+0x13800] ;  /* 0x01380000e00c783b */ /* 0x000ee20000004200 */
[C---:B------:R-:W-:Y:S06]  /*279f0*/  HMMA.16816.F32.BF16 R148, R168.reuse, R150, R16 ;  /* 0x00000096a894723c */ /* 0x040fec0000041810 */
[C---:B------:R-:W-:Y:S01]  /*27a00*/  HMMA.16816.F32.BF16 R144, R168.reuse, R132, R20 ;  /* 0x00000084a890723c */ /* 0x040fe20000041814 */
[----:B------:R-:W4:Y:S06]  /*27a10*/  LDSM.16.MT88.4 R16, [R228+0x15800] ;  /* 0x01580000e410783b */ /* 0x000f2c0000004200 */
[----:B------:R-:W-:Y:S02]  /*27a20*/  MOV R132, R140 ;  /* 0x0000008c00847202 */ /* 0x000fe40000000f00 */
[----:B------:R-:W5:Y:S02]  /*27a30*/  LDSM.16.MT88.4 R20, [R226+0x15800] ;  /* 0x01580000e214783b */ /* 0x000f640000004200 */
[----:B------:R-:W-:Y:S02]  /*27a40*/  MOV R133, R141 ;  /* 0x0000008d00857202 */ /* 0x000fe40000000f00 */
[C---:B------:R-:W-:Y:S07]  /*27a50*/  HMMA.16816.F32.BF16 R140, R168.reuse, R134, R24 ;  /* 0x00000086a88c723c */ /* 0x040fee0000041818 */
[----:B------:R-:W-:Y:S04]  /*27a60*/  MOV R25, R137 ;  /* 0x0000008900197202 */ /* 0x000fe80000000f00 */
[----:B------:R-:W-:Y:S02]  /*27a70*/  MOV R26, R138 ;  /* 0x0000008a001a7202 */ /* 0x000fe40000000f00 */
[----:B------:R-:W-:Y:S02]  /*27a80*/  MOV R27, R139 ;  /* 0x0000008b001b7202 */ /* 0x000fe40000000f00 */
[C---:B------:R-:W-:Y:S07]  /*27a90*/  HMMA.16816.F32.BF16 R136, R168.reuse, R172, R28 ;  /* 0x000000aca888723c */ /* 0x040fee000004181c */
[----:B------:R-:W-:Y:S04]  /*27aa0*/  MOV R173, R132 ;  /* 0x0000008400ad7202 */ /* 0x000fe80000000f00 */
[----:B------:R-:W-:Y:S02]  /*27ab0*/  MOV R172, R133 ;  /* 0x0000008500ac7202 */ /* 0x000fe40000000f00 */
[C---:B------:R-:W-:Y:S03]  /*27ac0*/  HMMA.16816.F32.BF16 R132, R168.reuse, R174, R32 ;  /* 0x000000aea884723c */ /* 0x040fe60000041820 */
[----:B------:R-:W-:Y:S02]  /*27ad0*/  MOV R29, R25 ;  /* 0x00000019001d7202 */ /* 0x000fe40000000f00 */
[----:B------:R-:W-:Y:S01]  /*27ae0*/  MOV R30, R26 ;  /* 0x0000001a001e7202 */ /* 0x000fe20000000f00 */
[C---:B------:R-:W-:Y:S01]  /*27af0*/  HMMA.16816.F32.BF16 R36, R168.reuse, R176, R36 ;  /* 0x000000b0a824723c */ /* 0x040fe20000041824 */
[----:B------:R-:W5:Y:S04]  /*27b00*/  LDL.LU R176, [R1] ;  /* 0x0000000001b07983 */ /* 0x000f680000300800 */
[----:B------:R-:W-:Y:S01]  /*27b10*/  MOV R31, R27 ;  /* 0x0000001b001f7202 */ /* 0x000fe20000000f00 */
[C---:B------:R-:W-:Y:S01]  /*27b20*/  HMMA.16816.F32.BF16 R40, R168.reuse, R178, R40 ;  /* 0x000000b2a828723c */ /* 0x040fe20000041828 */
[----:B------:R-:W5:Y:S04]  /*27b30*/  LDSM.16.MT88.4 R24, [R225+0x15800] ;  /* 0x01580000e118783b */ /* 0x000f680000004200 */
[----:B------:R-:W-:Y:S01]  /*27b40*/  MOV R35, R29 ;  /* 0x0000001d00237202 */ /* 0x000fe20000000f00 */
[C---:B-1----:R-:W-:Y:S05]  /*27b50*/  HMMA.16816.F32.BF16 R44, R168.reuse, R4, R44 ;  /* 0x00000004a82c723c */ /* 0x042fea000004182c */
[----:B------:R-:W-:Y:S01]  /*27b60*/  MOV R175, R30 ;  /* 0x0000001e00af7202 */ /* 0x000fe20000000f00 */
[C---:B------:R-:W-:Y:S01]  /*27b70*/  HMMA.16816.F32.BF16 R48, R168.reuse, R6, R48 ;  /* 0x00000006a830723c */ /* 0x040fe20000041830 */
[----:B------:R-:W-:Y:S04]  /*27b80*/  LDSM.16.MT88.4 R4, [R226+0x17800] ;  /* 0x01780000e204783b */ /* 0x000fe80000004200 */
[----:B------:R-:W-:Y:S01]  /*27b90*/  MOV R174, R31 ;  /* 0x0000001f00ae7202 */ /* 0x000fe20000000f00 */
[C---:B--2---:R-:W-:Y:S03]  /*27ba0*/  HMMA.16816.F32.BF16 R52, R168.reuse, R8, R52 ;  /* 0x00000008a834723c */ /* 0x044fe60000041834 */
[----:B------:R-:W1:Y:S02]  /*27bb0*/  LDSM.16.MT88.4 R28, [R224+0x15800] ;  /* 0x01580000e01c783b */ /* 0x000e640000004200 */
[----:B------:R-:W-:Y:S01]  /*27bc0*/  MOV R177, R35 ;  /* 0x0000002300b17202 */ /* 0x000fe20000000f00 */
[C---:B------:R-:W-:Y:S05]  /*27bd0*/  HMMA.16816.F32.BF16 R56, R168.reuse, R10, R56 ;  /* 0x0000000aa838723c */ /* 0x040fea0000041838 */
[----:B------:R-:W2:Y:S01]  /*27be0*/  LDSM.16.MT88.4 R32, [R228+0x17800] ;  /* 0x01780000e420783b */ /* 0x000ea20000004200 */
[C---:B---3--:R-:W-:Y:S05]  /*27bf0*/  HMMA.16816.F32.BF16 R60, R168.reuse, R12, R60 ;  /* 0x0000000ca83c723c */ /* 0x048fea000004183c */
[----:B------:R-:W-:Y:S01]  /*27c00*/  FADD.FTZ R201, R175, R201 ;  /* 0x000000c9afc97221 */ /* 0x000fe20000010000 */
[C---:B------:R-:W-:Y:S01]  /*27c10*/  HMMA.16816.F32.BF16 R64, R168.reuse, R14, R64 ;  /* 0x0000000ea840723c */ /* 0x040fe20000041840 */
[----:B------:R-:W3:Y:S04]  /*27c20*/  LDSM.16.MT88.4 R8, [R225+0x17800] ;  /* 0x01780000e108783b */ /* 0x000ee80000004200 */
[----:B------:R-:W-:Y:S01]  /*27c30*/  FADD.FTZ R201, R173, R201 ;  /* 0x000000c9adc97221 */ /* 0x000fe20000010000 */
[C---:B----4-:R-:W-:Y:S03]  /*27c40*/  HMMA.16816.F32.BF16 R68, R168.reuse, R16, R68 ;  /* 0x00000010a844723c */ /* 0x050fe60000041844 */
[----:B------:R-:W4:Y:S02]  /*27c50*/  LDSM.16.MT88.4 R12, [R224+0x17800] ;  /* 0x01780000e00c783b */ /* 0x000f240000004200 */
[----:B------:R-:W-:Y:S01]  /*27c60*/  FADD.FTZ R252, R166, R201 ;  /* 0x000000c9a6fc7221 */ /* 0x000fe20000010000 */
[C---:B------:R-:W-:Y:S06]  /*27c70*/  HMMA.16816.F32.BF16 R72, R168.reuse, R18, R72 ;  /* 0x00000012a848723c */ /* 0x040fec0000041848 */
[C---:B-----5:R-:W-:Y:S06]  /*27c80*/  HMMA.16816.F32.BF16 R76, R168.reuse, R20, R76 ;  /* 0x00000014a84c723c */ /* 0x060fec000004184c */
[C---:B------:R-:W-:Y:S06]  /*27c90*/  HMMA.16816.F32.BF16 R80, R168.reuse, R22, R80 ;  /* 0x00000016a850723c */ /* 0x040fec0000041850 */
[C---:B------:R-:W-:Y:S06]  /*27ca0*/  HMMA.16816.F32.BF16 R84, R168.reuse, R24, R84 ;  /* 0x00000018a854723c */ /* 0x040fec0000041854 */
        /* <DEDUP_REMOVED lines=10> */
[----:B------:R-:W-:Y:S05]  /*27d50*/  HMMA.16816.F32.BF16 R128, R168, R14, R128 ;  /* 0x0000000ea880723c */ /* 0x000fea0000041880 */
[----:B------:R-:W-:Y:S01]  /*27d60*/  FFMA.FTZ R190, R3, R176, R190 ;  /* 0x000000b003be7223 */ /* 0x000fe200000100be */
[----:B------:R-:W-:Y:S05]  /*27d70*/  MOV R3, R164 ;  /* 0x000000a400037202 */ /* 0x000fea0000000f00 */
[----:B------:R-:W-:Y:S04]  /*27d80*/  FADD.FTZ R190, R188, R190 ;  /* 0x000000bebcbe7221 */ /* 0x000fe80000010000 */
        /* <DEDUP_REMOVED lines=13> */
[----:B------:R-:W-:Y:S05]  /*27e60*/  FADD.FTZ R2, R167, R2 ;  /* 0x00000002a7027221 */ /* 0x000fea0000010000 */
[----:B------:R1:W-:Y:S02]  /*27e70*/  STL [R1], R2 ;  /* 0x0000000201007387 */ /* 0x0003e40000100800 */
[----:B-1----:R-:W-:Y:S01]  /*27e80*/  MOV R2, R165 ;  /* 0x000000a500027202 */ /* 0x002fe20000000f00 */
[----:B------:R-:W-:Y:S06]  /*27e90*/  @P0 BRA `(.L_x_3645) ;  /* 0xffffffac00700947 */ /* 0x000fec000383ffff */
.L_x_3636:
[----:B------:R1:W5:Y:S01]  /*27ea0*/  LDL R12, [R1] ;  /* 0x00000000010c7983 */ /* 0x0003620000100800 */
[----:B------:R-:W2:Y:S08]  /*27eb0*/  LDC.64 R10, c[0x0][0x208] ;  /* 0x00008200ff0a7b82 */ /* 0x000eb00000000a00 */
[----:B------:R-:W3:Y:S01]  /*27ec0*/  LDC.64 R6, c[0x0][0x198] ;  /* 0x00006600ff067b82 */ /* 0x000ee20000000a00 */
[----:B--2---:R-:W-:-:S02]  /*27ed0*/  R2UR UR4, R10 ;  /* 0x000000000a0472ca */ /* 0x004fc400000e0000 */
[----:B------:R-:W-:-:S13]  /*27ee0*/  R2UR UR5, R11 ;  /* 0x000000000b0572ca */ /* 0x000fda00000e0000 */
[----:B---3--:R1:W5:Y:S01]  /*27ef0*/  LD.E R4, desc[UR4][R6.64+0xd8] ;  /* 0x0000d80406047980 */ /* 0x008362000c101900 */
[----:B------:R-:W-:-:S03]  /*27f00*/  UMOV UR4, 0xffffffff ;  /* 0xffffffff00047882 */ /* 0x000fc60000000000 */
[----:B------:R-:W-:Y:S05]  /*27f10*/  BRA.DIV UR4, `(.L_x_3646) ;  /* 0x0000002204f07947 */ /* 0x000fea000b800000 */
[----:B-----5:R-:W2:Y:S04]  /*27f20*/  SHFL.BFLY PT, R9, R12, 0x2, 0x1f ;  /* 0x0c401f000c097f89 */ /* 0x020ea800000e0000 */
[----:B------:R-:W3:Y:S01]  /*27f30*/  SHFL.BFLY PT, R0, R252, 0x2, 0x1f ;  /* 0x0c401f00fc007f89 */ /* 0x000ee200000e0000 */
[----:B--2---:R-:W-:Y:S01]  /*27f40*/  FADD.FTZ R9, R9, R12 ;  /* 0x0000000c09097221 */ /* 0x004fe20000010000 */
[----:B---3--:R-:W-:-:S04]  /*27f50*/  FADD.FTZ R252, R0, R252 ;  /* 0x000000fc00fc7221 */ /* 0x008fc80000010000 */
[----:B------:R-:W2:Y:S04]  /*27f60*/  SHFL.BFLY PT, R8, R9, 0x1, 0x1f ;  /* 0x0c201f0009087f89 */ /* 0x000ea800000e0000 */
[----:B------:R3:W4:Y:S01]  /*27f70*/  SHFL.BFLY PT, R0, R252, 0x1, 0x1f ;  /* 0x0c201f00fc007f89 */ /* 0x00072200000e0000 */
[----:B--2---:R-:W-:-:S07]  /*27f80*/  FADD.FTZ R8, R9, R8 ;  /* 0x0000000809087221 */ /* 0x004fce0000010000 */
.L_x_3662:
        /* <DEDUP_REMOVED lines=318> */
[C---:B------:R-:W-:Y:S02]  /*29370*/  @P4 FFMA.FTZ R3, R4.reuse, R165, R16 ;  /* 0x000000a504034223 */ /* 0x040fe40000010010 */
        /* <DEDUP_REMOVED lines=22> */
.L_x_3648:
        /* <DEDUP_REMOVED lines=8> */
.L_x_3649:
[----:B------:R-:W-:Y:S05]  /*29560*/  BSYNC B0 ;  /* 0x0000000000007941 */ /* 0x000fea0003800000 */
.L_x_3647:
        /* <DEDUP_REMOVED lines=58> */
.L_x_3651:
[----:B------:R-:W-:Y:S05]  /*29910*/  BSYNC B0 ;  /* 0x0000000000007941 */ /* 0x000fea0003800000 */
.L_x_3650:
        /* <DEDUP_REMOVED lines=9> */
[----:B--2---:R2:W5:Y:S01]  /*299b0*/  LD.E R6, desc[UR4][R6.64+0xc0] ;  /* 0x0000c00406067980 */ /* 0x004562000c101900 */
[----:B------:R-:W-:Y:S01]  /*299c0*/  SHF.R.S32.HI R8, RZ, 0x3, R4 ;  /* 0x00000003ff087819 */ /* 0x000fe20000011404 */
[----:B------:R-:W-:Y:S01]  /*299d0*/  IMAD.IADD R245, R245, 0x1, -R244 ;  /* 0x00000001f5f57824 */ /* 0x000fe200078e0af4 */
[----:B------:R-:W-:Y:S01]  /*299e0*/  LOP3.LUT R4, R4, 0xfffffff8, RZ, 0xc0, !PT ;  /* 0xfffffff804047812 */ /* 0x000fe200078ec0ff */
[----:B-----5:R-:W-:Y:S01]  /*299f0*/  IMAD.WIDE.U32 R86, R82, R244, R78 ;  /* 0x000000f452567225 */ /* 0x020fe200078e004e */
[----:B------:R-:W-:Y:S01]  /*29a00*/  SHF.R.S32.HI R5, RZ, 0x1f, R242 ;  /* 0x0000001fff057819 */ /* 0x000fe200000114f2 */
[----:B------:R-:W-:Y:S02]  /*29a10*/  BSSY B0, `(.L_x_3652) ;  /* 0x000002f000007945 */ /* 0x000fe40003800000 */
[----:B------:R-:W-:Y:S01]  /*29a20*/  IMAD.IADD R4, R76, 0x1, -R4 ;  /* 0x000000014c047824 */ /* 0x000fe200078e0a04 */
[----:B------:R-:W-:Y:S01]  /*29a30*/  IADD3 R76, P1, R2, R86, RZ ;  /* 0x00000056024c7210 */ /* 0x000fe20007f3e0ff */
[----:B------:R-:W-:Y:S01]  /*29a40*/  IMAD R3, R81, R242, RZ ;  /* 0x000000f251037224 */ /* 0x000fe200078e02ff */
[----:B------:R-:W-:Y:S01]  /*29a50*/  IADD3 R2, R8, 0x20, RZ ;  /* 0x0000002008027810 */ /* 0x000fe20007ffe0ff */
[----:B------:R-:W-:-:S02]  /*29a60*/  IMAD.SHL.U32 R4, R4, 0x8, RZ ;  /* 0x0000000804047824 */ /* 0x000fc400078e00ff */
[----:B------:R-:W-:Y:S01]  /*29a70*/  IMAD R3, R80, R5, R3 ;  /* 0x0000000550037224 */ /* 0x000fe200078e0203 */
[----:B------:R-:W-:Y:S01]  /*29a80*/  ISETP.GE.AND P6, PT, R2, R245, PT ;  /* 0x000000f50200720c */ /* 0x000fe20003fc6270 */
[----:B------:R-:W-:Y:S02]  /*29a90*/  VIADD R5, R8, 0x10 ;  /* 0x0000001008057836 */ /* 0x000fe40000000000 */
[----:B------:R-:W-:-:S03]  /*29aa0*/  VIADD R2, R4, 0x40 ;  /* 0x0000004004027836 */ /* 0x000fc60000000000 */
[----:B------:R-:W-:Y:S01]  /*29ab0*/  ISETP.GE.AND P0, PT, R5, R245, PT ;  /* 0x000000f50500720c */ /* 0x000fe20003f06270 */
[----:B------:R-:W-:Y:S01]  /*29ac0*/  VIADD R5, R8, 0x30 ;  /* 0x0000003008057836 */ /* 0x000fe20000000000 */
[----:B--2---:R-:W-:Y:S01]  /*29ad0*/  SHF.R.S32.HI R7, RZ, 0x1f, R244 ;  /* 0x0000001fff077819 */ /* 0x004fe200000114f4 */
[----:B------:R-:W-:-:S03]  /*29ae0*/  IMAD R244, R83, R244, RZ ;  /* 0x000000f453f47224 */ /* 0x000fc600078e02ff */
[----:B------:R-:W-:Y:S02]  /*29af0*/  ISETP.GE.AND P5, PT, R5, R245, PT ;  /* 0x000000f50500720c */ /* 0x000fe40003fa6270 */
[----:B------:R-:W-:Y:S01]  /*29b00*/  SHF.R.S32.HI R5, RZ, 0x1f, R8 ;  /* 0x0000001fff057819 */ /* 0x000fe20000011408 */
[----:B------:R-:W-:-:S05]  /*29b10*/  IMAD R7, R82, R7, R244 ;  /* 0x0000000752077224 */ /* 0x000fca00078e02f4 */
[----:B------:R-:W-:Y:S02]  /*29b20*/  IADD3.X R77, R0, R87, R7, P1, !PT ;  /* 0x00000057004d7210 */ /* 0x000fe40000ffe407 */
[----:B------:R-:W-:Y:S02]  /*29b30*/  ISETP.GE.AND P1, PT, R8, R245, PT ;  /* 0x000000f50800720c */ /* 0x000fe40003f26270 */
[----:B------:R-:W-:Y:S01]  /*29b40*/  IADD3 R0, R4, 0x80, RZ ;  /* 0x0000008004007810 */ /* 0x000fe20007ffe0ff */
[----:B------:R-:W-:-:S04]  /*29b50*/  IMAD.WIDE.U32 R80, R80, R242, R76 ;  /* 0x000000f250507225 */ /* 0x000fc800078e004c */
[----:B------:R-:W-:Y:S02]  /*29b60*/  VIADD R4, R4, 0xc0 ;  /* 0x000000c004047836 */ /* 0x000fe40000000000 */
[----:B------:R-:W-:-:S04]  /*29b70*/  IMAD.IADD R77, R81, 0x1, R3 ;  /* 0x00000001514d7824 */ /* 0x000fc800078e0203 */
[----:B------:R-:W-:Y:S05]  /*29b80*/  @P1 BRA `(.L_x_3653) ;  /* 0x00000000005c1947 */ /* 0x000fea0003800000 */
        /* <DEDUP_REMOVED lines=23> */
.L_x_3653:
[----:B------:R-:W-:Y:S05]  /*29d00*/  BSYNC B0 ;  /* 0x0000000000007941 */ /* 0x000fea0003800000 */
.L_x_3652:
        /* <DEDUP_REMOVED lines=28> */
.L_x_3655:
[----:B------:R-:W-:Y:S05]  /*29ed0*/  BSYNC B0 ;  /* 0x0000000000007941 */ /* 0x000fea0003800000 */
.L_x_3654:
        /* <DEDUP_REMOVED lines=28> */
.L_x_3657:
[----:B------:R-:W-:Y:S05]  /*2a0a0*/  BSYNC B0 ;  /* 0x0000000000007941 */ /* 0x000fea0003800000 */
.L_x_3656:
[----:B-1--4-:R-:W-:Y:S02]  /*2a0b0*/  MOV R12, R241 ;  /* 0x000000f1000c7202 */ /* 0x012fe40000000f00 */
[----:B------:R-:W-:-:S04]  /*2a0c0*/  MOV R13, 0x0 ;  /* 0x00000000000d7802 */ /* 0x000fc80000000f00 */
[----:B--23--:R-:W-:Y:S05]  /*2a0d0*/  @P5 RET.REL.NODEC R12 `(_ZN5flash24flash_fwd_splitkv_kernelI23Flash_fwd_kernel_traitsILi256ELi64ELi64ELi4ELb0ELb0EN7cutlass10bfloat16_tE19Flash_kernel_traitsILi256ELi64ELi64ELi4ES3_EELb1ELb0ELb1ELb0ELb0ELb1ELb0ELb1EEEvNS_16Flash_fwd_paramsE) ;  /* 0xfffffd5c0cc85950 */ /* 0x00cfea0003c3ffff */
        /* <DEDUP_REMOVED lines=14> */
[C---:B------:R-:W-:Y:S01]  /*2a1c0*/  @!P2 R2UR UR8, R10.reuse ;  /* 0x000000000a08a2ca */ /* 0x040fe200000e0000 */
[----:B------:R-:W-:Y:S01]  /*2a1d0*/  IMAD.MOV.U32 R3, RZ, RZ, 0x0 ;  /* 0x00000000ff037424 */ /* 0x000fe200078e00ff */
        /* <DEDUP_REMOVED lines=9> */
[----:B-1----:R-:W-:Y:S05]  /*2a270*/  @P0 RET.REL.NODEC R2 `(_ZN5flash24flash_fwd_splitkv_kernelI23Flash_fwd_kernel_traitsILi256ELi64ELi64ELi4ELb0ELb0EN7cutlass10bfloat16_tE19Flash_kernel_traitsILi256ELi64ELi64ELi4ES3_EELb1ELb0ELb1ELb0ELb0ELb1ELb0ELb1EEEvNS_16Flash_fwd_paramsE) ;  /* 0xfffffd5c02600950 */ /* 0x002fea0003c3ffff */
[----:B------:R-:W-:Y:S01]  /*2a280*/  R2UR UR4, R10 ;  /* 0x000000000a0472ca */ /* 0x000fe200000e0000 */
[----:B------:R-:W-:Y:S01]  /*2a290*/  IMAD.MOV.U32 R2, RZ, RZ, R241 ;  /* 0x000000ffff027224 */ /* 0x000fe200078e00f1 */
[----:B------:R-:W-:Y:S01]  /*2a2a0*/  R2UR UR5, R11 ;  /* 0x000000000b0572ca */ /* 0x000fe200000e0000 */
[----:B------:R-:W-:-:S12]  /*2a2b0*/  IMAD.MOV.U32 R3, RZ, RZ, 0x0 ;  /* 0x00000000ff037424 */ /* 0x000fd800078e00ff */
[----:B------:R1:W-:Y:S02]  /*2a2c0*/  ST.E.128 desc[UR4][R8.64+0x180], R72 ;  /* 0x0001804808007985 */ /* 0x0003e4000c101d04 */
[----:B-1----:R-:W-:Y:S05]  /*2a2d0*/  RET.REL.NODEC R2 `(_ZN5flash24flash_fwd_splitkv_kernelI23Flash_fwd_kernel_traitsILi256ELi64ELi64ELi4ELb0ELb0EN7cutlass10bfloat16_tE19Flash_kernel_traitsILi256ELi64ELi64ELi4ES3_EELb1ELb0ELb1ELb0ELb0ELb1ELb0ELb1EEEvNS_16Flash_fwd_paramsE) ;  /* 0xfffffd5c02487950 */ /* 0x002fea0003c3ffff */
.L_x_3646:
[----:B------:R-:W-:Y:S01]  /*2a2e0*/  MOV R0, 0x1f ;  /* 0x0000001f00007802 */ /* 0x000fe20000000f00 */
[----:B------:R-:W-:Y:S01]  /*2a2f0*/  IMAD.MOV.U32 R2, RZ, RZ, 0x2 ;  /* 0x00000002ff027424 */ /* 0x000fe200078e00ff */
[----:B-----5:R-:W-:Y:S01]  /*2a300*/  MOV R5, R12 ;  /* 0x0000000c00057202 */ /* 0x020fe20000000f00 */
[----:B------:R-:W-:-:S07]  /*2a310*/  IMAD.MOV.U32 R3, RZ, RZ, -0x1 ;  /* 0xffffffffff037424 */ /* 0x000fce00078e00ff */
[----:B-1----:R-:W-:Y:S05]  /*2a320*/  WARPSYNC.COLLECTIVE R3, `(.L_x_3658) ;  /* 0x0000000003087348 */ /* 0x002fea0003c00000 */
[----:B------:R2:W3:Y:S02]  /*2a330*/  SHFL.BFLY P0, R0, R5, R2, R0 ;  /* 0x0c00000205007389 */ /* 0x0004e40000000000 */
[----:B-123--:R-:W-:Y:S01]  /*2a340*/  ENDCOLLECTIVE ;  /* 0x000000000000791b */ /* 0x00efe20003800000 */
.L_x_3658:
[----:B------:R-:W-:Y:S01]  /*2a350*/  MOV R9, R0 ;  /* 0x0000000000097202 */ /* 0x000fe20000000f00 */
[----:B------:R-:W-:Y:S01]  /*2a360*/  IMAD.MOV.U32 R0, RZ, RZ, 0x1f ;  /* 0x0000001fff007424 */ /* 0x000fe200078e00ff */
[----:B------:R-:W-:-:S03]  /*2a370*/  MOV R2, 0x1 ;  /* 0x0000000100027802 */ /* 0x000fc60000000f00 */
[----:B------:R-:W-:-:S04]  /*2a380*/  FADD.FTZ R9, R9, R12 ;  /* 0x0000000c09097221 */ /* 0x000fc80000010000 */
[----:B------:R-:W-:-:S07]  /*2a390*/  IMAD.MOV.U32 R5, RZ, RZ, R9 ;  /* 0x000000ffff057224 */ /* 0x000fce00078e0009 */
[----:B------:R-:W-:Y:S05]  /*2a3a0*/  WARPSYNC.COLLECTIVE R3, `(.L_x_3659) ;  /* 0x0000000003087348 */ /* 0x000fea0003c00000 */
[----:B------:R1:W2:Y:S02]  /*2a3b0*/  SHFL.BFLY P0, R0, R5, R2, R0 ;  /* 0x0c00000205007389 */ /* 0x0002a40000000000 */
[----:B-12---:R-:W-:Y:S01]  /*2a3c0*/  ENDCOLLECTIVE ;  /* 0x000000000000791b */ /* 0x006fe20003800000 */
.L_x_3659:
        /* <DEDUP_REMOVED lines=8> */
.L_x_3660:
[----:B------:R-:W-:Y:S01]  /*2a450*/  FADD.FTZ R252, R0, R252 ;  /* 0x000000fc00fc7221 */ /* 0x000fe20000010000 */
[----:B------:R-:W-:Y:S02]  /*2a460*/  MOV R0, 0x1f ;  /* 0x0000001f00007802 */ /* 0x000fe40000000f00 */
[----:B------:R-:W-:Y:S01]  /*2a470*/  MOV R2, 0x1 ;  /* 0x0000000100027802 */ /* 0x000fe20000000f00 */
[----:B------:R-:W-:-:S07]  /*2a480*/  IMAD.MOV.U32 R5, RZ, RZ, R252 ;  /* 0x000000ffff057224 */ /* 0x000fce00078e00fc */
[----:B------:R-:W-:Y:S05]  /*2a490*/  WARPSYNC.COLLECTIVE R3, `(.L_x_3661) ;  /* 0x0000000003087348 */ /* 0x000fea0003c00000 */
[----:B------:R1:W2:Y:S02]  /*2a4a0*/  SHFL.BFLY P0, R0, R5, R2, R0 ;  /* 0x0c00000205007389 */ /* 0x0002a40000000000 */
[----:B-12---:R-:W-:Y:S01]  /*2a4b0*/  ENDCOLLECTIVE ;  /* 0x000000000000791b */ /* 0x006fe20003800000 */
.L_x_3661:
[----:B------:R-:W-:Y:S05]  /*2a4c0*/  BRA `(.L_x_3662) ;  /* 0xffffffd800b07947 */ /* 0x000fea000383ffff */
.L_x_3663:
        /* <DEDUP_REMOVED lines=11> */
.L_x_4961:


//--------------------- .text._ZN5flash24flash_fwd_splitkv_kernelI23Flash_fwd_kernel_traitsILi256ELi64ELi64ELi4ELb0ELb0EN7cutlass10bfloat16_tE19Flash_kernel_traitsILi256ELi64ELi64ELi4ES3_EELb1ELb0ELb0ELb0ELb1ELb0ELb1ELb0EEEvNS_16Flash_fwd_paramsE --------------------------
	.section	.text._ZN5flash24flash_fwd_splitkv_kernelI23Flash_fwd_kernel_traitsILi256ELi64ELi64ELi4ELb0ELb0EN7cutlass10bfloat16_tE19Flash_kernel_traitsILi256ELi64ELi64ELi4ES3_EELb1ELb0ELb0ELb0ELb1ELb0ELb1ELb0EEEvNS_16Flash_fwd_paramsE,"ax",@progbits
	.align	128
        .global         _ZN5flash24flash_fwd_splitkv_kernelI23Flash_fwd_kernel_traitsILi256ELi64ELi64ELi4ELb0ELb0EN7cutlass10bfloat16_tE19Flash_kernel_traitsILi256ELi64ELi64ELi4ES3_EELb1ELb0ELb0ELb0ELb1ELb0ELb1ELb0EEEvNS_16Flash_fwd_paramsE
        .type           _ZN5flash24flash_fwd_splitkv_kernelI23Flash_fwd_kernel_traitsILi256ELi64ELi64ELi4ELb0ELb0EN7cutlass10bfloat16_tE19Flash_kernel_traitsILi256ELi64ELi64ELi4ES3_EELb1ELb0ELb0ELb0ELb1ELb0ELb1ELb0EEEvNS_16Flash_fwd_paramsE,@function
        .size           _ZN5flash24flash_fwd_splitkv_kernelI23Flash_fwd_kernel_traitsILi256ELi64ELi64ELi4ELb0ELb0EN7cutlass10bfloat16_tE19Flash_kernel_traitsILi256ELi64ELi64ELi4ES3_EELb1ELb0ELb0ELb0ELb1ELb0ELb1ELb0EEEvNS_16Flash_fwd_paramsE,(.L_x_4996 - _ZN5flash24flash_fwd_splitkv_kernelI23Flash_fwd_kernel_traitsILi256ELi64ELi64ELi4ELb0ELb0EN7cutlass10bfloat16_tE19Flash_kernel_traitsILi256ELi64ELi64ELi4ES3_EELb1ELb0ELb0ELb0ELb1ELb0ELb1ELb0EEEvNS_16Flash_fwd_paramsE)
        .other          _ZN5flash24flash_fwd_splitkv_kernelI23Flash_fwd_kernel_traitsILi256ELi64ELi64ELi4ELb0ELb0EN7cutlass10bfloat16_tE19Flash_kernel_traitsILi256ELi64ELi64ELi4ES3_EELb1ELb0ELb0ELb0ELb1ELb0ELb1ELb0EEEvNS_16Flash_fwd_paramsE,@"STO_CUDA_ENTRY STV_DEFAULT"
_ZN5flash24flash_fwd_splitkv_kernelI23Flash_fwd_kernel_traitsILi256ELi64ELi64ELi4ELb0ELb0EN7cutlass10bfloat16_tE19Flash_kernel_traitsILi256ELi64ELi64ELi4ES3_EELb1ELb0ELb0ELb0ELb1ELb0ELb1ELb0EEEvNS_16Flash_fwd_paramsE:
.text._ZN5flash24flash_fwd_splitkv_kernelI23Flash_fwd_kernel_traitsILi256ELi64ELi64ELi4ELb0ELb0EN7cutlass10bfloat16_tE19Flash_kernel_traitsILi256ELi64ELi64ELi4ES3_EELb1ELb0ELb0ELb0ELb1ELb0ELb1ELb0EEEvNS_16Flash_fwd_paramsE:
        /* <DEDUP_REMOVED lines=31> */
[----:B------:R-:W-:Y:S02]  /*01f0*/  @UP3 UIADD3 UR17, UR17, 0x1, URZ ;  /* 0x0000000111113890 */ /* 0x000fe4000fffe03f */
[----:B------:R-:W-:Y:S01]  /*0200*/  @!UP2 ULOP3.LUT UR17, URZ, UR9, URZ, 0x33, !UPT ;  /* 0x000000093f11a292 */ /* 0x000fe2000f8e333f */
[----:B------:R-:W-:Y:S01]  /*0210*/  PLOP3.LUT P0, PT, PT, PT, UP0, 0x80, 0x0 ;  /* 0x000000000000781c */ /* 0x000fe20003f0f008 */
        /* <DEDUP_REMOVED lines=25> */
[----:B---3--:R-:W-:Y:S01]  /*03b0*/  @P2 R2UR UR22, R0 ;  /* 0x00000000001622ca */ /* 0x008fe200000e0000 */
[----:B------:R-:W2:Y:S01]  /*03c0*/  S2R R3, SR_TID.X ;  /* 0x0000000000037919 */ /* 0x000ea20000002100 */
        /* <DEDUP_REMOVED lines=10> */
[----:B------:R-:W3:Y:S04]  /*0470*/  @P0 LDG.E R0, desc[UR18][R6.64+0x4] ;  /* 0x0000041206000981 */ /* 0x000ee8000c1e1900 */
[----:B------:R-:W4:Y:S01]  /*0480*/  @!P0 LDG.E R2, desc[UR18][R6.64] ;  /* 0x0000001206028981 */ /* 0x000f22000c1e1900 */
[----:B---3--:R-:W-:-:S13]  /*0490*/  @P0 R2UR UR5, R0 ;  /* 0x00000000000502ca */ /* 0x008fda00000e0000 */
[----:B------:R-:W-:-:S07]  /*04a0*/  @UP3 UIADD3 UR5, UR5, -UR8, URZ ;  /* 0x8000000805053290 */ /* 0x000fce000fffe03f */
[----:B----4-:R-:W-:Y:S01]  /*04b0*/  @!P0 R2UR UR5, R2 ;  /* 0x00000000020582ca */ /* 0x010fe200000e0000 */
[----:B------:R-:W-:-:S14]  /*04c0*/  BRA `(.L_x_3665) ;  /* 0x0000000000047947 */ /* 0x000fdc0003800000 */
.L_x_3664:
[----:B------:R-:W-:-:S05]  /*04d0*/  ULDC UR5, c[0x0][0x2c8] ;  /* 0x0000b20000057ab9 */ /* 0x000fca0000000800 */
.L_x_3665:
        /* <DEDUP_REMOVED lines=10> */
[----:B------:R-:W3:Y:S01]  /*0580*/  @P0 LDG.E R0, desc[UR18][R4.64] ;  /* 0x0000001204000981 */ /* 0x000ee2000c1e1900 */
[----:B------:R-:W-:Y:S02]  /*0590*/  UISETP.GT.AND UP1, UPT, UR22, UR21, UPT ;  /* 0x000000151600728c */ /* 0x000fe4000bf24270 */
[----:B------:R-:W-:-:S03]  /*05a0*/  @!UP2 UISETP.NE.U32.AND UP0, UPT, UR6, URZ, UPT ;  /* 0x0000003f0600a28c */ /* 0x000fc6000bf05070 */
[----:B------:R-:W-:Y:S01]  /*05b0*/  @!UP2 ULDC UR6, c[0x0][0x2cc] ;  /* 0x0000b3000006aab9 */ /* 0x000fe20000000800 */
[----:B------:R-:W-:-:S04]  /*05c0*/  @!UP2 UISETP.NE.AND.EX UP0, UPT, UR7, URZ, UPT, UP0 ;  /* 0x0000003f0700a28c */ /* 0x000fc8000bf05300 */
[----:B------:R-:W-:Y:S01]  /*05d0*/  @!UP2 USEL UR6, UR6, URZ, UP0 ;  /* 0x0000003f0606a287 */ /* 0x000fe20008000000 */
[----:B---3--:R-:W-:Y:S02]  /*05e0*/  @P0 R2UR UR16, R0 ;  /* 0x00000000001002ca */ /* 0x008fe400000e0000 */
[----:B------:R-:W-:-:S11]  /*05f0*/  PLOP3.LUT P0, PT, PT, PT, UP1, 0x80, 0x0 ;  /* 0x000000000000781c */ /* 0x000fd60003f0f018 */
[----:B------:R-:W-:Y:S02]  /*0600*/  @UP2 UIADD3 UR16, UR16, -UR11, URZ ;  /* 0x8000000b10102290 */ /* 0x000fe4000fffe03f */
[----:B------:R-:W-:Y:S01]  /*0610*/  @!UP2 UIADD3 UR16, UR6, UR5, -UR11 ;  /* 0x000000050610a290 */ /* 0x000fe2000fffe80b */
[----:B------:R-:W-:Y:S11]  /*0620*/  @!P0 EXIT ;  /* 0x000000000000894d */ /* 0x000ff60003800000 */
[----:B------:R-:W-:Y:S01]  /*0630*/  ULDC UR13, c[0x0][0x10] ;  /* 0x00000400000d7ab9 */ /* 0x000fe20000000800 */
[----:B------:R-:W1:Y:S01]  /*0640*/  LDC R0, c[0x0][0x10] ;  /* 0x00000400ff007b82 */ /* 0x000e620000000800 */
[----:B------:R-:W-:Y:S01]  /*0650*/  ULDC UR6, c[0x0][0x2c8] ;  /* 0x0000b20000067ab9 */ /* 0x000fe20000000800 */
[----:B------:R-:W-:Y:S01]  /*0660*/  UMOV UR24, URZ ;  /* 0x0000003f00187c82 */ /* 0x000fe20008000000 */
[----:B------:R-:W-:Y:S02]  /*0670*/  UIADD3 UR6, UR6, 0x3f, URZ ;  /* 0x0000003f06067890 */ /* 0x000fe4000fffe03f */
[----:B------:R-:W-:Y:S02]  /*0680*/  UISETP.NE.AND UP1, UPT, UR13, URZ, UPT ;  /* 0x0000003f0d00728c */ /* 0x000fe4000bf25270 */
[----:B------:R-:W-:Y:S01]  /*0690*/  USHF.R.S32.HI UR5, URZ, 0x1f, UR6 ;  /* 0x0000001f3f057899 */ /* 0x000fe20008011406 */
[----:B------:R-:W-:-:S03]  /*06a0*/  ULDC UR20, c[0x0][0x398] ;  /* 0x0000e60000147ab9 */ /* 0x000fc60000000800 */
[----:B------:R-:W-:-:S04]  /*06b0*/  ULEA.HI UR5, UR5, UR6, URZ, 0x6 ;  /* 0x0000000605057291 */ /* 0x000fc8000f8f303f */
[----:B------:R-:W-:-:S04]  /*06c0*/  ULEA.HI.SX32 UR14, UR5, UR13, 0x1a ;  /* 0x0000000d050e7291 */ /* 0x000fc8000f8fd23f */
        /* <DEDUP_REMOVED lines=16> */
[----:B------:R-:W-:-:S03]  /*07d0*/  UIMAD.WIDE.U32 UR24, UR25, UR5, UR24 ;  /* 0x00000005191872a5 */ /* 0x000fc6000f8e0018 */
[----:B------:R-:W-:-:S04]  /*07e0*/  R2UR UR5, R0 ;  /* 0x00000000000572ca */ /* 0x000fc800000e0000 */
[----:B------:R-:W-:Y:S02]  /*07f0*/  UMOV UR15, UR25 ;  /* 0x00000019000f7c82 */ /* 0x000fe40008000000 */
[----:B------:R-:W-:-:S07]  /*0800*/  UIMAD.WIDE.U32 UR24, UR15, UR6, URZ ;  /* 0x000000060f1872a5 */ /* 0x000fce000f8e003f */
[----:B------:R-:W-:Y:S02]  /*0810*/  UMOV UR15, UR25 ;  /* 0x00000019000f7c82 */ /* 0x000fe40008000000 */
[----:B------:R-:W-:-:S04]  /*0820*/  UIMAD UR5, UR15, UR5, UR6 ;  /* 0x000000050f0572a4 */ /* 0x000fc8000f8e0206 */
[----:B------:R-:W-:-:S11]  /*0830*/  UISETP.GT.U32.AND UP0, UPT, UR7, UR5, UPT ;  /* 0x000000050700728c */ /* 0x000fd6000bf04070 */
[----:B------:R-:W-:Y:S02]  /*0840*/  @!UP0 UIADD3 UR5, UR5, -UR7, URZ ;  /* 0x8000000705058290 */ /* 0x000fe4000fffe03f */
[----:B------:R-:W-:Y:S02]  /*0850*/  @!UP0 UIADD3 UR15, UR15, 0x1, URZ ;  /* 0x000000010f0f8890 */ /* 0x000fe4000fffe03f */
[----:B------:R-:W-:Y:S02]  /*0860*/  UISETP.GE.U32.AND UP2, UPT, UR5, UR7, UPT ;  /* 0x000000070500728c */ /* 0x000fe4000bf46070 */
[----:B------:R-:W-:Y:S02]  /*0870*/  UIADD3 UR5, UR16, 0x3f, URZ ;  /* 0x0000003f10057890 */ /* 0x000fe4000fffe03f */
[----:B------:R-:W-:Y:S02]  /*0880*/  UISETP.GE.AND UP0, UPT, UR14, URZ, UPT ;  /* 0x0000003f0e00728c */ /* 0x000fe4000bf06270 */
[----:B------:R-:W-:-:S04]  /*0890*/  USHF.R.S32.HI UR6, URZ, 0x1f, UR5 ;  /* 0x0000001f3f067899 */ /* 0x000fc80008011405 */
[----:B------:R-:W-:Y:S02]  /*08a0*/  ULEA.HI UR5, UR6, UR5, URZ, 0x6 ;  /* 0x0000000506057291 */ /* 0x000fe4000f8f303f */
[----:B------:R-:W-:Y:S02]  /*08b0*/  @UP2 UIADD3 UR15, UR15, 0x1, URZ ;  /* 0x000000010f0f2890 */ /* 0x000fe4000fffe03f */
[----:B------:R-:W-:-:S05]  /*08c0*/  USHF.R.S32.HI UR5, URZ, 0x6, UR5 ;  /* 0x000000063f057899 */ /* 0x000fca0008011405 */
[----:B------:R-:W-:Y:S01]  /*08d0*/  UMOV UR6, UR15 ;  /* 0x0000000f00067c82 */ /* 0x000fe20008000000 */
[----:B------:R-:W-:Y:S01]  /*08e0*/  IMAD.U32 R5, RZ, RZ, UR5 ;  /* 0x00000005ff057e24 */ /* 0x000fe2000f8e00ff */
[----:B------:R-:W-:Y:S02]  /*08f0*/  @!UP0 UIADD3 UR6, -UR6, URZ, URZ ;  /* 0x0000003f06068290 */ /* 0x000fe4000fffe13f */
[----:B------:R-:W-:-:S04]  /*0900*/  @!UP1 ULOP3.LUT UR6, URZ, UR13, URZ, 0x33, !UPT ;  /* 0x0000000d3f069292 */ /* 0x000fc8000f8e333f */
[----:B------:R-:W-:Y:S02]  /*0910*/  UIMAD UR15, UR6, UR12, URZ ;  /* 0x0000000c060f72a4 */ /* 0x000fe4000f8e023f */
[----:B------:R-:W-:Y:S01]  /*0920*/  IMAD.U32 R0, RZ, RZ, UR6 ;  /* 0x00000006ff007e24 */ /* 0x000fe2000f8e00ff */
[----:B------:R-:W-:-:S04]  /*0930*/  UIADD3 UR6, -UR22, 0x7f, UR21 ;  /* 0x0000007f16067890 */ /* 0x000fc8000fffe115 */
[----:B------:R-:W-:Y:S01]  /*0940*/  VIADDMNMX R0, R0, UR15, R5, PT ;  /* 0x0000000f00007c46 */ /* 0x000fe2000b800105 */
[----:B------:R-:W-:-:S03]  /*0950*/  UIADD3 UR6, UR6, UR20, UR16 ;  /* 0x0000001406067290 */ /* 0x000fc6000fffe010 */
[----:B------:R-:W-:Y:S01]  /*0960*/  R2UR UR7, R0 ;  /* 0x00000000000772ca */ /* 0x000fe200000e0000 */
[----:B------:R-:W-:-:S04]  /*0970*/  USHF.R.S32.HI UR5, URZ, 0x1f, UR6 ;  /* 0x0000001f3f057899 */ /* 0x000fc80008011406 */
[----:B------:R-:W-:-:S04]  /*0980*/  ULEA.HI UR5, UR5, UR6, URZ, 0x6 ;  /* 0x0000000605057291 */ /* 0x000fc8000f8f303f */
[----:B------:R-:W-:-:S04]  /*0990*/  USHF.R.S32.HI UR5, URZ, 0x6, UR5 ;  /* 0x000000063f057899 */ /* 0x000fc80008011405 */
[----:B------:R-:W-:-:S04]  /*09a0*/  UISETP.LT.AND UP0, UPT, UR7, UR5, UPT ;  /* 0x000000050700728c */ /* 0x000fc8000bf01270 */
[----:B------:R-:W-:-:S04]  /*09b0*/  USEL UR5, UR7, UR5, UP0 ;  /* 0x0000000507057287 */ /* 0x000fc80008000000 */
[----:B------:R-:W-:-:S06]  /*09c0*/  UISETP.GE.AND UP0, UPT, UR15, UR5, UPT ;  /* 0x000000050f00728c */ /* 0x000fcc000bf06270 */
[----:B------:R-:W-:-:S13]  /*09d0*/  PLOP3.LUT P0, PT, PT, PT, UP0, 0x80, 0x0 ;  /* 0x000000000000781c */ /* 0x000fda0003f0f008 */
[----:B------:R-:W-:Y:S05]  /*09e0*/  @!P0 BRA `(.L_x_3666) ;  /* 0x0000000400948947 */ /* 0x000fea0003800000 */
[----:B--2---:R-:W-:Y:S01]  /*09f0*/  SHF.R.S32.HI R0, RZ, 0x1f, R3 ;  /* 0x0000001fff007819 */ /* 0x004fe20000011403 */
[----:B------:R-:W-:Y:S01]  /*0a00*/  ULDC.64 UR6, c[0x0][0x2c0] ;  /* 0x0000b00000067ab9 */ /* 0x000fe20000000a00 */
[----:B------:R-:W-:Y:S01]  /*0a10*/  LOP3.LUT P6, RZ, R3, 0xf, RZ, 0xc0, !PT ;  /* 0x0000000f03ff7812 */ /* 0x000fe200078cc0ff */
        /* <DEDUP_REMOVED lines=11> */
[----:B------:R-:W-:Y:S01]  /*0ad0*/  IMAD.SHL.U32 R4, R4, 0x4, RZ ;  /* 0x0000000404047824 */ /* 0x000fe200078e00ff */
[----:B------:R-:W-:Y:S01]  /*0ae0*/  USHF.R.S32.HI UR6, URZ, 0x1f, UR7 ;  /* 0x0000001f3f067899 */ /* 0x000fe20008011407 */
[C---:B------:R-:W-:Y:S01]  /*0af0*/  VIADD R7, R0.reuse, 0x18 ;  /* 0x0000001800077836 */ /* 0x040fe20000000000 */
[C---:B------:R-:W-:Y:S01]  /*0b00*/  ISETP.GE.AND P1, PT, R0.reuse, UR21, PT ;  /* 0x0000001500007c0c */ /* 0x040fe2000bf26270 */
[----:B------:R-:W-:Y:S01]  /*0b10*/  VIADD R6, R0, 0x20 ;  /* 0x0000002000067836 */ /* 0x000fe20000000000 */
[----:B------:R-:W-:Y:S01]  /*0b20*/  SHF.R.S32.HI R5, RZ, 0x1f, R4 ;  /* 0x0000001fff057819 */ /* 0x000fe20000011404 */
[----:B------:R-:W-:Y:S01]  /*0b30*/  IMAD.U32 R2, RZ, RZ, UR4 ;  /* 0x00000004ff027e24 */ /* 0x000fe2000f8e00ff */
[----:B------:R-:W-:-:S02]  /*0b40*/  ISETP.GE.AND P2, PT, R8, UR21, PT ;  /* 0x0000001508007c0c */ /* 0x000fc4000bf46270 */
[C---:B------:R-:W-:Y:S01]  /*0b50*/  ISETP.GE.OR P5, PT, R0.reuse, UR21, P6 ;  /* 0x0000001500007c0c */ /* 0x040fe2000b7a6670 */
[----:B------:R-:W-:-:S03]  /*0b60*/  IMAD.WIDE R4, R0, 0x100, R4 ;  /* 0x0000010000047825 */ /* 0x000fc600078e0204 */
[----:B------:R-:W-:Y:S01]  /*0b70*/  IADD3 R3, P0, R4, UR4, RZ ;  /* 0x0000000404037c10 */ /* 0x000fe2000ff1e0ff */
[----:B------:R-:W-:Y:S01]  /*0b80*/  ULDC.64 UR4, c[0x0][0x288] ;  /* 0x0000a20000047ab9 */ /* 0x000fe20000000a00 */
[----:B------:R-:W-:Y:S02]  /*0b90*/  VIADD R4, R0, 0x8 ;  /* 0x0000000800047836 */ /* 0x000fe40000000000 */
[----:B------:R-:W-:Y:S01]  /*0ba0*/  LEA.HI.X.SX32 R2, R2, R5, 0x1, P0 ;  /* 0x0000000502027211 */ /* 0x000fe200000f0eff */
[----:B------:R-:W-:Y:S01]  /*0bb0*/  VIADD R5, R0, 0x28 ;  /* 0x0000002800057836 */ /* 0x000fe20000000000 */
[C---:B------:R-:W-:Y:S02]  /*0bc0*/  LEA R10, P0, R3.reuse, UR4, 0x2 ;  /* 0x00000004030a7c11 */ /* 0x040fe4000f8010ff */
[----:B------:R-:W-:Y:S02]  /*0bd0*/  ISETP.GE.AND P3, PT, R4, UR21, PT ;  /* 0x0000001504007c0c */ /* 0x000fe4000bf66270 */
[----:B------:R-:W-:Y:S01]  /*0be0*/  LEA.HI.X R11, R3, UR5, R2, 0x2, P0 ;  /* 0x00000005030b7c11 */ /* 0x000fe200080f1402 */
[----:B------:R-:W-:Y:S01]  /*0bf0*/  VIADD R3, R0, 0x38 ;  /* 0x0000003800037836 */ /* 0x000fe20000000000 */
[----:B------:R-:W-:Y:S01]  /*0c00*/  ISETP.GE.AND P0, PT, R7, UR21, PT ;  /* 0x0000001507007c0c */ /* 0x000fe2000bf06270 */
[----:B------:R-:W-:Y:S01]  /*0c10*/  ULDC.64 UR4, c[0x0][0x2b8] ;  /* 0x0000ae0000047ab9 */ /* 0x000fe20000000a00 */
[----:B------:R-:W-:Y:S01]  /*0c20*/  ISETP.GE.OR P4, PT, R4, UR21, P6 ;  /* 0x0000001504007c0c */ /* 0x000fe2000b786670 */
[----:B------:R1:W-:Y:S01]  /*0c30*/  @!P1 STG.E.128 desc[UR18][R10.64], RZ ;  /* 0x000000ff0a009986 */ /* 0x0003e2000c101d12 */
[----:B------:R-:W-:-:S03]  /*0c40*/  VIADD R4, R0, 0x30 ;  /* 0x0000003000047836 */ /* 0x000fc60000000000 */
[----:B------:R1:W-:Y:S04]  /*0c50*/  @!P1 STG.E.128 desc[UR18][R10.64+0x100], RZ ;  /* 0x000100ff0a009986 */ /* 0x0003e8000c101d12 */
[----:B------:R1:W-:Y:S04]  /*0c60*/  @!P1 STG.E.128 desc[UR18][R10.64+0x200], RZ ;  /* 0x000200ff0a009986 */ /* 0x0003e8000c101d12 */
[----:B------:R1:W-:Y:S01]  /*0c70*/  @!P1 STG.E.128 desc[UR18][R10.64+0x300], RZ ;  /* 0x000300ff0a009986 */ /* 0x0003e2000c101d12 */
[----:B------:R-:W-:Y:S01]  /*0c80*/  ISETP.GE.AND P1, PT, R6, UR21, PT ;  /* 0x0000001506007c0c */ /* 0x000fe2000bf26270 */
[----:B------:R-:W-:-:S02]  /*0c90*/  @!P4 IMAD.MOV.U32 R21, RZ, RZ, -0x800000 ;  /* 0xff800000ff15c424 */ /* 0x000fc400078e00ff */
[----:B------:R1:W-:Y:S04]  /*0ca0*/  @!P2 STG.E.128 desc[UR18][R10.64+0x4000], RZ ;  /* 0x004000ff0a00a986 */ /* 0x0003e8000c101d12 */
[----:B------:R1:W-:Y:S04]  /*0cb0*/  @!P2 STG.E.128 desc[UR18][R10.64+0x4100], RZ ;  /* 0x004100ff0a00a986 */ /* 0x0003e8000c101d12 */
[----:B------:R1:W-:Y:S04]  /*0cc0*/  @!P2 STG.E.128 desc[UR18][R10.64+0x4200], RZ ;  /* 0x004200ff0a00a986 */ /* 0x0003e8000c101d12 */
[----:B------:R1:W-:Y:S01]  /*0cd0*/  @!P2 STG.E.128 desc[UR18][R10.64+0x4300], RZ ;  /* 0x004300ff0a00a986 */ /* 0x0003e2000c101d12 */
[----:B------:R-:W-:-:S03]  /*0ce0*/  ISETP.GE.AND P2, PT, R4, UR21, PT ;  /* 0x0000001504007c0c */ /* 0x000fc6000bf46270 */
        /* <DEDUP_REMOVED lines=9> */
[----:B------:R-:W-:-:S03]  /*0d80*/  IADD3 R2, P0, R0, UR7, RZ ;  /* 0x0000000700027c10 */ /* 0x000fc6000ff1e0ff */
[----:B------:R1:W-:Y:S01]  /*0d90*/  @!P1 STG.E.128 desc[UR18][R10.64+0x8000], RZ ;  /* 0x008000ff0a009986 */ /* 0x0003e2000c101d12 */
[----:B------:R-:W-:Y:S02]  /*0da0*/  LEA.HI.X.SX32 R9, R0, UR6, 0x1, P0 ;  /* 0x0000000600097c11 */ /* 0x000fe400080f0eff */
[C---:B------:R-:W-:Y:S01]  /*0db0*/  LEA R12, P0, R2.reuse, UR4, 0x2 ;  /* 0x00000004020c7c11 */ /* 0x040fe2000f8010ff */
[----:B------:R1:W-:Y:S03]  /*0dc0*/  @!P1 STG.E.128 desc[UR18][R10.64+0x8100], RZ ;  /* 0x008100ff0a009986 */ /* 0x0003e6000c101d12 */
[----:B------:R-:W-:Y:S01]  /*0dd0*/  LEA.HI.X R13, R2, UR5, R9, 0x2, P0 ;  /* 0x00000005020d7c11 */ /* 0x000fe200080f1409 */
[----:B------:R1:W-:Y:S01]  /*0de0*/  @!P1 STG.E.128 desc[UR18][R10.64+0x8200], RZ ;  /* 0x008200ff0a009986 */ /* 0x0003e2000c101d12 */
[----:B------:R-:W-:-:S03]  /*0df0*/  ISETP.GE.OR P0, PT, R5, UR21, P6 ;  /* 0x0000001505007c0c */ /* 0x000fc6000b706670 */
[----:B------:R1:W-:Y:S01]  /*0e00*/  @!P1 STG.E.128 desc[UR18][R10.64+0x8300], RZ ;  /* 0x008300ff0a009986 */ /* 0x0003e2000c101d12 */
[----:B------:R-:W-:-:S03]  /*0e10*/  ISETP.GE.AND P1, PT, R3, UR21, PT ;  /* 0x0000001503007c0c */ /* 0x000fc6000bf26270 */
[----:B------:R1:W-:Y:S04]  /*0e20*/  @!P2 STG.E.128 desc[UR18][R10.64+0xc000], RZ ;  /* 0x00c000ff0a00a986 */ /* 0x0003e8000c101d12 */
[----:B------:R1:W-:Y:S02]  /*0e30*/  @!P2 STG.E.128 desc[UR18][R10.64+0xc100], RZ ;  /* 0x00c100ff0a00a986 */ /* 0x0003e4000c101d12 */
[----:B------:R-:W-:Y:S02]  /*0e40*/  @!P0 IMAD.MOV.U32 R9, RZ, RZ, -0x800000 ;  /* 0xff800000ff098424 */ /* 0x000fe400078e00ff */
[----:B------:R1:W-:Y:S04]  /*0e50*/  @!P2 STG.E.128 desc[UR18][R10.64+0xc200], RZ ;  /* 0x00c200ff0a00a986 */ /* 0x0003e8000c101d12 */
[----:B------:R1:W-:Y:S01]  /*0e60*/  @!P2 STG.E.128 desc[UR18][R10.64+0xc300], RZ ;  /* 0x00c300ff0a00a986 */ /* 0x0003e2000c101d12 */
[----:B------:R-:W-:Y:S01]  /*0e70*/  ISETP.GE.OR P2, PT, R7, UR21, P6 ;  /* 0x0000001507007c0c */ /* 0x000fe2000b746670 */
[----:B------:R-:W-:-:S02]  /*0e80*/  @!P5 IMAD.MOV.U32 R7, RZ, RZ, -0x800000 ;  /* 0xff800000ff07d424 */ /* 0x000fc400078e00ff */
[----:B------:R1:W-:Y:S04]  /*0e90*/  @!P3 STG.E.128 desc[UR18][R10.64+0xa000], RZ ;  /* 0x00a000ff0a00b986 */ /* 0x0003e8000c101d12 */
[----:B------:R1:W-:Y:S04]  /*0ea0*/  @!P3 STG.E.128 desc[UR18][R10.64+0xa100], RZ ;  /* 0x00a100ff0a00b986 */ /* 0x0003e8000c101d12 */
[----:B------:R1:W-:Y:S02]  /*0eb0*/  @!P3 STG.E.128 desc[UR18][R10.64+0xa200], RZ ;  /* 0x00a200ff0a00b986 */ /* 0x0003e4000c101d12 */
[----:B------:R-:W-:-:S02]  /*0ec0*/  @!P2 IMAD.MOV.U32 R17, RZ, RZ, -0x800000 ;  /* 0xff800000ff11a424 */ /* 0x000fc400078e00ff */
[----:B------:R1:W-:Y:S01]  /*0ed0*/  @!P3 STG.E.128 desc[UR18][R10.64+0xa300], RZ ;  /* 0x00a300ff0a00b986 */ /* 0x0003e2000c101d12 */
[----:B------:R-:W-:-:S03]  /*0ee0*/  ISETP.GE.OR P3, PT, R8, UR21, P6 ;  /* 0x0000001508007c0c */ /* 0x000fc6000b766670 */
[----:B------:R1:W-:Y:S04]  /*0ef0*/  @!P1 STG.E.128 desc[UR18][R10.64+0xe000], RZ ;  /* 0x00e000ff0a009986 */ /* 0x0003e8000c101d12 */
[----:B------:R1:W-:Y:S04]  /*0f00*/  @!P1 STG.E.128 desc[UR18][R10.64+0xe100], RZ ;  /* 0x00e100ff0a009986 */ /* 0x0003e8000c101d12 */
[----:B------:R1:W-:Y:S02]  /*0f10*/  @!P1 STG.E.128 desc[UR18][R10.64+0xe200], RZ ;  /* 0x00e200ff0a009986 */ /* 0x0003e4000c101d12 */
[----:B------:R-:W-:-:S02]  /*0f20*/  @!P3 IMAD.MOV.U32 R19, RZ, RZ, -0x800000 ;  /* 0xff800000ff13b424 */ /* 0x000fc400078e00ff */
[----:B------:R1:W-:Y:S01]  /*0f30*/  @!P1 STG.E.128 desc[UR18][R10.64+0xe300], RZ ;  /* 0x00e300ff0a009986 */ /* 0x0003e2000c101d12 */
[----:B------:R-:W-:-:S03]  /*0f40*/  ISETP.GE.OR P1, PT, R6, UR21, P6 ;  /* 0x0000001506007c0c */ /* 0x000fc6000b726670 */
[----:B------:R1:W-:Y:S01]  /*0f50*/  @!P5 STG.E desc[UR18][R12.64], R7 ;  /* 0x000000070c00d986 */ /* 0x0003e2000c101912 */
[----:B------:R-:W-:Y:S02]  /*0f60*/  ISETP.GE.OR P5, PT, R4, UR21, P6 ;  /* 0x0000001504007c0c */ /* 0x000fe4000b7a6670 */
[----:B------:R-:W-:Y:S01]  /*0f70*/  ISETP.GE.OR P6, PT, R3, UR21, P6 ;  /* 0x0000001503007c0c */ /* 0x000fe2000b7c6670 */
[----:B------:R1:W-:Y:S04]  /*0f80*/  @!P4 STG.E desc[UR18][R12.64+0x20], R21 ;  /* 0x000020150c00c986 */ /* 0x0003e8000c101912 */
[----:B------:R1:W-:Y:S02]  /*0f90*/  @!P3 STG.E desc[UR18][R12.64+0x40], R19 ;  /* 0x000040130c00b986 */ /* 0x0003e4000c101912 */
[----:B------:R-:W-:-:S02]  /*0fa0*/  @!P1 IMAD.MOV.U32 R15, RZ, RZ, -0x800000 ;  /* 0xff800000ff0f9424 */ /* 0x000fc400078e00ff */
[----:B------:R1:W-:Y:S02]  /*0fb0*/  @!P2 STG.E desc[UR18][R12.64+0x60], R17 ;  /* 0x000060110c00a986 */ /* 0x0003e4000c101912 */
[----:B------:R-:W-:Y:S02]  /*0fc0*/  @!P5 IMAD.MOV.U32 R5, RZ, RZ, -0x800000 ;  /* 0xff800000ff05d424 */ /* 0x000fe400078e00ff */
[----:B------:R1:W-:Y:S04]  /*0fd0*/  @!P1 STG.E desc[UR18][R12.64+0x80], R15 ;  /* 0x0000800f0c009986 */ /* 0x0003e8000c101912 */
[----:B------:R1:W-:Y:S04]  /*0fe0*/  @!P0 STG.E desc[UR18][R12.64+0xa0], R9 ;  /* 0x0000a0090c008986 */ /* 0x0003e8000c101912 */
[----:B------:R1:W-:Y:S01]  /*0ff0*/  @!P5 STG.E desc[UR18][R12.64+0xc0], R5 ;  /* 0x0000c0050c00d986 */ /* 0x0003e2000c101912 */
[----:B------:R-:W-:Y:S05]  /*1000*/  @P6 EXIT ;  /* 0x000000000000694d */ /* 0x000fea0003800000 */
[----:B------:R-:W-:-:S05]  /*1010*/  MOV R3, 0xff800000 ;  /* 0xff80000000037802 */ /* 0x000fca0000000f00 */
[----:B------:R-:W-:Y:S01]  /*1020*/  STG.E desc[UR18][R12.64+0xe0], R3 ;  /* 0x0000e0030c007986 */ /* 0x000fe2000c101912 */
[----:B------:R-:W-:Y:S05]  /*1030*/  EXIT ;  /* 0x000000000000794d */ /* 0x000fea0003800000 */
.L_x_3666:
        /* <DEDUP_REMOVED lines=9> */
[----:B------:R-:W3:Y:S01]  /*10d0*/  @P1 LDG.E R4, desc[UR18][R4.64] ;  /* 0x0000001204041981 */ /* 0x000ee2000c1e1900 */
[----:B------:R-:W-:Y:S01]  /*10e0*/  ISETP.NE.U32.AND P2, PT, RZ, UR6, PT ;  /* 0x00000006ff007c0c */ /* 0x000fe2000bf45070 */
[----:B------:R-:W-:Y:S01]  /*10f0*/  UMOV UR9, UR17 ;  /* 0x0000001100097c82 */ /* 0x000fe20008000000 */
[----:B------:R-:W-:Y:S02]  /*1100*/  PLOP3.LUT P0, PT, PT, PT, PT, 0x8, 0x0 ;  /* 0x000000000000781c */ /* 0x000fe40003f0e170 */
[----:B------:R-:W-:Y:S02]  /*1110*/  CS2R R240, SRZ ;  /* 0x0000000000f07805 */ /* 0x000fe4000001ff00 */
[----:B------:R-:W-:Y:S02]  /*1120*/  ISETP.NE.AND.EX P2, PT, RZ, UR7, PT, P2 ;  /* 0x00000007ff007c0c */ /* 0x000fe4000bf45320 */
[----:B---3--:R-:W-:-:S11]  /*1130*/  @P1 R2UR UR9, R4 ;  /* 0x00000000040912ca */ /* 0x008fd600000e0000 */
        /* <DEDUP_REMOVED lines=12> */
.L_x_3667:
        /* <DEDUP_REMOVED lines=15> */
[----:B------:R-:W-:-:S06]  /*12f0*/  IMAD.HI.U32 R9, R9, R2, R8 ;  /* 0x0000000209097227 */ /* 0x000fcc00078e0008 */
[----:B------:R-:W-:-:S05]  /*1300*/  IMAD.HI.U32 R9, R9, R0, RZ ;  /* 0x0000000009097227 */ /* 0x000fca00078e00ff */
[----:B------:R-:W-:-:S05]  /*1310*/  IADD3 R5, -R9, RZ, RZ ;  /* 0x000000ff09057210 */ /* 0x000fca0007ffe1ff */
[----:B------:R-:W-:Y:S01]  /*1320*/  IMAD R5, R4, R5, R0 ;  /* 0x0000000504057224 */ /* 0x000fe200078e0200 */
[----:B------:R-:W-:-:S04]  /*1330*/  LOP3.LUT R0, R7, UR9, RZ, 0x3c, !PT ;  /* 0x0000000907007c12 */ /* 0x000fc8000f8e3cff */
[----:B------:R-:W-:Y:S02]  /*1340*/  ISETP.GT.U32.AND P2, PT, R4, R5, PT ;  /* 0x000000050400720c */ /* 0x000fe40003f44070 */
[----:B------:R-:W-:Y:S02]  /*1350*/  ISETP.GE.AND P1, PT, R0, RZ, PT ;  /* 0x000000ff0000720c */ /* 0x000fe40003f26270 */
[----:B------:R-:W1:Y:S09]  /*1360*/  LDC R0, c[0x0][0x278] ;  /* 0x00009e00ff007b82 */ /* 0x000e720000000800 */
[----:B------:R-:W-:Y:S01]  /*1370*/  @!P2 IMAD.IADD R5, R5, 0x1, -R4 ;  /* 0x000000010505a824 */ /* 0x000fe200078e0a04 */
[----:B------:R-:W-:-:S02]  /*1380*/  @!P2 IADD3 R9, R9, 0x1, RZ ;  /* 0x000000010909a810 */ /* 0x000fc40007ffe0ff */
[----:B------:R-:W-:Y:S02]  /*1390*/  ISETP.NE.AND P2, PT, R7, RZ, PT ;  /* 0x000000ff0700720c */ /* 0x000fe40003f45270 */
[----:B------:R-:W-:-:S13]  /*13a0*/  ISETP.GE.U32.AND P3, PT, R5, R4, PT ;  /* 0x000000040500720c */ /* 0x000fda0003f66070 */
[----:B------:R-:W-:-:S05]  /*13b0*/  @P3 VIADD R9, R9, 0x1 ;  /* 0x0000000109093836 */ /* 0x000fca0000000000 */
[----:B------:R-:W-:Y:S02]  /*13c0*/  @!P1 IADD3 R9, -R9, RZ, RZ ;  /* 0x000000ff09099210 */ /* 0x000fe40007ffe1ff */
[----:B------:R-:W-:-:S05]  /*13d0*/  @!P2 LOP3.LUT R9, RZ, R7, RZ, 0x33, !PT ;  /* 0x00000007ff09a212 */ /* 0x000fca00078e33ff */
[----:B------:R-:W-:-:S05]  /*13e0*/  IMAD.WIDE R14, R9, 0x4, R240 ;  /* 0x00000004090e7825 */ /* 0x000fca00078e02f0 */
[----:B------:R-:W3:Y:S01]  /*13f0*/  LDG.E R4, desc[UR18][R14.64] ;  /* 0x000000120e047981 */ /* 0x000ee2000c1e1900 */
[----:B-1----:R-:W-:Y:S01]  /*1400*/  IABS R6, R0 ;  /* 0x0000000000067213 */ /* 0x002fe20000000000 */
[----:B------:R-:W-:-:S03]  /*1410*/  IMAD.U32 R2, RZ, RZ, UR4 ;  /* 0x00000004ff027e24 */ /* 0x000fc6000f8e00ff */
[----:B------:R-:W1:Y:S02]  /*1420*/  I2F.RP R12, R6 ;  /* 0x00000006000c7306 */ /* 0x000e640000209400 */
[----:B------:R-:W-:-:S05]  /*1430*/  IABS R2, R2 ;  /* 0x0000000200027213 */ /* 0x000fca0000000000 */
[----:B------:R-:W-:Y:S01]  /*1440*/  IMAD.MOV.U32 R8, RZ, RZ, R2 ;  /* 0x000000ffff087224 */ /* 0x000fe200078e0002 */
[----:B-1----:R-:W1:Y:S02]  /*1450*/  MUFU.RCP R10, R12 ;  /* 0x0000000c000a7308 */ /* 0x002e640000001000 */
[----:B-1----:R-:W-:-:S06]  /*1460*/  VIADD R10, R10, 0xffffffe ;  /* 0x0ffffffe0a0a7836 */ /* 0x002fcc0000000000 */
[----:B------:R-:W1:Y:S02]  /*1470*/  F2I.FTZ.U32.TRUNC.NTZ R11, R10 ;  /* 0x0000000a000b7305 */ /* 0x000e64000021f000 */
[----:B-1----:R-:W-:Y:S02]  /*1480*/  IADD3 R5, RZ, -R11, RZ ;  /* 0x8000000bff057210 */ /* 0x002fe40007ffe0ff */
        /* <DEDUP_REMOVED lines=38> */
[----:B------:R-:W-:Y:S01]  /*16f0*/  IMAD.IADD R9, R7, 0x1, R0 ;  /* 0x0000000107097824 */ /* 0x000fe200078e0200 */
[----:B------:R-:W-:Y:S01]  /*1700*/  MOV R8, R6 ;  /* 0x0000000600087202 */ /* 0x000fe20000000f00 */
[----:B------:R-:W-:-:S04]  /*1710*/  IMAD R7, R15, UR8, RZ ;  /* 0x000000080f077c24 */ /* 0x000fc8000f8e02ff */
[C---:B------:R-:W-:Y:S02]  /*1720*/  IMAD R7, R2.reuse, UR9, R7 ;  /* 0x0000000902077c24 */ /* 0x040fe4000f8e0207 */
[----:B------:R-:W-:Y:S01]  /*1730*/  IMAD.WIDE.U32 R40, R2, UR8, R8 ;  /* 0x0000000802287c25 */ /* 0x000fe2000f8e0008 */
[----:B------:R-:W-:-:S03]  /*1740*/  UIADD3 UR8, UR27, UR7, URZ ;  /* 0x000000071b087290 */ /* 0x000fc6000fffe03f */
[----:B------:R-:W-:Y:S01]  /*1750*/  IMAD.IADD R11, R41, 0x1, R7 ;  /* 0x00000001290b7824 */ /* 0x000fe200078e0207 */
[----:B------:R-:W-:Y:S08]  /*1760*/  BRA `(.L_x_3669) ;  /* 0x0000000400407947 */ /* 0x000ff00003800000 */
.L_x_3668:
[----:B------:R-:W1:Y:S01]  /*1770*/  LDC R0, c[0x0][0x278] ;  /* 0x00009e00ff007b82 */ /* 0x000e620000000800 */
        /* <DEDUP_REMOVED lines=13> */
[----:B------:R-:W1:Y:S08]  /*1850*/  I2F.RP R5, R7 ;  /* 0x0000000700057306 */ /* 0x000e700000209400 */
[----:B-1----:R-:W1:Y:S02]  /*1860*/  MUFU.RCP R8, R5 ;  /* 0x0000000500087308 */ /* 0x002e640000001000 */
[----:B-1----:R-:W-:-:S06]  /*1870*/  VIADD R8, R8, 0xffffffe ;  /* 0x0ffffffe08087836 */ /* 0x002fcc0000000000 */
[----:B------:R-:W1:Y:S02]  /*1880*/  F2I.FTZ.U32.TRUNC.NTZ R9, R8 ;  /* 0x0000000800097305 */ /* 0x000e64000021f000 */
[----:B-1----:R-:W-:Y:S02]  /*1890*/  IMAD.MOV R4, RZ, RZ, -R9 ;  /* 0x000000ffff047224 */ /* 0x002fe400078e0a09 */
[----:B------:R-:W-:Y:S02]  /*18a0*/  IMAD.MOV.U32 R8, RZ, RZ, RZ ;  /* 0x000000ffff087224 */ /* 0x000fe400078e00ff */
        /* <DEDUP_REMOVED lines=26> */
.L_x_3670:
        /* <DEDUP_REMOVED lines=12> */
[----:B------:R-:W-:-:S03]  /*1b10*/  IMAD R0, R15, R4, RZ ;  /* 0x000000040f007224 */ /* 0x000fc600078e02ff */
[----:B------:R-:W-:Y:S01]  /*1b20*/  MOV R7, UR6 ;  /* 0x0000000600077c02 */ /* 0x000fe20008000f00 */
[----:B------:R-:W-:Y:S01]  /*1b30*/  @UP0 ULDC.64 UR6, c[0x0][0x250] ;  /* 0x0000940000060ab9 */ /* 0x000fe20000000a00 */
[C---:B------:R-:W-:Y:S01]  /*1b40*/  IMAD R0, R16.reuse, R5, R0 ;  /* 0x0000000510007224 */ /* 0x040fe200078e0200 */
[----:B------:R-:W-:Y:S01]  /*1b50*/  @UP0 UIMAD.WIDE.U32 UR26, UR8, UR6, URZ ;  /* 0x00000006081a02a5 */ /* 0x000fe2000f8e003f */
[----:B------:R-:W-:Y:S01]  /*1b60*/  MOV R5, UR14 ;  /* 0x0000000e00057c02 */ /* 0x000fe20008000f00 */
[----:B------:R-:W-:Y:S02]  /*1b70*/  IMAD.WIDE.U32 R40, R16, R4, R6 ;  /* 0x0000000410287225 */ /* 0x000fe400078e0006 */
[----:B------:R-:W-:Y:S02]  /*1b80*/  @UP0 UIMAD UR8, UR8, UR7, UR27 ;  /* 0x00000007080802a4 */ /* 0x000fe4000f8e021b */
[----:B------:R-:W-:Y:S01]  /*1b90*/  IMAD.IADD R11, R41, 0x1, R0 ;  /* 0x00000001290b7824 */ /* 0x000fe200078e0200 */
        /* <DEDUP_REMOVED lines=13> */
.L_x_3669:
[----:B--2---:R-:W-:Y:S01]  /*1c70*/  SHF.R.S32.HI R84, RZ, 0x1f, R3 ;  /* 0x0000001fff547819 */ /* 0x004fe20000011403 */
[----:B------:R-:W-:Y:S01]  /*1c80*/  UIADD3 UR14, -UR21, UR22, URZ ;  /* 0x00000016150e7290 */ /* 0x000fe2000fffe13f */
[----:B------:R-:W1:Y:S01]  /*1c90*/  S2R R39, SR_CTAID.X ;  /* 0x0000000000277919 */ /* 0x000e620000002500 */
[----:B------:R-:W-:Y:S01]  /*1ca0*/  UISETP.NE.AND UP0, UPT, UR10, -0x1, UPT ;  /* 0xffffffff0a00788c */ /* 0x000fe2000bf05270 */
[----:B------:R-:W-:Y:S01]  /*1cb0*/  LEA.HI R0, R84, R3, RZ, 0x3 ;  /* 0x0000000354007211 */ /* 0x000fe200078f18ff */
[----:B------:R-:W-:Y:S01]  /*1cc0*/  UIADD3 UR23, UR5, -0x1, URZ ;  /* 0xffffffff05177890 */ /* 0x000fe2000fffe03f */
[----:B------:R-:W-:Y:S02]  /*1cd0*/  MOV R166, UR16 ;  /* 0x0000001000a67c02 */ /* 0x000fe40008000f00 */
[----:B------:R-:W-:Y:S02]  /*1ce0*/  SHF.R.S32.HI R22, RZ, 0x3, R0 ;  /* 0x00000003ff167819 */ /* 0x000fe40000011400 */
[----:B------:R-:W-:-:S02]  /*1cf0*/  LOP3.LUT R0, R0, 0xfffffff8, RZ, 0xc0, !PT ;  /* 0xfffffff800007812 */ /* 0x000fc400078ec0ff */
        /* <DEDUP_REMOVED lines=15> */
[----:B------:R-:W-:-:S02]  /*1df0*/  SHF.R.S32.HI R23, RZ, 0x1f, R22 ;  /* 0x0000001fff177819 */ /* 0x000fc40000011416 */
[----:B------:R-:W-:Y:S01]  /*1e00*/  SHF.R.U32.HI R14, RZ, 0x3, R9 ;  /* 0x00000003ff0e7819 */ /* 0x000fe20000011609 */
[----:B------:R-:W-:Y:S01]  /*1e10*/  @!UP0 ULDC.64 UR6, c[0x0][0x228] ;  /* 0x00008a0000068ab9 */ /* 0x000fe20000000a00 */
[----:B------:R-:W2:Y:S01]  /*1e20*/  @!P6 S2R R25, SR_CgaCtaId ;  /* 0x000000000019e919 */ /* 0x000ea20000008800 */
[--C-:B------:R-:W-:Y:S01]  /*1e30*/  LOP3.LUT R7, R9, 0x38, R26.reuse, 0xf8, !PT ;  /* 0x0000003809077812 */ /* 0x100fe200078ef81a */
[----:B------:R-:W-:Y:S01]  /*1e40*/  @!UP0 UIMAD UR9, UR9, UR6, URZ ;  /* 0x00000006090982a4 */ /* 0x000fe2000f8e023f */
[----:B------:R-:W3:Y:S01]  /*1e50*/  @!P2 LDC.64 R8, c[0x0][0x240] ;  /* 0x00009000ff08ab82 */ /* 0x000ee20000000a00 */
[----:B------:R-:W4:Y:S01]  /*1e60*/  @!P1 S2R R27, SR_CgaCtaId ;  /* 0x00000000001b9919 */ /* 0x000f220000008800 */
[----:B------:R-:W-:Y:S01]  /*1e70*/  @!UP0 UIMAD.WIDE.U32 UR28, UR17, UR6, URZ ;  /* 0x00000006111c82a5 */ /* 0x000fe2000f8e003f */
[----:B------:R-:W-:Y:S01]  /*1e80*/  LOP3.LUT R14, R7, R14, RZ, 0x3c, !PT ;  /* 0x0000000e070e7212 */ /* 0x000fe200078e3cff */
[----:B------:R-:W-:Y:S01]  /*1e90*/  @!UP0 UIMAD UR7, UR17, UR7, UR9 ;  /* 0x00000007110782a4 */ /* 0x000fe2000f8e0209 */
[----:B------:R-:W5:Y:S01]  /*1ea0*/  @!P4 S2R R21, SR_CgaCtaId ;  /* 0x000000000015c919 */ /* 0x000f620000008800 */
[----:B------:R-:W-:Y:S01]  /*1eb0*/  @!P6 MOV R4, 0x400 ;  /* 0x000004000004e802 */ /* 0x000fe20000000f00 */
[----:B------:R-:W-:Y:S01]  /*1ec0*/  USHF.R.S32.HI UR9, URZ, 0x1f, UR4 ;  /* 0x0000001f3f097899 */ /* 0x000fe20008011404 */
[----:B------:R-:W-:Y:S01]  /*1ed0*/  LEA.HI R7, R84, R3, RZ, 0x6 ;  /* 0x0000000354077211 */ /* 0x000fe200078f30ff */
[----:B------:R-:W-:Y:S01]  /*1ee0*/  @!UP0 UIADD3 UR10, UR29, UR7, URZ ;  /* 0x000000071d0a8290 */ /* 0x000fe2000fffe03f */
[----:B------:R-:W-:Y:S01]  /*1ef0*/  SHF.R.S32.HI R24, RZ, 0x1f, R26 ;  /* 0x0000001fff187819 */ /* 0x000fe2000001141a */
[----:B------:R-:W-:Y:S01]  /*1f00*/  @!UP0 UMOV UR24, UR28 ;  /* 0x0000001c00188c82 */ /* 0x000fe20008000000 */
[----:B------:R-:W-:Y:S01]  /*1f10*/  ULDC.64 UR6, c[0x0][0x258] ;  /* 0x0000960000067ab9 */ /* 0x000fe20000000a00 */
[----:B------:R-:W-:Y:S01]  /*1f20*/  IADD3 R12, P3, R26, UR24, RZ ;  /* 0x000000181a0c7c10 */ /* 0x000fe2000ff7e0ff */
[----:B------:R-:W-:Y:S01]  /*1f30*/  IMAD.SHL.U32 R7, R7, 0x8, RZ ;  /* 0x0000000807077824 */ /* 0x000fe200078e00ff */
[----:B------:R-:W-:Y:S01]  /*1f40*/  UIMAD UR9, UR9, UR6, URZ ;  /* 0x00000006090972a4 */ /* 0x000fe2000f8e023f */
[----:B------:R-:W-:Y:S01]  /*1f50*/  IMAD.U32 R32, RZ, RZ, UR6 ;  /* 0x00000006ff207e24 */ /* 0x000fe2000f8e00ff */
[----:B------:R-:W-:Y:S01]  /*1f60*/  IADD3.X R13, R24, UR10, RZ, P3, !PT ;  /* 0x0000000a180d7c10 */ /* 0x000fe20009ffe4ff */
[----:B-1----:R-:W-:Y:S01]  /*1f70*/  IMAD.WIDE R38, R39, 0x40, R22 ;  /* 0x0000004027267825 */ /* 0x002fe200078e0216 */
[----:B------:R-:W-:Y:S01]  /*1f80*/  IADD3 R170, P3, R22, R5, RZ ;  /* 0x0000000516aa7210 */ /* 0x000fe20007f7e0ff */
[----:B------:R-:W-:Y:S01]  /*1f90*/  UIMAD UR7, UR4, UR7, UR9 ;  /* 0x00000007040772a4 */ /* 0x000fe2000f8e0209 */
[----:B------:R-:W-:Y:S01]  /*1fa0*/  LOP3.LUT R14, R14, 0xfffffe00, R7, 0xf8, !PT ;  /* 0xfffffe000e0e7812 */ /* 0x000fe200078ef807 */
[----:B------:R-:W-:Y:S01]  /*1fb0*/  IMAD.WIDE.U32 R32, R32, UR4, R12 ;  /* 0x0000000420207c25 */ /* 0x000fe2000f8e000c */
[----:B------:R-:W-:Y:S01]  /*1fc0*/  @!P1 MOV R2, 0x400 ;  /* 0x0000040000029802 */ /* 0x000fe20000000f00 */
[----:B------:R-:W1:Y:S01]  /*1fd0*/  S2UR UR4, SR_CgaCtaId ;  /* 0x00000000000479c3 */ /* 0x000e620000008800 */
[----:B------:R-:W-:Y:S01]  /*1fe0*/  IADD3 R40, P5, R26, R40, RZ ;  /* 0x000000281a287210 */ /* 0x000fe20007fbe0ff */
[----:B---3--:R-:W-:Y:S01]  /*1ff0*/  @!P2 IMAD R36, R39, R8, RZ ;  /* 0x000000082724a224 */ /* 0x008fe200078e02ff */
[----:B------:R-:W-:Y:S01]  /*2000*/  UMOV UR6, 0x400 ;  /* 0x0000040000067882 */ /* 0x000fe20000000000 */
[----:B------:R-:W-:Y:S01]  /*2010*/  IMAD.X R17, R23, 0x1, R17, P3 ;  /* 0x0000000117117824 */ /* 0x000fe200018e0611 */
[----:B--2---:R-:W-:Y:S01]  /*2020*/  @!P6 LEA R25, R25, R4, 0x18 ;  /* 0x000000041919e211 */ /* 0x004fe200078ec0ff */
[C---:B------:R-:W-:Y:S01]  /*2030*/  @!P2 IMAD R36, R38.reuse, R9, R36 ;  /* 0x000000092624a224 */ /* 0x040fe200078e0224 */
[----:B------:R-:W-:Y:S01]  /*2040*/  @!P1 IADD3 R31, P3, R38, 0x10, RZ ;  /* 0x00000010261f9810 */ /* 0x000fe20007f7e0ff */
[----:B------:R-:W2:Y:S01]  /*2050*/  @!P1 LDC.64 R4, c[0x0][0x240] ;  /* 0x00009000ff049b82 */ /* 0x000ea20000000a00 */
[----:B----4-:R-:W-:Y:S01]  /*2060*/  @!P1 LEA R27, R27, R2, 0x18 ;  /* 0x000000021b1b9211 */ /* 0x010fe200078ec0ff */
[----:B------:R-:W-:Y:S01]  /*2070*/  IMAD R9, R23, UR12, RZ ;  /* 0x0000000c17097c24 */ /* 0x000fe2000f8e02ff */
[----:B------:R-:W-:Y:S01]  /*2080*/  @!P4 MOV R2, 0x400 ;  /* 0x000004000002c802 */ /* 0x000fe20000000f00 */
[----:B------:R-:W-:Y:S01]  /*2090*/  IMAD.X R41, R24, 0x1, R11, P5 ;  /* 0x0000000118297824 */ /* 0x000fe200028e060b */
[----:B------:R-:W-:Y:S01]  /*20a0*/  @!P6 IADD3 R30, P5, R38, 0x20, RZ ;  /* 0x00000020261ee810 */ /* 0x000fe20007fbe0ff */
[----:B------:R-:W-:Y:S01]  /*20b0*/  VIADD R35, R33, UR7 ;  /* 0x0000000721237c36 */ /* 0x000fe20008000000 */
[----:B-----5:R-:W-:Y:S01]  /*20c0*/  @!P4 LEA R21, R21, R2, 0x18 ;  /* 0x000000021515c211 */ /* 0x020fe200078ec0ff */
[----:B------:R-:W3:Y:S01]  /*20d0*/  @!P2 LDC.64 R6, c[0x0][0x210] ;  /* 0x00008400ff06ab82 */ /* 0x000ee20000000a00 */
[----:B------:R-:W-:Y:S01]  /*20e0*/  IMAD R2, R22, UR13, R9 ;  /* 0x0000000d16027c24 */ /* 0x000fe2000f8e0209 */
[----:B------:R-:W-:Y:S01]  /*20f0*/  USHF.L.U32 UR24, UR23, 0x6, URZ ;  /* 0x0000000617187899 */ /* 0x000fe2000800063f */
[--C-:B------:R-:W-:Y:S01]  /*2100*/  @!P1 IMAD.X R9, RZ, RZ, R39.reuse, P3 ;  /* 0x000000ffff099224 */ /* 0x100fe200018e0627 */
[C---:B------:R-:W-:Y:S01]  /*2110*/  @!P4 IADD3 R28, P3, R38.reuse, 0x30, RZ ;  /* 0x00000030261cc810 */ /* 0x040fe20007f7e0ff */
[----:B------:R-:W-:Y:S01]  /*2120*/  @!P2 IMAD.MOV.U32 R34, RZ, RZ, R32 ;  /* 0x000000ffff22a224 */ /* 0x000fe200078e0020 */
[----:B------:R-:W-:Y:S01]  /*2130*/  UIADD3 UR25, -UR24, UR16, URZ ;  /* 0x0000001018197290 */ /* 0x000fe2000fffe13f */
[--C-:B------:R-:W-:Y:S01]  /*2140*/  @!P6 IMAD.X R29, RZ, RZ, R39.reuse, P5 ;  /* 0x000000ffff1de224 */ /* 0x100fe200028e0627 */
[----:B------:R-:W4:Y:S01]  /*2150*/  @!P1 LDC.64 R12, c[0x0][0x210] ;  /* 0x00008400ff0c9b82 */ /* 0x000f220000000a00 */
[----:B------:R-:W-:Y:S01]  /*2160*/  @!P4 IMAD.X R23, RZ, RZ, R39, P3 ;  /* 0x000000ffff17c224 */ /* 0x000fe200018e0627 */
[----:B-1----:R-:W-:Y:S01]  /*2170*/  ULEA UR4, UR4, UR6, 0x18 ;  /* 0x0000000604047291 */ /* 0x002fe2000f8ec03f */
[----:B------:R-:W-:Y:S01]  /*2180*/  @!P2 IMAD.WIDE.U32 R38, R38, R8, R34 ;  /* 0x000000082626a225 */ /* 0x000fe200078e0022 */
[----:B------:R-:W-:Y:S01]  /*2190*/  UIMAD.WIDE.U32 UR10, UR12, 0x20, URZ ;  /* 0x000000200c0a78a5 */ /* 0x000fe2000f8e003f */
[----:B------:R-:W-:-:S02]  /*21a0*/  ULDC.64 UR6, c[0x0][0x268] ;  /* 0x00009a0000067ab9 */ /* 0x000fc40000000a00 */
[----:B------:R-:W-:Y:S01]  /*21b0*/  @!P2 IMAD.IADD R34, R39, 0x1, R36 ;  /* 0x000000012722a824 */ /* 0x000fe200078e0224 */
[----:B------:R-:W1:Y:S01]  /*21c0*/  @!P6 LDC.64 R10, c[0x0][0x240] ;  /* 0x00009000ff0aeb82 */ /* 0x000e620000000a00 */
[----:B--2---:R-:W-:Y:S01]  /*21d0*/  @!P1 IMAD R8, R9, R4, RZ ;  /* 0x0000000409089224 */ /* 0x004fe200078e02ff */
[C---:B------:R-:W-:Y:S01]  /*21e0*/  LEA R239, R14.reuse, UR4, 0x1 ;  /* 0x000000040eef7c11 */ /* 0x040fe2000f8e08ff */
[----:B------:R-:W-:Y:S02]  /*21f0*/  @!P1 IMAD.MOV.U32 R39, RZ, RZ, R35 ;  /* 0x000000ffff279224 */ /* 0x000fe400078e0023 */
[----:B------:R-:W-:Y:S02]  /*2200*/  @!P1 IMAD R33, R31, R5, R8 ;  /* 0x000000051f219224 */ /* 0x000fe400078e0208 */
[----:B------:R-:W-:Y:S01]  /*2210*/  @!P1 IMAD R27, R14, 0x2, R27 ;  /* 0x000000020e1b9824 */ /* 0x000fe200078e021b */
[----:B---3--:R-:W-:Y:S01]  /*2220*/  @!P2 LEA R36, P3, R38, R6, 0x1 ;  /* 0x000000062624a211 */ /* 0x008fe200078608ff */
[----:B------:R-:W2:Y:S01]  /*2230*/  @!P6 LDC.64 R8, c[0x0][0x210] ;  /* 0x00008400ff08eb82 */ /* 0x000ea20000000a00 */
[----:B------:R-:W-:-:S02]  /*2240*/  @!P6 IMAD R25, R14, 0x2, R25 ;  /* 0x000000020e19e824 */ /* 0x000fc400078e0219 */
[----:B------:R-:W-:Y:S01]  /*2250*/  @!P2 LEA.HI.X R37, R38, R7, R34, 0x1, P3 ;  /* 0x000000072625a211 */ /* 0x000fe200018f0c22 */
[----:B------:R-:W-:Y:S01]  /*2260*/  @!P1 IMAD.MOV.U32 R38, RZ, RZ, R32 ;  /* 0x000000ffff269224 */ /* 0x000fe200078e0020 */
[C---:B------:R-:W-:Y:S01]  /*2270*/  ISETP.GE.AND P3, PT, R22.reuse, UR25, PT ;  /* 0x0000001916007c0c */ /* 0x040fe2000bf66270 */
[----:B------:R-:W-:Y:S02]  /*2280*/  IMAD.WIDE.U32 R40, R22, UR12, R40 ;  /* 0x0000000c16287c25 */ /* 0x000fe4000f8e0028 */
[----:B------:R-:W3:Y:S01]  /*2290*/  @!P4 LDC.64 R6, c[0x0][0x240] ;  /* 0x00009000ff06cb82 */ /* 0x000ee20000000a00 */
[----:B------:R-:W-:Y:S01]  /*22a0*/  @!PT LDS RZ, [RZ] ;  /* 0x00000000fffff984 */ /* 0x000fe20000000800 */
[----:B------:R-:W-:Y:S01]  /*22b0*/  @!PT LDS RZ, [RZ] ;  /* 0x00000000fffff984 */ /* 0x000fe20000000800 */
[----:B------:R-:W-:Y:S01]  /*22c0*/  @!PT LDS RZ, [RZ] ;  /* 0x00000000fffff984 */ /* 0x000fe20000000800 */
[----:B------:R-:W-:Y:S01]  /*22d0*/  @!P2 LDGSTS.E.BYPASS.LTC128B.128 [R239], desc[UR18][R36.64] ;  /* 0x0000000024efafae */ /* 0x000fe2000b901d52 */
[----:B------:R-:W-:-:S03]  /*22e0*/  @!P1 IMAD.WIDE.U32 R38, R31, R4, R38 ;  /* 0x000000041f269225 */ /* 0x000fc600078e0026 */
[----:B------:R-:W-:Y:S01]  /*22f0*/  @!P2 LDGSTS.E.BYPASS.LTC128B.128 [R239+0x2000], desc[UR18][R36.64+0x80] ;  /* 0x0200008024efafae */ /* 0x000fe2000b901d52 */
[----:B------:R-:W-:Y:S01]  /*2300*/  @!P1 IMAD.IADD R34, R39, 0x1, R33 ;  /* 0x0000000127229824 */ /* 0x000fe200078e0221 */
[----:B------:R-:W-:Y:S01]  /*2310*/  @!P4 MOV R33, R35 ;  /* 0x000000230021c202 */ /* 0x000fe20000000f00 */
[----:B------:R-:W5:Y:S01]  /*2320*/  @!P4 LDC.64 R4, c[0x0][0x210] ;  /* 0x00008400ff04cb82 */ /* 0x000f620000000a00 */
[----:B------:R-:W-:Y:S01]  /*2330*/  @!P2 LDGSTS.E.BYPASS.LTC128B.128 [R239+0x4000], desc[UR18][R36.64+0x100] ;  /* 0x0400010024efafae */ /* 0x000fe2000b901d52 */
[----:B-1----:R-:W-:Y:S02]  /*2340*/  @!P6 IMAD R29, R29, R10, RZ ;  /* 0x0000000a1d1de224 */ /* 0x002fe400078e02ff */
[----:B------:R-:W-:Y:S01]  /*2350*/  IMAD.MOV.U32 R165, RZ, RZ, R40 ;  /* 0x000000ffffa57224 */ /* 0x000fe200078e0028 */
[----:B------:R1:W-:Y:S01]  /*2360*/  @!P2 LDGSTS.E.BYPASS.LTC128B.128 [R239+0x6000], desc[UR18][R36.64+0x180] ;  /* 0x0600018024efafae */ /* 0x0003e2000b901d52 */
[----:B----4-:R-:W-:Y:S01]  /*2370*/  @!P1 LEA R12, P2, R38, R12, 0x1 ;  /* 0x0000000c260c9211 */ /* 0x010fe200078408ff */
[----:B------:R-:W-:-:S02]  /*2380*/  @!P6 IMAD R31, R30, R11, R29 ;  /* 0x0000000b1e1fe224 */ /* 0x000fc400078e021d */
[----:B------:R-:W4:Y:S01]  /*2390*/  @!P3 S2R R29, SR_CgaCtaId ;  /* 0x00000000001db919 */ /* 0x000f220000008800 */
[----:B------:R-:W-:Y:S01]  /*23a0*/  @!P1 LEA.HI.X R13, R38, R13, R34, 0x1, P2 ;  /* 0x0000000d260d9211 */ /* 0x000fe200010f0c22 */
[----:B------:R-:W-:Y:S02]  /*23b0*/  IMAD.IADD R2, R41, 0x1, R2 ;  /* 0x0000000129027824 */ /* 0x000fe400078e0202 */
[----:B------:R-:W-:Y:S02]  /*23c0*/  @!P4 IMAD R21, R14, 0x2, R21 ;  /* 0x000000020e15c824 */ /* 0x000fe400078e0215 */
[----:B------:R-:W-:Y:S01]  /*23d0*/  @!P1 LDGSTS.E.BYPASS.LTC128B.128 [R27+0x800], desc[UR18][R12.64] ;  /* 0x008000000c1b9fae */ /* 0x000fe2000b901d52 */
[----:B---3--:R-:W-:Y:S02]  /*23e0*/  @!P4 IMAD R23, R23, R6, RZ ;  /* 0x000000061717c224 */ /* 0x008fe400078e02ff */
[----:B------:R-:W-:Y:S01]  /*23f0*/  IMAD R15, R15, UR6, RZ ;  /* 0x000000060f0f7c24 */ /* 0x000fe2000f8e02ff */
[----:B------:R-:W-:Y:S01]  /*2400*/  @!P1 LDGSTS.E.BYPASS.LTC128B.128 [R27+0x2800], desc[UR18][R12.64+0x80] ;  /* 0x028000800c1b9fae */ /* 0x000fe2000b901d52 */
[----:B------:R-:W-:-:S03]  /*2410*/  @!P4 IMAD R7, R28, R7, R23 ;  /* 0x000000071c07c224 */ /* 0x000fc600078e0217 */
[----:B------:R-:W-:Y:S04]  /*2420*/  @!P1 LDGSTS.E.BYPASS.LTC128B.128 [R27+0x4800], desc[UR18][R12.64+0x100] ;  /* 0x048001000c1b9fae */ /* 0x000fe8000b901d52 */
[----:B------:R3:W-:Y:S01]  /*2430*/  @!P1 LDGSTS.E.BYPASS.LTC128B.128 [R27+0x6800], desc[UR18][R12.64+0x180] ;  /* 0x068001800c1b9fae */ /* 0x0007e2000b901d52 */
[----:B------:R-:W-:Y:S01]  /*2440*/  ISETP.GE.AND P1, PT, R20, UR25, PT ;  /* 0x0000001914007c0c */ /* 0x000fe2000bf26270 */
[--C-:B-1----:R-:W-:Y:S02]  /*2450*/  @!P6 IMAD.MOV.U32 R36, RZ, RZ, R32.reuse ;  /* 0x000000ffff24e224 */ /* 0x102fe400078e0020 */
[----:B------:R-:W-:Y:S02]  /*2460*/  @!P6 IMAD.MOV.U32 R37, RZ, RZ, R35 ;  /* 0x000000ffff25e224 */ /* 0x000fe400078e0023 */
[----:B------:R-:W-:-:S04]  /*2470*/  @!P4 IMAD.WIDE.U32 R32, R28, R6, R32 ;  /* 0x000000061c20c225 */ /* 0x000fc800078e0020 */
[----:B------:R-:W-:Y:S02]  /*2480*/  @!P6 IMAD.WIDE.U32 R34, R30, R10, R36 ;  /* 0x0000000a1e22e225 */ /* 0x000fe400078e0024 */
[----:B------:R-:W1:Y:S02]  /*2490*/  @!P3 LDC.64 R10, c[0x0][0x218] ;  /* 0x00008600ff0abb82 */ /* 0x000e640000000a00 */
[----:B------:R-:W-:Y:S01]  /*24a0*/  @!P6 IMAD.IADD R30, R35, 0x1, R31 ;  /* 0x00000001231ee824 */ /* 0x000fe200078e021f */
[----:B--2---:R-:W-:Y:S01]  /*24b0*/  @!P6 LEA R8, P2, R34, R8, 0x1 ;  /* 0x000000082208e211 */ /* 0x004fe200078408ff */
[----:B------:R-:W-:-:S03]  /*24c0*/  @!P4 IMAD.IADD R7, R33, 0x1, R7 ;  /* 0x000000012107c824 */ /* 0x000fc600078e0207 */
[----:B------:R-:W-:Y:S02]  /*24d0*/  @!P6 LEA.HI.X R9, R34, R9, R30, 0x1, P2 ;  /* 0x000000092209e211 */ /* 0x000fe400010f0c1e */
[----:B-----5:R-:W-:Y:S02]  /*24e0*/  @!P4 LEA R30, P5, R32, R4, 0x1 ;  /* 0x00000004201ec211 */ /* 0x020fe400078a08ff */
[----:B------:R-:W-:Y:S01]  /*24f0*/  IADD3 R6, P2, R26, UR26, RZ ;  /* 0x0000001a1a067c10 */ /* 0x000fe2000ff5e0ff */
[----:B------:R-:W-:Y:S01]  /*2500*/  @!P6 LDGSTS.E.BYPASS.LTC128B.128 [R25+0x1000], desc[UR18][R8.64] ;  /* 0x010000000819efae */ /* 0x000fe2000b901d52 */
[----:B------:R-:W-:Y:S01]  /*2510*/  @!P4 LEA.HI.X R31, R32, R5, R7, 0x1, P5 ;  /* 0x00000005201fc211 */ /* 0x000fe200028f0c07 */
[----:B---3--:R-:W-:Y:S01]  /*2520*/  IMAD.U32 R13, RZ, RZ, UR13 ;  /* 0x0000000dff0d7e24 */ /* 0x008fe2000f8e00ff */
[----:B------:R-:W2:Y:S01]  /*2530*/  @!P1 LDC.64 R4, c[0x0][0x218] ;  /* 0x00008600ff049b82 */ /* 0x000ea20000000a00 */
[----:B------:R-:W-:Y:S01]  /*2540*/  @!P6 LDGSTS.E.BYPASS.LTC128B.128 [R25+0x3000], desc[UR18][R8.64+0x80] ;  /* 0x030000800819efae */ /* 0x000fe2000b901d52 */
[----:B------:R-:W-:Y:S01]  /*2550*/  IADD3.X R7, R24, UR8, RZ, P2, !PT ;  /* 0x0000000818077c10 */ /* 0x000fe200097fe4ff */
[----:B------:R-:W-:Y:S01]  /*2560*/  ULDC.64 UR8, c[0x0][0x250] ;  /* 0x0000940000087ab9 */ /* 0x000fe20000000a00 */
[----:B------:R-:W-:Y:S01]  /*2570*/  @!P3 MOV R12, 0x400 ;  /* 0x00000400000cb802 */ /* 0x000fe20000000f00 */
[----:B------:R-:W-:Y:S01]  /*2580*/  @!P6 LDGSTS.E.BYPASS.LTC128B.128 [R25+0x5000], desc[UR18][R8.64+0x100] ;  /* 0x050001000819efae */ /* 0x000fe2000b901d52 */
[----:B------:R-:W-:Y:S01]  /*2590*/  ISETP.GE.AND P5, PT, R18, UR25, PT ;  /* 0x0000001912007c0c */ /* 0x000fe2000bfa6270 */
[----:B------:R-:W-:Y:S01]  /*25a0*/  UIMAD.WIDE.U32 UR26, UR8, 0x20, URZ ;  /* 0x00000020081a78a5 */ /* 0x000fe2000f8e003f */
[----:B----4-:R-:W-:Y:S01]  /*25b0*/  @!P3 LEA R23, R29, R12, 0x18 ;  /* 0x0000000c1d17b211 */ /* 0x010fe200078ec0ff */
[----:B------:R3:W-:Y:S01]  /*25c0*/  @!P6 LDGSTS.E.BYPASS.LTC128B.128 [R25+0x7000], desc[UR18][R8.64+0x180] ;  /* 0x070001800819efae */ /* 0x0007e2000b901d52 */
[----:B------:R-:W-:Y:S01]  /*25d0*/  ISETP.GE.AND P6, PT, R19, UR25, PT ;  /* 0x0000001913007c0c */ /* 0x000fe2000bfc6270 */
[----:B------:R-:W-:Y:S01]  /*25e0*/  IMAD.U32 R12, RZ, RZ, UR12 ;  /* 0x0000000cff0c7e24 */ /* 0x000fe2000f8e00ff */
[----:B-1----:R-:W-:Y:S01]  /*25f0*/  @!P3 LEA R26, P2, R165, R10, 0x1 ;  /* 0x0000000aa51ab211 */ /* 0x002fe200078408ff */
[----:B------:R-:W-:Y:S01]  /*2600*/  @!P4 LDGSTS.E.BYPASS.LTC128B.128 [R21+0x1800], desc[UR18][R30.64] ;  /* 0x018000001e15cfae */ /* 0x000fe2000b901d52 */
[----:B------:R-:W-:-:S02]  /*2610*/  @!P3 IMAD R23, R14, 0x2, R23 ;  /* 0x000000020e17b824 */ /* 0x000fc400078e0217 */
[----:B------:R-:W-:Y:S01]  /*2620*/  @!P3 LEA.HI.X R27, R165, R11, R2, 0x1, P2 ;  /* 0x0000000ba51bb211 */ /* 0x000fe200010f0c02 */
[----:B------:R-:W-:Y:S02]  /*2630*/  @!P4 LDGSTS.E.BYPASS.LTC128B.128 [R21+0x3800], desc[UR18][R30.64+0x80] ;  /* 0x038000801e15cfae */ /* 0x000fe4000b901d52 */
[----:B------:R-:W-:Y:S01]  /*2640*/  VOTEU.ALL UP0, P5 ;  /* 0x00000000003f7886 */ /* 0x000fe20002800000 */
[----:B------:R-:W1:Y:S03]  /*2650*/  @!P1 S2R R11, SR_CgaCtaId ;  /* 0x00000000000b9919 */ /* 0x000e660000008800 */
[----:B------:R-:W4:Y:S01]  /*2660*/  @!P6 S2R R10, SR_CgaCtaId ;  /* 0x00000000000ae919 */ /* 0x000f220000008800 */
[----:B------:R-:W-:Y:S04]  /*2670*/  @!P4 LDGSTS.E.BYPASS.LTC128B.128 [R21+0x5800], desc[UR18][R30.64+0x100] ;  /* 0x058001001e15cfae */ /* 0x000fe8000b901d52 */
[----:B------:R5:W-:Y:S01]  /*2680*/  @!P4 LDGSTS.E.BYPASS.LTC128B.128 [R21+0x7800], desc[UR18][R30.64+0x180] ;  /* 0x078001801e15cfae */ /* 0x000be2000b901d52 */
[----:B------:R-:W-:Y:S01]  /*2690*/  ISETP.GE.AND P4, PT, R20, UR25, PT ;  /* 0x0000001914007c0c */ /* 0x000fe2000bf86270 */
[----:B------:R-:W-:Y:S01]  /*26a0*/  IMAD.U32 R20, RZ, RZ, UR12 ;  /* 0x0000000cff147e24 */ /* 0x000fe2000f8e00ff */
[CC--:B---3--:R-:W-:Y:S01]  /*26b0*/  LEA.HI R8, R84.reuse, R3.reuse, RZ, 0x4 ;  /* 0x0000000354087211 */ /* 0x0c8fe200078f20ff */
[----:B------:R-:W3:Y:S01]  /*26c0*/  @!P5 S2R R9, SR_CgaCtaId ;  /* 0x000000000009d919 */ /* 0x000ee20000008800 */
[----:B------:R-:W-:-:S02]  /*26d0*/  LEA.HI R84, R84, R3, RZ, 0x5 ;  /* 0x0000000354547211 */ /* 0x000fc400078f28ff */
[----:B------:R-:W-:Y:S01]  /*26e0*/  @!P1 LEA R20, P2, R20, R165, 0x4 ;  /* 0x000000a514149211 */ /* 0x000fe200078420ff */
[----:B------:R-:W-:Y:S03]  /*26f0*/  @!P3 LDGSTS.E.BYPASS.LTC128B.128 [R23+0x8000], desc[UR18][R26.64] ;  /* 0x080000001a17bfae */ /* 0x000fe6000b901d52 */
[----:B------:R-:W-:Y:S01]  /*2700*/  @!P1 LEA.HI.X R13, R12, R2, R13, 0x4, P2 ;  /* 0x000000020c0d9211 */ /* 0x000fe200010f240d */
[----:B------:R-:W-:Y:S01]  /*2710*/  @!P3 LDGSTS.E.BYPASS.LTC128B.128 [R23+0xa000], desc[UR18][R26.64+0x80] ;  /* 0x0a0000801a17bfae */ /* 0x000fe2000b901d52 */
[----:B--2---:R-:W-:Y:S01]  /*2720*/  @!P1 LEA R24, P2, R20, R4, 0x1 ;  /* 0x0000000414189211 */ /* 0x004fe200078408ff */
[----:B------:R-:W-:Y:S01]  /*2730*/  IMAD R4, R16, UR7, R15 ;  /* 0x0000000710047c24 */ /* 0x000fe2000f8e020f */
[----:B------:R-:W-:Y:S01]  /*2740*/  SHF.R.S32.HI R12, RZ, 0x4, R8 ;  /* 0x00000004ff0c7819 */ /* 0x000fe20000011408 */
[----:B------:R-:W-:Y:S01]  /*2750*/  @!P3 LDGSTS.E.BYPASS.LTC128B.128 [R23+0xc000], desc[UR18][R26.64+0x100] ;  /* 0x0c0001001a17bfae */ /* 0x000fe2000b901d52 */
[----:B------:R-:W-:Y:S01]  /*2760*/  @!P1 LEA.HI.X R25, R20, R5, R13, 0x1, P2 ;  /* 0x0000000514199211 */ /* 0x000fe200010f0c0d */
[----:B------:R-:W-:Y:S01]  /*2770*/  IMAD R15, R17, UR8, RZ ;  /* 0x00000008110f7c24 */ /* 0x000fe2000f8e02ff */
[----:B------:R-:W-:Y:S01]  /*2780*/  LEA.HI R13, R12, R12, RZ, 0x1 ;  /* 0x0000000c0c0d7211 */ /* 0x000fe200078f08ff */
[----:B------:R2:W-:Y:S01]  /*2790*/  @!P3 LDGSTS.E.BYPASS.LTC128B.128 [R23+0xe000], desc[UR18][R26.64+0x180] ;  /* 0x0e0001801a17bfae */ /* 0x0005e2000b901d52 */
[----:B------:R-:W-:Y:S01]  /*27a0*/  ISETP.GE.AND P2, PT, R18, UR25, PT ;  /* 0x0000001912007c0c */ /* 0x000fe2000bf46270 */
[----:B------:R-:W-:Y:S01]  /*27b0*/  IMAD R15, R170, UR9, R15 ;  /* 0x00000009aa0f7c24 */ /* 0x000fe2000f8e020f */
[----:B------:R-:W-:Y:S01]  /*27c0*/  LOP3.LUT R13, R13, 0xfffffffe, RZ, 0xc0, !PT ;  /* 0xfffffffe0d0d7812 */ /* 0x000fe200078ec0ff */
[----:B------:R-:W-:Y:S01]  /*27d0*/  USHF.L.U32 UR7, UR9, 0x5, URZ ;  /* 0x0000000509077899 */ /* 0x000fe2000800063f */
[----:B------:R-:W-:Y:S01]  /*27e0*/  @!P1 MOV R18, 0x400 ;  /* 0x0000040000129802 */ /* 0x000fe20000000f00 */
[----:B-----5:R-:W-:Y:S01]  /*27f0*/  IMAD.WIDE.U32 R20, R16, UR6, R6 ;  /* 0x0000000610147c25 */ /* 0x020fe2000f8e0006 */
[----:B------:R-:W-:Y:S01]  /*2800*/  @!P6 MOV R5, 0x400 ;  /* 0x000004000005e802 */ /* 0x000fe20000000f00 */
[----:B------:R-:W5:Y:S01]  /*2810*/  @!P6 LDC.64 R6, c[0x0][0x218] ;  /* 0x00008600ff06eb82 */ /* 0x000f620000000a00 */
[----:B------:R-:W-:Y:S01]  /*2820*/  ISETP.GE.AND P3, PT, R19, UR25, PT ;  /* 0x0000001913007c0c */ /* 0x000fe2000bf66270 */
[----:B------:R-:W-:Y:S01]  /*2830*/  IMAD.IADD R12, R12, 0x1, -R13 ;  /* 0x000000010c0c7824 */ /* 0x000fe200078e0a0d */
[----:B-1----:R-:W-:Y:S01]  /*2840*/  @!P1 LEA R13, R11, R18, 0x18 ;  /* 0x000000120b0d9211 */ /* 0x002fe200078ec0ff */
[----:B------:R-:W-:Y:S01]  /*2850*/  IMAD.IADD R19, R21, 0x1, R4 ;  /* 0x0000000115137824 */ /* 0x000fe200078e0204 */
[----:B----4-:R-:W-:Y:S01]  /*2860*/  @!P6 LEA R11, R10, R5, 0x18 ;  /* 0x000000050a0be211 */ /* 0x010fe200078ec0ff */
[----:B------:R-:W-:Y:S01]  /*2870*/  USHF.L.U32 UR6, UR13, 0x5, URZ ;  /* 0x000000050d067899 */ /* 0x000fe2000800063f */
[----:B------:R-:W-:Y:S01]  /*2880*/  IMAD.MOV.U32 R18, RZ, RZ, R20 ;  /* 0x000000ffff127224 */ /* 0x000fe200078e0014 */
[----:B------:R-:W1:Y:S01]  /*2890*/  @!P5 LDC.64 R4, c[0x0][0x218] ;  /* 0x00008600ff04db82 */ /* 0x000e620000000a00 */
[----:B------:R-:W-:Y:S01]  /*28a0*/  IMAD.U32 R20, RZ, RZ, UR12 ;  /* 0x0000000cff147e24 */ /* 0x000fe2000f8e00ff */
[----:B------:R-:W-:Y:S01]  /*28b0*/  @!P5 MOV R16, 0x400 ;  /* 0x000004000010d802 */ /* 0x000fe20000000f00 */
[----:B------:R-:W-:Y:S01]  /*28c0*/  IMAD.WIDE.U32 R170, R170, UR8, R18 ;  /* 0x00000008aaaa7c25 */ /* 0x000fe2000f8e0012 */
[----:B------:R-:W-:-:S02]  /*28d0*/  @!P6 LEA R11, R14, R11, 0x1 ;  /* 0x0000000b0e0be211 */ /* 0x000fc400078e08ff */
[----:B---3--:R-:W-:Y:S01]  /*28e0*/  @!P5 LEA R9, R9, R16, 0x18 ;  /* 0x000000100909d211 */ /* 0x008fe200078ec0ff */
[----:B------:R-:W-:Y:S02]  /*28f0*/  IMAD.IADD R168, R171, 0x1, R15 ;  /* 0x00000001aba87824 */ /* 0x000fe400078e020f */
[C---:B--2---:R-:W-:Y:S02]  /*2900*/  @!P1 IMAD R23, R14.reuse, 0x2, R13 ;  /* 0x000000020e179824 */ /* 0x044fe400078e020d */
[----:B------:R-:W-:Y:S01]  /*2910*/  IMAD.U32 R13, RZ, RZ, UR6 ;  /* 0x00000006ff0d7e24 */ /* 0x000fe2000f8e00ff */
[----:B------:R-:W-:Y:S01]  /*2920*/  @!UP0 UIMAD UR6, UR13, 0x30, URZ ;  /* 0x000000300d0688a4 */ /* 0x000fe2000f8e023f */
[----:B------:R-:W-:Y:S01]  /*2930*/  @!P5 IMAD R15, R14, 0x2, R9 ;  /* 0x000000020e0fd824 */ /* 0x000fe200078e0209 */
[----:B------:R-:W-:Y:S01]  /*2940*/  @!P1 LDGSTS.E.BYPASS.LTC128B.128 [R23+0x8800], desc[UR18][R24.64] ;  /* 0x0880000018179fae */ /* 0x000fe2000b901d52 */
[----:B------:R-:W-:Y:S01]  /*2950*/  IMAD.U32 R9, RZ, RZ, UR8 ;  /* 0x00000008ff097e24 */ /* 0x000fe2000f8e00ff */
[----:B------:R-:W-:-:S02]  /*2960*/  VOTEU.ALL UP0, P2 ;  /* 0x00000000003f7886 */ /* 0x000fc40001000000 */
[----:B------:R-:W-:Y:S04]  /*2970*/  @!P1 LDGSTS.E.BYPASS.LTC128B.128 [R23+0xa800], desc[UR18][R24.64+0x80] ;  /* 0x0a80008018179fae */ /* 0x000fe8000b901d52 */
[----:B------:R-:W-:Y:S04]  /*2980*/  @!P1 LDGSTS.E.BYPASS.LTC128B.128 [R23+0xc800], desc[UR18][R24.64+0x100] ;  /* 0x0c80010018179fae */ /* 0x000fe8000b901d52 */
[----:B------:R2:W-:Y:S01]  /*2990*/  @!P1 LDGSTS.E.BYPASS.LTC128B.128 [R23+0xe800], desc[UR18][R24.64+0x180] ;  /* 0x0e80018018179fae */ /* 0x0005e2000b901d52 */
[----:B------:R-:W-:-:S04]  /*29a0*/  @!P6 IADD3 R10, P1, R165, UR10, RZ ;  /* 0x0000000aa50aec10 */ /* 0x000fc8000ff3e0ff */
[----:B------:R-:W-:Y:S01]  /*29b0*/  @!P6 IADD3.X R13, R2, UR11, R13, P1, !PT ;  /* 0x0000000b020dec10 */ /* 0x000fe20008ffe40d */
[----:B------:R-:W-:Y:S01]  /*29c0*/  ULDC.64 UR10, c[0x0][0x220] ;  /* 0x00008800000a7ab9 */ /* 0x000fe20000000a00 */
[----:B-----5:R-:W-:-:S04]  /*29d0*/  @!P6 LEA R6, P1, R10, R6, 0x1 ;  /* 0x000000060a06e211 */ /* 0x020fc800078208ff */
[----:B------:R-:W-:Y:S01]  /*29e0*/  @!P6 LEA.HI.X R7, R10, R7, R13, 0x1, P1 ;  /* 0x000000070a07e211 */ /* 0x000fe200008f0c0d */
[----:B------:R-:W-:Y:S01]  /*29f0*/  IMAD.U32 R13, RZ, RZ, UR8 ;  /* 0x00000008ff0d7e24 */ /* 0x000fe2000f8e00ff */
[----:B------:R-:W-:-:S03]  /*2a00*/  LOP3.LUT R10, R8, 0xfffffff0, RZ, 0xc0, !PT ;  /* 0xfffffff0080a7812 */ /* 0x000fc600078ec0ff */
[----:B------:R-:W-:Y:S02]  /*2a10*/  @!P6 LDGSTS.E.BYPASS.LTC128B.128 [R11+0x9000], desc[UR18][R6.64] ;  /* 0x09000000060befae */ /* 0x000fe4000b901d52 */
[----:B------:R-:W-:Y:S02]  /*2a20*/  IMAD.IADD R10, R3, 0x1, -R10 ;  /* 0x00000001030a7824 */ /* 0x000fe400078e0a0a */
[----:B------:R-:W-:Y:S04]  /*2a30*/  @!P6 LDGSTS.E.BYPASS.LTC128B.128 [R11+0xb000], desc[UR18][R6.64+0x80] ;  /* 0x0b000080060befae */ /* 0x000fe8000b901d52 */
[----:B------:R-:W-:Y:S01]  /*2a40*/  @!P6 LDGSTS.E.BYPASS.LTC128B.128 [R11+0xd000], desc[UR18][R6.64+0x100] ;  /* 0x0d000100060befae */ /* 0x000fe2000b901d52 */
[----:B--2---:R-:W-:-:S03]  /*2a50*/  @!P5 IMAD.MOV.U32 R24, RZ, RZ, R165 ;  /* 0x000000ffff18d224 */ /* 0x004fc600078e00a5 */
[----:B------:R2:W-:Y:S01]  /*2a60*/  @!P6 LDGSTS.E.BYPASS.LTC128B.128 [R11+0xf000], desc[UR18][R6.64+0x180] ;  /* 0x0f000180060befae */ /* 0x0005e2000b901d52 */
[----:B------:R-:W-:Y:S01]  /*2a70*/  @!P5 IMAD.MOV.U32 R25, RZ, RZ, R2 ;  /* 0x000000ffff19d224 */ /* 0x000fe200078e0002 */
[C---:B------:R-:W-:Y:S01]  /*2a80*/  ISETP.GE.AND P6, PT, R22.reuse, UR25, PT ;  /* 0x0000001916007c0c */ /* 0x040fe2000bfc6270 */
[----:B------:R-:W-:Y:S02]  /*2a90*/  IMAD.SHL.U32 R23, R22, 0x8, RZ ;  /* 0x0000000816177824 */ /* 0x000fe400078e00ff */
[----:B------:R-:W-:-:S04]  /*2aa0*/  @!P5 IMAD.WIDE.U32 R20, R20, 0x30, R24 ;  /* 0x000000301414d825 */ /* 0x000fc800078e0018 */
[----:B------:R-:W-:Y:S01]  /*2ab0*/  @!P5 VIADD R8, R21, UR6 ;  /* 0x000000061508dc36 */ /* 0x000fe20008000000 */
[----:B-1----:R-:W-:Y:S01]  /*2ac0*/  @!P5 LEA R16, P1, R20, R4, 0x1 ;  /* 0x000000041410d211 */ /* 0x002fe200078208ff */
[----:B------:R-:W-:Y:S01]  /*2ad0*/  IMAD.SHL.U32 R4, R0, 0x40, RZ ;  /* 0x0000004000047824 */ /* 0x000fe200078e00ff */
[----:B------:R-:W-:Y:S02]  /*2ae0*/  @!UP0 UIMAD UR6, UR9, 0x60, URZ ;  /* 0x00000060090688a4 */ /* 0x000fe4000f8e023f */
[----:B------:R-:W-:Y:S01]  /*2af0*/  @!P5 LEA.HI.X R17, R20, R5, R8, 0x1, P1 ;  /* 0x000000051411d211 */ /* 0x000fe200008f0c08 */
[----:B------:R-:W-:Y:S01]  /*2b00*/  UISETP.GT.AND UP0, UPT, UR23, UR15, UPT ;  /* 0x0000000f1700728c */ /* 0x000fe2000bf04270 */
[----:B------:R-:W-:Y:S02]  /*2b10*/  SHF.R.S32.HI R5, RZ, 0x1f, R10 ;  /* 0x0000001fff057819 */ /* 0x000fe4000001140a */
[----:B------:R-:W-:Y:S01]  /*2b20*/  LOP3.LUT R4, R4, 0x1c0, RZ, 0xc0, !PT ;  /* 0x000001c004047812 */ /* 0x000fe200078ec0ff */
[----:B------:R-:W-:Y:S01]  /*2b30*/  @!P5 LDGSTS.E.BYPASS.LTC128B.128 [R15+0x9800], desc[UR18][R16.64] ;  /* 0x09800000100fdfae */ /* 0x000fe2000b901d52 */
[----:B------:R-:W-:-:S02]  /*2b40*/  LEA.HI R8, R5, R10, RZ, 0x3 ;  /* 0x0000000a05087211 */ /* 0x000fc400078f18ff */
[----:B------:R-:W-:Y:S01]  /*2b50*/  LEA R236, P1, R170, UR10, 0x1 ;  /* 0x0000000aaaec7c11 */ /* 0x000fe2000f8208ff */
[----:B------:R-:W-:Y:S01]  /*2b60*/  @!P5 LDGSTS.E.BYPASS.LTC128B.128 [R15+0xb800], desc[UR18][R16.64+0x80] ;  /* 0x0b800080100fdfae */ /* 0x000fe2000b901d52 */
[----:B------:R-:W-:Y:S02]  /*2b70*/  LOP3.LUT R5, R8, 0xfffffff8, RZ, 0xc0, !PT ;  /* 0xfffffff808057812 */ /* 0x000fe400078ec0ff */
[----:B------:R-:W-:Y:S01]  /*2b80*/  LEA.HI.X R235, R170, UR11, R168, 0x1, P1 ;  /* 0x0000000baaeb7c11 */ /* 0x000fe200088f0ca8 */
[----:B------:R-:W-:Y:S01]  /*2b90*/  @!P5 LDGSTS.E.BYPASS.LTC128B.128 [R15+0xd800], desc[UR18][R16.64+0x100] ;  /* 0x0d800100100fdfae */ /* 0x000fe2000b901d52 */
[----:B--2---:R-:W-:Y:S01]  /*2ba0*/  LOP3.LUT R7, R4, 0x8, R23, 0xf8, !PT ;  /* 0x0000000804077812 */ /* 0x004fe200078ef817 */
[----:B------:R-:W-:Y:S01]  /*2bb0*/  IMAD.IADD R5, R10, 0x1, -R5 ;  /* 0x000000010a057824 */ /* 0x000fe200078e0a05 */
[----:B------:R-:W-:Y:S01]  /*2bc0*/  SHF.R.U32.HI R4, RZ, 0x3, R4 ;  /* 0x00000003ff047819 */ /* 0x000fe20000011604 */
[----:B------:R1:W-:Y:S01]  /*2bd0*/  @!P5 LDGSTS.E.BYPASS.LTC128B.128 [R15+0xf800], desc[UR18][R16.64+0x180] ;  /* 0x0f800180100fdfae */ /* 0x0003e2000b901d52 */
[----:B------:R-:W-:Y:S01]  /*2be0*/  IMAD.SHL.U32 R11, R12, 0x8, RZ ;  /* 0x000000080c0b7824 */ /* 0x000fe200078e00ff */
[----:B------:R-:W-:Y:S01]  /*2bf0*/  SHF.L.U32 R85, R8, 0x6, RZ ;  /* 0x0000000608557819 */ /* 0x000fe200000006ff */
[----:B------:R-:W-:Y:S01]  /*2c00*/  IMAD.U32 R10, RZ, RZ, UR9 ;  /* 0x00000009ff0a7e24 */ /* 0x000fe2000f8e00ff */
[----:B------:R-:W0:Y:S01]  /*2c10*/  LDGDEPBAR ;  /* 0x00000000000079af */ /* 0x000e220000000000 */
[----:B------:R-:W-:Y:S01]  /*2c20*/  LOP3.LUT R233, R7, R4, RZ, 0x3c, !PT ;  /* 0x0000000407e97212 */ /* 0x000fe200078e3cff */
[----:B------:R-:W-:Y:S01]  /*2c30*/  IMAD.SHL.U32 R4, R5, 0x40, RZ ;  /* 0x0000004005047824 */ /* 0x000fe200078e00ff */
[----:B------:R-:W-:Y:S01]  /*2c40*/  LOP3.LUT R85, R85, 0xfffffe00, RZ, 0xc0, !PT ;  /* 0xfffffe0055557812 */ /* 0x000fe200078ec0ff */
[----:B------:R-:W-:-:S02]  /*2c50*/  IMAD.U32 R6, RZ, RZ, UR8 ;  /* 0x00000008ff067e24 */ /* 0x000fc4000f8e00ff */
[----:B------:R-:W-:Y:S01]  /*2c60*/  IMAD R233, R12, 0x200, R233 ;  /* 0x000002000ce97824 */ /* 0x000fe200078e02e9 */
[----:B------:R-:W-:Y:S01]  /*2c70*/  @!P3 LEA R12, P1, R13, R236, 0x6 ;  /* 0x000000ec0d0cb211 */ /* 0x000fe200078230ff */
[----:B------:R-:W-:Y:S01]  /*2c80*/  @!P2 IMAD.MOV.U32 R234, RZ, RZ, R236 ;  /* 0x000000ffffeaa224 */ /* 0x000fe200078e00ec */
[----:B------:R-:W-:Y:S01]  /*2c90*/  LOP3.LUT R4, R4, 0x1c0, RZ, 0xc0, !PT ;  /* 0x000001c004047812 */ /* 0x000fe200078ec0ff */
[--C-:B------:R-:W-:Y:S01]  /*2ca0*/  @!P6 IMAD.MOV.U32 R237, RZ, RZ, R235.reuse ;  /* 0x000000ffffede224 */ /* 0x100fe200078e00eb */
[----:B------:R-:W-:Y:S01]  /*2cb0*/  @!P3 LEA.HI.X R13, R9, R235, R10, 0x6, P1 ;  /* 0x000000eb090db211 */ /* 0x000fe200008f340a */
[----:B------:R-:W-:Y:S01]  /*2cc0*/  @!P2 IMAD.WIDE.U32 R6, R6, 0x60, R234 ;  /* 0x000000600606a825 */ /* 0x000fe200078e00ea */
[----:B------:R-:W-:Y:S02]  /*2cd0*/  @!P4 IADD3 R14, P1, R236, UR26, RZ ;  /* 0x0000001aec0ecc10 */ /* 0x000fe4000ff3e0ff */
[----:B------:R-:W-:Y:S01]  /*2ce0*/  LOP3.LUT R11, R4, 0x8, R11, 0xf8, !PT ;  /* 0x00000008040b7812 */ /* 0x000fe200078ef80b */
[----:B------:R-:W-:Y:S01]  /*2cf0*/  IMAD.U32 R10, RZ, RZ, UR7 ;  /* 0x00000007ff0a7e24 */ /* 0x000fe2000f8e00ff */
[----:B------:R-:W-:Y:S01]  /*2d00*/  SHF.R.U32.HI R4, RZ, 0x3, R4 ;  /* 0x00000003ff047819 */ /* 0x000fe20000011604 */
[----:B------:R-:W-:Y:S01]  /*2d10*/  @!P2 IMAD.MOV.U32 R8, RZ, RZ, R6 ;  /* 0x000000ffff08a224 */ /* 0x000fe200078e0006 */
[----:B------:R-:W-:Y:S01]  /*2d20*/  SHF.R.S32.HI R6, RZ, 0x5, R84 ;  /* 0x00000005ff067819 */ /* 0x000fe20000011454 */
[----:B------:R-:W-:Y:S01]  /*2d30*/  @!P2 VIADD R9, R7, UR6 ;  /* 0x000000060709ac36 */ /* 0x000fe20008000000 */
[----:B------:R-:W-:Y:S01]  /*2d40*/  LOP3.LUT R4, R11, R4, RZ, 0x3c, !PT ;  /* 0x000000040b047212 */ /* 0x000fe200078e3cff */
[----:B------:R-:W-:Y:S01]  /*2d50*/  @!UP0 ULDC.64 UR6, c[0x0][0x218] ;  /* 0x0000860000068ab9 */ /* 0x000fe20000000a00 */
[----:B-1----:R-:W-:Y:S01]  /*2d60*/  @!P4 IADD3.X R15, R235, UR27, R10, P1, !PT ;  /* 0x0000001beb0fcc10 */ /* 0x002fe20008ffe40a */
[----:B------:R-:W-:-:S04]  /*2d70*/  DEPBAR.LE SB0, 0x0 ;  /* 0x000080000000791a */ /* 0x000fc80000000000 */
[----:B------:R-:W-:Y:S01]  /*2d80*/  BAR.SYNC.DEFER_BLOCKING 0x0 ;  /* 0x0000000000007b1d */ /* 0x000fe20000010000 */
[----:B------:R-:W-:Y:S01]  /*2d90*/  IMAD R7, R6, 0x400, R85 ;  /* 0x0000040006077824 */ /* 0x000fe200078e0255 */
[----:B------:R-:W-:Y:S02]  /*2da0*/  LEA R233, R233, UR4, 0x1 ;  /* 0x00000004e9e97c11 */ /* 0x000fe4000f8e08ff */
[----:B------:R-:W-:Y:S01]  /*2db0*/  LOP3.LUT R84, R84, 0xffffffe0, RZ, 0xc0, !PT ;  /* 0xffffffe054547812 */ /* 0x000fe200078ec0ff */
[----:B------:R-:W-:Y:S02]  /*2dc0*/  IMAD.IADD R234, R4, 0x1, R7 ;  /* 0x0000000104ea7824 */ /* 0x000fe400078e0207 */
[----:B------:R-:W-:Y:S02]  /*2dd0*/  IMAD.MOV.U32 R7, RZ, RZ, 0x10 ;  /* 0x00000010ff077424 */ /* 0x000fe400078e00ff */
[----:B------:R-:W-:Y:S01]  /*2de0*/  VIADD R231, R233, 0x8020 ;  /* 0x00008020e9e77836 */ /* 0x000fe20000000000 */
[----:B------:R-:W-:Y:S01]  /*2df0*/  LEA R234, R234, UR4, 0x1 ;  /* 0x00000004eaea7c11 */ /* 0x000fe2000f8e08ff */
[----:B------:R-:W-:Y:S01]  /*2e00*/  IMAD.IADD R84, R3, 0x1, -R84 ;  /* 0x0000000103547824 */ /* 0x000fe200078e0a54 */
        /* <DEDUP_REMOVED lines=48> */
[----:B------:R-:W3:Y:S01]  /*3110*/  LDSM.16.M88.4 R36, [R233+0x8000] ;  /* 0x00800000e924783b */ /* 0x000ee20000000200 */
[----:B------:R-:W-:Y:S02]  /*3120*/  SEL R5, R5, 0xffffffe0, !P2 ;  /* 0xffffffe005057807 */ /* 0x000fe40005000000 */
[----:B------:R-:W-:Y:S01]  /*3130*/  R2P PR, R0, 0x6 ;  /* 0x0000000600007804 */ /* 0x000fe20000000000 */
[----:B------:R-:W4:Y:S01]  /*3140*/  LDSM.16.M88.4 R28, [R233+0x8800] ;  /* 0x00880000e91c783b */ /* 0x000f220000000200 */
[----:B------:R-:W-:Y:S02]  /*3150*/  VIADD R0, R233, 0x8000 ;  /* 0x00008000e9007836 */ /* 0x000fe40000000000 */
[--C-:B------:R-:W-:Y:S01]  /*3160*/  IMAD R232, R7, 0x2, R234.reuse ;  /* 0x0000000207e87824 */ /* 0x100fe200078e02ea */
[----:B------:R-:W5:Y:S01]  /*3170*/  LDSM.16.M88.4 R20, [R233+0x9000] ;  /* 0x00900000e914783b */ /* 0x000f620000000200 */
[----:B------:R-:W-:-:S02]  /*3180*/  IMAD R230, R5, 0x2, R234 ;  /* 0x0000000205e67824 */ /* 0x000fc400078e02ea */
[----:B------:R-:W-:Y:S01]  /*3190*/  IMAD R229, R5, 0x2, R232 ;  /* 0x0000000205e57824 */ /* 0x000fe200078e02e8 */
[----:B------:R-:W5:Y:S04]  /*31a0*/  LDSM.16.M88.4 R56, [R233+0x9800] ;  /* 0x00980000e938783b */ /* 0x000f680000000200 */
[----:B------:R-:W-:Y:S01]  /*31b0*/  @P1 VIADD R231, R0, 0xffffffe0 ;  /* 0xffffffe000e71836 */ /* 0x000fe20000000000 */
[----:B------:R-:W-:Y:S01]  /*31c0*/  LDSM.16.M88.4 R44, [R232] ;  /* 0x00000000e82c783b */ /* 0x000fe20000000200 */
[----:B------:R-:W-:Y:S01]  /*31d0*/  IMAD.MOV.U32 R0, RZ, RZ, 0x40 ;  /* 0x00000040ff007424 */ /* 0x000fe200078e00ff */
[----:B------:R-:W-:Y:S01]  /*31e0*/  PLOP3.LUT P1, PT, PT, PT, UP0, 0x80, 0x0 ;  /* 0x000000000000781c */ /* 0x000fe20003f2f008 */
[C---:B------:R-:W-:Y:S01]  /*31f0*/  VIADD R223, R231.reuse, 0x800 ;  /* 0x00000800e7df7836 */ /* 0x040fe20000000000 */
[----:B-1----:R-:W1:Y:S01]  /*3200*/  LDSM.16.M88.4 R12, [R231] ;  /* 0x00000000e70c783b */ /* 0x002e620000000200 */
[C---:B------:R-:W-:Y:S01]  /*3210*/  VIADD R222, R231.reuse, 0x1000 ;  /* 0x00001000e7de7836 */ /* 0x040fe20000000000 */
[----:B------:R-:W-:Y:S01]  /*3220*/  SEL R0, R0, 0xffffffc0, !P2 ;  /* 0xffffffc000007807 */ /* 0x000fe20005000000 */
[C---:B------:R-:W-:Y:S01]  /*3230*/  VIADD R221, R231.reuse, 0x1800 ;  /* 0x00001800e7dd7836 */ /* 0x040fe20000000000 */
[----:B------:R-:W1:Y:S01]  /*3240*/  LDSM.16.M88.4 R48, [R231+0x800] ;  /* 0x00080000e730783b */ /* 0x000e620000000200 */
[----:B------:R-:W-:-:S02]  /*3250*/  VIADD R219, R231, 0x2000 ;  /* 0x00002000e7db7836 */ /* 0x000fc40000000000 */
[----:B------:R-:W-:Y:S01]  /*3260*/  IMAD.IADD R227, R233, 0x1, R0 ;  /* 0x00000001e9e37824 */ /* 0x000fe200078e0200 */
[----:B--2---:R-:W2:Y:S01]  /*3270*/  LDSM.16.M88.4 R8, [R231+0x1000] ;  /* 0x00100000e708783b */ /* 0x004ea20000000200 */
[----:B------:R-:W-:Y:S01]  /*3280*/  IMAD.IADD R220, R0, 0x1, R231 ;  /* 0x0000000100dc7824 */ /* 0x000fe200078e02e7 */
[----:B------:R-:W-:Y:S01]  /*3290*/  LEA R0, R6, UR21, 0x4 ;  /* 0x0000001506007c11 */ /* 0x000fe2000f8e20ff */
[----:B------:R-:W-:Y:S01]  /*32a0*/  VIADD R218, R231, 0x2800 ;  /* 0x00002800e7da7836 */ /* 0x000fe20000000000 */
[----:B------:R-:W2:Y:S01]  /*32b0*/  LDSM.16.M88.4 R72, [R231+0x1800] ;  /* 0x00180000e748783b */ /* 0x000ea20000000200 */
[----:B------:R-:W-:Y:S01]  /*32c0*/  @!P1 LEA R242, P2, R165, UR6, 0x1 ;  /* 0x00000006a5f29c11 */ /* 0x000fe2000f8408ff */
[----:B------:R-:W-:Y:S02]  /*32d0*/  VIADD R217, R231, 0x3000 ;  /* 0x00003000e7d97836 */ /* 0x000fe40000000000 */
[----:B------:R-:W-:Y:S01]  /*32e0*/  LDSM.16.M88.4 R64, [R230] ;  /* 0x00000000e640783b */ /* 0x000fe20000000200 */
[----:B------:R-:W-:Y:S01]  /*32f0*/  @!P1 LEA.HI.X R243, R165, UR7, R2, 0x1, P2 ;  /* 0x00000007a5f39c11 */ /* 0x000fe200090f0c02 */
[C---:B------:R-:W-:Y:S01]  /*3300*/  VIADD R216, R231.reuse, 0x3800 ;  /* 0x00003800e7d87836 */ /* 0x040fe20000000000 */
[----:B---3--:R-:W-:Y:S01]  /*3310*/  HMMA.16816.F32.BF16 R40, R52, R36, RZ ;  /* 0x000000243428723c */ /* 0x008fe200000418ff */
[----:B------:R-:W3:Y:S01]  /*3320*/  LDSM.16.M88.4 R16, [R227+0x8000] ;  /* 0x00800000e310783b */ /* 0x000ee20000000200 */
[----:B------:R-:W-:-:S02]  /*3330*/  VIADD R215, R231, 0x4000 ;  /* 0x00004000e7d77836 */ /* 0x000fc40000000000 */
[C---:B------:R-:W-:Y:S01]  /*3340*/  VIADD R214, R231.reuse, 0x4800 ;  /* 0x00004800e7d67836 */ /* 0x040fe20000000000 */
[----:B------:R-:W-:Y:S01]  /*3350*/  LDSM.16.M88.4 R60, [R227+0x9800] ;  /* 0x00980000e33c783b */ /* 0x000fe20000000200 */
[C---:B------:R-:W-:Y:S01]  /*3360*/  HMMA.16816.F32.BF16 R36, R52.reuse, R38, RZ ;  /* 0x000000263424723c */ /* 0x040fe200000418ff */
[C---:B------:R-:W-:Y:S02]  /*3370*/  VIADD R213, R231.reuse, 0x5000 ;  /* 0x00005000e7d57836 */ /* 0x040fe40000000000 */
[----:B------:R-:W-:Y:S01]  /*3380*/  LDSM.16.M88.4 R76, [R231+0x5800] ;  /* 0x00580000e74c783b */ /* 0x000fe20000000200 */
[C---:B------:R-:W-:Y:S02]  /*3390*/  VIADD R212, R231.reuse, 0x5800 ;  /* 0x00005800e7d47836 */ /* 0x040fe40000000000 */
[----:B----4-:R-:W-:Y:S01]  /*33a0*/  HMMA.16816.F32.BF16 R32, R52, R28, RZ ;  /* 0x0000001c3420723c */ /* 0x010fe200000418ff */
[----:B------:R-:W-:Y:S01]  /*33b0*/  LDSM.16.M88.4 R80, [R231+0x7000] ;  /* 0x00700000e750783b */ /* 0x000fe20000000200 */
[----:B------:R-:W-:-:S02]  /*33c0*/  VIADD R211, R231, 0x6000 ;  /* 0x00006000e7d37836 */ /* 0x000fc40000000000 */
[C---:B------:R-:W-:Y:S01]  /*33d0*/  VIADD R210, R231.reuse, 0x6800 ;  /* 0x00006800e7d27836 */ /* 0x040fe20000000000 */
[----:B------:R-:W0:Y:S01]  /*33e0*/  LDGDEPBAR ;  /* 0x00000000000079af */ /* 0x000e220000000000 */
[----:B-----5:R-:W-:Y:S01]  /*33f0*/  HMMA.16816.F32.BF16 R24, R52, R20, RZ ;  /* 0x000000143418723c */ /* 0x020fe200000418ff */
[C---:B------:R-:W-:Y:S02]  /*3400*/  VIADD R209, R231.reuse, 0x7000 ;  /* 0x00007000e7d17836 */ /* 0x040fe40000000000 */
[----:B------:R-:W-:-:S03]  /*3410*/  VIADD R208, R231, 0x7800 ;  /* 0x00007800e7d07836 */ /* 0x000fc60000000000 */
[C---:B------:R-:W-:Y:S06]  /*3420*/  HMMA.16816.F32.BF16 R28, R52.reuse, R30, RZ ;  /* 0x0000001e341c723c */ /* 0x040fec00000418ff */
[C---:B------:R-:W-:Y:S06]  /*3430*/  HMMA.16816.F32.BF16 R20, R52.reuse, R22, RZ ;  /* 0x000000163414723c */ /* 0x040fec00000418ff */
[C---:B------:R-:W-:Y:S06]  /*3440*/  HMMA.16816.F32.BF16 R68, R52.reuse, R56, RZ ;  /* 0x000000383444723c */ /* 0x040fec00000418ff */
[----:B------:R-:W-:Y:S01]  /*3450*/  HMMA.16816.F32.BF16 R52, R52, R58, RZ ;  /* 0x0000003a3434723c */ /* 0x000fe200000418ff */
        /* <DEDUP_REMOVED lines=8> */
[C---:B------:R-:W-:Y:S01]  /*34e0*/  HMMA.16816.F32.BF16 R20, R44.reuse, R10, R20 ;  /* 0x0000000a2c14723c */ /* 0x040fe20000041814 */
[----:B------:R-:W2:Y:S05]  /*34f0*/  LDSM.16.M88.4 R8, [R220] ;  /* 0x00000000dc08783b */ /* 0x000eaa0000000200 */
[C---:B------:R-:W-:Y:S06]  /*3500*/  HMMA.16816.F32.BF16 R68, R44.reuse, R72, R68 ;  /* 0x000000482c44723c */ /* 0x040fec0000041844 */
[----:B------:R-:W-:Y:S01]  /*3510*/  HMMA.16816.F32.BF16 R52, R44, R74, R52 ;  /* 0x0000004a2c34723c */ /* 0x000fe20000041834 */
[----:B------:R-:W5:Y:S04]  /*3520*/  LDSM.16.M88.4 R44, [R220+0x800] ;  /* 0x00080000dc2c783b */ /* 0x000f680000000200 */
        /* <DEDUP_REMOVED lines=17> */
[C---:B-----5:R-:W-:Y:S06]  /*3640*/  HMMA.16816.F32.BF16 R32, R48.reuse, R44, R32 ;  /* 0x0000002c3020723c */ /* 0x060fec0000041820 */
[C---:B------:R-:W-:Y:S01]  /*3650*/  HMMA.16816.F32.BF16 R28, R48.reuse, R46, R28 ;  /* 0x0000002e301c723c */ /* 0x040fe2000004181c */
[----:B------:R-:W-:Y:S05]  /*3660*/  LDSM.16.M88.4 R44, [R232+0x2000] ;  /* 0x00200000e82c783b */ /* 0x000fea0000000200 */
[C---:B---3--:R-:W-:Y:S06]  /*3670*/  HMMA.16816.F32.BF16 R24, R48.reuse, R16, R24 ;  /* 0x000000103018723c */ /* 0x048fec0000041818 */
[C---:B------:R-:W-:Y:S01]  /*3680*/  HMMA.16816.F32.BF16 R20, R48.reuse, R18, R20 ;  /* 0x000000123014723c */ /* 0x040fe20000041814 */
[----:B------:R-:W3:Y:S05]  /*3690*/  LDSM.16.M88.4 R16, [R231+0x2000] ;  /* 0x00200000e710783b */ /* 0x000eea0000000200 */
[C---:B------:R-:W-:Y:S06]  /*36a0*/  HMMA.16816.F32.BF16 R68, R48.reuse, R72, R68 ;  /* 0x000000483044723c */ /* 0x040fec0000041844 */
[----:B------:R-:W-:Y:S01]  /*36b0*/  HMMA.16816.F32.BF16 R64, R48, R74, R64 ;  /* 0x0000004a3040723c */ /* 0x000fe20000041840 */
[----:B------:R-:W5:Y:S04]  /*36c0*/  LDSM.16.M88.4 R48, [R231+0x2800] ;  /* 0x00280000e730783b */ /* 0x000f680000000200 */
[----:B------:R-:W-:Y:S01]  /*36d0*/  LDSM.16.M88.4 R72, [R231+0x3800] ;  /* 0x00380000e748783b */ /* 0x000fe20000000200 */
        /* <DEDUP_REMOVED lines=24> */
[----:B------:R-:W5:Y:S04]  /*3860*/  LDSM.16.M88.4 R44, [R220+0x2800] ;  /* 0x00280000dc2c783b */ /* 0x000f680000000200 */
        /* <DEDUP_REMOVED lines=39> */
[----:B------:R-:W-:Y:S01]  /*3ae0*/  LDSM.16.M88.4 R48, [R220+0x4000] ;  /* 0x00400000dc30783b */ /* 0x000fe20000000200 */
[C---:B--2---:R-:W-:Y:S06]  /*3af0*/  HMMA.16816.F32.BF16 R40, R44.reuse, R8, R40 ;  /* 0x000000082c28723c */ /* 0x044fec0000041828 */
[C---:B------:R-:W-:Y:S01]  /*3b00*/  HMMA.16816.F32.BF16 R36, R44.reuse, R10, R36 ;  /* 0x0000000a2c24723c */ /* 0x040fe20000041824 */
[----:B------:R-:W2:Y:S05]  /*3b10*/  LDSM.16.M88.4 R8, [R227+0xd000] ;  /* 0x00d00000e308783b */ /* 0x000eaa0000000200 */
[C---:B-----5:R-:W-:Y:S06]  /*3b20*/  HMMA.16816.F32.BF16 R32, R44.reuse, R12, R32 ;  /* 0x0000000c2c20723c */ /* 0x060fec0000041820 */
[C---:B------:R-:W-:Y:S01]  /*3b30*/  HMMA.16816.F32.BF16 R28, R44.reuse, R14, R28 ;  /* 0x0000000e2c1c723c */ /* 0x040fe2000004181c */
[----:B------:R-:W5:Y:S05]  /*3b40*/  LDSM.16.M88.4 R12, [R229+0x4000] ;  /* 0x00400000e50c783b */ /* 0x000f6a0000000200 */
[C---:B---3--:R-:W-:Y:S06]  /*3b50*/  HMMA.16816.F32.BF16 R24, R44.reuse, R60, R24 ;  /* 0x0000003c2c18723c */ /* 0x048fec0000041818 */
[C---:B------:R-:W-:Y:S01]  /*3b60*/  HMMA.16816.F32.BF16 R20, R44.reuse, R62, R20 ;  /* 0x0000003e2c14723c */ /* 0x040fe20000041814 */
[----:B------:R-:W3:Y:S05]  /*3b70*/  LDSM.16.M88.4 R60, [R220+0x4800] ;  /* 0x00480000dc3c783b */ /* 0x000eea0000000200 */
[C---:B------:R-:W-:Y:S06]  /*3b80*/  HMMA.16816.F32.BF16 R68, R44.reuse, R76, R68 ;  /* 0x0000004c2c44723c */ /* 0x040fec0000041844 */
[----:B------:R-:W-:Y:S01]  /*3b90*/  HMMA.16816.F32.BF16 R64, R44, R78, R64 ;  /* 0x0000004e2c40723c */ /* 0x000fe20000041840 */
[----:B------:R-:W-:Y:S04]  /*3ba0*/  LDSM.16.M88.4 R44, [R220+0x5000] ;  /* 0x00500000dc2c783b */ /* 0x000fe80000000200 */
[----:B------:R-:W-:Y:S01]  /*3bb0*/  LDSM.16.M88.4 R76, [R232+0x6000] ;  /* 0x00600000e84c783b */ /* 0x000fe20000000200 */
[C---:B----4-:R-:W-:Y:S06]  /*3bc0*/  HMMA.16816.F32.BF16 R40, R52.reuse, R56, R40 ;  /* 0x000000383428723c */ /* 0x050fec0000041828 */
[C---:B------:R-:W-:Y:S01]  /*3bd0*/  HMMA.16816.F32.BF16 R36, R52.reuse, R58, R36 ;  /* 0x0000003a3424723c */ /* 0x040fe20000041824 */
[----:B------:R-:W-:Y:S05]  /*3be0*/  LDSM.16.M88.4 R56, [R220+0x5800] ;  /* 0x00580000dc38783b */ /* 0x000fea0000000200 */
[C---:B-1----:R-:W-:Y:S06]  /*3bf0*/  HMMA.16816.F32.BF16 R32, R52.reuse, R16, R32 ;  /* 0x000000103420723c */ /* 0x042fec0000041820 */
        /* <DEDUP_REMOVED lines=9> */
[C---:B-----5:R-:W-:Y:S06]  /*3c90*/  HMMA.16816.F32.BF16 R40, R12.reuse, R48, R40 ;  /* 0x000000300c28723c */ /* 0x060fec0000041828 */
[C---:B------:R-:W-:Y:S01]  /*3ca0*/  HMMA.16816.F32.BF16 R36, R12.reuse, R50, R36 ;  /* 0x000000320c24723c */ /* 0x040fe20000041824 */
[----:B------:R-:W4:Y:S05]  /*3cb0*/  LDSM.16.M88.4 R48, [R233+0xf000] ;  /* 0x00f00000e930783b */ /* 0x000f2a0000000200 */
[C---:B---3--:R-:W-:Y:S06]  /*3cc0*/  HMMA.16816.F32.BF16 R32, R12.reuse, R60, R32 ;  /* 0x0000003c0c20723c */ /* 0x048fec0000041820 */
[----:B------:R-:W-:Y:S01]  /*3cd0*/  HMMA.16816.F32.BF16 R28, R12, R62, R28 ;  /* 0x0000003e0c1c723c */ /* 0x000fe2000004181c */
[----:B------:R-:W-:Y:S05]  /*3ce0*/  LDSM.16.M88.4 R60, [R230+0x6000] ;  /* 0x00600000e63c783b */ /* 0x000fea0000000200 */
[C---:B-1----:R-:W-:Y:S06]  /*3cf0*/  HMMA.16816.F32.BF16 R40, R16.reuse, R8, R40 ;  /* 0x000000081028723c */ /* 0x042fec0000041828 */
[----:B------:R-:W-:Y:S01]  /*3d00*/  HMMA.16816.F32.BF16 R36, R16, R10, R36 ;  /* 0x0000000a1024723c */ /* 0x000fe20000041824 */
[----:B------:R-:W1:Y:S05]  /*3d10*/  LDSM.16.M88.4 R8, [R231+0x6800] ;  /* 0x00680000e708783b */ /* 0x000e6a0000000200 */
[C---:B------:R-:W-:Y:S06]  /*3d20*/  HMMA.16816.F32.BF16 R24, R12.reuse, R44, R24 ;  /* 0x0000002c0c18723c */ /* 0x040fec0000041818 */
[C---:B------:R-:W-:Y:S01]  /*3d30*/  HMMA.16816.F32.BF16 R20, R12.reuse, R46, R20 ;  /* 0x0000002e0c14723c */ /* 0x040fe20000041814 */
[----:B------:R-:W3:Y:S05]  /*3d40*/  LDSM.16.M88.4 R44, [R233+0xf800] ;  /* 0x00f80000e92c783b */ /* 0x000eea0000000200 */
        /* <DEDUP_REMOVED lines=8> */
[----:B------:R-:W-:Y:S01]  /*3dd0*/  HMMA.16816.F32.BF16 R20, R16, R50, R20 ;  /* 0x000000321014723c */ /* 0x000fe20000041814 */
[----:B------:R-:W4:Y:S05]  /*3de0*/  LDSM.16.M88.4 R48, [R227+0xf000] ;  /* 0x00f00000e330783b */ /* 0x000f2a0000000200 */
[----:B-1----:R-:W-:Y:S06]  /*3df0*/  HMMA.16816.F32.BF16 R32, R76, R8, R32 ;  /* 0x000000084c20723c */ /* 0x002fec0000041820 */
[C---:B---3--:R-:W-:Y:S06]  /*3e00*/  HMMA.16816.F32.BF16 R68, R16.reuse, R44, R68 ;  /* 0x0000002c1044723c */ /* 0x048fec0000041844 */
[----:B------:R-:W-:Y:S01]  /*3e10*/  HMMA.16816.F32.BF16 R64, R16, R46, R64 ;  /* 0x0000002e1040723c */ /* 0x000fe20000041840 */
[----:B------:R-:W-:Y:S04]  /*3e20*/  LDSM.16.M88.4 R44, [R227+0xf800] ;  /* 0x00f80000e32c783b */ /* 0x000fe80000000200 */
[----:B------:R-:W-:Y:S01]  /*3e30*/  LDSM.16.M88.4 R16, [R220+0x6000] ;  /* 0x00600000dc10783b */ /* 0x000fe20000000200 */
[C---:B-----5:R-:W-:Y:S06]  /*3e40*/  HMMA.16816.F32.BF16 R40, R76.reuse, R12, R40 ;  /* 0x0000000c4c28723c */ /* 0x060fec0000041828 */
[C---:B------:R-:W-:Y:S01]  /*3e50*/  HMMA.16816.F32.BF16 R36, R76.reuse, R14, R36 ;  /* 0x0000000e4c24723c */ /* 0x040fe20000041824 */
[----:B------:R-:W-:Y:S05]  /*3e60*/  LDSM.16.M88.4 R12, [R220+0x6800] ;  /* 0x00680000dc0c783b */ /* 0x000fea0000000200 */
[C---:B------:R-:W-:Y:S01]  /*3e70*/  HMMA.16816.F32.BF16 R28, R76.reuse, R10, R28 ;  /* 0x0000000a4c1c723c */ /* 0x040fe2000004181c */
[----:B------:R-:W1:Y:S05]  /*3e80*/  LDSM.16.M88.4 R8, [R229+0x6000] ;  /* 0x00600000e508783b */ /* 0x000e6a0000000200 */
[C---:B------:R-:W-:Y:S06]  /*3e90*/  HMMA.16816.F32.BF16 R24, R76.reuse, R80, R24 ;  /* 0x000000504c18723c */ /* 0x040fec0000041818 */
[----:B------:R-:W-:Y:S06]  /*3ea0*/  HMMA.16816.F32.BF16 R20, R76, R82, R20 ;  /* 0x000000524c14723c */ /* 0x000fec0000041814 */
[----:B--2---:R-:W-:Y:S06]  /*3eb0*/  HMMA.16816.F32.BF16 R32, R60, R52, R32 ;  /* 0x000000343c20723c */ /* 0x004fec0000041820 */
[C---:B------:R-:W-:Y:S06]  /*3ec0*/  HMMA.16816.F32.BF16 R68, R76.reuse, R72, R68 ;  /* 0x000000484c44723c */ /* 0x040fec0000041844 */
[----:B------:R-:W-:Y:S06]  /*3ed0*/  HMMA.16816.F32.BF16 R64, R76, R74, R64 ;  /* 0x0000004a4c40723c */ /* 0x000fec0000041840 */
[C---:B----4-:R-:W-:Y:S06]  /*3ee0*/  HMMA.16816.F32.BF16 R24, R60.reuse, R48, R24 ;  /* 0x000000303c18723c */ /* 0x050fec0000041818 */
[C---:B------:R-:W-:Y:S06]  /*3ef0*/  HMMA.16816.F32.BF16 R40, R60.reuse, R56, R40 ;  /* 0x000000383c28723c */ /* 0x040fec0000041828 */
[C---:B------:R-:W-:Y:S01]  /*3f00*/  HMMA.16816.F32.BF16 R36, R60.reuse, R58, R36 ;  /* 0x0000003a3c24723c */ /* 0x040fe20000041824 */
[----:B------:R-:W2:Y:S05]  /*3f10*/  LDSM.16.M88.4 R56, [R220+0x7000] ;  /* 0x00700000dc38783b */ /* 0x000eaa0000000200 */
[----:B------:R-:W-:Y:S01]  /*3f20*/  HMMA.16816.F32.BF16 R48, R60, R50, R20 ;  /* 0x000000323c30723c */ /* 0x000fe20000041814 */
[----:B------:R-:W3:Y:S01]  /*3f30*/  LDSM.16.M88.4 R20, [R220+0x7800] ;  /* 0x00780000dc14783b */ /* 0x000ee20000000200 */
[----:B------:R-:W-:-:S04]  /*3f40*/  DEPBAR.LE SB0, 0x0 ;  /* 0x000080000000791a */ /* 0x000fc80000000000 */
[----:B-1----:R-:W-:Y:S06]  /*3f50*/  HMMA.16816.F32.BF16 R32, R8, R12, R32 ;  /* 0x0000000c0820723c */ /* 0x002fec0000041820 */
        /* <DEDUP_REMOVED lines=8> */
[----:B------:R-:W-:Y:S01]  /*3fe0*/  HMMA.16816.F32.BF16 R40, R8, R16, R40 ;  /* 0x000000100828723c */ /* 0x000fe20000041828 */
[----:B------:R-:W-:-:S05]  /*3ff0*/  IADD3 R0, R0, UR16, -R13 ;  /* 0x0000001000007c10 */ /* 0x000fca000fffe80d */
[----:B------:R-:W-:Y:S01]  /*4000*/  VIADD R167, R0, UR20 ;  /* 0x0000001400a77c36 */ /* 0x000fe20008000000 */
[----:B------:R-:W-:Y:S01]  /*4010*/  HMMA.16816.F32.BF16 R36, R8, R18, R36 ;  /* 0x000000120824723c */ /* 0x000fe20000041824 */
[----:B------:R-:W-:-:S03]  /*4020*/  LOP3.LUT R0, R4, R85, RZ, 0xfc, !PT ;  /* 0x0000005504007212 */ /* 0x000fc600078efcff */
[C---:B------:R-:W-:Y:S02]  /*4030*/  VIADDMNMX R166, R167.reuse, 0x8, R166, PT ;  /* 0x00000008a7a67846 */ /* 0x040fe400038001a6 */
[----:B------:R-:W-:Y:S01]  /*4040*/  HMMA.16816.F32.BF16 R28, R8, R14, R28 ;  /* 0x0000000e081c723c */ /* 0x000fe2000004181c */
[----:B------:R-:W-:-:S05]  /*4050*/  VIMNMX R167, R167, UR16, PT ;  /* 0x00000010a7a77c48 */ /* 0x000fca000bfe0100 */
[C---:B--2---:R-:W-:Y:S06]  /*4060*/  HMMA.16816.F32.BF16 R24, R8.reuse, R56, R24 ;  /* 0x000000380818723c */ /* 0x044fec0000041818 */
[C---:B------:R-:W-:Y:S06]  /*4070*/  HMMA.16816.F32.BF16 R48, R8.reuse, R58, R48 ;  /* 0x0000003a0830723c */ /* 0x040fec0000041830 */
[C---:B---3--:R-:W-:Y:S06]  /*4080*/  HMMA.16816.F32.BF16 R68, R8.reuse, R20, R68 ;  /* 0x000000140844723c */ /* 0x048fec0000041844 */
[----:B------:R-:W-:Y:S01]  /*4090*/  HMMA.16816.F32.BF16 R64, R8, R22, R64 ;  /* 0x000000160840723c */ /* 0x000fe20000041840 */
[----:B------:R-:W-:Y:S06]  /*40a0*/  BAR.SYNC.DEFER_BLOCKING 0x0 ;  /* 0x0000000000007b1d */ /* 0x000fec0000010000 */
[----:B------:R-:W-:-:S02]  /*40b0*/  NOP ;  /* 0x0000000000007918 */ /* 0x000fc40000000000 */
[----:B------:R-:W-:-:S15]  /*40c0*/  @!P1 BRA `(.L_x_3671) ;  /* 0x00000004008c9947 */ /* 0x000fde0003800000 */
        /* <DEDUP_REMOVED lines=21> */
[----:B------:R-:W-:Y:S01]  /*4220*/  IMAD R9, R4, R9, R8 ;  /* 0x0000000904097224 */ /* 0x000fe200078e0208 */
[----:B------:R-:W-:Y:S02]  /*4230*/  LOP3.LUT R8, R6, UR24, RZ, 0x3c, !PT ;  /* 0x0000001806087c12 */ /* 0x000fe4000f8e3cff */
[C---:B------:R-:W-:Y:S02]  /*4240*/  ISETP.GT.U32.AND P4, PT, R4.reuse, R11, PT ;  /* 0x0000000b0400720c */ /* 0x040fe40003f84070 */
[----:B------:R-:W-:Y:S02]  /*4250*/  ISETP.GT.U32.AND P2, PT, R4, R9, PT ;  /* 0x000000090400720c */ /* 0x000fe40003f44070 */
[----:B------:R-:W-:-:S09]  /*4260*/  ISETP.GE.AND P3, PT, R8, RZ, PT ;  /* 0x000000ff0800720c */ /* 0x000fd20003f66270 */
[----:B------:R-:W-:Y:S02]  /*4270*/  @!P4 IMAD.IADD R11, R11, 0x1, -R4 ;  /* 0x000000010b0bc824 */ /* 0x000fe400078e0a04 */
[-C--:B------:R-:W-:Y:S01]  /*4280*/  @!P2 IADD3 R9, R9, -R4.reuse, RZ ;  /* 0x800000040909a210 */ /* 0x080fe20007ffe0ff */
[----:B------:R-:W-:Y:S01]  /*4290*/  @!P4 VIADD R13, R13, 0x1 ;  /* 0x000000010d0dc836 */ /* 0x000fe20000000000 */
[----:B------:R-:W-:Y:S02]  /*42a0*/  @!P2 IADD3 R12, R12, 0x1, RZ ;  /* 0x000000010c0ca810 */ /* 0x000fe40007ffe0ff */
[-C--:B------:R-:W-:Y:S02]  /*42b0*/  ISETP.GE.U32.AND P6, PT, R11, R4.reuse, PT ;  /* 0x000000040b00720c */ /* 0x080fe40003fc6070 */
[----:B------:R-:W-:Y:S02]  /*42c0*/  ISETP.GE.U32.AND P5, PT, R9, R4, PT ;  /* 0x000000040900720c */ /* 0x000fe40003fa6070 */
[C---:B------:R-:W-:Y:S01]  /*42d0*/  LOP3.LUT R4, R6.reuse, UR6, RZ, 0x3c, !PT ;  /* 0x0000000606047c12 */ /* 0x040fe2000f8e3cff */
[----:B------:R-:W-:Y:S01]  /*42e0*/  ULDC.64 UR6, c[0x0][0x230] ;  /* 0x00008c0000067ab9 */ /* 0x000fe20000000a00 */
        /* <DEDUP_REMOVED lines=8> */
[----:B------:R-:W-:-:S03]  /*4370*/  SEL R4, R4, R12, !P2 ;  /* 0x0000000c04047207 */ /* 0x000fc60005000000 */
[----:B------:R-:W-:-:S04]  /*4380*/  IMAD.WIDE R14, R9, 0x4, R240 ;  /* 0x00000004090e7825 */ /* 0x000fc800078e02f0 */
[----:B------:R-:W-:Y:S01]  /*4390*/  IMAD.WIDE R12, R4, 0x4, R240 ;  /* 0x00000004040c7825 */ /* 0x000fe200078e02f0 */
[----:B------:R-:W2:Y:S04]  /*43a0*/  LDG.E R11, desc[UR18][R14.64] ;  /* 0x000000120e0b7981 */ /* 0x000ea8000c1e1900 */
[----:B------:R-:W2:Y:S01]  /*43b0*/  LDG.E R8, desc[UR18][R12.64] ;  /* 0x000000120c087981 */ /* 0x000ea2000c1e1900 */
[----:B------:R-:W-:-:S04]  /*43c0*/  IMAD.IADD R9, R9, 0x1, -R4 ;  /* 0x0000000109097824 */ /* 0x000fc800078e0a04 */
[----:B------:R-:W-:-:S05]  /*43d0*/  IMAD R9, R9, R6, -0x40 ;  /* 0xffffffc009097424 */ /* 0x000fca00078e0206 */
[----:B------:R-:W-:-:S05]  /*43e0*/  SHF.R.S32.HI R4, RZ, 0x1f, R9 ;  /* 0x0000001fff047819 */ /* 0x000fca0000011409 */
[----:B------:R-:W-:-:S04]  /*43f0*/  IMAD R4, R4, UR12, RZ ;  /* 0x0000000c04047c24 */ /* 0x000fc8000f8e02ff */
[----:B------:R-:W-:Y:S01]  /*4400*/  IMAD R4, R9, UR13, R4 ;  /* 0x0000000d09047c24 */ /* 0x000fe2000f8e0204 */
        /* <DEDUP_REMOVED lines=10> */
.L_x_3672:
[----:B------:R-:W-:-:S04]  /*44b0*/  ULEA UR6, -UR12, URZ, 0x6 ;  /* 0x0000003f0c067291 */ /* 0x000fc8000f8e313f */
[----:B------:R-:W-:Y:S02]  /*44c0*/  USHF.R.S32.HI UR7, URZ, 0x1f, UR6 ;  /* 0x0000001f3f077899 */ /* 0x000fe40008011406 */
[----:B------:R-:W-:-:S04]  /*44d0*/  MOV R4, UR6 ;  /* 0x0000000600047c02 */ /* 0x000fc80008000f00 */
[----:B------:R-:W-:-:S07]  /*44e0*/  MOV R9, UR7 ;  /* 0x0000000700097c02 */ /* 0x000fce0008000f00 */
.L_x_3673:
        /* <DEDUP_REMOVED lines=33> */
.L_x_3671:
[----:B------:R-:W-:Y:S01]  /*4700*/  IMAD.SHL.U32 R4, R3, 0x2, RZ ;  /* 0x0000000203047824 */ /* 0x000fe200078e00ff */
[----:B------:R-:W-:Y:S01]  /*4710*/  ULDC UR16, c[0x0][0x2ec] ;  /* 0x0000bb0000107ab9 */ /* 0x000fe20000000800 */
[----:B------:R-:W-:Y:S01]  /*4720*/  LEA R228, R0, UR4, 0x1 ;  /* 0x0000000400e47c11 */ /* 0x000fe2000f8e08ff */
[----:B------:R-:W-:Y:S02]  /*4730*/  UISETP.GT.AND UP0, UPT, UR23, UR15, UPT ;  /* 0x0000000f1700728c */ /* 0x000fe4000bf04270 */
[----:B------:R-:W-:Y:S02]  /*4740*/  LOP3.LUT R4, R4, 0x6, RZ, 0xc0, !PT ;  /* 0x0000000604047812 */ /* 0x000fe400078ec0ff */
[--C-:B------:R-:W-:Y:S01]  /*4750*/  IMAD R226, R7, 0x2, R228.reuse ;  /* 0x0000000207e27824 */ /* 0x100fe200078e02e4 */
[----:B------:R-:W-:Y:S01]  /*4760*/  LDSM.16.MT88.4 R100, [R228+0x14000] ;  /* 0x01400000e464783b */ /* 0x000fe20000004200 */
[C---:B------:R-:W-:Y:S02]  /*4770*/  IMAD R225, R5.reuse, 0x2, R228 ;  /* 0x0000000205e17824 */ /* 0x040fe400078e02e4 */
[----:B------:R-:W-:Y:S01]  /*4780*/  VIADD R4, R4, UR24 ;  /* 0x0000001804047c36 */ /* 0x000fe20008000000 */
[----:B------:R-:W-:Y:S01]  /*4790*/  LDSM.16.MT88.4 R44, [R226+0x10000] ;  /* 0x01000000e22c783b */ /* 0x000fe20000004200 */
[----:B------:R-:W-:-:S02]  /*47a0*/  IMAD R224, R5, 0x2, R226 ;  /* 0x0000000205e07824 */ /* 0x000fc400078e02e2 */
[C---:B------:R-:W-:Y:S01]  /*47b0*/  VIADD R6, R4.reuse, 0x1 ;  /* 0x0000000104067836 */ /* 0x040fe20000000000 */
[----:B------:R-:W-:Y:S01]  /*47c0*/  LDSM.16.MT88.4 R52, [R225+0x10000] ;  /* 0x01000000e134783b */ /* 0x000fe20000004200 */
[C---:B------:R-:W-:Y:S02]  /*47d0*/  VIADD R3, R4.reuse, 0x8 ;  /* 0x0000000804037836 */ /* 0x040fe40000000000 */
[----:B-1----:R-:W-:Y:S01]  /*47e0*/  VIADD R8, R4, 0x20 ;  /* 0x0000002004087836 */ /* 0x002fe20000000000 */
[-C--:B------:R-:W-:Y:S01]  /*47f0*/  ISETP.GE.AND P2, PT, R6, R167.reuse, PT ;  /* 0x000000a70600720c */ /* 0x080fe20003f46270 */
[----:B------:R-:W-:Y:S01]  /*4800*/  VIADD R10, R4, 0x30 ;  /* 0x00000030040a7836 */ /* 0x000fe20000000000 */
[-C--:B------:R-:W-:Y:S01]  /*4810*/  ISETP.GE.AND P5, PT, R6, R166.reuse, PT ;  /* 0x000000a60600720c */ /* 0x080fe20003fa6270 */
[C---:B------:R-:W-:Y:S01]  /*4820*/  VIADD R6, R4.reuse, 0x9 ;  /* 0x0000000904067836 */ /* 0x040fe20000000000 */
[CC--:B------:R-:W-:Y:S01]  /*4830*/  ISETP.GE.AND P1, PT, R3.reuse, R167.reuse, PT ;  /* 0x000000a70300720c */ /* 0x0c0fe20003f26270 */
[----:B------:R-:W-:Y:S01]  /*4840*/  LDSM.16.MT88.4 R60, [R224+0x10000] ;  /* 0x01000000e03c783b */ /* 0x000fe20000004200 */
[-C--:B------:R-:W-:Y:S01]  /*4850*/  ISETP.GE.AND P3, PT, R3, R166.reuse, PT ;  /* 0x000000a60300720c */ /* 0x080fe20003f66270 */
[----:B------:R-:W-:Y:S01]  /*4860*/  VIADD R3, R4, 0x10 ;  /* 0x0000001004037836 */ /* 0x000fe20000000000 */
[C---:B------:R-:W-:Y:S01]  /*4870*/  ISETP.GE.AND P6, PT, R6.reuse, R167, PT ;  /* 0x000000a70600720c */ /* 0x040fe20003fc6270 */
        /* <DEDUP_REMOVED lines=8> */
[----:B------:R-:W-:Y:S01]  /*4900*/  ISETP.GE.AND P3, PT, R3, R166, PT ;  /* 0x000000a60300720c */ /* 0x000fe20003f66270 */
[----:B------:R-:W-:Y:S01]  /*4910*/  VIADD R3, R4, 0x18 ;  /* 0x0000001804037836 */ /* 0x000fe20000000000 */
[----:B------:R-:W-:Y:S01]  /*4920*/  FSEL R37, R37, -INF , !P6 ;  /* 0xff80000025257808 */ /* 0x000fe20007000000 */
[----:B------:R-:W-:Y:S01]  /*4930*/  LDSM.16.MT88.4 R108, [R226+0x14000] ;  /* 0x01400000e26c783b */ /* 0x000fe20000004200 */
[----:B------:R-:W-:Y:S02]  /*4940*/  ISETP.GE.AND P6, PT, R6, R167, PT ;  /* 0x000000a70600720c */ /* 0x000fe40003fc6270 */
[----:B------:R-:W-:Y:S01]  /*4950*/  FSEL R15, R32, -INF , !P1 ;  /* 0xff800000200f7808 */ /* 0x000fe20004800000 */
[----:B------:R-:W-:Y:S01]  /*4960*/  LDSM.16.MT88.4 R116, [R225+0x14000] ;  /* 0x01400000e174783b */ /* 0x000fe20000004200 */
[----:B------:R-:W-:-:S02]  /*4970*/  FSEL R9, R34, -INF , !P3 ;  /* 0xff80000022097808 */ /* 0x000fc40005800000 */
[----:B------:R-:W-:Y:S01]  /*4980*/  FSEL R17, R39, -INF , !P4 ;  /* 0xff80000027117808 */ /* 0x000fe20006000000 */
[----:B------:R-:W-:Y:S01]  /*4990*/  LDSM.16.MT88.4 R124, [R224+0x14000] ;  /* 0x01400000e07c783b */ /* 0x000fe20000004200 */
[CC--:B------:R-:W-:Y:S02]  /*49a0*/  ISETP.GE.AND P1, PT, R3.reuse, R167.reuse, PT ;  /* 0x000000a70300720c */ /* 0x0c0fe40003f26270 */
[-C--:B------:R-:W-:Y:S01]  /*49b0*/  ISETP.GE.AND P3, PT, R3, R166.reuse, PT ;  /* 0x000000a60300720c */ /* 0x080fe20003f66270 */
[----:B------:R-:W-:Y:S01]  /*49c0*/  VIADD R3, R4, 0x19 ;  /* 0x0000001904037836 */ /* 0x000fe20000000000 */
[----:B------:R-:W-:Y:S01]  /*49d0*/  ISETP.GE.AND P4, PT, R6, R166, PT ;  /* 0x000000a60600720c */ /* 0x000fe20003f86270 */
[C---:B------:R-:W-:Y:S01]  /*49e0*/  VIADD R6, R4.reuse, 0x21 ;  /* 0x0000002104067836 */ /* 0x040fe20000000000 */
        /* <DEDUP_REMOVED lines=9> */
[----:B------:R-:W-:Y:S02]  /*4a80*/  FSEL R3, R40, -INF , !P6 ;  /* 0xff80000028037808 */ /* 0x000fe40007000000 */
[----:B------:R-:W-:-:S02]  /*4a90*/  FSEL R11, R28, -INF , !P1 ;  /* 0xff8000001c0b7808 */ /* 0x000fc40004800000 */
[----:B------:R-:W-:Y:S02]  /*4aa0*/  FSEL R13, R30, -INF , !P3 ;  /* 0xff8000001e0d7808 */ /* 0x000fe40005800000 */
[C---:B------:R-:W-:Y:S02]  /*4ab0*/  ISETP.GE.AND P1, PT, R8.reuse, R167, PT ;  /* 0x000000a70800720c */ /* 0x040fe40003f26270 */
[----:B------:R-:W-:Y:S02]  /*4ac0*/  ISETP.GE.AND P3, PT, R8, R166, PT ;  /* 0x000000a60800720c */ /* 0x000fe40003f66270 */
[----:B------:R-:W-:Y:S02]  /*4ad0*/  FMNMX.FTZ R8, R3, R41, !PT ;  /* 0x0000002903087209 */ /* 0x000fe40007810000 */
[----:B------:R-:W-:Y:S02]  /*4ae0*/  FSEL R31, R31, -INF , !P4 ;  /* 0xff8000001f1f7808 */ /* 0x000fe40006000000 */
[----:B------:R-:W-:-:S02]  /*4af0*/  FMNMX.FTZ R8, R21, R8, !PT ;  /* 0x0000000815087209 */ /* 0x000fc40007810000 */
[C---:B------:R-:W-:Y:S02]  /*4b00*/  ISETP.GE.AND P4, PT, R4.reuse, R166, PT ;  /* 0x000000a60400720c */ /* 0x040fe40003f86270 */
[----:B------:R-:W-:Y:S01]  /*4b10*/  FMNMX.FTZ R14, R37, R8, !PT ;  /* 0x00000008250e7209 */ /* 0x000fe20007810000 */
[----:B------:R-:W-:Y:S01]  /*4b20*/  VIADD R8, R4, 0x31 ;  /* 0x0000003104087836 */ /* 0x000fe20000000000 */
[----:B------:R-:W-:Y:S02]  /*4b30*/  FSEL R43, R43, -INF , !P5 ;  /* 0xff8000002b2b7808 */ /* 0x000fe40006800000 */
[----:B------:R-:W-:Y:S02]  /*4b40*/  FMNMX.FTZ R14, R15, R14, !PT ;  /* 0x0000000e0f0e7209 */ /* 0x000fe40007810000 */
[----:B------:R-:W-:Y:S02]  /*4b50*/  FSEL R23, R42, -INF , !P4 ;  /* 0xff8000002a177808 */ /* 0x000fe40006000000 */
[----:B------:R-:W-:-:S02]  /*4b60*/  FMNMX.FTZ R14, R33, R14, !PT ;  /* 0x0000000e210e7209 */ /* 0x000fc40007810000 */
[----:B------:R-:W-:Y:S02]  /*4b70*/  FMNMX.FTZ R12, R23, R43, !PT ;  /* 0x0000002b170c7209 */ /* 0x000fe40007810000 */
[----:B------:R-:W-:Y:S02]  /*4b80*/  FSEL R29, R29, -INF , !P2 ;  /* 0xff8000001d1d7808 */ /* 0x000fe40005000000 */
[C---:B------:R-:W-:Y:S02]  /*4b90*/  ISETP.GE.AND P6, PT, R6.reuse, R167, PT ;  /* 0x000000a70600720c */ /* 0x040fe40003fc6270 */
[----:B------:R-:W-:Y:S01]  /*4ba0*/  ISETP.GE.AND P2, PT, R6, R166, PT ;  /* 0x000000a60600720c */ /* 0x000fe20003f46270 */
[----:B------:R-:W-:Y:S01]  /*4bb0*/  VIADD R6, R4, 0x28 ;  /* 0x0000002804067836 */ /* 0x000fe20000000000 */
[----:B------:R-:W-:Y:S02]  /*4bc0*/  FMNMX.FTZ R14, R11, R14, !PT ;  /* 0x0000000e0b0e7209 */ /* 0x000fe40007810000 */
[----:B------:R-:W-:-:S02]  /*4bd0*/  FMNMX.FTZ R12, R19, R12, !PT ;  /* 0x0000000c130c7209 */ /* 0x000fc40007810000 */
[----:B------:R-:W-:Y:S02]  /*4be0*/  FSEL R251, R24, -INF , !P1 ;  /* 0xff80000018fb7808 */ /* 0x000fe40004800000 */
[----:B------:R-:W-:Y:S02]  /*4bf0*/  FMNMX.FTZ R14, R29, R14, !PT ;  /* 0x0000000e1d0e7209 */ /* 0x000fe40007810000 */
[----:B------:R-:W-:Y:S02]  /*4c00*/  FMNMX.FTZ R12, R17, R12, !PT ;  /* 0x0000000c110c7209 */ /* 0x000fe40007810000 */
[C---:B------:R-:W-:Y:S02]  /*4c10*/  ISETP.GE.AND P5, PT, R6.reuse, R167, PT ;  /* 0x000000a70600720c */ /* 0x040fe40003fa6270 */
[----:B------:R-:W-:Y:S01]  /*4c20*/  ISETP.GE.AND P1, PT, R6, R166, PT ;  /* 0x000000a60600720c */ /* 0x000fe20003f26270 */
[----:B------:R-:W-:Y:S01]  /*4c30*/  VIADD R6, R4, 0x29 ;  /* 0x0000002904067836 */ /* 0x000fe20000000000 */
        /* <DEDUP_REMOVED lines=9> */
[----:B------:R-:W-:Y:S02]  /*4cd0*/  ISETP.GE.AND P2, PT, R10, R167, PT ;  /* 0x000000a70a00720c */ /* 0x000fe40003f46270 */
[----:B------:R-:W-:Y:S02]  /*4ce0*/  FSEL R189, R49, -INF , !P3 ;  /* 0xff80000031bd7808 */ /* 0x000fe40005800000 */
[----:B------:R-:W-:Y:S02]  /*4cf0*/  FMNMX.FTZ R14, R249, R14, !PT ;  /* 0x0000000ef90e7209 */ /* 0x000fe40007810000 */
[----:B------:R-:W-:-:S02]  /*4d00*/  FMNMX.FTZ R12, R13, R12, !PT ;  /* 0x0000000c0d0c7209 */ /* 0x000fc40007810000 */
[----:B------:R-:W-:Y:S01]  /*4d10*/  ISETP.GE.AND P4, PT, R6, R166, PT ;  /* 0x000000a60600720c */ /* 0x000fe20003f86270 */
[----:B------:R-:W-:Y:S01]  /*4d20*/  VIADD R6, R4, 0x38 ;  /* 0x0000003804067836 */ /* 0x000fe20000000000 */
[-C--:B------:R-:W-:Y:S01]  /*4d30*/  ISETP.GE.AND P3, PT, R8, R167.reuse, PT ;  /* 0x000000a70800720c */ /* 0x080fe20003f66270 */
[----:B------:R-:W-:Y:S01]  /*4d40*/  VIADD R4, R4, 0x39 ;  /* 0x0000003904047836 */ /* 0x000fe20000000000 */
[----:B------:R-:W-:Y:S02]  /*4d50*/  FSEL R237, R68, -INF , !P2 ;  /* 0xff80000044ed7808 */ /* 0x000fe40005000000 */
[----:B------:R-:W-:Y:S02]  /*4d60*/  FMNMX.FTZ R14, R189, R14, !PT ;  /* 0x0000000ebd0e7209 */ /* 0x000fe40007810000 */
[----:B------:R-:W-:Y:S02]  /*4d70*/  FMNMX.FTZ R12, R31, R12, !PT ;  /* 0x0000000c1f0c7209 */ /* 0x000fe40007810000 */
[----:B------:R-:W-:-:S02]  /*4d80*/  ISETP.GE.AND P2, PT, R6, R167, PT ;  /* 0x000000a70600720c */ /* 0x000fc40003f46270 */
[----:B------:R-:W-:Y:S02]  /*4d90*/  FSEL R207, R69, -INF , !P3 ;  /* 0xff80000045cf7808 */ /* 0x000fe40005800000 */
[----:B------:R-:W-:Y:S02]  /*4da0*/  FMNMX.FTZ R14, R237, R14, !PT ;  /* 0x0000000eed0e7209 */ /* 0x000fe40007810000 */
[----:B------:R-:W-:Y:S02]  /*4db0*/  FMNMX.FTZ R12, R247, R12, !PT ;  /* 0x0000000cf70c7209 */ /* 0x000fe40007810000 */
[----:B------:R-:W-:Y:S02]  /*4dc0*/  ISETP.GE.AND P3, PT, R4, R167, PT ;  /* 0x000000a70400720c */ /* 0x000fe40003f66270 */
[----:B------:R-:W-:Y:S02]  /*4dd0*/  FSEL R205, R64, -INF , !P2 ;  /* 0xff80000040cd7808 */ /* 0x000fe40005000000 */
[----:B------:R-:W-:-:S02]  /*4de0*/  FMNMX.FTZ R14, R207, R14, !PT ;  /* 0x0000000ecf0e7209 */ /* 0x000fc40007810000 */
        /* <DEDUP_REMOVED lines=8> */
[----:B------:R-:W-:Y:S02]  /*4e70*/  ISETP.GE.AND P2, PT, R8, R166, PT ;  /* 0x000000a60800720c */ /* 0x000fe40003f46270 */
[----:B------:R-:W-:Y:S01]  /*4e80*/  FSEL R201, R70, -INF , !P1 ;  /* 0xff80000046c97808 */ /* 0x000fe20004800000 */
[----:B------:R-:W1:Y:S01]  /*4e90*/  SHFL.BFLY PT, R25, R10, 0x2, 0x1f ;  /* 0x0c401f000a197f89 */ /* 0x000e6200000e0000 */
[----:B------:R-:W-:Y:S02]  /*4ea0*/  FMNMX.FTZ R12, R193, R12, !PT ;  /* 0x0000000cc10c7209 */ /* 0x000fe40007810000 */
[----:B------:R-:W-:-:S02]  /*4eb0*/  ISETP.GE.AND P1, PT, R6, R166, PT ;  /* 0x000000a60600720c */ /* 0x000fc40003f26270 */
[----:B------:R-:W-:Y:S02]  /*4ec0*/  FSEL R199, R71, -INF , !P2 ;  /* 0xff80000047c77808 */ /* 0x000fe40005000000 */
[----:B------:R-:W-:Y:S01]  /*4ed0*/  FMNMX.FTZ R12, R201, R12, !PT ;  /* 0x0000000cc90c7209 */ /* 0x000fe20007810000 */
[----:B------:R-:W-:Y:S01]  /*4ee0*/  LDSM.16.MT88.4 R68, [R228+0x12000] ;  /* 0x01200000e444783b */ /* 0x000fe20000004200 */
[----:B------:R-:W-:Y:S02]  /*4ef0*/  ISETP.GE.AND P2, PT, R4, R166, PT ;  /* 0x000000a60400720c */ /* 0x000fe40003f46270 */
[----:B------:R-:W-:Y:S02]  /*4f00*/  FSEL R197, R66, -INF , !P1 ;  /* 0xff80000042c57808 */ /* 0x000fe40004800000 */
[----:B------:R-:W-:Y:S02]  /*4f10*/  FMNMX.FTZ R12, R199, R12, !PT ;  /* 0x0000000cc70c7209 */ /* 0x000fe40007810000 */
[----:B------:R-:W-:-:S02]  /*4f20*/  FSEL R195, R67, -INF , !P2 ;  /* 0xff80000043c37808 */ /* 0x000fc40005000000 */
[----:B------:R-:W-:Y:S02]  /*4f30*/  FMNMX.FTZ R12, R197, R12, !PT ;  /* 0x0000000cc50c7209 */ /* 0x000fe40007810000 */
[----:B------:R-:W-:Y:S02]  /*4f40*/  PLOP3.LUT P4, PT, PT, PT, UP0, 0x80, 0x0 ;  /* 0x000000000000781c */ /* 0x000fe40003f8f008 */
[----:B------:R-:W-:Y:S02]  /*4f50*/  FMNMX.FTZ R39, R195, R12, !PT ;  /* 0x0000000cc3277209 */ /* 0x000fe40007810000 */
[----:B-1----:R-:W-:-:S03]  /*4f60*/  FMNMX.FTZ R27, R10, R25, !PT ;  /* 0x000000190a1b7209 */ /* 0x002fc60007810000 */
[----:B------:R-:W1:Y:S04]  /*4f70*/  SHFL.BFLY PT, R4, R39, 0x2, 0x1f ;  /* 0x0c401f0027047f89 */ /* 0x000e6800000e0000 */
[----:B------:R-:W2:Y:S01]  /*4f80*/  SHFL.BFLY PT, R164, R27, 0x1, 0x1f ;  /* 0x0c201f001ba47f89 */ /* 0x000ea200000e0000 */
[----:B-1----:R-:W-:Y:S02]  /*4f90*/  FMNMX.FTZ R25, R39, R4, !PT ;  /* 0x0000000427197209 */ /* 0x002fe40007810000 */
        /* <DEDUP_REMOVED lines=14> */
[--C-:B------:R-:W-:Y:S01]  /*5080*/  FFMA.FTZ R169, R29, UR16, -R196.reuse ;  /* 0x000000101da97c23 */ /* 0x100fe200080108c4 */
[----:B-1----:R-:W-:Y:S01]  /*5090*/  FMNMX.FTZ R3, R25, R4, !PT ;  /* 0x0000000419037209 */ /* 0x002fe20007810000 */
[--C-:B------:R-:W-:Y:S01]  /*50a0*/  FFMA.FTZ R186, R251, UR16, -R196.reuse ;  /* 0x00000010fbba7c23 */ /* 0x100fe200080108c4 */
[----:B------:R-:W-:Y:S01]  /*50b0*/  LDSM.16.MT88.4 R4, [R224+0x10800] ;  /* 0x01080000e004783b */ /* 0x000fe20000004200 */
[--C-:B------:R-:W-:Y:S01]  /*50c0*/  FFMA.FTZ R187, R187, UR16, -R196.reuse ;  /* 0x00000010bbbb7c23 */ /* 0x100fe200080108c4 */
[C---:B------:R-:W-:Y:S01]  /*50d0*/  FSETP.NEU.FTZ.AND P1, PT, R3.reuse, -INF , PT ;  /* 0xff8000000300780b */ /* 0x040fe20003f3d000 */
[----:B------:R-:W-:Y:S01]  /*50e0*/  FMUL.FTZ R194, R3, UR16 ;  /* 0x0000001003c27c20 */ /* 0x000fe20008410000 */
[----:B------:R-:W1:Y:S01]  /*50f0*/  MUFU.EX2 R182, R182 ;  /* 0x000000b600b67308 */ /* 0x000e620000000800 */
[----:B------:R-:W-:Y:S01]  /*5100*/  LDSM.16.MT88.4 R24, [R228+0x10800] ;  /* 0x01080000e418783b */ /* 0x000fe20000004200 */
[--C-:B------:R-:W-:Y:S01]  /*5110*/  FFMA.FTZ R188, R249, UR16, -R196.reuse ;  /* 0x00000010f9bc7c23 */ /* 0x100fe200080108c4 */
[--C-:B------:R-:W-:Y:S01]  /*5120*/  FFMA.FTZ R189, R189, UR16, -R196.reuse ;  /* 0x00000010bdbd7c23 */ /* 0x100fe200080108c4 */
[----:B------:R-:W-:Y:S01]  /*5130*/  FSEL R194, R194, RZ, P1 ;  /* 0x000000ffc2c27208 */ /* 0x000fe20000800000 */
[--C-:B------:R-:W-:Y:S01]  /*5140*/  FFMA.FTZ R198, R237, UR16, -R196.reuse ;  /* 0x00000010edc67c23 */ /* 0x100fe200080108c4 */
[--C-:B------:R-:W-:Y:S01]  /*5150*/  FFMA.FTZ R207, R207, UR16, -R196.reuse ;  /* 0x00000010cfcf7c23 */ /* 0x100fe200080108c4 */
[----:B------:R-:W-:Y:S01]  /*5160*/  FFMA.FTZ R200, R205, UR16, -R196 ;  /* 0x00000010cdc87c23 */ /* 0x000fe200080108c4 */
[----:B------:R-:W-:Y:S01]  /*5170*/  MUFU.EX2 R181, R181 ;  /* 0x000000b500b57308 */ /* 0x000fe20000000800 */
[--C-:B------:R-:W-:Y:S01]  /*5180*/  FFMA.FTZ R184, R23, UR16, -R194.reuse ;  /* 0x0000001017b87c23 */ /* 0x100fe200080108c2 */
[--C-:B------:R-:W-:Y:S01]  /*5190*/  FFMA.FTZ R185, R43, UR16, -R194.reuse ;  /* 0x000000102bb97c23 */ /* 0x100fe200080108c2 */
[--C-:B------:R-:W-:Y:S01]  /*51a0*/  FFMA.FTZ R180, R19, UR16, -R194.reuse ;  /* 0x0000001013b47c23 */ /* 0x100fe200080108c2 */
[--C-:B------:R-:W-:Y:S01]  /*51b0*/  FFMA.FTZ R179, R17, UR16, -R194.reuse ;  /* 0x0000001011b37c23 */ /* 0x100fe200080108c2 */
[--C-:B------:R-:W-:Y:S01]  /*51c0*/  FFMA.FTZ R177, R9, UR16, -R194.reuse ;  /* 0x0000001009b17c23 */ /* 0x100fe200080108c2 */
[----:B------:R-:W3:Y:S01]  /*51d0*/  LDSM.16.MT88.4 R16, [R224+0x16000] ;  /* 0x01600000e010783b */ /* 0x000ee20000004200 */
[--C-:B------:R-:W-:Y:S01]  /*51e0*/  FFMA.FTZ R172, R35, UR16, -R194.reuse ;  /* 0x0000001023ac7c23 */ /* 0x100fe200080108c2 */
[----:B------:R-:W4:Y:S01]  /*51f0*/  MUFU.EX2 R178, R178 ;  /* 0x000000b200b27308 */ /* 0x000f220000000800 */
[----:B-1----:R-:W-:Y:S01]  /*5200*/  F2FP.BF16.F32.PACK_AB R148, R182, R183 ;  /* 0x000000b7b694723e */ /* 0x002fe200000010ff */
[----:B------:R-:W1:Y:S01]  /*5210*/  LDSM.16.MT88.4 R8, [R226+0x10800] ;  /* 0x01080000e208783b */ /* 0x000e620000004200 */
[--C-:B------:R-:W-:Y:S01]  /*5220*/  FFMA.FTZ R173, R13, UR16, -R194.reuse ;  /* 0x000000100dad7c23 */ /* 0x100fe200080108c2 */
[--C-:B------:R-:W-:Y:S01]  /*5230*/  FFMA.FTZ R0, R31, UR16, -R194.reuse ;  /* 0x000000101f007c23 */ /* 0x100fe200080108c2 */
[--C-:B------:R-:W-:Y:S01]  /*5240*/  FFMA.FTZ R190, R247, UR16, -R194.reuse ;  /* 0x00000010f7be7c23 */ /* 0x100fe200080108c2 */
[----:B------:R-:W5:Y:S01]  /*5250*/  LDSM.16.MT88.4 R20, [R225+0x10800] ;  /* 0x01080000e114783b */ /* 0x000f620000004200 */
[--C-:B------:R-:W-:Y:S01]  /*5260*/  FFMA.FTZ R191, R191, UR16, -R194.reuse ;  /* 0x00000010bfbf7c23 */ /* 0x100fe200080108c2 */
[----:B------:R-:W-:Y:S01]  /*5270*/  MUFU.EX2 R184, R184 ;  /* 0x000000b800b87308 */ /* 0x000fe20000000800 */
[--C-:B------:R-:W-:Y:S01]  /*5280*/  FFMA.FTZ R192, R245, UR16, -R194.reuse ;  /* 0x00000010f5c07c23 */ /* 0x100fe200080108c2 */
[----:B------:R-:W5:Y:S01]  /*5290*/  LDSM.16.MT88.4 R12, [R228+0x12800] ;  /* 0x01280000e40c783b */ /* 0x000f620000004200 */
[----:B------:R-:W-:Y:S01]  /*52a0*/  FFMA.FTZ R193, R193, UR16, -R194 ;  /* 0x00000010c1c17c23 */ /* 0x000fe200080108c2 */
[----:B------:R-:W-:Y:S01]  /*52b0*/  FFMA.FTZ R247, R203, UR16, -R196 ;  /* 0x00000010cbf77c23 */ /* 0x000fe200080108c4 */
[--C-:B------:R-:W-:Y:S01]  /*52c0*/  FFMA.FTZ R196, R201, UR16, -R194.reuse ;  /* 0x00000010c9c47c23 */ /* 0x100fe200080108c2 */
[----:B------:R-:W-:Y:S01]  /*52d0*/  LDSM.16.MT88.4 R28, [R224+0x12800] ;  /* 0x01280000e01c783b */ /* 0x000fe20000004200 */
[--C-:B------:R-:W-:Y:S01]  /*52e0*/  FFMA.FTZ R199, R199, UR16, -R194.reuse ;  /* 0x00000010c7c77c23 */ /* 0x100fe200080108c2 */
[----:B------:R-:W2:Y:S01]  /*52f0*/  MUFU.EX2 R185, R185 ;  /* 0x000000b900b97308 */ /* 0x000ea20000000800 */
[----:B----4-:R-:W-:Y:S01]  /*5300*/  F2FP.BF16.F32.PACK_AB R150, R178, R181 ;  /* 0x000000b5b296723e */ /* 0x010fe200000010ff */
[----:B------:R-:W-:Y:S01]  /*5310*/  LDSM.16.MT88.4 R32, [R226+0x12800] ;  /* 0x01280000e220783b */ /* 0x000fe20000004200 */
[--C-:B------:R-:W-:Y:S01]  /*5320*/  FFMA.FTZ R197, R197, UR16, -R194.reuse ;  /* 0x00000010c5c57c23 */ /* 0x100fe200080108c2 */
[----:B------:R-:W-:Y:S01]  /*5330*/  FFMA.FTZ R194, R195, UR16, -R194 ;  /* 0x00000010c3c27c23 */ /* 0x000fe200080108c2 */
[----:B------:R-:W-:-:S03]  /*5340*/  FADD.FTZ R182, R183, R182 ;  /* 0x000000b6b7b67221 */ /* 0x000fc60000010000 */
[----:B------:R-:W-:Y:S01]  /*5350*/  MUFU.EX2 R180, R180 ;  /* 0x000000b400b47308 */ /* 0x000fe20000000800 */
[----:B------:R-:W-:-:S04]  /*5360*/  FADD.FTZ R181, R181, R182 ;  /* 0x000000b6b5b57221 */ /* 0x000fc80000010000 */
[----:B------:R-:W-:-:S03]  /*5370*/  FADD.FTZ R181, R178, R181 ;  /* 0x000000b5b2b57221 */ /* 0x000fc60000010000 */
[----:B------:R-:W4:Y:S01]  /*5380*/  MUFU.EX2 R179, R179 ;  /* 0x000000b300b37308 */ /* 0x000f220000000800 */
[----:B--2---:R-:W-:Y:S01]  /*5390*/  F2FP.BF16.F32.PACK_AB R149, R185, R184 ;  /* 0x000000b8b995723e */ /* 0x004fe200000010ff */
[----:B------:R-:W-:-:S06]  /*53a0*/  FADD.FTZ R185, R184, R185 ;  /* 0x000000b9b8b97221 */ /* 0x000fcc0000010000 */
[----:B------:R-:W-:Y:S08]  /*53b0*/  MUFU.EX2 R176, R176 ;  /* 0x000000b000b07308 */ /* 0x000ff00000000800 */
[----:B------:R-:W2:Y:S01]  /*53c0*/  MUFU.EX2 R175, R175 ;  /* 0x000000af00af7308 */ /* 0x000ea20000000800 */
        /* <DEDUP_REMOVED lines=55> */
[C---:B---3--:R-:W-:Y:S06]  /*5740*/  HMMA.16816.F32.BF16 R152, R148.reuse, R16, RZ ;  /* 0x000000109498723c */ /* 0x048fec00000418ff */
[----:B------:R-:W-:Y:S01]  /*5750*/  HMMA.16816.F32.BF16 R148, R148, R18, RZ ;  /* 0x000000129494723c */ /* 0x000fe200000418ff */
[----:B--2---:R-:W-:Y:S01]  /*5760*/  F2FP.BF16.F32.PACK_AB R16, R175, R176 ;  /* 0x000000b0af10723e */ /* 0x004fe200000010ff */
[----:B------:R-:W-:Y:S01]  /*5770*/  FADD.FTZ R176, R176, R181 ;  /* 0x000000b5b0b07221 */ /* 0x000fe20000010000 */
[----:B----4-:R-:W-:Y:S01]  /*5780*/  F2FP.BF16.F32.PACK_AB R17, R172, R177 ;  /* 0x000000b1ac11723e */ /* 0x010fe200000010ff */
[----:B------:R-:W-:-:S02]  /*5790*/  FADD.FTZ R177, R177, R180 ;  /* 0x000000b4b1b17221 */ /* 0x000fc40000010000 */
[----:B------:R-:W-:Y:S01]  /*57a0*/  FADD.FTZ R175, R175, R176 ;  /* 0x000000b0afaf7221 */ /* 0x000fe20000010000 */
[----:B------:R-:W-:Y:S01]  /*57b0*/  F2FP.BF16.F32.PACK_AB R18, R169, R174 ;  /* 0x000000aea912723e */ /* 0x000fe200000010ff */
[----:B------:R-:W-:Y:S01]  /*57c0*/  FADD.FTZ R172, R172, R177 ;  /* 0x000000b1acac7221 */ /* 0x000fe20000010000 */
[----:B-1----:R-:W-:Y:S01]  /*57d0*/  F2FP.BF16.F32.PACK_AB R19, R0, R173 ;  /* 0x000000ad0013723e */ /* 0x002fe200000010ff */
        /* <DEDUP_REMOVED lines=45> */
[----:B------:R-:W2:Y:S05]  /*5ab0*/  LDSM.16.MT88.4 R4, [R224+0x11000] ;  /* 0x01100000e004783b */ /* 0x000eaa0000004200 */
        /* <DEDUP_REMOVED lines=18> */
[----:B------:R-:W-:-:S04]  /*5be0*/  FADD.FTZ R193, R193, R192 ;  /* 0x000000c0c1c17221 */ /* 0x000fc80000010000 */
        /* <DEDUP_REMOVED lines=50> */
[C---:B------:R-:W-:Y:S01]  /*5f10*/  HMMA.16816.F32.BF16 R92, R16.reuse, R30, R92 ;  /* 0x0000001e105c723c */ /* 0x040fe2000004185c */
[----:B------:R-:W2:Y:S05]  /*5f20*/  LDSM.16.MT88.4 R28, [R225+0x11800] ;  /* 0x01180000e11c783b */ /* 0x000eaa0000004200 */
[C---:B-----5:R-:W-:Y:S06]  /*5f30*/  HMMA.16816.F32.BF16 R96, R16.reuse, R24, R96 ;  /* 0x000000181060723c */ /* 0x060fec0000041860 */
[C---:B------:R-:W-:Y:S01]  /*5f40*/  HMMA.16816.F32.BF16 R100, R16.reuse, R26, R100 ;  /* 0x0000001a1064723c */ /* 0x040fe20000041864 */
[----:B------:R-:W5:Y:S05]  /*5f50*/  LDSM.16.MT88.4 R24, [R224+0x11800] ;  /* 0x01180000e018783b */ /* 0x000f6a0000004200 */
[C---:B----4-:R-:W-:Y:S06]  /*5f60*/  HMMA.16816.F32.BF16 R152, R16.reuse, R20, R152 ;  /* 0x000000141098723c */ /* 0x050fec0000041898 */
[----:B------:R-:W-:Y:S01]  /*5f70*/  HMMA.16816.F32.BF16 R148, R16, R22, R148 ;  /* 0x000000161094723c */ /* 0x000fe20000041894 */
[----:B------:R-:W4:Y:S04]  /*5f80*/  LDSM.16.MT88.4 R20, [R226+0x13800] ;  /* 0x01380000e214783b */ /* 0x000f280000004200 */
[----:B------:R-:W4:Y:S01]  /*5f90*/  LDSM.16.MT88.4 R16, [R225+0x13800] ;  /* 0x01380000e110783b */ /* 0x000f220000004200 */
        /* <DEDUP_REMOVED lines=120> */
.L_x_3675:
[----:B------:R-:W-:-:S04]  /*6720*/  ULEA UR24, -UR8, URZ, 0x6 ;  /* 0x0000003f08187291 */ /* 0x000fc8000f8e313f */
[----:B------:R-:W-:-:S12]  /*6730*/  USHF.R.S32.HI UR5, URZ, 0x1f, UR24 ;  /* 0x0000001f3f057899 */ /* 0x000fd80008011418 */
.L_x_3676:
        /* <DEDUP_REMOVED lines=8> */
[----:B------:R-:W-:Y:S01]  /*67c0*/  UISETP.GT.AND UP0, UPT, UR23, UR15, UPT ;  /* 0x0000000f1700728c */ /* 0x000fe2000bf04270 */
        /* <DEDUP_REMOVED lines=301> */
[C---:B------:R-:W-:Y:S01]  /*7aa0*/  VIADD R16, R0.reuse, 0x29 ;  /* 0x0000002900107836 */ /* 0x040fe20000000000 */
[----:B------:R-:W-:Y:S02]  /*7ab0*/  FSEL R11, R11, -INF , !P4 ;  /* 0xff8000000b0b7808 */ /* 0x000fe40006000000 */
[----:B------:R-:W-:-:S02]  /*7ac0*/  ISETP.GE.AND P4, PT, R0, R167, PT ;  /* 0x000000a70000720c */ /* 0x000fc40003f86270 */
        /* <DEDUP_REMOVED lines=8> */
[----:B------:R-:W-:Y:S02]  /*7b50*/  PLOP3.LUT P4, PT, PT, PT, UP0, 0x80, 0x0 ;  /* 0x000000000000781c */ /* 0x000fe40003f8f008 */
[----:B------:R-:W-:Y:S02]  /*7b60*/  FSEL R203, R31, -INF , !P6 ;  /* 0xff8000001fcb7808 */ /* 0x000fe40007000000 */
[----:B------:R-:W-:Y:S02]  /*7b70*/  FSEL R202, R24, -INF , !P2 ;  /* 0xff80000018ca7808 */ /* 0x000fe40005000000 */
[C---:B------:R-:W-:Y:S02]  /*7b80*/  ISETP.GE.AND P6, PT, R15.reuse, R167, PT ;  /* 0x000000a70f00720c */ /* 0x040fe40003fc6270 */
        /* <DEDUP_REMOVED lines=81> */
.L_x_3678:
[----:B------:R-:W-:-:S04]  /*80a0*/  ULEA UR5, -UR12, URZ, 0x6 ;  /* 0x0000003f0c057291 */ /* 0x000fc8000f8e313f */
[----:B------:R-:W-:Y:S02]  /*80b0*/  USHF.R.S32.HI UR4, URZ, 0x1f, UR5 ;  /* 0x0000001f3f047899 */ /* 0x000fe40008011405 */
[----:B------:R-:W-:-:S04]  /*80c0*/  MOV R16, UR5 ;  /* 0x0000000500107c02 */ /* 0x000fc80008000f00 */
[----:B------:R-:W-:-:S07]  /*80d0*/  MOV R7, UR4 ;  /* 0x0000000400077c02 */ /* 0x000fce0008000f00 */
.L_x_3679:
        /* <DEDUP_REMOVED lines=32> */
.L_x_3677:
        /* <DEDUP_REMOVED lines=489> */
.L_x_3674:
        /* <DEDUP_REMOVED lines=14> */
.L_x_3684:
[----:B------:R-:W-:Y:S04]  /*a250*/  DEPBAR.LE SB0, 0x0 ;  /* 0x000080000000791a */ /* 0x000fe80000000000 */
[----:B------:R-:W-:Y:S01]  /*a260*/  BAR.SYNC.DEFER_BLOCKING 0x0 ;  /* 0x0000000000007b1d */ /* 0x000fe20000010000 */
[----:B------:R-:W-:Y:S01]  /*a270*/  MOV R10, R244 ;  /* 0x000000f4000a7202 */ /* 0x000fe20000000f00 */
[----:B------:R-:W-:Y:S01]  /*a280*/  UIADD3 UR23, UR23, -0x1, URZ ;  /* 0xffffffff17177890 */ /* 0x000fe2000fffe03f */
[----:B------:R-:W-:Y:S03]  /*a290*/  MOV R2, R238 ;  /* 0x000000ee00027202 */ /* 0x000fe60000000f00 */
[----:B------:R-:W-:Y:S08]  /*a2a0*/  @!P0 BRA `(.L_x_3681) ;  /* 0x0000000000fc8947 */ /* 0x000ff00003800000 */
[----:B------:R-:W1:Y:S01]  /*a2b0*/  LDC R7, c[0x0][0x380] ;  /* 0x0000e000ff077b82 */ /* 0x000e620000000800 */
[----:B------:R-:W-:Y:S04]  /*a2c0*/  USHF.L.U32 UR7, UR23, 0x6, URZ ;  /* 0x0000000617077899 */ /* 0x000fe8000800063f */
[----:B------:R-:W-:Y:S02]  /*a2d0*/  UIADD3 UR10, UR7, 0x40, URZ ;  /* 0x00000040070a7890 */ /* 0x000fe4000fffe03f */
[----:B------:R-:W-:Y:S04]  /*a2e0*/  MOV R4, UR7 ;  /* 0x0000000700047c02 */ /* 0x000fe80008000f00 */
[----:B------:R-:W-:Y:S01]  /*a2f0*/  IMAD.U32 R6, RZ, RZ, UR10 ;  /* 0x0000000aff067e24 */ /* 0x000fe2000f8e00ff */
[----:B------:R-:W-:Y:S04]  /*a300*/  IABS R4, R4 ;  /* 0x0000000400047213 */ /* 0x000fe80000000000 */
        /* <DEDUP_REMOVED lines=57> */
.L_x_3681:
[C---:B------:R-:W-:Y:S01]  /*a6a0*/  LEA R236, P1, R10.reuse, R236, 0x1 ;  /* 0x000000ec0aec7211 */ /* 0x040fe200078208ff */
[----:B------:R-:W-:Y:S03]  /*a6b0*/  UISETP.GT.AND UP0, UPT, UR23, UR15, UPT ;  /* 0x0000000f1700728c */ /* 0x000fe6000bf04270 */
        /* <DEDUP_REMOVED lines=308> */
.L_x_3683:
        /* <DEDUP_REMOVED lines=28> */
.L_x_3682:
[----:B-1----:R-:W-:Y:S01]  /*bbc0*/  FMNMX.FTZ R2, R4, R165, !PT ;  /* 0x000000a504027209 */ /* 0x002fe20007810000 */
[----:B------:R-:W-:Y:S01]  /*bbd0*/  LDSM.16.MT88.4 R172, [R226+0x10000] ;  /* 0x01000000e2ac783b */ /* 0x000fe20000004200 */
[----:B------:R-:W-:Y:S01]  /*bbe0*/  FMNMX.FTZ R164, R6, R0, !PT ;  /* 0x0000000006a47209 */ /* 0x000fe20007810000 */
[----:B------:R-:W-:Y:S01]  /*bbf0*/  UISETP.GT.AND UP0, UPT, UR23, UR15, UPT ;  /* 0x0000000f1700728c */ /* 0x000fe2000bf04270 */
        /* <DEDUP_REMOVED lines=487> */
.L_x_3680:
[----:B------:R-:W1:Y:S01]  /*da70*/  SHFL.BFLY PT, R0, R247, 0x2, 0x1f ;  /* 0x0c401f00f7007f89 */ /* 0x000e6200000e0000 */
[----:B------:R-:W-:Y:S01]  /*da80*/  MOV R11, 0x3f800000 ;  /* 0x3f800000000b7802 */ /* 0x000fe20000000f00 */
[----:B------:R-:W2:Y:S01]  /*da90*/  S2UR UR5, SR_CgaCtaId ;  /* 0x00000000000579c3 */ /* 0x000ea20000008800 */
[----:B------:R-:W-:Y:S01]  /*daa0*/  UMOV UR4, 0x400 ;  /* 0x0000040000047882 */ /* 0x000fe20000000000 */
[----:B------:R-:W3:Y:S01]  /*dab0*/  SHFL.BFLY PT, R8, R245, 0x2, 0x1f ;  /* 0x0c401f00f5087f89 */ /* 0x000ee200000e0000 */
[----:B------:R-:W-:Y:S01]  /*dac0*/  BSSY B0, `(.L_x_3685) ;  /* 0x0000132000007945 */ /* 0x000fe20003800000 */
[----:B------:R-:W4:Y:S04]  /*dad0*/  S2R R7, SR_TID.X ;  /* 0x0000000000077919 */ /* 0x000f280000002100 */
[----:B------:R-:W5:Y:S01]  /*dae0*/  LDC R20, c[0x0][0x270] ;  /* 0x00009c00ff147b82 */ /* 0x000f620000000800 */
[----:B------:R-:W5:Y:S01]  /*daf0*/  S2R R19, SR_CTAID.Y ;  /* 0x0000000000137919 */ /* 0x000f620000002600 */
[----:B------:R-:W5:Y:S01]  /*db00*/  S2R R18, SR_CTAID.X ;  /* 0x0000000000127919 */ /* 0x000f620000002500 */
[----:B-1----:R-:W-:-:S02]  /*db10*/  FADD.FTZ R9, R0, R247 ;  /* 0x000000f700097221 */ /* 0x002fc40000010000 */
[----:B------:R-:W1:Y:S01]  /*db20*/  S2R R0, SR_TID.X ;  /* 0x0000000000007919 */ /* 0x000e620000002100 */
[----:B--2---:R-:W-:Y:S01]  /*db30*/  ULEA UR5, UR5, UR4, 0x18 ;  /* 0x0000000405057291 */ /* 0x004fe2000f8ec03f */
[----:B---3--:R-:W-:Y:S01]  /*db40*/  FADD.FTZ R8, R8, R245 ;  /* 0x000000f508087221 */ /* 0x008fe20000010000 */
[----:B------:R-:W2:Y:S01]  /*db50*/  S2UR UR4, SR_CTAID.Z ;  /* 0x00000000000479c3 */ /* 0x000ea20000002700 */
[----:B------:R-:W3:Y:S04]  /*db60*/  SHFL.BFLY PT, R6, R9, 0x1, 0x1f ;  /* 0x0c201f0009067f89 */ /* 0x000ee800000e0000 */
[----:B------:R-:W2:Y:S01]  /*db70*/  SHFL.BFLY PT, R5, R8, 0x1, 0x1f ;  /* 0x0c201f0008057f89 */ /* 0x000ea200000e0000 */
[----:B----4-:R-:W-:-:S04]  /*db80*/  SHF.R.S32.HI R10, RZ, 0x1f, R7 ;  /* 0x0000001fff0a7819 */ /* 0x010fc80000011407 */
[CC--:B------:R-:W-:Y:S02]  /*db90*/  LEA.HI R2, R10.reuse, R7.reuse, RZ, 0x2 ;  /* 0x000000070a027211 */ /* 0x0c0fe400078f10ff */
[----:B------:R-:W-:Y:S02]  /*dba0*/  LEA.HI R10, R10, R7, RZ, 0x5 ;  /* 0x000000070a0a7211 */ /* 0x000fe400078f28ff */
[--C-:B------:R-:W-:Y:S02]  /*dbb0*/  SHF.R.S32.HI R13, RZ, 0x2, R2.reuse ;  /* 0x00000002ff0d7819 */ /* 0x100fe40000011402 */
[----:B------:R-:W-:Y:S02]  /*dbc0*/  SHF.R.S32.HI R12, RZ, 0x1f, R2 ;  /* 0x0000001fff0c7819 */ /* 0x000fe40000011402 */
[----:B------:R-:W-:Y:S01]  /*dbd0*/  LOP3.LUT R2, R2, 0x1ffffffc, RZ, 0xc0, !PT ;  /* 0x1ffffffc02027812 */ /* 0x000fe200078ec0ff */
[----:B---3--:R-:W-:Y:S01]  /*dbe0*/  FADD.FTZ R6, R9, R6 ;  /* 0x0000000609067221 */ /* 0x008fe20000010000 */
[----:B------:R-:W-:-:S02]  /*dbf0*/  LEA.HI R12, R12, R13, RZ, 0x3 ;  /* 0x0000000d0c0c7211 */ /* 0x000fc400078f18ff */
[----:B------:R-:W-:Y:S01]  /*dc00*/  MOV R9, 0x3f800000 ;  /* 0x3f80000000097802 */ /* 0x000fe20000000f00 */
[----:B--2---:R-:W-:Y:S01]  /*dc10*/  FADD.FTZ R5, R8, R5 ;  /* 0x0000000508057221 */ /* 0x004fe20000010000 */
[----:B------:R-:W-:Y:S01]  /*dc20*/  BAR.SYNC.DEFER_BLOCKING 0x0 ;  /* 0x0000000000007b1d */ /* 0x000fe20000010000 */
[----:B------:R-:W-:Y:S02]  /*dc30*/  FSETP.NE.FTZ.AND P4, PT, R6, RZ, PT ;  /* 0x000000ff0600720b */ /* 0x000fe40003f95000 */
[----:B------:R-:W-:Y:S02]  /*dc40*/  LOP3.LUT R8, R10, 0xffffffe0, RZ, 0xc0, !PT ;  /* 0xffffffe00a087812 */ /* 0x000fe400078ec0ff */
[----:B------:R-:W-:Y:S02]  /*dc50*/  FSETP.NE.FTZ.AND P3, PT, R5, RZ, PT ;  /* 0x000000ff0500720b */ /* 0x000fe40003f75000 */
[----:B-1----:R-:W-:Y:S02]  /*dc60*/  SHF.R.S32.HI R15, RZ, 0x1f, R0 ;  /* 0x0000001fff0f7819 */ /* 0x002fe40000011400 */
[----:B------:R-:W-:-:S02]  /*dc70*/  IADD3 R8, R7, -R8, RZ ;  /* 0x8000000807087210 */ /* 0x000fc40007ffe0ff */
[----:B------:R-:W-:Y:S02]  /*dc80*/  LOP3.LUT R12, R12, 0xfffffff8, RZ, 0xc0, !PT ;  /* 0xfffffff80c0c7812 */ /* 0x000fe400078ec0ff */
[----:B------:R-:W-:Y:S01]  /*dc90*/  SHF.R.S32.HI R10, RZ, 0x5, R10 ;  /* 0x00000005ff0a7819 */ /* 0x000fe2000001140a */
[----:B------:R-:W1:Y:S01]  /*dca0*/  @P4 MUFU.RCP R11, R6 ;  /* 0x00000006000b4308 */ /* 0x000e620000001000 */
[CC--:B------:R-:W-:Y:S01]  /*dcb0*/  LEA.HI R4, R15.reuse, R0.reuse, RZ, 0x4 ;  /* 0x000000000f047211 */ /* 0x0c0fe200078f20ff */
[----:B------:R-:W2:Y:S01]  /*dcc0*/  @P4 LDC R21, c[0x0][0x2e8] ;  /* 0x0000ba00ff154b82 */ /* 0x000ea20000000800 */
[----:B------:R-:W-:Y:S02]  /*dcd0*/  LEA.HI R15, R15, R0, RZ, 0x5 ;  /* 0x000000000f0f7211 */ /* 0x000fe400078f28ff */
[----:B------:R-:W-:Y:S02]  /*dce0*/  LOP3.LUT P5, RZ, R8, 0x3, RZ, 0xc0, !PT ;  /* 0x0000000308ff7812 */ /* 0x000fe400078ac0ff */
[----:B------:R-:W-:Y:S01]  /*dcf0*/  IADD3 R8, R13, -R12, RZ ;  /* 0x8000000c0d087210 */ /* 0x000fe20007ffe0ff */
[----:B------:R-:W3:Y:S01]  /*dd00*/  @P3 MUFU.RCP R9, R5 ;  /* 0x0000000500093308 */ /* 0x000ee20000001000 */
[----:B------:R-:W-:Y:S01]  /*dd10*/  SHF.R.S32.HI R13, RZ, 0x1f, R10 ;  /* 0x0000001fff0d7819 */ /* 0x000fe2000001140a */
[----:B------:R-:W4:Y:S01]  /*dd20*/  @P3 LDC R22, c[0x0][0x2e8] ;  /* 0x0000ba00ff163b82 */ /* 0x000f220000000800 */
[----:B------:R-:W-:-:S02]  /*dd30*/  LOP3.LUT R17, R4, 0xfffffff0, RZ, 0xc0, !PT ;  /* 0xfffffff004117812 */ /* 0x000fc400078ec0ff */
[----:B------:R-:W-:Y:S02]  /*dd40*/  LOP3.LUT R15, R15, 0xffffffe0, RZ, 0xc0, !PT ;  /* 0xffffffe00f0f7812 */ /* 0x000fe400078ec0ff */
[----:B------:R-:W-:Y:S01]  /*dd50*/  IADD3 R7, -R2, R7, RZ ;  /* 0x0000000702077210 */ /* 0x000fe20007ffe1ff */
[----:B------:R-:W2:Y:S01]  /*dd60*/  @P3 MUFU.LG2 R5, R5 ;  /* 0x0000000500053308 */ /* 0x000ea20000000c00 */
[----:B------:R-:W-:Y:S01]  /*dd70*/  LEA.HI R13, R13, R10, RZ, 0x2 ;  /* 0x0000000a0d0d7211 */ /* 0x000fe200078f10ff */
[----:B-1----:R-:W-:Y:S01]  /*dd80*/  FMUL.FTZ R160, R11, R160 ;  /* 0x000000a00ba07220 */ /* 0x002fe20000410000 */
[----:B------:R-:W-:Y:S01]  /*dd90*/  IADD3 R2, -R17, R0, RZ ;  /* 0x0000000011027210 */ /* 0x000fe20007ffe1ff */
[C---:B------:R-:W-:Y:S01]  /*dda0*/  FMUL.FTZ R161, R11.reuse, R161 ;  /* 0x000000a10ba17220 */ /* 0x040fe20000410000 */
[----:B------:R-:W-:Y:S01]  /*ddb0*/  IADD3 R0, R0, -R15, RZ ;  /* 0x8000000f00007210 */ /* 0x000fe20007ffe0ff */
        /* <DEDUP_REMOVED lines=63> */
[----:B------:R-:W-:Y:S01]  /*e1b0*/  SHF.R.S32.HI R11, RZ, 0x1f, R0 ;  /* 0x0000001fff0b7819 */ /* 0x000fe20000011400 */
[C---:B---3--:R-:W-:Y:S01]  /*e1c0*/  FMUL.FTZ R163, R9.reuse, R163 ;  /* 0x000000a309a37220 */ /* 0x048fe20000410000 */
[C---:B------:R-:W-:Y:S01]  /*e1d0*/  LEA R7, R10.reuse, R7, 0x9 ;  /* 0x000000070a077211 */ /* 0x040fe200078e48ff */
[C---:B------:R-:W-:Y:S01]  /*e1e0*/  FMUL.FTZ R162, R9.reuse, R162 ;  /* 0x000000a209a27220 */ /* 0x040fe20000410000 */
[----:B------:R-:W-:Y:S01]  /*e1f0*/  IADD3 R13, R10, -R13, RZ ;  /* 0x8000000d0a0d7210 */ /* 0x000fe20007ffe0ff */
[C---:B------:R-:W-:Y:S01]  /*e200*/  FMUL.FTZ R39, R9.reuse, R39 ;  /* 0x0000002709277220 */ /* 0x040fe20000410000 */
[C---:B------:R-:W-:Y:S01]  /*e210*/  SHF.L.U32 R10, R8.reuse, 0x6, RZ ;  /* 0x00000006080a7819 */ /* 0x040fe200000006ff */
[----:B------:R-:W-:Y:S01]  /*e220*/  FMUL.FTZ R38, R9, R38 ;  /* 0x0000002609267220 */ /* 0x000fe20000410000 */
[----:B------:R-:W-:Y:S01]  /*e230*/  LEA.HI R11, R11, R0, RZ, 0x2 ;  /* 0x000000000b0b7211 */ /* 0x000fe200078f10ff */
[C---:B------:R-:W-:Y:S01]  /*e240*/  FMUL.FTZ R43, R9.reuse, R43 ;  /* 0x0000002b092b7220 */ /* 0x040fe20000410000 */
[----:B------:R-:W-:Y:S01]  /*e250*/  SHF.R.S32.HI R0, RZ, 0x4, R4 ;  /* 0x00000004ff007819 */ /* 0x000fe20000011404 */
        /* <DEDUP_REMOVED lines=59> */
[----:B------:R-:W-:Y:S01]  /*e610*/  LOP3.LUT R9, R8, 0x1, RZ, 0xc0, !PT ;  /* 0x0000000108097812 */ /* 0x000fe200078ec0ff */
[----:B------:R-:W5:Y:S01]  /*e620*/  LDC.64 R16, c[0x0][0x2c0] ;  /* 0x0000b000ff107b82 */ /* 0x000f620000000a00 */
[----:B------:R-:W-:Y:S01]  /*e630*/  LOP3.LUT R10, R10, 0x1c0, RZ, 0xc0, !PT ;  /* 0x000001c00a0a7812 */ /* 0x000fe200078ec0ff */
[----:B------:R-:W1:Y:S01]  /*e640*/  @P4 MUFU.LG2 R6, R6 ;  /* 0x0000000600064308 */ /* 0x000e620000000c00 */
[----:B------:R-:W-:-:S02]  /*e650*/  R2P PR, R8, 0x6 ;  /* 0x0000000608007804 */ /* 0x000fc40000000000 */
[----:B------:R-:W-:Y:S02]  /*e660*/  SHF.L.U32 R4, R0, 0x6, RZ ;  /* 0x0000000600047819 */ /* 0x000fe400000006ff */
[----:B------:R-:W-:Y:S02]  /*e670*/  LEA.HI R8, R2, R2, RZ, 0x1 ;  /* 0x0000000202087211 */ /* 0x000fe400078f08ff */
[----:B------:R-:W-:Y:S02]  /*e680*/  ISETP.NE.U32.AND P0, PT, R9, 0x1, PT ;  /* 0x000000010900780c */ /* 0x000fe40003f05070 */
[----:B------:R-:W-:Y:S02]  /*e690*/  LEA.HI R10, R10, R10, RZ, 0x1d ;  /* 0x0000000a0a0a7211 */ /* 0x000fe400078fe8ff */
[----:B------:R-:W-:Y:S02]  /*e6a0*/  LOP3.LUT R4, R4, 0x1c0, RZ, 0xc0, !PT ;  /* 0x000001c004047812 */ /* 0x000fe400078ec0ff */
[----:B------:R-:W-:-:S02]  /*e6b0*/  SHF.L.U32 R9, R8, 0x2, RZ ;  /* 0x0000000208097819 */ /* 0x000fc400000006ff */
[----:B------:R-:W-:Y:S02]  /*e6c0*/  LOP3.LUT R15, R8, 0xffffffe, RZ, 0xc0, !PT ;  /* 0x0ffffffe080f7812 */ /* 0x000fe400078ec0ff */
[----:B------:R-:W-:Y:S02]  /*e6d0*/  SHF.R.S32.HI R8, RZ, 0x2, R11 ;  /* 0x00000002ff087819 */ /* 0x000fe4000001140b */
[----:B------:R-:W-:Y:S02]  /*e6e0*/  LEA R7, R7, R10, 0x1 ;  /* 0x0000000a07077211 */ /* 0x000fe400078e08ff */
[----:B------:R-:W-:Y:S01]  /*e6f0*/  LOP3.LUT R9, R4, 0x38, R9, 0xf8, !PT ;  /* 0x0000003804097812 */ /* 0x000fe200078ef809 */
[----:B-----5:R-:W-:Y:S01]  /*e700*/  IMAD R19, R19, R16, UR17 ;  /* 0x0000001113137e24 */ /* 0x020fe2000f8e0210 */
[----:B------:R-:W-:Y:S02]  /*e710*/  SHF.R.U32.HI R4, RZ, 0x3, R4 ;  /* 0x00000003ff047819 */ /* 0x000fe40000011604 */
[----:B------:R-:W-:-:S02]  /*e720*/  LEA R13, R13, R8, 0x4 ;  /* 0x000000080d0d7211 */ /* 0x000fc400078e20ff */
[----:B------:R-:W-:Y:S02]  /*e730*/  LEA R7, R7, UR5, 0x2 ;  /* 0x0000000507077c11 */ /* 0x000fe4000f8e10ff */
[----:B------:R-:W-:Y:S02]  /*e740*/  MOV R8, 0x40 ;  /* 0x0000004000087802 */ /* 0x000fe40000000f00 */
[----:B------:R-:W-:Y:S01]  /*e750*/  MOV R10, 0x80 ;  /* 0x00000080000a7802 */ /* 0x000fe20000000f00 */
[----:B------:R-:W-:Y:S01]  /*e760*/  STS.64 [R7], R160 ;  /* 0x000000a007007388 */ /* 0x000fe20000000a00 */
[----:B------:R-:W-:Y:S02]  /*e770*/  LOP3.LUT R4, R9, R4, RZ, 0x3c, !PT ;  /* 0x0000000409047212 */ /* 0x000fe400078e3cff */
[----:B------:R-:W-:Y:S01]  /*e780*/  IADD3 R15, R2, -R15, RZ ;  /* 0x8000000f020f7210 */ /* 0x000fe20007ffe0ff */
[----:B------:R-:W-:Y:S01]  /*e790*/  STS.64 [R7+0x800], R162 ;  /* 0x000800a207007388 */ /* 0x000fe20000000a00 */
[----:B------:R-:W-:-:S02]  /*e7a0*/  IADD3 R9, R7, -0x20, RZ ;  /* 0xffffffe007097810 */ /* 0x000fc40007ffe0ff */
[----:B------:R-:W-:Y:S02]  /*e7b0*/  SEL R8, R8, 0xffffffc0, !P1 ;  /* 0xffffffc008087807 */ /* 0x000fe40004800000 */
[----:B------:R-:W-:Y:S02]  /*e7c0*/  @P0 IADD3 R9, R7, 0x20, RZ ;  /* 0x0000002007090810 */ /* 0x000fe40007ffe0ff */
[----:B------:R-:W-:Y:S02]  /*e7d0*/  SEL R10, R10, 0xffffff80, !P2 ;  /* 0xffffff800a0a7807 */ /* 0x000fe40005000000 */
        /* <DEDUP_REMOVED lines=11> */
[----:B------:R-:W-:Y:S01]  /*e890*/  SHF.L.U32 R24, R2, 0x2, RZ ;  /* 0x0000000202187819 */ /* 0x000fe200000006ff */
[----:B--2---:R-:W-:Y:S01]  /*e8a0*/  @P3 FMUL.FTZ R2, R5, 0.69314718246459960938 ;  /* 0x3f31721805023820 */ /* 0x004fe20000410000 */
[----:B------:R-:W-:Y:S01]  /*e8b0*/  SHF.L.U32 R18, R18, 0x6, RZ ;  /* 0x0000000612127819 */ /* 0x000fe200000006ff */
[----:B------:R-:W-:Y:S01]  /*e8c0*/  STS.64 [R15], R44 ;  /* 0x0000002c0f007388 */ /* 0x000fe20000000a00 */
[----:B------:R-:W-:-:S03]  /*e8d0*/  SHF.R.S32.HI R25, RZ, 0x1f, R24 ;  /* 0x0000001fff197819 */ /* 0x000fc60000011418 */
        /* <DEDUP_REMOVED lines=47> */
[----:B------:R1:W-:Y:S04]  /*ebd0*/  STS.64 [R15+0xc000], R140 ;  /* 0x00c0008c0f007388 */ /* 0x0003e80000000a00 */
[----:B------:R1:W-:Y:S01]  /*ebe0*/  STS.64 [R15+0xc800], R142 ;  /* 0x00c8008e0f007388 */ /* 0x0003e20000000a00 */
[----:B--2---:R-:W-:-:S03]  /*ebf0*/  IADD3 R7, RZ, -UR17, RZ ;  /* 0x80000011ff077c10 */ /* 0x004fc6000fffe0ff */
[----:B------:R2:W-:Y:S02]  /*ec00*/  STS.64 [R8+0xc000], R156 ;  /* 0x00c0009c08007388 */ /* 0x0005e40000000a00 */
[----:B------:R-:W-:Y:S02]  /*ec10*/  IMAD R7, R20, R7, UR4 ;  /* 0x0000000414077e24 */ /* 0x000fe4000f8e0207 */
[----:B------:R2:W-:Y:S01]  /*ec20*/  STS.64 [R8+0xc800], R158 ;  /* 0x00c8009e08007388 */ /* 0x0005e20000000a00 */
[----:B---3--:R-:W-:Y:S01]  /*ec30*/  MOV R9, 0xff800000 ;  /* 0xff80000000097802 */ /* 0x008fe20000000f00 */
[----:B------:R-:W-:Y:S02]  /*ec40*/  IMAD R20, R19, R20, R7 ;  /* 0x0000001413147224 */ /* 0x000fe400078e0207 */
[----:B------:R2:W-:Y:S01]  /*ec50*/  STS.64 [R12+0xc000], R144 ;  /* 0x00c000900c007388 */ /* 0x0005e20000000a00 */
[----:B----4-:R-:W-:Y:S01]  /*ec60*/  @P3 FFMA.FTZ R9, R3, R22, R2 ;  /* 0x0000001603093223 */ /* 0x010fe20000010002 */
[----:B------:R-:W-:Y:S01]  /*ec70*/  LEA R2, R4, UR5, 0x2 ;  /* 0x0000000504027c11 */ /* 0x000fe2000f8e10ff */
[----:B------:R-:W-:Y:S01]  /*ec80*/  IMAD R18, R20, R17, R18 ;  /* 0x0000001114127224 */ /* 0x000fe200078e0212 */
[----:B------:R2:W-:Y:S01]  /*ec90*/  STS.64 [R12+0xc800], R146 ;  /* 0x00c800920c007388 */ /* 0x0005e20000000a00 */
[----:B------:R-:W-:Y:S01]  /*eca0*/  MOV R7, 0xff800000 ;  /* 0xff80000000077802 */ /* 0x000fe20000000f00 */
[----:B-1----:R-:W-:-:S02]  /*ecb0*/  @P4 FMUL.FTZ R11, R6, 0.69314718246459960938 ;  /* 0x3f317218060b4820 */ /* 0x002fc40000410000 */
[----:B------:R2:W-:Y:S02]  /*ecc0*/  STS.64 [R14+0xc000], R152 ;  /* 0x00c000980e007388 */ /* 0x0005e40000000a00 */
[----:B------:R-:W-:Y:S02]  /*ecd0*/  @P4 FFMA.FTZ R7, R164, R21, R11 ;  /* 0x00000015a4074223 */ /* 0x000fe4000001000b */
[----:B------:R2:W-:Y:S04]  /*ece0*/  STS.64 [R14+0xc800], R154 ;  /* 0x00c8009a0e007388 */ /* 0x0005e80000000a00 */
[----:B------:R2:W-:Y:S04]  /*ecf0*/  STS.64 [R10+0xc000], R148 ;  /* 0x00c000940a007388 */ /* 0x0005e80000000a00 */
[----:B------:R2:W-:Y:S01]  /*ed00*/  STS.64 [R10+0xc800], R150 ;  /* 0x00c800960a007388 */ /* 0x0005e20000000a00 */
[----:B------:R-:W-:Y:S06]  /*ed10*/  BAR.SYNC.DEFER_BLOCKING 0x0 ;  /* 0x0000000000007b1d */ /* 0x000fec0000010000 */
[----:B------:R-:W-:Y:S05]  /*ed20*/  @P5 BRA `(.L_x_3686) ;  /* 0x00000000002c5947 */ /* 0x000fea0003800000 */
[C---:B------:R-:W-:Y:S01]  /*ed30*/  VIADD R4, R13.reuse, 0x8 ;  /* 0x000000080d047836 */ /* 0x040fe20000000000 */
[----:B------:R-:W-:Y:S01]  /*ed40*/  SHF.R.S32.HI R5, RZ, 0x1f, R13 ;  /* 0x0000001fff057819 */ /* 0x000fe2000001140d */
[----:B------:R-:W-:Y:S01]  /*ed50*/  ULDC.64 UR4, c[0x0][0x2b8] ;  /* 0x0000ae0000047ab9 */ /* 0x000fe20000000a00 */
[----:B------:R-:W-:Y:S02]  /*ed60*/  IADD3 R3, P0, R18, R13, RZ ;  /* 0x0000000d12037210 */ /* 0x000fe40007f1e0ff */
[----:B------:R-:W-:Y:S02]  /*ed70*/  ISETP.GE.AND P2, PT, R13, UR14, PT ;  /* 0x0000000e0d007c0c */ /* 0x000fe4000bf46270 */
[----:B------:R-:W-:Y:S02]  /*ed80*/  ISETP.GE.AND P1, PT, R4, UR14, PT ;  /* 0x0000000e04007c0c */ /* 0x000fe4000bf26270 */
[----:B------:R-:W-:Y:S02]  /*ed90*/  LEA.HI.X.SX32 R4, R18, R5, 0x1, P0 ;  /* 0x0000000512047211 */ /* 0x000fe400000f0eff */
[----:B--2---:R-:W-:-:S04]  /*eda0*/  LEA R10, P0, R3, UR4, 0x2 ;  /* 0x00000004030a7c11 */ /* 0x004fc8000f8010ff */
[----:B------:R-:W-:-:S05]  /*edb0*/  LEA.HI.X R11, R3, UR5, R4, 0x2, P0 ;  /* 0x00000005030b7c11 */ /* 0x000fca00080f1404 */
[----:B------:R1:W-:Y:S04]  /*edc0*/  @!P2 STG.E desc[UR18][R10.64], R7 ;  /* 0x000000070a00a986 */ /* 0x0003e8000c101912 */
[----:B------:R1:W-:Y:S02]  /*edd0*/  @!P1 STG.E desc[UR18][R10.64+0x20], R9 ;  /* 0x000020090a009986 */ /* 0x0003e4000c101912 */
.L_x_3686:
[----:B------:R-:W-:Y:S05]  /*ede0*/  BSYNC B0 ;  /* 0x0000000000007941 */ /* 0x000fea0003800000 */
.L_x_3685:
[----:B------:R-:W-:Y:S01]  /*edf0*/  ULDC UR4, c[0x0][0x2dc] ;  /* 0x0000b70000047ab9 */ /* 0x000fe20000000800 */
[----:B------:R-:W-:Y:S01]  /*ee00*/  IMAD.WIDE R24, R0, 0x100, R24 ;  /* 0x0000010000187825 */ /* 0x000fe200078e0218 */
[----:B------:R-:W3:Y:S03]  /*ee10*/  LDS.128 R128, [R2] ;  /* 0x0000000002807984 */ /* 0x000ee60000000c00 */
[----:B------:R-:W-:Y:S01]  /*ee20*/  IMAD R4, R18, UR4, RZ ;  /* 0x0000000412047c24 */ /* 0x000fe2000f8e02ff */
[----:B------:R-:W4:Y:S01]  /*ee30*/  LDS.128 R84, [R2+0x4000] ;  /* 0x0040000002547984 */ /* 0x000f220000000c00 */
[----:B------:R-:W-:Y:S01]  /*ee40*/  ULDC.64 UR4, c[0x0][0x288] ;  /* 0x0000a20000047ab9 */ /* 0x000fe20000000a00 */
[----:B------:R-:W-:Y:S02]  /*ee50*/  VIADD R6, R0, 0x8 ;  /* 0x0000000800067836 */ /* 0x000fe40000000000 */
[----:B------:R-:W5:Y:S01]  /*ee60*/  LDS.128 R56, [R2+0x8000] ;  /* 0x0080000002387984 */ /* 0x000f620000000c00 */
[----:B------:R-:W-:Y:S01]  /*ee70*/  IADD3 R5, P0, R4, R24, RZ ;  /* 0x0000001804057210 */ /* 0x000fe20007f1e0ff */
[----:B------:R-:W-:Y:S01]  /*ee80*/  VIADD R114, R0, 0x18 ;  /* 0x0000001800727836 */ /* 0x000fe20000000000 */
[----:B------:R-:W-:Y:S01]  /*ee90*/  ISETP.GE.AND P6, PT, R6, UR14, PT ;  /* 0x0000000e06007c0c */ /* 0x000fe2000bfc6270 */
[----:B------:R-:W5:Y:S01]  /*eea0*/  LDS.128 R28, [R2+0xc000] ;  /* 0x00c00000021c7984 */ /* 0x000f620000000c00 */
[----:B------:R-:W-:Y:S01]  /*eeb0*/  LEA.HI.X.SX32 R4, R4, R25, 0x1, P0 ;  /* 0x0000001904047211 */ /* 0x000fe200000f0eff */
[C---:B------:R-:W-:Y:S01]  /*eec0*/  VIADD R113, R0.reuse, 0x20 ;  /* 0x0000002000717836 */ /* 0x040fe20000000000 */
[C---:B------:R-:W-:Y:S01]  /*eed0*/  LEA R132, P0, R5.reuse, UR4, 0x2 ;  /* 0x0000000405847c11 */ /* 0x040fe2000f8010ff */
[----:B------:R-:W5:Y:S01]  /*eee0*/  LDS.128 R108, [R2+0x800] ;  /* 0x00080000026c7984 */ /* 0x000f620000000c00 */
[----:B------:R-:W-:Y:S01]  /*eef0*/  VIADD R112, R0, 0x28 ;  /* 0x0000002800707836 */ /* 0x000fe20000000000 */
[----:B------:R-:W-:Y:S01]  /*ef00*/  ISETP.GE.AND P4, PT, R114, UR14, PT ;  /* 0x0000000e72007c0c */ /* 0x000fe2000bf86270 */
[----:B------:R-:W-:Y:S01]  /*ef10*/  VIADD R3, R0, 0x10 ;  /* 0x0000001000037836 */ /* 0x000fe20000000000 */
[----:B------:R-:W-:Y:S01]  /*ef20*/  LEA.HI.X R133, R5, UR5, R4, 0x2, P0 ;  /* 0x0000000505857c11 */ /* 0x000fe200080f1404 */
[----:B------:R-:W5:Y:S01]  /*ef30*/  LDS.128 R104, [R2+0x1000] ;  /* 0x0010000002687984 */ /* 0x000f620000000c00 */
[----:B------:R-:W-:-:S02]  /*ef40*/  ISETP.GE.AND P3, PT, R113, UR14, PT ;  /* 0x0000000e71007c0c */ /* 0x000fc4000bf66270 */
[----:B------:R-:W-:Y:S01]  /*ef50*/  ISETP.GE.AND P2, PT, R112, UR14, PT ;  /* 0x0000000e70007c0c */ /* 0x000fe2000bf46270 */
[----:B------:R-:W5:Y:S01]  /*ef60*/  LDS.128 R100, [R2+0x1800] ;  /* 0x0018000002647984 */ /* 0x000f620000000c00 */
[C---:B------:R-:W-:Y:S02]  /*ef70*/  ISETP.GE.AND P0, PT, R0.reuse, UR14, PT ;  /* 0x0000000e00007c0c */ /* 0x040fe4000bf06270 */
[----:B------:R-:W-:Y:S01]  /*ef80*/  ISETP.GE.AND P5, PT, R3, UR14, PT ;  /* 0x0000000e03007c0c */ /* 0x000fe2000bfa6270 */
[----:B------:R-:W5:Y:S01]  /*ef90*/  LDS.128 R96, [R2+0x2000] ;  /* 0x0020000002607984 */ /* 0x000f620000000c00 */
[C---:B------:R-:W-:Y:S02]  /*efa0*/  VIADD R3, R0.reuse, 0x30 ;  /* 0x0000003000037836 */ /* 0x040fe40000000000 */
[----:B------:R-:W-:Y:S01]  /*efb0*/  VIADD R0, R0, 0x38 ;  /* 0x0000003800007836 */ /* 0x000fe20000000000 */
[----:B------:R-:W5:Y:S02]  /*efc0*/  LDS.128 R92, [R2+0x2800] ;  /* 0x00280000025c7984 */ /* 0x000f640000000c00 */
[----:B------:R-:W-:-:S02]  /*efd0*/  ISETP.GE.AND P1, PT, R3, UR14, PT ;  /* 0x0000000e03007c0c */ /* 0x000fc4000bf26270 */
[----:B------:R-:W5:Y:S04]  /*efe0*/  LDS.128 R88, [R2+0x3000] ;  /* 0x0030000002587984 */ /* 0x000f680000000c00 */
        /* <DEDUP_REMOVED lines=15> */
[----:B--2---:R-:W2:Y:S04]  /*f0e0*/  LDS.128 R12, [R2+0xe000] ;  /* 0x00e00000020c7984 */ /* 0x004ea80000000c00 */
[----:B-1----:R-:W1:Y:S04]  /*f0f0*/  LDS.128 R8, [R2+0xe800] ;  /* 0x00e8000002087984 */ /* 0x002e680000000c00 */
[----:B------:R-:W1:Y:S04]  /*f100*/  LDS.128 R4, [R2+0xf000] ;  /* 0x00f0000002047984 */ /* 0x000e680000000c00 */
[----:B------:R1:W1:Y:S04]  /*f110*/  LDS.128 R124, [R2+0x3800] ;  /* 0x00380000027c7984 */ /* 0x0002680000000c00 */
[----:B------:R1:W1:Y:S04]  /*f120*/  LDS.128 R120, [R2+0x7800] ;  /* 0x0078000002787984 */ /* 0x0002680000000c00 */
[----:B------:R1:W1:Y:S04]  /*f130*/  LDS.128 R116, [R2+0xb800] ;  /* 0x00b8000002747984 */ /* 0x0002680000000c00 */
[----:B------:R1:W1:Y:S04]  /*f140*/  LDS.128 R112, [R2+0xf800] ;  /* 0x00f8000002707984 */ /* 0x0002680000000c00 */
[----:B---3--:R3:W-:Y:S04]  /*f150*/  @!P0 STG.E.64 desc[UR18][R132.64], R128 ;  /* 0x0000008084008986 */ /* 0x0087e8000c101b12 */
[----:B------:R3:W-:Y:S04]  /*f160*/  @!P0 STG.E.64 desc[UR18][R132.64+0x8], R130 ;  /* 0x0000088284008986 */ /* 0x0007e8000c101b12 */
[----:B----4-:R3:W-:Y:S04]  /*f170*/  @!P0 STG.E.128 desc[UR18][R132.64+0x100], R84 ;  /* 0x0001005484008986 */ /* 0x0107e8000c101d12 */
[----:B-----5:R3:W-:Y:S04]  /*f180*/  @!P0 STG.E.128 desc[UR18][R132.64+0x200], R56 ;  /* 0x0002003884008986 */ /* 0x0207e8000c101d12 */
[----:B------:R3:W-:Y:S01]  /*f190*/  @!P0 STG.E.128 desc[UR18][R132.64+0x300], R28 ;  /* 0x0003001c84008986 */ /* 0x0007e2000c101d12 */
[----:B------:R-:W-:-:S03]  /*f1a0*/  ISETP.GE.AND P0, PT, R0, UR14, PT ;  /* 0x0000000e00007c0c */ /* 0x000fc6000bf06270 */
[----:B------:R3:W-:Y:S04]  /*f1b0*/  @!P6 STG.E.128 desc[UR18][R132.64+0x2000], R108 ;  /* 0x0020006c8400e986 */ /* 0x0007e8000c101d12 */
        /* <DEDUP_REMOVED lines=20> */
[----:B--2---:R3:W-:Y:S04]  /*f300*/  @!P3 STG.E.128 desc[UR18][R132.64+0x8300], R12 ;  /* 0x0083000c8400b986 */ /* 0x0047e8000c101d12 */
[----:B-1----:R3:W-:Y:S04]  /*f310*/  @!P2 STG.E.128 desc[UR18][R132.64+0xa300], R8 ;  /* 0x00a300088400a986 */ /* 0x0027e8000c101d12 */
[----:B------:R3:W-:Y:S01]  /*f320*/  @!P1 STG.E.128 desc[UR18][R132.64+0xc300], R4 ;  /* 0x00c3000484009986 */ /* 0x0007e2000c101d12 */
[----:B------:R-:W-:Y:S05]  /*f330*/  @P0 EXIT ;  /* 0x000000000000094d */ /* 0x000fea0003800000 */
[----:B------:R-:W-:Y:S04]  /*f340*/  STG.E.128 desc[UR18][R132.64+0xe000], R124 ;  /* 0x00e0007c84007986 */ /* 0x000fe8000c101d12 */
[----:B------:R-:W-:Y:S04]  /*f350*/  STG.E.128 desc[UR18][R132.64+0xe100], R120 ;  /* 0x00e1007884007986 */ /* 0x000fe8000c101d12 */
[----:B------:R-:W-:Y:S04]  /*f360*/  STG.E.128 desc[UR18][R132.64+0xe200], R116 ;  /* 0x00e2007484007986 */ /* 0x000fe8000c101d12 */
[----:B------:R-:W-:Y:S01]  /*f370*/  STG.E.128 desc[UR18][R132.64+0xe300], R112 ;  /* 0x00e3007084007986 */ /* 0x000fe2000c101d12 */
[----:B------:R-:W-:Y:S05]  /*f380*/  EXIT ;  /* 0x000000000000794d */ /* 0x000fea0003800000 */
.L_x_3687:
        /* <DEDUP_REMOVED lines=15> */
.L_x_4996:


//--------------------- .text._ZN5flash24flash_fwd_splitkv_kernelI23Flash_fwd_kernel_traitsILi256ELi64ELi64ELi4ELb0ELb0EN7cutlass10bfloat16_tE19Flash_kernel_traitsILi256ELi64ELi64ELi4ES3_EELb1ELb0ELb0ELb0ELb1ELb1ELb1ELb0EEEvNS_16Flash_fwd_paramsE --------------------------
	.section	.text._ZN5flash24flash_fwd_splitkv_kernelI23Flash_fwd_kernel_traitsILi256ELi64ELi64ELi4ELb0ELb0EN7cutlass10bfloat16_tE19Flash_kernel_traitsILi256ELi64ELi64ELi4ES3_EELb1ELb0ELb0ELb0ELb1ELb1ELb1ELb0EEEvNS_16Flash_fwd_paramsE,"ax",@progbits
	.align	128
        .global         _ZN5flash24flash_fwd_splitkv_kernelI23Flash_fwd_kernel_traitsILi256ELi64ELi64ELi4ELb0ELb0EN7cutlass10bfloat16_tE19Flash_kernel_traitsILi256ELi64ELi64ELi4ES3_EELb1ELb0ELb0ELb0ELb1ELb1ELb1ELb0EEEvNS_16Flash_fwd_paramsE
        .type           _ZN5flash24flash_fwd_splitkv_kernelI23Flash_fwd_kernel_traitsILi256ELi64ELi64ELi4ELb0ELb0EN7cutlass10bfloat16_tE19Flash_kernel_traitsILi256ELi64ELi64ELi4ES3_EELb1ELb0ELb0ELb0ELb1ELb1ELb1ELb0EEEvNS_16Flash_fwd_paramsE,@function
        .size           _ZN5flash24flash_fwd_splitkv_kernelI23Flash_fwd_kernel_traitsILi256ELi64ELi64ELi4ELb0ELb0EN7cutlass10bfloat16_tE19Flash_kernel_traitsILi256ELi64ELi64ELi4ES3_EELb1ELb0ELb0ELb0ELb1ELb1ELb1ELb0EEEvNS_16Flash_fwd_paramsE,(.L_x_4997 - _ZN5flash24flash_fwd_splitkv_kernelI23Flash_fwd_kernel_traitsILi256ELi64ELi64ELi4ELb0ELb0EN7cutlass10bfloat16_tE19Flash_kernel_traitsILi256ELi64ELi64ELi4ES3_EELb1ELb0ELb0ELb0ELb1ELb1ELb1ELb0EEEvNS_16Flash_fwd_paramsE)
        .other          _ZN5flash24flash_fwd_splitkv_kernelI23Flash_fwd_kernel_traitsILi256ELi64ELi64ELi4ELb0ELb0EN7cutlass10bfloat16_tE19Flash_kernel_traitsILi256ELi64ELi64ELi4ES3_EELb1ELb0ELb0ELb0ELb1ELb1ELb1ELb0EEEvNS_16Flash_fwd_paramsE,@"STO_CUDA_ENTRY STV_DEFAULT"
_ZN5flash24flash_fwd_splitkv_kernelI23Flash_fwd_kernel_traitsILi256ELi64ELi64ELi4ELb0ELb0EN7cutlass10bfloat16_tE19Flash_kernel_traitsILi256ELi64ELi64ELi4ES3_EELb1ELb0ELb0ELb0ELb1ELb1ELb1ELb0EEEvNS_16Flash_fwd_paramsE:
.text._ZN5flash24flash_fwd_splitkv_kernelI23Flash_fwd_kernel_traitsILi256ELi64ELi64ELi4ELb0ELb0EN7cutlass10bfloat16_tE19Flash_kernel_traitsILi256ELi64ELi64ELi4ES3_EELb1ELb0ELb0ELb0ELb1ELb1ELb1ELb0EEEvNS_16Flash_fwd_paramsE:
        /* <DEDUP_REMOVED lines=42> */
[----:B------:R-:W-:-:S04]  /*02a0*/  ULDC.64 UR10, c[0x0][0x2f8] ;  /* 0x0000be00000a7ab9 */ /* 0x000fc80000000a00 */
        /* <DEDUP_REMOVED lines=15> */
[----:B------:R-:W1:Y:S01]  /*03a0*/  S2UR UR12, SR_CTAID.Y ;  /* 0x00000000000c79c3 */ /* 0x000e620000002600 */
[----:B--2---:R-:W-:-:S02]  /*03b0*/  @P2 R2UR UR10, R6 ;  /* 0x00000000060a22ca */ /* 0x004fc400000e0000 */
[----:B---3--:R-:W-:-:S13]  /*03c0*/  @P2 R2UR UR22, R0 ;  /* 0x00000000001622ca */ /* 0x008fda00000e0000 */
[----:B------:R-:W-:-:S07]  /*03d0*/  @UP1 UIADD3 UR22, UR22, -UR10, URZ ;  /* 0x8000000a16161290 */ /* 0x000fce000fffe03f */
[----:B------:R-:W-:Y:S01]  /*03e0*/  @!UP1 ULDC UR22, c[0x0][0x2c4] ;  /* 0x0000b10000169ab9 */ /* 0x000fe20000000800 */
[----:B----4-:R-:W-:Y:S02]  /*03f0*/  @P0 R2UR UR11, R2 ;  /* 0x00000000020b02ca */ /* 0x010fe400000e0000 */
[----:B------:R-:W-:Y:S01]  /*0400*/  ISETP.NE.U32.AND P0, PT, RZ, UR4, PT ;  /* 0x00000004ff007c0c */ /* 0x000fe2000bf05070 */
[----:B------:R-:W-:-:S03]  /*0410*/  UIADD3 UR4, -UR17, URZ, URZ ;  /* 0x0000003f11047290 */ /* 0x000fc6000fffe13f */
[----:B------:R-:W-:Y:S01]  /*0420*/  ISETP.NE.AND.EX P0, PT, RZ, UR5, PT, P0 ;  /* 0x00000005ff007c0c */ /* 0x000fe2000bf05300 */
[----:B------:R-:W-:Y:S01]  /*0430*/  UIMAD UR4, UR9, UR4, UR6 ;  /* 0x00000004090472a4 */ /* 0x000fe2000f8e0206 */
        /* <DEDUP_REMOVED lines=9> */
.L_x_3688:
[----:B------:R-:W-:-:S05]  /*04d0*/  ULDC UR5, c[0x0][0x2c8] ;  /* 0x0000b20000057ab9 */ /* 0x000fca0000000800 */
.L_x_3689:
        /* <DEDUP_REMOVED lines=81> */
[----:B------:R-:W-:Y:S01]  /*09f0*/  SHF.R.S32.HI R0, RZ, 0x1f, R100 ;  /* 0x0000001fff007819 */ /* 0x000fe20000011464 */
        /* <DEDUP_REMOVED lines=35> */
[----:B------:R-:W-:Y:S01]  /*0c30*/  @!P1 STG.E.128 desc[UR18][R10.64], RZ ;  /* 0x000000ff0a009986 */ /* 0x000fe2000c101d12 */
[----:B------:R-:W-:-:S03]  /*0c40*/  VIADD R4, R0, 0x30 ;  /* 0x0000003000047836 */ /* 0x000fc60000000000 */
[----:B------:R-:W-:Y:S04]  /*0c50*/  @!P1 STG.E.128 desc[UR18][R10.64+0x100], RZ ;  /* 0x000100ff0a009986 */ /* 0x000fe8000c101d12 */
[----:B------:R-:W-:Y:S04]  /*0c60*/  @!P1 STG.E.128 desc[UR18][R10.64+0x200], RZ ;  /* 0x000200ff0a009986 */ /* 0x000fe8000c101d12 */
[----:B------:R-:W-:Y:S01]  /*0c70*/  @!P1 STG.E.128 desc[UR18][R10.64+0x300], RZ ;  /* 0x000300ff0a009986 */ /* 0x000fe2000c101d12 */
[----:B------:R-:W-:-:S03]  /*0c80*/  ISETP.GE.AND P1, PT, R6, UR21, PT ;  /* 0x0000001506007c0c */ /* 0x000fc6000bf26270 */
[----:B------:R-:W-:Y:S04]  /*0c90*/  @!P0 STG.E.128 desc[UR18][R10.64+0x6000], RZ ;  /* 0x006000ff0a008986 */ /* 0x000fe8000c101d12 */
[----:B------:R-:W-:Y:S04]  /*0ca0*/  @!P0 STG.E.128 desc[UR18][R10.64+0x6100], RZ ;  /* 0x006100ff0a008986 */ /* 0x000fe8000c101d12 */
[----:B------:R-:W-:Y:S04]  /*0cb0*/  @!P0 STG.E.128 desc[UR18][R10.64+0x6200], RZ ;  /* 0x006200ff0a008986 */ /* 0x000fe8000c101d12 */
[----:B------:R-:W-:Y:S01]  /*0cc0*/  @!P0 STG.E.128 desc[UR18][R10.64+0x6300], RZ ;  /* 0x006300ff0a008986 */ /* 0x000fe2000c101d12 */
[----:B------:R-:W-:-:S03]  /*0cd0*/  IADD3 R2, P0, R0, UR7, RZ ;  /* 0x0000000700027c10 */ /* 0x000fc6000ff1e0ff */
[----:B------:R-:W-:Y:S01]  /*0ce0*/  @!P3 STG.E.128 desc[UR18][R10.64+0x2000], RZ ;  /* 0x002000ff0a00b986 */ /* 0x000fe2000c101d12 */
[----:B------:R-:W-:Y:S02]  /*0cf0*/  LEA.HI.X.SX32 R0, R0, UR6, 0x1, P0 ;  /* 0x0000000600007c11 */ /* 0x000fe400080f0eff */
[C---:B------:R-:W-:Y:S01]  /*0d00*/  LEA R12, P0, R2.reuse, UR4, 0x2 ;  /* 0x00000004020c7c11 */ /* 0x040fe2000f8010ff */
[----:B------:R-:W-:Y:S03]  /*0d10*/  @!P3 STG.E.128 desc[UR18][R10.64+0x2100], RZ ;  /* 0x002100ff0a00b986 */ /* 0x000fe6000c101d12 */
[----:B------:R-:W-:Y:S01]  /*0d20*/  LEA.HI.X R13, R2, UR5, R0, 0x2, P0 ;  /* 0x00000005020d7c11 */ /* 0x000fe200080f1400 */
[----:B------:R-:W-:Y:S01]  /*0d30*/  @!P3 STG.E.128 desc[UR18][R10.64+0x2200], RZ ;  /* 0x002200ff0a00b986 */ /* 0x000fe2000c101d12 */
[----:B------:R-:W-:Y:S01]  /*0d40*/  @!P5 IMAD.MOV.U32 R0, RZ, RZ, -0x800000 ;  /* 0xff800000ff00d424 */ /* 0x000fe200078e00ff */
[----:B------:R-:W-:-:S02]  /*0d50*/  ISETP.GE.OR P0, PT, R5, UR21, P6 ;  /* 0x0000001505007c0c */ /* 0x000fc4000b706670 */
[----:B------:R-:W-:Y:S01]  /*0d60*/  @!P3 STG.E.128 desc[UR18][R10.64+0x2300], RZ ;  /* 0x002300ff0a00b986 */ /* 0x000fe2000c101d12 */
[----:B------:R-:W-:-:S03]  /*0d70*/  ISETP.GE.AND P3, PT, R5, UR21, PT ;  /* 0x0000001505007c0c */ /* 0x000fc6000bf66270 */
[----:B------:R-:W-:Y:S04]  /*0d80*/  @!P2 STG.E.128 desc[UR18][R10.64+0x4000], RZ ;  /* 0x004000ff0a00a986 */ /* 0x000fe8000c101d12 */
[----:B------:R-:W-:Y:S03]  /*0d90*/  @!P2 STG.E.128 desc[UR18][R10.64+0x4100], RZ ;  /* 0x004100ff0a00a986 */ /* 0x000fe6000c101d12 */
[----:B------:R-:W-:Y:S01]  /*0da0*/  @!P0 IMAD.MOV.U32 R2, RZ, RZ, -0x800000 ;  /* 0xff800000ff028424 */ /* 0x000fe200078e00ff */
[----:B------:R-:W-:Y:S04]  /*0db0*/  @!P2 STG.E.128 desc[UR18][R10.64+0x4200], RZ ;  /* 0x004200ff0a00a986 */ /* 0x000fe8000c101d12 */
[----:B------:R-:W-:Y:S01]  /*0dc0*/  @!P2 STG.E.128 desc[UR18][R10.64+0x4300], RZ ;  /* 0x004300ff0a00a986 */ /* 0x000fe2000c101d12 */
[----:B------:R-:W-:-:S03]  /*0dd0*/  ISETP.GE.AND P2, PT, R4, UR21, PT ;  /* 0x0000001504007c0c */ /* 0x000fc6000bf46270 */
[----:B------:R-:W-:Y:S04]  /*0de0*/  @!P1 STG.E.128 desc[UR18][R10.64+0x8000], RZ ;  /* 0x008000ff0a009986 */ /* 0x000fe8000c101d12 */
        /* <DEDUP_REMOVED lines=8> */
[----:B------:R-:W-:-:S03]  /*0e70*/  ISETP.GE.OR P3, PT, R8, UR21, P6 ;  /* 0x0000001508007c0c */ /* 0x000fc6000b766670 */
[----:B------:R-:W-:Y:S04]  /*0e80*/  @!P2 STG.E.128 desc[UR18][R10.64+0xc000], RZ ;  /* 0x00c000ff0a00a986 */ /* 0x000fe8000c101d12 */
[----:B------:R-:W-:Y:S04]  /*0e90*/  @!P2 STG.E.128 desc[UR18][R10.64+0xc100], RZ ;  /* 0x00c100ff0a00a986 */ /* 0x000fe8000c101d12 */
[----:B------:R-:W-:Y:S04]  /*0ea0*/  @!P2 STG.E.128 desc[UR18][R10.64+0xc200], RZ ;  /* 0x00c200ff0a00a986 */ /* 0x000fe8000c101d12 */
[----:B------:R-:W-:Y:S01]  /*0eb0*/  @!P2 STG.E.128 desc[UR18][R10.64+0xc300], RZ ;  /* 0x00c300ff0a00a986 */ /* 0x000fe2000c101d12 */
[----:B------:R-:W-:-:S03]  /*0ec0*/  ISETP.GE.OR P2, PT, R7, UR21, P6 ;  /* 0x0000001507007c0c */ /* 0x000fc6000b746670 */
[----:B------:R-:W-:Y:S04]  /*0ed0*/  @!P1 STG.E.128 desc[UR18][R10.64+0xe000], RZ ;  /* 0x00e000ff0a009986 */ /* 0x000fe8000c101d12 */
[----:B------:R-:W-:Y:S04]  /*0ee0*/  @!P1 STG.E.128 desc[UR18][R10.64+0xe100], RZ ;  /* 0x00e100ff0a009986 */ /* 0x000fe8000c101d12 */
[----:B------:R-:W-:Y:S02]  /*0ef0*/  @!P1 STG.E.128 desc[UR18][R10.64+0xe200], RZ ;  /* 0x00e200ff0a009986 */ /* 0x000fe4000c101d12 */
[----:B------:R-:W-:-:S02]  /*0f00*/  @!P2 IMAD.MOV.U32 R5, RZ, RZ, -0x800000 ;  /* 0xff800000ff05a424 */ /* 0x000fc400078e00ff */
[----:B------:R-:W-:Y:S01]  /*0f10*/  @!P1 STG.E.128 desc[UR18][R10.64+0xe300], RZ ;  /* 0x00e300ff0a009986 */ /* 0x000fe2000c101d12 */
[----:B------:R-:W-:Y:S01]  /*0f20*/  ISETP.GE.OR P1, PT, R6, UR21, P6 ;  /* 0x0000001506007c0c */ /* 0x000fe2000b726670 */
[----:B------:R-:W-:Y:S02]  /*0f30*/  @!P3 IMAD.MOV.U32 R6, RZ, RZ, -0x800000 ;  /* 0xff800000ff06b424 */ /* 0x000fe400078e00ff */
[----:B------:R1:W-:Y:S01]  /*0f40*/  @!P5 STG.E desc[UR18][R12.64], R0 ;  /* 0x000000000c00d986 */ /* 0x0003e2000c101912 */
[----:B------:R-:W-:Y:S02]  /*0f50*/  ISETP.GE.OR P5, PT, R4, UR21, P6 ;  /* 0x0000001504007c0c */ /* 0x000fe4000b7a6670 */
[----:B------:R-:W-:Y:S01]  /*0f60*/  ISETP.GE.OR P6, PT, R3, UR21, P6 ;  /* 0x0000001503007c0c */ /* 0x000fe2000b7c6670 */
[----:B------:R-:W-:Y:S04]  /*0f70*/  @!P3 STG.E desc[UR18][R12.64+0x40], R6 ;  /* 0x000040060c00b986 */ /* 0x000fe8000c101912 */
[----:B------:R-:W-:Y:S02]  /*0f80*/  @!P2 STG.E desc[UR18][R12.64+0x60], R5 ;  /* 0x000060050c00a986 */ /* 0x000fe4000c101912 */
[----:B------:R-:W-:-:S02]  /*0f90*/  @!P1 IMAD.MOV.U32 R4, RZ, RZ, -0x800000 ;  /* 0xff800000ff049424 */ /* 0x000fc400078e00ff */
[----:B------:R-:W-:Y:S04]  /*0fa0*/  @!P0 STG.E desc[UR18][R12.64+0xa0], R2 ;  /* 0x0000a0020c008986 */ /* 0x000fe8000c101912 */
[----:B------:R-:W-:Y:S01]  /*0fb0*/  @!P1 STG.E desc[UR18][R12.64+0x80], R4 ;  /* 0x000080040c009986 */ /* 0x000fe2000c101912 */
[----:B-1----:R-:W-:-:S05]  /*0fc0*/  @!P4 IMAD.MOV.U32 R0, RZ, RZ, -0x800000 ;  /* 0xff800000ff00c424 */ /* 0x002fca00078e00ff */
[----:B------:R1:W-:Y:S02]  /*0fd0*/  @!P4 STG.E desc[UR18][R12.64+0x20], R0 ;  /* 0x000020000c00c986 */ /* 0x0003e4000c101912 */
[----:B-1----:R-:W-:-:S05]  /*0fe0*/  @!P5 IMAD.MOV.U32 R0, RZ, RZ, -0x800000 ;  /* 0xff800000ff00d424 */ /* 0x002fca00078e00ff */
[----:B------:R1:W-:Y:S01]  /*0ff0*/  @!P5 STG.E desc[UR18][R12.64+0xc0], R0 ;  /* 0x0000c0000c00d986 */ /* 0x0003e2000c101912 */
[----:B------:R-:W-:Y:S05]  /*1000*/  @P6 EXIT ;  /* 0x000000000000694d */ /* 0x000fea0003800000 */
[----:B-1----:R-:W-:-:S05]  /*1010*/  MOV R0, 0xff800000 ;  /* 0xff80000000007802 */ /* 0x002fca0000000f00 */
[----:B------:R-:W-:Y:S01]  /*1020*/  STG.E desc[UR18][R12.64+0xe0], R0 ;  /* 0x0000e0000c007986 */ /* 0x000fe2000c101912 */
[----:B------:R-:W-:Y:S05]  /*1030*/  EXIT ;  /* 0x000000000000794d */ /* 0x000fea0003800000 */
.L_x_3690:
        /* <DEDUP_REMOVED lines=12> */
[----:B------:R-:W-:Y:S02]  /*1100*/  PLOP3.LUT P6, PT, PT, PT, PT, 0x8, 0x0 ;  /* 0x000000000000781c */ /* 0x000fe40003fce170 */
[----:B------:R-:W-:Y:S02]  /*1110*/  CS2R R244, SRZ ;  /* 0x0000000000f47805 */ /* 0x000fe4000001ff00 */
[----:B------:R-:W-:Y:S02]  /*1120*/  ISETP.NE.AND.EX P1, PT, RZ, UR7, PT, P1 ;  /* 0x00000007ff007c0c */ /* 0x000fe4000bf25310 */
[----:B--2---:R-:W-:-:S11]  /*1130*/  @P0 R2UR UR9, R2 ;  /* 0x00000000020902ca */ /* 0x004fd600000e0000 */
        /* <DEDUP_REMOVED lines=12> */
.L_x_3691:
        /* <DEDUP_REMOVED lines=33> */
[----:B-1----:R-:W-:Y:S01]  /*1410*/  IABS R5, R0 ;  /* 0x0000000000057213 */ /* 0x002fe20000000000 */
[----:B------:R-:W-:-:S03]  /*1420*/  IMAD.MOV R6, RZ, RZ, -R6 ;  /* 0x000000ffff067224 */ /* 0x000fc600078e0a06 */
[----:B------:R-:W1:Y:S01]  /*1430*/  I2F.RP R8, R5 ;  /* 0x0000000500087306 */ /* 0x000e620000209400 */
[----:B------:R-:W-:-:S05]  /*1440*/  IMAD R170, R170, R6, UR9 ;  /* 0x00000009aaaa7e24 */ /* 0x000fca000f8e0206 */
[----:B------:R-:W-:Y:S02]  /*1450*/  SHF.R.S32.HI R24, RZ, 0x1f, R170 ;  /* 0x0000001fff187819 */ /* 0x000fe400000114aa */
[----:B-1----:R-:W1:Y:S01]  /*1460*/  MUFU.RCP R8, R8 ;  /* 0x0000000800087308 */ /* 0x002e620000001000 */
[----:B--2---:R-:W-:-:S04]  /*1470*/  MOV R2, UR4 ;  /* 0x0000000400027c02 */ /* 0x004fc80008000f00 */
[----:B------:R-:W-:-:S04]  /*1480*/  IABS R2, R2 ;  /* 0x0000000200027213 */ /* 0x000fc80000000000 */
[----:B------:R-:W-:Y:S02]  /*1490*/  MOV R7, R2 ;  /* 0x0000000200077202 */ /* 0x000fe40000000f00 */
[----:B-1----:R-:W-:-:S04]  /*14a0*/  IADD3 R8, R8, 0xffffffe, RZ ;  /* 0x0ffffffe08087810 */ /* 0x002fc80007ffe0ff */
[----:B------:R-:W1:Y:S02]  /*14b0*/  F2I.FTZ.U32.TRUNC.NTZ R9, R8 ;  /* 0x0000000800097305 */ /* 0x000e64000021f000 */
[----:B-1----:R-:W-:Y:S02]  /*14c0*/  IMAD.MOV R4, RZ, RZ, -R9 ;  /* 0x000000ffff047224 */ /* 0x002fe400078e0a09 */
[----:B------:R-:W-:Y:S02]  /*14d0*/  IMAD.MOV.U32 R8, RZ, RZ, RZ ;  /* 0x000000ffff087224 */ /* 0x000fe400078e00ff */
[----:B------:R-:W-:-:S04]  /*14e0*/  IMAD R4, R4, R5, RZ ;  /* 0x0000000504047224 */ /* 0x000fc800078e02ff */
[----:B------:R-:W-:-:S06]  /*14f0*/  IMAD.HI.U32 R4, R9, R4, R8 ;  /* 0x0000000409047227 */ /* 0x000fcc00078e0008 */
[----:B------:R-:W-:-:S04]  /*1500*/  IMAD.HI.U32 R2, R4, R7, RZ ;  /* 0x0000000704027227 */ /* 0x000fc800078e00ff */
[----:B------:R-:W-:-:S04]  /*1510*/  IMAD.MOV R4, RZ, RZ, -R2 ;  /* 0x000000ffff047224 */ /* 0x000fc800078e0a02 */
[----:B------:R-:W-:-:S05]  /*1520*/  IMAD R4, R5, R4, R7 ;  /* 0x0000000405047224 */ /* 0x000fca00078e0207 */
[----:B------:R-:W-:-:S13]  /*1530*/  ISETP.GT.U32.AND P1, PT, R5, R4, PT ;  /* 0x000000040500720c */ /* 0x000fda0003f24070 */
[-C--:B------:R-:W-:Y:S02]  /*1540*/  @!P1 IADD3 R4, R4, -R5.reuse, RZ ;  /* 0x8000000504049210 */ /* 0x080fe40007ffe0ff */
[----:B------:R-:W-:Y:S02]  /*1550*/  @!P1 IADD3 R2, R2, 0x1, RZ ;  /* 0x0000000102029810 */ /* 0x000fe40007ffe0ff */
[----:B------:R-:W-:Y:S02]  /*1560*/  ISETP.GE.U32.AND P2, PT, R4, R5, PT ;  /* 0x000000050400720c */ /* 0x000fe40003f46070 */
[----:B------:R-:W-:-:S11]  /*1570*/  ISETP.NE.AND P1, PT, R0, RZ, PT ;  /* 0x000000ff0000720c */ /* 0x000fd60003f25270 */
[----:B------:R-:W-:Y:S01]  /*1580*/  @P2 VIADD R2, R2, 0x1 ;  /* 0x0000000102022836 */ /* 0x000fe20000000000 */
[----:B---3--:R-:W-:Y:S02]  /*1590*/  R2UR UR14, R3 ;  /* 0x00000000030e72ca */ /* 0x008fe400000e0000 */
[----:B------:R-:W-:-:S04]  /*15a0*/  LOP3.LUT R3, R0, UR4, RZ, 0x3c, !PT ;  /* 0x0000000400037c12 */ /* 0x000fc8000f8e3cff */
[----:B------:R-:W-:Y:S01]  /*15b0*/  ISETP.GE.AND P0, PT, R3, RZ, PT ;  /* 0x000000ff0300720c */ /* 0x000fe20003f06270 */
[----:B------:R-:W-:-:S04]  /*15c0*/  IMAD R3, R24, UR12, RZ ;  /* 0x0000000c18037c24 */ /* 0x000fc8000f8e02ff */
[----:B------:R-:W-:Y:S02]  /*15d0*/  IMAD R3, R170, UR13, R3 ;  /* 0x0000000daa037c24 */ /* 0x000fe4000f8e0203 */
[----:B------:R-:W-:Y:S02]  /*15e0*/  USHF.R.S32.HI UR11, URZ, 0x1f, UR14 ;  /* 0x0000001f3f0b7899 */ /* 0x000fe4000801140e */
[----:B------:R-:W-:Y:S02]  /*15f0*/  UIMAD.WIDE.U32 UR24, UR14, UR6, URZ ;  /* 0x000000060e1872a5 */ /* 0x000fe4000f8e003f */
[----:B------:R-:W-:Y:S02]  /*1600*/  UIMAD UR8, UR11, UR6, URZ ;  /* 0x000000060b0872a4 */ /* 0x000fe4000f8e023f */
[----:B------:R-:W-:Y:S02]  /*1610*/  @!P0 IADD3 R2, -R2, RZ, RZ ;  /* 0x000000ff02028210 */ /* 0x000fe40007ffe1ff */
[----:B------:R-:W-:Y:S01]  /*1620*/  UIMAD UR6, UR14, UR7, UR8 ;  /* 0x000000070e0672a4 */ /* 0x000fe2000f8e0208 */
[----:B------:R-:W-:Y:S01]  /*1630*/  MOV R5, UR25 ;  /* 0x0000001900057c02 */ /* 0x000fe20008000f00 */
[----:B------:R-:W-:Y:S01]  /*1640*/  IMAD.U32 R4, RZ, RZ, UR24 ;  /* 0x00000018ff047e24 */ /* 0x000fe2000f8e00ff */
[----:B------:R-:W-:Y:S01]  /*1650*/  @!P1 LOP3.LUT R2, RZ, R0, RZ, 0x33, !PT ;  /* 0x00000000ff029212 */ /* 0x000fe200078e33ff */
[----:B------:R-:W-:Y:S01]  /*1660*/  UIADD3 UR6, UR25, UR6, URZ ;  /* 0x0000000619067290 */ /* 0x000fe2000fffe03f */
[----:B------:R-:W-:-:S02]  /*1670*/  ULDC.64 UR8, c[0x0][0x260] ;  /* 0x0000980000087ab9 */ /* 0x000fc40000000a00 */
[----:B------:R-:W-:-:S03]  /*1680*/  SHF.R.S32.HI R0, RZ, 0x1f, R2 ;  /* 0x0000001fff007819 */ /* 0x000fc60000011402 */
[----:B------:R-:W-:Y:S01]  /*1690*/  IMAD.U32 R5, RZ, RZ, UR6 ;  /* 0x00000006ff057e24 */ /* 0x000fe2000f8e00ff */
[----:B------:R-:W-:Y:S02]  /*16a0*/  ULDC.64 UR6, c[0x0][0x238] ;  /* 0x00008e0000067ab9 */ /* 0x000fe40000000a00 */
[----:B------:R-:W-:Y:S01]  /*16b0*/  UIMAD UR11, UR11, UR6, URZ ;  /* 0x000000060b0b72a4 */ /* 0x000fe2000f8e023f */
[----:B------:R-:W-:Y:S01]  /*16c0*/  IMAD.WIDE.U32 R4, R170, UR12, R4 ;  /* 0x0000000caa047c25 */ /* 0x000fe2000f8e0004 */
[----:B------:R-:W-:Y:S02]  /*16d0*/  UIMAD.WIDE.U32 UR24, UR14, UR6, URZ ;  /* 0x000000060e1872a5 */ /* 0x000fe4000f8e003f */
[----:B------:R-:W-:Y:S02]  /*16e0*/  UIMAD UR7, UR14, UR7, UR11 ;  /* 0x000000070e0772a4 */ /* 0x000fe4000f8e020b */
[----:B------:R-:W-:Y:S01]  /*16f0*/  IADD3 R5, R5, R3, RZ ;  /* 0x0000000305057210 */ /* 0x000fe20007ffe0ff */
[----:B------:R-:W-:-:S02]  /*1700*/  IMAD R3, R0, UR8, RZ ;  /* 0x0000000800037c24 */ /* 0x000fc4000f8e02ff */
[----:B------:R-:W-:Y:S01]  /*1710*/  IMAD.WIDE.U32 R4, R2, UR8, R4 ;  /* 0x0000000802047c25 */ /* 0x000fe2000f8e0004 */
[----:B------:R-:W-:-:S03]  /*1720*/  UIADD3 UR8, UR25, UR7, URZ ;  /* 0x0000000719087290 */ /* 0x000fc6000fffe03f */
[----:B------:R-:W-:Y:S01]  /*1730*/  IMAD R3, R2, UR9, R3 ;  /* 0x0000000902037c24 */ /* 0x000fe2000f8e0203 */
[----:B------:R-:W-:-:S03]  /*1740*/  MOV R11, R4 ;  /* 0x00000004000b7202 */ /* 0x000fc60000000f00 */
[----:B------:R-:W-:Y:S01]  /*1750*/  IMAD.IADD R10, R5, 0x1, R3 ;  /* 0x00000001050a7824 */ /* 0x000fe200078e0203 */
[----:B------:R-:W-:Y:S06]  /*1760*/  BRA `(.L_x_3693) ;  /* 0x00000004004c7947 */ /* 0x000fec0003800000 */
.L_x_3692:
        /* <DEDUP_REMOVED lines=46> */
.L_x_3694:
[----:B------:R-:W-:Y:S01]  /*1a50*/  UIMAD UR6, UR23, UR12, URZ ;  /* 0x0000000c170672a4 */ /* 0x000fe2000f8e023f */
[----:B------:R-:W-:Y:S01]  /*1a60*/  MOV R4, R6 ;  /* 0x0000000600047202 */ /* 0x000fe20000000f00 */
[----:B------:R-:W-:Y:S01]  /*1a70*/  UMOV UR25, UR7 ;  /* 0x0000000700197c82 */ /* 0x000fe20008000000 */
[----:B------:R-:W-:Y:S01]  /*1a80*/  @UP0 UIADD3 UR8, UR11, UR8, URZ ;  /* 0x000000080b080290 */ /* 0x000fe2000fffe03f */
[----:B------:R-:W-:Y:S01]  /*1a90*/  IMAD.U32 R170, RZ, RZ, UR14 ;  /* 0x0000000effaa7e24 */ /* 0x000fe2000f8e00ff */
[----:B------:R-:W-:Y:S01]  /*1aa0*/  UIMAD.WIDE.U32 UR24, UR12, UR14, UR24 ;  /* 0x0000000e0c1872a5 */ /* 0x000fe2000f8e0018 */
[----:B------:R-:W-:Y:S01]  /*1ab0*/  @!P2 IMAD.MOV R4, RZ, RZ, -R4 ;  /* 0x000000ffff04a224 */ /* 0x000fe200078e0a04 */
[----:B------:R-:W-:Y:S01]  /*1ac0*/  UIMAD UR6, UR13, UR14, UR6 ;  /* 0x0000000e0d0672a4 */ /* 0x000fe2000f8e0206 */
[----:B------:R-:W-:Y:S02]  /*1ad0*/  @!P1 LOP3.LUT R4, RZ, R0, RZ, 0x33, !PT ;  /* 0x00000000ff049212 */ /* 0x000fe400078e33ff */
[----:B------:R-:W-:Y:S01]  /*1ae0*/  MOV R24, UR23 ;  /* 0x0000001700187c02 */ /* 0x000fe20008000f00 */
[----:B------:R-:W-:Y:S01]  /*1af0*/  UIADD3 UR6, UR25, UR6, URZ ;  /* 0x0000000619067290 */ /* 0x000fe2000fffe03f */
[----:B------:R-:W-:Y:S01]  /*1b00*/  SHF.R.S32.HI R0, RZ, 0x1f, R4 ;  /* 0x0000001fff007819 */ /* 0x000fe20000011404 */
[----:B------:R-:W-:Y:S01]  /*1b10*/  IMAD.U32 R7, RZ, RZ, UR25 ;  /* 0x00000019ff077e24 */ /* 0x000fe2000f8e00ff */
[----:B------:R-:W-:-:S03]  /*1b20*/  MOV R6, UR24 ;  /* 0x0000001800067c02 */ /* 0x000fc60008000f00 */
[----:B------:R-:W-:Y:S01]  /*1b30*/  MOV R7, UR6 ;  /* 0x0000000600077c02 */ /* 0x000fe20008000f00 */
[----:B------:R-:W-:Y:S01]  /*1b40*/  @UP0 ULDC.64 UR6, c[0x0][0x250] ;  /* 0x0000940000060ab9 */ /* 0x000fe20000000a00 */
[-C--:B-1----:R-:W-:Y:S01]  /*1b50*/  IMAD R5, R0, R2.reuse, RZ ;  /* 0x0000000200057224 */ /* 0x082fe200078e02ff */
[----:B------:R-:W-:Y:S01]  /*1b60*/  @UP0 UIMAD.WIDE.U32 UR24, UR8, UR6, URZ ;  /* 0x00000006081802a5 */ /* 0x000fe2000f8e003f */
[C---:B------:R-:W-:Y:S01]  /*1b70*/  IMAD.WIDE.U32 R6, R4.reuse, R2, R6 ;  /* 0x0000000204067225 */ /* 0x040fe200078e0006 */
[----:B------:R-:W-:Y:S02]  /*1b80*/  MOV R2, R4 ;  /* 0x0000000400027202 */ /* 0x000fe40000000f00 */
[----:B------:R-:W-:Y:S01]  /*1b90*/  @UP0 UIMAD UR8, UR8, UR7, UR25 ;  /* 0x00000007080802a4 */ /* 0x000fe2000f8e0219 */
[----:B------:R-:W-:Y:S02]  /*1ba0*/  IMAD R3, R4, R3, R5 ;  /* 0x0000000304037224 */ /* 0x000fe400078e0205 */
[----:B------:R-:W-:-:S03]  /*1bb0*/  IMAD.MOV.U32 R11, RZ, RZ, R6 ;  /* 0x000000ffff0b7224 */ /* 0x000fc600078e0006 */
[----:B------:R-:W-:Y:S01]  /*1bc0*/  IADD3 R10, R7, R3, RZ ;  /* 0x00000003070a7210 */ /* 0x000fe20007ffe0ff */
[----:B------:R-:W-:Y:S06]  /*1bd0*/  @P0 BRA `(.L_x_3693) ;  /* 0x0000000000300947 */ /* 0x000fec0003800000 */
        /* <DEDUP_REMOVED lines=12> */
.L_x_3693:
[----:B------:R-:W-:Y:S01]  /*1ca0*/  SHF.R.S32.HI R104, RZ, 0x1f, R100 ;  /* 0x0000001fff687819 */ /* 0x000fe20000011464 */
[----:B------:R-:W-:Y:S01]  /*1cb0*/  UIADD3 UR14, -UR21, UR22, URZ ;  /* 0x00000016150e7290 */ /* 0x000fe2000fffe13f */
[----:B------:R-:W1:Y:S01]  /*1cc0*/  S2R R36, SR_CTAID.X ;  /* 0x0000000000247919 */ /* 0x000e620000002500 */
[----:B------:R-:W-:Y:S01]  /*1cd0*/  UISETP.NE.AND UP0, UPT, UR10, -0x1, UPT ;  /* 0xffffffff0a00788c */ /* 0x000fe2000bf05270 */
[----:B------:R-:W-:Y:S01]  /*1ce0*/  LEA.HI R3, R104, R100, RZ, 0x3 ;  /* 0x0000006468037211 */ /* 0x000fe200078f18ff */
[----:B------:R-:W-:Y:S01]  /*1cf0*/  USHF.R.S32.HI UR11, URZ, 0x1f, UR4 ;  /* 0x0000001f3f0b7899 */ /* 0x000fe20008011404 */
[----:B------:R-:W-:Y:S01]  /*1d00*/  IMAD.U32 R204, RZ, RZ, UR22 ;  /* 0x00000016ffcc7e24 */ /* 0x000fe2000f8e00ff */
[----:B------:R-:W-:Y:S01]  /*1d10*/  UIADD3 UR23, UR5, -0x1, URZ ;  /* 0xffffffff05177890 */ /* 0x000fe2000fffe03f */
[----:B------:R-:W-:Y:S02]  /*1d20*/  SHF.R.S32.HI R20, RZ, 0x3, R3 ;  /* 0x00000003ff147819 */ /* 0x000fe40000011403 */
[----:B------:R-:W-:Y:S01]  /*1d30*/  LOP3.LUT R3, R3, 0xfffffff8, RZ, 0xc0, !PT ;  /* 0xfffffff803037812 */ /* 0x000fe200078ec0ff */
[----:B------:R-:W-:Y:S01]  /*1d40*/  USHF.L.U32 UR25, UR23, 0x6, URZ ;  /* 0x0000000617197899 */ /* 0x000fe2000800063f */
[C---:B------:R-:W-:Y:S01]  /*1d50*/  ISETP.GE.AND P4, PT, R20.reuse, UR14, PT ;  /* 0x0000000e14007c0c */ /* 0x040fe2000bf86270 */
[C---:B------:R-:W-:Y:S01]  /*1d60*/  VIADD R16, R20.reuse, 0x20 ;  /* 0x0000002014107836 */ /* 0x040fe20000000000 */
[----:B------:R-:W-:Y:S01]  /*1d70*/  @UP0 ULDC.64 UR6, c[0x0][0x240] ;  /* 0x0000900000060ab9 */ /* 0x000fe20000000a00 */
[C---:B------:R-:W-:Y:S01]  /*1d80*/  VIADD R17, R20.reuse, 0x10 ;  /* 0x0000001014117836 */ /* 0x040fe20000000000 */
[----:B------:R-:W-:Y:S01]  /*1d90*/  @UP0 UIMAD.WIDE.U32 UR26, UR10, UR6, URZ ;  /* 0x000000060a1a02a5 */ /* 0x000fe2000f8e003f */
[----:B------:R-:W-:Y:S01]  /*1da0*/  IMAD.SHL.U32 R18, R20, 0x40, RZ ;  /* 0x0000004014127824 */ /* 0x000fe200078e00ff */
[----:B------:R-:W-:Y:S01]  /*1db0*/  ISETP.GE.AND P1, PT, R16, UR14, PT ;  /* 0x0000000e10007c0c */ /* 0x000fe2000bf26270 */
[----:B------:R-:W-:Y:S01]  /*1dc0*/  IMAD.IADD R3, R100, 0x1, -R3 ;  /* 0x0000000164037824 */ /* 0x000fe200078e0a03 */
[----:B------:R-:W-:Y:S01]  /*1dd0*/  ISETP.GE.AND P0, PT, R17, UR14, PT ;  /* 0x0000000e11007c0c */ /* 0x000fe2000bf06270 */
[----:B------:R-:W-:Y:S01]  /*1de0*/  @!UP0 USHF.R.S32.HI UR9, URZ, 0x1f, UR17 ;  /* 0x0000001f3f098899 */ /* 0x000fe20008011411 */
[----:B------:R-:W-:Y:S01]  /*1df0*/  LOP3.LUT R18, R18, 0x1c0, RZ, 0xc0, !PT ;  /* 0x000001c012127812 */ /* 0x000fe200078ec0ff */
[----:B------:R-:W-:Y:S01]  /*1e00*/  @UP0 UIMAD UR10, UR10, UR7, UR27 ;  /* 0x000000070a0a02a4 */ /* 0x000fe2000f8e021b */
[----:B------:R-:W-:Y:S01]  /*1e10*/  SHF.L.U32 R19, R3, 0x3, RZ ;  /* 0x0000000303137819 */ /* 0x000fe200000006ff */
[----:B------:R-:W2:Y:S01]  /*1e20*/  @!P4 LDC.64 R6, c[0x0][0x240] ;  /* 0x00009000ff06cb82 */ /* 0x000ea20000000a00 */
[----:B------:R-:W-:Y:S01]  /*1e30*/  @!UP0 ULDC.64 UR6, c[0x0][0x228] ;  /* 0x00008a0000068ab9 */ /* 0x000fe20000000a00 */
[----:B------:R-:W-:Y:S01]  /*1e40*/  VIADD R15, R20, 0x30 ;  /* 0x00000030140f7836 */ /* 0x000fe20000000000 */
[--C-:B------:R-:W-:Y:S01]  /*1e50*/  LOP3.LUT R4, R18, 0x38, R19.reuse, 0xf8, !PT ;  /* 0x0000003812047812 */ /* 0x100fe200078ef813 */
[----:B------:R-:W-:Y:S01]  /*1e60*/  @!UP0 UIMAD UR9, UR9, UR6, URZ ;  /* 0x00000006090982a4 */ /* 0x000fe2000f8e023f */
[----:B------:R-:W-:Y:S01]  /*1e70*/  SHF.R.U32.HI R18, RZ, 0x3, R18 ;  /* 0x00000003ff127819 */ /* 0x000fe20000011612 */
[----:B------:R-:W3:Y:S01]  /*1e80*/  @!P1 S2R R22, SR_CgaCtaId ;  /* 0x0000000000169919 */ /* 0x000ee20000008800 */
[----:B------:R-:W-:Y:S01]  /*1e90*/  @!UP0 UIMAD.WIDE.U32 UR28, UR17, UR6, URZ ;  /* 0x00000006111c82a5 */ /* 0x000fe2000f8e003f */
[----:B------:R-:W-:Y:S01]  /*1ea0*/  SHF.R.S32.HI R14, RZ, 0x1f, R19 ;  /* 0x0000001fff0e7819 */ /* 0x000fe20000011413 */
[----:B------:R-:W-:Y:S01]  /*1eb0*/  @!UP0 UIMAD UR9, UR17, UR7, UR9 ;  /* 0x00000007110982a4 */ /* 0x000fe2000f8e0209 */
[----:B------:R-:W4:Y:S01]  /*1ec0*/  @!P0 S2R R23, SR_CgaCtaId ;  /* 0x0000000000178919 */ /* 0x000f220000008800 */
[----:B------:R-:W-:Y:S01]  /*1ed0*/  LOP3.LUT R18, R4, R18, RZ, 0x3c, !PT ;  /* 0x0000001204127212 */ /* 0x000fe200078e3cff */
[----:B------:R-:W-:Y:S01]  /*1ee0*/  ULDC.64 UR6, c[0x0][0x258] ;  /* 0x0000960000067ab9 */ /* 0x000fe20000000a00 */
[----:B------:R-:W-:Y:S01]  /*1ef0*/  @!P1 MOV R4, 0x400 ;  /* 0x0000040000049802 */ /* 0x000fe20000000f00 */
[----:B------:R-:W-:Y:S01]  /*1f00*/  @!UP0 UIADD3 UR10, UR29, UR9, URZ ;  /* 0x000000091d0a8290 */ /* 0x000fe2000fffe03f */
[--C-:B------:R-:W-:Y:S01]  /*1f10*/  SHF.R.S32.HI R21, RZ, 0x1f, R20.reuse ;  /* 0x0000001fff157819 */ /* 0x100fe20000011414 */
[----:B------:R-:W-:Y:S01]  /*1f20*/  @!UP0 UMOV UR26, UR28 ;  /* 0x0000001c001a8c82 */ /* 0x000fe20008000000 */
[----:B------:R-:W-:Y:S01]  /*1f30*/  @!P0 MOV R5, 0x400 ;  /* 0x0000040000058802 */ /* 0x000fe20000000f00 */
[----:B------:R-:W-:Y:S01]  /*1f40*/  IMAD.U32 R30, RZ, RZ, UR6 ;  /* 0x00000006ff1e7e24 */ /* 0x000fe2000f8e00ff */
[----:B------:R-:W-:Y:S01]  /*1f50*/  IADD3 R8, P2, R19, UR26, RZ ;  /* 0x0000001a13087c10 */ /* 0x000fe2000ff5e0ff */
[----:B-1----:R-:W-:Y:S01]  /*1f60*/  IMAD.WIDE R36, R36, 0x40, R20 ;  /* 0x0000004024247825 */ /* 0x002fe200078e0214 */
[----:B------:R-:W-:Y:S01]  /*1f70*/  ISETP.GE.AND P5, PT, R15, UR14, PT ;  /* 0x0000000e0f007c0c */ /* 0x000fe2000bfa6270 */
[----:B------:R-:W-:Y:S01]  /*1f80*/  UIMAD UR11, UR11, UR6, URZ ;  /* 0x000000060b0b72a4 */ /* 0x000fe2000f8e023f */
[----:B------:R-:W-:Y:S01]  /*1f90*/  IADD3.X R9, R14, UR10, RZ, P2, !PT ;  /* 0x0000000a0e097c10 */ /* 0x000fe200097fe4ff */
[----:B------:R-:W1:Y:S01]  /*1fa0*/  S2UR UR6, SR_CgaCtaId ;  /* 0x00000000000679c3 */ /* 0x000e620000008800 */
[C---:B------:R-:W-:Y:S01]  /*1fb0*/  @!P0 IADD3 R29, P2, R36.reuse, 0x10, RZ ;  /* 0x00000010241d8810 */ /* 0x040fe20007f5e0ff */
[----:B------:R-:W-:Y:S01]  /*1fc0*/  UIMAD UR7, UR4, UR7, UR11 ;  /* 0x00000007040772a4 */ /* 0x000fe2000f8e020b */
[----:B------:R-:W-:Y:S01]  /*1fd0*/  @!P1 IADD3 R25, P3, R36, 0x20, RZ ;  /* 0x0000002024199810 */ /* 0x000fe20007f7e0ff */
[----:B------:R-:W-:Y:S01]  /*1fe0*/  IMAD.WIDE.U32 R30, R30, UR4, R8 ;  /* 0x000000041e1e7c25 */ /* 0x000fe2000f8e0008 */
[----:B------:R-:W-:Y:S01]  /*1ff0*/  UMOV UR4, 0x400 ;  /* 0x0000040000047882 */ /* 0x000fe20000000000 */
[----:B------:R-:W-:-:S02]  /*2000*/  UIADD3 UR26, -UR25, UR16, URZ ;  /* 0x00000010191a7290 */ /* 0x000fc4000fffe13f */
[----:B------:R-:W5:Y:S01]  /*2010*/  @!P4 LDC.64 R8, c[0x0][0x210] ;  /* 0x00008400ff08cb82 */ /* 0x000f620000000a00 */
[--C-:B------:R-:W-:Y:S01]  /*2020*/  @!P0 IMAD.X R32, RZ, RZ, R37.reuse, P2 ;  /* 0x000000ffff208224 */ /* 0x100fe200010e0625 */
[----:B------:R-:W-:Y:S01]  /*2030*/  @!P5 IADD3 R26, P2, R36, 0x30, RZ ;  /* 0x00000030241ad810 */ /* 0x000fe20007f5e0ff */
[----:B--2---:R-:W-:Y:S01]  /*2040*/  @!P4 IMAD R33, R37, R6, RZ ;  /* 0x000000062521c224 */ /* 0x004fe200078e02ff */
[----:B------:R-:W-:Y:S01]  /*2050*/  IADD3 R31, R31, UR7, RZ ;  /* 0x000000071f1f7c10 */ /* 0x000fe2000fffe0ff */
[--C-:B------:R-:W-:Y:S01]  /*2060*/  @!P1 IMAD.X R27, RZ, RZ, R37.reuse, P3 ;  /* 0x000000ffff1b9224 */ /* 0x100fe200018e0625 */
[----:B---3--:R-:W-:Y:S01]  /*2070*/  @!P1 LEA R22, R22, R4, 0x18 ;  /* 0x0000000416169211 */ /* 0x008fe200078ec0ff */
[----:B------:R-:W-:Y:S01]  /*2080*/  @!P5 IMAD.X R28, RZ, RZ, R37, P2 ;  /* 0x000000ffff1cd224 */ /* 0x000fe200010e0625 */
[----:B------:R-:W-:Y:S01]  /*2090*/  LEA.HI R4, R104, R100, RZ, 0x6 ;  /* 0x0000006468047211 */ /* 0x000fe200078f30ff */
[----:B------:R-:W2:Y:S01]  /*20a0*/  @!P0 LDC.64 R12, c[0x0][0x210] ;  /* 0x00008400ff0c8b82 */ /* 0x000ea20000000a00 */
[----:B----4-:R-:W-:Y:S01]  /*20b0*/  @!P0 LEA R23, R23, R5, 0x18 ;  /* 0x0000000517178211 */ /* 0x010fe200078ec0ff */
[----:B------:R-:W-:Y:S01]  /*20c0*/  @!P4 IMAD R33, R36, R7, R33 ;  /* 0x000000072421c224 */ /* 0x000fe200078e0221 */
[----:B------:R-:W-:Y:S01]  /*20d0*/  IADD3 R166, P2, R19, R11, RZ ;  /* 0x0000000b13a67210 */ /* 0x000fe20007f5e0ff */
[----:B------:R-:W-:Y:S01]  /*20e0*/  IMAD.SHL.U32 R4, R4, 0x8, RZ ;  /* 0x0000000804047824 */ /* 0x000fe200078e00ff */
[----:B------:R-:W-:Y:S01]  /*20f0*/  IADD3 R170, P3, R20, R170, RZ ;  /* 0x000000aa14aa7210 */ /* 0x000fe20007f7e0ff */
[----:B------:R-:W-:Y:S01]  /*2100*/  @!P4 IMAD.WIDE.U32 R36, R36, R6, R30 ;  /* 0x000000062424c225 */ /* 0x000fe200078e001e */
[----:B-1----:R-:W-:Y:S01]  /*2110*/  ULEA UR4, UR6, UR4, 0x18 ;  /* 0x0000000406047291 */ /* 0x002fe2000f8ec03f */
[----:B------:R-:W1:Y:S01]  /*2120*/  @!P5 LDC.64 R6, c[0x0][0x240] ;  /* 0x00009000ff06db82 */ /* 0x000e620000000a00 */
[----:B------:R-:W-:Y:S01]  /*2130*/  LOP3.LUT R18, R18, 0xfffffe00, R4, 0xf8, !PT ;  /* 0xfffffe0012127812 */ /* 0x000fe200078ef804 */
[----:B------:R-:W-:Y:S01]  /*2140*/  IMAD.X R167, R14, 0x1, R10, P2 ;  /* 0x000000010ea77824 */ /* 0x000fe200010e060a */
[----:B------:R-:W-:Y:S01]  /*2150*/  ULDC.64 UR6, c[0x0][0x268] ;  /* 0x00009a0000067ab9 */ /* 0x000fe20000000a00 */
[C---:B------:R-:W-:Y:S01]  /*2160*/  IMAD.X R24, R21.reuse, 0x1, R24, P3 ;  /* 0x0000000115187824 */ /* 0x040fe200018e0618 */
[----:B------:R-:W-:Y:S01]  /*2170*/  LEA R242, R18, UR4, 0x1 ;  /* 0x0000000412f27c11 */ /* 0x000fe2000f8e08ff */
[----:B------:R-:W-:Y:S01]  /*2180*/  IMAD R165, R21, UR12, RZ ;  /* 0x0000000c15a57c24 */ /* 0x000fe2000f8e02ff */
[----:B------:R-:W-:Y:S01]  /*2190*/  @!P4 IADD3 R21, R37, R33, RZ ;  /* 0x000000212515c210 */ /* 0x000fe20007ffe0ff */
[----:B------:R-:W3:Y:S01]  /*21a0*/  @!P0 LDC.64 R4, c[0x0][0x240] ;  /* 0x00009000ff048b82 */ /* 0x000ee20000000a00 */
[----:B-----5:R-:W-:Y:S01]  /*21b0*/  @!P4 LEA R34, P2, R36, R8, 0x1 ;  /* 0x000000082422c211 */ /* 0x020fe200078408ff */
[----:B------:R-:W-:Y:S01]  /*21c0*/  @!P0 IMAD.MOV.U32 R33, RZ, RZ, R31 ;  /* 0x000000ffff218224 */ /* 0x000fe200078e001f */
[----:B------:R-:W-:Y:S01]  /*21d0*/  ULDC.64 UR10, c[0x0][0x220] ;  /* 0x00008800000a7ab9 */ /* 0x000fe20000000a00 */
[----:B------:R-:W-:Y:S01]  /*21e0*/  @!P0 IMAD R23, R18, 0x2, R23 ;  /* 0x0000000212178824 */ /* 0x000fe200078e0217 */
[----:B------:R-:W-:Y:S01]  /*21f0*/  @!P4 LEA.HI.X R35, R36, R9, R21, 0x1, P2 ;  /* 0x000000092423c211 */ /* 0x000fe200010f0c15 */
[----:B------:R-:W-:-:S02]  /*2200*/  IMAD R165, R20, UR13, R165 ;  /* 0x0000000d14a57c24 */ /* 0x000fc4000f8e02a5 */
[----:B------:R-:W4:Y:S01]  /*2210*/  @!P1 LDC.64 R10, c[0x0][0x240] ;  /* 0x00009000ff0a9b82 */ /* 0x000f220000000a00 */
[----:B------:R-:W-:Y:S01]  /*2220*/  IMAD.WIDE.U32 R166, R20, UR12, R166 ;  /* 0x0000000c14a67c25 */ /* 0x000fe2000f8e00a6 */
[----:B------:R-:W-:Y:S01]  /*2230*/  @!PT LDS RZ, [RZ] ;  /* 0x00000000fffff984 */ /* 0x000fe20000000800 */
[----:B------:R-:W-:Y:S01]  /*2240*/  @!PT LDS RZ, [RZ] ;  /* 0x00000000fffff984 */ /* 0x000fe20000000800 */
[----:B------:R-:W-:Y:S01]  /*2250*/  @!PT LDS RZ, [RZ] ;  /* 0x00000000fffff984 */ /* 0x000fe20000000800 */
[----:B------:R-:W-:Y:S03]  /*2260*/  @!P4 LDGSTS.E.BYPASS.LTC128B.128 [R242], desc[UR18][R34.64] ;  /* 0x0000000022f2cfae */ /* 0x000fe6000b901d52 */
[----:B------:R-:W-:Y:S01]  /*2270*/  IMAD.IADD R165, R167, 0x1, R165 ;  /* 0x00000001a7a57824 */ /* 0x000fe200078e02a5 */
[----:B------:R-:W-:Y:S01]  /*2280*/  @!P4 LDGSTS.E.BYPASS.LTC128B.128 [R242+0x2000], desc[UR18][R34.64+0x80] ;  /* 0x0200008022f2cfae */ /* 0x000fe2000b901d52 */
[----:B------:R-:W-:Y:S01]  /*2290*/  IMAD R0, R0, UR6, RZ ;  /* 0x0000000600007c24 */ /* 0x000fe2000f8e02ff */
[----:B------:R-:W5:Y:S01]  /*22a0*/  @!P1 LDC.64 R8, c[0x0][0x210] ;  /* 0x00008400ff089b82 */ /* 0x000f620000000a00 */
[----:B-1----:R-:W-:Y:S01]  /*22b0*/  @!P5 IMAD R28, R28, R6, RZ ;  /* 0x000000061c1cd224 */ /* 0x002fe200078e02ff */
[----:B------:R-:W-:Y:S01]  /*22c0*/  @!P4 LDGSTS.E.BYPASS.LTC128B.128 [R242+0x4000], desc[UR18][R34.64+0x100] ;  /* 0x0400010022f2cfae */ /* 0x000fe2000b901d52 */
[----:B------:R-:W-:-:S02]  /*22d0*/  IMAD R0, R2, UR7, R0 ;  /* 0x0000000702007c24 */ /* 0x000fc4000f8e0200 */
[----:B------:R-:W-:Y:S01]  /*22e0*/  @!P5 IMAD R28, R26, R7, R28 ;  /* 0x000000071a1cd224 */ /* 0x000fe200078e021c */
[----:B------:R1:W-:Y:S01]  /*22f0*/  @!P4 LDGSTS.E.BYPASS.LTC128B.128 [R242+0x6000], desc[UR18][R34.64+0x180] ;  /* 0x0600018022f2cfae */ /* 0x0003e2000b901d52 */
[----:B------:R-:W-:Y:S01]  /*2300*/  ISETP.GE.AND P4, PT, R20, UR26, PT ;  /* 0x0000001a14007c0c */ /* 0x000fe2000bf86270 */
[----:B---3--:R-:W-:Y:S02]  /*2310*/  @!P0 IMAD R32, R32, R4, RZ ;  /* 0x0000000420208224 */ /* 0x008fe400078e02ff */
[----:B------:R-:W-:Y:S02]  /*2320*/  IMAD.SHL.U32 R237, R3, 0x40, RZ ;  /* 0x0000004003ed7824 */ /* 0x000fe400078e00ff */
[----:B------:R-:W-:Y:S02]  /*2330*/  @!P0 IMAD R21, R29, R5, R32 ;  /* 0x000000051d158224 */ /* 0x000fe400078e0220 */
[----:B------:R-:W-:Y:S01]  /*2340*/  @!P0 IMAD.MOV.U32 R32, RZ, RZ, R30 ;  /* 0x000000ffff208224 */ /* 0x000fe200078e001e */
[----:B------:R-:W-:Y:S01]  /*2350*/  LOP3.LUT R237, R237, 0x1c0, RZ, 0xc0, !PT ;  /* 0x000001c0eded7812 */ /* 0x000fe200078ec0ff */
[----:B----4-:R-:W-:-:S02]  /*2360*/  @!P1 IMAD R27, R27, R10, RZ ;  /* 0x0000000a1b1b9224 */ /* 0x010fc400078e02ff */
[----:B------:R-:W-:Y:S02]  /*2370*/  @!P0 IMAD.WIDE.U32 R32, R29, R4, R32 ;  /* 0x000000041d208225 */ /* 0x000fe400078e0020 */
[----:B------:R-:W3:Y:S02]  /*2380*/  @!P5 LDC.64 R4, c[0x0][0x210] ;  /* 0x00008400ff04db82 */ /* 0x000ee40000000a00 */
[----:B------:R-:W-:Y:S01]  /*2390*/  @!P0 IMAD.IADD R21, R33, 0x1, R21 ;  /* 0x0000000121158824 */ /* 0x000fe200078e0215 */
[C---:B--2---:R-:W-:Y:S01]  /*23a0*/  @!P0 LEA R12, P2, R32.reuse, R12, 0x1 ;  /* 0x0000000c200c8211 */ /* 0x044fe200078408ff */
[----:B------:R-:W-:Y:S02]  /*23b0*/  @!P1 IMAD R11, R25, R11, R27 ;  /* 0x0000000b190b9224 */ /* 0x000fe400078e021b */
[----:B------:R-:W-:Y:S01]  /*23c0*/  IMAD.U32 R167, RZ, RZ, UR16 ;  /* 0x00000010ffa77e24 */ /* 0x000fe2000f8e00ff */
[----:B------:R-:W-:Y:S02]  /*23d0*/  @!P0 LEA.HI.X R13, R32, R13, R21, 0x1, P2 ;  /* 0x0000000d200d8211 */ /* 0x000fe400010f0c15 */
[----:B------:R-:W2:Y:S01]  /*23e0*/  @!P5 S2R R21, SR_CgaCtaId ;  /* 0x000000000015d919 */ /* 0x000ea20000008800 */
[----:B-1----:R-:W-:Y:S01]  /*23f0*/  @!P1 MOV R34, R30 ;  /* 0x0000001e00229202 */ /* 0x002fe20000000f00 */
[--C-:B------:R-:W-:Y:S01]  /*2400*/  @!P1 IMAD.MOV.U32 R35, RZ, RZ, R31.reuse ;  /* 0x000000ffff239224 */ /* 0x100fe200078e001f */
[----:B------:R-:W-:Y:S01]  /*2410*/  @!P0 LDGSTS.E.BYPASS.LTC128B.128 [R23+0x800], desc[UR18][R12.64] ;  /* 0x008000000c178fae */ /* 0x000fe2000b901d52 */
[----:B------:R-:W-:-:S02]  /*2420*/  @!P5 IMAD.WIDE.U32 R30, R26, R6, R30 ;  /* 0x000000061a1ed225 */ /* 0x000fc400078e001e */
[----:B------:R-:W1:Y:S01]  /*2430*/  @!P4 LDC.64 R6, c[0x0][0x218] ;  /* 0x00008600ff06cb82 */ /* 0x000e620000000a00 */
[----:B------:R-:W-:Y:S01]  /*2440*/  @!P0 LDGSTS.E.BYPASS.LTC128B.128 [R23+0x2800], desc[UR18][R12.64+0x80] ;  /* 0x028000800c178fae */ /* 0x000fe2000b901d52 */
[----:B------:R-:W-:Y:S01]  /*2450*/  @!P1 IMAD.WIDE.U32 R34, R25, R10, R34 ;  /* 0x0000000a19229225 */ /* 0x000fe200078e0022 */
[----:B------:R-:W-:Y:S01]  /*2460*/  @!P5 IADD3 R28, R31, R28, RZ ;  /* 0x0000001c1f1cd210 */ /* 0x000fe20007ffe0ff */
[----:B------:R-:W4:Y:S02]  /*2470*/  @!P4 S2R R10, SR_CgaCtaId ;  /* 0x00000000000ac919 */ /* 0x000f240000008800 */
[----:B------:R-:W-:Y:S01]  /*2480*/  @!P1 IMAD.IADD R11, R35, 0x1, R11 ;  /* 0x00000001230b9824 */ /* 0x000fe200078e020b */
[----:B-----5:R-:W-:Y:S01]  /*2490*/  @!P1 LEA R8, P2, R34, R8, 0x1 ;  /* 0x0000000822089211 */ /* 0x020fe200078408ff */
[----:B------:R-:W-:Y:S01]  /*24a0*/  @!P1 IMAD R25, R18, 0x2, R22 ;  /* 0x0000000212199824 */ /* 0x000fe200078e0216 */
[----:B------:R-:W-:Y:S02]  /*24b0*/  @!P0 LDGSTS.E.BYPASS.LTC128B.128 [R23+0x4800], desc[UR18][R12.64+0x100] ;  /* 0x048001000c178fae */ /* 0x000fe4000b901d52 */
[----:B------:R-:W-:Y:S01]  /*24c0*/  @!P1 LEA.HI.X R9, R34, R9, R11, 0x1, P2 ;  /* 0x0000000922099211 */ /* 0x000fe200010f0c0b */
[----:B------:R-:W-:Y:S01]  /*24d0*/  IMAD.U32 R11, RZ, RZ, UR12 ;  /* 0x0000000cff0b7e24 */ /* 0x000fe2000f8e00ff */
[----:B------:R3:W-:Y:S01]  /*24e0*/  @!P0 LDGSTS.E.BYPASS.LTC128B.128 [R23+0x6800], desc[UR18][R12.64+0x180] ;  /* 0x068001800c178fae */ /* 0x0007e2000b901d52 */
[----:B------:R-:W-:-:S03]  /*24f0*/  ISETP.GE.AND P0, PT, R17, UR26, PT ;  /* 0x0000001a11007c0c */ /* 0x000fc6000bf06270 */
[----:B------:R-:W-:Y:S04]  /*2500*/  @!P1 LDGSTS.E.BYPASS.LTC128B.128 [R25+0x1000], desc[UR18][R8.64] ;  /* 0x0100000008199fae */ /* 0x000fe8000b901d52 */
[----:B------:R-:W-:Y:S01]  /*2510*/  @!P1 LDGSTS.E.BYPASS.LTC128B.128 [R25+0x3000], desc[UR18][R8.64+0x80] ;  /* 0x0300008008199fae */ /* 0x000fe2000b901d52 */
[----:B-1----:R-:W-:-:S03]  /*2520*/  @!P4 LEA R26, P3, R166, R6, 0x1 ;  /* 0x00000006a61ac211 */ /* 0x002fc600078608ff */
[----:B------:R-:W-:Y:S01]  /*2530*/  @!P1 LDGSTS.E.BYPASS.LTC128B.128 [R25+0x5000], desc[UR18][R8.64+0x100] ;  /* 0x0500010008199fae */ /* 0x000fe2000b901d52 */
[----:B------:R-:W-:Y:S01]  /*2540*/  IMAD.U32 R6, RZ, RZ, UR13 ;  /* 0x0000000dff067e24 */ /* 0x000fe2000f8e00ff */
[----:B------:R-:W-:Y:S02]  /*2550*/  @!P4 LEA.HI.X R27, R166, R7, R165, 0x1, P3 ;  /* 0x00000007a61bc211 */ /* 0x000fe400018f0ca5 */
[----:B------:R1:W-:Y:S01]  /*2560*/  @!P1 LDGSTS.E.BYPASS.LTC128B.128 [R25+0x7000], desc[UR18][R8.64+0x180] ;  /* 0x0700018008199fae */ /* 0x0003e2000b901d52 */
[----:B------:R-:W-:Y:S01]  /*2570*/  ISETP.GE.AND P1, PT, R15, UR26, PT ;  /* 0x0000001a0f007c0c */ /* 0x000fe2000bf26270 */
[----:B------:R-:W-:Y:S01]  /*2580*/  IMAD.U32 R7, RZ, RZ, UR12 ;  /* 0x0000000cff077e24 */ /* 0x000fe2000f8e00ff */
[----:B------:R-:W-:Y:S01]  /*2590*/  @!P0 LEA R11, P3, R11, R166, 0x4 ;  /* 0x000000a60b0b8211 */ /* 0x000fe200078620ff */
[----:B------:R-:W5:Y:S03]  /*25a0*/  @!P0 S2R R22, SR_CgaCtaId ;  /* 0x0000000000168919 */ /* 0x000f660000008800 */
[----:B------:R-:W-:-:S02]  /*25b0*/  @!P0 LEA.HI.X R6, R7, R165, R6, 0x4, P3 ;  /* 0x000000a507068211 */ /* 0x000fc400018f2406 */
[----:B---3--:R-:W-:Y:S02]  /*25c0*/  @!P5 LEA R12, P2, R30, R4, 0x1 ;  /* 0x000000041e0cd211 */ /* 0x008fe400078408ff */
[----:B------:R-:W-:-:S03]  /*25d0*/  @!P5 MOV R4, 0x400 ;  /* 0x000004000004d802 */ /* 0x000fc60000000f00 */
[----:B------:R-:W-:Y:S01]  /*25e0*/  VOTEU.ALL UP0, P1 ;  /* 0x00000000003f7886 */ /* 0x000fe20000800000 */
[----:B------:R-:W-:Y:S02]  /*25f0*/  @!P5 LEA.HI.X R13, R30, R5, R28, 0x1, P2 ;  /* 0x000000051e0dd211 */ /* 0x000fe400010f0c1c */
[----:B------:R-:W-:Y:S02]  /*2600*/  ISETP.GE.AND P2, PT, R16, UR26, PT ;  /* 0x0000001a10007c0c */ /* 0x000fe4000bf46270 */
[----:B--2---:R-:W-:Y:S02]  /*2610*/  @!P5 LEA R21, R21, R4, 0x18 ;  /* 0x000000041515d211 */ /* 0x004fe400078ec0ff */
[----:B------:R-:W2:Y:S01]  /*2620*/  @!P0 LDC.64 R4, c[0x0][0x218] ;  /* 0x00008600ff048b82 */ /* 0x000ea20000000a00 */
[----:B------:R-:W-:Y:S02]  /*2630*/  @!P4 MOV R23, 0x400 ;  /* 0x000004000017c802 */ /* 0x000fe40000000f00 */
[----:B------:R-:W-:-:S02]  /*2640*/  @!P5 IMAD R21, R18, 0x2, R21 ;  /* 0x000000021215d824 */ /* 0x000fc400078e0215 */
[----:B----4-:R-:W-:Y:S01]  /*2650*/  @!P4 LEA R10, R10, R23, 0x18 ;  /* 0x000000170a0ac211 */ /* 0x010fe200078ec0ff */
[----:B-1----:R-:W1:Y:S03]  /*2660*/  @!P1 S2R R8, SR_CgaCtaId ;  /* 0x0000000000089919 */ /* 0x002e660000008800 */
[----:B------:R-:W-:Y:S01]  /*2670*/  @!P4 LEA R10, R18, R10, 0x1 ;  /* 0x0000000a120ac211 */ /* 0x000fe200078e08ff */
[----:B------:R-:W3:Y:S01]  /*2680*/  @!P2 S2R R9, SR_CgaCtaId ;  /* 0x000000000009a919 */ /* 0x000ee20000008800 */
[----:B------:R-:W-:Y:S04]  /*2690*/  @!P5 LDGSTS.E.BYPASS.LTC128B.128 [R21+0x1800], desc[UR18][R12.64] ;  /* 0x018000000c15dfae */ /* 0x000fe8000b901d52 */
[----:B------:R-:W-:Y:S04]  /*26a0*/  @!P5 LDGSTS.E.BYPASS.LTC128B.128 [R21+0x3800], desc[UR18][R12.64+0x80] ;  /* 0x038000800c15dfae */ /* 0x000fe8000b901d52 */
[----:B------:R-:W-:Y:S04]  /*26b0*/  @!P5 LDGSTS.E.BYPASS.LTC128B.128 [R21+0x5800], desc[UR18][R12.64+0x100] ;  /* 0x058001000c15dfae */ /* 0x000fe8000b901d52 */
[----:B------:R4:W-:Y:S01]  /*26c0*/  @!P5 LDGSTS.E.BYPASS.LTC128B.128 [R21+0x7800], desc[UR18][R12.64+0x180] ;  /* 0x078001800c15dfae */ /* 0x0009e2000b901d52 */
[----:B------:R-:W-:-:S03]  /*26d0*/  ISETP.GE.AND P5, PT, R17, UR26, PT ;  /* 0x0000001a11007c0c */ /* 0x000fc6000bfa6270 */
[----:B------:R-:W-:Y:S04]  /*26e0*/  @!P4 LDGSTS.E.BYPASS.LTC128B.128 [R10+0x8000], desc[UR18][R26.64] ;  /* 0x080000001a0acfae */ /* 0x000fe8000b901d52 */
[----:B------:R-:W-:Y:S04]  /*26f0*/  @!P4 LDGSTS.E.BYPASS.LTC128B.128 [R10+0xa000], desc[UR18][R26.64+0x80] ;  /* 0x0a0000801a0acfae */ /* 0x000fe8000b901d52 */
[----:B------:R-:W-:Y:S04]  /*2700*/  @!P4 LDGSTS.E.BYPASS.LTC128B.128 [R10+0xc000], desc[UR18][R26.64+0x100] ;  /* 0x0c0001001a0acfae */ /* 0x000fe8000b901d52 */
[----:B------:R2:W-:Y:S01]  /*2710*/  @!P4 LDGSTS.E.BYPASS.LTC128B.128 [R10+0xe000], desc[UR18][R26.64+0x180] ;  /* 0x0e0001801a0acfae */ /* 0x0005e2000b901d52 */
[----:B------:R-:W-:-:S02]  /*2720*/  ISETP.GE.AND P4, PT, R16, UR26, PT ;  /* 0x0000001a10007c0c */ /* 0x000fc4000bf86270 */
[----:B----4-:R-:W-:Y:S01]  /*2730*/  IADD3 R12, P3, R19, UR24, RZ ;  /* 0x00000018130c7c10 */ /* 0x010fe2000ff7e0ff */
[----:B------:R-:W-:-:S03]  /*2740*/  ULDC UR24, c[0x0][0x39c] ;  /* 0x0000e70000187ab9 */ /* 0x000fc60000000800 */
[----:B------:R-:W-:Y:S01]  /*2750*/  IADD3.X R13, R14, UR8, RZ, P3, !PT ;  /* 0x000000080e0d7c10 */ /* 0x000fe20009ffe4ff */
[----:B------:R-:W-:Y:S01]  /*2760*/  UIMAD.WIDE.U32 UR8, UR12, 0x20, URZ ;  /* 0x000000200c0878a5 */ /* 0x000fe2000f8e003f */
[----:B------:R-:W-:Y:S02]  /*2770*/  @!P1 IMAD.MOV.U32 R14, RZ, RZ, R166 ;  /* 0x000000ffff0e9224 */ /* 0x000fe400078e00a6 */
[----:B------:R-:W-:Y:S01]  /*2780*/  IMAD.WIDE.U32 R12, R2, UR6, R12 ;  /* 0x00000006020c7c25 */ /* 0x000fe2000f8e000c */
[----:B------:R-:W-:Y:S01]  /*2790*/  USHF.L.U32 UR6, UR13, 0x5, URZ ;  /* 0x000000050d067899 */ /* 0x000fe2000800063f */
[----:B------:R-:W-:Y:S02]  /*27a0*/  MOV R2, UR12 ;  /* 0x0000000c00027c02 */ /* 0x000fe40008000f00 */
[----:B------:R-:W-:Y:S01]  /*27b0*/  IMAD.IADD R13, R13, 0x1, R0 ;  /* 0x000000010d0d7824 */ /* 0x000fe200078e0200 */
[----:B--2---:R-:W-:Y:S02]  /*27c0*/  @!P0 LEA R10, P3, R11, R4, 0x1 ;  /* 0x000000040b0a8211 */ /* 0x004fe400078608ff */
[----:B------:R-:W-:-:S02]  /*27d0*/  @!P0 MOV R4, 0x400 ;  /* 0x0000040000048802 */ /* 0x000fc40000000f00 */
[----:B------:R-:W-:Y:S02]  /*27e0*/  @!P0 LEA.HI.X R11, R11, R5, R6, 0x1, P3 ;  /* 0x000000050b0b8211 */ /* 0x000fe400018f0c06 */
[----:B-----5:R-:W-:Y:S01]  /*27f0*/  @!P0 LEA R22, R22, R4, 0x18 ;  /* 0x0000000416168211 */ /* 0x020fe200078ec0ff */
[----:B------:R-:W2:Y:S01]  /*2800*/  @!P2 LDC.64 R6, c[0x0][0x218] ;  /* 0x00008600ff06ab82 */ /* 0x000ea20000000a00 */
[----:B------:R-:W-:Y:S02]  /*2810*/  @!P2 MOV R5, 0x400 ;  /* 0x000004000005a802 */ /* 0x000fe40000000f00 */
[----:B------:R-:W-:Y:S01]  /*2820*/  @!P1 MOV R4, 0x400 ;  /* 0x0000040000049802 */ /* 0x000fe20000000f00 */
[----:B------:R-:W-:Y:S01]  /*2830*/  @!P0 IMAD R22, R18, 0x2, R22 ;  /* 0x0000000212168824 */ /* 0x000fe200078e0216 */
[----:B---3--:R-:W-:Y:S02]  /*2840*/  @!P2 LEA R9, R9, R5, 0x18 ;  /* 0x000000050909a211 */ /* 0x008fe400078ec0ff */
[----:B-1----:R-:W-:-:S02]  /*2850*/  @!P1 LEA R8, R8, R4, 0x18 ;  /* 0x0000000408089211 */ /* 0x002fc400078ec0ff */
[----:B------:R-:W1:Y:S01]  /*2860*/  @!P1 LDC.64 R4, c[0x0][0x218] ;  /* 0x00008600ff049b82 */ /* 0x000e620000000a00 */
[----:B------:R-:W-:Y:S01]  /*2870*/  @!P0 LDGSTS.E.BYPASS.LTC128B.128 [R22+0x8800], desc[UR18][R10.64] ;  /* 0x088000000a168fae */ /* 0x000fe2000b901d52 */
[----:B------:R-:W-:Y:S01]  /*2880*/  ISETP.GE.AND P3, PT, R15, UR26, PT ;  /* 0x0000001a0f007c0c */ /* 0x000fe2000bf66270 */
[----:B------:R-:W-:Y:S02]  /*2890*/  @!P1 IMAD.MOV.U32 R15, RZ, RZ, R165 ;  /* 0x000000ffff0f9224 */ /* 0x000fe400078e00a5 */
[----:B------:R-:W-:Y:S01]  /*28a0*/  @!P0 LDGSTS.E.BYPASS.LTC128B.128 [R22+0xa800], desc[UR18][R10.64+0x80] ;  /* 0x0a8000800a168fae */ /* 0x000fe2000b901d52 */
[----:B------:R-:W-:Y:S02]  /*28b0*/  @!P2 IMAD R9, R18, 0x2, R9 ;  /* 0x000000021209a824 */ /* 0x000fe400078e0209 */
[----:B------:R-:W-:Y:S01]  /*28c0*/  @!P1 IMAD.WIDE.U32 R14, R2, 0x30, R14 ;  /* 0x00000030020e9825 */ /* 0x000fe200078e000e */
[----:B------:R-:W-:Y:S03]  /*28d0*/  @!P0 LDGSTS.E.BYPASS.LTC128B.128 [R22+0xc800], desc[UR18][R10.64+0x100] ;  /* 0x0c8001000a168fae */ /* 0x000fe6000b901d52 */
[----:B------:R-:W-:Y:S01]  /*28e0*/  @!P1 IMAD R8, R18, 0x2, R8 ;  /* 0x0000000212089824 */ /* 0x000fe200078e0208 */
[----:B------:R3:W-:Y:S02]  /*28f0*/  @!P0 LDGSTS.E.BYPASS.LTC128B.128 [R22+0xe800], desc[UR18][R10.64+0x180] ;  /* 0x0e8001800a168fae */ /* 0x0007e4000b901d52 */
[----:B---3--:R-:W-:Y:S01]  /*2900*/  IMAD.U32 R10, RZ, RZ, UR6 ;  /* 0x00000006ff0a7e24 */ /* 0x008fe2000f8e00ff */
[----:B------:R-:W-:Y:S01]  /*2910*/  @!P2 IADD3 R11, P0, R166, UR8, RZ ;  /* 0x00000008a60bac10 */ /* 0x000fe2000ff1e0ff */
[----:B------:R-:W-:Y:S01]  /*2920*/  @!UP0 UIMAD UR6, UR13, 0x30, URZ ;  /* 0x000000300d0688a4 */ /* 0x000fe2000f8e023f */
[----:B------:R-:W-:-:S02]  /*2930*/  VOTEU.ALL UP0, P3 ;  /* 0x00000000003f7886 */ /* 0x000fc40001800000 */
[----:B------:R-:W-:Y:S01]  /*2940*/  @!P2 IADD3.X R10, R165, UR9, R10, P0, !PT ;  /* 0x00000009a50aac10 */ /* 0x000fe200087fe40a */
[----:B------:R-:W-:Y:S01]  /*2950*/  ULDC.64 UR8, c[0x0][0x250] ;  /* 0x0000940000087ab9 */ /* 0x000fe20000000a00 */
[----:B--2---:R-:W-:Y:S01]  /*2960*/  @!P2 LEA R6, P0, R11, R6, 0x1 ;  /* 0x000000060b06a211 */ /* 0x004fe200078008ff */
[----:B------:R-:W-:Y:S01]  /*2970*/  @!P1 VIADD R0, R15, UR6 ;  /* 0x000000060f009c36 */ /* 0x000fe20008000000 */
[----:B------:R-:W-:Y:S01]  /*2980*/  USHF.L.U32 UR6, UR9, 0x5, URZ ;  /* 0x0000000509067899 */ /* 0x000fe2000800063f */
[----:B------:R-:W-:Y:S01]  /*2990*/  IMAD R24, R24, UR8, RZ ;  /* 0x0000000818187c24 */ /* 0x000fe2000f8e02ff */
[----:B------:R-:W-:Y:S02]  /*29a0*/  @!P2 LEA.HI.X R7, R11, R7, R10, 0x1, P0 ;  /* 0x000000070b07a211 */ /* 0x000fe400000f0c0a */
[----:B-1----:R-:W-:Y:S01]  /*29b0*/  @!P1 LEA R4, P0, R14, R4, 0x1 ;  /* 0x000000040e049211 */ /* 0x002fe200078008ff */
[----:B------:R-:W-:Y:S02]  /*29c0*/  IMAD R168, R170, UR9, R24 ;  /* 0x00000009aaa87c24 */ /* 0x000fe4000f8e0218 */
[----:B------:R-:W-:Y:S01]  /*29d0*/  @!P2 LDGSTS.E.BYPASS.LTC128B.128 [R9+0x9000], desc[UR18][R6.64] ;  /* 0x090000000609afae */ /* 0x000fe2000b901d52 */
[----:B------:R-:W-:Y:S01]  /*29e0*/  @!P1 LEA.HI.X R5, R14, R5, R0, 0x1, P0 ;  /* 0x000000050e059211 */ /* 0x000fe200000f0c00 */
[----:B------:R-:W-:Y:S01]  /*29f0*/  IMAD.WIDE.U32 R170, R170, UR8, R12 ;  /* 0x00000008aaaa7c25 */ /* 0x000fe2000f8e000c */
[CC--:B------:R-:W-:Y:S01]  /*2a00*/  LEA.HI R0, R104.reuse, R100.reuse, RZ, 0x4 ;  /* 0x0000006468007211 */ /* 0x0c0fe200078f20ff */
[----:B------:R-:W-:Y:S01]  /*2a10*/  @!P2 LDGSTS.E.BYPASS.LTC128B.128 [R9+0xb000], desc[UR18][R6.64+0x80] ;  /* 0x0b0000800609afae */ /* 0x000fe2000b901d52 */
[----:B------:R-:W-:Y:S01]  /*2a20*/  LEA.HI R104, R104, R100, RZ, 0x5 ;  /* 0x0000006468687211 */ /* 0x000fe200078f28ff */
[----:B------:R-:W-:Y:S01]  /*2a30*/  IMAD.IADD R168, R171, 0x1, R168 ;  /* 0x00000001aba87824 */ /* 0x000fe200078e02a8 */
[----:B------:R-:W-:Y:S01]  /*2a40*/  LOP3.LUT R101, R0, 0xfffffff0, RZ, 0xc0, !PT ;  /* 0xfffffff000657812 */ /* 0x000fe200078ec0ff */
[----:B------:R-:W-:Y:S01]  /*2a50*/  @!P2 LDGSTS.E.BYPASS.LTC128B.128 [R9+0xd000], desc[UR18][R6.64+0x100] ;  /* 0x0d0001000609afae */ /* 0x000fe2000b901d52 */
[----:B------:R-:W-:-:S02]  /*2a60*/  LEA R240, P0, R170, UR10, 0x1 ;  /* 0x0000000aaaf07c11 */ /* 0x000fc4000f8008ff */
[----:B------:R-:W-:Y:S01]  /*2a70*/  IADD3 R101, -R101, R100, RZ ;  /* 0x0000006465657210 */ /* 0x000fe20007ffe1ff */
[----:B------:R1:W-:Y:S01]  /*2a80*/  @!P2 LDGSTS.E.BYPASS.LTC128B.128 [R9+0xf000], desc[UR18][R6.64+0x180] ;  /* 0x0f0001800609afae */ /* 0x0003e2000b901d52 */
[----:B------:R-:W-:Y:S02]  /*2a90*/  LEA.HI.X R239, R170, UR11, R168, 0x1, P0 ;  /* 0x0000000baaef7c11 */ /* 0x000fe400080f0ca8 */
[----:B------:R-:W-:Y:S01]  /*2aa0*/  SHF.R.S32.HI R102, RZ, 0x1f, R101 ;  /* 0x0000001fff667819 */ /* 0x000fe20000011465 */
[----:B------:R-:W-:Y:S01]  /*2ab0*/  @!P1 LDGSTS.E.BYPASS.LTC128B.128 [R8+0x9800], desc[UR18][R4.64] ;  /* 0x0980000004089fae */ /* 0x000fe2000b901d52 */
[----:B------:R-:W-:Y:S02]  /*2ac0*/  SHF.R.S32.HI R103, RZ, 0x5, R104 ;  /* 0x00000005ff677819 */ /* 0x000fe40000011468 */
[----:B------:R-:W-:Y:S01]  /*2ad0*/  LEA.HI R102, R102, R101, RZ, 0x3 ;  /* 0x0000006566667211 */ /* 0x000fe200078f18ff */
[----:B------:R-:W-:Y:S04]  /*2ae0*/  @!P1 LDGSTS.E.BYPASS.LTC128B.128 [R8+0xb800], desc[UR18][R4.64+0x80] ;  /* 0x0b80008004089fae */ /* 0x000fe8000b901d52 */
[----:B------:R-:W-:Y:S04]  /*2af0*/  @!P1 LDGSTS.E.BYPASS.LTC128B.128 [R8+0xd800], desc[UR18][R4.64+0x100] ;  /* 0x0d80010004089fae */ /* 0x000fe8000b901d52 */
[----:B------:R2:W-:Y:S01]  /*2b00*/  @!P1 LDGSTS.E.BYPASS.LTC128B.128 [R8+0xf800], desc[UR18][R4.64+0x180] ;  /* 0x0f80018004089fae */ /* 0x0005e2000b901d52 */
[----:B------:R-:W-:Y:S01]  /*2b10*/  ISETP.GE.AND P1, PT, R20, UR26, PT ;  /* 0x0000001a14007c0c */ /* 0x000fe2000bf26270 */
[----:B------:R-:W-:-:S02]  /*2b20*/  UIMAD.WIDE.U32 UR26, UR8, 0x20, URZ ;  /* 0x00000020081a78a5 */ /* 0x000fc4000f8e003f */
[----:B------:R-:W0:Y:S01]  /*2b30*/  LDGDEPBAR ;  /* 0x00000000000079af */ /* 0x000e220000000000 */
[----:B-1----:R-:W-:Y:S02]  /*2b40*/  IMAD.U32 R6, RZ, RZ, UR8 ;  /* 0x00000008ff067e24 */ /* 0x002fe4000f8e00ff */
[----:B------:R-:W-:Y:S02]  /*2b50*/  @!P3 IMAD.MOV.U32 R9, RZ, RZ, R239 ;  /* 0x000000ffff09b224 */ /* 0x000fe400078e00ef */
[----:B--2---:R-:W-:Y:S01]  /*2b60*/  @!P3 IMAD.MOV.U32 R8, RZ, RZ, R240 ;  /* 0x000000ffff08b224 */ /* 0x004fe200078e00f0 */
[----:B------:R-:W-:-:S04]  /*2b70*/  DEPBAR.LE SB0, 0x0 ;  /* 0x000080000000791a */ /* 0x000fc80000000000 */
[----:B------:R-:W-:Y:S01]  /*2b80*/  BAR.SYNC.DEFER_BLOCKING 0x0 ;  /* 0x0000000000007b1d */ /* 0x000fe20000010000 */
[----:B------:R-:W-:Y:S01]  /*2b90*/  SHF.R.S32.HI R4, RZ, 0x4, R0 ;  /* 0x00000004ff047819 */ /* 0x000fe20000011400 */
[----:B------:R-:W-:Y:S01]  /*2ba0*/  IMAD.SHL.U32 R0, R20, 0x8, RZ ;  /* 0x0000000814007824 */ /* 0x000fe200078e00ff */
[----:B------:R-:W-:Y:S01]  /*2bb0*/  LOP3.LUT R5, R102, 0xfffffff8, RZ, 0xc0, !PT ;  /* 0xfffffff866057812 */ /* 0x000fe200078ec0ff */
[----:B------:R-:W-:Y:S01]  /*2bc0*/  @!P3 IMAD.WIDE.U32 R6, R6, 0x60, R8 ;  /* 0x000000600606b825 */ /* 0x000fe200078e0008 */
[----:B------:R-:W-:Y:S02]  /*2bd0*/  LEA.HI R2, R4, R4, RZ, 0x1 ;  /* 0x0000000404027211 */ /* 0x000fe400078f08ff */
[----:B------:R-:W-:Y:S01]  /*2be0*/  @!P1 MOV R9, R239 ;  /* 0x000000ef00099202 */ /* 0x000fe20000000f00 */
[----:B------:R-:W-:Y:S01]  /*2bf0*/  @!P1 IMAD.MOV.U32 R8, RZ, RZ, R240 ;  /* 0x000000ffff089224 */ /* 0x000fe200078e00f0 */
[----:B------:R-:W-:Y:S01]  /*2c00*/  LOP3.LUT R0, R237, 0x8, R0, 0xf8, !PT ;  /* 0x00000008ed007812 */ /* 0x000fe200078ef800 */
[----:B------:R-:W-:Y:S01]  /*2c10*/  IMAD.IADD R101, R101, 0x1, -R5 ;  /* 0x0000000165657824 */ /* 0x000fe200078e0a05 */
[----:B------:R-:W-:Y:S01]  /*2c20*/  LOP3.LUT R2, R2, 0xfffffffe, RZ, 0xc0, !PT ;  /* 0xfffffffe02027812 */ /* 0x000fe200078ec0ff */
[----:B------:R-:W-:Y:S01]  /*2c30*/  IMAD.SHL.U32 R102, R102, 0x40, RZ ;  /* 0x0000004066667824 */ /* 0x000fe200078e00ff */
[----:B------:R-:W-:Y:S01]  /*2c40*/  SHF.R.U32.HI R237, RZ, 0x3, R237 ;  /* 0x00000003ffed7819 */ /* 0x000fe200000116ed */
[----:B------:R-:W-:Y:S01]  /*2c50*/  IMAD.U32 R5, RZ, RZ, UR8 ;  /* 0x00000008ff057e24 */ /* 0x000fe2000f8e00ff */
[----:B------:R-:W-:Y:S01]  /*2c60*/  IADD3 R4, R4, -R2, RZ ;  /* 0x8000000204047210 */ /* 0x000fe20007ffe0ff */
[----:B------:R-:W-:Y:S01]  /*2c70*/  IMAD.U32 R2, RZ, RZ, UR8 ;  /* 0x00000008ff027e24 */ /* 0x000fe2000f8e00ff */
[----:B------:R-:W-:Y:S01]  /*2c80*/  LOP3.LUT R237, R0, R237, RZ, 0x3c, !PT ;  /* 0x000000ed00ed7212 */ /* 0x000fe200078e3cff */
[----:B------:R-:W-:Y:S01]  /*2c90*/  IMAD.U32 R0, RZ, RZ, UR9 ;  /* 0x00000009ff007e24 */ /* 0x000fe2000f8e00ff */
[----:B------:R-:W-:-:S03]  /*2ca0*/  LOP3.LUT R102, R102, 0xfffffe00, RZ, 0xc0, !PT ;  /* 0xfffffe0066667812 */ /* 0x000fc600078ec0ff */
[C---:B------:R-:W-:Y:S01]  /*2cb0*/  IMAD R237, R4.reuse, 0x200, R237 ;  /* 0x0000020004ed7824 */ /* 0x040fe200078e02ed */
[----:B------:R-:W-:Y:S01]  /*2cc0*/  LEA R238, R103, R102, 0xa ;  /* 0x0000006667ee7211 */ /* 0x000fe200078e50ff */
[----:B------:R-:W-:Y:S01]  /*2cd0*/  @P1 STS.128 [R242+0x10000], RZ ;  /* 0x010000fff2001388 */ /* 0x000fe20000000c00 */
[----:B------:R-:W-:Y:S02]  /*2ce0*/  IMAD.SHL.U32 R4, R4, 0x8, RZ ;  /* 0x0000000804047824 */ /* 0x000fe400078e00ff */
[----:B------:R-:W-:Y:S01]  /*2cf0*/  LEA R237, R237, UR4, 0x1 ;  /* 0x00000004eded7c11 */ /* 0x000fe2000f8e08ff */
[----:B------:R-:W-:Y:S03]  /*2d00*/  @P1 STS.128 [R242+0x12000], RZ ;  /* 0x012000fff2001388 */ /* 0x000fe60000000c00 */
[----:B------:R-:W-:Y:S01]  /*2d10*/  IADD3 R235, R237, 0x8020, RZ ;  /* 0x00008020edeb7810 */ /* 0x000fe20007ffe0ff */
        /* <DEDUP_REMOVED lines=9> */
[C---:B------:R-:W-:Y:S01]  /*2db0*/  R2P PR, R101.reuse, 0x6 ;  /* 0x0000000665007804 */ /* 0x040fe20000000000 */
[----:B------:R-:W-:Y:S01]  /*2dc0*/  IMAD.SHL.U32 R101, R101, 0x40, RZ ;  /* 0x0000004065657824 */ /* 0x000fe200078e00ff */
[----:B------:R-:W-:Y:S01]  /*2dd0*/  @!P5 IADD3 R10, P0, R240, UR26, RZ ;  /* 0x0000001af00adc10 */ /* 0x000fe2000ff1e0ff */
[----:B------:R-:W-:Y:S03]  /*2de0*/  @P5 STS.128 [R242+0x10800], RZ ;  /* 0x010800fff2005388 */ /* 0x000fe60000000c00 */
[----:B------:R-:W-:Y:S01]  /*2df0*/  LOP3.LUT R101, R101, 0x1c0, RZ, 0xc0, !PT ;  /* 0x000001c065657812 */ /* 0x000fe200078ec0ff */
[----:B------:R-:W-:Y:S03]  /*2e00*/  @P5 STS.128 [R242+0x12800], RZ ;  /* 0x012800fff2005388 */ /* 0x000fe60000000c00 */
[----:B------:R-:W-:Y:S01]  /*2e10*/  LOP3.LUT R4, R101, 0x8, R4, 0xf8, !PT ;  /* 0x0000000865047812 */ /* 0x000fe200078ef804 */
[----:B------:R-:W-:Y:S01]  /*2e20*/  @P5 STS.128 [R242+0x14800], RZ ;  /* 0x014800fff2005388 */ /* 0x000fe20000000c00 */
[----:B------:R-:W-:-:S03]  /*2e30*/  SHF.R.U32.HI R101, RZ, 0x3, R101 ;  /* 0x00000003ff657819 */ /* 0x000fc60000011665 */
[----:B------:R-:W-:Y:S01]  /*2e40*/  @P5 STS.128 [R242+0x16800], RZ ;  /* 0x016800fff2005388 */ /* 0x000fe20000000c00 */
[----:B------:R-:W-:-:S04]  /*2e50*/  LOP3.LUT R101, R4, R101, RZ, 0x3c, !PT ;  /* 0x0000006504657212 */ /* 0x000fc800078e3cff */
[C---:B------:R-:W-:Y:S01]  /*2e60*/  LOP3.LUT R232, R101.reuse, R102, RZ, 0xfc, !PT ;  /* 0x0000006665e87212 */ /* 0x040fe200078efcff */
[----:B------:R-:W-:Y:S01]  /*2e70*/  IMAD.IADD R238, R101, 0x1, R238 ;  /* 0x0000000165ee7824 */ /* 0x000fe200078e02ee */
[----:B-1----:R-:W-:Y:S01]  /*2e80*/  MOV R8, UR6 ;  /* 0x0000000600087c02 */ /* 0x002fe20008000f00 */
[----:B------:R-:W-:-:S03]  /*2e90*/  @!UP0 UIMAD UR6, UR9, 0x60, URZ ;  /* 0x00000060090688a4 */ /* 0x000fc6000f8e023f */
[----:B------:R-:W-:Y:S01]  /*2ea0*/  LEA R238, R238, UR4, 0x1 ;  /* 0x00000004eeee7c11 */ /* 0x000fe2000f8e08ff */
[----:B------:R-:W-:Y:S01]  /*2eb0*/  UISETP.GT.AND UP0, UPT, UR23, UR15, UPT ;  /* 0x0000000f1700728c */ /* 0x000fe2000bf04270 */
[----:B------:R-:W-:Y:S02]  /*2ec0*/  @!P5 IADD3.X R11, R239, UR27, R8, P0, !PT ;  /* 0x0000001bef0bdc10 */ /* 0x000fe400087fe408 */
[----:B------:R-:W-:Y:S01]  /*2ed0*/  @!P4 LEA R8, P0, R5, R240, 0x6 ;  /* 0x000000f00508c211 */ /* 0x000fe200078030ff */
[----:B------:R-:W-:Y:S02]  /*2ee0*/  @!P3 VIADD R7, R7, UR6 ;  /* 0x000000060707bc36 */ /* 0x000fe40008000000 */
[----:B------:R-:W-:Y:S01]  /*2ef0*/  @!PT LDS RZ, [RZ] ;  /* 0x00000000fffff984 */ /* 0x000fe20000000800 */
[----:B------:R-:W-:Y:S01]  /*2f00*/  @!PT LDS RZ, [RZ] ;  /* 0x00000000fffff984 */ /* 0x000fe20000000800 */
[----:B------:R-:W-:Y:S01]  /*2f10*/  @!PT LDS RZ, [RZ] ;  /* 0x00000000fffff984 */ /* 0x000fe20000000800 */
[----:B------:R-:W-:Y:S01]  /*2f20*/  @!P5 LDGSTS.E.BYPASS.LTC128B.128 [R242+0x10800], desc[UR18][R10.64] ;  /* 0x108000000af2dfae */ /* 0x000fe2000b901d52 */
[----:B------:R-:W-:Y:S01]  /*2f30*/  @!P4 LEA.HI.X R9, R2, R239, R0, 0x6, P0 ;  /* 0x000000ef0209c211 */ /* 0x000fe200000f3400 */
[----:B------:R-:W-:Y:S02]  /*2f40*/  IMAD.MOV.U32 R2, RZ, RZ, 0x10 ;  /* 0x00000010ff027424 */ /* 0x000fe400078e00ff */
[----:B------:R-:W-:Y:S01]  /*2f50*/  @!P5 LDGSTS.E.BYPASS.LTC128B.128 [R242+0x12800], desc[UR18][R10.64+0x80] ;  /* 0x128000800af2dfae */ /* 0x000fe2000b901d52 */
[----:B------:R-:W-:Y:S01]  /*2f60*/  IMAD.MOV.U32 R0, RZ, RZ, 0x20 ;  /* 0x00000020ff007424 */ /* 0x000fe200078e00ff */
[----:B------:R-:W-:Y:S01]  /*2f70*/  @!UP0 ULDC.64 UR6, c[0x0][0x218] ;  /* 0x0000860000068ab9 */ /* 0x000fe20000000a00 */
[----:B------:R-:W-:Y:S01]  /*2f80*/  SEL R2, R2, 0xfffffff0, !P1 ;  /* 0xfffffff002027807 */ /* 0x000fe20004800000 */
[----:B------:R-:W-:Y:S02]  /*2f90*/  @!P5 LDGSTS.E.BYPASS.LTC128B.128 [R242+0x14800], desc[UR18][R10.64+0x100] ;  /* 0x148001000af2dfae */ /* 0x000fe4000b901d52 */
[----:B------:R-:W-:-:S02]  /*2fa0*/  SEL R0, R0, 0xffffffe0, !P2 ;  /* 0xffffffe000007807 */ /* 0x000fc40005000000 */
[----:B------:R-:W-:Y:S01]  /*2fb0*/  @!P5 LDGSTS.E.BYPASS.LTC128B.128 [R242+0x16800], desc[UR18][R10.64+0x180] ;  /* 0x168001800af2dfae */ /* 0x000fe2000b901d52 */
[----:B------:R-:W-:Y:S01]  /*2fc0*/  R2P PR, R3, 0x6 ;  /* 0x0000000603007804 */ /* 0x000fe20000000000 */
[----:B------:R-:W-:Y:S01]  /*2fd0*/  VIADD R3, R237, 0x8000 ;  /* 0x00008000ed037836 */ /* 0x000fe20000000000 */
[----:B------:R-:W-:Y:S01]  /*2fe0*/  LEA R234, R0, R238, 0x1 ;  /* 0x000000ee00ea7211 */ /* 0x000fe200078e08ff */
[----:B------:R-:W-:Y:S01]  /*2ff0*/  @P4 STS.128 [R242+0x11000], RZ ;  /* 0x011000fff2004388 */ /* 0x000fe20000000c00 */
[----:B------:R-:W-:Y:S01]  /*3000*/  IMAD R236, R2, 0x2, R238 ;  /* 0x0000000202ec7824 */ /* 0x000fe200078e02ee */
[----:B------:R-:W-:Y:S02]  /*3010*/  PLOP3.LUT P0, PT, PT, PT, UP0, 0x80, 0x0 ;  /* 0x000000000000781c */ /* 0x000fe40003f0f008 */
[----:B------:R-:W-:Y:S01]  /*3020*/  @P4 STS.128 [R242+0x13000], RZ ;  /* 0x013000fff2004388 */ /* 0x000fe20000000c00 */
[----:B------:R-:W-:-:S03]  /*3030*/  IMAD R233, R0, 0x2, R236 ;  /* 0x0000000200e97824 */ /* 0x000fc600078e02ec */
[----:B------:R-:W-:Y:S02]  /*3040*/  @P4 STS.128 [R242+0x15000], RZ ;  /* 0x015000fff2004388 */ /* 0x000fe40000000c00 */
[----:B------:R-:W-:Y:S02]  /*3050*/  @P1 VIADD R235, R3, 0xffffffe0 ;  /* 0xffffffe003eb1836 */ /* 0x000fe40000000000 */
[----:B------:R-:W-:Y:S01]  /*3060*/  @P4 STS.128 [R242+0x17000], RZ ;  /* 0x017000fff2004388 */ /* 0x000fe20000000c00 */
[----:B------:R-:W-:Y:S02]  /*3070*/  IMAD.MOV.U32 R3, RZ, RZ, 0x40 ;  /* 0x00000040ff037424 */ /* 0x000fe400078e00ff */
[C---:B------:R-:W-:Y:S01]  /*3080*/  @!P0 LEA R246, P1, R166.reuse, UR6, 0x1 ;  /* 0x00000006a6f68c11 */ /* 0x040fe2000f8208ff */
[----:B------:R-:W-:Y:S01]  /*3090*/  @!PT LDS RZ, [RZ] ;  /* 0x00000000fffff984 */ /* 0x000fe20000000800 */
[----:B------:R-:W-:Y:S01]  /*30a0*/  @!PT LDS RZ, [RZ] ;  /* 0x00000000fffff984 */ /* 0x000fe20000000800 */
[----:B------:R-:W-:Y:S01]  /*30b0*/  @!PT LDS RZ, [RZ] ;  /* 0x00000000fffff984 */ /* 0x000fe20000000800 */
[----:B------:R-:W-:Y:S01]  /*30c0*/  @!P4 LDGSTS.E.BYPASS.LTC128B.128 [R242+0x11000], desc[UR18][R8.64] ;  /* 0x1100000008f2cfae */ /* 0x000fe2000b901d52 */
[C---:B------:R-:W-:Y:S01]  /*30d0*/  IADD3 R227, R235.reuse, 0x800, RZ ;  /* 0x00000800ebe37810 */ /* 0x040fe20007ffe0ff */
[----:B------:R-:W-:Y:S01]  /*30e0*/  VIADD R226, R235, 0x1000 ;  /* 0x00001000ebe27836 */ /* 0x000fe20000000000 */
[----:B------:R-:W-:Y:S01]  /*30f0*/  SEL R3, R3, 0xffffffc0, !P2 ;  /* 0xffffffc003037807 */ /* 0x000fe20005000000 */
[----:B------:R-:W-:Y:S01]  /*3100*/  @!P4 LDGSTS.E.BYPASS.LTC128B.128 [R242+0x13000], desc[UR18][R8.64+0x80] ;  /* 0x1300008008f2cfae */ /* 0x000fe2000b901d52 */
[----:B------:R-:W-:Y:S01]  /*3110*/  @!P0 LEA.HI.X R247, R166, UR7, R165, 0x1, P1 ;  /* 0x00000007a6f78c11 */ /* 0x000fe200088f0ca5 */
[C---:B------:R-:W-:Y:S01]  /*3120*/  VIADD R225, R235.reuse, 0x1800 ;  /* 0x00001800ebe17836 */ /* 0x040fe20000000000 */
[----:B------:R-:W-:Y:S01]  /*3130*/  IADD3 R222, R235, 0x2800, RZ ;  /* 0x00002800ebde7810 */ /* 0x000fe20007ffe0ff */
[----:B------:R-:W-:Y:S01]  /*3140*/  @!P4 LDGSTS.E.BYPASS.LTC128B.128 [R242+0x15000], desc[UR18][R8.64+0x100] ;  /* 0x1500010008f2cfae */ /* 0x000fe2000b901d52 */
[----:B------:R-:W-:Y:S01]  /*3150*/  IMAD.IADD R231, R237, 0x1, R3 ;  /* 0x00000001ede77824 */ /* 0x000fe200078e0203 */
[----:B------:R-:W-:Y:S01]  /*3160*/  IADD3 R218, R235, 0x4800, RZ ;  /* 0x00004800ebda7810 */ /* 0x000fe20007ffe0ff */
[----:B------:R-:W-:Y:S01]  /*3170*/  IMAD.IADD R224, R3, 0x1, R235 ;  /* 0x0000000103e07824 */ /* 0x000fe200078e02eb */
[----:B------:R1:W-:Y:S01]  /*3180*/  @!P4 LDGSTS.E.BYPASS.LTC128B.128 [R242+0x17000], desc[UR18][R8.64+0x180] ;  /* 0x1700018008f2cfae */ /* 0x0003e2000b901d52 */
[C---:B------:R-:W-:Y:S01]  /*3190*/  VIADD R223, R235.reuse, 0x2000 ;  /* 0x00002000ebdf7836 */ /* 0x040fe20000000000 */
[C---:B------:R-:W-:Y:S01]  /*31a0*/  IADD3 R214, R235.reuse, 0x6800, RZ ;  /* 0x00006800ebd67810 */ /* 0x040fe20007ffe0ff */
[C---:B------:R-:W-:Y:S01]  /*31b0*/  VIADD R221, R235.reuse, 0x3000 ;  /* 0x00003000ebdd7836 */ /* 0x040fe20000000000 */
[----:B------:R-:W-:Y:S01]  /*31c0*/  @P3 STS.128 [R242+0x11800], RZ ;  /* 0x011800fff2003388 */ /* 0x000fe20000000c00 */
[----:B------:R-:W-:-:S02]  /*31d0*/  VIADD R220, R235, 0x3800 ;  /* 0x00003800ebdc7836 */ /* 0x000fc40000000000 */
[C---:B------:R-:W-:Y:S01]  /*31e0*/  VIADD R219, R235.reuse, 0x4000 ;  /* 0x00004000ebdb7836 */ /* 0x040fe20000000000 */
[----:B------:R-:W-:Y:S01]  /*31f0*/  @P3 STS.128 [R242+0x13800], RZ ;  /* 0x013800fff2003388 */ /* 0x000fe20000000c00 */
[C---:B------:R-:W-:Y:S02]  /*3200*/  VIADD R217, R235.reuse, 0x5000 ;  /* 0x00005000ebd97836 */ /* 0x040fe40000000000 */
[C---:B------:R-:W-:Y:S01]  /*3210*/  VIADD R216, R235.reuse, 0x5800 ;  /* 0x00005800ebd87836 */ /* 0x040fe20000000000 */
[----:B------:R-:W-:Y:S01]  /*3220*/  @P3 STS.128 [R242+0x15800], RZ ;  /* 0x015800fff2003388 */ /* 0x000fe20000000c00 */
[C---:B------:R-:W-:Y:S02]  /*3230*/  VIADD R215, R235.reuse, 0x6000 ;  /* 0x00006000ebd77836 */ /* 0x040fe40000000000 */
[C---:B------:R-:W-:Y:S01]  /*3240*/  VIADD R213, R235.reuse, 0x7000 ;  /* 0x00007000ebd57836 */ /* 0x040fe20000000000 */
[----:B------:R-:W-:Y:S01]  /*3250*/  @P3 STS.128 [R242+0x17800], RZ ;  /* 0x017800fff2003388 */ /* 0x000fe20000000c00 */
[----:B------:R-:W-:-:S03]  /*3260*/  VIADD R212, R235, 0x7800 ;  /* 0x00007800ebd47836 */ /* 0x000fc60000000000 */
        /* <DEDUP_REMOVED lines=8> */
[----:B------:R-:W3:Y:S04]  /*32f0*/  LDSM.16.M88.4 R24, [R237+0x8000] ;  /* 0x00800000ed18783b */ /* 0x000ee80000000200 */
[----:B------:R-:W-:Y:S04]  /*3300*/  LDSM.16.M88.4 R32, [R236] ;  /* 0x00000000ec20783b */ /* 0x000fe80000000200 */
[----:B------:R-:W-:Y:S04]  /*3310*/  LDSM.16.M88.4 R64, [R235] ;  /* 0x00000000eb40783b */ /* 0x000fe80000000200 */
[----:B------:R-:W4:Y:S04]  /*3320*/  LDSM.16.M88.4 R48, [R237+0x9000] ;  /* 0x00900000ed30783b */ /* 0x000f280000000200 */
[----:B------:R-:W5:Y:S04]  /*3330*/  LDSM.16.M88.4 R56, [R237+0x8800] ;  /* 0x00880000ed38783b */ /* 0x000f680000000200 */
[----:B------:R-:W-:Y:S04]  /*3340*/  LDSM.16.M88.4 R72, [R234] ;  /* 0x00000000ea48783b */ /* 0x000fe80000000200 */
[----:B------:R-:W-:Y:S04]  /*3350*/  LDSM.16.M88.4 R80, [R231+0x8000] ;  /* 0x00800000e750783b */ /* 0x000fe80000000200 */
[----:B------:R-:W5:Y:S04]  /*3360*/  LDSM.16.M88.4 R60, [R237+0x9800] ;  /* 0x00980000ed3c783b */ /* 0x000f680000000200 */
[----:B------:R-:W5:Y:S04]  /*3370*/  LDSM.16.M88.4 R40, [R235+0x1000] ;  /* 0x00100000eb28783b */ /* 0x000f680000000200 */
[----:B------:R-:W5:Y:S01]  /*3380*/  LDSM.16.M88.4 R28, [R235+0x800] ;  /* 0x00080000eb1c783b */ /* 0x000f620000000200 */
[C---:B---3--:R-:W-:Y:S03]  /*3390*/  HMMA.16816.F32.BF16 R12, R20.reuse, R24, RZ ;  /* 0x00000018140c723c */ /* 0x048fe600000418ff */
[----:B-1----:R-:W-:Y:S04]  /*33a0*/  LDSM.16.M88.4 R8, [R233] ;  /* 0x00000000e908783b */ /* 0x002fe80000000200 */
[----:B------:R-:W1:Y:S01]  /*33b0*/  LDSM.16.M88.4 R68, [R224] ;  /* 0x00000000e044783b */ /* 0x000e620000000200 */
[C---:B------:R-:W-:Y:S03]  /*33c0*/  HMMA.16816.F32.BF16 R24, R20.reuse, R26, RZ ;  /* 0x0000001a1418723c */ /* 0x040fe600000418ff */
[----:B------:R-:W3:Y:S03]  /*33d0*/  LDSM.16.M88.4 R44, [R235+0x1800] ;  /* 0x00180000eb2c783b */ /* 0x000ee60000000200 */
[C---:B----4-:R-:W-:Y:S01]  /*33e0*/  HMMA.16816.F32.BF16 R52, R20.reuse, R48, RZ ;  /* 0x000000301434723c */ /* 0x050fe200000418ff */
[----:B------:R-:W4:Y:S04]  /*33f0*/  LDSM.16.M88.4 R16, [R231+0x9000] ;  /* 0x00900000e710783b */ /* 0x000f280000000200 */
[----:B--2---:R-:W2:Y:S01]  /*3400*/  LDSM.16.M88.4 R4, [R231+0x8800] ;  /* 0x00880000e704783b */ /* 0x004ea20000000200 */
[----:B------:R-:W-:Y:S03]  /*3410*/  HMMA.16816.F32.BF16 R48, R20, R50, RZ ;  /* 0x000000321430723c */ /* 0x000fe600000418ff */
[----:B------:R-:W-:Y:S03]  /*3420*/  LDSM.16.M88.4 R84, [R237+0xa000] ;  /* 0x00a00000ed54783b */ /* 0x000fe60000000200 */
[----:B------:R-:W-:Y:S01]  /*3430*/  HMMA.16816.F32.BF16 R12, R32, R64, R12 ;  /* 0x00000040200c723c */ /* 0x000fe2000004180c */
[----:B------:R-:W-:Y:S04]  /*3440*/  LDSM.16.M88.4 R92, [R235+0x6000] ;  /* 0x00600000eb5c783b */ /* 0x000fe80000000200 */
[----:B------:R-:W-:Y:S01]  /*3450*/  LDSM.16.M88.4 R88, [R231+0xd000] ;  /* 0x00d00000e758783b */ /* 0x000fe20000000200 */
[C---:B-----5:R-:W-:Y:S03]  /*3460*/  HMMA.16816.F32.BF16 R36, R20.reuse, R56, RZ ;  /* 0x000000381424723c */ /* 0x060fe600000418ff */
[----:B------:R-:W-:Y:S03]  /*3470*/  LDSM.16.M88.4 R96, [R224+0x4800] ;  /* 0x00480000e060783b */ /* 0x000fe60000000200 */
[C---:B------:R-:W-:Y:S01]  /*3480*/  HMMA.16816.F32.BF16 R56, R20.reuse, R58, RZ ;  /* 0x0000003a1438723c */ /* 0x040fe200000418ff */
[----:B------:R-:W0:Y:S05]  /*3490*/  LDGDEPBAR ;  /* 0x00000000000079af */ /* 0x000e2a0000000000 */
[----:B------:R-:W-:Y:S06]  /*34a0*/  HMMA.16816.F32.BF16 R76, R20, R60, RZ ;  /* 0x0000003c144c723c */ /* 0x000fec00000418ff */
[----:B------:R-:W-:Y:S06]  /*34b0*/  HMMA.16816.F32.BF16 R12, R72, R80, R12 ;  /* 0x00000050480c723c */ /* 0x000fec000004180c */
[----:B------:R-:W-:Y:S01]  /*34c0*/  HMMA.16816.F32.BF16 R20, R20, R62, RZ ;  /* 0x0000003e1414723c */ /* 0x000fe200000418ff */
[----:B------:R-:W-:Y:S05]  /*34d0*/  LDSM.16.M88.4 R60, [R224+0x1000] ;  /* 0x00100000e03c783b */ /* 0x000fea0000000200 */
[C---:B------:R-:W-:Y:S01]  /*34e0*/  HMMA.16816.F32.BF16 R24, R32.reuse, R66, R24 ;  /* 0x000000422018723c */ /* 0x040fe20000041818 */
[----:B------:R-:W-:Y:S05]  /*34f0*/  LDSM.16.M88.4 R64, [R231+0x9800] ;  /* 0x00980000e740783b */ /* 0x000fea0000000200 */
[C---:B------:R-:W-:Y:S06]  /*3500*/  HMMA.16816.F32.BF16 R52, R32.reuse, R40, R52 ;  /* 0x000000282034723c */ /* 0x040fec0000041834 */
[C---:B------:R-:W-:Y:S01]  /*3510*/  HMMA.16816.F32.BF16 R48, R32.reuse, R42, R48 ;  /* 0x0000002a2030723c */ /* 0x040fe20000041830 */
[----:B------:R-:W5:Y:S05]  /*3520*/  LDSM.16.M88.4 R40, [R238+0x2000] ;  /* 0x00200000ee28783b */ /* 0x000f6a0000000200 */
[C---:B------:R-:W-:Y:S06]  /*3530*/  HMMA.16816.F32.BF16 R36, R32.reuse, R28, R36 ;  /* 0x0000001c2024723c */ /* 0x040fec0000041824 */
[----:B------:R-:W-:Y:S01]  /*3540*/  HMMA.16816.F32.BF16 R56, R32, R30, R56 ;  /* 0x0000001e2038723c */ /* 0x000fe20000041838 */
[----:B------:R-:W5:Y:S05]  /*3550*/  LDSM.16.M88.4 R28, [R224+0x800] ;  /* 0x00080000e01c783b */ /* 0x000f6a0000000200 */
[----:B-1----:R-:W-:Y:S06]  /*3560*/  HMMA.16816.F32.BF16 R12, R8, R68, R12 ;  /* 0x00000044080c723c */ /* 0x002fec000004180c */
[C---:B---3--:R-:W-:Y:S06]  /*3570*/  HMMA.16816.F32.BF16 R76, R32.reuse, R44, R76 ;  /* 0x0000002c204c723c */ /* 0x048fec000004184c */
        /* <DEDUP_REMOVED lines=8> */
[C---:B--2---:R-:W-:Y:S06]  /*3600*/  HMMA.16816.F32.BF16 R36, R72.reuse, R4, R36 ;  /* 0x000000044824723c */ /* 0x044fec0000041824 */
[----:B------:R-:W-:Y:S01]  /*3610*/  HMMA.16816.F32.BF16 R56, R72, R6, R56 ;  /* 0x000000064838723c */ /* 0x000fe20000041838 */
[----:B------:R-:W2:Y:S05]  /*3620*/  LDSM.16.M88.4 R4, [R237+0xa800] ;  /* 0x00a80000ed04783b */ /* 0x000eaa0000000200 */
[----:B-----5:R-:W-:Y:S06]  /*3630*/  HMMA.16816.F32.BF16 R12, R40, R84, R12 ;  /* 0x00000054280c723c */ /* 0x020fec000004180c */
        /* <DEDUP_REMOVED lines=22> */
[C---:B--2---:R-:W-:Y:S06]  /*37a0*/  HMMA.16816.F32.BF16 R36, R40.reuse, R4, R36 ;  /* 0x000000042824723c */ /* 0x044fec0000041824 */
[----:B------:R-:W-:Y:S01]  /*37b0*/  HMMA.16816.F32.BF16 R56, R40, R6, R56 ;  /* 0x000000062838723c */ /* 0x000fe20000041838 */
[----:B------:R-:W2:Y:S05]  /*37c0*/  LDSM.16.M88.4 R4, [R231+0xb000] ;  /* 0x00b00000e704783b */ /* 0x000eaa0000000200 */
[----:B---3--:R-:W-:Y:S06]  /*37d0*/  HMMA.16816.F32.BF16 R12, R68, R60, R12 ;  /* 0x0000003c440c723c */ /* 0x008fec000004180c */
        /* <DEDUP_REMOVED lines=19> */
[C---:B--2---:R-:W-:Y:S06]  /*3910*/  HMMA.16816.F32.BF16 R52, R68.reuse, R4, R52 ;  /* 0x000000044434723c */ /* 0x044fec0000041834 */
[C---:B------:R-:W-:Y:S01]  /*3920*/  HMMA.16816.F32.BF16 R48, R68.reuse, R6, R48 ;  /* 0x000000064430723c */ /* 0x040fe20000041830 */
[----:B------:R-:W1:Y:S05]  /*3930*/  LDSM.16.M88.4 R4, [R236+0x4000] ;  /* 0x00400000ec04783b */ /* 0x000e6a0000000200 */
[C---:B------:R-:W-:Y:S06]  /*3940*/  HMMA.16816.F32.BF16 R36, R68.reuse, R8, R36 ;  /* 0x000000084424723c */ /* 0x040fec0000041824 */
        /* <DEDUP_REMOVED lines=18> */
[----:B------:R-:W1:Y:S04]  /*3a70*/  LDSM.16.M88.4 R20, [R224+0x4000] ;  /* 0x00400000e014783b */ /* 0x000e680000000200 */
[----:B------:R-:W-:Y:S01]  /*3a80*/  LDSM.16.M88.4 R60, [R231+0xc800] ;  /* 0x00c80000e73c783b */ /* 0x000fe20000000200 */
[C---:B------:R-:W-:Y:S03]  /*3a90*/  HMMA.16816.F32.BF16 R24, R28.reuse, R66, R24 ;  /* 0x000000421c18723c */ /* 0x040fe60000041818 */
[----:B------:R-:W-:Y:S03]  /*3aa0*/  LDSM.16.M88.4 R64, [R224+0x5000] ;  /* 0x00500000e040783b */ /* 0x000fe60000000200 */
[C---:B--2---:R-:W-:Y:S06]  /*3ab0*/  HMMA.16816.F32.BF16 R36, R28.reuse, R8, R36 ;  /* 0x000000081c24723c */ /* 0x044fec0000041824 */
[----:B------:R-:W-:Y:S01]  /*3ac0*/  HMMA.16816.F32.BF16 R56, R28, R10, R56 ;  /* 0x0000000a1c38723c */ /* 0x000fe20000041838 */
[----:B------:R-:W2:Y:S05]  /*3ad0*/  LDSM.16.M88.4 R8, [R235+0x4800] ;  /* 0x00480000eb08783b */ /* 0x000eaa0000000200 */
[----:B---3--:R-:W-:Y:S06]  /*3ae0*/  HMMA.16816.F32.BF16 R12, R84, R32, R12 ;  /* 0x00000020540c723c */ /* 0x008fec000004180c */
[C---:B------:R-:W-:Y:S06]  /*3af0*/  HMMA.16816.F32.BF16 R52, R28.reuse, R16, R52 ;  /* 0x000000101c34723c */ /* 0x040fec0000041834 */
[C---:B------:R-:W-:Y:S01]  /*3b00*/  HMMA.16816.F32.BF16 R48, R28.reuse, R18, R48 ;  /* 0x000000121c30723c */ /* 0x040fe20000041830 */
[----:B------:R-:W3:Y:S05]  /*3b10*/  LDSM.16.M88.4 R16, [R235+0x5000] ;  /* 0x00500000eb10783b */ /* 0x000eea0000000200 */
[----:B----4-:R-:W-:Y:S06]  /*3b20*/  HMMA.16816.F32.BF16 R76, R28, R40, R76 ;  /* 0x000000281c4c723c */ /* 0x010fec000004184c */
[----:B------:R-:W-:Y:S01]  /*3b30*/  HMMA.16816.F32.BF16 R24, R4, R46, R24 ;  /* 0x0000002e0418723c */ /* 0x000fe20000041818 */
[----:B------:R-:W-:Y:S05]  /*3b40*/  LDSM.16.M88.4 R44, [R238+0x6000] ;  /* 0x00600000ee2c783b */ /* 0x000fea0000000200 */
[----:B------:R-:W-:Y:S01]  /*3b50*/  HMMA.16816.F32.BF16 R72, R28, R42, R72 ;  /* 0x0000002a1c48723c */ /* 0x000fe20000041848 */
[----:B------:R-:W4:Y:S04]  /*3b60*/  LDSM.16.M88.4 R28, [R237+0xe000] ;  /* 0x00e00000ed1c783b */ /* 0x000f280000000200 */
[----:B------:R-:W-:Y:S01]  /*3b70*/  LDSM.16.M88.4 R40, [R237+0xe800] ;  /* 0x00e80000ed28783b */ /* 0x000fe20000000200 */
[----:B-1----:R-:W-:Y:S06]  /*3b80*/  HMMA.16816.F32.BF16 R12, R68, R20, R12 ;  /* 0x00000014440c723c */ /* 0x002fec000004180c */
[----:B--2---:R-:W-:Y:S06]  /*3b90*/  HMMA.16816.F32.BF16 R36, R4, R8, R36 ;  /* 0x000000080424723c */ /* 0x004fec0000041824 */
[----:B------:R-:W-:Y:S01]  /*3ba0*/  HMMA.16816.F32.BF16 R24, R84, R34, R24 ;  /* 0x000000225418723c */ /* 0x000fe20000041818 */
[----:B------:R-:W1:Y:S05]  /*3bb0*/  LDSM.16.M88.4 R32, [R236+0x6000] ;  /* 0x00600000ec20783b */ /* 0x000e6a0000000200 */
[C---:B------:R-:W-:Y:S01]  /*3bc0*/  HMMA.16816.F32.BF16 R56, R4.reuse, R10, R56 ;  /* 0x0000000a0438723c */ /* 0x040fe20000041838 */
[----:B------:R-:W2:Y:S05]  /*3bd0*/  LDSM.16.M88.4 R8, [R235+0x5800] ;  /* 0x00580000eb08783b */ /* 0x000eaa0000000200 */
[C---:B---3--:R-:W-:Y:S06]  /*3be0*/  HMMA.16816.F32.BF16 R52, R4.reuse, R16, R52 ;  /* 0x000000100434723c */ /* 0x048fec0000041834 */
[----:B------:R-:W-:Y:S01]  /*3bf0*/  HMMA.16816.F32.BF16 R48, R4, R18, R48 ;  /* 0x000000120430723c */ /* 0x000fe20000041830 */
[----:B------:R-:W-:Y:S05]  /*3c00*/  LDSM.16.M88.4 R16, [R231+0xe000] ;  /* 0x00e00000e710783b */ /* 0x000fea0000000200 */
[----:B----4-:R-:W-:Y:S06]  /*3c10*/  HMMA.16816.F32.BF16 R12, R44, R28, R12 ;  /* 0x0000001c2c0c723c */ /* 0x010fec000004180c */
[----:B------:R-:W-:Y:S01]  /*3c20*/  HMMA.16816.F32.BF16 R24, R68, R22, R24 ;  /* 0x000000164418723c */ /* 0x000fe20000041818 */
[----:B------:R-:W3:Y:S05]  /*3c30*/  LDSM.16.M88.4 R20, [R234+0x6000] ;  /* 0x00600000ea14783b */ /* 0x000eea0000000200 */
[C---:B------:R-:W-:Y:S06]  /*3c40*/  HMMA.16816.F32.BF16 R36, R84.reuse, R60, R36 ;  /* 0x0000003c5424723c */ /* 0x040fec0000041824 */
[----:B------:R-:W-:Y:S01]  /*3c50*/  HMMA.16816.F32.BF16 R56, R84, R62, R56 ;  /* 0x0000003e5438723c */ /* 0x000fe20000041838 */
[----:B------:R-:W-:Y:S05]  /*3c60*/  LDSM.16.M88.4 R60, [R224+0x5800] ;  /* 0x00580000e03c783b */ /* 0x000fea0000000200 */
[----:B-1----:R-:W-:Y:S06]  /*3c70*/  HMMA.16816.F32.BF16 R12, R32, R92, R12 ;  /* 0x0000005c200c723c */ /* 0x002fec000004180c */
[C---:B--2---:R-:W-:Y:S06]  /*3c80*/  HMMA.16816.F32.BF16 R76, R4.reuse, R8, R76 ;  /* 0x00000008044c723c */ /* 0x044fec000004184c */
[----:B------:R-:W-:Y:S01]  /*3c90*/  HMMA.16816.F32.BF16 R72, R4, R10, R72 ;  /* 0x0000000a0448723c */ /* 0x000fe20000041848 */
[----:B------:R-:W-:Y:S04]  /*3ca0*/  LDSM.16.M88.4 R8, [R233+0x6000] ;  /* 0x00600000e908783b */ /* 0x000fe80000000200 */
[----:B------:R-:W1:Y:S01]  /*3cb0*/  LDSM.16.M88.4 R4, [R224+0x6000] ;  /* 0x00600000e004783b */ /* 0x000e620000000200 */
[----:B------:R-:W-:Y:S03]  /*3cc0*/  HMMA.16816.F32.BF16 R24, R44, R30, R24 ;  /* 0x0000001e2c18723c */ /* 0x000fe60000041818 */
[----:B------:R-:W-:Y:S03]  /*3cd0*/  LDSM.16.M88.4 R28, [R235+0x6800] ;  /* 0x00680000eb1c783b */ /* 0x000fe60000000200 */
[----:B---3--:R-:W-:Y:S06]  /*3ce0*/  HMMA.16816.F32.BF16 R12, R20, R16, R12 ;  /* 0x00000010140c723c */ /* 0x008fec000004180c */
        /* <DEDUP_REMOVED lines=10> */
[C---:B------:R-:W-:Y:S06]  /*3d90*/  HMMA.16816.F32.BF16 R76, R68.reuse, R60, R76 ;  /* 0x0000003c444c723c */ /* 0x040fec000004184c */
[----:B------:R-:W-:Y:S01]  /*3da0*/  HMMA.16816.F32.BF16 R80, R68, R62, R80 ;  /* 0x0000003e4450723c */ /* 0x000fe20000041850 */
[----:B------:R-:W1:Y:S01]  /*3db0*/  LDSM.16.M88.4 R60, [R237+0xf800] ;  /* 0x00f80000ed3c783b */ /* 0x000e620000000200 */
[----:B------:R-:W-:Y:S01]  /*3dc0*/  FMUL.FTZ R13, R13, UR24 ;  /* 0x000000180d0d7c20 */ /* 0x000fe20008410000 */
[----:B------:R-:W-:Y:S01]  /*3dd0*/  FMUL.FTZ R14, R14, UR24 ;  /* 0x000000180e0e7c20 */ /* 0x000fe20008410000 */
[----:B------:R-:W-:Y:S01]  /*3de0*/  FMUL.FTZ R3, R12, UR24 ;  /* 0x000000180c037c20 */ /* 0x000fe20008410000 */
[----:B------:R-:W-:Y:S01]  /*3df0*/  FMUL.FTZ R66, R15, UR24 ;  /* 0x000000180f427c20 */ /* 0x000fe20008410000 */
[----:B------:R-:W-:Y:S01]  /*3e00*/  HMMA.16816.F32.BF16 R24, R20, R18, R24 ;  /* 0x000000121418723c */ /* 0x000fe20000041818 */
[----:B------:R-:W3:Y:S01]  /*3e10*/  LDSM.16.M88.4 R16, [R235+0x7000] ;  /* 0x00700000eb10783b */ /* 0x000ee20000000200 */
[----:B------:R-:W4:Y:S04]  /*3e20*/  MUFU.TANH R65, R13 ;  /* 0x0000000d00417308 */ /* 0x000f280000002400 */
[C---:B------:R-:W-:Y:S04]  /*3e30*/  HMMA.16816.F32.BF16 R36, R68.reuse, R96, R36 ;  /* 0x000000604424723c */ /* 0x040fe80000041824 */
[----:B------:R5:W1:Y:S02]  /*3e40*/  MUFU.TANH R64, R14 ;  /* 0x0000000e00407308 */ /* 0x000a640000002400 */
[----:B------:R-:W-:Y:S06]  /*3e50*/  HMMA.16816.F32.BF16 R56, R68, R98, R56 ;  /* 0x000000624438723c */ /* 0x000fec0000041838 */
[C---:B--2---:R-:W-:Y:S01]  /*3e60*/  HMMA.16816.F32.BF16 R52, R44.reuse, R88, R52 ;  /* 0x000000582c34723c */ /* 0x044fe20000041834 */
[----:B------:R-:W2:Y:S05]  /*3e70*/  MUFU.TANH R3, R3 ;  /* 0x0000000300037308 */ /* 0x000eaa0000002400 */
[----:B------:R-:W-:Y:S01]  /*3e80*/  HMMA.16816.F32.BF16 R48, R44, R90, R48 ;  /* 0x0000005a2c30723c */ /* 0x000fe20000041830 */
[----:B-----5:R-:W5:Y:S02]  /*3e90*/  LDSM.16.M88.4 R12, [R235+0x7800] ;  /* 0x00780000eb0c783b */ /* 0x020f640000000200 */
[----:B------:R-:W1:Y:S03]  /*3ea0*/  MUFU.TANH R66, R66 ;  /* 0x0000004200427308 */ /* 0x000e660000002400 */
[----:B------:R-:W-:Y:S01]  /*3eb0*/  HMMA.16816.F32.BF16 R24, R8, R6, R24 ;  /* 0x000000060818723c */ /* 0x000fe20000041818 */
[----:B------:R-:W4:Y:S05]  /*3ec0*/  LDSM.16.M88.4 R4, [R231+0xf000] ;  /* 0x00f00000e704783b */ /* 0x000f2a0000000200 */
[C---:B------:R-:W-:Y:S06]  /*3ed0*/  HMMA.16816.F32.BF16 R36, R44.reuse, R40, R36 ;  /* 0x000000282c24723c */ /* 0x040fec0000041824 */
[C---:B------:R-:W-:Y:S01]  /*3ee0*/  HMMA.16816.F32.BF16 R56, R44.reuse, R42, R56 ;  /* 0x0000002a2c38723c */ /* 0x040fe20000041838 */
[----:B------:R-:W-:Y:S05]  /*3ef0*/  LDSM.16.M88.4 R40, [R224+0x6800] ;  /* 0x00680000e028783b */ /* 0x000fea0000000200 */
[C---:B-1----:R-:W-:Y:S06]  /*3f00*/  HMMA.16816.F32.BF16 R76, R44.reuse, R60, R76 ;  /* 0x0000003c2c4c723c */ /* 0x042fec000004184c */
[----:B------:R-:W-:Y:S01]  /*3f10*/  HMMA.16816.F32.BF16 R80, R44, R62, R80 ;  /* 0x0000003e2c50723c */ /* 0x000fe20000041850 */
[----:B------:R-:W-:Y:S01]  /*3f20*/  FMUL.FTZ R24, R24, UR24 ;  /* 0x0000001818187c20 */ /* 0x000fe20008410000 */
[----:B------:R-:W-:Y:S01]  /*3f30*/  FMUL.FTZ R25, R25, UR24 ;  /* 0x0000001819197c20 */ /* 0x000fe20008410000 */
[----:B------:R-:W-:Y:S01]  /*3f40*/  FMUL.FTZ R26, R26, UR24 ;  /* 0x000000181a1a7c20 */ /* 0x000fe20008410000 */
[----:B------:R-:W-:-:S02]  /*3f50*/  FMUL.FTZ R27, R27, UR24 ;  /* 0x000000181b1b7c20 */ /* 0x000fc40008410000 */
[C---:B---3--:R-:W-:Y:S01]  /*3f60*/  HMMA.16816.F32.BF16 R52, R32.reuse, R16, R52 ;  /* 0x000000102034723c */ /* 0x048fe20000041834 */
[----:B------:R-:W1:Y:S05]  /*3f70*/  MUFU.TANH R24, R24 ;  /* 0x0000001800187308 */ /* 0x000e6a0000002400 */
[C---:B------:R-:W-:Y:S01]  /*3f80*/  HMMA.16816.F32.BF16 R48, R32.reuse, R18, R48 ;  /* 0x000000122030723c */ /* 0x040fe20000041830 */
[----:B------:R-:W3:Y:S02]  /*3f90*/  LDSM.16.M88.4 R16, [R231+0xf800] ;  /* 0x00f80000e710783b */ /* 0x000ee40000000200 */
[----:B------:R-:W1:Y:S03]  /*3fa0*/  MUFU.TANH R25, R25 ;  /* 0x0000001900197308 */ /* 0x000e660000002400 */
[C---:B------:R-:W-:Y:S05]  /*3fb0*/  HMMA.16816.F32.BF16 R36, R32.reuse, R28, R36 ;  /* 0x0000001c2024723c */ /* 0x040fea0000041824 */
[----:B------:R-:W1:Y:S01]  /*3fc0*/  MUFU.TANH R26, R26 ;  /* 0x0000001a001a7308 */ /* 0x000e620000002400 */
[C---:B------:R-:W-:Y:S01]  /*3fd0*/  HMMA.16816.F32.BF16 R56, R32.reuse, R30, R56 ;  /* 0x0000001e2038723c */ /* 0x040fe20000041838 */
[----:B------:R-:W2:Y:S05]  /*3fe0*/  LDSM.16.M88.4 R28, [R224+0x7000] ;  /* 0x00700000e01c783b */ /* 0x000eaa0000000200 */
[C---:B-----5:R-:W-:Y:S01]  /*3ff0*/  HMMA.16816.F32.BF16 R76, R32.reuse, R12, R76 ;  /* 0x0000000c204c723c */ /* 0x060fe2000004184c */
[----:B------:R-:W1:Y:S05]  /*4000*/  MUFU.TANH R27, R27 ;  /* 0x0000001b001b7308 */ /* 0x000e6a0000002400 */
[----:B------:R-:W-:Y:S06]  /*4010*/  HMMA.16816.F32.BF16 R80, R32, R14, R80 ;  /* 0x0000000e2050723c */ /* 0x000fec0000041850 */
[C---:B----4-:R-:W-:Y:S06]  /*4020*/  HMMA.16816.F32.BF16 R52, R20.reuse, R4, R52 ;  /* 0x000000041434723c */ /* 0x050fec0000041834 */
[----:B------:R-:W-:Y:S01]  /*4030*/  HMMA.16816.F32.BF16 R48, R20, R6, R48 ;  /* 0x000000061430723c */ /* 0x000fe20000041830 */
[----:B------:R-:W4:Y:S01]  /*4040*/  LDSM.16.M88.4 R4, [R224+0x7800] ;  /* 0x00780000e004783b */ /* 0x000f220000000200 */
[----:B------:R-:W-:-:S04]  /*4050*/  DEPBAR.LE SB0, 0x0 ;  /* 0x000080000000791a */ /* 0x000fc80000000000 */
[C---:B------:R-:W-:Y:S06]  /*4060*/  HMMA.16816.F32.BF16 R36, R20.reuse, R72, R36 ;  /* 0x000000481424723c */ /* 0x040fec0000041824 */
[C---:B------:R-:W-:Y:S06]  /*4070*/  HMMA.16816.F32.BF16 R56, R20.reuse, R74, R56 ;  /* 0x0000004a1438723c */ /* 0x040fec0000041838 */
[C---:B---3--:R-:W-:Y:S06]  /*4080*/  HMMA.16816.F32.BF16 R76, R20.reuse, R16, R76 ;  /* 0x00000010144c723c */ /* 0x048fec000004184c */
[----:B------:R-:W-:Y:S06]  /*4090*/  HMMA.16816.F32.BF16 R80, R20, R18, R80 ;  /* 0x000000121450723c */ /* 0x000fec0000041850 */
[C---:B------:R-:W-:Y:S06]  /*40a0*/  HMMA.16816.F32.BF16 R36, R8.reuse, R40, R36 ;  /* 0x000000280824723c */ /* 0x040fec0000041824 */
[C---:B------:R-:W-:Y:S06]  /*40b0*/  HMMA.16816.F32.BF16 R56, R8.reuse, R42, R56 ;  /* 0x0000002a0838723c */ /* 0x040fec0000041838 */
[C---:B--2---:R-:W-:Y:S06]  /*40c0*/  HMMA.16816.F32.BF16 R52, R8.reuse, R28, R52 ;  /* 0x0000001c0834723c */ /* 0x044fec0000041834 */
[C---:B------:R-:W-:Y:S06]  /*40d0*/  HMMA.16816.F32.BF16 R48, R8.reuse, R30, R48 ;  /* 0x0000001e0830723c */ /* 0x040fec0000041830 */
[----:B----4-:R-:W-:Y:S01]  /*40e0*/  HMMA.16816.F32.BF16 R76, R8, R4, R76 ;  /* 0x00000004084c723c */ /* 0x010fe2000004184c */
[----:B------:R-:W-:Y:S01]  /*40f0*/  FMUL.FTZ R36, R36, UR24 ;  /* 0x0000001824247c20 */ /* 0x000fe20008410000 */
[----:B------:R-:W-:Y:S01]  /*4100*/  FMUL.FTZ R37, R37, UR24 ;  /* 0x0000001825257c20 */ /* 0x000fe20008410000 */
[----:B------:R-:W-:Y:S01]  /*4110*/  FMUL.FTZ R12, R38, UR24 ;  /* 0x00000018260c7c20 */ /* 0x000fe20008410000 */
[----:B------:R-:W-:-:S02]  /*4120*/  FMUL.FTZ R13, R39, UR24 ;  /* 0x00000018270d7c20 */ /* 0x000fc40008410000 */
[----:B------:R-:W-:Y:S01]  /*4130*/  HMMA.16816.F32.BF16 R80, R8, R6, R80 ;  /* 0x000000060850723c */ /* 0x000fe20000041850 */
[----:B------:R-:W-:Y:S01]  /*4140*/  LOP3.LUT R4, R104, 0xffffffe0, RZ, 0xc0, !PT ;  /* 0xffffffe068047812 */ /* 0x000fe200078ec0ff */
[----:B------:R-:W-:Y:S01]  /*4150*/  FMUL.FTZ R29, R56, UR24 ;  /* 0x00000018381d7c20 */ /* 0x000fe20008410000 */
[----:B------:R-:W-:Y:S01]  /*4160*/  FMUL.FTZ R28, R57, UR24 ;  /* 0x00000018391c7c20 */ /* 0x000fe20008410000 */
[----:B------:R-:W-:Y:S01]  /*4170*/  FMUL.FTZ R16, R58, UR24 ;  /* 0x000000183a107c20 */ /* 0x000fe20008410000 */
[----:B------:R-:W-:Y:S01]  /*4180*/  IADD3 R4, R100, -R4, RZ ;  /* 0x8000000464047210 */ /* 0x000fe20007ffe0ff */
        /* <DEDUP_REMOVED lines=9> */
[----:B------:R-:W-:Y:S01]  /*4220*/  LEA R4, R103, UR21, 0x4 ;  /* 0x0000001567047c11 */ /* 0x000fe2000f8e20ff */
        /* <DEDUP_REMOVED lines=10> */
[----:B------:R-:W-:Y:S01]  /*42d0*/  FMUL.FTZ R82, R82, UR24 ;  /* 0x0000001852527c20 */ /* 0x000fe20008410000 */
[----:B------:R-:W-:Y:S01]  /*42e0*/  FMUL.FTZ R83, R83, UR24 ;  /* 0x0000001853537c20 */ /* 0x000fe20008410000 */
[----:B------:R-:W-:Y:S01]  /*42f0*/  IADD3 R204, R4, UR16, -R204 ;  /* 0x0000001004cc7c10 */ /* 0x000fe2000fffe8cc */
[----:B------:R-:W2:Y:S04]  /*4300*/  MUFU.TANH R36, R36 ;  /* 0x0000002400247308 */ /* 0x000ea80000002400 */
[----:B------:R-:W-:-:S04]  /*4310*/  VIADD R204, R204, UR20 ;  /* 0x00000014cccc7c36 */ /* 0x000fc80008000000 */
[----:B------:R-:W3:Y:S01]  /*4320*/  MUFU.TANH R37, R37 ;  /* 0x0000002500257308 */ /* 0x000ee20000002400 */
[C---:B------:R-:W-:Y:S02]  /*4330*/  VIADDMNMX R167, R204.reuse, 0x8, R167, PT ;  /* 0x00000008cca77846 */ /* 0x040fe400038001a7 */
[----:B------:R-:W-:-:S05]  /*4340*/  VIMNMX R204, R204, UR16, PT ;  /* 0x00000010cccc7c48 */ /* 0x000fca000bfe0100 */
[----:B------:R-:W4:Y:S08]  /*4350*/  MUFU.TANH R12, R12 ;  /* 0x0000000c000c7308 */ /* 0x000f300000002400 */
        /* <DEDUP_REMOVED lines=24> */
[----:B------:R-:W2:Y:S01]  /*44e0*/  LDC R5, c[0x0][0x380] ;  /* 0x0000e000ff057b82 */ /* 0x000ea20000000800 */
[----:B------:R-:W-:Y:S01]  /*44f0*/  UIADD3 UR6, UR25, -0x40, URZ ;  /* 0xffffffc019067890 */ /* 0x000fe2000fffe03f */
[----:B------:R-:W-:-:S05]  /*4500*/  IMAD.U32 R9, RZ, RZ, UR25 ;  /* 0x00000019ff097e24 */ /* 0x000fca000f8e00ff */
[----:B------:R-:W-:Y:S02]  /*4510*/  IABS R9, R9 ;  /* 0x0000000900097213 */ /* 0x000fe40000000000 */
[----:B------:R-:W-:-:S04]  /*4520*/  MOV R7, UR6 ;  /* 0x0000000600077c02 */ /* 0x000fc80008000f00 */
[----:B------:R-:W-:Y:S02]  /*4530*/  IABS R7, R7 ;  /* 0x0000000700077213 */ /* 0x000fe40000000000 */
[----:B--2---:R-:W-:-:S04]  /*4540*/  IABS R4, R5 ;  /* 0x0000000500047213 */ /* 0x004fc80000000000 */
[----:B------:R-:W2:Y:S08]  /*4550*/  I2F.RP R14, R4 ;  /* 0x00000004000e7306 */ /* 0x000eb00000209400 */
[----:B--2---:R-:W2:Y:S02]  /*4560*/  MUFU.RCP R14, R14 ;  /* 0x0000000e000e7308 */ /* 0x004ea40000001000 */
[----:B--2---:R-:W-:-:S06]  /*4570*/  VIADD R14, R14, 0xffffffe ;  /* 0x0ffffffe0e0e7836 */ /* 0x004fcc0000000000 */
[----:B------:R-:W2:Y:S02]  /*4580*/  F2I.FTZ.U32.TRUNC.NTZ R15, R14 ;  /* 0x0000000e000f7305 */ /* 0x000ea4000021f000 */
[----:B--2---:R-:W-:Y:S01]  /*4590*/  IADD3 R10, RZ, -R15, RZ ;  /* 0x8000000fff0a7210 */ /* 0x004fe20007ffe0ff */
        /* <DEDUP_REMOVED lines=50> */
.L_x_3696:
[----:B------:R-:W-:-:S04]  /*48c0*/  ULEA UR6, -UR12, URZ, 0x6 ;  /* 0x0000003f0c067291 */ /* 0x000fc8000f8e313f */
[----:B------:R-:W-:Y:S02]  /*48d0*/  USHF.R.S32.HI UR7, URZ, 0x1f, UR6 ;  /* 0x0000001f3f077899 */ /* 0x000fe40008011406 */
[----:B------:R-:W-:-:S04]  /*48e0*/  MOV R4, UR6 ;  /* 0x0000000600047c02 */ /* 0x000fc80008000f00 */
[----:B------:R-:W-:-:S07]  /*48f0*/  MOV R5, UR7 ;  /* 0x0000000700057c02 */ /* 0x000fce0008000f00 */
.L_x_3697:
        /* <DEDUP_REMOVED lines=36> */
.L_x_3695:
        /* <DEDUP_REMOVED lines=11> */
[C---:B--2---:R-:W-:Y:S01]  /*4bf0*/  VIADD R4, R11.reuse, 0x1 ;  /* 0x000000010b047836 */ /* 0x044fe20000000000 */
[----:B------:R-:W-:Y:S01]  /*4c00*/  LDSM.16.MT88.4 R140, [R229+0x10000] ;  /* 0x01000000e58c783b */ /* 0x000fe20000004200 */
[C---:B------:R-:W-:Y:S02]  /*4c10*/  VIADD R5, R11.reuse, 0x8 ;  /* 0x000000080b057836 */ /* 0x040fe40000000000 */
[C---:B------:R-:W-:Y:S01]  /*4c20*/  VIADD R7, R11.reuse, 0x21 ;  /* 0x000000210b077836 */ /* 0x040fe20000000000 */
[CC--:B------:R-:W-:Y:S01]  /*4c30*/  ISETP.GE.AND P4, PT, R4.reuse, R204.reuse, PT ;  /* 0x000000cc0400720c */ /* 0x0c0fe20003f86270 */
[C---:B------:R-:W-:Y:S01]  /*4c40*/  VIADD R15, R11.reuse, 0x30 ;  /* 0x000000300b0f7836 */ /* 0x040fe20000000000 */
[-C--:B------:R-:W-:Y:S01]  /*4c50*/  ISETP.GE.AND P1, PT, R4, R167.reuse, PT ;  /* 0x000000a70400720c */ /* 0x080fe20003f26270 */
[----:B------:R-:W-:Y:S01]  /*4c60*/  VIADD R4, R11, 0x9 ;  /* 0x000000090b047836 */ /* 0x000fe20000000000 */
[CC--:B------:R-:W-:Y:S01]  /*4c70*/  ISETP.GE.AND P5, PT, R5.reuse, R204.reuse, PT ;  /* 0x000000cc0500720c */ /* 0x0c0fe20003fa6270 */
[----:B------:R-:W-:Y:S01]  /*4c80*/  LDSM.16.MT88.4 R132, [R228+0x10000] ;  /* 0x01000000e484783b */ /* 0x000fe20000004200 */
[-C--:B------:R-:W-:Y:S01]  /*4c90*/  ISETP.GE.AND P0, PT, R5, R167.reuse, PT ;  /* 0x000000a70500720c */ /* 0x080fe20003f06270 */
[C---:B------:R-:W-:Y:S01]  /*4ca0*/  VIADD R5, R11.reuse, 0x10 ;  /* 0x000000100b057836 */ /* 0x040fe20000000000 */
[C---:B------:R-:W-:Y:S01]  /*4cb0*/  ISETP.GE.AND P3, PT, R4.reuse, R204, PT ;  /* 0x000000cc0400720c */ /* 0x040fe20003f66270 */
[----:B------:R-:W-:Y:S01]  /*4cc0*/  LDSM.16.MT88.4 R40, [R232+0x12000] ;  /* 0x01200000e828783b */ /* 0x000fe20000004200 */
[----:B------:R-:W-:Y:S01]  /*4cd0*/  ISETP.GE.AND P2, PT, R4, R167, PT ;  /* 0x000000a70400720c */ /* 0x000fe20003f46270 */
[----:B------:R-:W-:Y:S01]  /*4ce0*/  VIADD R4, R11, 0x11 ;  /* 0x000000110b047836 */ /* 0x000fe20000000000 */
[----:B-1----:R-:W-:Y:S01]  /*4cf0*/  FSEL R24, R24, -INF , !P5 ;  /* 0xff80000018187808 */ /* 0x002fe20006800000 */
[----:B------:R-:W-:Y:S01]  /*4d00*/  LDSM.16.MT88.4 R48, [R230+0x12000] ;  /* 0x01200000e630783b */ /* 0x000fe20000004200 */
[----:B------:R-:W-:-:S02]  /*4d10*/  FSEL R26, R26, -INF , !P0 ;  /* 0xff8000001a1a7808 */ /* 0x000fc40004000000 */
[-C--:B------:R-:W-:Y:S01]  /*4d20*/  ISETP.GE.AND P5, PT, R4, R204.reuse, PT ;  /* 0x000000cc0400720c */ /* 0x080fe20003fa6270 */
[----:B------:R-:W-:Y:S01]  /*4d30*/  LDSM.16.MT88.4 R56, [R229+0x12000] ;  /* 0x01200000e538783b */ /* 0x000fe20000004200 */
[----:B------:R-:W-:Y:S02]  /*4d40*/  FSEL R65, R65, -INF , !P4 ;  /* 0xff80000041417808 */ /* 0x000fe40006000000 */
[----:B------:R-:W-:Y:S01]  /*4d50*/  FSEL R66, R66, -INF , !P1 ;  /* 0xff80000042427808 */ /* 0x000fe20004800000 */
[----:B------:R-:W-:Y:S01]  /*4d60*/  LDSM.16.MT88.4 R72, [R232+0x14000] ;  /* 0x01400000e848783b */ /* 0x000fe20000004200 */
[----:B------:R-:W-:Y:S01]  /*4d70*/  ISETP.GE.AND P0, PT, R4, R167, PT ;  /* 0x000000a70400720c */ /* 0x000fe20003f06270 */
[----:B------:R-:W-:Y:S01]  /*4d80*/  VIADD R4, R11, 0x19 ;  /* 0x000000190b047836 */ /* 0x000fe20000000000 */
        /* <DEDUP_REMOVED lines=18> */
[----:B------:R-:W-:Y:S01]  /*4eb0*/  FMNMX.FTZ R12, R3, R65, !PT ;  /* 0x00000041030c7209 */ /* 0x000fe20007810000 */
[----:B------:R-:W-:Y:S01]  /*4ec0*/  LDSM.16.MT88.4 R120, [R229+0x16000] ;  /* 0x01600000e578783b */ /* 0x000fe20000004200 */
[CC--:B------:R-:W-:Y:S02]  /*4ed0*/  ISETP.GE.AND P3, PT, R5.reuse, R204.reuse, PT ;  /* 0x000000cc0500720c */ /* 0x0c0fe40003f66270 */
[----:B------:R-:W-:Y:S01]  /*4ee0*/  ISETP.GE.AND P2, PT, R5, R167, PT ;  /* 0x000000a70500720c */ /* 0x000fe20003f46270 */
[----:B------:R-:W-:Y:S01]  /*4ef0*/  LDSM.16.MT88.4 R20, [R229+0x10800] ;  /* 0x01080000e514783b */ /* 0x000fe20000004200 */
[----:B------:R-:W-:Y:S01]  /*4f00*/  FSEL R5, R13, -INF , !P0 ;  /* 0xff8000000d057808 */ /* 0x000fe20004000000 */
[----:B------:R-:W-:Y:S01]  /*4f10*/  VIADD R13, R11, 0x28 ;  /* 0x000000280b0d7836 */ /* 0x000fe20000000000 */
[----:B------:R-:W-:Y:S01]  /*4f20*/  ISETP.GE.AND P0, PT, R4, R204, PT ;  /* 0x000000cc0400720c */ /* 0x000fe20003f06270 */
[----:B------:R-:W-:Y:S01]  /*4f30*/  LDSM.16.MT88.4 R32, [R230+0x12800] ;  /* 0x01280000e620783b */ /* 0x000fe20000004200 */
[----:B------:R-:W-:-:S02]  /*4f40*/  FMNMX.FTZ R14, R24, R12, !PT ;  /* 0x0000000c180e7209 */ /* 0x000fc40007810000 */
[----:B------:R-:W-:Y:S02]  /*4f50*/  FSEL R12, R17, -INF , !P1 ;  /* 0xff800000110c7808 */ /* 0x000fe40004800000 */
[----:B------:R-:W-:Y:S02]  /*4f60*/  FSEL R185, R185, -INF , !P0 ;  /* 0xff800000b9b97808 */ /* 0x000fe40004000000 */
[----:B------:R-:W-:Y:S01]  /*4f70*/  FMNMX.FTZ R17, R25, R14, !PT ;  /* 0x0000000e19117209 */ /* 0x000fe20007810000 */
[C---:B------:R-:W-:Y:S01]  /*4f80*/  VIADD R14, R11.reuse, 0x31 ;  /* 0x000000310b0e7836 */ /* 0x040fe20000000000 */
[----:B------:R-:W-:Y:S02]  /*4f90*/  ISETP.GE.AND P0, PT, R11, R167, PT ;  /* 0x000000a70b00720c */ /* 0x000fe40003f06270 */
[----:B------:R-:W-:Y:S02]  /*4fa0*/  FMNMX.FTZ R17, R10, R17, !PT ;  /* 0x000000110a117209 */ /* 0x000fe40007810000 */
[----:B------:R-:W-:-:S02]  /*4fb0*/  FSEL R64, R64, -INF , !P0 ;  /* 0xff80000040407808 */ /* 0x000fc40004000000 */
[----:B------:R-:W-:Y:S02]  /*4fc0*/  FSEL R8, R29, -INF , !P3 ;  /* 0xff8000001d087808 */ /* 0x000fe40005800000 */
[----:B------:R-:W-:Y:S02]  /*4fd0*/  ISETP.GE.AND P3, PT, R4, R167, PT ;  /* 0x000000a70400720c */ /* 0x000fe40003f66270 */
[----:B------:R-:W-:Y:S02]  /*4fe0*/  FSEL R4, R16, -INF , !P2 ;  /* 0xff80000010047808 */ /* 0x000fe40005000000 */
[----:B------:R-:W-:Y:S02]  /*4ff0*/  FMNMX.FTZ R17, R9, R17, !PT ;  /* 0x0000001109117209 */ /* 0x000fe40007810000 */
[----:B------:R-:W-:Y:S02]  /*5000*/  FMNMX.FTZ R16, R64, R66, !PT ;  /* 0x0000004240107209 */ /* 0x000fe40007810000 */
[----:B------:R-:W-:-:S02]  /*5010*/  ISETP.GE.AND P5, PT, R7, R204, PT ;  /* 0x000000cc0700720c */ /* 0x000fc40003fa6270 */
[----:B------:R-:W-:Y:S02]  /*5020*/  ISETP.GE.AND P2, PT, R7, R167, PT ;  /* 0x000000a70700720c */ /* 0x000fe40003f46270 */
[----:B------:R-:W-:Y:S02]  /*5030*/  FSEL R7, R28, -INF , !P4 ;  /* 0xff8000001c077808 */ /* 0x000fe40006000000 */
[----:B------:R-:W-:Y:S01]  /*5040*/  FMNMX.FTZ R17, R8, R17, !PT ;  /* 0x0000001108117209 */ /* 0x000fe20007810000 */
[----:B------:R-:W-:Y:S01]  /*5050*/  LDSM.16.MT88.4 R28, [R228+0x12800] ;  /* 0x01280000e41c783b */ /* 0x000fe20000004200 */
[----:B------:R-:W-:Y:S02]  /*5060*/  FMNMX.FTZ R16, R26, R16, !PT ;  /* 0x000000101a107209 */ /* 0x000fe40007810000 */
[----:B------:R-:W-:Y:S02]  /*5070*/  FMNMX.FTZ R17, R7, R17, !PT ;  /* 0x0000001107117209 */ /* 0x000fe40007810000 */
[----:B------:R-:W-:-:S02]  /*5080*/  FMNMX.FTZ R16, R27, R16, !PT ;  /* 0x000000101b107209 */ /* 0x000fc40007810000 */
[C---:B------:R-:W-:Y:S02]  /*5090*/  ISETP.GE.AND P4, PT, R13.reuse, R204, PT ;  /* 0x000000cc0d00720c */ /* 0x040fe40003f86270 */
[----:B------:R-:W-:Y:S01]  /*50a0*/  ISETP.GE.AND P1, PT, R13, R167, PT ;  /* 0x000000a70d00720c */ /* 0x000fe20003f26270 */
[----:B------:R-:W-:Y:S01]  /*50b0*/  VIADD R13, R11, 0x29 ;  /* 0x000000290b0d7836 */ /* 0x000fe20000000000 */
[----:B------:R-:W-:Y:S02]  /*50c0*/  FSEL R186, R186, -INF , !P5 ;  /* 0xff800000baba7808 */ /* 0x000fe40006800000 */
[----:B------:R-:W-:Y:S02]  /*50d0*/  FMNMX.FTZ R17, R185, R17, !PT ;  /* 0x00000011b9117209 */ /* 0x000fe40007810000 */
[----:B------:R-:W-:Y:S02]  /*50e0*/  FMNMX.FTZ R16, R6, R16, !PT ;  /* 0x0000001006107209 */ /* 0x000fe40007810000 */
[----:B------:R-:W-:-:S02]  /*50f0*/  FSEL R189, R189, -INF , !P3 ;  /* 0xff800000bdbd7808 */ /* 0x000fc40005800000 */
[----:B------:R-:W-:Y:S02]  /*5100*/  ISETP.GE.AND P3, PT, R13, R204, PT ;  /* 0x000000cc0d00720c */ /* 0x000fe40003f66270 */
[----:B------:R-:W-:Y:S02]  /*5110*/  FSEL R187, R187, -INF , !P4 ;  /* 0xff800000bbbb7808 */ /* 0x000fe40006000000 */
[----:B------:R-:W-:Y:S02]  /*5120*/  FMNMX.FTZ R17, R186, R17, !PT ;  /* 0x00000011ba117209 */ /* 0x000fe40007810000 */
[----:B------:R-:W-:Y:S02]  /*5130*/  FMNMX.FTZ R16, R5, R16, !PT ;  /* 0x0000001005107209 */ /* 0x000fe40007810000 */
[----:B------:R-:W-:Y:S02]  /*5140*/  ISETP.GE.AND P5, PT, R15, R204, PT ;  /* 0x000000cc0f00720c */ /* 0x000fe40003fa6270 */
[----:B------:R-:W-:-:S02]  /*5150*/  FSEL R188, R188, -INF , !P3 ;  /* 0xff800000bcbc7808 */ /* 0x000fc40005800000 */
[----:B------:R-:W-:Y:S02]  /*5160*/  FMNMX.FTZ R17, R187, R17, !PT ;  /* 0x00000011bb117209 */ /* 0x000fe40007810000 */
[----:B------:R-:W-:Y:S02]  /*5170*/  FMNMX.FTZ R16, R4, R16, !PT ;  /* 0x0000001004107209 */ /* 0x000fe40007810000 */
[----:B------:R-:W-:Y:S01]  /*5180*/  ISETP.GE.AND P0, PT, R13, R167, PT ;  /* 0x000000a70d00720c */ /* 0x000fe20003f06270 */
[C---:B------:R-:W-:Y:S01]  /*5190*/  VIADD R13, R11.reuse, 0x38 ;  /* 0x000000380b0d7836 */ /* 0x040fe20000000000 */
[----:B------:R-:W-:Y:S01]  /*51a0*/  ISETP.GE.AND P4, PT, R14, R204, PT ;  /* 0x000000cc0e00720c */ /* 0x000fe20003f86270 */
[----:B------:R-:W-:Y:S01]  /*51b0*/  VIADD R11, R11, 0x39 ;  /* 0x000000390b0b7836 */ /* 0x000fe20000000000 */
        /* <DEDUP_REMOVED lines=23> */
[-C--:B------:R-:W-:Y:S02]  /*5330*/  ISETP.GE.AND P1, PT, R13, R167.reuse, PT ;  /* 0x000000a70d00720c */ /* 0x080fe40003f26270 */
[----:B------:R-:W-:Y:S02]  /*5340*/  FSEL R196, R196, -INF , !P0 ;  /* 0xff800000c4c47808 */ /* 0x000fe40004000000 */
[----:B------:R-:W-:Y:S02]  /*5350*/  FMNMX.FTZ R16, R197, R16, !PT ;  /* 0x00000010c5107209 */ /* 0x000fe40007810000 */
[----:B------:R-:W-:-:S02]  /*5360*/  ISETP.GE.AND P0, PT, R11, R167, PT ;  /* 0x000000a70b00720c */ /* 0x000fc40003f06270 */
[----:B------:R-:W-:Y:S02]  /*5370*/  FSEL R195, R195, -INF , !P1 ;  /* 0xff800000c3c37808 */ /* 0x000fe40004800000 */
[----:B------:R-:W-:Y:S02]  /*5380*/  FMNMX.FTZ R16, R196, R16, !PT ;  /* 0x00000010c4107209 */ /* 0x000fe40007810000 */
[----:B------:R-:W-:Y:S02]  /*5390*/  FSEL R194, R194, -INF , !P0 ;  /* 0xff800000c2c27808 */ /* 0x000fe40004000000 */
[----:B------:R-:W-:Y:S02]  /*53a0*/  FMNMX.FTZ R11, R195, R16, !PT ;  /* 0x00000010c30b7209 */ /* 0x000fe40007810000 */
[----:B------:R-:W-:Y:S01]  /*53b0*/  LDSM.16.MT88.4 R16, [R228+0x16000] ;  /* 0x01600000e410783b */ /* 0x000fe20000004200 */
[----:B------:R-:W-:Y:S02]  /*53c0*/  PLOP3.LUT P3, PT, PT, PT, UP0, 0x80, 0x0 ;  /* 0x000000000000781c */ /* 0x000fe40003f6f008 */
[----:B------:R-:W-:-:S02]  /*53d0*/  FMNMX.FTZ R11, R194, R11, !PT ;  /* 0x0000000bc20b7209 */ /* 0x000fc40007810000 */
        /* <DEDUP_REMOVED lines=26> */
[--C-:B------:R-:W-:Y:S01]  /*5580*/  FFMA.FTZ R188, R188, UR16, -R198.reuse ;  /* 0x00000010bcbc7c23 */ /* 0x100fe200080108c6 */
[--C-:B------:R-:W-:Y:S01]  /*5590*/  FFMA.FTZ R202, R202, UR16, -R198.reuse ;  /* 0x00000010caca7c23 */ /* 0x100fe200080108c6 */
[--C-:B------:R-:W-:Y:S01]  /*55a0*/  FFMA.FTZ R201, R201, UR16, -R198.reuse ;  /* 0x00000010c9c97c23 */ /* 0x100fe200080108c6 */
[----:B------:R-:W-:Y:S01]  /*55b0*/  FSEL R193, R193, RZ, P0 ;  /* 0x000000ffc1c17208 */ /* 0x000fe20000000000 */
[--C-:B------:R-:W-:Y:S01]  /*55c0*/  FFMA.FTZ R200, R200, UR16, -R198.reuse ;  /* 0x00000010c8c87c23 */ /* 0x100fe200080108c6 */
[----:B------:R-:W-:-:S02]  /*55d0*/  FFMA.FTZ R250, R199, UR16, -R198 ;  /* 0x00000010c7fa7c23 */ /* 0x000fc400080108c6 */
[----:B------:R-:W-:Y:S01]  /*55e0*/  MUFU.EX2 R179, R179 ;  /* 0x000000b300b37308 */ /* 0x000fe20000000800 */
[--C-:B------:R-:W-:Y:S01]  /*55f0*/  FFMA.FTZ R183, R64, UR16, -R193.reuse ;  /* 0x0000001040b77c23 */ /* 0x100fe200080108c1 */
        /* <DEDUP_REMOVED lines=8> */
[--C-:B------:R-:W-:Y:S01]  /*5680*/  FFMA.FTZ R169, R4, UR16, -R193.reuse ;  /* 0x0000001004a97c23 */ /* 0x100fe200080108c1 */
[--C-:B------:R-:W-:Y:S01]  /*5690*/  FFMA.FTZ R0, R12, UR16, -R193.reuse ;  /* 0x000000100c007c23 */ /* 0x100fe200080108c1 */
[----:B------:R-:W1:Y:S01]  /*56a0*/  LDSM.16.MT88.4 R4, [R228+0x10800] ;  /* 0x01080000e404783b */ /* 0x000e620000004200 */
[--C-:B------:R-:W-:Y:S01]  /*56b0*/  FFMA.FTZ R189, R189, UR16, -R193.reuse ;  /* 0x00000010bdbd7c23 */ /* 0x100fe200080108c1 */
[--C-:B------:R-:W-:Y:S01]  /*56c0*/  FFMA.FTZ R190, R190, UR16, -R193.reuse ;  /* 0x00000010bebe7c23 */ /* 0x100fe200080108c1 */
[--C-:B------:R-:W-:Y:S01]  /*56d0*/  FFMA.FTZ R191, R191, UR16, -R193.reuse ;  /* 0x00000010bfbf7c23 */ /* 0x100fe200080108c1 */
[----:B------:R-:W-:Y:S01]  /*56e0*/  MUFU.EX2 R183, R183 ;  /* 0x000000b700b77308 */ /* 0x000fe20000000800 */
[----:B------:R-:W4:Y:S01]  /*56f0*/  LDSM.16.MT88.4 R12, [R232+0x12800] ;  /* 0x01280000e80c783b */ /* 0x000f220000004200 */
[--C-:B------:R-:W-:Y:S01]  /*5700*/  FFMA.FTZ R192, R192, UR16, -R193.reuse ;  /* 0x00000010c0c07c23 */ /* 0x100fe200080108c1 */
[--C-:B------:R-:W-:Y:S01]  /*5710*/  FFMA.FTZ R197, R197, UR16, -R193.reuse ;  /* 0x00000010c5c57c23 */ /* 0x100fe200080108c1 */
[--C-:B------:R-:W-:Y:S01]  /*5720*/  FFMA.FTZ R196, R196, UR16, -R193.reuse ;  /* 0x00000010c4c47c23 */ /* 0x100fe200080108c1 */
[----:B------:R-:W-:Y:S01]  /*5730*/  LDSM.16.MT88.4 R24, [R232+0x10800] ;  /* 0x01080000e818783b */ /* 0x000fe20000004200 */
[--C-:B------:R-:W-:Y:S01]  /*5740*/  FFMA.FTZ R195, R195, UR16, -R193.reuse ;  /* 0x00000010c3c37c23 */ /* 0x100fe200080108c1 */
[----:B------:R-:W-:Y:S01]  /*5750*/  FFMA.FTZ R249, R194, UR16, -R193 ;  /* 0x00000010c2f97c23 */ /* 0x000fe200080108c1 */
[----:B------:R-:W5:Y:S01]  /*5760*/  MUFU.EX2 R184, R184 ;  /* 0x000000b800b87308 */ /* 0x000f620000000800 */
[----:B---3--:R-:W-:Y:S01]  /*5770*/  F2FP.BF16.F32.PACK_AB R130, R177, R179 ;  /* 0x000000b3b182723e */ /* 0x008fe200000010ff */
[----:B------:R-:W-:-:S04]  /*5780*/  FADD.FTZ R181, R182, R181 ;  /* 0x000000b5b6b57221 */ /* 0x000fc80000010000 */
[----:B------:R-:W-:Y:S02]  /*5790*/  FADD.FTZ R181, R179, R181 ;  /* 0x000000b5b3b57221 */ /* 0x000fe40000010000 */
[----:B------:R-:W3:Y:S02]  /*57a0*/  MUFU.EX2 R180, R180 ;  /* 0x000000b400b47308 */ /* 0x000ee40000000800 */
[----:B------:R-:W-:-:S06]  /*57b0*/  FADD.FTZ R181, R177, R181 ;  /* 0x000000b5b1b57221 */ /* 0x000fcc0000010000 */
[----:B------:R-:W2:Y:S01]  /*57c0*/  MUFU.EX2 R178, R178 ;  /* 0x000000b200b27308 */ /* 0x000ea20000000800 */
[----:B-----5:R-:W-:Y:S01]  /*57d0*/  F2FP.BF16.F32.PACK_AB R129, R184, R183 ;  /* 0x000000b7b881723e */ /* 0x020fe200000010ff */
[----:B------:R-:W-:-:S06]  /*57e0*/  FADD.FTZ R183, R183, R184 ;  /* 0x000000b8b7b77221 */ /* 0x000fcc0000010000 */
[----:B------:R-:W5:Y:S01]  /*57f0*/  MUFU.EX2 R176, R176 ;  /* 0x000000b000b07308 */ /* 0x000f620000000800 */
[----:B---3--:R-:W-:-:S07]  /*5800*/  FADD.FTZ R183, R180, R183 ;  /* 0x000000b7b4b77221 */ /* 0x008fce0000010000 */
[----:B------:R-:W3:Y:S01]  /*5810*/  MUFU.EX2 R174, R174 ;  /* 0x000000ae00ae7308 */ /* 0x000ee20000000800 */
[C---:B--2---:R-:W-:Y:S01]  /*5820*/  F2FP.BF16.F32.PACK_AB R131, R178.reuse, R180 ;  /* 0x000000b4b283723e */ /* 0x044fe200000010ff */
[----:B------:R-:W-:-:S06]  /*5830*/  FADD.FTZ R183, R178, R183 ;  /* 0x000000b7b2b77221 */ /* 0x000fcc0000010000 */
[----:B------:R-:W-:Y:S01]  /*5840*/  HMMA.16816.F32.BF16 R152, R128, R148, RZ ;  /* 0x000000948098723c */ /* 0x000fe200000418ff */
[----:B------:R-:W-:Y:S01]  /*5850*/  MUFU.EX2 R173, R173 ;  /* 0x000000ad00ad7308 */ /* 0x000fe20000000800 */
[----:B-----5:R-:W-:-:S04]  /*5860*/  FADD.FTZ R181, R176, R181 ;  /* 0x000000b5b0b57221 */ /* 0x020fc80000010000 */
[C---:B------:R-:W-:Y:S03]  /*5870*/  HMMA.16816.F32.BF16 R148, R128.reuse, R150, RZ ;  /* 0x000000968094723c */ /* 0x040fe600000418ff */
[----:B------:R-:W-:Y:S01]  /*5880*/  MUFU.EX2 R2, R2 ;  /* 0x0000000200027308 */ /* 0x000fe20000000800 */
[----:B---3--:R-:W-:Y:S02]  /*5890*/  FADD.FTZ R181, R174, R181 ;  /* 0x000000b5aeb57221 */ /* 0x008fe40000010000 */
[C---:B------:R-:W-:Y:S05]  /*58a0*/  HMMA.16816.F32.BF16 R160, R128.reuse, R156, RZ ;  /* 0x0000009c80a0723c */ /* 0x040fea00000418ff */
[----:B------:R-:W2:Y:S01]  /*58b0*/  MUFU.EX2 R175, R175 ;  /* 0x000000af00af7308 */ /* 0x000ea20000000800 */
[C---:B------:R-:W-:Y:S06]  /*58c0*/  HMMA.16816.F32.BF16 R144, R128.reuse, R140, RZ ;  /* 0x0000008c8090723c */ /* 0x040fec00000418ff */
[C---:B------:R-:W-:Y:S01]  /*58d0*/  HMMA.16816.F32.BF16 R136, R128.reuse, R132, RZ ;  /* 0x000000848088723c */ /* 0x040fe200000418ff */
[----:B------:R-:W3:Y:S05]  /*58e0*/  MUFU.EX2 R172, R172 ;  /* 0x000000ac00ac7308 */ /* 0x000eea0000000800 */
[----:B------:R-:W-:Y:S03]  /*58f0*/  HMMA.16816.F32.BF16 R36, R128, R40, RZ ;  /* 0x000000288024723c */ /* 0x000fe600000418ff */
[----:B------:R-:W-:Y:S01]  /*5900*/  MUFU.EX2 R169, R169 ;  /* 0x000000a900a97308 */ /* 0x000fe20000000800 */
[----:B--2---:R-:W-:-:S02]  /*5910*/  FADD.FTZ R183, R175, R183 ;  /* 0x000000b7afb77221 */ /* 0x004fc40000010000 */
[C---:B------:R-:W-:Y:S05]  /*5920*/  HMMA.16816.F32.BF16 R44, R128.reuse, R48, RZ ;  /* 0x00000030802c723c */ /* 0x040fea00000418ff */
[----:B------:R-:W2:Y:S01]  /*5930*/  MUFU.EX2 R0, R0 ;  /* 0x0000000000007308 */ /* 0x000ea20000000800 */
        /* <DEDUP_REMOVED lines=46> */
[----:B--2---:R-:W-:Y:S01]  /*5c20*/  F2FP.BF16.F32.PACK_AB R19, R0, R169 ;  /* 0x000000a90013723e */ /* 0x004fe200000010ff */
[----:B------:R-:W-:Y:S02]  /*5c30*/  FADD.FTZ R169, R169, R183 ;  /* 0x000000b7a9a97221 */ /* 0x000fe40000010000 */
[----:B------:R-:W-:Y:S02]  /*5c40*/  FADD.FTZ R173, R2, R173 ;  /* 0x000000ad02ad7221 */ /* 0x000fe40000010000 */
[----:B------:R-:W-:Y:S02]  /*5c50*/  FADD.FTZ R169, R0, R169 ;  /* 0x000000a900a97221 */ /* 0x000fe40000010000 */
[C---:B------:R-:W-:Y:S06]  /*5c60*/  HMMA.16816.F32.BF16 R152, R16.reuse, R8, R152 ;  /* 0x000000081098723c */ /* 0x040fec0000041898 */
[C---:B------:R-:W-:Y:S01]  /*5c70*/  HMMA.16816.F32.BF16 R148, R16.reuse, R10, R148 ;  /* 0x0000000a1094723c */ /* 0x040fe20000041894 */
[----:B------:R-:W2:Y:S05]  /*5c80*/  LDSM.16.MT88.4 R8, [R229+0x12800] ;  /* 0x01280000e508783b */ /* 0x000eaa0000004200 */
        /* <DEDUP_REMOVED lines=39> */
[C---:B-----5:R-:W-:Y:S06]  /*5f00*/  HMMA.16816.F32.BF16 R116, R16.reuse, R20, R116 ;  /* 0x000000141074723c */ /* 0x060fec0000041874 */
[C---:B------:R-:W-:Y:S01]  /*5f10*/  HMMA.16816.F32.BF16 R120, R16.reuse, R22, R120 ;  /* 0x000000161078723c */ /* 0x040fe20000041878 */
[----:B------:R-:W3:Y:S05]  /*5f20*/  LDSM.16.MT88.4 R20, [R232+0x13000] ;  /* 0x01300000e814783b */ /* 0x000eea0000004200 */
        /* <DEDUP_REMOVED lines=21> */
[----:B--2---:R-:W-:Y:S01]  /*6080*/  HMMA.16816.F32.BF16 R144, R16, R8, R144 ;  /* 0x000000081090723c */ /* 0x004fe20000041890 */
[----:B------:R-:W-:Y:S01]  /*6090*/  FADD.FTZ R191, R196, R191 ;  /* 0x000000bfc4bf7221 */ /* 0x000fe20000010000 */
[----:B------:R-:W-:-:S03]  /*60a0*/  FADD.FTZ R187, R200, R187 ;  /* 0x000000bbc8bb7221 */ /* 0x000fc60000010000 */
[----:B------:R-:W-:Y:S01]  /*60b0*/  FADD.FTZ R191, R195, R191 ;  /* 0x000000bfc3bf7221 */ /* 0x000fe20000010000 */
        /* <DEDUP_REMOVED lines=46> */
[C---:B---3--:R-:W-:Y:S06]  /*63a0*/  HMMA.16816.F32.BF16 R124, R16.reuse, R20, R124 ;  /* 0x00000014107c723c */ /* 0x048fec000004187c */
[----:B------:R-:W-:Y:S01]  /*63b0*/  HMMA.16816.F32.BF16 R128, R16, R22, R128 ;  /* 0x000000161080723c */ /* 0x000fe20000041880 */
[----:B------:R-:W3:Y:S04]  /*63c0*/  LDSM.16.MT88.4 R20, [R230+0x13800] ;  /* 0x01380000e614783b */ /* 0x000ee80000004200 */
[----:B------:R-:W3:Y:S01]  /*63d0*/  LDSM.16.MT88.4 R16, [R229+0x13800] ;  /* 0x01380000e510783b */ /* 0x000ee20000004200 */
        /* <DEDUP_REMOVED lines=28> */
[C---:B------:R-:W-:Y:S06]  /*65a0*/  HMMA.16816.F32.BF16 R72, R4.reuse, R34, R72 ;  /* 0x000000220448723c */ /* 0x040fec0000041848 */
        /* <DEDUP_REMOVED lines=8> */
[C---:B----4-:R-:W-:Y:S06]  /*6630*/  HMMA.16816.F32.BF16 R116, R4.reuse, R12, R116 ;  /* 0x0000000c0474723c */ /* 0x050fec0000041874 */
        /* <DEDUP_REMOVED lines=81> */
.L_x_3699:
[----:B------:R-:W-:-:S04]  /*6b50*/  ULEA UR26, -UR8, URZ, 0x6 ;  /* 0x0000003f081a7291 */ /* 0x000fc8000f8e313f */
[----:B------:R-:W-:-:S12]  /*6b60*/  USHF.R.S32.HI UR5, URZ, 0x1f, UR26 ;  /* 0x0000001f3f057899 */ /* 0x000fd8000801141a */
.L_x_3700:
[----:B------:R-:W-:Y:S01]  /*6b70*/  ULEA UR4, UP0, UR8, UR26, 0x4 ;  /* 0x0000001a08047291 */ /* 0x000fe2000f80203f */
[----:B------:R-:W-:Y:S01]  /*6b80*/  IMAD.U32 R0, RZ, RZ, UR26 ;  /* 0x0000001aff007e24 */ /* 0x000fe2000f8e00ff */
[----:B------:R-:W-:Y:S01]  /*6b90*/  IADD3 R2, P1, R170, UR26, RZ ;  /* 0x0000001aaa027c10 */ /* 0x000fe2000ff3e0ff */
[----:B------:R-:W-:Y:S01]  /*6ba0*/  IMAD.U32 R4, RZ, RZ, UR5 ;  /* 0x00000005ff047e24 */ /* 0x000fe2000f8e00ff */
[----:B------:R-:W-:Y:S02]  /*6bb0*/  ULEA.HI.X UR20, UR8, UR5, UR9, 0x4, UP0 ;  /* 0x0000000508147291 */ /* 0x000fe400080f2409 */
[----:B------:R-:W-:Y:S01]  /*6bc0*/  LEA R240, P2, R0, R240, 0x1 ;  /* 0x000000f000f07211 */ /* 0x000fe200078408ff */
[----:B------:R-:W-:Y:S01]  /*6bd0*/  UISETP.GT.AND UP0, UPT, UR23, UR15, UPT ;  /* 0x0000000f1700728c */ /* 0x000fe2000bf04270 */
        /* <DEDUP_REMOVED lines=465> */
.L_x_3702:
[----:B------:R-:W-:-:S04]  /*88f0*/  ULEA UR5, -UR12, URZ, 0x6 ;  /* 0x0000003f0c057291 */ /* 0x000fc8000f8e313f */
[----:B------:R-:W-:Y:S02]  /*8900*/  USHF.R.S32.HI UR4, URZ, 0x1f, UR5 ;  /* 0x0000001f3f047899 */ /* 0x000fe40008011405 */
[----:B------:R-:W-:-:S04]  /*8910*/  MOV R10, UR5 ;  /* 0x00000005000a7c02 */ /* 0x000fc80008000f00 */
[----:B------:R-:W-:-:S07]  /*8920*/  MOV R7, UR4 ;  /* 0x0000000400077c02 */ /* 0x000fce0008000f00 */
.L_x_3703:
        /* <DEDUP_REMOVED lines=35> */
.L_x_3701:
        /* <DEDUP_REMOVED lines=489> */
.L_x_3698:
        /* <DEDUP_REMOVED lines=15> */
.L_x_3708:
        /* <DEDUP_REMOVED lines=69> */
.L_x_3705:
[C---:B------:R-:W-:Y:S01]  /*af30*/  LEA R240, P0, R10.reuse, R240, 0x1 ;  /* 0x000000f00af07211 */ /* 0x040fe200078008ff */
[----:B------:R-:W-:Y:S03]  /*af40*/  UISETP.GT.AND UP0, UPT, UR23, UR15, UPT ;  /* 0x0000000f1700728c */ /* 0x000fe6000bf04270 */
        /* <DEDUP_REMOVED lines=310> */
[----:B------:R-:W-:Y:S04]  /*c2b0*/  IMAD.U32 R7, RZ, RZ, UR7 ;  /* 0x00000007ff077e24 */ /* 0x000fe8000f8e00ff */
[----:B------:R-:W-:Y:S02]  /*c2c0*/  MOV R5, UR11 ;  /* 0x0000000b00057c02 */ /* 0x000fe40008000f00 */
[----:B------:R-:W-:Y:S02]  /*c2d0*/  IABS R7, R7 ;  /* 0x0000000700077213 */ /* 0x000fe40000000000 */
        /* <DEDUP_REMOVED lines=57> */
.L_x_3707:
        /* <DEDUP_REMOVED lines=28> */
.L_x_3706:
[----:B-12---:R-:W-:Y:S01]  /*c830*/  FMNMX.FTZ R5, R178, R2, !PT ;  /* 0x00000002b2057209 */ /* 0x006fe20007810000 */
[----:B----4-:R-:W-:Y:S01]  /*c840*/  LDSM.16.MT88.4 R12, [R232+0x10000] ;  /* 0x01000000e80c783b */ /* 0x010fe20000004200 */
        /* <DEDUP_REMOVED lines=493> */
.L_x_3704:
[----:B------:R-:W1:Y:S01]  /*e720*/  SHFL.BFLY PT, R0, R250, 0x2, 0x1f ;  /* 0x0c401f00fa007f89 */ /* 0x000e6200000e0000 */
[----:B------:R-:W-:Y:S01]  /*e730*/  MOV R11, 0x3f800000 ;  /* 0x3f800000000b7802 */ /* 0x000fe20000000f00 */
[----:B------:R-:W2:Y:S01]  /*e740*/  S2UR UR5, SR_CgaCtaId ;  /* 0x00000000000579c3 */ /* 0x000ea20000008800 */
[----:B------:R-:W-:Y:S01]  /*e750*/  MOV R9, 0x3f800000 ;  /* 0x3f80000000097802 */ /* 0x000fe20000000f00 */
[----:B------:R-:W3:Y:S01]  /*e760*/  SHFL.BFLY PT, R2, R249, 0x2, 0x1f ;  /* 0x0c401f00f9027f89 */ /* 0x000ee200000e0000 */
[----:B------:R-:W-:Y:S01]  /*e770*/  UMOV UR4, 0x400 ;  /* 0x0000040000047882 */ /* 0x000fe20000000000 */
[----:B------:R-:W-:Y:S01]  /*e780*/  BSSY B0, `(.L_x_3709) ;  /* 0x0000131000007945 */ /* 0x000fe20003800000 */
[----:B------:R-:W4:Y:S03]  /*e790*/  S2R R7, SR_TID.X ;  /* 0x0000000000077919 */ /* 0x000f260000002100 */
[----:B------:R-:W5:Y:S01]  /*e7a0*/  LDC R20, c[0x0][0x270] ;  /* 0x00009c00ff147b82 */ /* 0x000f620000000800 */
[----:B------:R-:W5:Y:S01]  /*e7b0*/  S2R R18, SR_CTAID.Y ;  /* 0x0000000000127919 */ /* 0x000f620000002600 */
[----:B------:R-:W5:Y:S06]  /*e7c0*/  S2R R19, SR_CTAID.X ;  /* 0x0000000000137919 */ /* 0x000f6c0000002500 */
[----:B------:R-:W5:Y:S01]  /*e7d0*/  LDC.64 R16, c[0x0][0x2c0] ;  /* 0x0000b000ff107b82 */ /* 0x000f620000000a00 */
[----:B-1----:R-:W-:-:S02]  /*e7e0*/  FADD.FTZ R250, R0, R250 ;  /* 0x000000fa00fa7221 */ /* 0x002fc40000010000 */
[----:B------:R-:W1:Y:S01]  /*e7f0*/  S2R R0, SR_TID.X ;  /* 0x0000000000007919 */ /* 0x000e620000002100 */
[----:B--2---:R-:W-:Y:S01]  /*e800*/  ULEA UR5, UR5, UR4, 0x18 ;  /* 0x0000000405057291 */ /* 0x004fe2000f8ec03f */
[----:B---3--:R-:W-:-:S03]  /*e810*/  FADD.FTZ R249, R2, R249 ;  /* 0x000000f902f97221 */ /* 0x008fc60000010000 */
[----:B------:R-:W2:Y:S01]  /*e820*/  S2UR UR4, SR_CTAID.Z ;  /* 0x00000000000479c3 */ /* 0x000ea20000002700 */
[----:B------:R-:W3:Y:S04]  /*e830*/  SHFL.BFLY PT, R6, R250, 0x1, 0x1f ;  /* 0x0c201f00fa067f89 */ /* 0x000ee800000e0000 */
[----:B------:R-:W2:Y:S01]  /*e840*/  SHFL.BFLY PT, R5, R249, 0x1, 0x1f ;  /* 0x0c201f00f9057f89 */ /* 0x000ea200000e0000 */
[----:B----4-:R-:W-:-:S04]  /*e850*/  SHF.R.S32.HI R10, RZ, 0x1f, R7 ;  /* 0x0000001fff0a7819 */ /* 0x010fc80000011407 */
[-C--:B------:R-:W-:Y:S01]  /*e860*/  LEA.HI R2, R10, R7.reuse, RZ, 0x2 ;  /* 0x000000070a027211 */ /* 0x080fe200078f10ff */
[----:B-----5:R-:W-:Y:S01]  /*e870*/  IMAD R16, R18, R16, UR17 ;  /* 0x0000001112107e24 */ /* 0x020fe2000f8e0210 */
[----:B------:R-:W-:Y:S02]  /*e880*/  LEA.HI R10, R10, R7, RZ, 0x5 ;  /* 0x000000070a0a7211 */ /* 0x000fe400078f28ff */
[--C-:B------:R-:W-:Y:S02]  /*e890*/  SHF.R.S32.HI R13, RZ, 0x2, R2.reuse ;  /* 0x00000002ff0d7819 */ /* 0x100fe40000011402 */
[----:B------:R-:W-:Y:S02]  /*e8a0*/  SHF.R.S32.HI R12, RZ, 0x1f, R2 ;  /* 0x0000001fff0c7819 */ /* 0x000fe40000011402 */
[----:B------:R-:W-:Y:S01]  /*e8b0*/  LOP3.LUT R8, R10, 0xffffffe0, RZ, 0xc0, !PT ;  /* 0xffffffe00a087812 */ /* 0x000fe200078ec0ff */
[----:B---3--:R-:W-:Y:S01]  /*e8c0*/  FADD.FTZ R6, R250, R6 ;  /* 0x00000006fa067221 */ /* 0x008fe20000010000 */
[----:B------:R-:W-:-:S02]  /*e8d0*/  LEA.HI R12, R12, R13, RZ, 0x3 ;  /* 0x0000000d0c0c7211 */ /* 0x000fc400078f18ff */
[----:B------:R-:W-:Y:S01]  /*e8e0*/  LOP3.LUT R2, R2, 0x1ffffffc, RZ, 0xc0, !PT ;  /* 0x1ffffffc02027812 */ /* 0x000fe200078ec0ff */
[----:B--2---:R-:W-:Y:S01]  /*e8f0*/  FADD.FTZ R5, R249, R5 ;  /* 0x00000005f9057221 */ /* 0x004fe20000010000 */
[----:B------:R-:W-:Y:S01]  /*e900*/  BAR.SYNC.DEFER_BLOCKING 0x0 ;  /* 0x0000000000007b1d */ /* 0x000fe20000010000 */
[----:B------:R-:W-:Y:S02]  /*e910*/  FSETP.NE.FTZ.AND P4, PT, R6, RZ, PT ;  /* 0x000000ff0600720b */ /* 0x000fe40003f95000 */
[----:B-1----:R-:W-:Y:S02]  /*e920*/  SHF.R.S32.HI R14, RZ, 0x1f, R0 ;  /* 0x0000001fff0e7819 */ /* 0x002fe40000011400 */
[----:B------:R-:W-:Y:S02]  /*e930*/  FSETP.NE.FTZ.AND P3, PT, R5, RZ, PT ;  /* 0x000000ff0500720b */ /* 0x000fe40003f75000 */
[CC--:B------:R-:W-:Y:S02]  /*e940*/  LEA.HI R4, R14.reuse, R0.reuse, RZ, 0x4 ;  /* 0x000000000e047211 */ /* 0x0c0fe400078f20ff */
[----:B------:R-:W-:-:S02]  /*e950*/  LEA.HI R14, R14, R0, RZ, 0x5 ;  /* 0x000000000e0e7211 */ /* 0x000fc400078f28ff */
[----:B------:R-:W-:Y:S02]  /*e960*/  IADD3 R8, R7, -R8, RZ ;  /* 0x8000000807087210 */ /* 0x000fe40007ffe0ff */
[----:B------:R-:W-:Y:S01]  /*e970*/  LOP3.LUT R12, R12, 0xfffffff8, RZ, 0xc0, !PT ;  /* 0xfffffff80c0c7812 */ /* 0x000fe200078ec0ff */
[----:B------:R-:W1:Y:S01]  /*e980*/  @P4 MUFU.RCP R11, R6 ;  /* 0x00000006000b4308 */ /* 0x000e620000001000 */
[----:B------:R-:W-:Y:S02]  /*e990*/  IADD3 R7, -R2, R7, RZ ;  /* 0x0000000702077210 */ /* 0x000fe40007ffe1ff */
[----:B------:R-:W-:Y:S02]  /*e9a0*/  SHF.R.S32.HI R10, RZ, 0x5, R10 ;  /* 0x00000005ff0a7819 */ /* 0x000fe4000001140a */
[----:B------:R-:W-:Y:S02]  /*e9b0*/  LOP3.LUT R2, R4, 0xfffffff0, RZ, 0xc0, !PT ;  /* 0xfffffff004027812 */ /* 0x000fe400078ec0ff */
[----:B------:R-:W-:Y:S01]  /*e9c0*/  LOP3.LUT R14, R14, 0xffffffe0, RZ, 0xc0, !PT ;  /* 0xffffffe00e0e7812 */ /* 0x000fe200078ec0ff */
[----:B------:R-:W2:Y:S01]  /*e9d0*/  @P3 MUFU.RCP R9, R5 ;  /* 0x0000000500093308 */ /* 0x000ea20000001000 */
[----:B------:R-:W-:-:S02]  /*e9e0*/  LOP3.LUT P5, RZ, R8, 0x3, RZ, 0xc0, !PT ;  /* 0x0000000308ff7812 */ /* 0x000fc400078ac0ff */
[----:B------:R-:W-:Y:S02]  /*e9f0*/  IADD3 R8, R13, -R12, RZ ;  /* 0x8000000c0d087210 */ /* 0x000fe40007ffe0ff */
[----:B------:R-:W-:Y:S02]  /*ea00*/  SHF.R.S32.HI R12, RZ, 0x1f, R10 ;  /* 0x0000001fff0c7819 */ /* 0x000fe4000001140a */
[----:B------:R-:W-:Y:S01]  /*ea10*/  IADD3 R2, -R2, R0, RZ ;  /* 0x0000000002027210 */ /* 0x000fe20007ffe1ff */
[----:B------:R-:W3:Y:S01]  /*ea20*/  @P4 MUFU.LG2 R6, R6 ;  /* 0x0000000600064308 */ /* 0x000ee20000000c00 */
[----:B------:R-:W-:Y:S01]  /*ea30*/  IADD3 R0, R0, -R14, RZ ;  /* 0x8000000e00007210 */ /* 0x000fe20007ffe0ff */
[C---:B-1----:R-:W-:Y:S01]  /*ea40*/  FMUL.FTZ R160, R11.reuse, R160 ;  /* 0x000000a00ba07220 */ /* 0x042fe20000410000 */
[----:B------:R-:W-:Y:S01]  /*ea50*/  LEA.HI R12, R12, R10, RZ, 0x2 ;  /* 0x0000000a0c0c7211 */ /* 0x000fe200078f10ff */
        /* <DEDUP_REMOVED lines=64> */
[C---:B--2---:R-:W-:Y:S01]  /*ee60*/  FMUL.FTZ R163, R9.reuse, R163 ;  /* 0x000000a309a37220 */ /* 0x044fe20000410000 */
[----:B------:R-:W-:Y:S01]  /*ee70*/  LOP3.LUT R12, R12, 0xffffffc, RZ, 0xc0, !PT ;  /* 0x0ffffffc0c0c7812 */ /* 0x000fe200078ec0ff */
[----:B------:R-:W-:Y:S01]  /*ee80*/  FMUL.FTZ R162, R9, R162 ;  /* 0x000000a209a27220 */ /* 0x000fe20000410000 */
[----:B------:R-:W-:Y:S01]  /*ee90*/  LEA.HI R11, R11, R0, RZ, 0x2 ;  /* 0x000000000b0b7211 */ /* 0x000fe200078f10ff */
[C---:B------:R-:W-:Y:S01]  /*eea0*/  FMUL.FTZ R159, R9.reuse, R159 ;  /* 0x0000009f099f7220 */ /* 0x040fe20000410000 */
[----:B------:R-:W-:Y:S01]  /*eeb0*/  SHF.R.S32.HI R0, RZ, 0x4, R4 ;  /* 0x00000004ff007819 */ /* 0x000fe20000011404 */
[C---:B------:R-:W-:Y:S01]  /*eec0*/  FMUL.FTZ R158, R9.reuse, R158 ;  /* 0x0000009e099e7220 */ /* 0x040fe20000410000 */
[C---:B------:R-:W-:Y:S01]  /*eed0*/  LEA R7, R10.reuse, R7, 0x9 ;  /* 0x000000070a077211 */ /* 0x040fe200078e48ff */
[C---:B------:R-:W-:Y:S01]  /*eee0*/  FMUL.FTZ R155, R9.reuse, R155 ;  /* 0x0000009b099b7220 */ /* 0x040fe20000410000 */
[----:B------:R-:W-:Y:S01]  /*eef0*/  IADD3 R12, R10, -R12, RZ ;  /* 0x8000000c0a0c7210 */ /* 0x000fe20007ffe0ff */
[C---:B------:R-:W-:Y:S01]  /*ef00*/  FMUL.FTZ R154, R9.reuse, R154 ;  /* 0x0000009a099a7220 */ /* 0x040fe20000410000 */
[C---:B------:R-:W-:Y:S01]  /*ef10*/  R2P PR, R8.reuse, 0x6 ;  /* 0x0000000608007804 */ /* 0x040fe20000000000 */
[C---:B------:R-:W-:Y:S01]  /*ef20*/  FMUL.FTZ R151, R9.reuse, R151 ;  /* 0x0000009709977220 */ /* 0x040fe20000410000 */
[C---:B------:R-:W-:Y:S01]  /*ef30*/  LOP3.LUT R10, R8.reuse, 0x1, RZ, 0xc0, !PT ;  /* 0x00000001080a7812 */ /* 0x040fe200078ec0ff */
        /* <DEDUP_REMOVED lines=57> */
[----:B------:R-:W-:Y:S01]  /*f2d0*/  SHF.L.U32 R8, R8, 0x6, RZ ;  /* 0x0000000608087819 */ /* 0x000fe200000006ff */
[----:B------:R-:W1:Y:S01]  /*f2e0*/  @P3 MUFU.LG2 R5, R5 ;  /* 0x0000000500053308 */ /* 0x000e620000000c00 */
[----:B------:R-:W-:Y:S01]  /*f2f0*/  SHF.L.U32 R4, R0, 0x6, RZ ;  /* 0x0000000600047819 */ /* 0x000fe200000006ff */
[----:B---3--:R-:W-:Y:S01]  /*f300*/  @P4 FMUL.FTZ R6, R6, 0.69314718246459960938 ;  /* 0x3f31721806064820 */ /* 0x008fe20000410000 */
[----:B------:R-:W-:-:S02]  /*f310*/  LEA.HI R9, R2, R2, RZ, 0x1 ;  /* 0x0000000202097211 */ /* 0x000fc400078f08ff */
[----:B------:R-:W-:Y:S02]  /*f320*/  ISETP.NE.U32.AND P0, PT, R10, 0x1, PT ;  /* 0x000000010a00780c */ /* 0x000fe40003f05070 */
[----:B------:R-:W-:Y:S02]  /*f330*/  LOP3.LUT R10, R8, 0x1c0, RZ, 0xc0, !PT ;  /* 0x000001c0080a7812 */ /* 0x000fe400078ec0ff */
[----:B------:R-:W-:Y:S02]  /*f340*/  LOP3.LUT R4, R4, 0x1c0, RZ, 0xc0, !PT ;  /* 0x000001c004047812 */ /* 0x000fe400078ec0ff */
[----:B------:R-:W-:Y:S02]  /*f350*/  SHF.L.U32 R8, R9, 0x2, RZ ;  /* 0x0000000209087819 */ /* 0x000fe400000006ff */
[----:B------:R-:W-:Y:S02]  /*f360*/  LEA.HI R10, R10, R10, RZ, 0x1d ;  /* 0x0000000a0a0a7211 */ /* 0x000fe400078fe8ff */
[----:B------:R-:W-:-:S02]  /*f370*/  LOP3.LUT R8, R4, 0x38, R8, 0xf8, !PT ;  /* 0x0000003804087812 */ /* 0x000fc400078ef808 */
[----:B------:R-:W-:Y:S01]  /*f380*/  SHF.R.U32.HI R4, RZ, 0x3, R4 ;  /* 0x00000003ff047819 */ /* 0x000fe20000011604 */
[----:B-1----:R-:W-:Y:S01]  /*f390*/  @P3 FMUL.FTZ R5, R5, 0.69314718246459960938 ;  /* 0x3f31721805053820 */ /* 0x002fe20000410000 */
[----:B------:R-:W-:Y:S02]  /*f3a0*/  LOP3.LUT R9, R9, 0xffffffe, RZ, 0xc0, !PT ;  /* 0x0ffffffe09097812 */ /* 0x000fe400078ec0ff */
[----:B------:R-:W-:Y:S02]  /*f3b0*/  LEA R7, R7, R10, 0x1 ;  /* 0x0000000a07077211 */ /* 0x000fe400078e08ff */
[----:B------:R-:W-:Y:S02]  /*f3c0*/  LOP3.LUT R4, R8, R4, RZ, 0x3c, !PT ;  /* 0x0000000408047212 */ /* 0x000fe400078e3cff */
[----:B------:R-:W-:Y:S02]  /*f3d0*/  IADD3 R9, R2, -R9, RZ ;  /* 0x8000000902097210 */ /* 0x000fe40007ffe0ff */
[----:B------:R-:W-:-:S02]  /*f3e0*/  LEA R7, R7, UR5, 0x2 ;  /* 0x0000000507077c11 */ /* 0x000fc4000f8e10ff */
[----:B------:R-:W-:Y:S02]  /*f3f0*/  MOV R8, 0x40 ;  /* 0x0000004000087802 */ /* 0x000fe40000000f00 */
[----:B------:R-:W-:Y:S01]  /*f400*/  LEA R4, R9, R4, 0x2 ;  /* 0x0000000409047211 */ /* 0x000fe200078e10ff */
[----:B------:R-:W-:Y:S01]  /*f410*/  STS.64 [R7], R160 ;  /* 0x000000a007007388 */ /* 0x000fe20000000a00 */
[----:B------:R-:W-:Y:S02]  /*f420*/  MOV R9, 0x80 ;  /* 0x0000008000097802 */ /* 0x000fe40000000f00 */
[----:B------:R-:W-:Y:S01]  /*f430*/  SHF.R.S32.HI R11, RZ, 0x2, R11 ;  /* 0x00000002ff0b7819 */ /* 0x000fe2000001140b */
[----:B------:R-:W-:Y:S01]  /*f440*/  STS.64 [R7+0x800], R162 ;  /* 0x000800a207007388 */ /* 0x000fe20000000a00 */
[----:B------:R-:W-:Y:S02]  /*f450*/  IADD3 R10, R7, -0x20, RZ ;  /* 0xffffffe0070a7810 */ /* 0x000fe40007ffe0ff */
[----:B------:R-:W-:-:S02]  /*f460*/  SEL R8, R8, 0xffffffc0, !P1 ;  /* 0xffffffc008087807 */ /* 0x000fc40004800000 */
        /* <DEDUP_REMOVED lines=13> */
[----:B------:R-:W-:-:S03]  /*f540*/  SHF.L.U32 R19, R19, 0x6, RZ ;  /* 0x0000000613137819 */ /* 0x000fc600000006ff */
        /* <DEDUP_REMOVED lines=49> */
[----:B------:R4:W-:Y:S01]  /*f860*/  STS.64 [R8+0xc800], R114 ;  /* 0x00c8007208007388 */ /* 0x0009e20000000a00 */
[----:B-1----:R-:W1:Y:S03]  /*f870*/  @P3 LDC R7, c[0x0][0x2e8] ;  /* 0x0000ba00ff073b82 */ /* 0x002e660000000800 */
[----:B------:R-:W-:Y:S04]  /*f880*/  STS.64 [R13+0xc000], R116 ;  /* 0x00c000740d007388 */ /* 0x000fe80000000a00 */
[----:B------:R-:W-:Y:S01]  /*f890*/  STS.64 [R13+0xc800], R118 ;  /* 0x00c800760d007388 */ /* 0x000fe20000000a00 */
[----:B--2---:R-:W2:Y:S03]  /*f8a0*/  @P4 LDC R10, c[0x0][0x2e8] ;  /* 0x0000ba00ff0a4b82 */ /* 0x004ea60000000800 */
[----:B------:R-:W-:Y:S04]  /*f8b0*/  STS.64 [R14+0xc000], R120 ;  /* 0x00c000780e007388 */ /* 0x000fe80000000a00 */
[----:B------:R5:W-:Y:S01]  /*f8c0*/  STS.64 [R14+0xc800], R122 ;  /* 0x00c8007a0e007388 */ /* 0x000be20000000a00 */
[----:B---3--:R-:W-:-:S03]  /*f8d0*/  MOV R12, 0xff800000 ;  /* 0xff800000000c7802 */ /* 0x008fc60000000f00 */
[----:B------:R-:W-:Y:S04]  /*f8e0*/  STS.64 [R15+0xc000], R124 ;  /* 0x00c0007c0f007388 */ /* 0x000fe80000000a00 */
[----:B------:R3:W-:Y:S01]  /*f8f0*/  STS.64 [R15+0xc800], R126 ;  /* 0x00c8007e0f007388 */ /* 0x0007e20000000a00 */
[----:B----4-:R-:W-:-:S03]  /*f900*/  IADD3 R8, RZ, -UR17, RZ ;  /* 0x80000011ff087c10 */ /* 0x010fc6000fffe0ff */
[----:B------:R4:W-:Y:S01]  /*f910*/  STS.64 [R9+0xc000], R128 ;  /* 0x00c0008009007388 */ /* 0x0009e20000000a00 */
[----:B-1----:R-:W-:Y:S01]  /*f920*/  @P3 FFMA.FTZ R12, R3, R7, R5 ;  /* 0x00000007030c3223 */ /* 0x002fe20000010005 */
[----:B------:R-:W-:Y:S02]  /*f930*/  IMAD R8, R20, R8, UR4 ;  /* 0x0000000414087e24 */ /* 0x000fe4000f8e0208 */
[----:B------:R4:W-:Y:S02]  /*f940*/  STS.64 [R9+0xc800], R130 ;  /* 0x00c8008209007388 */ /* 0x0009e40000000a00 */
[----:B------:R-:W-:Y:S01]  /*f950*/  IMAD R16, R16, R20, R8 ;  /* 0x0000001410107224 */ /* 0x000fe200078e0208 */
[----:B------:R-:W-:Y:S01]  /*f960*/  MOV R8, 0xff800000 ;  /* 0xff80000000087802 */ /* 0x000fe20000000f00 */
[----:B--2---:R-:W-:Y:S02]  /*f970*/  @P4 FFMA.FTZ R8, R164, R10, R6 ;  /* 0x0000000aa4084223 */ /* 0x004fe40000010006 */
[----:B------:R-:W-:Y:S01]  /*f980*/  IMAD R16, R16, R17, R19 ;  /* 0x0000001110107224 */ /* 0x000fe200078e0213 */
[----:B-----5:R-:W-:-:S02]  /*f990*/  SHF.L.U32 R14, R2, 0x2, RZ ;  /* 0x00000002020e7819 */ /* 0x020fc400000006ff */
[----:B------:R-:W-:Y:S02]  /*f9a0*/  LEA R2, R4, UR5, 0x2 ;  /* 0x0000000504027c11 */ /* 0x000fe4000f8e10ff */
[----:B---3--:R-:W-:Y:S01]  /*f9b0*/  SHF.R.S32.HI R15, RZ, 0x1f, R14 ;  /* 0x0000001fff0f7819 */ /* 0x008fe2000001140e */
[----:B------:R-:W-:Y:S06]  /*f9c0*/  BAR.SYNC.DEFER_BLOCKING 0x0 ;  /* 0x0000000000007b1d */ /* 0x000fec0000010000 */
[----:B------:R-:W-:Y:S05]  /*f9d0*/  @P5 BRA `(.L_x_3710) ;  /* 0x00000000002c5947 */ /* 0x000fea0003800000 */
[C---:B------:R-:W-:Y:S01]  /*f9e0*/  VIADD R5, R11.reuse, 0x8 ;  /* 0x000000080b057836 */ /* 0x040fe20000000000 */
[----:B------:R-:W-:Y:S01]  /*f9f0*/  SHF.R.S32.HI R4, RZ, 0x1f, R11 ;  /* 0x0000001fff047819 */ /* 0x000fe2000001140b */
[----:B------:R-:W-:Y:S01]  /*fa00*/  ULDC.64 UR4, c[0x0][0x2b8] ;  /* 0x0000ae0000047ab9 */ /* 0x000fe20000000a00 */
[C---:B------:R-:W-:Y:S02]  /*fa10*/  IADD3 R3, P0, R16.reuse, R11, RZ ;  /* 0x0000000b10037210 */ /* 0x040fe40007f1e0ff */
[----:B------:R-:W-:Y:S02]  /*fa20*/  ISETP.GE.AND P2, PT, R11, UR14, PT ;  /* 0x0000000e0b007c0c */ /* 0x000fe4000bf46270 */
[----:B------:R-:W-:Y:S02]  /*fa30*/  ISETP.GE.AND P1, PT, R5, UR14, PT ;  /* 0x0000000e05007c0c */ /* 0x000fe4000bf26270 */
[----:B------:R-:W-:Y:S02]  /*fa40*/  LEA.HI.X.SX32 R4, R16, R4, 0x1, P0 ;  /* 0x0000000410047211 */ /* 0x000fe400000f0eff */
[----:B------:R-:W-:-:S04]  /*fa50*/  LEA R6, P0, R3, UR4, 0x2 ;  /* 0x0000000403067c11 */ /* 0x000fc8000f8010ff */
[----:B------:R-:W-:-:S05]  /*fa60*/  LEA.HI.X R7, R3, UR5, R4, 0x2, P0 ;  /* 0x0000000503077c11 */ /* 0x000fca00080f1404 */
[----:B------:R1:W-:Y:S04]  /*fa70*/  @!P2 STG.E desc[UR18][R6.64], R8 ;  /* 0x000000080600a986 */ /* 0x0003e8000c101912 */
[----:B------:R1:W-:Y:S02]  /*fa80*/  @!P1 STG.E desc[UR18][R6.64+0x20], R12 ;  /* 0x0000200c06009986 */ /* 0x0003e4000c101912 */
.L_x_3710:
[----:B------:R-:W-:Y:S05]  /*fa90*/  BSYNC B0 ;  /* 0x0000000000007941 */ /* 0x000fea0003800000 */
.L_x_3709:
[----:B------:R-:W2:Y:S01]  /*faa0*/  LDS.128 R112, [R2] ;  /* 0x0000000002707984 */ /* 0x000ea20000000c00 */
[----:B------:R-:W-:Y:S01]  /*fab0*/  ULDC UR4, c[0x0][0x2dc] ;  /* 0x0000b70000047ab9 */ /* 0x000fe20000000800 */
[----:B------:R-:W-:Y:S02]  /*fac0*/  IMAD.WIDE R14, R0, 0x100, R14 ;  /* 0x00000100000e7825 */ /* 0x000fe400078e020e */
[----:B------:R-:W3:Y:S02]  /*fad0*/  LDS.128 R84, [R2+0x4000] ;  /* 0x0040000002547984 */ /* 0x000ee40000000c00 */
[----:B------:R-:W-:Y:S01]  /*fae0*/  IMAD R4, R16, UR4, RZ ;  /* 0x0000000410047c24 */ /* 0x000fe2000f8e02ff */
[----:B------:R-:W-:Y:S01]  /*faf0*/  ULDC.64 UR4, c[0x0][0x288] ;  /* 0x0000a20000047ab9 */ /* 0x000fe20000000a00 */
[----:B------:R-:W5:Y:S01]  /*fb00*/  LDS.128 R56, [R2+0x8000] ;  /* 0x0080000002387984 */ /* 0x000f620000000c00 */
[----:B-1----:R-:W-:Y:S02]  /*fb10*/  VIADD R6, R0, 0x8 ;  /* 0x0000000800067836 */ /* 0x002fe40000000000 */
[----:B------:R-:W-:Y:S01]  /*fb20*/  IADD3 R5, P0, R4, R14, RZ ;  /* 0x0000000e04057210 */ /* 0x000fe20007f1e0ff */
[----:B------:R-:W1:Y:S01]  /*fb30*/  LDS.128 R28, [R2+0xc000] ;  /* 0x00c00000021c7984 */ /* 0x000e620000000c00 */
[----:B------:R-:W-:Y:S01]  /*fb40*/  VIADD R118, R0, 0x18 ;  /* 0x0000001800767836 */ /* 0x000fe20000000000 */
[----:B------:R-:W-:Y:S01]  /*fb50*/  ISETP.GE.AND P6, PT, R6, UR14, PT ;  /* 0x0000000e06007c0c */ /* 0x000fe2000bfc6270 */
[----:B------:R-:W-:Y:S01]  /*fb60*/  VIADD R117, R0, 0x20 ;  /* 0x0000002000757836 */ /* 0x000fe20000000000 */
[----:B------:R-:W-:Y:S01]  /*fb70*/  LEA.HI.X.SX32 R4, R4, R15, 0x1, P0 ;  /* 0x0000000f04047211 */ /* 0x000fe200000f0eff */
[----:B------:R-:W1:Y:S01]  /*fb80*/  LDS.128 R108, [R2+0x800] ;  /* 0x00080000026c7984 */ /* 0x000e620000000c00 */
[C---:B----4-:R-:W-:Y:S01]  /*fb90*/  LEA R128, P0, R5.reuse, UR4, 0x2 ;  /* 0x0000000405807c11 */ /* 0x050fe2000f8010ff */
[----:B------:R-:W-:Y:S01]  /*fba0*/  VIADD R116, R0, 0x28 ;  /* 0x0000002800747836 */ /* 0x000fe20000000000 */
[----:B------:R-:W-:Y:S01]  /*fbb0*/  ISETP.GE.AND P4, PT, R118, UR14, PT ;  /* 0x0000000e76007c0c */ /* 0x000fe2000bf86270 */
[----:B------:R-:W4:Y:S01]  /*fbc0*/  LDS.128 R104, [R2+0x1000] ;  /* 0x0010000002687984 */ /* 0x000f220000000c00 */
[----:B------:R-:W-:Y:S01]  /*fbd0*/  LEA.HI.X R129, R5, UR5, R4, 0x2, P0 ;  /* 0x0000000505817c11 */ /* 0x000fe200080f1404 */
[C---:B------:R-:W-:Y:S01]  /*fbe0*/  VIADD R3, R0.reuse, 0x10 ;  /* 0x0000001000037836 */ /* 0x040fe20000000000 */
[----:B------:R-:W-:Y:S01]  /*fbf0*/  ISETP.GE.AND P0, PT, R0, UR14, PT ;  /* 0x0000000e00007c0c */ /* 0x000fe2000bf06270 */
[----:B------:R-:W4:Y:S01]  /*fc00*/  LDS.128 R100, [R2+0x1800] ;  /* 0x0018000002647984 */ /* 0x000f220000000c00 */
[----:B------:R-:W-:-:S02]  /*fc10*/  ISETP.GE.AND P3, PT, R117, UR14, PT ;  /* 0x0000000e75007c0c */ /* 0x000fc4000bf66270 */
[----:B------:R-:W-:Y:S01]  /*fc20*/  ISETP.GE.AND P2, PT, R116, UR14, PT ;  /* 0x0000000e74007c0c */ /* 0x000fe2000bf46270 */
[----:B------:R-:W4:Y:S01]  /*fc30*/  LDS.128 R96, [R2+0x2000] ;  /* 0x0020000002607984 */ /* 0x000f220000000c00 */
[----:B------:R-:W-:Y:S01]  /*fc40*/  ISETP.GE.AND P5, PT, R3, UR14, PT ;  /* 0x0000000e03007c0c */ /* 0x000fe2000bfa6270 */
[C---:B------:R-:W-:Y:S02]  /*fc50*/  VIADD R3, R0.reuse, 0x30 ;  /* 0x0000003000037836 */ /* 0x040fe40000000000 */
[----:B------:R-:W4:Y:S01]  /*fc60*/  LDS.128 R92, [R2+0x2800] ;  /* 0x00280000025c7984 */ /* 0x000f220000000c00 */
[----:B------:R-:W-:Y:S02]  /*fc70*/  VIADD R0, R0, 0x38 ;  /* 0x0000003800007836 */ /* 0x000fe40000000000 */
[----:B------:R-:W-:Y:S01]  /*fc80*/  ISETP.GE.AND P1, PT, R3, UR14, PT ;  /* 0x0000000e03007c0c */ /* 0x000fe2000bf26270 */
[----:B------:R-:W4:Y:S04]  /*fc90*/  LDS.128 R88, [R2+0x3000] ;  /* 0x0030000002587984 */ /* 0x000f280000000c00 */
        /* <DEDUP_REMOVED lines=18> */
[----:B--2---:R2:W-:Y:S04]  /*fdc0*/  @!P0 STG.E.64 desc[UR18][R128.64], R112 ;  /* 0x0000007080008986 */ /* 0x0045e8000c101b12 */
[----:B------:R2:W-:Y:S04]  /*fdd0*/  @!P0 STG.E.64 desc[UR18][R128.64+0x8], R114 ;  /* 0x0000087280008986 */ /* 0x0005e8000c101b12 */
[----:B------:R2:W2:Y:S04]  /*fde0*/  LDS.128 R124, [R2+0x3800] ;  /* 0x00380000027c7984 */ /* 0x0004a80000000c00 */
[----:B------:R2:W2:Y:S04]  /*fdf0*/  LDS.128 R120, [R2+0x7800] ;  /* 0x0078000002787984 */ /* 0x0004a80000000c00 */
[----:B------:R2:W2:Y:S04]  /*fe00*/  LDS.128 R116, [R2+0xb800] ;  /* 0x00b8000002747984 */ /* 0x0004a80000000c00 */
[----:B------:R2:W2:Y:S04]  /*fe10*/  LDS.128 R112, [R2+0xf800] ;  /* 0x00f8000002707984 */ /* 0x0004a80000000c00 */
[----:B---3--:R3:W-:Y:S04]  /*fe20*/  @!P0 STG.E.128 desc[UR18][R128.64+0x100], R84 ;  /* 0x0001005480008986 */ /* 0x0087e8000c101d12 */
[----:B-----5:R3:W-:Y:S04]  /*fe30*/  @!P0 STG.E.128 desc[UR18][R128.64+0x200], R56 ;  /* 0x0002003880008986 */ /* 0x0207e8000c101d12 */
[----:B-1----:R3:W-:Y:S01]  /*fe40*/  @!P0 STG.E.128 desc[UR18][R128.64+0x300], R28 ;  /* 0x0003001c80008986 */ /* 0x0027e2000c101d12 */
[----:B------:R-:W-:-:S03]  /*fe50*/  ISETP.GE.AND P0, PT, R0, UR14, PT ;  /* 0x0000000e00007c0c */ /* 0x000fc6000bf06270 */
[----:B------:R3:W-:Y:S04]  /*fe60*/  @!P6 STG.E.128 desc[UR18][R128.64+0x2000], R108 ;  /* 0x0020006c8000e986 */ /* 0x0007e8000c101d12 */
[----:B----4-:R3:W-:Y:S04]  /*fe70*/  @!P5 STG.E.128 desc[UR18][R128.64+0x4000], R104 ;  /* 0x004000688000d986 */ /* 0x0107e8000c101d12 */
        /* <DEDUP_REMOVED lines=21> */
[----:B------:R3:W-:Y:S01]  /*ffd0*/  @!P1 STG.E.128 desc[UR18][R128.64+0xc300], R4 ;  /* 0x00c3000480009986 */ /* 0x0007e2000c101d12 */
[----:B--2---:R-:W-:Y:S05]  /*ffe0*/  @P0 EXIT ;  /* 0x000000000000094d */ /* 0x004fea0003800000 */
[----:B------:R-:W-:Y:S04]  /*fff0*/  STG.E.128 desc[UR18][R128.64+0xe000], R124 ;  /* 0x00e0007c80007986 */ /* 0x000fe8000c101d12 */
[----:B------:R-:W-:Y:S04]  /*10000*/  STG.E.128 desc[UR18][R128.64+0xe100], R120 ;  /* 0x00e1007880007986 */ /* 0x000fe8000c101d12 */
[----:B------:R-:W-:Y:S04]  /*10010*/  STG.E.128 desc[UR18][R128.64+0xe200], R116 ;  /* 0x00e2007480007986 */ /* 0x000fe8000c101d12 */
[----:B------:R-:W-:Y:S01]  /*10020*/  STG.E.128 desc[UR18][R128.64+0xe300], R112 ;  /* 0x00e3007080007986 */ /* 0x000fe2000c101d12 */
[----:B------:R-:W-:Y:S05]  /*10030*/  EXIT ;  /* 0x000000000000794d */ /* 0x000fea0003800000 */
.L_x_3711:
        /* <DEDUP_REMOVED lines=12> */
.L_x_4997:


//--------------------- .text._ZN5flash24flash_fwd_splitkv_kernelI23Flash_fwd_kernel_traitsILi256ELi64ELi64ELi4ELb0ELb0EN7cutlass10bfloat16_tE19Flash_kernel_traitsILi256ELi64ELi64ELi4ES3_EELb1ELb0ELb1ELb0ELb0ELb0ELb1ELb0EEEvNS_16Flash_fwd_paramsE --------------------------
	.section	.text._ZN5flash24flash_fwd_splitkv_kernelI23Flash_fwd_kernel_traitsILi256ELi64ELi64ELi4ELb0ELb0EN7cutlass10bfloat16_tE19Flash_kernel_traitsILi256ELi64ELi64ELi4ES3_EELb1ELb0ELb1ELb0ELb0ELb0ELb1ELb0EEEvNS_16Flash_fwd_paramsE,"ax",@progbits
	.align	128
        .global         _ZN5flash24flash_fwd_splitkv_kernelI23Flash_fwd_kernel_traitsILi256ELi64ELi64ELi4ELb0ELb0EN7cutlass10bfloat16_tE19Flash_kernel_traitsILi256ELi64ELi64ELi4ES3_EELb1ELb0ELb1ELb0ELb0ELb0ELb1ELb0EEEvNS_16Flash_fwd_paramsE
        .type           _ZN5flash24flash_fwd_splitkv_kernelI23Flash_fwd_kernel_traitsILi256ELi64ELi64ELi4ELb0ELb0EN7cutlass10bfloat16_tE19Flash_kernel_traitsILi256ELi64ELi64ELi4ES3_EELb1ELb0ELb1ELb0ELb0ELb0ELb1ELb0EEEvNS_16Flash_fwd_paramsE,@function
        .size           _ZN5flash24flash_fwd_splitkv_kernelI23Flash_fwd_kernel_traitsILi256ELi64ELi64ELi4ELb0ELb0EN7cutlass10bfloat16_tE19Flash_kernel_traitsILi256ELi64ELi64ELi4ES3_EELb1ELb0ELb1ELb0ELb0ELb0ELb1ELb0EEEvNS_16Flash_fwd_paramsE,(.L_x_4998 - _ZN5flash24flash_fwd_splitkv_kernelI23Flash_fwd_kernel_traitsILi256ELi64ELi64ELi4ELb0ELb0EN7cutlass10bfloat16_tE19Flash_kernel_traitsILi256ELi64ELi64ELi4ES3_EELb1ELb0ELb1ELb0ELb0ELb0ELb1ELb0EEEvNS_16Flash_fwd_paramsE)
        .other          _ZN5flash24flash_fwd_splitkv_kernelI23Flash_fwd_kernel_traitsILi256ELi64ELi64ELi4ELb0ELb0EN7cutlass10bfloat16_tE19Flash_kernel_traitsILi256ELi64ELi64ELi4ES3_EELb1ELb0ELb1ELb0ELb0ELb0ELb1ELb0EEEvNS_16Flash_fwd_paramsE,@"STO_CUDA_ENTRY STV_DEFAULT"
_ZN5flash24flash_fwd_splitkv_kernelI23Flash_fwd_kernel_traitsILi256ELi64ELi64ELi4ELb0ELb0EN7cutlass10bfloat16_tE19Flash_kernel_traitsILi256ELi64ELi64ELi4ES3_EELb1ELb0ELb1ELb0ELb0ELb0ELb1ELb0EEEvNS_16Flash_fwd_paramsE:
.text._ZN5flash24flash_fwd_splitkv_kernelI23Flash_fwd_kernel_traitsILi256ELi64ELi64ELi4ELb0ELb0EN7cutlass10bfloat16_tE19Flash_kernel_traitsILi256ELi64ELi64ELi4ES3_EELb1ELb0ELb1ELb0ELb0ELb0ELb1ELb0EEEvNS_16Flash_fwd_paramsE:
        /* <DEDUP_REMOVED lines=76> */
.L_x_3712:
[----:B------:R-:W-:-:S04]  /*04c0*/  ULDC UR8, c[0x0][0x2c8] ;  /* 0x0000b20000087ab9 */ /* 0x000fc80000000800 */
.L_x_3713:
        /* <DEDUP_REMOVED lines=16> */
[----:B------:R-:W2:Y:S01]  /*05d0*/  S2R R85, SR_TID.X ;  /* 0x0000000000557919 */ /* 0x000ea20000002100 */
[----:B------:R-:W-:-:S04]  /*05e0*/  UIADD3 UR5, UR5, 0x3f, URZ ;  /* 0x0000003f05057890 */ /* 0x000fc8000fffe03f */
[----:B------:R-:W-:-:S04]  /*05f0*/  USHF.R.S32.HI UR4, URZ, 0x1f, UR5 ;  /* 0x0000001f3f047899 */ /* 0x000fc80008011405 */
        /* <DEDUP_REMOVED lines=23> */
[----:B------:R-:W-:Y:S01]  /*0770*/  UMOV UR17, UR19 ;  /* 0x0000001300117c82 */ /* 0x000fe20008000000 */
[----:B-----5:R-:W-:Y:S01]  /*0780*/  @P1 R2UR UR18, R3 ;  /* 0x00000000031212ca */ /* 0x020fe200000e0000 */
[----:B------:R-:W-:Y:S01]  /*0790*/  UIMAD UR15, UR17, UR4, UR15 ;  /* 0x00000004110f72a4 */ /* 0x000fe2000f8e020f */
[----:B------:R-:W-:Y:S02]  /*07a0*/  ULDC UR19, c[0x0][0x398] ;  /* 0x0000e60000137ab9 */ /* 0x000fe40000000800 */
[----:B------:R-:W-:Y:S01]  /*07b0*/  @!UP2 ULDC.64 UR4, c[0x0][0x318] ;  /* 0x0000c6000004aab9 */ /* 0x000fe20000000a00 */
[----:B------:R-:W-:Y:S02]  /*07c0*/  UISETP.GT.U32.AND UP0, UPT, UR11, UR15, UPT ;  /* 0x0000000f0b00728c */ /* 0x000fe4000bf04070 */
[----:B------:R-:W-:-:S03]  /*07d0*/  @!UP2 UISETP.NE.U32.AND UP1, UPT, UR4, URZ, UPT ;  /* 0x0000003f0400a28c */ /* 0x000fc6000bf25070 */
[----:B------:R-:W-:Y:S01]  /*07e0*/  @!UP2 ULDC UR4, c[0x0][0x2cc] ;  /* 0x0000b3000004aab9 */ /* 0x000fe20000000800 */
[----:B------:R-:W-:Y:S02]  /*07f0*/  @!UP2 UISETP.NE.AND.EX UP1, UPT, UR5, URZ, UPT, UP1 ;  /* 0x0000003f0500a28c */ /* 0x000fe4000bf25310 */
[----:B------:R-:W-:Y:S02]  /*0800*/  @UP2 UIADD3 UR18, UR18, -UR9, URZ ;  /* 0x8000000912122290 */ /* 0x000fe4000fffe03f */
[----:B------:R-:W-:Y:S02]  /*0810*/  @!UP2 USEL UR4, UR4, URZ, UP1 ;  /* 0x0000003f0404a287 */ /* 0x000fe40008800000 */
[----:B------:R-:W-:Y:S02]  /*0820*/  @!UP0 UIADD3 UR15, UR15, -UR11, URZ ;  /* 0x8000000b0f0f8290 */ /* 0x000fe4000fffe03f */
[----:B------:R-:W-:Y:S02]  /*0830*/  @!UP2 UIADD3 UR18, UR4, UR8, -UR9 ;  /* 0x000000080412a290 */ /* 0x000fe4000fffe809 */
[----:B------:R-:W-:-:S02]  /*0840*/  UISETP.GE.U32.AND UP2, UPT, UR15, UR11, UPT ;  /* 0x0000000b0f00728c */ /* 0x000fc4000bf46070 */
[----:B------:R-:W-:Y:S02]  /*0850*/  @!UP0 UIADD3 UR17, UR17, 0x1, URZ ;  /* 0x0000000111118890 */ /* 0x000fe4000fffe03f */
[----:B------:R-:W-:Y:S02]  /*0860*/  UIADD3 UR4, UR18, 0x3f, URZ ;  /* 0x0000003f12047890 */ /* 0x000fe4000fffe03f */
[----:B------:R-:W-:Y:S02]  /*0870*/  UISETP.GE.AND UP0, UPT, UR16, URZ, UPT ;  /* 0x0000003f1000728c */ /* 0x000fe4000bf06270 */
[----:B------:R-:W-:Y:S02]  /*0880*/  UISETP.NE.AND UP1, UPT, UR14, URZ, UPT ;  /* 0x0000003f0e00728c */ /* 0x000fe4000bf25270 */
[----:B------:R-:W-:Y:S02]  /*0890*/  USHF.R.S32.HI UR5, URZ, 0x1f, UR4 ;  /* 0x0000001f3f057899 */ /* 0x000fe40008011404 */
[----:B------:R-:W-:-:S02]  /*08a0*/  @UP2 UIADD3 UR17, UR17, 0x1, URZ ;  /* 0x0000000111112890 */ /* 0x000fc4000fffe03f */
[----:B------:R-:W-:Y:S02]  /*08b0*/  ULEA.HI UR4, UR5, UR4, URZ, 0x6 ;  /* 0x0000000405047291 */ /* 0x000fe4000f8f303f */
[----:B------:R-:W-:Y:S02]  /*08c0*/  UIADD3 UR5, -UR24, 0x7f, UR20 ;  /* 0x0000007f18057890 */ /* 0x000fe4000fffe114 */
[----:B------:R-:W-:Y:S02]  /*08d0*/  @!UP0 UIADD3 UR17, -UR17, URZ, URZ ;  /* 0x0000003f11118290 */ /* 0x000fe4000fffe13f */
[----:B------:R-:W-:Y:S02]  /*08e0*/  USHF.R.S32.HI UR4, URZ, 0x6, UR4 ;  /* 0x000000063f047899 */ /* 0x000fe40008011404 */
[----:B------:R-:W-:Y:S02]  /*08f0*/  @!UP1 ULOP3.LUT UR17, URZ, UR14, URZ, 0x33, !UPT ;  /* 0x0000000e3f119292 */ /* 0x000fe4000f8e333f */
[----:B------:R-:W-:-:S02]  /*0900*/  UIADD3 UR5, UR5, UR19, UR18 ;  /* 0x0000001305057290 */ /* 0x000fc4000fffe012 */
[----:B------:R-:W-:Y:S01]  /*0910*/  UIMAD UR11, UR17, UR7, URZ ;  /* 0x00000007110b72a4 */ /* 0x000fe2000f8e023f */
[----:B------:R-:W-:Y:S01]  /*0920*/  IMAD.U32 R3, RZ, RZ, UR4 ;  /* 0x00000004ff037e24 */ /* 0x000fe2000f8e00ff */
[----:B------:R-:W-:Y:S01]  /*0930*/  USHF.R.S32.HI UR4, URZ, 0x1f, UR5 ;  /* 0x0000001f3f047899 */ /* 0x000fe20008011405 */
[----:B------:R-:W-:-:S03]  /*0940*/  IMAD.U32 R0, RZ, RZ, UR17 ;  /* 0x00000011ff007e24 */ /* 0x000fc6000f8e00ff */
[----:B------:R-:W-:Y:S02]  /*0950*/  ULEA.HI UR4, UR4, UR5, URZ, 0x6 ;  /* 0x0000000504047291 */ /* 0x000fe4000f8f303f */
[----:B------:R-:W-:Y:S02]  /*0960*/  VIADDMNMX R0, R0, UR11, R3, PT ;  /* 0x0000000b00007c46 */ /* 0x000fe4000b800103 */
[----:B------:R-:W-:Y:S02]  /*0970*/  USHF.R.S32.HI UR4, URZ, 0x6, UR4 ;  /* 0x000000063f047899 */ /* 0x000fe40008011404 */
[----:B------:R-:W-:-:S13]  /*0980*/  R2UR UR15, R0 ;  /* 0x00000000000f72ca */ /* 0x000fda00000e0000 */
        /* <DEDUP_REMOVED lines=53> */
.L_x_3716:
[----:B------:R-:W-:Y:S05]  /*0ce0*/  BSYNC B0 ;  /* 0x0000000000007941 */ /* 0x000fea0003800000 */
.L_x_3715:
        /* <DEDUP_REMOVED lines=13> */
.L_x_3718:
[----:B------:R-:W-:Y:S05]  /*0dc0*/  BSYNC B0 ;  /* 0x0000000000007941 */ /* 0x000fea0003800000 */
.L_x_3717:
        /* <DEDUP_REMOVED lines=12> */
.L_x_3720:
[----:B------:R-:W-:Y:S05]  /*0e90*/  BSYNC B0 ;  /* 0x0000000000007941 */ /* 0x000fea0003800000 */
.L_x_3719:
        /* <DEDUP_REMOVED lines=12> */
.L_x_3722:
[----:B------:R-:W-:Y:S05]  /*0f60*/  BSYNC B0 ;  /* 0x0000000000007941 */ /* 0x000fea0003800000 */
.L_x_3721:
        /* <DEDUP_REMOVED lines=11> */
.L_x_3724:
[----:B------:R-:W-:Y:S05]  /*1020*/  BSYNC B0 ;  /* 0x0000000000007941 */ /* 0x000fea0003800000 */
.L_x_3723:
        /* <DEDUP_REMOVED lines=11> */
.L_x_3726:
[----:B------:R-:W-:Y:S05]  /*10e0*/  BSYNC B0 ;  /* 0x0000000000007941 */ /* 0x000fea0003800000 */
.L_x_3725:
        /* <DEDUP_REMOVED lines=11> */
.L_x_3728:
[----:B------:R-:W-:Y:S05]  /*11a0*/  BSYNC B0 ;  /* 0x0000000000007941 */ /* 0x000fea0003800000 */
.L_x_3727:
        /* <DEDUP_REMOVED lines=11> */
.L_x_3730:
[----:B------:R-:W-:Y:S05]  /*1260*/  BSYNC B0 ;  /* 0x0000000000007941 */ /* 0x000fea0003800000 */
.L_x_3729:
        /* <DEDUP_REMOVED lines=31> */
.L_x_3714:
        /* <DEDUP_REMOVED lines=29> */
.L_x_3731:
        /* <DEDUP_REMOVED lines=46> */
[----:B------:R-:W-:Y:S01]  /*1910*/  ULDC.64 UR6, c[0x0][0x248] ;  /* 0x0000920000067ab9 */ /* 0x000fe20000000a00 */
[----:B------:R-:W-:Y:S01]  /*1920*/  USHF.R.S32.HI UR25, URZ, 0x1f, UR27 ;  /* 0x0000001f3f197899 */ /* 0x000fe2000801141b */
        /* <DEDUP_REMOVED lines=48> */
.L_x_3732:
        /* <DEDUP_REMOVED lines=48> */
.L_x_3734:
[----:B------:R-:W-:Y:S01]  /*1f30*/  UIMAD UR4, UR25, UR6, URZ ;  /* 0x00000006190472a4 */ /* 0x000fe2000f8e023f */
[----:B------:R-:W-:Y:S01]  /*1f40*/  MOV R18, R3 ;  /* 0x0000000300127202 */ /* 0x000fe20000000f00 */
[----:B------:R-:W-:Y:S01]  /*1f50*/  UMOV UR28, UR14 ;  /* 0x0000000e001c7c82 */ /* 0x000fe20008000000 */
[----:B------:R-:W-:Y:S01]  /*1f60*/  UMOV UR29, UR5 ;  /* 0x00000005001d7c82 */ /* 0x000fe20008000000 */
[----:B------:R-:W-:Y:S01]  /*1f70*/  UIMAD UR4, UR7, UR27, UR4 ;  /* 0x0000001b070472a4 */ /* 0x000fe2000f8e0204 */
[----:B------:R-:W-:Y:S01]  /*1f80*/  @!P2 IADD3 R18, -R18, RZ, RZ ;  /* 0x000000ff1212a210 */ /* 0x000fe20007ffe1ff */
[----:B------:R-:W-:Y:S01]  /*1f90*/  UIMAD.WIDE.U32 UR28, UR6, UR27, UR28 ;  /* 0x0000001b061c72a5 */ /* 0x000fe2000f8e001c */
[----:B------:R-:W-:Y:S01]  /*1fa0*/  @!P1 LOP3.LUT R18, RZ, R6, RZ, 0x33, !PT ;  /* 0x00000006ff129212 */ /* 0x000fe200078e33ff */
[----:B------:R-:W-:Y:S02]  /*1fb0*/  @UP0 UIADD3 UR12, UR9, UR12, URZ ;  /* 0x0000000c090c0290 */ /* 0x000fe4000fffe03f */
[----:B------:R-:W-:Y:S01]  /*1fc0*/  UIADD3 UR4, UR29, UR4, URZ ;  /* 0x000000041d047290 */ /* 0x000fe2000fffe03f */
[----:B------:R-:W-:Y:S01]  /*1fd0*/  SHF.R.S32.HI R3, RZ, 0x1f, R18 ;  /* 0x0000001fff037819 */ /* 0x000fe20000011412 */
[----:B------:R-:W-:Y:S01]  /*1fe0*/  IMAD.U32 R7, RZ, RZ, UR29 ;  /* 0x0000001dff077e24 */ /* 0x000fe2000f8e00ff */
[----:B------:R-:W-:-:S03]  /*1ff0*/  MOV R6, UR28 ;  /* 0x0000001c00067c02 */ /* 0x000fc60008000f00 */
[----:B------:R-:W-:Y:S01]  /*2000*/  MOV R7, UR4 ;  /* 0x0000000400077c02 */ /* 0x000fe20008000f00 */
[----:B------:R-:W-:Y:S01]  /*2010*/  @UP0 ULDC.64 UR4, c[0x0][0x250] ;  /* 0x0000940000040ab9 */ /* 0x000fe20000000a00 */
[-C--:B------:R-:W-:Y:S01]  /*2020*/  IMAD R0, R3, R4.reuse, RZ ;  /* 0x0000000403007224 */ /* 0x080fe200078e02ff */
[----:B------:R-:W-:Y:S01]  /*2030*/  @UP0 UIMAD.WIDE.U32 UR28, UR12, UR4, URZ ;  /* 0x000000040c1c02a5 */ /* 0x000fe2000f8e003f */
[----:B------:R-:W-:-:S03]  /*2040*/  IMAD.WIDE.U32 R36, R18, R4, R6 ;  /* 0x0000000412247225 */ /* 0x000fc600078e0006 */
[----:B------:R-:W-:Y:S01]  /*2050*/  @UP0 UIMAD UR12, UR12, UR5, UR29 ;  /* 0x000000050c0c02a4 */ /* 0x000fe2000f8e021d */
[----:B------:R-:W-:Y:S02]  /*2060*/  IMAD R5, R18, R5, R0 ;  /* 0x0000000512057224 */ /* 0x000fe400078e0200 */
[----:B------:R-:W-:Y:S02]  /*2070*/  @UP0 UMOV UR14, UR28 ;  /* 0x0000001c000e0c82 */ /* 0x000fe40008000000 */
[----:B------:R-:W-:Y:S01]  /*2080*/  IMAD.IADD R21, R37, 0x1, R5 ;  /* 0x0000000125157824 */ /* 0x000fe200078e0205 */
        /* <DEDUP_REMOVED lines=9> */
[----:B------:R-:W-:-:S02]  /*2120*/  UIMAD UR9, UR9, UR4, URZ ;  /* 0x00000004090972a4 */ /* 0x000fc4000f8e023f */
[----:B------:R-:W-:Y:S02]  /*2130*/  UIMAD.WIDE.U32 UR28, UR8, UR4, UR28 ;  /* 0x00000004081c72a5 */ /* 0x000fe4000f8e001c */
[----:B------:R-:W-:-:S04]  /*2140*/  UIMAD UR5, UR8, UR5, UR9 ;  /* 0x00000005080572a4 */ /* 0x000fc8000f8e0209 */
[----:B------:R-:W-:Y:S01]  /*2150*/  UIADD3 UR12, UR29, UR5, URZ ;  /* 0x000000051d0c7290 */ /* 0x000fe2000fffe03f */
[----:B------:R-:W-:-:S11]  /*2160*/  UMOV UR14, UR28 ;  /* 0x0000001c000e7c82 */ /* 0x000fd60008000000 */
.L_x_3733:
[----:B------:R-:W-:Y:S01]  /*2170*/  UISETP.NE.AND UP0, UPT, UR10, -0x1, UPT ;  /* 0xffffffff0a00788c */ /* 0x000fe2000bf05270 */
[----:B------:R-:W-:Y:S01]  /*2180*/  SHF.R.S32.HI R32, RZ, 0x1f, R85 ;  /* 0x0000001fff207819 */ /* 0x000fe20000011455 */
[----:B------:R-:W1:Y:S01]  /*2190*/  S2R R31, SR_CTAID.X ;  /* 0x00000000001f7919 */ /* 0x000e620000002500 */
[----:B------:R-:W2:Y:S01]  /*21a0*/  S2UR UR28, SR_CgaCtaId ;  /* 0x00000000001c79c3 */ /* 0x000ea20000008800 */
[----:B------:R-:W-:Y:S01]  /*21b0*/  USHF.R.S32.HI UR21, URZ, 0x1f, UR26 ;  /* 0x0000001f3f157899 */ /* 0x000fe2000801141a */
[CC--:B------:R-:W-:Y:S01]  /*21c0*/  LEA.HI R17, R32.reuse, R85.reuse, RZ, 0x4 ;  /* 0x0000005520117211 */ /* 0x0c0fe200078f20ff */
[----:B------:R-:W-:Y:S01]  /*21d0*/  ULDC.64 UR8, c[0x0][0x268] ;  /* 0x00009a0000087ab9 */ /* 0x000fe20000000a00 */
[----:B------:R-:W-:Y:S01]  /*21e0*/  LEA.HI R12, R32, R85, RZ, 0x3 ;  /* 0x00000055200c7211 */ /* 0x000fe200078f18ff */
[----:B------:R-:W-:Y:S01]  /*21f0*/  IMAD R3, R3, UR8, RZ ;  /* 0x0000000803037c24 */ /* 0x000fe2000f8e02ff */
[----:B------:R-:W-:Y:S01]  /*2200*/  LOP3.LUT R22, R17, 0xfffffff0, RZ, 0xc0, !PT ;  /* 0xfffffff011167812 */ /* 0x000fe200078ec0ff */
[----:B------:R-:W-:Y:S01]  /*2210*/  IMAD.MOV.U32 R2, RZ, RZ, 0x20 ;  /* 0x00000020ff027424 */ /* 0x000fe200078e00ff */
[----:B------:R-:W-:Y:S01]  /*2220*/  @UP0 ULDC.64 UR4, c[0x0][0x240] ;  /* 0x0000900000040ab9 */ /* 0x000fe20000000a00 */
[----:B------:R-:W-:Y:S01]  /*2230*/  SHF.R.S32.HI R24, RZ, 0x3, R12 ;  /* 0x00000003ff187819 */ /* 0x000fe2000001140c */
[----:B------:R-:W-:Y:S01]  /*2240*/  @UP0 UIMAD.WIDE.U32 UR30, UR10, UR4, URZ ;  /* 0x000000040a1e02a5 */ /* 0x000fe2000f8e003f */
[C---:B------:R-:W-:Y:S01]  /*2250*/  IMAD.IADD R22, R85.reuse, 0x1, -R22 ;  /* 0x0000000155167824 */ /* 0x040fe200078e0a16 */
[----:B------:R-:W-:Y:S01]  /*2260*/  @!UP0 USHF.R.S32.HI UR29, URZ, 0x1f, UR13 ;  /* 0x0000001f3f1d8899 */ /* 0x000fe2000801140d */
[----:B------:R-:W-:Y:S01]  /*2270*/  LOP3.LUT R12, R12, 0xfffffff8, RZ, 0xc0, !PT ;  /* 0xfffffff80c0c7812 */ /* 0x000fe200078ec0ff */
[----:B------:R-:W-:Y:S01]  /*2280*/  @UP0 UIMAD UR10, UR10, UR5, UR31 ;  /* 0x000000050a0a02a4 */ /* 0x000fe2000f8e021f */
[----:B------:R-:W-:Y:S01]  /*2290*/  IMAD.SHL.U32 R235, R24, 0x40, RZ ;  /* 0x0000004018eb7824 */ /* 0x000fe200078e00ff */
[----:B------:R-:W-:Y:S01]  /*22a0*/  SHF.R.S32.HI R5, RZ, 0x1f, R22 ;  /* 0x0000001fff057819 */ /* 0x000fe20000011416 */
[----:B------:R-:W-:Y:S01]  /*22b0*/  @!UP0 ULDC.64 UR4, c[0x0][0x228] ;  /* 0x00008a0000048ab9 */ /* 0x000fe20000000a00 */
[----:B------:R-:W-:Y:S01]  /*22c0*/  IMAD.IADD R12, R85, 0x1, -R12 ;  /* 0x00000001550c7824 */ /* 0x000fe200078e0a0c */
[----:B------:R-:W-:Y:S01]  /*22d0*/  @!UP0 UIMAD UR29, UR29, UR4, URZ ;  /* 0x000000041d1d82a4 */ /* 0x000fe2000f8e023f */
[----:B------:R-:W-:Y:S01]  /*22e0*/  LEA.HI R16, R5, R22, RZ, 0x3 ;  /* 0x0000001605107211 */ /* 0x000fe200078f18ff */
[----:B------:R-:W-:Y:S01]  /*22f0*/  @!UP0 UIMAD.WIDE.U32 UR32, UR13, UR4, URZ ;  /* 0x000000040d2082a5 */ /* 0x000fe2000f8e003f */
[----:B------:R-:W-:Y:S01]  /*2300*/  IMAD.SHL.U32 R236, R12, 0x8, RZ ;  /* 0x000000080cec7824 */ /* 0x000fe200078e00ff */
[----:B------:R-:W-:Y:S01]  /*2310*/  @!UP0 UIMAD UR29, UR13, UR5, UR29 ;  /* 0x000000050d1d82a4 */ /* 0x000fe2000f8e021d */
[----:B------:R-:W-:Y:S01]  /*2320*/  LOP3.LUT R235, R235, 0x1c0, RZ, 0xc0, !PT ;  /* 0x000001c0ebeb7812 */ /* 0x000fe200078ec0ff */
[----:B------:R-:W-:Y:S01]  /*2330*/  VIADD R23, R24, 0x10 ;  /* 0x0000001018177836 */ /* 0x000fe20000000000 */
[----:B------:R-:W-:Y:S01]  /*2340*/  LOP3.LUT R5, R16, 0xfffffff8, RZ, 0xc0, !PT ;  /* 0xfffffff810057812 */ /* 0x000fe200078ec0ff */
[----:B------:R-:W-:Y:S01]  /*2350*/  @!UP0 UIADD3 UR10, UR33, UR29, URZ ;  /* 0x0000001d210a8290 */ /* 0x000fe2000fffe03f */
[--C-:B------:R-:W-:Y:S01]  /*2360*/  SHF.R.S32.HI R34, RZ, 0x1f, R236.reuse ;  /* 0x0000001fff227819 */ /* 0x100fe200000114ec */
[----:B------:R-:W-:Y:S01]  /*2370*/  @!UP0 UMOV UR30, UR32 ;  /* 0x00000020001e8c82 */ /* 0x000fe20008000000 */
[----:B------:R-:W-:Y:S01]  /*2380*/  LOP3.LUT R0, R235, 0x38, R236, 0xf8, !PT ;  /* 0x00000038eb007812 */ /* 0x000fe200078ef8ec */
[----:B------:R-:W-:Y:S01]  /*2390*/  IMAD.IADD R22, R22, 0x1, -R5 ;  /* 0x0000000116167824 */ /* 0x000fe200078e0a05 */
[----:B------:R-:W-:Y:S01]  /*23a0*/  IADD3 R4, P0, R236, UR30, RZ ;  /* 0x0000001eec047c10 */ /* 0x000fe2000ff1e0ff */
[----:B------:R-:W-:Y:S01]  /*23b0*/  ULDC.64 UR4, c[0x0][0x258] ;  /* 0x0000960000047ab9 */ /* 0x000fe20000000a00 */
[----:B------:R-:W-:Y:S01]  /*23c0*/  SHF.R.U32.HI R235, RZ, 0x3, R235 ;  /* 0x00000003ffeb7819 */ /* 0x000fe200000116eb */
[----:B------:R-:W-:Y:S01]  /*23d0*/  UIMAD UR29, UR21, UR4, URZ ;  /* 0x00000004151d72a4 */ /* 0x000fe2000f8e023f */
[----:B------:R-:W-:Y:S01]  /*23e0*/  IADD3.X R5, R34, UR10, RZ, P0, !PT ;  /* 0x0000000a22057c10 */ /* 0x000fe200087fe4ff */
[----:B------:R-:W-:Y:S01]  /*23f0*/  UIADD3 UR10, -UR20, UR24, URZ ;  /* 0x00000018140a7290 */ /* 0x000fe2000fffe13f */
[----:B------:R-:W-:Y:S01]  /*2400*/  LOP3.LUT R235, R0, R235, RZ, 0x3c, !PT ;  /* 0x000000eb00eb7212 */ /* 0x000fe200078e3cff */
[----:B------:R-:W-:Y:S01]  /*2410*/  IMAD.U32 R26, RZ, RZ, UR4 ;  /* 0x00000004ff1a7e24 */ /* 0x000fe2000f8e00ff */
[----:B------:R-:W-:Y:S01]  /*2420*/  LEA.HI R0, R32, R85, RZ, 0x6 ;  /* 0x0000005520007211 */ /* 0x000fe200078f30ff */
[----:B------:R-:W-:Y:S01]  /*2430*/  UIMAD UR29, UR26, UR5, UR29 ;  /* 0x000000051a1d72a4 */ /* 0x000fe2000f8e021d */
[----:B------:R-:W-:Y:S01]  /*2440*/  IADD3 R6, P1, R236, UR14, RZ ;  /* 0x0000000eec067c10 */ /* 0x000fe2000ff3e0ff */
[----:B------:R-:W-:Y:S01]  /*2450*/  UMOV UR4, 0x400 ;  /* 0x0000040000047882 */ /* 0x000fe20000000000 */
[----:B------:R-:W-:Y:S01]  /*2460*/  ISETP.GE.AND P0, PT, R24, UR10, PT ;  /* 0x0000000a18007c0c */ /* 0x000fe2000bf06270 */
[----:B------:R-:W-:Y:S01]  /*2470*/  IMAD.SHL.U32 R0, R0, 0x8, RZ ;  /* 0x0000000800007824 */ /* 0x000fe200078e00ff */
[----:B------:R-:W-:Y:S01]  /*2480*/  IADD3.X R7, R34, UR12, RZ, P1, !PT ;  /* 0x0000000c22077c10 */ /* 0x000fe20008ffe4ff */
[----:B------:R-:W-:Y:S01]  /*2490*/  UIADD3 UR12, UR15, -0x1, URZ ;  /* 0xffffffff0f0c7890 */ /* 0x000fe2000fffe03f */
[----:B------:R-:W-:Y:S01]  /*24a0*/  SHF.R.S32.HI R25, RZ, 0x1f, R24 ;  /* 0x0000001fff197819 */ /* 0x000fe20000011418 */
[----:B------:R-:W-:Y:S01]  /*24b0*/  IMAD.WIDE.U32 R26, R26, UR26, R4 ;  /* 0x0000001a1a1a7c25 */ /* 0x000fe2000f8e0004 */
[----:B------:R-:W-:Y:S01]  /*24c0*/  IADD3 R174, P1, R24, UR27, RZ ;  /* 0x0000001b18ae7c10 */ /* 0x000fe2000ff3e0ff */
[----:B------:R-:W-:Y:S01]  /*24d0*/  USHF.L.U32 UR14, UR12, 0x6, URZ ;  /* 0x000000060c0e7899 */ /* 0x000fe2000800063f */
[----:B------:R-:W-:Y:S01]  /*24e0*/  ISETP.GE.AND P3, PT, R23, UR10, PT ;  /* 0x0000000a17007c0c */ /* 0x000fe2000bf66270 */
[----:B--2---:R-:W-:Y:S01]  /*24f0*/  ULEA UR4, UR28, UR4, 0x18 ;  /* 0x000000041c047291 */ /* 0x004fe2000f8ec03f */
[----:B------:R-:W-:Y:S01]  /*2500*/  IADD3 R36, P5, R236, R36, RZ ;  /* 0x00000024ec247210 */ /* 0x000fe20007fbe0ff */
[----:B------:R-:W-:Y:S01]  /*2510*/  UIADD3 UR5, -UR14, UR18, URZ ;  /* 0x000000120e057290 */ /* 0x000fe2000fffe13f */
[----:B------:R-:W-:Y:S01]  /*2520*/  LOP3.LUT R235, R235, 0xfffffe00, R0, 0xf8, !PT ;  /* 0xfffffe00ebeb7812 */ /* 0x000fe200078ef800 */
[C---:B------:R-:W-:Y:S01]  /*2530*/  IMAD R0, R18.reuse, UR9, R3 ;  /* 0x0000000912007c24 */ /* 0x040fe2000f8e0203 */
[----:B------:R-:W-:Y:S01]  /*2540*/  IADD3.X R13, R25, UR25, RZ, P1, !PT ;  /* 0x00000019190d7c10 */ /* 0x000fe20008ffe4ff */
[----:B------:R-:W-:Y:S01]  /*2550*/  IMAD.WIDE.U32 R18, R18, UR8, R6 ;  /* 0x0000000812127c25 */ /* 0x000fe2000f8e0006 */
[----:B------:R-:W-:Y:S01]  /*2560*/  R2P PR, R22, 0x6 ;  /* 0x0000000616007804 */ /* 0x000fe20000000000 */
[----:B------:R-:W-:Y:S01]  /*2570*/  BSSY B0, `(.L_x_3735) ;  /* 0x0000037000007945 */ /* 0x000fe20003800000 */
[----:B------:R-:W-:Y:S01]  /*2580*/  LEA R235, R235, UR4, 0x1 ;  /* 0x00000004ebeb7c11 */ /* 0x000fe2000f8e08ff */
[----:B------:R-:W-:-:S02]  /*2590*/  IMAD.MOV.U32 R7, RZ, RZ, 0x10 ;  /* 0x00000010ff077424 */ /* 0x000fc400078e00ff */
[----:B------:R-:W-:Y:S01]  /*25a0*/  VIADD R29, R27, UR29 ;  /* 0x0000001d1b1d7c36 */ /* 0x000fe20008000000 */
[----:B------:R-:W-:Y:S01]  /*25b0*/  SEL R5, R2, 0xffffffe0, !P2 ;  /* 0xffffffe002057807 */ /* 0x000fe20005000000 */
[----:B-1----:R-:W-:Y:S01]  /*25c0*/  IMAD.WIDE R30, R31, 0x40, R24 ;  /* 0x000000401f1e7825 */ /* 0x002fe200078e0218 */
[----:B------:R-:W-:-:S03]  /*25d0*/  SEL R7, R7, 0xfffffff0, !P1 ;  /* 0xfffffff007077807 */ /* 0x000fc60004800000 */
        /* <DEDUP_REMOVED lines=48> */
.L_x_3736:
[----:B------:R-:W-:Y:S05]  /*28e0*/  BSYNC B0 ;  /* 0x0000000000007941 */ /* 0x000fea0003800000 */
.L_x_3735:
[----:B------:R-:W-:Y:S01]  /*28f0*/  IMAD.X R37, R34, 0x1, R21, P5 ;  /* 0x0000000122257824 */ /* 0x000fe200028e0615 */
[----:B------:R-:W-:Y:S01]  /*2900*/  ISETP.GE.AND P0, PT, R23, UR5, PT ;  /* 0x0000000517007c0c */ /* 0x000fe2000bf06270 */
[----:B-12---:R-:W-:Y:S01]  /*2910*/  IMAD R9, R25, UR6, RZ ;  /* 0x0000000619097c24 */ /* 0x006fe2000f8e02ff */
[----:B------:R-:W-:Y:S01]  /*2920*/  ISETP.GE.AND P4, PT, R23, UR5, PT ;  /* 0x0000000517007c0c */ /* 0x000fe2000bf86270 */
[C---:B------:R-:W-:Y:S01]  /*2930*/  VIADD R23, R24.reuse, 0x20 ;  /* 0x0000002018177836 */ /* 0x040fe20000000000 */
[C---:B------:R-:W-:Y:S01]  /*2940*/  IADD3 R20, R24.reuse, 0x30, RZ ;  /* 0x0000003018147810 */ /* 0x040fe20007ffe0ff */
[C---:B------:R-:W-:Y:S01]  /*2950*/  IMAD.WIDE.U32 R36, R24.reuse, UR6, R36 ;  /* 0x0000000618247c25 */ /* 0x040fe2000f8e0024 */
[----:B------:R-:W-:Y:S01]  /*2960*/  BSSY B0, `(.L_x_3737) ;  /* 0x0000038000007945 */ /* 0x000fe20003800000 */
[C---:B------:R-:W-:Y:S02]  /*2970*/  ISETP.GE.AND P6, PT, R24.reuse, UR5, PT ;  /* 0x0000000518007c0c */ /* 0x040fe4000bfc6270 */
[----:B------:R-:W-:Y:S01]  /*2980*/  IMAD R166, R24, UR7, R9 ;  /* 0x0000000718a67c24 */ /* 0x000fe2000f8e0209 */
[----:B------:R-:W-:-:S02]  /*2990*/  ISETP.GE.AND P1, PT, R23, UR10, PT ;  /* 0x0000000a17007c0c */ /* 0x000fc4000bf26270 */
[----:B------:R-:W-:Y:S01]  /*29a0*/  ISETP.GE.AND P5, PT, R20, UR10, PT ;  /* 0x0000000a14007c0c */ /* 0x000fe2000bfa6270 */
[----:B------:R-:W-:Y:S01]  /*29b0*/  IMAD.IADD R166, R37, 0x1, R166 ;  /* 0x0000000125a67824 */ /* 0x000fe200078e02a6 */
[----:B------:R-:W-:Y:S02]  /*29c0*/  MOV R165, R36 ;  /* 0x0000002400a57202 */ /* 0x000fe40000000f00 */
[----:B------:R-:W-:Y:S01]  /*29d0*/  LEA.HI R21, R32, R85, RZ, 0x5 ;  /* 0x0000005520157211 */ /* 0x000fe200078f28ff */
[----:B------:R-:W-:Y:S08]  /*29e0*/  @P3 BRA `(.L_x_3738) ;  /* 0x0000000000bc3947 */ /* 0x000ff00003800000 */
        /* <DEDUP_REMOVED lines=47> */
.L_x_3738:
[----:B------:R-:W-:Y:S05]  /*2ce0*/  BSYNC B0 ;  /* 0x0000000000007941 */ /* 0x000fea0003800000 */
.L_x_3737:
        /* <DEDUP_REMOVED lines=49> */
.L_x_3740:
[----:B------:R-:W-:Y:S05]  /*3000*/  BSYNC B0 ;  /* 0x0000000000007941 */ /* 0x000fea0003800000 */
.L_x_3739:
        /* <DEDUP_REMOVED lines=49> */
.L_x_3742:
[----:B------:R-:W-:Y:S05]  /*3320*/  BSYNC B0 ;  /* 0x0000000000007941 */ /* 0x000fea0003800000 */
.L_x_3741:
        /* <DEDUP_REMOVED lines=40> */
.L_x_3744:
[----:B------:R-:W-:Y:S05]  /*35b0*/  BSYNC B0 ;  /* 0x0000000000007941 */ /* 0x000fea0003800000 */
.L_x_3743:
[----:B-1234-:R-:W-:Y:S01]  /*35c0*/  LOP3.LUT R8, R21, 0xffffffe0, RZ, 0xc0, !PT ;  /* 0xffffffe015087812 */ /* 0x01efe200078ec0ff */
[----:B------:R-:W-:Y:S01]  /*35d0*/  USHF.L.U64.HI UR25, UR6, 0x4, UR7 ;  /* 0x0000000406197899 */ /* 0x000fe20008010207 */
[----:B------:R-:W-:Y:S01]  /*35e0*/  BSSY B0, `(.L_x_3745) ;  /* 0x0000030000007945 */ /* 0x000fe20003800000 */
[----:B------:R-:W-:Y:S01]  /*35f0*/  USHF.L.U32 UR27, UR6, 0x4, URZ ;  /* 0x00000004061b7899 */ /* 0x000fe2000800063f */
[C---:B------:R-:W-:Y:S02]  /*3600*/  ISETP.GE.AND P3, PT, R23.reuse, UR5, PT ;  /* 0x0000000517007c0c */ /* 0x040fe4000bf66270 */
[----:B------:R-:W-:Y:S01]  /*3610*/  ISETP.GE.AND P5, PT, R23, UR5, PT ;  /* 0x0000000517007c0c */ /* 0x000fe2000bfa6270 */
[----:B------:R-:W-:Y:S01]  /*3620*/  IMAD.IADD R23, R85, 0x1, -R8 ;  /* 0x0000000155177824 */ /* 0x000fe200078e0a08 */
[----:B------:R-:W-:Y:S02]  /*3630*/  ISETP.GE.AND P6, PT, R20, UR5, PT ;  /* 0x0000000514007c0c */ /* 0x000fe4000bfc6270 */
[----:B------:R-:W-:Y:S01]  /*3640*/  SHF.R.S32.HI R26, RZ, 0x4, R17 ;  /* 0x00000004ff1a7819 */ /* 0x000fe20000011411 */
[----:B------:R-:W-:Y:S10]  /*3650*/  @P0 BRA `(.L_x_3746) ;  /* 0x0000000000a00947 */ /* 0x000ff40003800000 */
[----:B------:R-:W-:Y:S01]  /*3660*/  ULDC UR8, c[0x0][0x2d0] ;  /* 0x0000b40000087ab9 */ /* 0x000fe20000000800 */
[----:B------:R-:W-:Y:S02]  /*3670*/  IADD3 R15, P1, R165, UR27, RZ ;  /* 0x0000001ba50f7c10 */ /* 0x000fe4000ff3e0ff */
[----:B------:R-:W-:Y:S02]  /*3680*/  ISETP.GE.AND P0, PT, R236, UR8, PT ;  /* 0x00000008ec007c0c */ /* 0x000fe4000bf06270 */
[----:B------:R-:W-:Y:S02]  /*3690*/  IADD3.X R14, R166, UR25, RZ, P1, !PT ;  /* 0x00000019a60e7c10 */ /* 0x000fe40008ffe4ff */
[----:B------:R-:W-:-:S09]  /*36a0*/  ISETP.GE.AND P2, PT, R6, UR8, PT ;  /* 0x0000000806007c0c */ /* 0x000fd2000bf46270 */
[----:B------:R-:W1:Y:S01]  /*36b0*/  @!P0 LDC.64 R8, c[0x0][0x218] ;  /* 0x00008600ff088b82 */ /* 0x000e620000000a00 */
        /* <DEDUP_REMOVED lines=34> */
.L_x_3746:
[----:B------:R-:W-:Y:S05]  /*38e0*/  BSYNC B0 ;  /* 0x0000000000007941 */ /* 0x000fea0003800000 */
.L_x_3745:
        /* <DEDUP_REMOVED lines=11> */
[----:B------:R-:W2:Y:S01]  /*39a0*/  @!P1 LDC.64 R14, c[0x0][0x218] ;  /* 0x00008600ff0e9b82 */ /* 0x000ea20000000a00 */
[----:B------:R3:W-:Y:S07]  /*39b0*/  @P1 STS.128 [R235+0x9000], RZ ;  /* 0x009000ffeb001388 */ /* 0x0007ee0000000c00 */
[----:B------:R-:W4:Y:S08]  /*39c0*/  @!P3 LDC.64 R10, c[0x0][0x218] ;  /* 0x00008600ff0abb82 */ /* 0x000f300000000a00 */
[----:B-1----:R-:W1:Y:S01]  /*39d0*/  @!P2 LDC.64 R8, c[0x0][0x218] ;  /* 0x00008600ff08ab82 */ /* 0x002e620000000a00 */
[----:B--2---:R-:W-:-:S04]  /*39e0*/  @!P1 LEA R14, P0, R30, R14, 0x1 ;  /* 0x0000000e1e0e9211 */ /* 0x004fc800078008ff */
[C---:B------:R-:W-:Y:S02]  /*39f0*/  @!P1 LEA.HI.X R15, R30.reuse, R15, R27, 0x1, P0 ;  /* 0x0000000f1e0f9211 */ /* 0x040fe400000f0c1b */
[----:B----4-:R-:W-:-:S03]  /*3a00*/  @!P3 LEA R10, P0, R30, R10, 0x1 ;  /* 0x0000000a1e0ab211 */ /* 0x010fc600078008ff */
        /* <DEDUP_REMOVED lines=27> */
.L_x_3748:
[----:B------:R-:W-:Y:S05]  /*3bc0*/  BSYNC B0 ;  /* 0x0000000000007941 */ /* 0x000fea0003800000 */
.L_x_3747:
        /* <DEDUP_REMOVED lines=46> */
.L_x_3750:
[----:B------:R-:W-:Y:S05]  /*3eb0*/  BSYNC B0 ;  /* 0x0000000000007941 */ /* 0x000fea0003800000 */
.L_x_3749:
[----:B------:R-:W-:Y:S01]  /*3ec0*/  SHF.R.S32.HI R21, RZ, 0x5, R21 ;  /* 0x00000005ff157819 */ /* 0x000fe20000011415 */
[----:B------:R-:W-:Y:S01]  /*3ed0*/  ULDC.64 UR8, c[0x0][0x3d0] ;  /* 0x0000f40000087ab9 */ /* 0x000fe20000000a00 */
[----:B------:R-:W0:Y:S01]  /*3ee0*/  LDGDEPBAR ;  /* 0x00000000000079af */ /* 0x000e220000000000 */
[----:B------:R-:W-:Y:S01]  /*3ef0*/  UMOV UR28, UR26 ;  /* 0x0000001a001c7c82 */ /* 0x000fe20008000000 */
[----:B--23--:R-:W-:Y:S01]  /*3f00*/  LEA R10, R21, UR20, 0x4 ;  /* 0x00000014150a7c11 */ /* 0x00cfe2000f8e20ff */
[----:B------:R-:W-:Y:S01]  /*3f10*/  USHF.R.S32.HI UR20, URZ, 0x1f, UR13 ;  /* 0x0000001f3f147899 */ /* 0x000fe2000801140d */
[----:B------:R-:W-:Y:S01]  /*3f20*/  IMAD.U32 R84, RZ, RZ, UR24 ;  /* 0x00000018ff547e24 */ /* 0x000fe2000f8e00ff */
[----:B------:R-:W-:Y:S01]  /*3f30*/  UMOV UR29, UR21 ;  /* 0x00000015001d7c82 */ /* 0x000fe20008000000 */
[----:B-1--4-:R-:W-:Y:S01]  /*3f40*/  IMAD.SHL.U32 R9, R12, 0x40, RZ ;  /* 0x000000400c097824 */ /* 0x012fe200078e00ff */
[----:B------:R-:W-:Y:S01]  /*3f50*/  UIMAD UR20, UR20, UR8, URZ ;  /* 0x00000008141472a4 */ /* 0x000fe2000f8e023f */
[C---:B------:R-:W-:Y:S01]  /*3f60*/  ISETP.GE.AND P1, PT, R24.reuse, UR5, PT ;  /* 0x0000000518007c0c */ /* 0x040fe2000bf26270 */
[----:B------:R-:W-:Y:S01]  /*3f70*/  UIMAD.WIDE.U32 UR28, UR13, UR8, UR28 ;  /* 0x000000080d1c72a5 */ /* 0x000fe2000f8e001c */
[----:B------:R-:W-:Y:S01]  /*3f80*/  IMAD.SHL.U32 R24, R24, 0x8, RZ ;  /* 0x0000000818187824 */ /* 0x000fe200078e00ff */
[----:B------:R-:W-:Y:S01]  /*3f90*/  UIMAD UR9, UR13, UR9, UR20 ;  /* 0x000000090d0972a4 */ /* 0x000fe2000f8e0214 */
[----:B------:R-:W-:Y:S01]  /*3fa0*/  LOP3.LUT R9, R9, 0x1c0, RZ, 0xc0, !PT ;  /* 0x000001c009097812 */ /* 0x000fe200078ec0ff */
[----:B------:R-:W-:Y:S01]  /*3fb0*/  IMAD.SHL.U32 R22, R22, 0x40, RZ ;  /* 0x0000004016167824 */ /* 0x000fe200078e00ff */
[----:B------:R-:W-:Y:S01]  /*3fc0*/  ULDC.64 UR20, c[0x0][0x3c8] ;  /* 0x0000f20000147ab9 */ /* 0x000fe20000000a00 */
[----:B------:R-:W-:Y:S01]  /*3fd0*/  LEA.HI R17, R17, R26, RZ, 0x1 ;  /* 0x0000001a11117211 */ /* 0x000fe200078f08ff */
[----:B------:R-:W-:Y:S01]  /*3fe0*/  ULEA UR24, UP0, UR28, UR20, 0x2 ;  /* 0x000000141c187291 */ /* 0x000fe2000f80103f */
[----:B------:R-:W-:Y:S01]  /*3ff0*/  SHF.R.S32.HI R8, RZ, 0x1f, R23 ;  /* 0x0000001fff087819 */ /* 0x000fe20000011417 */
[----:B------:R-:W-:Y:S01]  /*4000*/  UIADD3 UR20, UR29, UR9, URZ ;  /* 0x000000091d147290 */ /* 0x000fe2000fffe03f */
[----:B------:R-:W-:Y:S01]  /*4010*/  LOP3.LUT R24, R9, 0x8, R24, 0xf8, !PT ;  /* 0x0000000809187812 */ /* 0x000fe200078ef818 */
[----:B------:R-:W-:Y:S01]  /*4020*/  IMAD.IADD R19, R19, 0x1, R0 ;  /* 0x0000000113137824 */ /* 0x000fe200078e0200 */
[----:B------:R-:W-:Y:S01]  /*4030*/  LOP3.LUT R17, R17, 0xfffffffe, RZ, 0xc0, !PT ;  /* 0xfffffffe11117812 */ /* 0x000fe200078ec0ff */
[----:B------:R-:W-:Y:S01]  /*4040*/  ULEA.HI.X UR20, UR28, UR21, UR20, 0x2, UP0 ;  /* 0x000000151c147291 */ /* 0x000fe200080f1414 */
[----:B------:R-:W-:Y:S01]  /*4050*/  IMAD.U32 R86, RZ, RZ, UR24 ;  /* 0x00000018ff567e24 */ /* 0x000fe2000f8e00ff */
[----:B------:R-:W-:-:S04]  /*4060*/  DEPBAR.LE SB0, 0x0 ;  /* 0x000080000000791a */ /* 0x000fc80000000000 */
[----:B------:R-:W-:Y:S01]  /*4070*/  IMAD.U32 R87, RZ, RZ, UR20 ;  /* 0x00000014ff577e24 */ /* 0x000fe2000f8e00ff */
[----:B------:R-:W-:Y:S01]  /*4080*/  SHF.R.U32.HI R9, RZ, 0x3, R9 ;  /* 0x00000003ff097819 */ /* 0x000fe20000011609 */
[----:B------:R-:W-:Y:S01]  /*4090*/  IMAD.IADD R17, R26, 0x1, -R17 ;  /* 0x000000011a117824 */ /* 0x000fe200078e0a11 */
[----:B------:R-:W-:Y:S01]  /*40a0*/  LEA.HI R8, R8, R23, RZ, 0x2 ;  /* 0x0000001708087211 */ /* 0x000fe200078f10ff */
[----:B------:R-:W-:Y:S01]  /*40b0*/  ULDC.64 UR8, c[0x0][0x250] ;  /* 0x0000940000087ab9 */ /* 0x000fe20000000a00 */
[----:B------:R1:W5:Y:S01]  /*40c0*/  LDG.E R86, desc[UR22][R86.64] ;  /* 0x0000001656567981 */ /* 0x000362000c1e1900 */
[----:B------:R-:W-:Y:S01]  /*40d0*/  LOP3.LUT R24, R24, R9, RZ, 0x3c, !PT ;  /* 0x0000000918187212 */ /* 0x000fe200078e3cff */
[----:B------:R-:W-:Y:S01]  /*40e0*/  IMAD R9, R13, UR8, RZ ;  /* 0x000000080d097c24 */ /* 0x000fe2000f8e02ff */
[----:B------:R-:W-:Y:S01]  /*40f0*/  SHF.R.S32.HI R11, RZ, 0x2, R8 ;  /* 0x00000002ff0b7819 */ /* 0x000fe20000011408 */
[----:B------:R-:W-:Y:S01]  /*4100*/  BAR.SYNC.DEFER_BLOCKING 0x0 ;  /* 0x0000000000007b1d */ /* 0x000fe20000010000 */
[----:B------:R-:W-:Y:S01]  /*4110*/  LOP3.LUT R22, R22, 0x1c0, RZ, 0xc0, !PT ;  /* 0x000001c016167812 */ /* 0x000fe200078ec0ff */
[C---:B------:R-:W-:Y:S01]  /*4120*/  IMAD R233, R17.reuse, 0x200, R24 ;  /* 0x0000020011e97824 */ /* 0x040fe200078e0218 */
[----:B------:R-:W-:Y:S01]  /*4130*/  IADD3 R11, R10, 0x1, R11 ;  /* 0x000000010a0b7810 */ /* 0x000fe20007ffe00b */
[----:B------:R-:W-:Y:S01]  /*4140*/  IMAD.SHL.U32 R17, R17, 0x8, RZ ;  /* 0x0000000811117824 */ /* 0x000fe200078e00ff */
[----:B------:R-:W-:Y:S01]  /*4150*/  USHF.L.U64.HI UR24, UR8, 0x4, UR9 ;  /* 0x0000000408187899 */ /* 0x000fe20008010209 */
[C---:B------:R-:W-:Y:S01]  /*4160*/  IMAD R9, R174.reuse, UR9, R9 ;  /* 0x00000009ae097c24 */ /* 0x040fe2000f8e0209 */
[----:B------:R-:W-:Y:S01]  /*4170*/  IADD3 R84, R11, UR18, -R84 ;  /* 0x000000120b547c10 */ /* 0x000fe2000fffe854 */
[----:B------:R-:W-:Y:S01]  /*4180*/  IMAD.WIDE.U32 R174, R174, UR8, R18 ;  /* 0x00000008aeae7c25 */ /* 0x000fe2000f8e0012 */
[----:B------:R-:W-:Y:S01]  /*4190*/  LOP3.LUT R0, R22, 0x8, R17, 0xf8, !PT ;  /* 0x0000000816007812 */ /* 0x000fe200078ef811 */
[----:B------:R-:W-:Y:S01]  /*41a0*/  ULDC.64 UR20, c[0x0][0x220] ;  /* 0x0000880000147ab9 */ /* 0x000fe20000000a00 */
[----:B------:R-:W-:-:S02]  /*41b0*/  SHF.R.U32.HI R11, RZ, 0x3, R22 ;  /* 0x00000003ff0b7819 */ /* 0x000fc40000011616 */
[----:B------:R-:W-:Y:S02]  /*41c0*/  ISETP.GE.AND P6, PT, R20, UR5, PT ;  /* 0x0000000514007c0c */ /* 0x000fe4000bfc6270 */
[----:B------:R-:W-:Y:S01]  /*41d0*/  LOP3.LUT R0, R0, R11, RZ, 0x3c, !PT ;  /* 0x0000000b00007212 */ /* 0x000fe200078e3cff */
[----:B------:R-:W-:-:S05]  /*41e0*/  IMAD.SHL.U32 R11, R16, 0x40, RZ ;  /* 0x00000040100b7824 */ /* 0x000fca00078e00ff */
[----:B------:R-:W-:Y:S01]  /*41f0*/  LOP3.LUT R0, R0, 0xfffffe00, R11, 0xf8, !PT ;  /* 0xfffffe0000007812 */ /* 0x000fe200078ef80b */
[----:B------:R2:W-:Y:S04]  /*4200*/  @P1 STS.128 [R235+0x10000], RZ ;  /* 0x010000ffeb001388 */ /* 0x0005e80000000c00 */
[----:B------:R2:W-:Y:S04]  /*4210*/  @P1 STS.128 [R235+0x12000], RZ ;  /* 0x012000ffeb001388 */ /* 0x0005e80000000c00 */
[----:B------:R2:W-:Y:S04]  /*4220*/  @P1 STS.128 [R235+0x14000], RZ ;  /* 0x014000ffeb001388 */ /* 0x0005e80000000c00 */
[----:B------:R2:W-:Y:S01]  /*4230*/  @P1 STS.128 [R235+0x16000], RZ ;  /* 0x016000ffeb001388 */ /* 0x0005e20000000c00 */
[----:B------:R-:W-:Y:S01]  /*4240*/  VIADD R84, R84, UR19 ;  /* 0x0000001354547c36 */ /* 0x000fe20008000000 */
[----:B------:R-:W-:Y:S01]  /*4250*/  ULDC UR19, c[0x0][0x2e8] ;  /* 0x0000ba0000137ab9 */ /* 0x000fe20000000800 */
[----:B------:R-:W-:Y:S01]  /*4260*/  IMAD.IADD R172, R175, 0x1, R9 ;  /* 0x00000001afac7824 */ /* 0x000fe200078e0209 */
[----:B------:R-:W-:Y:S01]  /*4270*/  LEA R242, P0, R174, UR20, 0x1 ;  /* 0x00000014aef27c11 */ /* 0x000fe2000f8008ff */
[----:B------:R-:W-:Y:S01]  /*4280*/  IMAD R234, R21, 0x400, R0 ;  /* 0x0000040015ea7824 */ /* 0x000fe200078e0200 */
[----:B------:R-:W-:Y:S01]  /*4290*/  USHF.L.U32 UR26, UR8, 0x4, URZ ;  /* 0x00000004081a7899 */ /* 0x000fe2000800063f */
[----:B-1----:R-:W1:Y:S01]  /*42a0*/  MUFU.RCP R87, UR19 ;  /* 0x0000001300577d08 */ /* 0x002e620008001000 */
[----:B------:R-:W-:Y:S01]  /*42b0*/  BSSY B0, `(.L_x_3751) ;  /* 0x0000023000007945 */ /* 0x000fe20003800000 */
[----:B------:R-:W-:-:S02]  /*42c0*/  LEA R233, R233, UR4, 0x1 ;  /* 0x00000004e9e97c11 */ /* 0x000fc4000f8e08ff */
[----:B------:R-:W-:Y:S02]  /*42d0*/  LEA.HI.X R247, R174, UR21, R172, 0x1, P0 ;  /* 0x00000015aef77c11 */ /* 0x000fe400080f0cac */
[----:B------:R-:W-:Y:S01]  /*42e0*/  LEA R234, R234, UR4, 0x1 ;  /* 0x00000004eaea7c11 */ /* 0x000fe2000f8e08ff */
[----:B------:R-:W-:Y:S06]  /*42f0*/  @P1 BRA `(.L_x_3752) ;  /* 0x0000000000781947 */ /* 0x000fec0003800000 */
        /* <DEDUP_REMOVED lines=18> */
[----:B----4-:R-:W-:-:S05]  /*4420*/  @!P1 IMAD.MOV.U32 R243, RZ, RZ, R247 ;  /* 0x000000fffff39224 */ /* 0x010fca00078e00f7 */
[----:B------:R-:W-:Y:S01]  /*4430*/  @!PT LDS RZ, [RZ] ;  /* 0x00000000fffff984 */ /* 0x000fe20000000800 */
[----:B------:R-:W-:Y:S01]  /*4440*/  @!PT LDS RZ, [RZ] ;  /* 0x00000000fffff984 */ /* 0x000fe20000000800 */
[----:B------:R-:W-:Y:S01]  /*4450*/  @!PT LDS RZ, [RZ] ;  /* 0x00000000fffff984 */ /* 0x000fe20000000800 */
[----:B------:R3:W-:Y:S04]  /*4460*/  @!P1 LDGSTS.E.BYPASS.LTC128B.128 [R235+0x14000], desc[UR22][R242.64+0x100] ;  /* 0x14000100f2eb9fae */ /* 0x0007e8000b901d56 */
[----:B------:R3:W-:Y:S01]  /*4470*/  @P0 STS.128 [R235+0x16000], RZ ;  /* 0x016000ffeb000388 */ /* 0x0007e20000000c00 */
[----:B------:R-:W-:Y:S05]  /*4480*/  @P0 BRA `(.L_x_3752) ;  /* 0x0000000000140947 */ /* 0x000fea0003800000 */
[----:B---3--:R-:W-:-:S05]  /*4490*/  MOV R243, R247 ;  /* 0x000000f700f37202 */ /* 0x008fca0000000f00 */
[----:B------:R-:W-:Y:S01]  /*44a0*/  @!PT LDS RZ, [RZ] ;  /* 0x00000000fffff984 */ /* 0x000fe20000000800 */
[----:B------:R-:W-:Y:S01]  /*44b0*/  @!PT LDS RZ, [RZ] ;  /* 0x00000000fffff984 */ /* 0x000fe20000000800 */
[----:B------:R-:W-:Y:S01]  /*44c0*/  @!PT LDS RZ, [RZ] ;  /* 0x00000000fffff984 */ /* 0x000fe20000000800 */
[----:B------:R4:W-:Y:S02]  /*44d0*/  LDGSTS.E.BYPASS.LTC128B.128 [R235+0x16000], desc[UR22][R242.64+0x180] ;  /* 0x16000180f2eb7fae */ /* 0x0009e4000b901d56 */
.L_x_3752:
[----:B------:R-:W-:Y:S05]  /*44e0*/  BSYNC B0 ;  /* 0x0000000000007941 */ /* 0x000fea0003800000 */
.L_x_3751:
        /* <DEDUP_REMOVED lines=49> */
.L_x_3754:
[----:B------:R-:W-:Y:S05]  /*4800*/  BSYNC B0 ;  /* 0x0000000000007941 */ /* 0x000fea0003800000 */
.L_x_3753:
        /* <DEDUP_REMOVED lines=9> */
[----:B-1----:R-:W-:Y:S01]  /*48a0*/  IMAD.U32 R11, RZ, RZ, UR8 ;  /* 0x00000008ff0b7e24 */ /* 0x002fe2000f8e00ff */
[----:B------:R-:W-:Y:S01]  /*48b0*/  ISETP.GE.AND P4, PT, R6, UR19, PT ;  /* 0x0000001306007c0c */ /* 0x000fe2000bf86270 */
[----:B------:R-:W-:Y:S01]  /*48c0*/  IMAD.U32 R8, RZ, RZ, UR9 ;  /* 0x00000009ff087e24 */ /* 0x000fe2000f8e00ff */
[----:B------:R-:W-:Y:S01]  /*48d0*/  ISETP.GE.AND P2, PT, R4, UR19, PT ;  /* 0x0000001304007c0c */ /* 0x000fe2000bf46270 */
[----:B------:R-:W-:-:S03]  /*48e0*/  IMAD.SHL.U32 R9, R9, 0x20, RZ ;  /* 0x0000002009097824 */ /* 0x000fc600078e00ff */
[----:B------:R-:W-:-:S05]  /*48f0*/  SHF.L.U64.HI R8, R11, 0x5, R8 ;  /* 0x000000050b087819 */ /* 0x000fca0000010208 */
[CC--:B------:R-:W-:Y:S01]  /*4900*/  @!P5 LEA R16, P0, R9.reuse, R242.reuse, 0x1 ;  /* 0x000000f20910d211 */ /* 0x0c0fe200078008ff */
        /* <DEDUP_REMOVED lines=29> */
.L_x_3756:
[----:B------:R-:W-:Y:S05]  /*4ae0*/  BSYNC B0 ;  /* 0x0000000000007941 */ /* 0x000fea0003800000 */
.L_x_3755:
        /* <DEDUP_REMOVED lines=14> */
[----:B---34-:R-:W-:Y:S01]  /*4bd0*/  @!P3 MOV R243, R247 ;  /* 0x000000f700f3b202 */ /* 0x018fe20000000f00 */
        /* <DEDUP_REMOVED lines=32> */
[----:B------:R-:W-:Y:S01]  /*4de0*/  UIMAD UR5, UR9, 0x60, URZ ;  /* 0x00000060090578a4 */ /* 0x000fe2000f8e023f */
[----:B------:R-:W-:-:S03]  /*4df0*/  MOV R243, R247 ;  /* 0x000000f700f37202 */ /* 0x000fc60000000f00 */
[----:B------:R-:W-:-:S05]  /*4e00*/  IMAD.WIDE.U32 R8, R8, 0x60, R242 ;  /* 0x0000006008087825 */ /* 0x000fca00078e00f2 */
[----:B------:R-:W-:-:S05]  /*4e10*/  IADD3 R9, R9, UR5, RZ ;  /* 0x0000000509097c10 */ /* 0x000fca000fffe0ff */
[----:B------:R-:W-:Y:S01]  /*4e20*/  @!PT LDS RZ, [RZ] ;  /* 0x00000000fffff984 */ /* 0x000fe20000000800 */
[----:B------:R-:W-:Y:S01]  /*4e30*/  @!PT LDS RZ, [RZ] ;  /* 0x00000000fffff984 */ /* 0x000fe20000000800 */
[----:B------:R-:W-:Y:S01]  /*4e40*/  @!PT LDS RZ, [RZ] ;  /* 0x00000000fffff984 */ /* 0x000fe20000000800 */
[----:B------:R1:W-:Y:S02]  /*4e50*/  LDGSTS.E.BYPASS.LTC128B.128 [R235+0x17800], desc[UR22][R8.64+0x180] ;  /* 0x1780018008eb7fae */ /* 0x0003e4000b901d56 */
.L_x_3758:
[----:B------:R-:W-:Y:S05]  /*4e60*/  BSYNC B0 ;  /* 0x0000000000007941 */ /* 0x000fea0003800000 */
.L_x_3757:
[----:B------:R-:W-:Y:S01]  /*4e70*/  LDSM.16.M88.4 R40, [R234] ;  /* 0x00000000ea28783b */ /* 0x000fe20000000200 */
[----:B------:R-:W-:Y:S01]  /*4e80*/  LOP3.LUT P0, RZ, R12, 0x2, RZ, 0xc0, !PT ;  /* 0x000000020cff7812 */ /* 0x000fe2000780c0ff */
[C---:B------:R-:W-:Y:S02]  /*4e90*/  VIADD R13, R233.reuse, 0x8000 ;  /* 0x00008000e90d7836 */ /* 0x040fe40000000000 */
[----:B-1---5:R-:W-:Y:S01]  /*4ea0*/  FMUL.FTZ R86, R86, R87 ;  /* 0x0000005756567220 */ /* 0x022fe20000410000 */
[----:B------:R-:W1:Y:S01]  /*4eb0*/  LDSM.16.M88.4 R8, [R233+0x8800] ;  /* 0x00880000e908783b */ /* 0x000e620000000200 */
[----:B------:R-:W-:Y:S01]  /*4ec0*/  VIADD R231, R233, 0x8020 ;  /* 0x00008020e9e77836 */ /* 0x000fe20000000000 */
[----:B------:R-:W-:Y:S01]  /*4ed0*/  VIMNMX R167, R84, UR18, PT ;  /* 0x0000001254a77c48 */ /* 0x000fe2000bfe0100 */
[--C-:B------:R-:W-:Y:S01]  /*4ee0*/  IMAD R232, R7, 0x2, R234.reuse ;  /* 0x0000000207e87824 */ /* 0x100fe200078e02ea */
[----:B------:R-:W2:Y:S01]  /*4ef0*/  LDSM.16.M88.4 R16, [R233+0x8000] ;  /* 0x00800000e910783b */ /* 0x000ea20000000200 */
[C---:B------:R-:W-:Y:S01]  /*4f00*/  IMAD R230, R5.reuse, 0x2, R234 ;  /* 0x0000000205e67824 */ /* 0x040fe200078e02ea */
[----:B------:R-:W-:Y:S01]  /*4f10*/  R2UR UR5, R86 ;  /* 0x00000000560572ca */ /* 0x000fe200000e0000 */
[----:B------:R-:W-:Y:S01]  /*4f20*/  IMAD R229, R5, 0x2, R232 ;  /* 0x0000000205e57824 */ /* 0x000fe200078e02e8 */
[----:B------:R-:W3:Y:S01]  /*4f30*/  LDSM.16.M88.4 R72, [R233+0x9000] ;  /* 0x00900000e948783b */ /* 0x000ee20000000200 */
[----:B------:R-:W-:Y:S01]  /*4f40*/  IMAD.SHL.U32 R237, R85, 0x2, RZ ;  /* 0x0000000255ed7824 */ /* 0x000fe200078e00ff */
[----:B------:R-:W-:Y:S01]  /*4f50*/  UISETP.GT.AND UP0, UPT, UR12, UR11, UPT ;  /* 0x0000000b0c00728c */ /* 0x000fe2000bf04270 */
[----:B------:R-:W-:Y:S01]  /*4f60*/  @P0 VIADD R231, R13, 0xffffffe0 ;  /* 0xffffffe00de70836 */ /* 0x000fe20000000000 */
[----:B------:R-:W4:Y:S01]  /*4f70*/  LDSM.16.M88.4 R68, [R233+0x9800] ;  /* 0x00980000e944783b */ /* 0x000f220000000200 */
[----:B------:R-:W-:-:S02]  /*4f80*/  LOP3.LUT P0, RZ, R12, 0x4, RZ, 0xc0, !PT ;  /* 0x000000040cff7812 */ /* 0x000fc4000780c0ff */
[----:B------:R-:W-:Y:S01]  /*4f90*/  LOP3.LUT R237, R237, 0x6, RZ, 0xc0, !PT ;  /* 0x00000006eded7812 */ /* 0x000fe200078ec0ff */
[----:B------:R-:W-:Y:S01]  /*4fa0*/  LDSM.16.M88.4 R52, [R232] ;  /* 0x00000000e834783b */ /* 0x000fe20000000200 */
[----:B------:R-:W-:Y:S01]  /*4fb0*/  SEL R2, R2, 0xffffffe0, !P0 ;  /* 0xffffffe002027807 */ /* 0x000fe20004000000 */
[C---:B------:R-:W-:Y:S02]  /*4fc0*/  VIADD R223, R231.reuse, 0x800 ;  /* 0x00000800e7df7836 */ /* 0x040fe40000000000 */
[----:B------:R-:W4:Y:S01]  /*4fd0*/  LDSM.16.M88.4 R60, [R231+0x800] ;  /* 0x00080000e73c783b */ /* 0x000f220000000200 */
[----:B------:R-:W-:Y:S02]  /*4fe0*/  VIADD R222, R231, 0x1000 ;  /* 0x00001000e7de7836 */ /* 0x000fe40000000000 */
[C---:B------:R-:W-:Y:S01]  /*4ff0*/  IMAD R227, R2.reuse, 0x2, R233 ;  /* 0x0000000202e37824 */ /* 0x040fe200078e02e9 */
[----:B------:R-:W4:Y:S01]  /*5000*/  LDSM.16.M88.4 R64, [R231] ;  /* 0x00000000e740783b */ /* 0x000f220000000200 */
[----:B------:R-:W-:-:S02]  /*5010*/  IMAD R220, R2, 0x2, R231 ;  /* 0x0000000202dc7824 */ /* 0x000fc400078e02e7 */
[C---:B------:R-:W-:Y:S01]  /*5020*/  VIADD R221, R231.reuse, 0x1800 ;  /* 0x00001800e7dd7836 */ /* 0x040fe20000000000 */
[----:B------:R-:W4:Y:S01]  /*5030*/  LDSM.16.M88.4 R56, [R231+0x1000] ;  /* 0x00100000e738783b */ /* 0x000f220000000200 */
[C---:B------:R-:W-:Y:S02]  /*5040*/  VIADD R219, R231.reuse, 0x2000 ;  /* 0x00002000e7db7836 */ /* 0x040fe40000000000 */
[C---:B------:R-:W-:Y:S01]  /*5050*/  VIADD R218, R231.reuse, 0x2800 ;  /* 0x00002800e7da7836 */ /* 0x040fe20000000000 */
[----:B------:R-:W4:Y:S01]  /*5060*/  LDSM.16.M88.4 R48, [R231+0x1800] ;  /* 0x00180000e730783b */ /* 0x000f220000000200 */
[C---:B------:R-:W-:Y:S02]  /*5070*/  VIADD R217, R231.reuse, 0x3000 ;  /* 0x00003000e7d97836 */ /* 0x040fe40000000000 */
[C---:B------:R-:W-:Y:S01]  /*5080*/  VIADD R216, R231.reuse, 0x3800 ;  /* 0x00003800e7d87836 */ /* 0x040fe20000000000 */
[----:B------:R-:W-:Y:S01]  /*5090*/  LDSM.16.M88.4 R36, [R230] ;  /* 0x00000000e624783b */ /* 0x000fe20000000200 */
[----:B------:R-:W-:-:S02]  /*50a0*/  VIADD R215, R231, 0x4000 ;  /* 0x00004000e7d77836 */ /* 0x000fc40000000000 */
[C---:B------:R-:W-:Y:S01]  /*50b0*/  VIADD R214, R231.reuse, 0x4800 ;  /* 0x00004800e7d67836 */ /* 0x040fe20000000000 */
[C---:B-1----:R-:W-:Y:S01]  /*50c0*/  HMMA.16816.F32.BF16 R12, R40.reuse, R8, RZ ;  /* 0x00000008280c723c */ /* 0x042fe200000418ff */
[----:B------:R-:W1:Y:S01]  /*50d0*/  LDSM.16.M88.4 R28, [R227+0x8800] ;  /* 0x00880000e31c783b */ /* 0x000e620000000200 */
[C---:B------:R-:W-:Y:S02]  /*50e0*/  VIADD R213, R231.reuse, 0x5000 ;  /* 0x00005000e7d57836 */ /* 0x040fe40000000000 */
[C---:B------:R-:W-:Y:S01]  /*50f0*/  VIADD R212, R231.reuse, 0x5800 ;  /* 0x00005800e7d47836 */ /* 0x040fe20000000000 */
[----:B------:R-:W1:Y:S01]  /*5100*/  LDSM.16.M88.4 R32, [R227+0x8000] ;  /* 0x00800000e320783b */ /* 0x000e620000000200 */
[----:B------:R-:W-:Y:S01]  /*5110*/  HMMA.16816.F32.BF16 R8, R40, R10, RZ ;  /* 0x0000000a2808723c */ /* 0x000fe200000418ff */
[C---:B------:R-:W-:Y:S02]  /*5120*/  VIADD R211, R231.reuse, 0x6000 ;  /* 0x00006000e7d37836 */ /* 0x040fe40000000000 */
[----:B------:R-:W1:Y:S01]  /*5130*/  LDSM.16.M88.4 R24, [R227+0x9000] ;  /* 0x00900000e318783b */ /* 0x000e620000000200 */
[----:B------:R-:W-:-:S02]  /*5140*/  VIADD R210, R231, 0x6800 ;  /* 0x00006800e7d27836 */ /* 0x000fc40000000000 */
[C---:B--2---:R-:W-:Y:S01]  /*5150*/  HMMA.16816.F32.BF16 R20, R40.reuse, R16, RZ ;  /* 0x000000102814723c */ /* 0x044fe200000418ff */
[----:B------:R-:W2:Y:S01]  /*5160*/  LDSM.16.M88.4 R80, [R227+0x9800] ;  /* 0x00980000e350783b */ /* 0x000ea20000000200 */
[C---:B------:R-:W-:Y:S02]  /*5170*/  VIADD R209, R231.reuse, 0x7000 ;  /* 0x00007000e7d17836 */ /* 0x040fe40000000000 */
[----:B------:R-:W-:Y:S01]  /*5180*/  VIADD R208, R231, 0x7800 ;  /* 0x00007800e7d07836 */ /* 0x000fe20000000000 */
[----:B------:R-:W0:Y:S01]  /*5190*/  LDGDEPBAR ;  /* 0x00000000000079af */ /* 0x000e220000000000 */
[C---:B------:R-:W-:Y:S06]  /*51a0*/  HMMA.16816.F32.BF16 R16, R40.reuse, R18, RZ ;  /* 0x000000122810723c */ /* 0x040fec00000418ff */
[C---:B---3--:R-:W-:Y:S06]  /*51b0*/  HMMA.16816.F32.BF16 R76, R40.reuse, R72, RZ ;  /* 0x00000048284c723c */ /* 0x048fec00000418ff */
[C---:B------:R-:W-:Y:S06]  /*51c0*/  HMMA.16816.F32.BF16 R72, R40.reuse, R74, RZ ;  /* 0x0000004a2848723c */ /* 0x040fec00000418ff */
[----:B----4-:R-:W-:Y:S06]  /*51d0*/  HMMA.16816.F32.BF16 R44, R40, R68, RZ ;  /* 0x00000044282c723c */ /* 0x010fec00000418ff */
[----:B------:R-:W-:Y:S06]  /*51e0*/  HMMA.16816.F32.BF16 R12, R52, R60, R12 ;  /* 0x0000003c340c723c */ /* 0x000fec000004180c */
[----:B------:R-:W-:Y:S01]  /*51f0*/  HMMA.16816.F32.BF16 R40, R40, R70, RZ ;  /* 0x000000462828723c */ /* 0x000fe200000418ff */
[----:B------:R-:W-:Y:S05]  /*5200*/  LDSM.16.M88.4 R68, [R229] ;  /* 0x00000000e544783b */ /* 0x000fea0000000200 */
[C---:B------:R-:W-:Y:S01]  /*5210*/  HMMA.16816.F32.BF16 R8, R52.reuse, R62, R8 ;  /* 0x0000003e3408723c */ /* 0x040fe20000041808 */
[----:B------:R-:W3:Y:S05]  /*5220*/  LDSM.16.M88.4 R60, [R220+0x800] ;  /* 0x00080000dc3c783b */ /* 0x000eea0000000200 */
[C---:B------:R-:W-:Y:S06]  /*5230*/  HMMA.16816.F32.BF16 R20, R52.reuse, R64, R20 ;  /* 0x000000403414723c */ /* 0x040fec0000041814 */
[C---:B------:R-:W-:Y:S01]  /*5240*/  HMMA.16816.F32.BF16 R16, R52.reuse, R66, R16 ;  /* 0x000000423410723c */ /* 0x040fe20000041810 */
[----:B------:R-:W4:Y:S05]  /*5250*/  LDSM.16.M88.4 R64, [R220] ;  /* 0x00000000dc40783b */ /* 0x000f2a0000000200 */
[C---:B------:R-:W-:Y:S06]  /*5260*/  HMMA.16816.F32.BF16 R76, R52.reuse, R56, R76 ;  /* 0x00000038344c723c */ /* 0x040fec000004184c */
[C---:B------:R-:W-:Y:S01]  /*5270*/  HMMA.16816.F32.BF16 R72, R52.reuse, R58, R72 ;  /* 0x0000003a3448723c */ /* 0x040fe20000041848 */
[----:B------:R-:W4:Y:S05]  /*5280*/  LDSM.16.M88.4 R56, [R220+0x1000] ;  /* 0x00100000dc38783b */ /* 0x000f2a0000000200 */
[----:B------:R-:W-:Y:S06]  /*5290*/  HMMA.16816.F32.BF16 R44, R52, R48, R44 ;  /* 0x00000030342c723c */ /* 0x000fec000004182c */
[----:B-1----:R-:W-:Y:S06]  /*52a0*/  HMMA.16816.F32.BF16 R12, R36, R28, R12 ;  /* 0x0000001c240c723c */ /* 0x002fec000004180c */
[----:B------:R-:W-:Y:S01]  /*52b0*/  HMMA.16816.F32.BF16 R40, R52, R50, R40 ;  /* 0x000000323428723c */ /* 0x000fe20000041828 */
[----:B------:R-:W-:Y:S04]  /*52c0*/  LDSM.16.M88.4 R52, [R234+0x2000] ;  /* 0x00200000ea34783b */ /* 0x000fe80000000200 */
[----:B------:R-:W-:Y:S01]  /*52d0*/  LDSM.16.M88.4 R48, [R233+0xa000] ;  /* 0x00a00000e930783b */ /* 0x000fe20000000200 */
[C---:B------:R-:W-:Y:S03]  /*52e0*/  HMMA.16816.F32.BF16 R8, R36.reuse, R30, R8 ;  /* 0x0000001e2408723c */ /* 0x040fe60000041808 */
[----:B------:R-:W1:Y:S03]  /*52f0*/  LDSM.16.M88.4 R28, [R220+0x1800] ;  /* 0x00180000dc1c783b */ /* 0x000e660000000200 */
[C---:B------:R-:W-:Y:S06]  /*5300*/  HMMA.16816.F32.BF16 R20, R36.reuse, R32, R20 ;  /* 0x000000202414723c */ /* 0x040fec0000041814 */
[C---:B------:R-:W-:Y:S01]  /*5310*/  HMMA.16816.F32.BF16 R16, R36.reuse, R34, R16 ;  /* 0x000000222410723c */ /* 0x040fe20000041810 */
[----:B------:R-:W1:Y:S05]  /*5320*/  LDSM.16.M88.4 R32, [R233+0xa800] ;  /* 0x00a80000e920783b */ /* 0x000e6a0000000200 */
[C---:B------:R-:W-:Y:S06]  /*5330*/  HMMA.16816.F32.BF16 R76, R36.reuse, R24, R76 ;  /* 0x00000018244c723c */ /* 0x040fec000004184c */
[----:B--2---:R-:W-:Y:S06]  /*5340*/  HMMA.16816.F32.BF16 R44, R36, R80, R44 ;  /* 0x00000050242c723c */ /* 0x004fec000004182c */
[----:B---3--:R-:W-:Y:S06]  /*5350*/  HMMA.16816.F32.BF16 R12, R68, R60, R12 ;  /* 0x0000003c440c723c */ /* 0x008fec000004180c */
[C---:B------:R-:W-:Y:S01]  /*5360*/  HMMA.16816.F32.BF16 R72, R36.reuse, R26, R72 ;  /* 0x0000001a2448723c */ /* 0x040fe20000041848 */
[----:B------:R-:W-:Y:S05]  /*5370*/  LDSM.16.M88.4 R24, [R233+0xb000] ;  /* 0x00b00000e918783b */ /* 0x000fea0000000200 */
[----:B------:R-:W-:Y:S01]  /*5380*/  HMMA.16816.F32.BF16 R40, R36, R82, R40 ;  /* 0x000000522428723c */ /* 0x000fe20000041828 */
[----:B------:R-:W2:Y:S05]  /*5390*/  LDSM.16.M88.4 R36, [R233+0xb800] ;  /* 0x00b80000e924783b */ /* 0x000eaa0000000200 */
[C---:B------:R-:W-:Y:S01]  /*53a0*/  HMMA.16816.F32.BF16 R8, R68.reuse, R62, R8 ;  /* 0x0000003e4408723c */ /* 0x040fe20000041808 */
[----:B------:R-:W-:Y:S05]  /*53b0*/  LDSM.16.M88.4 R60, [R231+0x2800] ;  /* 0x00280000e73c783b */ /* 0x000fea0000000200 */
[C---:B----4-:R-:W-:Y:S06]  /*53c0*/  HMMA.16816.F32.BF16 R20, R68.reuse, R64, R20 ;  /* 0x000000404414723c */ /* 0x050fec0000041814 */
[C---:B------:R-:W-:Y:S01]  /*53d0*/  HMMA.16816.F32.BF16 R16, R68.reuse, R66, R16 ;  /* 0x000000424410723c */ /* 0x040fe20000041810 */
[----:B------:R-:W-:Y:S05]  /*53e0*/  LDSM.16.M88.4 R64, [R231+0x2000] ;  /* 0x00200000e740783b */ /* 0x000fea0000000200 */
[C---:B------:R-:W-:Y:S01]  /*53f0*/  HMMA.16816.F32.BF16 R80, R68.reuse, R56, R76 ;  /* 0x000000384450723c */ /* 0x040fe2000004184c */
[----:B------:R-:W3:Y:S05]  /*5400*/  LDSM.16.M88.4 R76, [R232+0x2000] ;  /* 0x00200000e84c783b */ /* 0x000eea0000000200 */
[----:B-1----:R-:W-:Y:S06]  /*5410*/  HMMA.16816.F32.BF16 R44, R68, R28, R44 ;  /* 0x0000001c442c723c */ /* 0x002fec000004182c */
[----:B------:R-:W-:Y:S06]  /*5420*/  HMMA.16816.F32.BF16 R12, R52, R32, R12 ;  /* 0x00000020340c723c */ /* 0x000fec000004180c */
[----:B------:R-:W-:Y:S01]  /*5430*/  HMMA.16816.F32.BF16 R40, R68, R30, R40 ;  /* 0x0000001e4428723c */ /* 0x000fe20000041828 */
[----:B------:R-:W1:Y:S05]  /*5440*/  LDSM.16.M88.4 R28, [R231+0x3800] ;  /* 0x00380000e71c783b */ /* 0x000e6a0000000200 */
[C---:B------:R-:W-:Y:S01]  /*5450*/  HMMA.16816.F32.BF16 R8, R52.reuse, R34, R8 ;  /* 0x000000223408723c */ /* 0x040fe20000041808 */
[----:B------:R-:W-:Y:S05]  /*5460*/  LDSM.16.M88.4 R32, [R227+0xa800] ;  /* 0x00a80000e320783b */ /* 0x000fea0000000200 */
[----:B------:R-:W-:Y:S06]  /*5470*/  HMMA.16816.F32.BF16 R20, R52, R48, R20 ;  /* 0x000000303414723c */ /* 0x000fec0000041814 */
[----:B------:R-:W-:Y:S01]  /*5480*/  HMMA.16816.F32.BF16 R72, R68, R58, R72 ;  /* 0x0000003a4448723c */ /* 0x000fe20000041848 */
[----:B------:R-:W4:Y:S04]  /*5490*/  LDSM.16.M88.4 R68, [R230+0x2000] ;  /* 0x00200000e644783b */ /* 0x000f280000000200 */
[----:B------:R-:W-:Y:S01]  /*54a0*/  LDSM.16.M88.4 R56, [R231+0x3000] ;  /* 0x00300000e738783b */ /* 0x000fe20000000200 */
[C---:B------:R-:W-:Y:S03]  /*54b0*/  HMMA.16816.F32.BF16 R16, R52.reuse, R50, R16 ;  /* 0x000000323410723c */ /* 0x040fe60000041810 */
[----:B------:R-:W4:Y:S03]  /*54c0*/  LDSM.16.M88.4 R48, [R227+0xa000] ;  /* 0x00a00000e330783b */ /* 0x000f260000000200 */
[----:B--2---:R-:W-:Y:S06]  /*54d0*/  HMMA.16816.F32.BF16 R44, R52, R36, R44 ;  /* 0x00000024342c723c */ /* 0x004fec000004182c */
[----:B---3--:R-:W-:Y:S06]  /*54e0*/  HMMA.16816.F32.BF16 R12, R76, R60, R12 ;  /* 0x0000003c4c0c723c */ /* 0x008fec000004180c */
[----:B------:R-:W-:Y:S01]  /*54f0*/  HMMA.16816.F32.BF16 R40, R52, R38, R40 ;  /* 0x000000263428723c */ /* 0x000fe20000041828 */
[----:B------:R-:W2:Y:S05]  /*5500*/  LDSM.16.M88.4 R36, [R227+0xb800] ;  /* 0x00b80000e324783b */ /* 0x000eaa0000000200 */
[C---:B------:R-:W-:Y:S01]  /*5510*/  HMMA.16816.F32.BF16 R8, R76.reuse, R62, R8 ;  /* 0x0000003e4c08723c */ /* 0x040fe20000041808 */
[----:B------:R-:W-:Y:S05]  /*5520*/  LDSM.16.M88.4 R60, [R220+0x2000] ;  /* 0x00200000dc3c783b */ /* 0x000fea0000000200 */
[----:B------:R-:W-:Y:S06]  /*5530*/  HMMA.16816.F32.BF16 R20, R76, R64, R20 ;  /* 0x000000404c14723c */ /* 0x000fec0000041814 */
[C---:B------:R-:W-:Y:S06]  /*5540*/  HMMA.16816.F32.BF16 R80, R52.reuse, R24, R80 ;  /* 0x000000183450723c */ /* 0x040fec0000041850 */
[----:B------:R-:W-:Y:S01]  /*5550*/  HMMA.16816.F32.BF16 R72, R52, R26, R72 ;  /* 0x0000001a3448723c */ /* 0x000fe20000041848 */
[----:B------:R-:W-:Y:S04]  /*5560*/  LDSM.16.M88.4 R52, [R220+0x2800] ;  /* 0x00280000dc34783b */ /* 0x000fe80000000200 */
[----:B------:R-:W-:Y:S01]  /*5570*/  LDSM.16.M88.4 R24, [R227+0xb000] ;  /* 0x00b00000e318783b */ /* 0x000fe20000000200 */
[C---:B------:R-:W-:Y:S03]  /*5580*/  HMMA.16816.F32.BF16 R16, R76.reuse, R66, R16 ;  /* 0x000000424c10723c */ /* 0x040fe60000041810 */
[----:B------:R-:W3:Y:S03]  /*5590*/  LDSM.16.M88.4 R64, [R229+0x2000] ;  /* 0x00200000e540783b */ /* 0x000ee60000000200 */
[----:B-1----:R-:W-:Y:S06]  /*55a0*/  HMMA.16816.F32.BF16 R44, R76, R28, R44 ;  /* 0x0000001c4c2c723c */ /* 0x002fec000004182c */
[----:B----4-:R-:W-:Y:S06]  /*55b0*/  HMMA.16816.F32.BF16 R12, R68, R32, R12 ;  /* 0x00000020440c723c */ /* 0x010fec000004180c */
[----:B------:R-:W-:Y:S01]  /*55c0*/  HMMA.16816.F32.BF16 R40, R76, R30, R40 ;  /* 0x0000001e4c28723c */ /* 0x000fe20000041828 */
[----:B------:R-:W1:Y:S05]  /*55d0*/  LDSM.16.M88.4 R28, [R220+0x3800] ;  /* 0x00380000dc1c783b */ /* 0x000e6a0000000200 */
[C---:B------:R-:W-:Y:S01]  /*55e0*/  HMMA.16816.F32.BF16 R8, R68.reuse, R34, R8 ;  /* 0x000000224408723c */ /* 0x040fe20000041808 */
[----:B------:R-:W-:Y:S05]  /*55f0*/  LDSM.16.M88.4 R32, [R233+0xc800] ;  /* 0x00c80000e920783b */ /* 0x000fea0000000200 */
[----:B------:R-:W-:Y:S06]  /*5600*/  HMMA.16816.F32.BF16 R20, R68, R48, R20 ;  /* 0x000000304414723c */ /* 0x000fec0000041814 */
[C---:B------:R-:W-:Y:S06]  /*5610*/  HMMA.16816.F32.BF16 R80, R76.reuse, R56, R80 ;  /* 0x000000384c50723c */ /* 0x040fec0000041850 */
        /* <DEDUP_REMOVED lines=14> */
[----:B------:R-:W3:Y:S04]  /*5700*/  LDSM.16.M88.4 R68, [R232+0x4000] ;  /* 0x00400000e844783b */ /* 0x000ee80000000200 */
        /* <DEDUP_REMOVED lines=74> */
[C---:B------:R-:W-:Y:S06]  /*5bb0*/  HMMA.16816.F32.BF16 R20, R64.reuse, R60, R20 ;  /* 0x0000003c4014723c */ /* 0x040fec0000041814 */
[----:B------:R-:W-:Y:S01]  /*5bc0*/  HMMA.16816.F32.BF16 R16, R64, R62, R16 ;  /* 0x0000003e4010723c */ /* 0x000fe20000041810 */
[----:B------:R-:W3:Y:S05]  /*5bd0*/  LDSM.16.M88.4 R60, [R220+0x6000] ;  /* 0x00600000dc3c783b */ /* 0x000eea0000000200 */
[----:B------:R-:W-:Y:S06]  /*5be0*/  HMMA.16816.F32.BF16 R80, R68, R24, R80 ;  /* 0x000000184450723c */ /* 0x000fec0000041850 */
[----:B-1----:R-:W-:Y:S06]  /*5bf0*/  HMMA.16816.F32.BF16 R44, R64, R28, R44 ;  /* 0x0000001c402c723c */ /* 0x002fec000004182c */
[----:B------:R-:W-:Y:S01]  /*5c00*/  HMMA.16816.F32.BF16 R72, R68, R26, R72 ;  /* 0x0000001a4448723c */ /* 0x000fe20000041848 */
[----:B------:R-:W1:Y:S04]  /*5c10*/  LDSM.16.M88.4 R24, [R227+0xf000] ;  /* 0x00f00000e318783b */ /* 0x000e680000000200 */
[----:B------:R-:W1:Y:S01]  /*5c20*/  LDSM.16.M88.4 R68, [R220+0x6800] ;  /* 0x00680000dc44783b */ /* 0x000e620000000200 */
[C---:B----4-:R-:W-:Y:S06]  /*5c30*/  HMMA.16816.F32.BF16 R12, R76.reuse, R32, R12 ;  /* 0x000000204c0c723c */ /* 0x050fec000004180c */
[C---:B------:R-:W-:Y:S01]  /*5c40*/  HMMA.16816.F32.BF16 R32, R76.reuse, R34, R8 ;  /* 0x000000224c20723c */ /* 0x040fe20000041808 */
[----:B------:R-:W4:Y:S05]  /*5c50*/  LDSM.16.M88.4 R8, [R220+0x7800] ;  /* 0x00780000dc08783b */ /* 0x000f2a0000000200 */
[----:B------:R-:W-:Y:S06]  /*5c60*/  HMMA.16816.F32.BF16 R20, R76, R48, R20 ;  /* 0x000000304c14723c */ /* 0x000fec0000041814 */
[C---:B------:R-:W-:Y:S06]  /*5c70*/  HMMA.16816.F32.BF16 R40, R64.reuse, R30, R40 ;  /* 0x0000001e4028723c */ /* 0x040fec0000041828 */
[----:B------:R-:W-:Y:S06]  /*5c80*/  HMMA.16816.F32.BF16 R80, R64, R56, R80 ;  /* 0x000000384050723c */ /* 0x000fec0000041850 */
[C---:B------:R-:W-:Y:S06]  /*5c90*/  HMMA.16816.F32.BF16 R16, R76.reuse, R50, R16 ;  /* 0x000000324c10723c */ /* 0x040fec0000041810 */
[----:B--2---:R-:W-:Y:S06]  /*5ca0*/  HMMA.16816.F32.BF16 R44, R76, R36, R44 ;  /* 0x000000244c2c723c */ /* 0x004fec000004182c */
[----:B------:R-:W-:Y:S01]  /*5cb0*/  HMMA.16816.F32.BF16 R72, R64, R58, R72 ;  /* 0x0000003a4048723c */ /* 0x000fe20000041848 */
[----:B------:R-:W2:Y:S01]  /*5cc0*/  LDSM.16.M88.4 R56, [R220+0x7000] ;  /* 0x00700000dc38783b */ /* 0x000ea20000000200 */
[----:B------:R-:W-:-:S04]  /*5cd0*/  DEPBAR.LE SB0, 0x0 ;  /* 0x000080000000791a */ /* 0x000fc80000000000 */
[----:B---3--:R-:W-:Y:S06]  /*5ce0*/  HMMA.16816.F32.BF16 R20, R52, R60, R20 ;  /* 0x0000003c3414723c */ /* 0x008fec0000041814 */
[C---:B------:R-:W-:Y:S06]  /*5cf0*/  HMMA.16816.F32.BF16 R40, R76.reuse, R38, R40 ;  /* 0x000000264c28723c */ /* 0x040fec0000041828 */
[----:B-1----:R-:W-:Y:S06]  /*5d00*/  HMMA.16816.F32.BF16 R80, R76, R24, R80 ;  /* 0x000000184c50723c */ /* 0x002fec0000041850 */
[----:B------:R-:W-:Y:S01]  /*5d10*/  HMMA.16816.F32.BF16 R16, R52, R62, R16 ;  /* 0x0000003e3410723c */ /* 0x000fe20000041810 */
[----:B------:R-:W-:-:S02]  /*5d20*/  VIADD R24, R237, UR14 ;  /* 0x0000000eed187c36 */ /* 0x000fc40008000000 */
[----:B------:R-:W-:Y:S02]  /*5d30*/  IMAD.U32 R25, RZ, RZ, UR18 ;  /* 0x00000012ff197e24 */ /* 0x000fe4000f8e00ff */
[----:B------:R-:W-:Y:S01]  /*5d40*/  VIADD R30, R24, 0x29 ;  /* 0x00000029181e7836 */ /* 0x000fe20000000000 */
[----:B------:R-:W-:Y:S02]  /*5d50*/  HMMA.16816.F32.BF16 R12, R52, R68, R12 ;  /* 0x00000044340c723c */ /* 0x000fe4000004180c */
[----:B------:R-:W-:-:S04]  /*5d60*/  VIADDMNMX R2, R84, 0x8, R25, PT ;  /* 0x0000000854027846 */ /* 0x000fc80003800119 */
[----:B----4-:R-:W-:Y:S06]  /*5d70*/  HMMA.16816.F32.BF16 R44, R52, R8, R44 ;  /* 0x00000008342c723c */ /* 0x010fec000004182c */
[----:B------:R-:W-:Y:S01]  /*5d80*/  HMMA.16816.F32.BF16 R72, R76, R26, R72 ;  /* 0x0000001a4c48723c */ /* 0x000fe20000041848 */
[----:B------:R-:W-:-:S05]  /*5d90*/  VIADD R9, R24, 0x1 ;  /* 0x0000000118097836 */ /* 0x000fca0000000000 */
[----:B------:R-:W-:Y:S01]  /*5da0*/  I2FP.F32.S32 R8, R9 ;  /* 0x0000000900087245 */ /* 0x000fe20000201400 */
[C---:B------:R-:W-:Y:S01]  /*5db0*/  HMMA.16816.F32.BF16 R32, R52.reuse, R70, R32 ;  /* 0x000000463420723c */ /* 0x040fe20000041820 */
[----:B------:R-:W-:Y:S01]  /*5dc0*/  BAR.SYNC.DEFER_BLOCKING 0x0 ;  /* 0x0000000000007b1d */ /* 0x000fe20000010000 */
[CC--:B------:R-:W-:Y:S02]  /*5dd0*/  ISETP.GE.AND P4, PT, R9.reuse, R167.reuse, PT ;  /* 0x000000a70900720c */ /* 0x0c0fe40003f86270 */
[----:B------:R-:W-:Y:S01]  /*5de0*/  ISETP.GE.AND P1, PT, R9, R2, PT ;  /* 0x000000020900720c */ /* 0x000fe20003f26270 */
[----:B------:R-:W-:Y:S02]  /*5df0*/  VIADD R9, R24, 0x8 ;  /* 0x0000000818097836 */ /* 0x000fe40000000000 */
[C---:B------:R-:W-:Y:S01]  /*5e00*/  FFMA.FTZ R21, R8.reuse, UR5, R21 ;  /* 0x0000000508157c23 */ /* 0x040fe20008010015 */
[----:B------:R-:W-:Y:S01]  /*5e10*/  FFMA.FTZ R23, R8, UR5, R23 ;  /* 0x0000000508177c23 */ /* 0x000fe20008010017 */
[----:B------:R-:W-:Y:S01]  /*5e20*/  VIADD R8, R24, 0x9 ;  /* 0x0000000918087836 */ /* 0x000fe20000000000 */
[----:B------:R-:W-:Y:S01]  /*5e30*/  HMMA.16816.F32.BF16 R40, R52, R10, R40 ;  /* 0x0000000a3428723c */ /* 0x000fe20000041828 */
[----:B------:R-:W-:-:S02]  /*5e40*/  ISETP.GE.AND P3, PT, R9, R167, PT ;  /* 0x000000a70900720c */ /* 0x000fc40003f66270 */
[-C--:B------:R-:W-:Y:S02]  /*5e50*/  ISETP.GE.AND P0, PT, R9, R2.reuse, PT ;  /* 0x000000020900720c */ /* 0x080fe40003f06270 */
[----:B------:R-:W-:Y:S01]  /*5e60*/  I2FP.F32.S32 R9, R9 ;  /* 0x0000000900097245 */ /* 0x000fe20000201400 */
[C---:B--2---:R-:W-:Y:S01]  /*5e70*/  HMMA.16816.F32.BF16 R80, R52.reuse, R56, R80 ;  /* 0x000000383450723c */ /* 0x044fe20000041850 */
[----:B------:R-:W-:Y:S01]  /*5e80*/  VIADD R10, R24, 0x10 ;  /* 0x00000010180a7836 */ /* 0x000fe20000000000 */
[CC--:B------:R-:W-:Y:S02]  /*5e90*/  ISETP.GE.AND P6, PT, R8.reuse, R167.reuse, PT ;  /* 0x000000a70800720c */ /* 0x0c0fe40003fc6270 */
[----:B------:R-:W-:Y:S01]  /*5ea0*/  ISETP.GE.AND P5, PT, R8, R2, PT ;  /* 0x000000020800720c */ /* 0x000fe20003fa6270 */
[C---:B------:R-:W-:Y:S01]  /*5eb0*/  FFMA.FTZ R16, R9.reuse, UR5, R16 ;  /* 0x0000000509107c23 */ /* 0x040fe20008010010 */
[----:B------:R-:W-:Y:S01]  /*5ec0*/  I2FP.F32.S32 R8, R8 ;  /* 0x0000000800087245 */ /* 0x000fe20000201400 */
[----:B------:R-:W-:Y:S01]  /*5ed0*/  FFMA.FTZ R26, R9, UR5, R18 ;  /* 0x00000005091a7c23 */ /* 0x000fe20008010012 */
[----:B------:R-:W-:Y:S01]  /*5ee0*/  FSEL R27, R21, -INF , !P4 ;  /* 0xff800000151b7808 */ /* 0x000fe20006000000 */
[----:B------:R-:W-:Y:S01]  /*5ef0*/  HMMA.16816.F32.BF16 R72, R52, R58, R72 ;  /* 0x0000003a3448723c */ /* 0x000fe20000041848 */
[----:B------:R-:W-:Y:S01]  /*5f00*/  I2FP.F32.S32 R21, R10 ;  /* 0x0000000a00157245 */ /* 0x000fe20000201400 */
[C---:B------:R-:W-:Y:S01]  /*5f10*/  FFMA.FTZ R9, R8.reuse, UR5, R17 ;  /* 0x0000000508097c23 */ /* 0x040fe20008010011 */
[----:B------:R-:W-:Y:S01]  /*5f20*/  FFMA.FTZ R11, R8, UR5, R19 ;  /* 0x00000005080b7c23 */ /* 0x000fe20008010013 */
[----:B------:R-:W-:Y:S01]  /*5f30*/  VIADD R8, R24, 0x11 ;  /* 0x0000001118087836 */ /* 0x000fe20000000000 */
[----:B------:R-:W-:Y:S01]  /*5f40*/  ISETP.GE.AND P2, PT, R10, R167, PT ;  /* 0x000000a70a00720c */ /* 0x000fe20003f46270 */
[----:B------:R-:W-:Y:S01]  /*5f50*/  FFMA.FTZ R17, R21, UR5, R12 ;  /* 0x0000000515117c23 */ /* 0x000fe2000801000c */
[----:B------:R-:W-:Y:S01]  /*5f60*/  VIADD R12, R24, 0x18 ;  /* 0x00000018180c7836 */ /* 0x000fe20000000000 */
[----:B------:R-:W-:Y:S01]  /*5f70*/  FSEL R26, R26, -INF , !P0 ;  /* 0xff8000001a1a7808 */ /* 0x000fe20004000000 */
[----:B------:R-:W-:Y:S01]  /*5f80*/  VIADD R18, R24, 0x19 ;  /* 0x0000001918127836 */ /* 0x000fe20000000000 */
[----:B------:R-:W-:-:S02]  /*5f90*/  FSEL R19, R9, -INF , !P6 ;  /* 0xff80000009137808 */ /* 0x000fc40007000000 */
[----:B------:R-:W-:Y:S02]  /*5fa0*/  FSEL R28, R23, -INF , !P1 ;  /* 0xff800000171c7808 */ /* 0x000fe40004800000 */
[----:B------:R-:W-:Y:S02]  /*5fb0*/  FSEL R29, R16, -INF , !P3 ;  /* 0xff800000101d7808 */ /* 0x000fe40005800000 */
[CC--:B------:R-:W-:Y:S02]  /*5fc0*/  ISETP.GE.AND P0, PT, R12.reuse, R167.reuse, PT ;  /* 0x000000a70c00720c */ /* 0x0c0fe40003f06270 */
[----:B------:R-:W-:Y:S02]  /*5fd0*/  ISETP.GE.AND P6, PT, R12, R2, PT ;  /* 0x000000020c00720c */ /* 0x000fe40003fc6270 */
[----:B------:R-:W-:Y:S02]  /*5fe0*/  I2FP.F32.S32 R9, R12 ;  /* 0x0000000c00097245 */ /* 0x000fe40000201400 */
[----:B------:R-:W-:-:S02]  /*5ff0*/  ISETP.GE.AND P1, PT, R8, R167, PT ;  /* 0x000000a70800720c */ /* 0x000fc40003f26270 */
[----:B------:R-:W-:Y:S01]  /*6000*/  ISETP.GE.AND P3, PT, R8, R2, PT ;  /* 0x000000020800720c */ /* 0x000fe20003f66270 */
[----:B------:R-:W-:Y:S01]  /*6010*/  FFMA.FTZ R16, R9, UR5, R34 ;  /* 0x0000000509107c23 */ /* 0x000fe20008010022 */
[----:B------:R-:W-:Y:S01]  /*6020*/  FSEL R12, R11, -INF , !P5 ;  /* 0xff8000000b0c7808 */ /* 0x000fe20006800000 */
[----:B------:R-:W-:Y:S01]  /*6030*/  FFMA.FTZ R11, R9, UR5, R32 ;  /* 0x00000005090b7c23 */ /* 0x000fe20008010020 */
[----:B------:R-:W-:Y:S02]  /*6040*/  FSEL R17, R17, -INF , !P2 ;  /* 0xff80000011117808 */ /* 0x000fe40005000000 */
[----:B------:R-:W-:Y:S02]  /*6050*/  I2FP.F32.S32 R8, R8 ;  /* 0x0000000800087245 */ /* 0x000fe40000201400 */
[C---:B------:R-:W-:Y:S02]  /*6060*/  ISETP.GE.AND P5, PT, R18.reuse, R167, PT ;  /* 0x000000a71200720c */ /* 0x040fe40003fa6270 */
[----:B------:R-:W-:Y:S01]  /*6070*/  ISETP.GE.AND P2, PT, R18, R2, PT ;  /* 0x000000021200720c */ /* 0x000fe20003f46270 */
[C---:B------:R-:W-:Y:S01]  /*6080*/  FFMA.FTZ R13, R8.reuse, UR5, R13 ;  /* 0x00000005080d7c23 */ /* 0x040fe2000801000d */
[----:B------:R-:W-:Y:S01]  /*6090*/  I2FP.F32.S32 R18, R18 ;  /* 0x0000001200127245 */ /* 0x000fe20000201400 */
[----:B------:R-:W-:Y:S01]  /*60a0*/  FFMA.FTZ R8, R8, UR5, R15 ;  /* 0x0000000508087c23 */ /* 0x000fe2000801000f */
[----:B------:R-:W-:Y:S01]  /*60b0*/  ISETP.GE.AND P4, PT, R10, R2, PT ;  /* 0x000000020a00720c */ /* 0x000fe20003f86270 */
[----:B------:R-:W-:Y:S01]  /*60c0*/  FFMA.FTZ R10, R21, UR5, R14 ;  /* 0x00000005150a7c23 */ /* 0x000fe2000801000e */
[----:B------:R-:W-:-:S02]  /*60d0*/  VIADD R21, R24, 0x20 ;  /* 0x0000002018157836 */ /* 0x000fc40000000000 */
[----:B------:R-:W-:Y:S01]  /*60e0*/  FFMA.FTZ R9, R18, UR5, R33 ;  /* 0x0000000512097c23 */ /* 0x000fe20008010021 */
[C---:B------:R-:W-:Y:S01]  /*60f0*/  VIADD R14, R24.reuse, 0x21 ;  /* 0x00000021180e7836 */ /* 0x040fe20000000000 */
[----:B------:R-:W-:Y:S01]  /*6100*/  FSEL R13, R13, -INF , !P1 ;  /* 0xff8000000d0d7808 */ /* 0x000fe20004800000 */
[----:B------:R-:W-:Y:S01]  /*6110*/  VIADD R15, R24, 0x28 ;  /* 0x00000028180f7836 */ /* 0x000fe20000000000 */
[----:B------:R-:W-:Y:S01]  /*6120*/  FSEL R10, R10, -INF , !P4 ;  /* 0xff8000000a0a7808 */ /* 0x000fe20006000000 */
[----:B------:R-:W-:Y:S01]  /*6130*/  FFMA.FTZ R18, R18, UR5, R35 ;  /* 0x0000000512127c23 */ /* 0x000fe20008010023 */
[C---:B------:R-:W-:Y:S02]  /*6140*/  ISETP.GE.AND P4, PT, R21.reuse, R167, PT ;  /* 0x000000a71500720c */ /* 0x040fe40003f86270 */
[----:B------:R-:W-:Y:S02]  /*6150*/  ISETP.GE.AND P1, PT, R21, R2, PT ;  /* 0x000000021500720c */ /* 0x000fe40003f26270 */
[----:B------:R-:W-:-:S02]  /*6160*/  FSEL R8, R8, -INF , !P3 ;  /* 0xff80000008087808 */ /* 0x000fc40005800000 */
[----:B------:R-:W-:Y:S02]  /*6170*/  FSEL R11, R11, -INF , !P0 ;  /* 0xff8000000b0b7808 */ /* 0x000fe40004000000 */
[----:B------:R-:W-:Y:S02]  /*6180*/  FSEL R16, R16, -INF , !P6 ;  /* 0xff80000010107808 */ /* 0x000fe40007000000 */
[----:B------:R-:W-:Y:S02]  /*6190*/  FSEL R9, R9, -INF , !P5 ;  /* 0xff80000009097808 */ /* 0x000fe40006800000 */
[----:B------:R-:W-:Y:S02]  /*61a0*/  I2FP.F32.S32 R21, R21 ;  /* 0x0000001500157245 */ /* 0x000fe40000201400 */
[CC--:B------:R-:W-:Y:S02]  /*61b0*/  ISETP.GE.AND P3, PT, R14.reuse, R167.reuse, PT ;  /* 0x000000a70e00720c */ /* 0x0c0fe40003f66270 */
[-C--:B------:R-:W-:Y:S01]  /*61c0*/  ISETP.GE.AND P0, PT, R14, R2.reuse, PT ;  /* 0x000000020e00720c */ /* 0x080fe20003f06270 */
[----:B------:R-:W-:Y:S01]  /*61d0*/  FFMA.FTZ R80, R21, UR5, R80 ;  /* 0x0000000515507c23 */ /* 0x000fe20008010050 */
[----:B------:R-:W-:Y:S01]  /*61e0*/  ISETP.GE.AND P6, PT, R15, R167, PT ;  /* 0x000000a70f00720c */ /* 0x000fe20003fc6270 */
[----:B------:R-:W-:Y:S01]  /*61f0*/  FFMA.FTZ R82, R21, UR5, R82 ;  /* 0x0000000515527c23 */ /* 0x000fe20008010052 */
[----:B------:R-:W-:-:S02]  /*6200*/  ISETP.GE.AND P5, PT, R15, R2, PT ;  /* 0x000000020f00720c */ /* 0x000fc40003fa6270 */
[----:B------:R-:W-:Y:S02]  /*6210*/  I2FP.F32.S32 R14, R14 ;  /* 0x0000000e000e7245 */ /* 0x000fe40000201400 */
[----:B------:R-:W-:Y:S02]  /*6220*/  I2FP.F32.S32 R15, R15 ;  /* 0x0000000f000f7245 */ /* 0x000fe40000201400 */
[----:B------:R-:W-:Y:S01]  /*6230*/  FSEL R18, R18, -INF , !P2 ;  /* 0xff80000012127808 */ /* 0x000fe20005000000 */
[C---:B------:R-:W-:Y:S01]  /*6240*/  FFMA.FTZ R81, R14.reuse, UR5, R81 ;  /* 0x000000050e517c23 */ /* 0x040fe20008010051 */
[----:B------:R-:W-:Y:S01]  /*6250*/  FFMA.FTZ R83, R14, UR5, R83 ;  /* 0x000000050e537c23 */ /* 0x000fe20008010053 */
[C---:B------:R-:W-:Y:S01]  /*6260*/  FFMA.FTZ R72, R15.reuse, UR5, R72 ;  /* 0x000000050f487c23 */ /* 0x040fe20008010048 */
[----:B------:R-:W-:Y:S02]  /*6270*/  VIADD R14, R24, 0x31 ;  /* 0x00000031180e7836 */ /* 0x000fe40000000000 */
[----:B------:R-:W-:Y:S01]  /*6280*/  FFMA.FTZ R74, R15, UR5, R74 ;  /* 0x000000050f4a7c23 */ /* 0x000fe2000801004a */
[----:B------:R-:W-:Y:S01]  /*6290*/  FSEL R197, R80, -INF , !P4 ;  /* 0xff80000050c57808 */ /* 0x000fe20006000000 */
[----:B------:R-:W-:Y:S01]  /*62a0*/  VIADD R15, R24, 0x30 ;  /* 0x00000030180f7836 */ /* 0x000fe20000000000 */
[----:B------:R-:W-:-:S02]  /*62b0*/  ISETP.GE.AND P2, PT, R30, R167, PT ;  /* 0x000000a71e00720c */ /* 0x000fc40003f46270 */
[----:B------:R-:W-:Y:S02]  /*62c0*/  ISETP.GE.AND P4, PT, R30, R2, PT ;  /* 0x000000021e00720c */ /* 0x000fe40003f86270 */
[----:B------:R-:W-:Y:S02]  /*62d0*/  FSEL R206, R83, -INF , !P0 ;  /* 0xff80000053ce7808 */ /* 0x000fe40004000000 */
[----:B------:R-:W-:Y:S02]  /*62e0*/  FSEL R195, R72, -INF , !P6 ;  /* 0xff80000048c37808 */ /* 0x000fe40007000000 */
[----:B------:R-:W-:Y:S02]  /*62f0*/  I2FP.F32.S32 R30, R30 ;  /* 0x0000001e001e7245 */ /* 0x000fe40000201400 */
[C---:B------:R-:W-:Y:S02]  /*6300*/  ISETP.GE.AND P0, PT, R14.reuse, R167, PT ;  /* 0x000000a70e00720c */ /* 0x040fe40003f06270 */
[----:B------:R-:W-:Y:S01]  /*6310*/  ISETP.GE.AND P6, PT, R14, R2, PT ;  /* 0x000000020e00720c */ /* 0x000fe20003fc6270 */
[C---:B------:R-:W-:Y:S01]  /*6320*/  FFMA.FTZ R73, R30.reuse, UR5, R73 ;  /* 0x000000051e497c23 */ /* 0x040fe20008010049 */
[----:B------:R-:W-:Y:S01]  /*6330*/  I2FP.F32.S32 R14, R14 ;  /* 0x0000000e000e7245 */ /* 0x000fe20000201400 */
[----:B------:R-:W-:Y:S01]  /*6340*/  FFMA.FTZ R75, R30, UR5, R75 ;  /* 0x000000051e4b7c23 */ /* 0x000fe2000801004b */
[----:B------:R-:W-:-:S02]  /*6350*/  FSEL R194, R82, -INF , !P1 ;  /* 0xff80000052c27808 */ /* 0x000fc40004800000 */
[----:B------:R-:W-:Y:S01]  /*6360*/  FSEL R191, R81, -INF , !P3 ;  /* 0xff80000051bf7808 */ /* 0x000fe20005800000 */
[C---:B------:R-:W-:Y:S01]  /*6370*/  FFMA.FTZ R47, R14.reuse, UR5, R47 ;  /* 0x000000050e2f7c23 */ /* 0x040fe2000801002f */
[C---:B------:R-:W-:Y:S01]  /*6380*/  ISETP.GE.AND P1, PT, R15.reuse, R167, PT ;  /* 0x000000a70f00720c */ /* 0x040fe20003f26270 */
[----:B------:R-:W-:Y:S01]  /*6390*/  FFMA.FTZ R45, R14, UR5, R45 ;  /* 0x000000050e2d7c23 */ /* 0x000fe2000801002d */
[----:B------:R-:W-:Y:S01]  /*63a0*/  ISETP.GE.AND P3, PT, R15, R2, PT ;  /* 0x000000020f00720c */ /* 0x000fe20003f66270 */
[----:B------:R-:W-:Y:S01]  /*63b0*/  VIADD R14, R24, 0x38 ;  /* 0x00000038180e7836 */ /* 0x000fe20000000000 */
[----:B------:R-:W-:Y:S02]  /*63c0*/  I2FP.F32.S32 R15, R15 ;  /* 0x0000000f000f7245 */ /* 0x000fe40000201400 */
[----:B------:R-:W-:Y:S02]  /*63d0*/  FSEL R196, R74, -INF , !P5 ;  /* 0xff8000004ac47808 */ /* 0x000fe40006800000 */
[----:B------:R-:W-:Y:S01]  /*63e0*/  FSEL R193, R73, -INF , !P2 ;  /* 0xff80000049c17808 */ /* 0x000fe20005000000 */
[C---:B------:R-:W-:Y:S01]  /*63f0*/  FFMA.FTZ R44, R15.reuse, UR5, R44 ;  /* 0x000000050f2c7c23 */ /* 0x040fe2000801002c */
[----:B------:R-:W-:Y:S01]  /*6400*/  FFMA.FTZ R46, R15, UR5, R46 ;  /* 0x000000050f2e7c23 */ /* 0x000fe2000801002e */
[----:B------:R-:W-:-:S02]  /*6410*/  I2FP.F32.S32 R15, R24 ;  /* 0x00000018000f7245 */ /* 0x000fc40000201400 */
[C---:B------:R-:W-:Y:S02]  /*6420*/  ISETP.GE.AND P5, PT, R24.reuse, R167, PT ;  /* 0x000000a71800720c */ /* 0x040fe40003fa6270 */
[C---:B------:R-:W-:Y:S01]  /*6430*/  ISETP.GE.AND P2, PT, R24.reuse, R2, PT ;  /* 0x000000021800720c */ /* 0x040fe20003f46270 */
[----:B------:R-:W-:Y:S01]  /*6440*/  VIADD R24, R24, 0x39 ;  /* 0x0000003918187836 */ /* 0x000fe20000000000 */
[----:B------:R-:W-:Y:S01]  /*6450*/  FSEL R198, R47, -INF , !P6 ;  /* 0xff8000002fc67808 */ /* 0x000fe20007000000 */
[C---:B------:R-:W-:Y:S01]  /*6460*/  FFMA.FTZ R20, R15.reuse, UR5, R20 ;  /* 0x000000050f147c23 */ /* 0x040fe20008010014 */
[----:B------:R-:W-:Y:S01]  /*6470*/  PLOP3.LUT P6, PT, PT, PT, UP0, 0x80, 0x0 ;  /* 0x000000000000781c */ /* 0x000fe20003fcf008 */
[----:B------:R-:W-:Y:S01]  /*6480*/  FFMA.FTZ R22, R15, UR5, R22 ;  /* 0x000000050f167c23 */ /* 0x000fe20008010016 */
[----:B------:R-:W-:Y:S02]  /*6490*/  FSEL R204, R75, -INF , !P4 ;  /* 0xff8000004bcc7808 */ /* 0x000fe40006000000 */
[----:B------:R-:W-:-:S02]  /*64a0*/  FSEL R203, R44, -INF , !P1 ;  /* 0xff8000002ccb7808 */ /* 0x000fc40004800000 */
[CC--:B------:R-:W-:Y:S02]  /*64b0*/  ISETP.GE.AND P4, PT, R14.reuse, R167.reuse, PT ;  /* 0x000000a70e00720c */ /* 0x0c0fe40003f86270 */
[----:B------:R-:W-:Y:S02]  /*64c0*/  ISETP.GE.AND P1, PT, R14, R2, PT ;  /* 0x000000020e00720c */ /* 0x000fe40003f26270 */
[----:B------:R-:W-:Y:S02]  /*64d0*/  I2FP.F32.S32 R21, R14 ;  /* 0x0000000e00157245 */ /* 0x000fe40000201400 */
[----:B------:R-:W-:Y:S02]  /*64e0*/  I2FP.F32.S32 R14, R24 ;  /* 0x00000018000e7245 */ /* 0x000fe40000201400 */
[----:B------:R-:W-:Y:S01]  /*64f0*/  FSEL R200, R46, -INF , !P3 ;  /* 0xff8000002ec87808 */ /* 0x000fe20005800000 */
[----:B------:R-:W-:Y:S01]  /*6500*/  FFMA.FTZ R40, R21, UR5, R40 ;  /* 0x0000000515287c23 */ /* 0x000fe20008010028 */
[----:B------:R-:W-:Y:S01]  /*6510*/  FSEL R201, R45, -INF , !P0 ;  /* 0xff8000002dc97808 */ /* 0x000fe20004000000 */
[----:B------:R-:W-:Y:S01]  /*6520*/  FFMA.FTZ R42, R21, UR5, R42 ;  /* 0x00000005152a7c23 */ /* 0x000fe2000801002a */
[C---:B------:R-:W-:Y:S01]  /*6530*/  FFMA.FTZ R41, R14.reuse, UR5, R41 ;  /* 0x000000050e297c23 */ /* 0x040fe20008010029 */
[----:B------:R-:W-:Y:S01]  /*6540*/  FFMA.FTZ R43, R14, UR5, R43 ;  /* 0x000000050e2b7c23 */ /* 0x000fe2000801002b */
[----:B------:R-:W-:-:S02]  /*6550*/  ISETP.GE.AND P3, PT, R24, R167, PT ;  /* 0x000000a71800720c */ /* 0x000fc40003f66270 */
[----:B------:R-:W-:Y:S02]  /*6560*/  ISETP.GE.AND P0, PT, R24, R2, PT ;  /* 0x000000021800720c */ /* 0x000fe40003f06270 */
[----:B------:R-:W-:Y:S02]  /*6570*/  FSEL R199, R40, -INF , !P4 ;  /* 0xff80000028c77808 */ /* 0x000fe40006000000 */
[----:B------:R-:W-:Y:S02]  /*6580*/  FSEL R170, R42, -INF , !P1 ;  /* 0xff8000002aaa7808 */ /* 0x000fe40004800000 */
[----:B------:R-:W-:Y:S02]  /*6590*/  FSEL R31, R20, -INF , !P5 ;  /* 0xff800000141f7808 */ /* 0x000fe40006800000 */
[----:B------:R-:W-:Y:S02]  /*65a0*/  FSEL R30, R22, -INF , !P2 ;  /* 0xff800000161e7808 */ /* 0x000fe40005000000 */
[----:B------:R-:W-:-:S02]  /*65b0*/  FSEL R171, R41, -INF , !P3 ;  /* 0xff80000029ab7808 */ /* 0x000fc40005800000 */
[----:B------:R-:W-:Y:S01]  /*65c0*/  FSEL R168, R43, -INF , !P0 ;  /* 0xff8000002ba87808 */ /* 0x000fe20004000000 */
[----:B------:R-:W-:Y:S06]  /*65d0*/  @!P6 BRA `(.L_x_3759) ;  /* 0x000000100004e947 */ /* 0x000fec0003800000 */
[----:B------:R-:W-:-:S13]  /*65e0*/  PLOP3.LUT P0, PT, PT, PT, UP6, 0x40, 0x0 ;  /* 0x000000000000781c */ /* 0x000fda0003f0e868 */
[----:B------:R-:W-:Y:S05]  /*65f0*/  @P0 BRA `(.L_x_3760) ;  /* 0x0000000400280947 */ /* 0x000fea0003800000 */
        /* <DEDUP_REMOVED lines=52> */
[----:B------:R-:W-:Y:S01]  /*6940*/  MOV R21, UR31 ;  /* 0x0000001f00157c02 */ /* 0x000fe20008000f00 */
        /* <DEDUP_REMOVED lines=21> */
.L_x_3760:
[----:B------:R-:W-:-:S04]  /*6aa0*/  ULEA UR14, -UR6, URZ, 0x6 ;  /* 0x0000003f060e7291 */ /* 0x000fc8000f8e313f */
[----:B------:R-:W-:Y:S02]  /*6ab0*/  USHF.R.S32.HI UR18, URZ, 0x1f, UR14 ;  /* 0x0000001f3f127899 */ /* 0x000fe4000801140e */
[----:B------:R-:W-:-:S04]  /*6ac0*/  MOV R32, UR14 ;  /* 0x0000000e00207c02 */ /* 0x000fc80008000f00 */
[----:B------:R-:W-:-:S07]  /*6ad0*/  MOV R33, UR18 ;  /* 0x0000001200217c02 */ /* 0x000fce0008000f00 */
.L_x_3761:
        /* <DEDUP_REMOVED lines=69> */
[----:B------:R-:W4:Y:S01]  /*6f30*/  @!P4 LDC.64 R20, c[0x0][0x218] ;  /* 0x00008600ff14cb82 */ /* 0x000f220000000a00 */
[----:B------:R-:W-:Y:S01]  /*6f40*/  IADD3 R4, P1, R4, UR27, RZ ;  /* 0x0000001b04047c10 */ /* 0x000fe2000ff3e0ff */
[----:B------:R-:W-:Y:S01]  /*6f50*/  @!PT LDS RZ, [RZ] ;  /* 0x00000000fffff984 */ /* 0x000fe20000000800 */
[----:B------:R-:W-:Y:S01]  /*6f60*/  @!PT LDS RZ, [RZ] ;  /* 0x00000000fffff984 */ /* 0x000fe20000000800 */
[----:B------:R-:W-:Y:S01]  /*6f70*/  @!PT LDS RZ, [RZ] ;  /* 0x00000000fffff984 */ /* 0x000fe20000000800 */
[----:B------:R1:W-:Y:S01]  /*6f80*/  @!P5 LDGSTS.E.BYPASS.LTC128B.128 [R235+0x8800], desc[UR22][R44.64] ;  /* 0x088000002cebdfae */ /* 0x0003e2000b901d56 */
        /* <DEDUP_REMOVED lines=12> */
[----:B------:R-:W3:Y:S01]  /*7050*/  @!P2 LDC.64 R22, c[0x0][0x218] ;  /* 0x00008600ff16ab82 */ /* 0x000ee20000000a00 */
        /* <DEDUP_REMOVED lines=9> */
[----:B----4-:R-:W-:-:S03]  /*70f0*/  @!P4 LEA R52, P1, R48, R20, 0x1 ;  /* 0x000000143034c211 */ /* 0x010fc600078208ff */
[C---:B-----5:R-:W-:Y:S01]  /*7100*/  @!P3 IMAD.X R34, R3.reuse, 0x1, R166, P0 ;  /* 0x000000010322b824 */ /* 0x060fe200000e06a6 */
[----:B------:R-:W-:Y:S01]  /*7110*/  @!P4 LEA.HI.X R53, R48, R21, R14, 0x1, P1 ;  /* 0x000000153035c211 */ /* 0x000fe200008f0c0e */
[----:B------:R-:W-:Y:S01]  /*7120*/  @!PT LDS RZ, [RZ] ;  /* 0x00000000fffff984 */ /* 0x000fe20000000800 */
[----:B------:R-:W-:Y:S01]  /*7130*/  @!PT LDS RZ, [RZ] ;  /* 0x00000000fffff984 */ /* 0x000fe20000000800 */
[----:B------:R-:W-:Y:S01]  /*7140*/  @!PT LDS RZ, [RZ] ;  /* 0x00000000fffff984 */ /* 0x000fe20000000800 */
[----:B------:R2:W-:Y:S01]  /*7150*/  @!P2 LDGSTS.E.BYPASS.LTC128B.128 [R235+0xe800], desc[UR22][R46.64+0x180] ;  /* 0x0e8001802eebafae */ /* 0x0005e2000b901d56 */
[----:B------:R-:W4:Y:S01]  /*7160*/  @!P5 LDC.64 R14, c[0x0][0x218] ;  /* 0x00008600ff0edb82 */ /* 0x000f220000000a00 */
[----:B-1----:R-:W-:Y:S02]  /*7170*/  @!P3 LEA R40, P1, R6, R24, 0x1 ;  /* 0x000000180628b211 */ /* 0x002fe400078208ff */
[----:B------:R-:W-:Y:S01]  /*7180*/  @!P2 IADD3 R35, P0, R4, R165, RZ ;  /* 0x000000a50423a210 */ /* 0x000fe20007f1e0ff */
[----:B------:R2:W-:Y:S01]  /*7190*/  @P5 STS.128 [R235+0x9000], RZ ;  /* 0x009000ffeb005388 */ /* 0x0005e20000000c00 */
[----:B------:R-:W-:Y:S02]  /*71a0*/  @!P3 LEA.HI.X R41, R6, R25, R34, 0x1, P1 ;  /* 0x000000190629b211 */ /* 0x000fe400008f0c22 */
[----:B------:R-:W-:Y:S01]  /*71b0*/  IADD3 R6, P1, R4, UR27, RZ ;  /* 0x0000001b04067c10 */ /* 0x000fe2000ff3e0ff */
[----:B------:R-:W1:Y:S01]  /*71c0*/  @!P4 LDC.64 R20, c[0x0][0x218] ;  /* 0x00008600ff14cb82 */ /* 0x000e620000000a00 */
[----:B------:R-:W-:Y:S01]  /*71d0*/  @!P2 IMAD.X R4, R3, 0x1, R166, P0 ;  /* 0x000000010304a824 */ /* 0x000fe200000e06a6 */
[----:B---3--:R-:W-:Y:S01]  /*71e0*/  @!P2 LEA R22, P0, R35, R22, 0x1 ;  /* 0x000000162316a211 */ /* 0x008fe200078008ff */
[----:B------:R-:W-:Y:S01]  /*71f0*/  @!PT LDS RZ, [RZ] ;  /* 0x00000000fffff984 */ /* 0x000fe20000000800 */
[----:B------:R-:W-:Y:S01]  /*7200*/  @!PT LDS RZ, [RZ] ;  /* 0x00000000fffff984 */ /* 0x000fe20000000800 */
[----:B------:R-:W-:Y:S01]  /*7210*/  @!PT LDS RZ, [RZ] ;  /* 0x00000000fffff984 */ /* 0x000fe20000000800 */
[----:B------:R2:W-:Y:S01]  /*7220*/  @!P5 LDGSTS.E.BYPASS.LTC128B.128 [R235+0x9000], desc[UR22][R50.64] ;  /* 0x0900000032ebdfae */ /* 0x0005e2000b901d56 */
[----:B------:R-:W-:-:S02]  /*7230*/  IADD3.X R3, R3, UR25, RZ, P1, !PT ;  /* 0x0000001903037c10 */ /* 0x000fc40008ffe4ff */
[----:B------:R-:W-:Y:S01]  /*7240*/  @!P2 LEA.HI.X R23, R35, R23, R4, 0x1, P0 ;  /* 0x000000172317a211 */ /* 0x000fe200000f0c04 */
[----:B------:R2:W-:Y:S01]  /*7250*/  @P4 STS.128 [R235+0xb000], RZ ;  /* 0x00b000ffeb004388 */ /* 0x0005e20000000c00 */
[----:B------:R-:W3:Y:S01]  /*7260*/  @!P3 LDC.64 R24, c[0x0][0x218] ;  /* 0x00008600ff18bb82 */ /* 0x000ee20000000a00 */
[CC--:B------:R-:W-:Y:S02]  /*7270*/  @!P5 IADD3 R4, P0, R6.reuse, R165.reuse, RZ ;  /* 0x000000a50604d210 */ /* 0x0c0fe40007f1e0ff */
[----:B------:R-:W-:Y:S01]  /*7280*/  @!P4 IADD3 R34, P1, R6, R165, RZ ;  /* 0x000000a50622c210 */ /* 0x000fe20007f3e0ff */
[----:B------:R-:W-:Y:S01]  /*7290*/  @!PT LDS RZ, [RZ] ;  /* 0x00000000fffff984 */ /* 0x000fe20000000800 */
[----:B------:R-:W-:Y:S01]  /*72a0*/  @!PT LDS RZ, [RZ] ;  /* 0x00000000fffff984 */ /* 0x000fe20000000800 */
[----:B------:R-:W-:Y:S01]  /*72b0*/  @!PT LDS RZ, [RZ] ;  /* 0x00000000fffff984 */ /* 0x000fe20000000800 */
[----:B------:R2:W-:Y:S02]  /*72c0*/  @!P4 LDGSTS.E.BYPASS.LTC128B.128 [R235+0xb000], desc[UR22][R52.64+0x80] ;  /* 0x0b00008034ebcfae */ /* 0x0005e4000b901d56 */
[C-C-:B------:R-:W-:Y:S01]  /*72d0*/  @!P5 IMAD.X R35, R3.reuse, 0x1, R166.reuse, P0 ;  /* 0x000000010323d824 */ /* 0x140fe200000e06a6 */
[C---:B----4-:R-:W-:Y:S01]  /*72e0*/  @!P5 LEA R38, P0, R4.reuse, R14, 0x1 ;  /* 0x0000000e0426d211 */ /* 0x050fe200078008ff */
[----:B------:R-:W-:Y:S01]  /*72f0*/  @!P4 IMAD.X R14, R3, 0x1, R166, P1 ;  /* 0x00000001030ec824 */ /* 0x000fe200008e06a6 */
[----:B------:R2:W-:Y:S02]  /*7300*/  @P3 STS.128 [R235+0xd000], RZ ;  /* 0x00d000ffeb003388 */ /* 0x0005e40000000c00 */
[----:B------:R-:W-:-:S02]  /*7310*/  @!P5 LEA.HI.X R39, R4, R15, R35, 0x1, P0 ;  /* 0x0000000f0427d211 */ /* 0x000fc400000f0c23 */
[----:B------:R-:W-:Y:S01]  /*7320*/  @!P3 IADD3 R4, P0, R6, R165, RZ ;  /* 0x000000a50604b210 */ /* 0x000fe20007f1e0ff */
[----:B------:R-:W-:Y:S01]  /*7330*/  @!PT LDS RZ, [RZ] ;  /* 0x00000000fffff984 */ /* 0x000fe20000000800 */
[----:B------:R-:W-:Y:S01]  /*7340*/  @!PT LDS RZ, [RZ] ;  /* 0x00000000fffff984 */ /* 0x000fe20000000800 */
[----:B------:R-:W-:Y:S01]  /*7350*/  @!PT LDS RZ, [RZ] ;  /* 0x00000000fffff984 */ /* 0x000fe20000000800 */
[----:B------:R2:W-:Y:S01]  /*7360*/  @!P3 LDGSTS.E.BYPASS.LTC128B.128 [R235+0xd000], desc[UR22][R40.64+0x100] ;  /* 0x0d00010028ebbfae */ /* 0x0005e2000b901d56 */
[----:B-1----:R-:W-:-:S03]  /*7370*/  @!P4 LEA R20, P1, R34, R20, 0x1 ;  /* 0x000000142214c211 */ /* 0x002fc600078208ff */
[----:B------:R2:W-:Y:S01]  /*7380*/  @P2 STS.128 [R235+0xf000], RZ ;  /* 0x00f000ffeb002388 */ /* 0x0005e20000000c00 */
[----:B------:R-:W-:Y:S01]  /*7390*/  @!P4 LEA.HI.X R21, R34, R21, R14, 0x1, P1 ;  /* 0x000000152215c211 */ /* 0x000fe200008f0c0e */
[----:B------:R-:W-:Y:S02]  /*73a0*/  @!P3 IMAD.X R14, R3, 0x1, R166, P0 ;  /* 0x00000001030eb824 */ /* 0x000fe400000e06a6 */
[----:B------:R-:W-:Y:S01]  /*73b0*/  @!PT LDS RZ, [RZ] ;  /* 0x00000000fffff984 */ /* 0x000fe20000000800 */
[----:B------:R-:W-:Y:S01]  /*73c0*/  @!PT LDS RZ, [RZ] ;  /* 0x00000000fffff984 */ /* 0x000fe20000000800 */
[----:B------:R-:W-:Y:S01]  /*73d0*/  @!PT LDS RZ, [RZ] ;  /* 0x00000000fffff984 */ /* 0x000fe20000000800 */
[----:B------:R2:W-:Y:S01]  /*73e0*/  @!P2 LDGSTS.E.BYPASS.LTC128B.128 [R235+0xf000], desc[UR22][R22.64+0x180] ;  /* 0x0f00018016ebafae */ /* 0x0005e2000b901d56 */
[----:B---3--:R-:W-:-:S03]  /*73f0*/  @!P3 LEA R24, P0, R4, R24, 0x1 ;  /* 0x000000180418b211 */ /* 0x008fc600078008ff */
        /* <DEDUP_REMOVED lines=27> */
.L_x_3763:
[----:B------:R-:W-:Y:S05]  /*75b0*/  BSYNC B0 ;  /* 0x0000000000007941 */ /* 0x000fea0003800000 */
.L_x_3762:
[----:B------:R-:W0:Y:S01]  /*75c0*/  LDGDEPBAR ;  /* 0x00000000000079af */ /* 0x000e220000000000 */
[----:B------:R-:W-:-:S04]  /*75d0*/  IADD3 R165, P0, R32, R165, RZ ;  /* 0x000000a520a57210 */ /* 0x000fc80007f1e0ff */
[----:B------:R-:W-:-:S09]  /*75e0*/  IADD3.X R166, R33, R166, RZ, P0, !PT ;  /* 0x000000a621a67210 */ /* 0x000fd200007fe4ff */
.L_x_3759:
[----:B------:R-:W-:Y:S01]  /*75f0*/  FMNMX.FTZ R6, R31, R27, !PT ;  /* 0x0000001b1f067209 */ /* 0x000fe20007810000 */
[----:B------:R-:W-:Y:S01]  /*7600*/  ULDC UR28, c[0x0][0x2ec] ;  /* 0x0000bb00001c7ab9 */ /* 0x000fe20000000800 */
[----:B--2---:R-:W-:Y:S01]  /*7610*/  FMNMX.FTZ R21, R30, R28, !PT ;  /* 0x0000001c1e157209 */ /* 0x004fe20007810000 */
        /* <DEDUP_REMOVED lines=54> */
[C---:B------:R-:W-:Y:S01]  /*7980*/  FMUL.FTZ R169, R3.reuse, UR28 ;  /* 0x0000001c03a97c20 */ /* 0x040fe20008410000 */
        /* <DEDUP_REMOVED lines=17> */
[--C-:B------:R-:W-:Y:S01]  /*7aa0*/  FFMA.FTZ R176, R8, UR28, -R169.reuse ;  /* 0x0000001c08b07c23 */ /* 0x100fe200080108a9 */
[----:B------:R-:W1:Y:S01]  /*7ab0*/  LDSM.16.MT88.4 R12, [R228+0x10800] ;  /* 0x01080000e40c783b */ /* 0x000e620000004200 */
[--C-:B------:R-:W-:Y:S01]  /*7ac0*/  FFMA.FTZ R181, R17, UR28, -R202.reuse ;  /* 0x0000001c11b57c23 */ /* 0x100fe200080108ca */
[--C-:B------:R-:W-:Y:S01]  /*7ad0*/  FFMA.FTZ R177, R16, UR28, -R169.reuse ;  /* 0x0000001c10b17c23 */ /* 0x100fe200080108a9 */
[----:B------:R-:W2:Y:S01]  /*7ae0*/  MUFU.EX2 R186, R186 ;  /* 0x000000ba00ba7308 */ /* 0x000ea20000000800 */
        /* <DEDUP_REMOVED lines=15> */
[----:B------:R-:W3:Y:S01]  /*7be0*/  MUFU.EX2 R182, R182 ;  /* 0x000000b600b67308 */ /* 0x000ee20000000800 */
[----:B--2---:R-:W-:Y:S01]  /*7bf0*/  F2FP.BF16.F32.PACK_AB R144, R186, R187 ;  /* 0x000000bbba90723e */ /* 0x004fe200000010ff */
[----:B------:R-:W2:Y:S01]  /*7c00*/  LDSM.16.MT88.4 R136, [R226+0x16000] ;  /* 0x01600000e288783b */ /* 0x000ea20000004200 */
[--C-:B------:R-:W-:Y:S01]  /*7c10*/  FFMA.FTZ R203, R203, UR28, -R202.reuse ;  /* 0x0000001ccbcb7c23 */ /* 0x100fe200080108ca */
[--C-:B------:R-:W-:Y:S01]  /*7c20*/  FFMA.FTZ R199, R199, UR28, -R202.reuse ;  /* 0x0000001cc7c77c23 */ /* 0x100fe200080108ca */
[--C-:B------:R-:W-:Y:S01]  /*7c30*/  FFMA.FTZ R201, R198, UR28, -R169.reuse ;  /* 0x0000001cc6c97c23 */ /* 0x100fe200080108a9 */
[----:B------:R-:W2:Y:S01]  /*7c40*/  LDSM.16.MT88.4 R140, [R225+0x16000] ;  /* 0x01600000e18c783b */ /* 0x000ea20000004200 */
[----:B------:R-:W-:Y:S01]  /*7c50*/  FFMA.FTZ R202, R171, UR28, -R202 ;  /* 0x0000001cabca7c23 */ /* 0x000fe200080108ca */
[----:B------:R-:W-:Y:S01]  /*7c60*/  MUFU.EX2 R188, R188 ;  /* 0x000000bc00bc7308 */ /* 0x000fe20000000800 */
[--C-:B------:R-:W-:Y:S01]  /*7c70*/  FFMA.FTZ R200, R200, UR28, -R169.reuse ;  /* 0x0000001cc8c87c23 */ /* 0x100fe200080108a9 */
[----:B------:R-:W2:Y:S01]  /*7c80*/  LDSM.16.MT88.4 R20, [R224+0x16000] ;  /* 0x01600000e014783b */ /* 0x000ea20000004200 */
[--C-:B------:R-:W-:Y:S01]  /*7c90*/  FFMA.FTZ R198, R170, UR28, -R169.reuse ;  /* 0x0000001caac67c23 */ /* 0x100fe200080108a9 */
[----:B------:R-:W-:Y:S01]  /*7ca0*/  FFMA.FTZ R243, R168, UR28, -R169 ;  /* 0x0000001ca8f37c23 */ /* 0x000fe200080108a9 */
[----:B------:R-:W-:Y:S01]  /*7cb0*/  FADD.FTZ R186, R187, R186 ;  /* 0x000000babbba7221 */ /* 0x000fe20000010000 */
[----:B------:R-:W-:Y:S01]  /*7cc0*/  LDSM.16.MT88.4 R32, [R228+0x12800] ;  /* 0x01280000e420783b */ /* 0x000fe20000004200 */
[----:B------:R-:W-:Y:S01]  /*7cd0*/  LEA R240, P0, R165, UR18, 0x1 ;  /* 0x00000012a5f07c11 */ /* 0x000fe2000f8008ff */
[----:B------:R-:W4:Y:S01]  /*7ce0*/  MUFU.EX2 R189, R189 ;  /* 0x000000bd00bd7308 */ /* 0x000f220000000800 */
[----:B---3--:R-:W-:Y:S01]  /*7cf0*/  F2FP.BF16.F32.PACK_AB R146, R182, R185 ;  /* 0x000000b9b692723e */ /* 0x008fe200000010ff */
[----:B------:R-:W-:Y:S01]  /*7d00*/  LDSM.16.MT88.4 R24, [R226+0x12800] ;  /* 0x01280000e218783b */ /* 0x000fe20000004200 */
[----:B------:R-:W-:Y:S01]  /*7d10*/  FADD.FTZ R185, R185, R186 ;  /* 0x000000bab9b97221 */ /* 0x000fe20000010000 */
[----:B------:R-:W-:-:S02]  /*7d20*/  LEA.HI.X R241, R165, UR19, R166, 0x1, P0 ;  /* 0x00000013a5f17c11 */ /* 0x000fc400080f0ca6 */
[----:B------:R-:W-:Y:S01]  /*7d30*/  LDSM.16.MT88.4 R168, [R226+0x13800] ;  /* 0x01380000e2a8783b */ /* 0x000fe20000004200 */
[----:B------:R-:W-:Y:S01]  /*7d40*/  FADD.FTZ R182, R182, R185 ;  /* 0x000000b9b6b67221 */ /* 0x000fe20000010000 */
[----:B------:R-:W-:Y:S08]  /*7d50*/  MUFU.EX2 R184, R184 ;  /* 0x000000b800b87308 */ /* 0x000ff00000000800 */
[----:B------:R-:W3:Y:S01]  /*7d60*/  MUFU.EX2 R183, R183 ;  /* 0x000000b700b77308 */ /* 0x000ee20000000800 */
[----:B----4-:R-:W-:Y:S01]  /*7d70*/  F2FP.BF16.F32.PACK_AB R145, R189, R188 ;  /* 0x000000bcbd91723e */ /* 0x010fe200000010ff */
[----:B------:R-:W-:-:S06]  /*7d80*/  FADD.FTZ R189, R188, R189 ;  /* 0x000000bdbcbd7221 */ /* 0x000fcc0000010000 */
[----:B------:R-:W-:Y:S08]  /*7d90*/  MUFU.EX2 R181, R181 ;  /* 0x000000b500b57308 */ /* 0x000ff00000000800 */
[----:B------:R-:W4:Y:S01]  /*7da0*/  MUFU.EX2 R180, R180 ;  /* 0x000000b400b47308 */ /* 0x000f220000000800 */
[----:B---3--:R-:W-:-:S07]  /*7db0*/  F2FP.BF16.F32.PACK_AB R147, R183, R184 ;  /* 0x000000b8b793723e */ /* 0x008fce00000010ff */
[C---:B------:R-:W-:Y:S01]  /*7dc0*/  HMMA.16816.F32.BF16 R160, R144.reuse, R156, RZ ;  /* 0x0000009c90a0723c */ /* 0x040fe200000418ff */
[----:B------:R-:W-:Y:S05]  /*7dd0*/  MUFU.EX2 R178, R178 ;  /* 0x000000b200b27308 */ /* 0x000fea0000000800 */
[----:B------:R-:W-:Y:S03]  /*7de0*/  HMMA.16816.F32.BF16 R36, R144, R40, RZ ;  /* 0x000000289024723c */ /* 0x000fe600000418ff */
[----:B------:R-:W3:Y:S01]  /*7df0*/  MUFU.EX2 R173, R173 ;  /* 0x000000ad00ad7308 */ /* 0x000ee20000000800 */
[----:B----4-:R-:W-:-:S02]  /*7e00*/  F2FP.BF16.F32.PACK_AB R28, R180, R181 ;  /* 0x000000b5b41c723e */ /* 0x010fc400000010ff */
[C---:B------:R-:W-:Y:S05]  /*7e10*/  HMMA.16816.F32.BF16 R44, R144.reuse, R48, RZ ;  /* 0x00000030902c723c */ /* 0x040fea00000418ff */
[----:B------:R-:W-:Y:S01]  /*7e20*/  MUFU.EX2 R179, R179 ;  /* 0x000000b300b37308 */ /* 0x000fe20000000800 */
[C---:B------:R-:W-:Y:S06]  /*7e30*/  HMMA.16816.F32.BF16 R156, R144.reuse, R158, RZ ;  /* 0x0000009e909c723c */ /* 0x040fec00000418ff */
[----:B------:R-:W-:Y:S01]  /*7e40*/  HMMA.16816.F32.BF16 R40, R144, R42, RZ ;  /* 0x0000002a9028723c */ /* 0x000fe200000418ff */
[----:B------:R-:W4:Y:S01]  /*7e50*/  MUFU.EX2 R176, R176 ;  /* 0x000000b000b07308 */ /* 0x000f220000000800 */
[----:B---3--:R-:W-:-:S04]  /*7e60*/  F2FP.BF16.F32.PACK_AB R30, R173, R178 ;  /* 0x000000b2ad1e723e */ /* 0x008fc800000010ff */
[C---:B------:R-:W-:Y:S03]  /*7e70*/  HMMA.16816.F32.BF16 R48, R144.reuse, R50, RZ ;  /* 0x000000329030723c */ /* 0x040fe600000418ff */
[----:B------:R-:W-:Y:S03]  /*7e80*/  MUFU.EX2 R177, R177 ;  /* 0x000000b100b17308 */ /* 0x000fe60000000800 */
[C---:B------:R-:W-:Y:S05]  /*7e90*/  HMMA.16816.F32.BF16 R52, R144.reuse, R56, RZ ;  /* 0x000000389034723c */ /* 0x040fea00000418ff */
[----:B------:R-:W3:Y:S01]  /*7ea0*/  MUFU.EX2 R0, R0 ;  /* 0x0000000000007308 */ /* 0x000ee20000000800 */
[----:B------:R-:W-:Y:S01]  /*7eb0*/  HMMA.16816.F32.BF16 R56, R144, R58, RZ ;  /* 0x0000003a9038723c */ /* 0x000fe200000418ff */
[----:B----4-:R-:W-:-:S05]  /*7ec0*/  F2FP.BF16.F32.PACK_AB R29, R176, R179 ;  /* 0x000000b3b01d723e */ /* 0x010fca00000010ff */
[C---:B------:R-:W-:Y:S01]  /*7ed0*/  HMMA.16816.F32.BF16 R84, R144.reuse, R88, RZ ;  /* 0x000000589054723c */ /* 0x040fe200000418ff */
[----:B------:R-:W-:Y:S05]  /*7ee0*/  MUFU.EX2 R190, R190 ;  /* 0x000000be00be7308 */ /* 0x000fea0000000800 */
[----:B------:R-:W-:Y:S03]  /*7ef0*/  HMMA.16816.F32.BF16 R92, R144, R96, RZ ;  /* 0x00000060905c723c */ /* 0x000fe600000418ff */
[----:B------:R-:W4:Y:S01]  /*7f00*/  MUFU.EX2 R191, R191 ;  /* 0x000000bf00bf7308 */ /* 0x000f220000000800 */
[----:B---3--:R-:W-:-:S02]  /*7f10*/  F2FP.BF16.F32.PACK_AB R31, R0, R177 ;  /* 0x000000b1001f723e */ /* 0x008fc400000010ff */
[----:B------:R-:W-:Y:S05]  /*7f20*/  HMMA.16816.F32.BF16 R100, R144, R104, RZ ;  /* 0x000000689064723c */ /* 0x000fea00000418ff */
[----:B------:R-:W-:Y:S01]  /*7f30*/  MUFU.EX2 R192, R192 ;  /* 0x000000c000c07308 */ /* 0x000fe20000000800 */
[C---:B-1----:R-:W-:Y:S06]  /*7f40*/  HMMA.16816.F32.BF16 R160, R28.reuse, R12, R160 ;  /* 0x0000000c1ca0723c */ /* 0x042fec00000418a0 */
[C---:B------:R-:W-:Y:S01]  /*7f50*/  HMMA.16816.F32.BF16 R156, R28.reuse, R14, R156 ;  /* 0x0000000e1c9c723c */ /* 0x040fe2000004189c */
[----:B------:R-:W1:Y:S01]  /*7f60*/  LDSM.16.MT88.4 R12, [R224+0x12800] ;  /* 0x01280000e00c783b */ /* 0x000e620000004200 */
[----:B------:R-:W-:Y:S04]  /*7f70*/  MUFU.EX2 R193, R193 ;  /* 0x000000c100c17308 */ /* 0x000fe80000000800 */
[C---:B-----5:R-:W-:Y:S04]  /*7f80*/  HMMA.16816.F32.BF16 R36, R28.reuse, R8, R36 ;  /* 0x000000081c24723c */ /* 0x060fe80000041824 */
[----:B------:R-:W-:Y:S02]  /*7f90*/  MUFU.EX2 R194, R194 ;  /* 0x000000c200c27308 */ /* 0x000fe40000000800 */
[C---:B------:R-:W-:Y:S01]  /*7fa0*/  HMMA.16816.F32.BF16 R40, R28.reuse, R10, R40 ;  /* 0x0000000a1c28723c */ /* 0x040fe20000041828 */
[----:B------:R-:W3:Y:S05]  /*7fb0*/  LDSM.16.MT88.4 R8, [R228+0x14800] ;  /* 0x01480000e408783b */ /* 0x000eea0000004200 */
[C---:B------:R-:W-:Y:S01]  /*7fc0*/  HMMA.16816.F32.BF16 R44, R28.reuse, R4, R44 ;  /* 0x000000041c2c723c */ /* 0x040fe2000004182c */
[----:B------:R-:W5:Y:S05]  /*7fd0*/  MUFU.EX2 R195, R195 ;  /* 0x000000c300c37308 */ /* 0x000f6a0000000800 */
[C---:B------:R-:W-:Y:S01]  /*7fe0*/  HMMA.16816.F32.BF16 R48, R28.reuse, R6, R48 ;  /* 0x000000061c30723c */ /* 0x040fe20000041830 */
[----:B------:R-:W4:Y:S02]  /*7ff0*/  LDSM.16.MT88.4 R4, [R226+0x14800] ;  /* 0x01480000e204783b */ /* 0x000f240000004200 */
[----:B------:R-:W-:Y:S03]  /*8000*/  MUFU.EX2 R196, R196 ;  /* 0x000000c400c47308 */ /* 0x000fe60000000800 */
[C---:B------:R-:W-:Y:S05]  /*8010*/  HMMA.16816.F32.BF16 R52, R28.reuse, R16, R52 ;  /* 0x000000101c34723c */ /* 0x040fea0000041834 */
[----:B------:R-:W5:Y:S01]  /*8020*/  MUFU.EX2 R197, R197 ;  /* 0x000000c500c57308 */ /* 0x000f620000000800 */
[----:B------:R-:W-:Y:S01]  /*8030*/  HMMA.16816.F32.BF16 R56, R28, R18, R56 ;  /* 0x000000121c38723c */ /* 0x000fe20000041838 */
[----:B------:R-:W5:Y:S05]  /*8040*/  LDSM.16.MT88.4 R16, [R225+0x14800] ;  /* 0x01480000e110783b */ /* 0x000f6a0000004200 */
        /* <DEDUP_REMOVED lines=18> */
[C---:B--2---:R-:W-:Y:S06]  /*8170*/  HMMA.16816.F32.BF16 R132, R144.reuse, R136, RZ ;  /* 0x000000889084723c */ /* 0x044fec00000418ff */
        /* <DEDUP_REMOVED lines=45> */
[----:B------:R-:W-:Y:S01]  /*8450*/  HMMA.16816.F32.BF16 R40, R4, R18, R40 ;  /* 0x000000120428723c */ /* 0x000fe20000041828 */
[----:B------:R-:W4:Y:S05]  /*8460*/  LDSM.16.MT88.4 R16, [R225+0x13000] ;  /* 0x01300000e110783b */ /* 0x000f2a0000004200 */
[C---:B--2---:R-:W-:Y:S06]  /*8470*/  HMMA.16816.F32.BF16 R132, R28.reuse, R20, R132 ;  /* 0x000000141c84723c */ /* 0x044fec0000041884 */
[C---:B------:R-:W-:Y:S01]  /*8480*/  HMMA.16816.F32.BF16 R136, R28.reuse, R22, R136 ;  /* 0x000000161c88723c */ /* 0x040fe20000041888 */
[----:B------:R-:W2:Y:S05]  /*8490*/  LDSM.16.MT88.4 R20, [R228+0x13000] ;  /* 0x01300000e414783b */ /* 0x000eaa0000004200 */
[C---:B------:R-:W-:Y:S06]  /*84a0*/  HMMA.16816.F32.BF16 R148, R28.reuse, R32, R148 ;  /* 0x000000201c94723c */ /* 0x040fec0000041894 */
[----:B------:R-:W-:Y:S01]  /*84b0*/  HMMA.16816.F32.BF16 R144, R28, R34, R144 ;  /* 0x000000221c90723c */ /* 0x000fe20000041890 */
[----:B------:R-:W5:Y:S04]  /*84c0*/  LDSM.16.MT88.4 R28, [R224+0x13000] ;  /* 0x01300000e01c783b */ /* 0x000f680000004200 */
[----:B------:R-:W-:Y:S01]  /*84d0*/  LDSM.16.MT88.4 R32, [R226+0x13000] ;  /* 0x01300000e220783b */ /* 0x000fe20000004200 */
        /* <DEDUP_REMOVED lines=15> */
[C---:B-----5:R-:W-:Y:S06]  /*85d0*/  HMMA.16816.F32.BF16 R84, R4.reuse, R28, R84 ;  /* 0x0000001c0454723c */ /* 0x060fec0000041854 */
        /* <DEDUP_REMOVED lines=49> */
[----:B------:R-:W-:Y:S01]  /*88f0*/  HMMA.16816.F32.BF16 R36, R4, R24, R36 ;  /* 0x000000180424723c */ /* 0x000fe20000041824 */
[----:B------:R-:W-:-:S04]  /*8900*/  FADD.FTZ R20, R184, R189 ;  /* 0x000000bdb8147221 */ /* 0x000fc80000010000 */
[----:B------:R-:W-:Y:S01]  /*8910*/  FADD.FTZ R20, R183, R20 ;  /* 0x00000014b7147221 */ /* 0x000fe20000010000 */
[----:B------:R-:W-:Y:S01]  /*8920*/  HMMA.16816.F32.BF16 R40, R4, R26, R40 ;  /* 0x0000001a0428723c */ /* 0x000fe20000041828 */
[----:B------:R-:W2:Y:S02]  /*8930*/  LDSM.16.MT88.4 R24, [R225+0x15800] ;  /* 0x01580000e118783b */ /* 0x000ea40000004200 */
[----:B------:R-:W-:-:S03]  /*8940*/  FADD.FTZ R179, R179, R20 ;  /* 0x00000014b3b37221 */ /* 0x000fc60000010000 */
[----:B-1----:R-:W-:Y:S01]  /*8950*/  HMMA.16816.F32.BF16 R92, R4, R12, R92 ;  /* 0x0000000c045c723c */ /* 0x002fe2000004185c */
[----:B------:R-:W-:-:S04]  /*8960*/  FADD.FTZ R176, R176, R179 ;  /* 0x000000b3b0b07221 */ /* 0x000fc80000010000 */
[----:B------:R-:W-:Y:S01]  /*8970*/  FADD.FTZ R177, R177, R176 ;  /* 0x000000b0b1b17221 */ /* 0x000fe20000010000 */
[----:B------:R-:W-:Y:S01]  /*8980*/  HMMA.16816.F32.BF16 R96, R4, R14, R96 ;  /* 0x0000000e0460723c */ /* 0x000fe20000041860 */
[----:B------:R-:W1:Y:S02]  /*8990*/  LDSM.16.MT88.4 R12, [R225+0x17800] ;  /* 0x01780000e10c783b */ /* 0x000e640000004200 */
[----:B------:R-:W-:-:S03]  /*89a0*/  FADD.FTZ R177, R0, R177 ;  /* 0x000000b100b17221 */ /* 0x000fc60000010000 */
[----:B---3--:R-:W-:Y:S01]  /*89b0*/  HMMA.16816.F32.BF16 R116, R4, R8, R116 ;  /* 0x000000080474723c */ /* 0x008fe20000041874 */
[----:B------:R-:W-:-:S04]  /*89c0*/  FADD.FTZ R194, R194, R177 ;  /* 0x000000b1c2c27221 */ /* 0x000fc80000010000 */
[----:B------:R-:W-:Y:S01]  /*89d0*/  FADD.FTZ R195, R195, R194 ;  /* 0x000000c2c3c37221 */ /* 0x000fe20000010000 */
[----:B----4-:R-:W-:Y:S03]  /*89e0*/  HMMA.16816.F32.BF16 R132, R4, R16, R132 ;  /* 0x000000100484723c */ /* 0x010fe60000041884 */
[----:B------:R-:W-:-:S03]  /*89f0*/  FADD.FTZ R196, R196, R195 ;  /* 0x000000c3c4c47221 */ /* 0x000fc60000010000 */
[C---:B------:R-:W-:Y:S01]  /*8a00*/  HMMA.16816.F32.BF16 R120, R4.reuse, R10, R120 ;  /* 0x0000000a0478723c */ /* 0x040fe20000041878 */
[----:B------:R-:W-:Y:S01]  /*8a10*/  FADD.FTZ R17, R181, R182 ;  /* 0x000000b6b5117221 */ /* 0x000fe20000010000 */
[----:B------:R-:W3:Y:S01]  /*8a20*/  LDSM.16.MT88.4 R8, [R224+0x17800] ;  /* 0x01780000e008783b */ /* 0x000ee20000004200 */
[----:B------:R-:W-:Y:S02]  /*8a30*/  FADD.FTZ R197, R197, R196 ;  /* 0x000000c4c5c57221 */ /* 0x000fe40000010000 */
[----:B------:R-:W-:Y:S01]  /*8a40*/  FADD.FTZ R17, R180, R17 ;  /* 0x00000011b4117221 */ /* 0x000fe20000010000 */
[C---:B------:R-:W-:Y:S01]  /*8a50*/  HMMA.16816.F32.BF16 R68, R4.reuse, R168, R68 ;  /* 0x000000a80444723c */ /* 0x040fe20000041844 */
[----:B------:R-:W-:Y:S02]  /*8a60*/  FADD.FTZ R200, R200, R197 ;  /* 0x000000c5c8c87221 */ /* 0x000fe40000010000 */
[----:B------:R-:W-:Y:S02]  /*8a70*/  FADD.FTZ R178, R178, R17 ;  /* 0x00000011b2b27221 */ /* 0x000fe40000010000 */
[----:B------:R-:W-:Y:S01]  /*8a80*/  FADD.FTZ R201, R201, R200 ;  /* 0x000000c8c9c97221 */ /* 0x000fe20000010000 */
[----:B------:R-:W-:Y:S01]  /*8a90*/  HMMA.16816.F32.BF16 R72, R4, R170, R72 ;  /* 0x000000aa0448723c */ /* 0x000fe20000041848 */
[----:B------:R-:W-:-:S02]  /*8aa0*/  FADD.FTZ R173, R173, R178 ;  /* 0x000000b2adad7221 */ /* 0x000fc40000010000 */
[----:B------:R-:W-:Y:S02]  /*8ab0*/  FADD.FTZ R198, R198, R201 ;  /* 0x000000c9c6c67221 */ /* 0x000fe40000010000 */
[----:B------:R-:W-:Y:S01]  /*8ac0*/  FADD.FTZ R190, R190, R173 ;  /* 0x000000adbebe7221 */ /* 0x000fe20000010000 */
[----:B------:R-:W-:Y:S01]  /*8ad0*/  HMMA.16816.F32.BF16 R84, R4, R32, R84 ;  /* 0x000000200454723c */ /* 0x000fe20000041854 */
[----:B------:R-:W-:Y:S02]  /*8ae0*/  FADD.FTZ R243, R243, R198 ;  /* 0x000000c6f3f37221 */ /* 0x000fe40000010000 */
[----:B------:R-:W-:-:S03]  /*8af0*/  FADD.FTZ R191, R191, R190 ;  /* 0x000000bebfbf7221 */ /* 0x000fc60000010000 */
        /* <DEDUP_REMOVED lines=8> */
[----:B--2---:R-:W-:Y:S03]  /*8b80*/  HMMA.16816.F32.BF16 R108, R4, R24, R108 ;  /* 0x00000018046c723c */ /* 0x004fe6000004186c */
[----:B------:R-:W-:-:S03]  /*8b90*/  FADD.FTZ R245, R202, R199 ;  /* 0x000000c7caf57221 */ /* 0x000fc60000010000 */
[C---:B------:R-:W-:Y:S06]  /*8ba0*/  HMMA.16816.F32.BF16 R112, R4.reuse, R26, R112 ;  /* 0x0000001a0470723c */ /* 0x040fec0000041870 */
[C---:B------:R-:W-:Y:S06]  /*8bb0*/  HMMA.16816.F32.BF16 R128, R4.reuse, R22, R128 ;  /* 0x000000160480723c */ /* 0x040fec0000041880 */
[C---:B------:R-:W-:Y:S06]  /*8bc0*/  HMMA.16816.F32.BF16 R136, R4.reuse, R18, R136 ;  /* 0x000000120488723c */ /* 0x040fec0000041888 */
[C---:B-1----:R-:W-:Y:S06]  /*8bd0*/  HMMA.16816.F32.BF16 R152, R4.reuse, R12, R152 ;  /* 0x0000000c0498723c */ /* 0x042fec0000041898 */
[C---:B------:R-:W-:Y:S06]  /*8be0*/  HMMA.16816.F32.BF16 R140, R4.reuse, R14, R140 ;  /* 0x0000000e048c723c */ /* 0x040fec000004188c */
[C---:B---3--:R-:W-:Y:S06]  /*8bf0*/  HMMA.16816.F32.BF16 R148, R4.reuse, R8, R148 ;  /* 0x000000080494723c */ /* 0x048fec0000041894 */
        /* <DEDUP_REMOVED lines=84> */
.L_x_3765:
[----:B------:R-:W-:-:S04]  /*9140*/  ULEA UR4, -UR8, URZ, 0x6 ;  /* 0x0000003f08047291 */ /* 0x000fc8000f8e313f */
[----:B------:R-:W-:Y:S02]  /*9150*/  USHF.R.S32.HI UR9, URZ, 0x1f, UR4 ;  /* 0x0000001f3f097899 */ /* 0x000fe40008011404 */
[----:B------:R-:W-:-:S04]  /*9160*/  MOV R7, UR4 ;  /* 0x0000000400077c02 */ /* 0x000fc80008000f00 */
[----:B------:R-:W-:-:S07]  /*9170*/  MOV R11, UR9 ;  /* 0x00000009000b7c02 */ /* 0x000fce0008000f00 */
.L_x_3766:
        /* <DEDUP_REMOVED lines=123> */
[----:B------:R-:W-:Y:S01]  /*9930*/  @!P2 LEA.HI.X R9, R9, UR21, R172, 0x1, P0 ;  /* 0x000000150909ac11 */ /* 0x000fe200080f0cac */
[----:B------:R-:W-:Y:S02]  /*9940*/  IMAD.U32 R0, RZ, RZ, UR12 ;  /* 0x0000000cff007e24 */ /* 0x000fe4000f8e00ff */
[----:B------:R-:W-:Y:S01]  /*9950*/  @!PT LDS RZ, [RZ] ;  /* 0x00000000fffff984 */ /* 0x000fe20000000800 */
[----:B------:R-:W-:Y:S01]  /*9960*/  @!PT LDS RZ, [RZ] ;  /* 0x00000000fffff984 */ /* 0x000fe20000000800 */
[----:B------:R-:W-:Y:S01]  /*9970*/  @!PT LDS RZ, [RZ] ;  /* 0x00000000fffff984 */ /* 0x000fe20000000800 */
[----:B------:R-:W-:Y:S02]  /*9980*/  @!P3 LDGSTS.E.BYPASS.LTC128B.128 [R235+0x15000], desc[UR22][R10.64+0x100] ;  /* 0x150001000aebbfae */ /* 0x000fe4000b901d56 */
[----:B------:R-:W-:Y:S02]  /*9990*/  IMAD R0, R0, 0x40, R237 ;  /* 0x0000004000007824 */ /* 0x000fe400078e02ed */
        /* <DEDUP_REMOVED lines=27> */
[----:B-1----:R-:W1:Y:S04]  /*9b50*/  LDSM.16.M88.4 R32, [R233+0x8800] ;  /* 0x00880000e920783b */ /* 0x002e680000000200 */
[----:B------:R-:W3:Y:S04]  /*9b60*/  LDSM.16.M88.4 R24, [R233+0x9000] ;  /* 0x00900000e918783b */ /* 0x000ee80000000200 */
[----:B------:R-:W4:Y:S04]  /*9b70*/  LDSM.16.M88.4 R192, [R233+0x9800] ;  /* 0x00980000e9c0783b */ /* 0x000f280000000200 */
[----:B------:R-:W-:Y:S04]  /*9b80*/  LDSM.16.M88.4 R20, [R232] ;  /* 0x00000000e814783b */ /* 0x000fe80000000200 */
[----:B------:R-:W5:Y:S04]  /*9b90*/  LDSM.16.M88.4 R180, [R231] ;  /* 0x00000000e7b4783b */ /* 0x000f680000000200 */
[----:B------:R-:W5:Y:S04]  /*9ba0*/  LDSM.16.M88.4 R176, [R223] ;  /* 0x00000000dfb0783b */ /* 0x000f680000000200 */
[----:B------:R-:W5:Y:S04]  /*9bb0*/  LDSM.16.M88.4 R16, [R222] ;  /* 0x00000000de10783b */ /* 0x000f680000000200 */
[----:B------:R-:W5:Y:S04]  /*9bc0*/  LDSM.16.M88.4 R200, [R221] ;  /* 0x00000000ddc8783b */ /* 0x000f680000000200 */
[----:B------:R-:W-:Y:S01]  /*9bd0*/  LDSM.16.M88.4 R172, [R230] ;  /* 0x00000000e6ac783b */ /* 0x000fe20000000200 */
[C---:B--2---:R-:W-:Y:S03]  /*9be0*/  HMMA.16816.F32.BF16 R8, R184.reuse, R4, RZ ;  /* 0x00000004b808723c */ /* 0x044fe600000418ff */
[----:B------:R-:W2:Y:S04]  /*9bf0*/  LDSM.16.M88.4 R12, [R227+0x8000] ;  /* 0x00800000e30c783b */ /* 0x000ea80000000200 */
[----:B------:R-:W2:Y:S01]  /*9c00*/  LDSM.16.M88.4 R196, [R227+0x8800] ;  /* 0x00880000e3c4783b */ /* 0x000ea20000000200 */
[C---:B------:R-:W-:Y:S03]  /*9c10*/  HMMA.16816.F32.BF16 R4, R184.reuse, R6, RZ ;  /* 0x00000006b804723c */ /* 0x040fe600000418ff */
[----:B------:R-:W0:Y:S03]  /*9c20*/  LDGDEPBAR ;  /* 0x00000000000079af */ /* 0x000e260000000000 */
        /* <DEDUP_REMOVED lines=15> */
[----:B------:R-:W4:Y:S05]  /*9d20*/  LDSM.16.M88.4 R16, [R220] ;  /* 0x00000000dc10783b */ /* 0x000f2a0000000200 */
        /* <DEDUP_REMOVED lines=19> */
[----:B------:R-:W1:Y:S05]  /*9e60*/  LDSM.16.M88.4 R16, [R234+0x2000] ;  /* 0x00200000ea10783b */ /* 0x000e6a0000000200 */
[C---:B--2---:R-:W-:Y:S06]  /*9e70*/  HMMA.16816.F32.BF16 R28, R192.reuse, R12, R28 ;  /* 0x0000000cc01c723c */ /* 0x044fec000004181c */
[C---:B------:R-:W-:Y:S01]  /*9e80*/  HMMA.16816.F32.BF16 R24, R192.reuse, R14, R24 ;  /* 0x0000000ec018723c */ /* 0x040fe20000041818 */
[----:B------:R-:W-:Y:S05]  /*9e90*/  LDSM.16.M88.4 R12, [R219] ;  /* 0x00000000db0c783b */ /* 0x000fea0000000200 */
[C---:B------:R-:W-:Y:S06]  /*9ea0*/  HMMA.16816.F32.BF16 R168, R192.reuse, R20, R168 ;  /* 0x00000014c0a8723c */ /* 0x040fec00000418a8 */
[C---:B------:R-:W-:Y:S01]  /*9eb0*/  HMMA.16816.F32.BF16 R32, R192.reuse, R22, R32 ;  /* 0x00000016c020723c */ /* 0x040fe20000041820 */
[----:B------:R-:W2:Y:S05]  /*9ec0*/  LDSM.16.M88.4 R20, [R232+0x2000] ;  /* 0x00200000e814783b */ /* 0x000eaa0000000200 */
[C---:B-----5:R-:W-:Y:S06]  /*9ed0*/  HMMA.16816.F32.BF16 R188, R192.reuse, R196, R188 ;  /* 0x000000c4c0bc723c */ /* 0x060fec00000418bc */
[----:B------:R-:W-:Y:S01]  /*9ee0*/  HMMA.16816.F32.BF16 R184, R192, R198, R184 ;  /* 0x000000c6c0b8723c */ /* 0x000fe200000418b8 */
[----:B------:R-:W3:Y:S04]  /*9ef0*/  LDSM.16.M88.4 R192, [R218] ;  /* 0x00000000dac0783b */ /* 0x000ee80000000200 */
[----:B------:R-:W-:Y:S01]  /*9f00*/  LDSM.16.M88.4 R196, [R230+0x2000] ;  /* 0x00200000e6c4783b */ /* 0x000fe20000000200 */
[C---:B-1----:R-:W-:Y:S06]  /*9f10*/  HMMA.16816.F32.BF16 R8, R16.reuse, R180, R8 ;  /* 0x000000b41008723c */ /* 0x042fec0000041808 */
[C---:B------:R-:W-:Y:S01]  /*9f20*/  HMMA.16816.F32.BF16 R4, R16.reuse, R182, R4 ;  /* 0x000000b61004723c */ /* 0x040fe20000041804 */
[----:B------:R-:W1:Y:S05]  /*9f30*/  LDSM.16.M88.4 R180, [R217] ;  /* 0x00000000d9b4783b */ /* 0x000e6a0000000200 */
[C---:B------:R-:W-:Y:S06]  /*9f40*/  HMMA.16816.F32.BF16 R28, R16.reuse, R172, R28 ;  /* 0x000000ac101c723c */ /* 0x040fec000004181c */
[C---:B------:R-:W-:Y:S01]  /*9f50*/  HMMA.16816.F32.BF16 R24, R16.reuse, R174, R24 ;  /* 0x000000ae1018723c */ /* 0x040fe20000041818 */
[----:B------:R-:W4:Y:S05]  /*9f60*/  LDSM.16.M88.4 R172, [R216] ;  /* 0x00000000d8ac783b */ /* 0x000f2a0000000200 */
[C---:B------:R-:W-:Y:S06]  /*9f70*/  HMMA.16816.F32.BF16 R168, R16.reuse, R176, R168 ;  /* 0x000000b010a8723c */ /* 0x040fec00000418a8 */
[C---:B------:R-:W-:Y:S01]  /*9f80*/  HMMA.16816.F32.BF16 R32, R16.reuse, R178, R32 ;  /* 0x000000b21020723c */ /* 0x040fe20000041820 */
[----:B------:R-:W5:Y:S05]  /*9f90*/  LDSM.16.M88.4 R176, [R227+0xa000] ;  /* 0x00a00000e3b0783b */ /* 0x000f6a0000000200 */
[C---:B------:R-:W-:Y:S06]  /*9fa0*/  HMMA.16816.F32.BF16 R188, R16.reuse, R200, R188 ;  /* 0x000000c810bc723c */ /* 0x040fec00000418bc */
        /* <DEDUP_REMOVED lines=28> */
[----:B------:R-:W-:Y:S01]  /*a170*/  LDSM.16.M88.4 R200, [R212] ;  /* 0x00000000d4c8783b */ /* 0x000fe20000000200 */
[C---:B-1----:R-:W-:Y:S06]  /*a180*/  HMMA.16816.F32.BF16 R8, R172.reuse, R192, R8 ;  /* 0x000000c0ac08723c */ /* 0x042fec0000041808 */
[C---:B------:R-:W-:Y:S01]  /*a190*/  HMMA.16816.F32.BF16 R4, R172.reuse, R194, R4 ;  /* 0x000000c2ac04723c */ /* 0x040fe20000041804 */
[----:B------:R-:W1:Y:S05]  /*a1a0*/  LDSM.16.M88.4 R192, [R233+0xd000] ;  /* 0x00d00000e9c0783b */ /* 0x000e6a0000000200 */
[C---:B---3--:R-:W-:Y:S06]  /*a1b0*/  HMMA.16816.F32.BF16 R168, R172.reuse, R20, R168 ;  /* 0x00000014aca8723c */ /* 0x048fec00000418a8 */
[C---:B------:R-:W-:Y:S01]  /*a1c0*/  HMMA.16816.F32.BF16 R32, R172.reuse, R22, R32 ;  /* 0x00000016ac20723c */ /* 0x040fe20000041820 */
[----:B------:R-:W3:Y:S05]  /*a1d0*/  LDSM.16.M88.4 R20, [R233+0xd800] ;  /* 0x00d80000e914783b */ /* 0x000eea0000000200 */
[C---:B------:R-:W-:Y:S06]  /*a1e0*/  HMMA.16816.F32.BF16 R28, R172.reuse, R180, R28 ;  /* 0x000000b4ac1c723c */ /* 0x040fec000004181c */
[C---:B------:R-:W-:Y:S01]  /*a1f0*/  HMMA.16816.F32.BF16 R24, R172.reuse, R182, R24 ;  /* 0x000000b6ac18723c */ /* 0x040fe20000041818 */
[----:B------:R-:W-:Y:S05]  /*a200*/  LDSM.16.M88.4 R180, [R215] ;  /* 0x00000000d7b4783b */ /* 0x000fea0000000200 */
[C---:B----4-:R-:W-:Y:S06]  /*a210*/  HMMA.16816.F32.BF16 R188, R172.reuse, R176, R188 ;  /* 0x000000b0acbc723c */ /* 0x050fec00000418bc */
[----:B------:R-:W-:Y:S01]  /*a220*/  HMMA.16816.F32.BF16 R184, R172, R178, R184 ;  /* 0x000000b2acb8723c */ /* 0x000fe200000418b8 */
[----:B------:R-:W4:Y:S04]  /*a230*/  LDSM.16.M88.4 R176, [R232+0x4000] ;  /* 0x00400000e8b0783b */ /* 0x000f280000000200 */
[----:B------:R-:W4:Y:S01]  /*a240*/  LDSM.16.M88.4 R172, [R214] ;  /* 0x00000000d6ac783b */ /* 0x000f220000000200 */
[C---:B--2---:R-:W-:Y:S06]  /*a250*/  HMMA.16816.F32.BF16 R8, R16.reuse, R12, R8 ;  /* 0x0000000c1008723c */ /* 0x044fec0000041808 */
[C---:B------:R-:W-:Y:S01]  /*a260*/  HMMA.16816.F32.BF16 R4, R16.reuse, R14, R4 ;  /* 0x0000000e1004723c */ /* 0x040fe20000041804 */
[----:B------:R-:W2:Y:S05]  /*a270*/  LDSM.16.M88.4 R12, [R213] ;  /* 0x00000000d50c783b */ /* 0x000eaa0000000200 */
        /* <DEDUP_REMOVED lines=8> */
[----:B------:R-:W-:Y:S04]  /*a300*/  LDSM.16.M88.4 R20, [R230+0x4000] ;  /* 0x00400000e614783b */ /* 0x000fe80000000200 */
[----:B------:R-:W1:Y:S01]  /*a310*/  LDSM.16.M88.4 R16, [R227+0xc000] ;  /* 0x00c00000e310783b */ /* 0x000e620000000200 */
[C---:B----4-:R-:W-:Y:S06]  /*a320*/  HMMA.16816.F32.BF16 R8, R176.reuse, R180, R8 ;  /* 0x000000b4b008723c */ /* 0x050fec0000041808 */
        /* <DEDUP_REMOVED lines=33> */
[----:B------:R-:W1:Y:S05]  /*a540*/  LDSM.16.M88.4 R16, [R211] ;  /* 0x00000000d310783b */ /* 0x000e6a0000000200 */
[----:B------:R-:W-:Y:S06]  /*a550*/  HMMA.16816.F32.BF16 R188, R172, R200, R188 ;  /* 0x000000c8acbc723c */ /* 0x000fec00000418bc */
[----:B---3--:R-:W-:Y:S06]  /*a560*/  HMMA.16816.F32.BF16 R8, R20, R180, R8 ;  /* 0x000000b41408723c */ /* 0x008fec0000041808 */
[----:B------:R-:W-:Y:S01]  /*a570*/  HMMA.16816.F32.BF16 R184, R172, R202, R184 ;  /* 0x000000caacb8723c */ /* 0x000fe200000418b8 */
[----:B------:R-:W-:Y:S04]  /*a580*/  LDSM.16.M88.4 R172, [R210] ;  /* 0x00000000d2ac783b */ /* 0x000fe80000000200 */
[----:B------:R-:W-:Y:S01]  /*a590*/  LDSM.16.M88.4 R200, [R209] ;  /* 0x00000000d1c8783b */ /* 0x000fe20000000200 */
        /* <DEDUP_REMOVED lines=8> */
[----:B------:R-:W1:Y:S05]  /*a620*/  LDSM.16.M88.4 R192, [R208] ;  /* 0x00000000d0c0783b */ /* 0x000e6a0000000200 */
[C---:B------:R-:W-:Y:S06]  /*a630*/  HMMA.16816.F32.BF16 R188, R20.reuse, R176, R188 ;  /* 0x000000b014bc723c */ /* 0x040fec00000418bc */
[----:B------:R-:W-:Y:S01]  /*a640*/  HMMA.16816.F32.BF16 R184, R20, R178, R184 ;  /* 0x000000b214b8723c */ /* 0x000fe200000418b8 */
[----:B------:R-:W-:Y:S04]  /*a650*/  LDSM.16.M88.4 R20, [R229+0x6000] ;  /* 0x00600000e514783b */ /* 0x000fe80000000200 */
[----:B------:R-:W3:Y:S01]  /*a660*/  LDSM.16.M88.4 R176, [R227+0xe800] ;  /* 0x00e80000e3b0783b */ /* 0x000ee20000000200 */
[----:B------:R-:W-:Y:S03]  /*a670*/  HMMA.16816.F32.BF16 R4, R196, R18, R4 ;  /* 0x00000012c404723c */ /* 0x000fe60000041804 */
[----:B------:R-:W4:Y:S03]  /*a680*/  LDSM.16.M88.4 R16, [R220+0x6000] ;  /* 0x00600000dc10783b */ /* 0x000f260000000200 */
[----:B--2---:R-:W-:Y:S06]  /*a690*/  HMMA.16816.F32.BF16 R8, R180, R12, R8 ;  /* 0x0000000cb408723c */ /* 0x004fec0000041808 */
[C---:B------:R-:W-:Y:S06]  /*a6a0*/  HMMA.16816.F32.BF16 R168, R196.reuse, R172, R168 ;  /* 0x000000acc4a8723c */ /* 0x040fec00000418a8 */
[----:B------:R-:W-:Y:S01]  /*a6b0*/  HMMA.16816.F32.BF16 R32, R196, R174, R32 ;  /* 0x000000aec420723c */ /* 0x000fe20000041820 */
[----:B------:R-:W2:Y:S05]  /*a6c0*/  LDSM.16.M88.4 R172, [R227+0xf000] ;  /* 0x00f00000e3ac783b */ /* 0x000eaa0000000200 */
[----:B------:R-:W-:Y:S01]  /*a6d0*/  HMMA.16816.F32.BF16 R4, R180, R14, R4 ;  /* 0x0000000eb404723c */ /* 0x000fe20000041804 */
[----:B------:R-:W5:Y:S05]  /*a6e0*/  LDSM.16.M88.4 R12, [R220+0x6800] ;  /* 0x00680000dc0c783b */ /* 0x000f6a0000000200 */
[C---:B------:R-:W-:Y:S06]  /*a6f0*/  HMMA.16816.F32.BF16 R28, R196.reuse, R200, R28 ;  /* 0x000000c8c41c723c */ /* 0x040fec000004181c */
[----:B-1----:R-:W-:Y:S06]  /*a700*/  HMMA.16816.F32.BF16 R188, R196, R192, R188 ;  /* 0x000000c0c4bc723c */ /* 0x002fec00000418bc */
[----:B---3--:R-:W-:Y:S01]  /*a710*/  HMMA.16816.F32.BF16 R168, R180, R176, R168 ;  /* 0x000000b0b4a8723c */ /* 0x008fe200000418a8 */
[----:B------:R-:W-:-:S05]  /*a720*/  VIADD R193, R0, 0x1 ;  /* 0x0000000100c17836 */ /* 0x000fca0000000000 */
[C---:B----4-:R-:W-:Y:S01]  /*a730*/  HMMA.16816.F32.BF16 R8, R20.reuse, R16, R8 ;  /* 0x000000101408723c */ /* 0x050fe20000041808 */
[----:B------:R-:W-:Y:S02]  /*a740*/  I2FP.F32.S32 R192, R193 ;  /* 0x000000c100c07245 */ /* 0x000fe40000201400 */
[CC--:B------:R-:W-:Y:S02]  /*a750*/  ISETP.GE.AND P1, PT, R193.reuse, R167.reuse, PT ;  /* 0x000000a7c100720c */ /* 0x0c0fe40003f26270 */
[----:B------:R-:W-:Y:S01]  /*a760*/  ISETP.GE.AND P0, PT, R193, R2, PT ;  /* 0x00000002c100720c */ /* 0x000fe20003f06270 */
[----:B------:R-:W-:Y:S01]  /*a770*/  HMMA.16816.F32.BF16 R4, R20, R18, R4 ;  /* 0x000000121404723c */ /* 0x000fe20000041804 */
[----:B------:R-:W1:Y:S05]  /*a780*/  LDSM.16.M88.4 R16, [R227+0xf800] ;  /* 0x00f80000e310783b */ /* 0x000e6a0000000200 */
[C---:B------:R-:W-:Y:S01]  /*a790*/  HMMA.16816.F32.BF16 R32, R180.reuse, R178, R32 ;  /* 0x000000b2b420723c */ /* 0x040fe20000041820 */
[----:B------:R-:W3:Y:S05]  /*a7a0*/  LDSM.16.M88.4 R176, [R220+0x7000] ;  /* 0x00700000dcb0783b */ /* 0x000eea0000000200 */
[----:B--2---:R-:W-:Y:S06]  /*a7b0*/  HMMA.16816.F32.BF16 R28, R180, R172, R28 ;  /* 0x000000acb41c723c */ /* 0x004fec000004181c */
[----:B------:R-:W-:Y:S01]  /*a7c0*/  FFMA.FTZ R9, R192, UR5, R9 ;  /* 0x00000005c0097c23 */ /* 0x000fe20008010009 */
[----:B------:R-:W-:Y:S01]  /*a7d0*/  VIADD R172, R0, 0x8 ;  /* 0x0000000800ac7836 */ /* 0x000fe20000000000 */
[----:B-----5:R-:W-:Y:S04]  /*a7e0*/  HMMA.16816.F32.BF16 R168, R20, R12, R168 ;  /* 0x0000000c14a8723c */ /* 0x020fe800000418a8 */
[----:B------:R-:W-:-:S02]  /*a7f0*/  ISETP.GE.AND P6, PT, R172, R167, PT ;  /* 0x000000a7ac00720c */ /* 0x000fc40003fc6270 */
[----:B------:R-:W-:Y:S01]  /*a800*/  HMMA.16816.F32.BF16 R24, R196, R202, R24 ;  /* 0x000000cac418723c */ /* 0x000fe20000041818 */
[----:B------:R-:W-:Y:S01]  /*a810*/  FSEL R12, R9, -INF , !P1 ;  /* 0xff800000090c7808 */ /* 0x000fe20004800000 */
[----:B------:R-:W-:Y:S01]  /*a820*/  FFMA.FTZ R9, R192, UR5, R11 ;  /* 0x00000005c0097c23 */ /* 0x000fe2000801000b */
[----:B------:R-:W-:Y:S01]  /*a830*/  I2FP.F32.S32 R13, R172 ;  /* 0x000000ac000d7245 */ /* 0x000fe20000201400 */
[----:B------:R-:W-:Y:S01]  /*a840*/  VIADD R11, R0, 0x9 ;  /* 0x00000009000b7836 */ /* 0x000fe20000000000 */
[-C--:B------:R-:W-:Y:S01]  /*a850*/  ISETP.GE.AND P1, PT, R172, R2.reuse, PT ;  /* 0x00000002ac00720c */ /* 0x080fe20003f26270 */
[----:B------:R-:W-:Y:S01]  /*a860*/  HMMA.16816.F32.BF16 R32, R20, R14, R32 ;  /* 0x0000000e1420723c */ /* 0x000fe20000041820 */
[----:B------:R-:W-:Y:S01]  /*a870*/  FSEL R9, R9, -INF , !P0 ;  /* 0xff80000009097808 */ /* 0x000fe20004000000 */
[C---:B------:R-:W-:Y:S01]  /*a880*/  FFMA.FTZ R172, R13.reuse, UR5, R4 ;  /* 0x000000050dac7c23 */ /* 0x040fe20008010004 */
[----:B------:R-:W-:Y:S01]  /*a890*/  I2FP.F32.S32 R4, R11 ;  /* 0x0000000b00047245 */ /* 0x000fe20000201400 */
[----:B------:R-:W-:Y:S01]  /*a8a0*/  FFMA.FTZ R6, R13, UR5, R6 ;  /* 0x000000050d067c23 */ /* 0x000fe20008010006 */
[C---:B------:R-:W-:Y:S01]  /*a8b0*/  ISETP.GE.AND P0, PT, R11.reuse, R167, PT ;  /* 0x000000a70b00720c */ /* 0x040fe20003f06270 */
[----:B------:R-:W-:Y:S01]  /*a8c0*/  VIADD R13, R0, 0x10 ;  /* 0x00000010000d7836 */ /* 0x000fe20000000000 */
[----:B------:R-:W-:Y:S01]  /*a8d0*/  FSEL R172, R172, -INF , !P6 ;  /* 0xff800000acac7808 */ /* 0x000fe20007000000 */
[----:B------:R-:W-:Y:S01]  /*a8e0*/  FFMA.FTZ R5, R4, UR5, R5 ;  /* 0x0000000504057c23 */ /* 0x000fe20008010005 */
[----:B------:R-:W-:Y:S01]  /*a8f0*/  ISETP.GE.AND P6, PT, R11, R2, PT ;  /* 0x000000020b00720c */ /* 0x000fe20003fc6270 */
[----:B------:R-:W-:Y:S01]  /*a900*/  HMMA.16816.F32.BF16 R184, R196, R194, R184 ;  /* 0x000000c2c4b8723c */ /* 0x000fe200000418b8 */
[----:B------:R-:W-:Y:S01]  /*a910*/  FSEL R11, R6, -INF , !P1 ;  /* 0xff800000060b7808 */ /* 0x000fe20004800000 */
[----:B------:R-:W-:Y:S01]  /*a920*/  VIADD R15, R0, 0x11 ;  /* 0x00000011000f7836 */ /* 0x000fe20000000000 */
[----:B------:R-:W-:-:S02]  /*a930*/  FSEL R14, R5, -INF , !P0 ;  /* 0xff800000050e7808 */ /* 0x000fc40004000000 */
[C---:B------:R-:W-:Y:S01]  /*a940*/  ISETP.GE.AND P1, PT, R13.reuse, R167, PT ;  /* 0x000000a70d00720c */ /* 0x040fe20003f26270 */
[C---:B-1----:R-:W-:Y:S01]  /*a950*/  HMMA.16816.F32.BF16 R188, R180.reuse, R16, R188 ;  /* 0x00000010b4bc723c */ /* 0x042fe200000418bc */
[----:B------:R-:W-:Y:S02]  /*a960*/  I2FP.F32.S32 R195, R13 ;  /* 0x0000000d00c37245 */ /* 0x000fe40000201400 */
[----:B------:R-:W-:Y:S01]  /*a970*/  ISETP.GE.AND P0, PT, R13, R2, PT ;  /* 0x000000020d00720c */ /* 0x000fe20003f06270 */
[----:B------:R-:W-:Y:S02]  /*a980*/  FFMA.FTZ R13, R4, UR5, R7 ;  /* 0x00000005040d7c23 */ /* 0x000fe40008010007 */
[----:B------:R-:W1:Y:S01]  /*a990*/  LDSM.16.M88.4 R4, [R220+0x7800] ;  /* 0x00780000dc04783b */ /* 0x000e620000000200 */
[----:B------:R-:W-:Y:S01]  /*a9a0*/  HMMA.16816.F32.BF16 R24, R180, R174, R24 ;  /* 0x000000aeb418723c */ /* 0x000fe20000041818 */
[C---:B------:R-:W-:Y:S01]  /*a9b0*/  FFMA.FTZ R16, R195.reuse, UR5, R168 ;  /* 0x00000005c3107c23 */ /* 0x040fe200080100a8 */
[----:B------:R-:W-:Y:S01]  /*a9c0*/  I2FP.F32.S32 R168, R15 ;  /* 0x0000000f00a87245 */ /* 0x000fe20000201400 */
[----:B------:R-:W-:Y:S01]  /*a9d0*/  FFMA.FTZ R195, R195, UR5, R170 ;  /* 0x00000005c3c37c23 */ /* 0x000fe200080100aa */
[----:B------:R-:W-:Y:S01]  /*a9e0*/  FSEL R13, R13, -INF , !P6 ;  /* 0xff8000000d0d7808 */ /* 0x000fe20007000000 */
[----:B------:R-:W-:Y:S01]  /*a9f0*/  VIADD R17, R0, 0x19 ;  /* 0x0000001900117836 */ /* 0x000fe20000000000 */
[----:B---3--:R-:W-:Y:S01]  /*aa00*/  HMMA.16816.F32.BF16 R28, R20, R176, R28 ;  /* 0x000000b0141c723c */ /* 0x008fe2000004181c */
[----:B------:R-:W-:Y:S01]  /*aa10*/  FSEL R170, R16, -INF , !P1 ;  /* 0xff80000010aa7808 */ /* 0x000fe20004800000 */
[----:B------:R-:W-:-:S02]  /*aa20*/  VIADD R16, R0, 0x18 ;  /* 0x0000001800107836 */ /* 0x000fc40000000000 */
[----:B------:R-:W-:Y:S01]  /*aa30*/  FFMA.FTZ R169, R168, UR5, R169 ;  /* 0x00000005a8a97c23 */ /* 0x000fe200080100a9 */
[----:B------:R-:W-:Y:S01]  /*aa40*/  ISETP.GE.AND P6, PT, R15, R167, PT ;  /* 0x000000a70f00720c */ /* 0x000fe20003fc6270 */
[----:B------:R-:W-:-:S04]  /*aa50*/  DEPBAR.LE SB0, 0x0 ;  /* 0x000080000000791a */ /* 0x000fc80000000000 */
[----:B------:R-:W-:Y:S01]  /*aa60*/  BAR.SYNC.DEFER_BLOCKING 0x0 ;  /* 0x0000000000007b1d */ /* 0x000fe20000010000 */
[----:B------:R-:W-:Y:S01]  /*aa70*/  ISETP.GE.AND P1, PT, R15, R2, PT ;  /* 0x000000020f00720c */ /* 0x000fe20003f26270 */
[----:B------:R-:W-:Y:S01]  /*aa80*/  HMMA.16816.F32.BF16 R184, R180, R18, R184 ;  /* 0x00000012b4b8723c */ /* 0x000fe200000418b8 */
[----:B------:R-:W-:Y:S02]  /*aa90*/  I2FP.F32.S32 R15, R16 ;  /* 0x00000010000f7245 */ /* 0x000fe40000201400 */
[----:B------:R-:W-:Y:S02]  /*aaa0*/  FSEL R195, R195, -INF , !P0 ;  /* 0xff800000c3c37808 */ /* 0x000fe40004000000 */
[----:B------:R-:W-:Y:S01]  /*aab0*/  FSEL R192, R169, -INF , !P6 ;  /* 0xff800000a9c07808 */ /* 0x000fe20007000000 */
[----:B------:R-:W-:Y:S01]  /*aac0*/  FFMA.FTZ R169, R168, UR5, R171 ;  /* 0x00000005a8a97c23 */ /* 0x000fe200080100ab */
[C---:B------:R-:W-:Y:S01]  /*aad0*/  ISETP.GE.AND P0, PT, R16.reuse, R167, PT ;  /* 0x000000a71000720c */ /* 0x040fe20003f06270 */
[C---:B------:R-:W-:Y:S01]  /*aae0*/  FFMA.FTZ R32, R15.reuse, UR5, R32 ;  /* 0x000000050f207c23 */ /* 0x040fe20008010020 */
[----:B------:R-:W-:Y:S01]  /*aaf0*/  ISETP.GE.AND P6, PT, R16, R2, PT ;  /* 0x000000021000720c */ /* 0x000fe20003fc6270 */
[----:B------:R-:W-:Y:S01]  /*ab00*/  VIADD R16, R0, 0x20 ;  /* 0x0000002000107836 */ /* 0x000fe20000000000 */
[----:B------:R-:W-:Y:S01]  /*ab10*/  I2FP.F32.S32 R18, R17 ;  /* 0x0000001100127245 */ /* 0x000fe20000201400 */
[----:B------:R-:W-:Y:S01]  /*ab20*/  HMMA.16816.F32.BF16 R24, R20, R178, R24 ;  /* 0x000000b21418723c */ /* 0x000fe20000041818 */
[----:B------:R-:W-:Y:S01]  /*ab30*/  FFMA.FTZ R34, R15, UR5, R34 ;  /* 0x000000050f227c23 */ /* 0x000fe20008010022 */
[----:B------:R-:W-:-:S02]  /*ab40*/  FSEL R169, R169, -INF , !P1 ;  /* 0xff800000a9a97808 */ /* 0x000fc40004800000 */
[----:B------:R-:W-:Y:S01]  /*ab50*/  I2FP.F32.S32 R15, R16 ;  /* 0x00000010000f7245 */ /* 0x000fe20000201400 */
[----:B------:R-:W-:Y:S01]  /*ab60*/  FFMA.FTZ R33, R18, UR5, R33 ;  /* 0x0000000512217c23 */ /* 0x000fe20008010021 */
[----:B------:R-:W-:Y:S01]  /*ab70*/  FSEL R32, R32, -INF , !P0 ;  /* 0xff80000020207808 */ /* 0x000fe20004000000 */
[----:B------:R-:W-:Y:S01]  /*ab80*/  FFMA.FTZ R18, R18, UR5, R35 ;  /* 0x0000000512127c23 */ /* 0x000fe20008010023 */
[-C--:B------:R-:W-:Y:S01]  /*ab90*/  ISETP.GE.AND P1, PT, R17, R167.reuse, PT ;  /* 0x000000a71100720c */ /* 0x080fe20003f26270 */
[----:B------:R-:W-:Y:S01]  /*aba0*/  FFMA.FTZ R168, R15, UR5, R28 ;  /* 0x000000050fa87c23 */ /* 0x000fe2000801001c */
[-C--:B------:R-:W-:Y:S01]  /*abb0*/  ISETP.GE.AND P0, PT, R17, R2.reuse, PT ;  /* 0x000000021100720c */ /* 0x080fe20003f06270 */
[----:B------:R-:W-:Y:S01]  /*abc0*/  VIADD R17, R0, 0x21 ;  /* 0x0000002100117836 */ /* 0x000fe20000000000 */
[----:B------:R-:W-:Y:S01]  /*abd0*/  FSEL R35, R34, -INF , !P6 ;  /* 0xff80000022237808 */ /* 0x000fe20007000000 */
[----:B-1----:R-:W-:Y:S01]  /*abe0*/  HMMA.16816.F32.BF16 R188, R20, R4, R188 ;  /* 0x0000000414bc723c */ /* 0x002fe200000418bc */
[----:B------:R-:W-:Y:S01]  /*abf0*/  FSEL R28, R33, -INF , !P1 ;  /* 0xff800000211c7808 */ /* 0x000fe20004800000 */
[----:B------:R-:W-:Y:S01]  /*ac00*/  FFMA.FTZ R30, R15, UR5, R30 ;  /* 0x000000050f1e7c23 */ /* 0x000fe2000801001e */
[----:B------:R-:W-:Y:S01]  /*ac10*/  ISETP.GE.AND P6, PT, R16, R167, PT ;  /* 0x000000a71000720c */ /* 0x000fe20003fc6270 */
[----:B------:R-:W-:Y:S01]  /*ac20*/  VIADD R15, R0, 0x29 ;  /* 0x00000029000f7836 */ /* 0x000fe20000000000 */
[----:B------:R-:W-:-:S02]  /*ac30*/  ISETP.GE.AND P1, PT, R16, R2, PT ;  /* 0x000000021000720c */ /* 0x000fc40003f26270 */
[----:B------:R-:W-:Y:S01]  /*ac40*/  I2FP.F32.S32 R16, R17 ;  /* 0x0000001100107245 */ /* 0x000fe20000201400 */
[----:B------:R-:W-:Y:S01]  /*ac50*/  VIADD R4, R0, 0x28 ;  /* 0x0000002800047836 */ /* 0x000fe20000000000 */
[----:B------:R-:W-:Y:S02]  /*ac60*/  FSEL R33, R18, -INF , !P0 ;  /* 0xff80000012217808 */ /* 0x000fe40004000000 */
[C---:B------:R-:W-:Y:S01]  /*ac70*/  ISETP.GE.AND P0, PT, R17.reuse, R167, PT ;  /* 0x000000a71100720c */ /* 0x040fe20003f06270 */
[----:B------:R-:W-:Y:S01]  /*ac80*/  FFMA.FTZ R29, R16, UR5, R29 ;  /* 0x00000005101d7c23 */ /* 0x000fe2000801001d */
[----:B------:R-:W-:Y:S01]  /*ac90*/  FSEL R168, R168, -INF , !P6 ;  /* 0xff800000a8a87808 */ /* 0x000fe20007000000 */
        /* <DEDUP_REMOVED lines=10> */
[----:B------:R-:W-:Y:S01]  /*ad40*/  HMMA.16816.F32.BF16 R4, R20, R6, R184 ;  /* 0x000000061404723c */ /* 0x000fe200000418b8 */
[----:B------:R-:W-:Y:S02]  /*ad50*/  I2FP.F32.S32 R16, R15 ;  /* 0x0000000f00107245 */ /* 0x000fe40000201400 */
        /* <DEDUP_REMOVED lines=9> */
[----:B------:R-:W-:Y:S01]  /*adf0*/  ISETP.GE.AND P0, PT, R17, R167, PT ;  /* 0x000000a71100720c */ /* 0x000fe20003f06270 */
[C---:B------:R-:W-:Y:S01]  /*ae00*/  FFMA.FTZ R188, R15.reuse, UR5, R188 ;  /* 0x000000050fbc7c23 */ /* 0x040fe200080100bc */
[----:B------:R-:W-:Y:S01]  /*ae10*/  FFMA.FTZ R187, R15, UR5, R190 ;  /* 0x000000050fbb7c23 */ /* 0x000fe200080100be */
[----:B------:R-:W-:Y:S01]  /*ae20*/  VIADD R15, R0, 0x38 ;  /* 0x00000038000f7836 */ /* 0x000fe20000000000 */
[----:B------:R-:W-:-:S02]  /*ae30*/  I2FP.F32.S32 R18, R16 ;  /* 0x0000001000127245 */ /* 0x000fc40000201400 */
[----:B------:R-:W-:Y:S02]  /*ae40*/  FSEL R200, R25, -INF , !P6 ;  /* 0xff80000019c87808 */ /* 0x000fe40007000000 */
[----:B------:R-:W-:Y:S01]  /*ae50*/  ISETP.GE.AND P6, PT, R17, R2, PT ;  /* 0x000000021100720c */ /* 0x000fe20003fc6270 */
[----:B------:R-:W-:Y:S01]  /*ae60*/  FFMA.FTZ R185, R18, UR5, R191 ;  /* 0x0000000512b97c23 */ /* 0x000fe200080100bf */
[----:B------:R-:W-:Y:S01]  /*ae70*/  FSEL R190, R188, -INF , !P0 ;  /* 0xff800000bcbe7808 */ /* 0x000fe20004000000 */
[----:B------:R-:W-:Y:S01]  /*ae80*/  FFMA.FTZ R188, R18, UR5, R189 ;  /* 0x0000000512bc7c23 */ /* 0x000fe200080100bd */
[----:B------:R-:W-:Y:S02]  /*ae90*/  FSEL R199, R27, -INF , !P1 ;  /* 0xff8000001bc77808 */ /* 0x000fe40004800000 */
[----:B------:R-:W-:Y:S02]  /*aea0*/  I2FP.F32.S32 R17, R15 ;  /* 0x0000000f00117245 */ /* 0x000fe40000201400 */
[----:B------:R-:W-:-:S02]  /*aeb0*/  ISETP.GE.AND P1, PT, R16, R167, PT ;  /* 0x000000a71000720c */ /* 0x000fc40003f26270 */
[----:B------:R-:W-:Y:S01]  /*aec0*/  FSEL R187, R187, -INF , !P6 ;  /* 0xff800000bbbb7808 */ /* 0x000fe20007000000 */
[C---:B------:R-:W-:Y:S01]  /*aed0*/  FFMA.FTZ R4, R17.reuse, UR5, R4 ;  /* 0x0000000511047c23 */ /* 0x040fe20008010004 */
[----:B------:R-:W-:Y:S01]  /*aee0*/  FSEL R188, R188, -INF , !P1 ;  /* 0xff800000bcbc7808 */ /* 0x000fe20004800000 */
[----:B------:R-:W-:Y:S01]  /*aef0*/  FFMA.FTZ R6, R17, UR5, R6 ;  /* 0x0000000511067c23 */ /* 0x000fe20008010006 */
[-C--:B------:R-:W-:Y:S02]  /*af00*/  ISETP.GE.AND P0, PT, R16, R2.reuse, PT ;  /* 0x000000021000720c */ /* 0x080fe40003f06270 */
[C---:B------:R-:W-:Y:S02]  /*af10*/  ISETP.GE.AND P6, PT, R15.reuse, R167, PT ;  /* 0x000000a70f00720c */ /* 0x040fe40003fc6270 */
[----:B------:R-:W-:Y:S02]  /*af20*/  ISETP.GE.AND P1, PT, R15, R2, PT ;  /* 0x000000020f00720c */ /* 0x000fe40003f26270 */
[----:B------:R-:W-:-:S02]  /*af30*/  I2FP.F32.S32 R15, R0 ;  /* 0x00000000000f7245 */ /* 0x000fc40000201400 */
[----:B------:R-:W-:Y:S02]  /*af40*/  FSEL R185, R185, -INF , !P0 ;  /* 0xff800000b9b97808 */ /* 0x000fe40004000000 */
[----:B------:R-:W-:Y:S01]  /*af50*/  FSEL R184, R4, -INF , !P6 ;  /* 0xff80000004b87808 */ /* 0x000fe20007000000 */
[C---:B------:R-:W-:Y:S01]  /*af60*/  VIADD R4, R0.reuse, 0x39 ;  /* 0x0000003900047836 */ /* 0x040fe20000000000 */
[C---:B------:R-:W-:Y:S02]  /*af70*/  ISETP.GE.AND P0, PT, R0.reuse, R167, PT ;  /* 0x000000a70000720c */ /* 0x040fe40003f06270 */
[----:B------:R-:W-:Y:S01]  /*af80*/  ISETP.GE.AND P6, PT, R0, R2, PT ;  /* 0x000000020000720c */ /* 0x000fe20003fc6270 */
[C---:B------:R-:W-:Y:S01]  /*af90*/  FFMA.FTZ R0, R15.reuse, UR5, R8 ;  /* 0x000000050f007c23 */ /* 0x040fe20008010008 */
[----:B------:R-:W-:Y:S01]  /*afa0*/  FFMA.FTZ R15, R15, UR5, R10 ;  /* 0x000000050f0f7c23 */ /* 0x000fe2000801000a */
[----:B------:R-:W-:Y:S02]  /*afb0*/  FSEL R183, R6, -INF , !P1 ;  /* 0xff80000006b77808 */ /* 0x000fe40004800000 */
[----:B------:R-:W-:-:S02]  /*afc0*/  I2FP.F32.S32 R6, R4 ;  /* 0x0000000400067245 */ /* 0x000fc40000201400 */
[----:B------:R-:W-:Y:S02]  /*afd0*/  FSEL R15, R15, -INF , !P6 ;  /* 0xff8000000f0f7808 */ /* 0x000fe40007000000 */
[----:B------:R-:W-:Y:S01]  /*afe0*/  PLOP3.LUT P6, PT, PT, PT, UP0, 0x80, 0x0 ;  /* 0x000000000000781c */ /* 0x000fe20003fcf008 */
[----:B------:R-:W-:Y:S01]  /*aff0*/  FFMA.FTZ R5, R6, UR5, R5 ;  /* 0x0000000506057c23 */ /* 0x000fe20008010005 */
[----:B------:R-:W-:Y:S01]  /*b000*/  FSEL R0, R0, -INF , !P0 ;  /* 0xff80000000007808 */ /* 0x000fe20004000000 */
[----:B------:R-:W-:Y:S01]  /*b010*/  FFMA.FTZ R7, R6, UR5, R7 ;  /* 0x0000000506077c23 */ /* 0x000fe20008010007 */
[C---:B------:R-:W-:Y:S02]  /*b020*/  ISETP.GE.AND P1, PT, R4.reuse, R167, PT ;  /* 0x000000a70400720c */ /* 0x040fe40003f26270 */
[----:B------:R-:W-:Y:S02]  /*b030*/  ISETP.GE.AND P0, PT, R4, R2, PT ;  /* 0x000000020400720c */ /* 0x000fe40003f06270 */
[----:B------:R-:W-:-:S02]  /*b040*/  FSEL R186, R5, -INF , !P1 ;  /* 0xff80000005ba7808 */ /* 0x000fc40004800000 */
[----:B------:R-:W-:-:S03]  /*b050*/  FSEL R181, R7, -INF , !P0 ;  /* 0xff80000007b57808 */ /* 0x000fc60004000000 */
[----:B------:R-:W-:Y:S06]  /*b060*/  @!P6 BRA `(.L_x_3767) ;  /* 0x0000000c00b4e947 */ /* 0x000fec0003800000 */
        /* <DEDUP_REMOVED lines=75> */
.L_x_3768:
[----:B------:R-:W-:-:S04]  /*b520*/  ULEA UR20, -UR6, URZ, 0x6 ;  /* 0x0000003f06147291 */ /* 0x000fc8000f8e313f */
[----:B------:R-:W-:-:S12]  /*b530*/  USHF.R.S32.HI UR14, URZ, 0x1f, UR20 ;  /* 0x0000001f3f0e7899 */ /* 0x000fd80008011414 */
.L_x_3769:
        /* <DEDUP_REMOVED lines=154> */
.L_x_3771:
[----:B------:R-:W-:Y:S05]  /*bee0*/  BSYNC B0 ;  /* 0x0000000000007941 */ /* 0x000fea0003800000 */
.L_x_3770:
[----:B------:R-:W0:Y:S01]  /*bef0*/  LDGDEPBAR ;  /* 0x00000000000079af */ /* 0x000e220000000000 */
[----:B-12---:R-:W-:Y:S02]  /*bf00*/  IMAD.U32 R5, RZ, RZ, UR20 ;  /* 0x00000014ff057e24 */ /* 0x006fe4000f8e00ff */
[----:B------:R-:W-:-:S03]  /*bf10*/  IMAD.U32 R2, RZ, RZ, UR14 ;  /* 0x0000000eff027e24 */ /* 0x000fc6000f8e00ff */
[----:B------:R-:W-:-:S04]  /*bf20*/  LEA R240, P0, R5, R240, 0x1 ;  /* 0x000000f005f07211 */ /* 0x000fc800078008ff */
[----:B------:R-:W-:-:S09]  /*bf30*/  LEA.HI.X R241, R5, R241, R2, 0x1, P0 ;  /* 0x000000f105f17211 */ /* 0x000fd200000f0c02 */
.L_x_3767:
        /* <DEDUP_REMOVED lines=44> */
[C---:B------:R-:W-:Y:S02]  /*c200*/  FSETP.NEU.FTZ.AND P1, PT, R178.reuse, -INF , PT ;  /* 0xff800000b200780b */ /* 0x040fe40003f3d000 */
[C---:B------:R-:W-:Y:S01]  /*c210*/  FSETP.NEU.FTZ.AND P0, PT, R177.reuse, -INF , PT ;  /* 0xff800000b100780b */ /* 0x040fe20003f1d000 */
[C---:B------:R-:W-:Y:S01]  /*c220*/  FMUL.FTZ R182, R177.reuse, UR28 ;  /* 0x0000001cb1b67c20 */ /* 0x040fe20008410000 */
        /* <DEDUP_REMOVED lines=38> */
[----:B------:R-:W-:Y:S01]  /*c490*/  LDSM.16.MT88.4 R28, [R226+0x12800] ;  /* 0x01280000e21c783b */ /* 0x000fe20000004200 */
[--C-:B------:R-:W-:Y:S01]  /*c4a0*/  FFMA.FTZ R201, R201, UR28, -R182.reuse ;  /* 0x0000001cc9c97c23 */ /* 0x100fe200080108b6 */
[----:B------:R-:W-:Y:S01]  /*c4b0*/  FFMA.FTZ R184, R184, UR28, -R189 ;  /* 0x0000001cb8b87c23 */ /* 0x000fe200080108bd */
[----:B------:R-:W3:Y:S01]  /*c4c0*/  MUFU.EX2 R173, R173 ;  /* 0x000000ad00ad7308 */ /* 0x000ee20000000800 */
[----:B--2---:R-:W-:Y:S01]  /*c4d0*/  F2FP.BF16.F32.PACK_AB R4, R175, R176 ;  /* 0x000000b0af04723e */ /* 0x004fe200000010ff */
[--C-:B------:R-:W-:Y:S01]  /*c4e0*/  FFMA.FTZ R185, R185, UR28, -R182.reuse ;  /* 0x0000001cb9b97c23 */ /* 0x100fe200080108b6 */
[----:B------:R-:W-:-:S05]  /*c4f0*/  FFMA.FTZ R183, R183, UR28, -R182 ;  /* 0x0000001cb7b77c23 */ /* 0x000fca00080108b6 */
        /* <DEDUP_REMOVED lines=397> */
.L_x_3764:
        /* <DEDUP_REMOVED lines=46> */
.L_x_3776:
        /* <DEDUP_REMOVED lines=88> */
.L_x_3773:
        /* <DEDUP_REMOVED lines=406> */
.L_x_3775:
        /* <DEDUP_REMOVED lines=117> */
.L_x_3774:
[----:B------:R-:W-:Y:S01]  /*106e0*/  MOV R2, UR12 ;  /* 0x0000000c00027c02 */ /* 0x000fe20008000f00 */
[----:B-1----:R-:W-:Y:S01]  /*106f0*/  LDSM.16.MT88.4 R172, [R226+0x10000] ;  /* 0x01000000e2ac783b */ /* 0x002fe20000004200 */
[----:B------:R-:W-:Y:S02]  /*10700*/  UISETP.GT.AND UP2, UPT, UR12, UR11, UPT ;  /* 0x0000000b0c00728c */ /* 0x000fe4000bf44270 */
[----:B------:R-:W-:Y:S01]  /*10710*/  LEA R2, R2, R237, 0x6 ;  /* 0x000000ed02027211 */ /* 0x000fe200078e30ff */
[----:B------:R-:W-:Y:S01]  /*10720*/  UMOV UR15, UR35 ;  /* 0x00000023000f7c82 */ /* 0x000fe20008000000 */
[----:B------:R-:W-:Y:S02]  /*10730*/  UMOV UR14, UR34 ;  /* 0x00000022000e7c82 */ /* 0x000fe40008000000 */
[C---:B------:R-:W-:Y:S01]  /*10740*/  IADD3 R166, R2.reuse, 0x1, RZ ;  /* 0x0000000102a67810 */ /* 0x040fe20007ffe0ff */
[----:B------:R-:W-:Y:S01]  /*10750*/  LDSM.16.MT88.4 R176, [R225+0x10000] ;  /* 0x01000000e1b0783b */ /* 0x000fe20000004200 */
[----:B------:R-:W-:Y:S02]  /*10760*/  I2FP.F32.S32 R3, R2 ;  /* 0x0000000200037245 */ /* 0x000fe40000201400 */
[C---:B------:R-:W-:Y:S02]  /*10770*/  IADD3 R164, R2.reuse, 0x9, RZ ;  /* 0x0000000902a47810 */ /* 0x040fe40007ffe0ff */
[----:B------:R-:W-:Y:S01]  /*10780*/  I2FP.F32.S32 R166, R166 ;  /* 0x000000a600a67245 */ /* 0x000fe20000201400 */
[C---:B------:R-:W-:Y:S01]  /*10790*/  FFMA.FTZ R6, R3.reuse, UR5, R6 ;  /* 0x0000000503067c23 */ /* 0x040fe20008010006 */
[----:B------:R-:W-:Y:S01]  /*107a0*/  FFMA.FTZ R4, R3, UR5, R4 ;  /* 0x0000000503047c23 */ /* 0x000fe20008010004 */
[----:B------:R-:W-:Y:S01]  /*107b0*/  I2FP.F32.S32 R164, R164 ;  /* 0x000000a400a47245 */ /* 0x000fe20000201400 */
[----:B------:R-:W-:Y:S01]  /*107c0*/  LDSM.16.MT88.4 R180, [R228+0x12800] ;  /* 0x01280000e4b4783b */ /* 0x000fe20000004200 */
[----:B------:R-:W-:Y:S01]  /*107d0*/  IADD3 R167, R2, 0x8, RZ ;  /* 0x0000000802a77810 */ /* 0x000fe20007ffe0ff */
[----:B------:R-:W-:Y:S01]  /*107e0*/  FFMA.FTZ R7, R166, UR5, R7 ;  /* 0x00000005a6077c23 */ /* 0x000fe20008010007 */
[----:B------:R-:W-:Y:S01]  /*107f0*/  IADD3 R3, R2, 0x10, RZ ;  /* 0x0000001002037810 */ /* 0x000fe20007ffe0ff */
[----:B------:R-:W-:Y:S01]  /*10800*/  FFMA.FTZ R5, R166, UR5, R5 ;  /* 0x00000005a6057c23 */ /* 0x000fe20008010005 */
[----:B------:R-:W-:Y:S01]  /*10810*/  I2FP.F32.S32 R167, R167 ;  /* 0x000000a700a77245 */ /* 0x000fe20000201400 */
[C---:B------:R-:W-:Y:S01]  /*10820*/  FFMA.FTZ R11, R164.reuse, UR5, R11 ;  /* 0x00000005a40b7c23 */ /* 0x040fe2000801000b */
[----:B------:R-:W-:Y:S01]  /*10830*/  I2FP.F32.S32 R3, R3 ;  /* 0x0000000300037245 */ /* 0x000fe20000201400 */
[----:B------:R-:W-:Y:S01]  /*10840*/  FFMA.FTZ R9, R164, UR5, R9 ;  /* 0x00000005a4097c23 */ /* 0x000fe20008010009 */
[C---:B------:R-:W-:Y:S01]  /*10850*/  IADD3 R166, R2.reuse, 0x11, RZ ;  /* 0x0000001102a67810 */ /* 0x040fe20007ffe0ff */
[C---:B------:R-:W-:Y:S01]  /*10860*/  FFMA.FTZ R10, R167.reuse, UR5, R10 ;  /* 0x00000005a70a7c23 */ /* 0x040fe2000801000a */
[C---:B------:R-:W-:Y:S01]  /*10870*/  IADD3 R164, R2.reuse, 0x19, RZ ;  /* 0x0000001902a47810 */ /* 0x040fe20007ffe0ff */
[----:B------:R-:W-:Y:S01]  /*10880*/  FFMA.FTZ R8, R167, UR5, R8 ;  /* 0x00000005a7087c23 */ /* 0x000fe20008010008 */
[----:B------:R-:W-:Y:S01]  /*10890*/  I2FP.F32.S32 R166, R166 ;  /* 0x000000a600a67245 */ /* 0x000fe20000201400 */
[C---:B------:R-:W-:Y:S01]  /*108a0*/  FFMA.FTZ R14, R3.reuse, UR5, R14 ;  /* 0x00000005030e7c23 */ /* 0x040fe2000801000e */
[----:B------:R-:W-:Y:S01]  /*108b0*/  FFMA.FTZ R12, R3, UR5, R12 ;  /* 0x00000005030c7c23 */ /* 0x000fe2000801000c */
[C---:B------:R-:W-:Y:S01]  /*108c0*/  IADD3 R167, R2.reuse, 0x18, RZ ;  /* 0x0000001802a77810 */ /* 0x040fe20007ffe0ff */
[----:B------:R-:W-:Y:S01]  /*108d0*/  LDSM.16.MT88.4 R184, [R226+0x12800] ;  /* 0x01280000e2b8783b */ /* 0x000fe20000004200 */
[----:B------:R-:W-:Y:S01]  /*108e0*/  IADD3 R3, R2, 0x20, RZ ;  /* 0x0000002002037810 */ /* 0x000fe20007ffe0ff */
[C---:B------:R-:W-:Y:S01]  /*108f0*/  FFMA.FTZ R15, R166.reuse, UR5, R15 ;  /* 0x00000005a60f7c23 */ /* 0x040fe2000801000f */
[----:B------:R-:W-:Y:S01]  /*10900*/  I2FP.F32.S32 R164, R164 ;  /* 0x000000a400a47245 */ /* 0x000fe20000201400 */
[----:B------:R-:W-:Y:S01]  /*10910*/  FFMA.FTZ R13, R166, UR5, R13 ;  /* 0x00000005a60d7c23 */ /* 0x000fe2000801000d */
[----:B------:R-:W-:Y:S02]  /*10920*/  I2FP.F32.S32 R167, R167 ;  /* 0x000000a700a77245 */ /* 0x000fe40000201400 */
[----:B------:R-:W-:Y:S01]  /*10930*/  IADD3 R166, R2, 0x21, RZ ;  /* 0x0000002102a67810 */ /* 0x000fe20007ffe0ff */
[C---:B------:R-:W-:Y:S01]  /*10940*/  FFMA.FTZ R19, R164.reuse, UR5, R19 ;  /* 0x00000005a4137c23 */ /* 0x040fe20008010013 */
[----:B------:R-:W-:Y:S01]  /*10950*/  I2FP.F32.S32 R3, R3 ;  /* 0x0000000300037245 */ /* 0x000fe20000201400 */
[----:B------:R-:W-:Y:S01]  /*10960*/  FFMA.FTZ R17, R164, UR5, R17 ;  /* 0x00000005a4117c23 */ /* 0x000fe20008010011 */
[----:B------:R-:W-:Y:S01]  /*10970*/  FMNMX.FTZ R168, R6, R0, !PT ;  /* 0x0000000006a87209 */ /* 0x000fe20007810000 */
[C---:B------:R-:W-:Y:S01]  /*10980*/  FFMA.FTZ R18, R167.reuse, UR5, R18 ;  /* 0x00000005a7127c23 */ /* 0x040fe20008010012 */
[----:B------:R-:W-:Y:S01]  /*10990*/  FMNMX.FTZ R164, R4, R165, !PT ;  /* 0x000000a504a47209 */ /* 0x000fe20007810000 */
[----:B------:R-:W-:Y:S01]  /*109a0*/  FFMA.FTZ R16, R167, UR5, R16 ;  /* 0x00000005a7107c23 */ /* 0x000fe20008010010 */
[----:B------:R-:W-:Y:S01]  /*109b0*/  I2FP.F32.S32 R166, R166 ;  /* 0x000000a600a67245 */ /* 0x000fe20000201400 */
[C---:B------:R-:W-:Y:S01]  /*109c0*/  FFMA.FTZ R22, R3.reuse, UR5, R22 ;  /* 0x0000000503167c23 */ /* 0x040fe20008010016 */
[----:B------:R-:W-:Y:S01]  /*109d0*/  FFMA.FTZ R20, R3, UR5, R20 ;  /* 0x0000000503147c23 */ /* 0x000fe20008010014 */
[----:B------:R-:W-:Y:S01]  /*109e0*/  FMNMX.FTZ R167, R7, R168, !PT ;  /* 0x000000a807a77209 */ /* 0x000fe20007810000 */
[----:B------:R-:W-:Y:S01]  /*109f0*/  LDSM.16.MT88.4 R188, [R228+0x14800] ;  /* 0x01480000e4bc783b */ /* 0x000fe20000004200 */
[----:B------:R-:W-:Y:S01]  /*10a00*/  FMNMX.FTZ R3, R5, R164, !PT ;  /* 0x000000a405037209 */ /* 0x000fe20007810000 */
[C---:B------:R-:W-:Y:S01]  /*10a10*/  FFMA.FTZ R23, R166.reuse, UR5, R23 ;  /* 0x00000005a6177c23 */ /* 0x040fe20008010017 */
[----:B------:R-:W-:Y:S01]  /*10a20*/  FFMA.FTZ R21, R166, UR5, R21 ;  /* 0x00000005a6157c23 */ /* 0x000fe20008010015 */
[----:B------:R-:W-:Y:S02]  /*10a30*/  FMNMX.FTZ R164, R10, R167, !PT ;  /* 0x000000a70aa47209 */ /* 0x000fe40007810000 */
[----:B------:R-:W-:Y:S02]  /*10a40*/  FMNMX.FTZ R166, R8, R3, !PT ;  /* 0x0000000308a67209 */ /* 0x000fe40007810000 */
[----:B------:R-:W-:Y:S01]  /*10a50*/  IADD3 R169, R2, 0x28, RZ ;  /* 0x0000002802a97810 */ /* 0x000fe20007ffe0ff */
[----:B------:R-:W-:Y:S01]  /*10a60*/  LDSM.16.MT88.4 R192, [R224+0x14800] ;  /* 0x01480000e0c0783b */ /* 0x000fe20000004200 */
        /* <DEDUP_REMOVED lines=9> */
[----:B------:R-:W-:Y:S02]  /*10b00*/  FMNMX.FTZ R166, R18, R167, !PT ;  /* 0x000000a712a67209 */ /* 0x000fe40007810000 */
[----:B------:R-:W-:Y:S02]  /*10b10*/  FMNMX.FTZ R168, R16, R169, !PT ;  /* 0x000000a910a87209 */ /* 0x000fe40007810000 */
[C---:B------:R-:W-:Y:S02]  /*10b20*/  IADD3 R3, R2.reuse, 0x30, RZ ;  /* 0x0000003002037810 */ /* 0x040fe40007ffe0ff */
[----:B------:R-:W-:Y:S02]  /*10b30*/  IADD3 R164, R2, 0x29, RZ ;  /* 0x0000002902a47810 */ /* 0x000fe40007ffe0ff */
[----:B------:R-:W-:Y:S02]  /*10b40*/  FMNMX.FTZ R167, R19, R166, !PT ;  /* 0x000000a613a77209 */ /* 0x000fe40007810000 */
[----:B------:R-:W-:Y:S02]  /*10b50*/  FMNMX.FTZ R169, R17, R168, !PT ;  /* 0x000000a811a97209 */ /* 0x000fe40007810000 */
[----:B------:R-:W-:Y:S02]  /*10b60*/  I2FP.F32.S32 R3, R3 ;  /* 0x0000000300037245 */ /* 0x000fe40000201400 */
[----:B------:R-:W-:Y:S02]  /*10b70*/  I2FP.F32.S32 R164, R164 ;  /* 0x000000a400a47245 */ /* 0x000fe40000201400 */
[----:B------:R-:W-:Y:S01]  /*10b80*/  FMNMX.FTZ R168, R22, R167, !PT ;  /* 0x000000a716a87209 */ /* 0x000fe20007810000 */
[C---:B------:R-:W-:Y:S01]  /*10b90*/  FFMA.FTZ R30, R3.reuse, UR5, R30 ;  /* 0x00000005031e7c23 */ /* 0x040fe2000801001e */
[----:B------:R-:W-:Y:S01]  /*10ba0*/  FMNMX.FTZ R166, R20, R169, !PT ;  /* 0x000000a914a67209 */ /* 0x000fe20007810000 */
[----:B------:R-:W-:Y:S01]  /*10bb0*/  FFMA.FTZ R28, R3, UR5, R28 ;  /* 0x00000005031c7c23 */ /* 0x000fe2000801001c */
[----:B------:R-:W-:Y:S01]  /*10bc0*/  FMNMX.FTZ R169, R23, R168, !PT ;  /* 0x000000a817a97209 */ /* 0x000fe20007810000 */
[C---:B------:R-:W-:Y:S01]  /*10bd0*/  FFMA.FTZ R27, R164.reuse, UR5, R27 ;  /* 0x00000005a41b7c23 */ /* 0x040fe2000801001b */
[----:B------:R-:W-:Y:S01]  /*10be0*/  FMNMX.FTZ R3, R21, R166, !PT ;  /* 0x000000a615037209 */ /* 0x000fe20007810000 */
[----:B------:R-:W-:Y:S01]  /*10bf0*/  FFMA.FTZ R25, R164, UR5, R25 ;  /* 0x00000005a4197c23 */ /* 0x000fe20008010019 */
[----:B------:R-:W-:Y:S02]  /*10c00*/  IADD3 R164, R2, 0x31, RZ ;  /* 0x0000003102a47810 */ /* 0x000fe40007ffe0ff */
[----:B------:R-:W-:Y:S02]  /*10c10*/  FMNMX.FTZ R168, R26, R169, !PT ;  /* 0x000000a91aa87209 */ /* 0x000fe40007810000 */
        /* <DEDUP_REMOVED lines=110> */
[C---:B------:R-:W-:Y:S01]  /*11300*/  FMUL.FTZ R15, R0.reuse, R155 ;  /* 0x0000009b000f7220 */ /* 0x040fe20000410000 */
        /* <DEDUP_REMOVED lines=32> */
[----:B------:R-:W4:Y:S04]  /*11510*/  LDSM.16.MT88.4 R172, [R226+0x12000] ;  /* 0x01200000e2ac783b */ /* 0x000f280000004200 */
        /* <DEDUP_REMOVED lines=69> */
[--C-:B------:R-:W-:Y:S01]  /*11970*/  FFMA.FTZ R207, R12, UR4, -R200.reuse ;  /* 0x000000040ccf7c23 */ /* 0x100fe200080108c8 */
[C---:B------:R-:W-:Y:S01]  /*11980*/  HMMA.16816.F32.BF16 R120, R160.reuse, R174, R120 ;  /* 0x000000aea078723c */ /* 0x040fe20000041878 */
[----:B------:R-:W4:Y:S04]  /*11990*/  LDSM.16.MT88.4 R172, [R225+0x16000] ;  /* 0x01600000e1ac783b */ /* 0x000f280000004200 */
[C---:B------:R-:W-:Y:S01]  /*119a0*/  FMUL.FTZ R12, R2.reuse, R152 ;  /* 0x00000098020c7220 */ /* 0x040fe20000410000 */
[----:B------:R-:W-:Y:S01]  /*119b0*/  FFMA.FTZ R244, R13, UR4, -R200 ;  /* 0x000000040df47c23 */ /* 0x000fe200080108c8 */
[----:B------:R-:W-:Y:S01]  /*119c0*/  FMUL.FTZ R13, R2, R153 ;  /* 0x00000099020d7220 */ /* 0x000fe20000410000 */
[C---:B------:R-:W-:Y:S01]  /*119d0*/  FMUL.FTZ R138, R0.reuse, R138 ;  /* 0x0000008a008a7220 */ /* 0x040fe20000410000 */
[----:B------:R-:W-:Y:S01]  /*119e0*/  LDSM.16.MT88.4 R152, [R228+0x10800] ;  /* 0x01080000e498783b */ /* 0x000fe20000004200 */
[----:B------:R-:W-:Y:S01]  /*119f0*/  MUFU.EX2 R207, R207 ;  /* 0x000000cf00cf7308 */ /* 0x000fe20000000800 */
[----:B------:R-:W-:Y:S01]  /*11a00*/  FMUL.FTZ R139, R0, R139 ;  /* 0x0000008b008b7220 */ /* 0x000fe20000410000 */
[C---:B------:R-:W-:Y:S01]  /*11a10*/  FMUL.FTZ R136, R2.reuse, R136 ;  /* 0x0000008802887220 */ /* 0x040fe20000410000 */
[----:B------:R-:W-:Y:S01]  /*11a20*/  FMUL.FTZ R137, R2, R137 ;  /* 0x0000008902897220 */ /* 0x000fe20000410000 */
[--C-:B------:R-:W-:Y:S01]  /*11a30*/  FFMA.FTZ R204, R18, UR4, -R202.reuse ;  /* 0x0000000412cc7c23 */ /* 0x100fe200080108ca */
[----:B------:R-:W-:Y:S01]  /*11a40*/  FFMA.FTZ R205, R19, UR4, -R202 ;  /* 0x0000000413cd7c23 */ /* 0x000fe200080108ca */
[--C-:B------:R-:W-:Y:S01]  /*11a50*/  FFMA.FTZ R246, R16, UR4, -R200.reuse ;  /* 0x0000000410f67c23 */ /* 0x100fe200080108c8 */
[C---:B---3--:R-:W-:Y:S03]  /*11a60*/  HMMA.16816.F32.BF16 R124, R160.reuse, R156, R124 ;  /* 0x0000009ca07c723c */ /* 0x048fe6000004187c */
[----:B------:R-:W-:Y:S01]  /*11a70*/  MUFU.EX2 R244, R244 ;  /* 0x000000f400f47308 */ /* 0x000fe20000000800 */
[----:B------:R-:W-:Y:S01]  /*11a80*/  FFMA.FTZ R249, R17, UR4, -R200 ;  /* 0x0000000411f97c23 */ /* 0x000fe200080108c8 */
[C---:B------:R-:W-:Y:S01]  /*11a90*/  FMUL.FTZ R142, R0.reuse, R142 ;  /* 0x0000008e008e7220 */ /* 0x040fe20000410000 */
[----:B------:R-:W-:Y:S01]  /*11aa0*/  FMUL.FTZ R143, R0, R143 ;  /* 0x0000008f008f7220 */ /* 0x000fe20000410000 */
[C---:B------:R-:W-:Y:S01]  /*11ab0*/  HMMA.16816.F32.BF16 R128, R160.reuse, R158, R128 ;  /* 0x0000009ea080723c */ /* 0x040fe20000041880 */
[----:B------:R-:W3:Y:S05]  /*11ac0*/  LDSM.16.MT88.4 R156, [R224+0x16000] ;  /* 0x01600000e09c783b */ /* 0x000eea0000004200 */
[----:B------:R-:W-:Y:S01]  /*11ad0*/  MUFU.EX2 R204, R204 ;  /* 0x000000cc00cc7308 */ /* 0x000fe20000000800 */
[C---:B------:R-:W-:Y:S01]  /*11ae0*/  FMUL.FTZ R140, R2.reuse, R140 ;  /* 0x0000008c028c7220 */ /* 0x040fe20000410000 */
[C---:B-1----:R-:W-:Y:S03]  /*11af0*/  HMMA.16816.F32.BF16 R132, R160.reuse, R168, R132 ;  /* 0x000000a8a084723c */ /* 0x042fe60000041884 */
[----:B------:R-:W-:Y:S03]  /*11b00*/  FMUL.FTZ R141, R2, R141 ;  /* 0x0000008d028d7220 */ /* 0x000fe60000410000 */
[C---:B------:R-:W-:Y:S01]  /*11b10*/  HMMA.16816.F32.BF16 R136, R160.reuse, R170, R136 ;  /* 0x000000aaa088723c */ /* 0x040fe20000041888 */
[----:B------:R-:W1:Y:S01]  /*11b20*/  LDSM.16.MT88.4 R168, [R226+0x10800] ;  /* 0x01080000e2a8783b */ /* 0x000e620000004200 */
[----:B------:R-:W5:Y:S03]  /*11b30*/  MUFU.EX2 R205, R205 ;  /* 0x000000cd00cd7308 */ /* 0x000f660000000800 */
[C---:B------:R-:W-:Y:S01]  /*11b40*/  FMUL.FTZ R18, R0.reuse, R150 ;  /* 0x0000009600127220 */ /* 0x040fe20000410000 */
[C---:B----4-:R-:W-:Y:S06]  /*11b50*/  HMMA.16816.F32.BF16 R12, R160.reuse, R172, R12 ;  /* 0x000000aca00c723c */ /* 0x050fec000004180c */
[----:B------:R-:W-:Y:S01]  /*11b60*/  MUFU.EX2 R246, R246 ;  /* 0x000000f600f67308 */ /* 0x000fe20000000800 */
[----:B------:R-:W-:Y:S01]  /*11b70*/  FMUL.FTZ R19, R0, R151 ;  /* 0x0000009700137220 */ /* 0x000fe20000410000 */
[C---:B------:R-:W-:Y:S01]  /*11b80*/  HMMA.16816.F32.BF16 R140, R160.reuse, R174, R140 ;  /* 0x000000aea08c723c */ /* 0x040fe2000004188c */
[----:B------:R-:W4:Y:S02]  /*11b90*/  LDSM.16.MT88.4 R172, [R225+0x10800] ;  /* 0x01080000e1ac783b */ /* 0x000f240000004200 */
[C---:B------:R-:W-:Y:S05]  /*11ba0*/  FMUL.FTZ R16, R2.reuse, R148 ;  /* 0x0000009402107220 */ /* 0x040fea0000410000 */
[----:B------:R-:W1:Y:S03]  /*11bb0*/  MUFU.EX2 R249, R249 ;  /* 0x000000f900f97308 */ /* 0x000e660000000800 */
[----:B------:R-:W-:Y:S01]  /*11bc0*/  FMUL.FTZ R17, R2, R149 ;  /* 0x0000009502117220 */ /* 0x000fe20000410000 */
[C---:B------:R-:W-:Y:S01]  /*11bd0*/  FMUL.FTZ R146, R0.reuse, R146 ;  /* 0x0000009200927220 */ /* 0x040fe20000410000 */
[----:B------:R-:W-:Y:S01]  /*11be0*/  FMUL.FTZ R147, R0, R147 ;  /* 0x0000009300937220 */ /* 0x000fe20000410000 */
[C---:B------:R-:W-:Y:S01]  /*11bf0*/  FMUL.FTZ R144, R2.reuse, R144 ;  /* 0x0000009002907220 */ /* 0x040fe20000410000 */
[----:B------:R-:W-:Y:S01]  /*11c00*/  FMUL.FTZ R145, R2, R145 ;  /* 0x0000009102917220 */ /* 0x000fe20000410000 */
[----:B--2---:R-:W-:Y:S01]  /*11c10*/  F2FP.BF16.F32.PACK_AB R149, R206, R203 ;  /* 0x000000cbce95723e */ /* 0x004fe200000010ff */
[----:B------:R-:W-:Y:S01]  /*11c20*/  FFMA.FTZ R199, R0, R243, R199 ;  /* 0x000000f300c77223 */ /* 0x000fe200000100c7 */
[----:B-----5:R-:W-:Y:S01]  /*11c30*/  F2FP.BF16.F32.PACK_AB R151, R205, R204 ;  /* 0x000000cccd97723e */ /* 0x020fe200000010ff */
[C---:B---3--:R-:W-:Y:S03]  /*11c40*/  HMMA.16816.F32.BF16 R16, R160.reuse, R156, R16 ;  /* 0x0000009ca010723c */ /* 0x048fe60000041810 */
[----:B------:R-:W-:Y:S01]  /*11c50*/  F2FP.BF16.F32.PACK_AB R148, R244, R207 ;  /* 0x000000cff494723e */ /* 0x000fe200000010ff */
[----:B------:R-:W-:Y:S01]  /*11c60*/  FFMA.FTZ R201, R2, R245, R201 ;  /* 0x000000f502c97223 */ /* 0x000fe200000100c9 */
[----:B------:R-:W-:Y:S01]  /*11c70*/  FADD.FTZ R199, R167, R199 ;  /* 0x000000c7a7c77221 */ /* 0x000fe20000010000 */
[----:B------:R-:W-:Y:S01]  /*11c80*/  HMMA.16816.F32.BF16 R144, R160, R158, R144 ;  /* 0x0000009ea090723c */ /* 0x000fe20000041890 */
[----:B------:R-:W2:Y:S04]  /*11c90*/  LDSM.16.MT88.4 R156, [R225+0x12800] ;  /* 0x01280000e19c783b */ /* 0x000ea80000004200 */
[----:B-1----:R-:W-:Y:S01]  /*11ca0*/  F2FP.BF16.F32.PACK_AB R150, R249, R246 ;  /* 0x000000f6f996723e */ /* 0x002fe200000010ff */
[----:B------:R-:W-:Y:S01]  /*11cb0*/  FADD.FTZ R198, R198, R201 ;  /* 0x000000c9c6c67221 */ /* 0x000fe20000010000 */
[----:B------:R-:W-:Y:S02]  /*11cc0*/  FADD.FTZ R0, R196, R199 ;  /* 0x000000c7c4007221 */ /* 0x000fe40000010000 */
[----:B------:R-:W1:Y:S02]  /*11cd0*/  LDSM.16.MT88.4 R160, [R224+0x12800] ;  /* 0x01280000e0a0783b */ /* 0x000e640000004200 */
[----:B------:R-:W-:Y:S01]  /*11ce0*/  FADD.FTZ R197, R197, R198 ;  /* 0x000000c6c5c57221 */ /* 0x000fe20000010000 */
[C---:B------:R-:W-:Y:S05]  /*11cf0*/  HMMA.16816.F32.BF16 R4, R148.reuse, R152, R4 ;  /* 0x000000989404723c */ /* 0x040fea0000041804 */
[----:B------:R-:W-:Y:S01]  /*11d00*/  FADD.FTZ R0, R165, R0 ;  /* 0x00000000a5007221 */ /* 0x000fe20000010000 */
[C---:B------:R-:W-:Y:S01]  /*11d10*/  HMMA.16816.F32.BF16 R8, R148.reuse, R154, R8 ;  /* 0x0000009a9408723c */ /* 0x040fe20000041808 */
[----:B------:R-:W3:Y:S04]  /*11d20*/  LDSM.16.MT88.4 R152, [R226+0x14800] ;  /* 0x01480000e298783b */ /* 0x000ee80000004200 */
[----:B------:R-:W-:Y:S01]  /*11d30*/  MOV R165, R164 ;  /* 0x000000a400a57202 */ /* 0x000fe20000000f00 */
[C---:B------:R-:W-:Y:S05]  /*11d40*/  HMMA.16816.F32.BF16 R36, R148.reuse, R168, R36 ;  /* 0x000000a89424723c */ /* 0x040fea0000041824 */
[----:B------:R-:W-:Y:S01]  /*11d50*/  FADD.FTZ R166, R166, R197 ;  /* 0x000000c5a6a67221 */ /* 0x000fe20000010000 */
[C---:B------:R-:W-:Y:S01]  /*11d60*/  HMMA.16816.F32.BF16 R40, R148.reuse, R170, R40 ;  /* 0x000000aa9428723c */ /* 0x040fe20000041828 */
[----:B------:R-:W5:Y:S04]  /*11d70*/  LDSM.16.MT88.4 R168, [R225+0x14800] ;  /* 0x01480000e1a8783b */ /* 0x000f680000004200 */
[----:B------:R-:W-:Y:S01]  /*11d80*/  FADD.FTZ R203, R203, R0 ;  /* 0x00000000cbcb7221 */ /* 0x000fe20000010000 */
[C---:B----4-:R-:W-:Y:S05]  /*11d90*/  HMMA.16816.F32.BF16 R44, R148.reuse, R172, R44 ;  /* 0x000000ac942c723c */ /* 0x050fea000004182c */
[----:B------:R-:W-:Y:S01]  /*11da0*/  FADD.FTZ R207, R207, R166 ;  /* 0x000000a6cfcf7221 */ /* 0x000fe20000010000 */
[C---:B------:R-:W-:Y:S01]  /*11db0*/  HMMA.16816.F32.BF16 R48, R148.reuse, R174, R48 ;  /* 0x000000ae9430723c */ /* 0x040fe20000041830 */
[----:B------:R-:W4:Y:S04]  /*11dc0*/  LDSM.16.MT88.4 R172, [R228+0x16800] ;  /* 0x01680000e4ac783b */ /* 0x000f280000004200 */
        /* <DEDUP_REMOVED lines=21> */
[C---:B-1----:R-:W-:Y:S06]  /*11f20*/  HMMA.16816.F32.BF16 R84, R148.reuse, R160, R84 ;  /* 0x000000a09454723c */ /* 0x042fec0000041854 */
[----:B------:R-:W-:Y:S01]  /*11f30*/  MUFU.EX2 R186, R186 ;  /* 0x000000ba00ba7308 */ /* 0x000fe20000000800 */
[----:B------:R-:W-:Y:S01]  /*11f40*/  FFMA.FTZ R185, R23, UR4, -R202 ;  /* 0x0000000417b97c23 */ /* 0x000fe200080108ca */
[C---:B------:R-:W-:Y:S01]  /*11f50*/  HMMA.16816.F32.BF16 R88, R148.reuse, R162, R88 ;  /* 0x000000a29458723c */ /* 0x040fe20000041858 */
[----:B------:R-:W-:Y:S02]  /*11f60*/  LDSM.16.MT88.4 R160, [R224+0x16800] ;  /* 0x01680000e0a0783b */ /* 0x000fe40000004200 */
[----:B------:R-:W-:Y:S03]  /*11f70*/  MOV R0, R3 ;  /* 0x0000000300007202 */ /* 0x000fe60000000f00 */
[C---:B------:R-:W-:Y:S02]  /*11f80*/  HMMA.16816.F32.BF16 R92, R148.reuse, R188, R92 ;  /* 0x000000bc945c723c */ /* 0x040fe4000004185c */
[----:B------:R-:W-:Y:S04]  /*11f90*/  MUFU.EX2 R185, R185 ;  /* 0x000000b900b97308 */ /* 0x000fe80000000800 */
[C---:B------:R-:W-:Y:S06]  /*11fa0*/  HMMA.16816.F32.BF16 R96, R148.reuse, R190, R96 ;  /* 0x000000be9460723c */ /* 0x040fec0000041860 */
[----:B------:R-:W1:Y:S01]  /*11fb0*/  MUFU.EX2 R187, R187 ;  /* 0x000000bb00bb7308 */ /* 0x000e620000000800 */
[--C-:B------:R-:W-:Y:S01]  /*11fc0*/  FFMA.FTZ R188, R20, UR4, -R200.reuse ;  /* 0x0000000414bc7c23 */ /* 0x100fe200080108c8 */
[C---:B---3--:R-:W-:Y:S03]  /*11fd0*/  HMMA.16816.F32.BF16 R100, R148.reuse, R152, R100 ;  /* 0x000000989464723c */ /* 0x048fe60000041864 */
[--C-:B------:R-:W-:Y:S03]  /*11fe0*/  FFMA.FTZ R190, R24, UR4, -R200.reuse ;  /* 0x0000000418be7c23 */ /* 0x100fe600080108c8 */
[C---:B------:R-:W-:Y:S01]  /*11ff0*/  HMMA.16816.F32.BF16 R104, R148.reuse, R154, R104 ;  /* 0x0000009a9468723c */ /* 0x040fe20000041868 */
[----:B------:R-:W3:Y:S01]  /*12000*/  LDSM.16.MT88.4 R152, [R225+0x16800] ;  /* 0x01680000e198783b */ /* 0x000ee20000004200 */
[----:B------:R-:W-:Y:S03]  /*12010*/  MUFU.EX2 R188, R188 ;  /* 0x000000bc00bc7308 */ /* 0x000fe60000000800 */
[--C-:B------:R-:W-:Y:S01]  /*12020*/  FFMA.FTZ R191, R25, UR4, -R200.reuse ;  /* 0x0000000419bf7c23 */ /* 0x100fe200080108c8 */
[C---:B-----5:R-:W-:Y:S03]  /*12030*/  HMMA.16816.F32.BF16 R108, R148.reuse, R168, R108 ;  /* 0x000000a8946c723c */ /* 0x060fe6000004186c */
[----:B------:R-:W-:Y:S03]  /*12040*/  LDSM.16.MT88.4 R24, [R225+0x11000] ;  /* 0x01100000e118783b */ /* 0x000fe60000004200 */
[----:B------:R-:W-:Y:S01]  /*12050*/  MUFU.EX2 R190, R190 ;  /* 0x000000be00be7308 */ /* 0x000fe20000000800 */
[----:B-1----:R-:W-:Y:S01]  /*12060*/  F2FP.BF16.F32.PACK_AB R23, R187, R186 ;  /* 0x000000babb17723e */ /* 0x002fe200000010ff */
[C---:B------:R-:W-:Y:S03]  /*12070*/  HMMA.16816.F32.BF16 R112, R148.reuse, R170, R112 ;  /* 0x000000aa9470723c */ /* 0x040fe60000041870 */
[----:B------:R-:W1:Y:S03]  /*12080*/  LDSM.16.MT88.4 R168, [R228+0x11000] ;  /* 0x01100000e4a8783b */ /* 0x000e660000004200 */
[C---:B------:R-:W-:Y:S02]  /*12090*/  HMMA.16816.F32.BF16 R116, R148.reuse, R192, R116 ;  /* 0x000000c09474723c */ /* 0x040fe40000041874 */
[----:B------:R-:W5:Y:S03]  /*120a0*/  MUFU.EX2 R191, R191 ;  /* 0x000000bf00bf7308 */ /* 0x000f660000000800 */
[----:B------:R-:W-:Y:S01]  /*120b0*/  FFMA.FTZ R189, R21, UR4, -R200 ;  /* 0x0000000415bd7c23 */ /* 0x000fe200080108c8 */
[C---:B------:R-:W-:Y:S05]  /*120c0*/  HMMA.16816.F32.BF16 R120, R148.reuse, R194, R120 ;  /* 0x000000c29478723c */ /* 0x040fea0000041878 */
[----:B------:R-:W-:Y:S01]  /*120d0*/  F2FP.BF16.F32.PACK_AB R21, R185, R184 ;  /* 0x000000b8b915723e */ /* 0x000fe200000010ff */
[C---:B----4-:R-:W-:Y:S01]  /*120e0*/  HMMA.16816.F32.BF16 R124, R148.reuse, R172, R124 ;  /* 0x000000ac947c723c */ /* 0x050fe2000004187c */
[----:B------:R-:W4:Y:S04]  /*120f0*/  MUFU.EX2 R189, R189 ;  /* 0x000000bd00bd7308 */ /* 0x000f280000000800 */
[----:B------:R-:W-:Y:S01]  /*12100*/  FADD.FTZ R184, R184, R205 ;  /* 0x000000cdb8b87221 */ /* 0x000fe20000010000 */
[C---:B------:R-:W-:Y:S01]  /*12110*/  HMMA.16816.F32.BF16 R128, R148.reuse, R174, R128 ;  /* 0x000000ae9480723c */ /* 0x040fe20000041880 */
[----:B------:R-:W-:Y:S04]  /*12120*/  LDSM.16.MT88.4 R172, [R228+0x13000] ;  /* 0x01300000e4ac783b */ /* 0x000fe80000004200 */
[----:B-----5:R-:W-:Y:S01]  /*12130*/  F2FP.BF16.F32.PACK_AB R22, R191, R190 ;  /* 0x000000bebf16723e */ /* 0x020fe200000010ff */
[C---:B--2---:R-:W-:Y:S05]  /*12140*/  HMMA.16816.F32.BF16 R132, R148.reuse, R156, R132 ;  /* 0x0000009c9484723c */ /* 0x044fea0000041884 */
[----:B------:R-:W-:Y:S01]  /*12150*/  FADD.FTZ R185, R185, R184 ;  /* 0x000000b8b9b97221 */ /* 0x000fe20000010000 */
[C---:B------:R-:W-:Y:S01]  /*12160*/  HMMA.16816.F32.BF16 R136, R148.reuse, R158, R136 ;  /* 0x0000009e9488723c */ /* 0x040fe20000041888 */
[----:B------:R-:W2:Y:S04]  /*12170*/  LDSM.16.MT88.4 R156, [R226+0x11000] ;  /* 0x01100000e29c783b */ /* 0x000ea80000004200 */
[C---:B----4-:R-:W-:Y:S01]  /*12180*/  F2FP.BF16.F32.PACK_AB R20, R189.reuse, R188 ;  /* 0x000000bcbd14723e */ /* 0x050fe200000010ff */
        /* <DEDUP_REMOVED lines=10> */
[C---:B-1----:R-:W-:Y:S03]  /*12230*/  HMMA.16816.F32.BF16 R4, R20.reuse, R168, R4 ;  /* 0x000000a81404723c */ /* 0x042fe60000041804 */
[----:B------:R-:W1:Y:S02]  /*12240*/  LDSM.16.MT88.4 R160, [R228+0x15000] ;  /* 0x01500000e4a0783b */ /* 0x000e640000004200 */
[----:B------:R-:W-:Y:S01]  /*12250*/  FADD.FTZ R187, R187, R186 ;  /* 0x000000babbbb7221 */ /* 0x000fe20000010000 */
[C---:B------:R-:W-:Y:S05]  /*12260*/  HMMA.16816.F32.BF16 R8, R20.reuse, R170, R8 ;  /* 0x000000aa1408723c */ /* 0x040fea0000041808 */
[----:B------:R-:W5:Y:S01]  /*12270*/  LDSM.16.MT88.4 R168, [R226+0x15000] ;  /* 0x01500000e2a8783b */ /* 0x000f620000004200 */
[C---:B--2---:R-:W-:Y:S05]  /*12280*/  HMMA.16816.F32.BF16 R36, R20.reuse, R156, R36 ;  /* 0x0000009c1424723c */ /* 0x044fea0000041824 */
[----:B------:R-:W-:Y:S01]  /*12290*/  FADD.FTZ R191, R191, R190 ;  /* 0x000000bebfbf7221 */ /* 0x000fe20000010000 */
        /* <DEDUP_REMOVED lines=25> */
[C---:B-1----:R-:W-:Y:S02]  /*12430*/  HMMA.16816.F32.BF16 R92, R20.reuse, R160, R92 ;  /* 0x000000a0145c723c */ /* 0x042fe4000004185c */
[----:B------:R-:W-:Y:S01]  /*12440*/  MUFU.EX2 R180, R180 ;  /* 0x000000b400b47308 */ /* 0x000fe20000000800 */
[----:B------:R-:W-:Y:S02]  /*12450*/  LDSM.16.MT88.4 R28, [R228+0x11800] ;  /* 0x01180000e41c783b */ /* 0x000fe40000004200 */
[----:B------:R-:W-:Y:S01]  /*12460*/  FFMA.FTZ R182, R32, UR4, -R200 ;  /* 0x0000000420b67c23 */ /* 0x000fe200080108c8 */
[C---:B------:R-:W-:Y:S06]  /*12470*/  HMMA.16816.F32.BF16 R96, R20.reuse, R162, R96 ;  /* 0x000000a21460723c */ /* 0x040fec0000041860 */
[----:B------:R-:W-:Y:S01]  /*12480*/  MUFU.EX2 R178, R178 ;  /* 0x000000b200b27308 */ /* 0x000fe20000000800 */
[----:B------:R-:W-:Y:S01]  /*12490*/  FFMA.FTZ R202, R35, UR4, -R202 ;  /* 0x0000000423ca7c23 */ /* 0x000fe200080108ca */
[C---:B-----5:R-:W-:Y:S03]  /*124a0*/  HMMA.16816.F32.BF16 R100, R20.reuse, R168, R100 ;  /* 0x000000a81464723c */ /* 0x060fe60000041864 */
[----:B------:R-:W-:Y:S03]  /*124b0*/  FFMA.FTZ R200, R33, UR4, -R200 ;  /* 0x0000000421c87c23 */ /* 0x000fe600080108c8 */
[C---:B------:R-:W-:Y:S01]  /*124c0*/  HMMA.16816.F32.BF16 R104, R20.reuse, R170, R104 ;  /* 0x000000aa1468723c */ /* 0x040fe20000041868 */
[----:B------:R-:W-:Y:S01]  /*124d0*/  LDSM.16.MT88.4 R32, [R225+0x11800] ;  /* 0x01180000e120783b */ /* 0x000fe20000004200 */
[----:B------:R-:W1:Y:S04]  /*124e0*/  MUFU.EX2 R179, R202 ;  /* 0x000000ca00b37308 */ /* 0x000e680000000800 */
[C---:B--2---:R-:W-:Y:S03]  /*124f0*/  HMMA.16816.F32.BF16 R108, R20.reuse, R156, R108 ;  /* 0x0000009c146c723c */ /* 0x044fe6000004186c */
[----:B------:R-:W-:Y:S03]  /*12500*/  LDSM.16.MT88.4 R168, [R226+0x13800] ;  /* 0x01380000e2a8783b */ /* 0x000fe60000004200 */
[----:B------:R-:W2:Y:S01]  /*12510*/  MUFU.EX2 R181, R181 ;  /* 0x000000b500b57308 */ /* 0x000ea20000000800 */
[C---:B------:R-:W-:Y:S04]  /*12520*/  HMMA.16816.F32.BF16 R112, R20.reuse, R158, R112 ;  /* 0x0000009e1470723c */ /* 0x040fe80000041870 */
[----:B------:R-:W5:Y:S02]  /*12530*/  LDSM.16.MT88.4 R156, [R225+0x17000] ;  /* 0x01700000e19c783b */ /* 0x000f640000004200 */
[C---:B------:R-:W-:Y:S03]  /*12540*/  HMMA.16816.F32.BF16 R116, R20.reuse, R24, R116 ;  /* 0x000000181474723c */ /* 0x040fe60000041874 */
[----:B------:R-:W-:Y:S03]  /*12550*/  MUFU.EX2 R182, R182 ;  /* 0x000000b600b67308 */ /* 0x000fe60000000800 */
[C---:B------:R-:W-:Y:S01]  /*12560*/  HMMA.16816.F32.BF16 R120, R20.reuse, R26, R120 ;  /* 0x0000001a1478723c */ /* 0x040fe20000041878 */
[----:B------:R-:W1:Y:S06]  /*12570*/  LDSM.16.MT88.4 R24, [R224+0x17000] ;  /* 0x01700000e018783b */ /* 0x000e6c0000004200 */
[----:B------:R-:W2:Y:S01]  /*12580*/  MUFU.EX2 R183, R200 ;  /* 0x000000c800b77308 */ /* 0x000ea20000000800 */
[C---:B---3--:R-:W-:Y:S06]  /*12590*/  HMMA.16816.F32.BF16 R124, R20.reuse, R152, R124 ;  /* 0x00000098147c723c */ /* 0x048fec000004187c */
[C---:B------:R-:W-:Y:S01]  /*125a0*/  HMMA.16816.F32.BF16 R128, R20.reuse, R154, R128 ;  /* 0x0000009a1480723c */ /* 0x040fe20000041880 */
[----:B------:R-:W-:Y:S05]  /*125b0*/  LDSM.16.MT88.4 R152, [R224+0x11800] ;  /* 0x01180000e098783b */ /* 0x000fea0000004200 */
[C---:B----4-:R-:W-:Y:S06]  /*125c0*/  HMMA.16816.F32.BF16 R132, R20.reuse, R148, R132 ;  /* 0x000000941484723c */ /* 0x050fec0000041884 */
[C---:B------:R-:W-:Y:S01]  /*125d0*/  HMMA.16816.F32.BF16 R136, R20.reuse, R150, R136 ;  /* 0x000000961488723c */ /* 0x040fe20000041888 */
[----:B------:R-:W3:Y:S05]  /*125e0*/  LDSM.16.MT88.4 R148, [R226+0x11800] ;  /* 0x01180000e294783b */ /* 0x000eea0000004200 */
[C---:B-----5:R-:W-:Y:S06]  /*125f0*/  HMMA.16816.F32.BF16 R12, R20.reuse, R156, R12 ;  /* 0x0000009c140c723c */ /* 0x060fec000004180c */
[C---:B------:R-:W-:Y:S06]  /*12600*/  HMMA.16816.F32.BF16 R140, R20.reuse, R158, R140 ;  /* 0x0000009e148c723c */ /* 0x040fec000004188c */
[C---:B-1----:R-:W-:Y:S06]  /*12610*/  HMMA.16816.F32.BF16 R16, R20.reuse, R24, R16 ;  /* 0x000000181410723c */ /* 0x042fec0000041810 */
[----:B------:R-:W-:Y:S01]  /*12620*/  HMMA.16816.F32.BF16 R144, R20, R26, R144 ;  /* 0x0000001a1490723c */ /* 0x000fe20000041890 */
[----:B------:R-:W1:Y:S06]  /*12630*/  LDSM.16.MT88.4 R24, [R228+0x13800] ;  /* 0x01380000e418783b */ /* 0x000e6c0000004200 */
[----:B------:R-:W-:Y:S01]  /*12640*/  F2FP.BF16.F32.PACK_AB R21, R177, R176 ;  /* 0x000000b0b115723e */ /* 0x000fe200000010ff */
[----:B------:R-:W-:Y:S03]  /*12650*/  FADD.FTZ R176, R176, R187 ;  /* 0x000000bbb0b07221 */ /* 0x000fe60000010000 */
[----:B------:R-:W-:Y:S01]  /*12660*/  F2FP.BF16.F32.PACK_AB R23, R179, R178 ;  /* 0x000000b2b317723e */ /* 0x000fe200000010ff */
[----:B------:R-:W-:Y:S01]  /*12670*/  FADD.FTZ R177, R177, R176 ;  /* 0x000000b0b1b17221 */ /* 0x000fe20000010000 */
[----:B--2---:R-:W-:Y:S01]  /*12680*/  F2FP.BF16.F32.PACK_AB R20, R181, R180 ;  /* 0x000000b4b514723e */ /* 0x004fe200000010ff */
[----:B------:R-:W-:Y:S01]  /*12690*/  FADD.FTZ R180, R180, R191 ;  /* 0x000000bfb4b47221 */ /* 0x000fe20000010000 */
[----:B------:R-:W-:Y:S01]  /*126a0*/  F2FP.BF16.F32.PACK_AB R22, R183, R182 ;  /* 0x000000b6b716723e */ /* 0x000fe200000010ff */
[----:B------:R-:W-:Y:S02]  /*126b0*/  FADD.FTZ R178, R178, R177 ;  /* 0x000000b1b2b27221 */ /* 0x000fe40000010000 */
[----:B------:R-:W-:Y:S02]  /*126c0*/  FADD.FTZ R181, R181, R180 ;  /* 0x000000b4b5b57221 */ /* 0x000fe40000010000 */
[----:B------:R-:W-:Y:S02]  /*126d0*/  FADD.FTZ R243, R179, R178 ;  /* 0x000000b2b3f37221 */ /* 0x000fe40000010000 */
[C---:B------:R-:W-:Y:S01]  /*126e0*/  HMMA.16816.F32.BF16 R160, R20.reuse, R28, R4 ;  /* 0x0000001c14a0723c */ /* 0x040fe20000041804 */
[----:B------:R-:W2:Y:S02]  /*126f0*/  LDSM.16.MT88.4 R4, [R224+0x13800] ;  /* 0x01380000e004783b */ /* 0x000ea40000004200 */
[----:B------:R-:W-:Y:S03]  /*12700*/  FADD.FTZ R182, R182, R181 ;  /* 0x000000b5b6b67221 */ /* 0x000fe60000010000 */
[C---:B------:R-:W-:Y:S03]  /*12710*/  HMMA.16816.F32.BF16 R156, R20.reuse, R30, R8 ;  /* 0x0000001e149c723c */ /* 0x040fe60000041808 */
[----:B------:R-:W4:Y:S02]  /*12720*/  LDSM.16.MT88.4 R8, [R228+0x15800] ;  /* 0x01580000e408783b */ /* 0x000f240000004200 */
[----:B------:R-:W-:Y:S01]  /*12730*/  FADD.FTZ R245, R183, R182 ;  /* 0x000000b6b7f57221 */ /* 0x000fe20000010000 */
[C---:B---3--:R-:W-:Y:S05]  /*12740*/  HMMA.16816.F32.BF16 R36, R20.reuse, R148, R36 ;  /* 0x000000941424723c */ /* 0x048fea0000041824 */
[----:B------:R-:W3:Y:S01]  /*12750*/  LDSM.16.MT88.4 R28, [R226+0x15800] ;  /* 0x01580000e21c783b */ /* 0x000ee20000004200 */
[C---:B------:R-:W-:Y:S06]  /*12760*/  HMMA.16816.F32.BF16 R40, R20.reuse, R150, R40 ;  /* 0x000000961428723c */ /* 0x040fec0000041828 */
[C---:B------:R-:W-:Y:S01]  /*12770*/  HMMA.16816.F32.BF16 R44, R20.reuse, R32, R44 ;  /* 0x00000020142c723c */ /* 0x040fe2000004182c */
[----:B------:R-:W5:Y:S05]  /*12780*/  LDSM.16.MT88.4 R148, [R225+0x15800] ;  /* 0x01580000e194783b */ /* 0x000f6a0000004200 */
[C---:B------:R-:W-:Y:S03]  /*12790*/  HMMA.16816.F32.BF16 R48, R20.reuse, R34, R48 ;  /* 0x000000221430723c */ /* 0x040fe60000041830 */
[----:B------:R-:W5:Y:S03]  /*127a0*/  LDSM.16.MT88.4 R32, [R224+0x15800] ;  /* 0x01580000e020783b */ /* 0x000f660000004200 */
[C---:B------:R-:W-:Y:S06]  /*127b0*/  HMMA.16816.F32.BF16 R52, R20.reuse, R152, R52 ;  /* 0x000000981434723c */ /* 0x040fec0000041834 */
[C---:B------:R-:W-:Y:S01]  /*127c0*/  HMMA.16816.F32.BF16 R56, R20.reuse, R154, R56 ;  /* 0x0000009a1438723c */ /* 0x040fe20000041838 */
[----:B------:R-:W5:Y:S05]  /*127d0*/  LDSM.16.MT88.4 R152, [R228+0x17800] ;  /* 0x01780000e498783b */ /* 0x000f6a0000004200 */
[C---:B-1----:R-:W-:Y:S06]  /*127e0*/  HMMA.16816.F32.BF16 R60, R20.reuse, R24, R60 ;  /* 0x00000018143c723c */ /* 0x042fec000004183c */
[C---:B------:R-:W-:Y:S01]  /*127f0*/  HMMA.16816.F32.BF16 R64, R20.reuse, R26, R64 ;  /* 0x0000001a1440723c */ /* 0x040fe20000041840 */
[----:B------:R-:W1:Y:S05]  /*12800*/  LDSM.16.MT88.4 R24, [R226+0x17800] ;  /* 0x01780000e218783b */ /* 0x000e6a0000004200 */
[C---:B------:R-:W-:Y:S06]  /*12810*/  HMMA.16816.F32.BF16 R68, R20.reuse, R168, R68 ;  /* 0x000000a81444723c */ /* 0x040fec0000041844 */
[C---:B------:R-:W-:Y:S06]  /*12820*/  HMMA.16816.F32.BF16 R72, R20.reuse, R170, R72 ;  /* 0x000000aa1448723c */ /* 0x040fec0000041848 */
[C---:B------:R-:W-:Y:S06]  /*12830*/  HMMA.16816.F32.BF16 R76, R20.reuse, R172, R76 ;  /* 0x000000ac144c723c */ /* 0x040fec000004184c */
[C---:B------:R-:W-:Y:S06]  /*12840*/  HMMA.16816.F32.BF16 R80, R20.reuse, R174, R80 ;  /* 0x000000ae1450723c */ /* 0x040fec0000041850 */
[C---:B--2---:R-:W-:Y:S06]  /*12850*/  HMMA.16816.F32.BF16 R84, R20.reuse, R4, R84 ;  /* 0x000000041454723c */ /* 0x044fec0000041854 */
[C---:B------:R-:W-:Y:S01]  /*12860*/  HMMA.16816.F32.BF16 R88, R20.reuse, R6, R88 ;  /* 0x000000061458723c */ /* 0x040fe20000041858 */
[----:B------:R-:W2:Y:S05]  /*12870*/  LDSM.16.MT88.4 R4, [R225+0x17800] ;  /* 0x01780000e104783b */ /* 0x000eaa0000004200 */
[C---:B----4-:R-:W-:Y:S06]  /*12880*/  HMMA.16816.F32.BF16 R92, R20.reuse, R8, R92 ;  /* 0x00000008145c723c */ /* 0x050fec000004185c */
[C---:B------:R-:W-:Y:S01]  /*12890*/  HMMA.16816.F32.BF16 R96, R20.reuse, R10, R96 ;  /* 0x0000000a1460723c */ /* 0x040fe20000041860 */
[----:B------:R-:W4:Y:S05]  /*128a0*/  LDSM.16.MT88.4 R8, [R224+0x17800] ;  /* 0x01780000e008783b */ /* 0x000f2a0000004200 */
[C---:B---3--:R-:W-:Y:S06]  /*128b0*/  HMMA.16816.F32.BF16 R100, R20.reuse, R28, R100 ;  /* 0x0000001c1464723c */ /* 0x048fec0000041864 */
        /* <DEDUP_REMOVED lines=10> */
[C---:B------:R-:W-:Y:S06]  /*12960*/  HMMA.16816.F32.BF16 R140, R20.reuse, R6, R140 ;  /* 0x00000006148c723c */ /* 0x040fec000004188c */
[C---:B----4-:R-:W-:Y:S06]  /*12970*/  HMMA.16816.F32.BF16 R148, R20.reuse, R8, R16 ;  /* 0x000000081494723c */ /* 0x050fec0000041810 */
[----:B------:R-:W-:Y:S01]  /*12980*/  HMMA.16816.F32.BF16 R144, R20, R10, R144 ;  /* 0x0000000a1490723c */ /* 0x000fe20000041890 */
[----:B------:R-:W-:Y:S11]  /*12990*/  @!UPT UIADD3 URZ, URZ, URZ, URZ ;  /* 0x0000003f3f3ff290 */ /* 0x000ff6000fffe03f */
[----:B------:R-:W-:Y:S01]  /*129a0*/  @!UPT UIADD3 URZ, URZ, URZ, URZ ;  /* 0x0000003f3f3ff290 */ /* 0x000fe2000fffe03f */
[----:B------:R-:W-:Y:S11]  /*129b0*/  @P0 BRA `(.L_x_3776) ;  /* 0xffffffb400bc0947 */ /* 0x000ff6000383ffff */
.L_x_3772:
        /* <DEDUP_REMOVED lines=316> */
.L_x_3778:
[----:B------:R-:W-:Y:S05]  /*13d80*/  BSYNC B0 ;  /* 0x0000000000007941 */ /* 0x000fea0003800000 */
.L_x_3777:
[----:B------:R-:W-:Y:S01]  /*13d90*/  ULDC UR4, c[0x0][0x2dc] ;  /* 0x0000b70000047ab9 */ /* 0x000fe20000000800 */
[C---:B------:R-:W-:Y:S01]  /*13da0*/  VIADD R0, R8.reuse, 0x18 ;  /* 0x0000001808007836 */ /* 0x040fe20000000000 */
[----:B------:R2:W3:Y:S01]  /*13db0*/  LDS.128 R36, [R6] ;  /* 0x0000000006247984 */ /* 0x0004e20000000c00 */
[----:B-1----:R-:W-:Y:S01]  /*13dc0*/  IMAD.WIDE R10, R8, 0x100, R4 ;  /* 0x00000100080a7825 */ /* 0x002fe200078e0204 */
[----:B------:R-:W-:Y:S02]  /*13dd0*/  BSSY B0, `(.L_x_3779) ;  /* 0x0000025000007945 */ /* 0x000fe40003800000 */
[----:B------:R-:W-:Y:S01]  /*13de0*/  ISETP.GE.AND P2, PT, R0, UR10, PT ;  /* 0x0000000a00007c0c */ /* 0x000fe2000bf46270 */
[----:B------:R-:W-:Y:S01]  /*13df0*/  IMAD R15, R15, UR4, RZ ;  /* 0x000000040f0f7c24 */ /* 0x000fe2000f8e02ff */
[----:B------:R-:W-:Y:S01]  /*13e00*/  ULDC.64 UR4, c[0x0][0x288] ;  /* 0x0000a20000047ab9 */ /* 0x000fe20000000a00 */
[C---:B------:R-:W-:Y:S01]  /*13e10*/  VIADD R3, R8.reuse, 0x8 ;  /* 0x0000000808037836 */ /* 0x040fe20000000000 */
[----:B------:R2:W1:Y:S01]  /*13e20*/  LDS.128 R32, [R6+0x4000] ;  /* 0x0040000006207984 */ /* 0x0004620000000c00 */
        /* <DEDUP_REMOVED lines=22> */
[----:B---3--:R3:W-:Y:S04]  /*13f90*/  @!P4 STG.E.64 desc[UR22][R40.64], R36 ;  /* 0x000000242800c986 */ /* 0x0087e8000c101b16 */
[----:B------:R3:W-:Y:S01]  /*13fa0*/  @!P4 STG.E.64 desc[UR22][R40.64+0x8], R38 ;  /* 0x000008262800c986 */ /* 0x0007e2000c101b16 */
[----:B------:R-:W-:-:S13]  /*13fb0*/  ISETP.GE.AND P4, PT, R3, UR4, PT ;  /* 0x0000000403007c0c */ /* 0x000fda000bf86270 */
[----:B-1----:R3:W-:Y:S01]  /*13fc0*/  @!P4 STG.E.128 desc[UR22][R40.64+0x100], R32 ;  /* 0x000100202800c986 */ /* 0x0027e2000c101d16 */
[----:B------:R-:W-:Y:S01]  /*13fd0*/  ISETP.GE.AND P4, PT, R2, UR4, PT ;  /* 0x0000000402007c0c */ /* 0x000fe2000bf86270 */
[----:B------:R-:W-:-:S12]  /*13fe0*/  VIADD R2, R3, 0x80 ;  /* 0x0000008003027836 */ /* 0x000fd80000000000 */
[----:B----4-:R3:W-:Y:S01]  /*13ff0*/  @!P4 STG.E.128 desc[UR22][R40.64+0x200], R12 ;  /* 0x0002000c2800c986 */ /* 0x0107e2000c101d16 */
[----:B------:R-:W-:-:S13]  /*14000*/  ISETP.GE.AND P4, PT, R2, UR4, PT ;  /* 0x0000000402007c0c */ /* 0x000fda000bf86270 */
[----:B------:R3:W-:Y:S02]  /*14010*/  @!P4 STG.E.128 desc[UR22][R40.64+0x300], R8 ;  /* 0x000300082800c986 */ /* 0x0007e4000c101d16 */
.L_x_3780:
[----:B------:R-:W-:Y:S05]  /*14020*/  BSYNC B0 ;  /* 0x0000000000007941 */ /* 0x000fea0003800000 */
.L_x_3779:
[----:B---3--:R3:W2:Y:S01]  /*14030*/  LDS.128 R36, [R6+0x800] ;  /* 0x0008000006247984 */ /* 0x0086a20000000c00 */
[----:B------:R-:W-:Y:S01]  /*14040*/  BSSY B0, `(.L_x_3781) ;  /* 0x0000011000007945 */ /* 0x000fe20003800000 */
[----:B------:R-:W-:Y:S02]  /*14050*/  ISETP.GE.AND P4, PT, R0, UR10, PT ;  /* 0x0000000a00007c0c */ /* 0x000fe4000bf86270 */
[----:B-1----:R3:W1:Y:S04]  /*14060*/  LDS.128 R32, [R6+0x4800] ;  /* 0x0048000006207984 */ /* 0x0026680000000c00 */
[----:B----4-:R3:W4:Y:S04]  /*14070*/  LDS.128 R12, [R6+0x8800] ;  /* 0x00880000060c7984 */ /* 0x0107280000000c00 */
[----:B------:R3:W1:Y:S01]  /*14080*/  LDS.128 R8, [R6+0xc800] ;  /* 0x00c8000006087984 */ /* 0x0006620000000c00 */
[----:B------:R-:W-:Y:S05]  /*14090*/  @P0 BRA `(.L_x_3782) ;  /* 0x00000000002c0947 */ /* 0x000fea0003800000 */
[----:B------:R-:W-:Y:S01]  /*140a0*/  ULDC UR4, c[0x0][0x2d0] ;  /* 0x0000b40000047ab9 */ /* 0x000fe20000000800 */
[----:B------:R-:W-:Y:S01]  /*140b0*/  VIADD R0, R3, 0x40 ;  /* 0x0000004003007836 */ /* 0x000fe20000000000 */
[----:B------:R-:W-:-:S13]  /*140c0*/  ISETP.GE.AND P0, PT, R4, UR4, PT ;  /* 0x0000000404007c0c */ /* 0x000fda000bf06270 */
[----:B--2---:R2:W-:Y:S01]  /*140d0*/  @!P0 STG.E.128 desc[UR22][R40.64+0x2000], R36 ;  /* 0x0020002428008986 */ /* 0x0045e2000c101d16 */
[----:B------:R-:W-:-:S13]  /*140e0*/  ISETP.GE.AND P0, PT, R3, UR4, PT ;  /* 0x0000000403007c0c */ /* 0x000fda000bf06270 */
[----:B-1----:R2:W-:Y:S01]  /*140f0*/  @!P0 STG.E.128 desc[UR22][R40.64+0x2100], R32 ;  /* 0x0021002028008986 */ /* 0x0025e2000c101d16 */
[----:B------:R-:W-:Y:S01]  /*14100*/  ISETP.GE.AND P0, PT, R0, UR4, PT ;  /* 0x0000000400007c0c */ /* 0x000fe2000bf06270 */
[----:B------:R-:W-:-:S12]  /*14110*/  VIADD R0, R3, 0x80 ;  /* 0x0000008003007836 */ /* 0x000fd80000000000 */
[----:B----4-:R2:W-:Y:S01]  /*14120*/  @!P0 STG.E.128 desc[UR22][R40.64+0x2200], R12 ;  /* 0x0022000c28008986 */ /* 0x0105e2000c101d16 */
[----:B------:R-:W-:-:S13]  /*14130*/  ISETP.GE.AND P0, PT, R0, UR4, PT ;  /* 0x0000000400007c0c */ /* 0x000fda000bf06270 */
[----:B------:R2:W-:Y:S02]  /*14140*/  @!P0 STG.E.128 desc[UR22][R40.64+0x2300], R8 ;  /* 0x0023000828008986 */ /* 0x0005e4000c101d16 */
.L_x_3782:
[----:B------:R-:W-:Y:S05]  /*14150*/  BSYNC B0 ;  /* 0x0000000000007941 */ /* 0x000fea0003800000 */
.L_x_3781:
[----:B--2---:R2:W2:Y:S01]  /*14160*/  LDS.128 R36, [R6+0x1000] ;  /* 0x0010000006247984 */ /* 0x0044a20000000c00 */
[----:B------:R-:W-:Y:S03]  /*14170*/  BSSY B0, `(.L_x_3783) ;  /* 0x0000010000007945 */ /* 0x000fe60003800000 */
[----:B-1----:R1:W1:Y:S04]  /*14180*/  LDS.128 R32, [R6+0x5000] ;  /* 0x0050000006207984 */ /* 0x0022680000000c00 */
[----:B----4-:R4:W1:Y:S04]  /*14190*/  LDS.128 R12, [R6+0x9000] ;  /* 0x00900000060c7984 */ /* 0x0108680000000c00 */
[----:B------:R4:W1:Y:S01]  /*141a0*/  LDS.128 R8, [R6+0xd000] ;  /* 0x00d0000006087984 */ /* 0x0008620000000c00 */
        /* <DEDUP_REMOVED lines=8> */
[----:B-1----:R2:W-:Y:S01]  /*14230*/  @!P0 STG.E.128 desc[UR22][R40.64+0x4100], R32 ;  /* 0x0041002028008986 */ /* 0x0025e2000c101d16 */
[----:B------:R-:W-:-:S09]  /*14240*/  ISETP.GE.AND P0, PT, R0, UR4, PT ;  /* 0x0000000400007c0c */ /* 0x000fd2000bf06270 */
[----:B------:R2:W-:Y:S04]  /*14250*/  @!P1 STG.E.128 desc[UR22][R40.64+0x4200], R12 ;  /* 0x0042000c28009986 */ /* 0x0005e8000c101d16 */
[----:B------:R2:W-:Y:S02]  /*14260*/  @!P0 STG.E.128 desc[UR22][R40.64+0x4300], R8 ;  /* 0x0043000828008986 */ /* 0x0005e4000c101d16 */
.L_x_3784:
[----:B------:R-:W-:Y:S05]  /*14270*/  BSYNC B0 ;  /* 0x0000000000007941 */ /* 0x000fea0003800000 */
.L_x_3783:
[----:B--2---:R2:W2:Y:S01]  /*14280*/  LDS.128 R36, [R6+0x1800] ;  /* 0x0018000006247984 */ /* 0x0044a20000000c00 */
[----:B------:R-:W-:Y:S03]  /*14290*/  BSSY B0, `(.L_x_3785) ;  /* 0x0000010000007945 */ /* 0x000fe60003800000 */
[----:B-1----:R1:W1:Y:S04]  /*142a0*/  LDS.128 R32, [R6+0x5800] ;  /* 0x0058000006207984 */ /* 0x0022680000000c00 */
[----:B------:R1:W1:Y:S04]  /*142b0*/  LDS.128 R12, [R6+0x9800] ;  /* 0x00980000060c7984 */ /* 0x0002680000000c00 */
[----:B------:R1:W1:Y:S01]  /*142c0*/  LDS.128 R8, [R6+0xd800] ;  /* 0x00d8000006087984 */ /* 0x0002620000000c00 */
        /* <DEDUP_REMOVED lines=9> */
[----:B-1----:R2:W-:Y:S04]  /*14360*/  @!P2 STG.E.128 desc[UR22][R40.64+0x6100], R32 ;  /* 0x006100202800a986 */ /* 0x0025e8000c101d16 */
[----:B------:R2:W-:Y:S06]  /*14370*/  @!P1 STG.E.128 desc[UR22][R40.64+0x6200], R12 ;  /* 0x0062000c28009986 */ /* 0x0005ec000c101d16 */
[----:B------:R2:W-:Y:S02]  /*14380*/  @!P0 STG.E.128 desc[UR22][R40.64+0x6300], R8 ;  /* 0x0063000828008986 */ /* 0x0005e4000c101d16 */
.L_x_3786:
[----:B------:R-:W-:Y:S05]  /*14390*/  BSYNC B0 ;  /* 0x0000000000007941 */ /* 0x000fea0003800000 */
.L_x_3785:
[----:B--2---:R2:W2:Y:S01]  /*143a0*/  LDS.128 R36, [R6+0x2000] ;  /* 0x0020000006247984 */ /* 0x0044a20000000c00 */
[----:B------:R-:W-:Y:S03]  /*143b0*/  BSSY B0, `(.L_x_3787) ;  /* 0x0000010000007945 */ /* 0x000fe60003800000 */
[----:B-1----:R1:W1:Y:S04]  /*143c0*/  LDS.128 R32, [R6+0x6000] ;  /* 0x0060000006207984 */ /* 0x0022680000000c00 */
[----:B------:R1:W1:Y:S04]  /*143d0*/  LDS.128 R12, [R6+0xa000] ;  /* 0x00a00000060c7984 */ /* 0x0002680000000c00 */
        /* <DEDUP_REMOVED lines=10> */
[----:B-1----:R2:W-:Y:S04]  /*14480*/  @!P2 STG.E.128 desc[UR22][R40.64+0x8100], R32 ;  /* 0x008100202800a986 */ /* 0x0025e8000c101d16 */
[----:B------:R2:W-:Y:S04]  /*14490*/  @!P1 STG.E.128 desc[UR22][R40.64+0x8200], R12 ;  /* 0x0082000c28009986 */ /* 0x0005e8000c101d16 */
[----:B------:R2:W-:Y:S02]  /*144a0*/  @!P0 STG.E.128 desc[UR22][R40.64+0x8300], R8 ;  /* 0x0083000828008986 */ /* 0x0005e4000c101d16 */
.L_x_3788:
[----:B------:R-:W-:Y:S05]  /*144b0*/  BSYNC B0 ;  /* 0x0000000000007941 */ /* 0x000fea0003800000 */
.L_x_3787:
        /* <DEDUP_REMOVED lines=17> */
.L_x_3790:
[----:B------:R-:W-:Y:S05]  /*145d0*/  BSYNC B0 ;  /* 0x0000000000007941 */ /* 0x000fea0003800000 */
.L_x_3789:
[----:B-12---:R1:W2:Y:S01]  /*145e0*/  LDS.128 R32, [R6+0x3000] ;  /* 0x0030000006207984 */ /* 0x0062a20000000c00 */
[----:B------:R-:W-:Y:S03]  /*145f0*/  BSSY B0, `(.L_x_3791) ;  /* 0x0000010000007945 */ /* 0x000fe60003800000 */
[----:B------:R1:W1:Y:S04]  /*14600*/  LDS.128 R12, [R6+0x7000] ;  /* 0x00700000060c7984 */ /* 0x0002680000000c00 */
        /* <DEDUP_REMOVED lines=14> */
.L_x_3792:
[----:B------:R-:W-:Y:S05]  /*146f0*/  BSYNC B0 ;  /* 0x0000000000007941 */ /* 0x000fea0003800000 */
.L_x_3791:
        /* <DEDUP_REMOVED lines=14> */
.L_x_3793:
        /* <DEDUP_REMOVED lines=10> */
.L_x_4998:


//--------------------- .text._ZN5flash24flash_fwd_splitkv_kernelI23Flash_fwd_kernel_traitsILi256ELi64ELi64ELi4ELb0ELb0EN7cutlass10bfloat16_tE19Flash_kernel_traitsILi256ELi64ELi64ELi4ES3_EELb1ELb0ELb1ELb0ELb0ELb1ELb1ELb0EEEvNS_16Flash_fwd_paramsE --------------------------
	.section	.text._ZN5flash24flash_fwd_splitkv_kernelI23Flash_fwd_kernel_traitsILi256ELi64ELi64ELi4ELb0ELb0EN7cutlass10bfloat16_tE19Flash_kernel_traitsILi256ELi64ELi64ELi4ES3_EELb1ELb0ELb1ELb0ELb0ELb1ELb1ELb0EEEvNS_16Flash_fwd_paramsE,"ax",@progbits
	.align	128
        .global         _ZN5flash24flash_fwd_splitkv_kernelI23Flash_fwd_kernel_traitsILi256ELi64ELi64ELi4ELb0ELb0EN7cutlass10bfloat16_tE19Flash_kernel_traitsILi256ELi64ELi64ELi4ES3_EELb1ELb0ELb1ELb0ELb0ELb1ELb1ELb0EEEvNS_16Flash_fwd_paramsE
        .type           _ZN5flash24flash_fwd_splitkv_kernelI23Flash_fwd_kernel_traitsILi256ELi64ELi64ELi4ELb0ELb0EN7cutlass10bfloat16_tE19Flash_kernel_traitsILi256ELi64ELi64ELi4ES3_EELb1ELb0ELb1ELb0ELb0ELb1ELb1ELb0EEEvNS_16Flash_fwd_paramsE,@function
        .size           _ZN5flash24flash_fwd_splitkv_kernelI23Flash_fwd_kernel_traitsILi256ELi64ELi64ELi4ELb0ELb0EN7cutlass10bfloat16_tE19Flash_kernel_traitsILi256ELi64ELi64ELi4ES3_EELb1ELb0ELb1ELb0ELb0ELb1ELb1ELb0EEEvNS_16Flash_fwd_paramsE,(.L_x_4999 - _ZN5flash24flash_fwd_splitkv_kernelI23Flash_fwd_kernel_traitsILi256ELi64ELi64ELi4ELb0ELb0EN7cutlass10bfloat16_tE19Flash_kernel_traitsILi256ELi64ELi64ELi4ES3_EELb1ELb0ELb1ELb0ELb0ELb1ELb1ELb0EEEvNS_16Flash_fwd_paramsE)
        .other          _ZN5flash24flash_fwd_splitkv_kernelI23Flash_fwd_kernel_traitsILi256ELi64ELi64ELi4ELb0ELb0EN7cutlass10bfloat16_tE19Flash_kernel_traitsILi256ELi64ELi64ELi4ES3_EELb1ELb0ELb1ELb0ELb0ELb1ELb1ELb0EEEvNS_16Flash_fwd_paramsE,@"STO_CUDA_ENTRY STV_DEFAULT"
_ZN5flash24flash_fwd_splitkv_kernelI23Flash_fwd_kernel_traitsILi256ELi64ELi64ELi4ELb0ELb0EN7cutlass10bfloat16_tE19Flash_kernel_traitsILi256ELi64ELi64ELi4ES3_EELb1ELb0ELb1ELb0ELb0ELb1ELb1ELb0EEEvNS_16Flash_fwd_paramsE:
.text._ZN5flash24flash_fwd_splitkv_kernelI23Flash_fwd_kernel_traitsILi256ELi64ELi64ELi4ELb0ELb0EN7cutlass10bfloat16_tE19Flash_kernel_traitsILi256ELi64ELi64ELi4ES3_EELb1ELb0ELb1ELb0ELb0ELb1ELb1ELb0EEEvNS_16Flash_fwd_paramsE:
        /* <DEDUP_REMOVED lines=76> */
.L_x_3794:
[----:B------:R-:W-:-:S04]  /*04c0*/  ULDC UR8, c[0x0][0x2c8] ;  /* 0x0000b20000087ab9 */ /* 0x000fc80000000800 */
.L_x_3795:
        /* <DEDUP_REMOVED lines=129> */
.L_x_3798:
[----:B------:R-:W-:Y:S05]  /*0ce0*/  BSYNC B0 ;  /* 0x0000000000007941 */ /* 0x000fea0003800000 */
.L_x_3797:
        /* <DEDUP_REMOVED lines=13> */
.L_x_3800:
[----:B------:R-:W-:Y:S05]  /*0dc0*/  BSYNC B0 ;  /* 0x0000000000007941 */ /* 0x000fea0003800000 */
.L_x_3799:
        /* <DEDUP_REMOVED lines=12> */
.L_x_3802:
[----:B------:R-:W-:Y:S05]  /*0e90*/  BSYNC B0 ;  /* 0x0000000000007941 */ /* 0x000fea0003800000 */
.L_x_3801:
        /* <DEDUP_REMOVED lines=12> */
.L_x_3804:
[----:B------:R-:W-:Y:S05]  /*0f60*/  BSYNC B0 ;  /* 0x0000000000007941 */ /* 0x000fea0003800000 */
.L_x_3803:
        /* <DEDUP_REMOVED lines=11> */
.L_x_3806:
[----:B------:R-:W-:Y:S05]  /*1020*/  BSYNC B0 ;  /* 0x0000000000007941 */ /* 0x000fea0003800000 */
.L_x_3805:
        /* <DEDUP_REMOVED lines=11> */
.L_x_3808:
[----:B------:R-:W-:Y:S05]  /*10e0*/  BSYNC B0 ;  /* 0x0000000000007941 */ /* 0x000fea0003800000 */
.L_x_3807:
        /* <DEDUP_REMOVED lines=11> */
.L_x_3810:
[----:B------:R-:W-:Y:S05]  /*11a0*/  BSYNC B0 ;  /* 0x0000000000007941 */ /* 0x000fea0003800000 */
.L_x_3809:
        /* <DEDUP_REMOVED lines=11> */
.L_x_3812:
[----:B------:R-:W-:Y:S05]  /*1260*/  BSYNC B0 ;  /* 0x0000000000007941 */ /* 0x000fea0003800000 */
.L_x_3811:
        /* <DEDUP_REMOVED lines=31> */
.L_x_3796:
        /* <DEDUP_REMOVED lines=29> */
.L_x_3813:
        /* <DEDUP_REMOVED lines=96> */
.L_x_3814:
        /* <DEDUP_REMOVED lines=48> */
.L_x_3816:
        /* <DEDUP_REMOVED lines=36> */
.L_x_3815:
        /* <DEDUP_REMOVED lines=119> */
.L_x_3818:
[----:B------:R-:W-:Y:S05]  /*28e0*/  BSYNC B0 ;  /* 0x0000000000007941 */ /* 0x000fea0003800000 */
.L_x_3817:
        /* <DEDUP_REMOVED lines=63> */
.L_x_3820:
[----:B------:R-:W-:Y:S05]  /*2ce0*/  BSYNC B0 ;  /* 0x0000000000007941 */ /* 0x000fea0003800000 */
.L_x_3819:
        /* <DEDUP_REMOVED lines=49> */
.L_x_3822:
[----:B------:R-:W-:Y:S05]  /*3000*/  BSYNC B0 ;  /* 0x0000000000007941 */ /* 0x000fea0003800000 */
.L_x_3821:
        /* <DEDUP_REMOVED lines=49> */
.L_x_3824:
[----:B------:R-:W-:Y:S05]  /*3320*/  BSYNC B0 ;  /* 0x0000000000007941 */ /* 0x000fea0003800000 */
.L_x_3823:
        /* <DEDUP_REMOVED lines=40> */
.L_x_3826:
[----:B------:R-:W-:Y:S05]  /*35b0*/  BSYNC B0 ;  /* 0x0000000000007941 */ /* 0x000fea0003800000 */
.L_x_3825:
        /* <DEDUP_REMOVED lines=50> */
.L_x_3828:
[----:B------:R-:W-:Y:S05]  /*38e0*/  BSYNC B0 ;  /* 0x0000000000007941 */ /* 0x000fea0003800000 */
.L_x_3827:
        /* <DEDUP_REMOVED lines=45> */
.L_x_3830:
[----:B------:R-:W-:Y:S05]  /*3bc0*/  BSYNC B0 ;  /* 0x0000000000007941 */ /* 0x000fea0003800000 */
.L_x_3829:
        /* <DEDUP_REMOVED lines=46> */
.L_x_3832:
[----:B------:R-:W-:Y:S05]  /*3eb0*/  BSYNC B0 ;  /* 0x0000000000007941 */ /* 0x000fea0003800000 */
.L_x_3831:
        /* <DEDUP_REMOVED lines=19> */
[----:B------:R-:W-:Y:S01]  /*3ff0*/  LOP3.LUT R24, R11, 0x8, R24, 0xf8, !PT ;  /* 0x000000080b187812 */ /* 0x000fe200078ef818 */
[----:B------:R-:W-:Y:S01]  /*4000*/  UIADD3 UR20, UR29, UR9, URZ ;  /* 0x000000091d147290 */ /* 0x000fe2000fffe03f */
[----:B------:R-:W-:Y:S01]  /*4010*/  LOP3.LUT R17, R17, 0xfffffffe, RZ, 0xc0, !PT ;  /* 0xfffffffe11117812 */ /* 0x000fe200078ec0ff */
[----:B------:R-:W-:Y:S01]  /*4020*/  IMAD.IADD R19, R19, 0x1, R0 ;  /* 0x0000000113137824 */ /* 0x000fe200078e0200 */
[----:B------:R-:W-:Y:S01]  /*4030*/  SHF.R.U32.HI R11, RZ, 0x3, R11 ;  /* 0x00000003ff0b7819 */ /* 0x000fe2000001160b */
[----:B------:R-:W-:Y:S01]  /*4040*/  ULEA.HI.X UR20, UR28, UR21, UR20, 0x2, UP0 ;  /* 0x000000151c147291 */ /* 0x000fe200080f1414 */
[----:B------:R-:W-:Y:S01]  /*4050*/  IMAD.U32 R98, RZ, RZ, UR24 ;  /* 0x00000018ff627e24 */ /* 0x000fe2000f8e00ff */
[----:B------:R-:W-:-:S04]  /*4060*/  DEPBAR.LE SB0, 0x0 ;  /* 0x000080000000791a */ /* 0x000fc80000000000 */
[----:B------:R-:W-:Y:S01]  /*4070*/  IMAD.U32 R99, RZ, RZ, UR20 ;  /* 0x00000014ff637e24 */ /* 0x000fe2000f8e00ff */
[----:B------:R-:W-:Y:S01]  /*4080*/  LOP3.LUT R24, R24, R11, RZ, 0x3c, !PT ;  /* 0x0000000b18187212 */ /* 0x000fe200078e3cff */
[----:B------:R-:W-:Y:S01]  /*4090*/  IMAD.IADD R17, R26, 0x1, -R17 ;  /* 0x000000011a117824 */ /* 0x000fe200078e0a11 */
[----:B------:R-:W-:Y:S01]  /*40a0*/  SHF.R.S32.HI R10, RZ, 0x1f, R23 ;  /* 0x0000001fff0a7819 */ /* 0x000fe20000011417 */
[----:B------:R-:W-:Y:S01]  /*40b0*/  ULDC.64 UR8, c[0x0][0x250] ;  /* 0x0000940000087ab9 */ /* 0x000fe20000000a00 */
[----:B------:R1:W5:Y:S01]  /*40c0*/  LDG.E R98, desc[UR22][R98.64] ;  /* 0x0000001662627981 */ /* 0x000362000c1e1900 */
[C---:B------:R-:W-:Y:S01]  /*40d0*/  IMAD R241, R17.reuse, 0x200, R24 ;  /* 0x0000020011f17824 */ /* 0x040fe200078e0218 */
[----:B------:R-:W-:Y:S01]  /*40e0*/  LOP3.LUT R22, R22, 0x1c0, RZ, 0xc0, !PT ;  /* 0x000001c016167812 */ /* 0x000fe200078ec0ff */
[----:B------:R-:W-:Y:S01]  /*40f0*/  IMAD.SHL.U32 R17, R17, 0x8, RZ ;  /* 0x0000000811117824 */ /* 0x000fe200078e00ff */
[----:B------:R-:W-:Y:S01]  /*4100*/  BAR.SYNC.DEFER_BLOCKING 0x0 ;  /* 0x0000000000007b1d */ /* 0x000fe20000010000 */
[----:B------:R-:W-:Y:S01]  /*4110*/  LEA.HI R10, R10, R23, RZ, 0x2 ;  /* 0x000000170a0a7211 */ /* 0x000fe200078f10ff */
[----:B------:R-:W-:Y:S01]  /*4120*/  IMAD R9, R9, UR8, RZ ;  /* 0x0000000809097c24 */ /* 0x000fe2000f8e02ff */
[----:B------:R-:W-:Y:S01]  /*4130*/  SHF.R.U32.HI R11, RZ, 0x3, R22 ;  /* 0x00000003ff0b7819 */ /* 0x000fe20000011616 */
[----:B------:R-:W-:Y:S01]  /*4140*/  USHF.L.U64.HI UR24, UR8, 0x4, UR9 ;  /* 0x0000000408187899 */ /* 0x000fe20008010209 */
[----:B------:R-:W-:Y:S01]  /*4150*/  LOP3.LUT R0, R22, 0x8, R17, 0xf8, !PT ;  /* 0x0000000816007812 */ /* 0x000fe200078ef811 */
[C---:B------:R-:W-:Y:S01]  /*4160*/  IMAD R9, R174.reuse, UR9, R9 ;  /* 0x00000009ae097c24 */ /* 0x040fe2000f8e0209 */
[----:B------:R-:W-:Y:S01]  /*4170*/  SHF.R.S32.HI R13, RZ, 0x2, R10 ;  /* 0x00000002ff0d7819 */ /* 0x000fe2000001140a */
[----:B------:R-:W-:Y:S01]  /*4180*/  IMAD.WIDE.U32 R174, R174, UR8, R18 ;  /* 0x00000008aeae7c25 */ /* 0x000fe2000f8e0012 */
[----:B------:R-:W-:Y:S01]  /*4190*/  LOP3.LUT R0, R0, R11, RZ, 0x3c, !PT ;  /* 0x0000000b00007212 */ /* 0x000fe200078e3cff */
[----:B------:R-:W-:Y:S01]  /*41a0*/  ULDC.64 UR20, c[0x0][0x220] ;  /* 0x0000880000147ab9 */ /* 0x000fe20000000a00 */
[----:B------:R-:W-:Y:S01]  /*41b0*/  IADD3 R13, R12, 0x1, R13 ;  /* 0x000000010c0d7810 */ /* 0x000fe20007ffe00d */
[----:B------:R-:W-:Y:S01]  /*41c0*/  IMAD.SHL.U32 R11, R16, 0x40, RZ ;  /* 0x00000040100b7824 */ /* 0x000fe200078e00ff */
[----:B------:R-:W-:-:S02]  /*41d0*/  ISETP.GE.AND P6, PT, R20, UR5, PT ;  /* 0x0000000514007c0c */ /* 0x000fc4000bfc6270 */
[----:B------:R-:W-:Y:S02]  /*41e0*/  IADD3 R96, R13, UR18, -R96 ;  /* 0x000000120d607c10 */ /* 0x000fe4000fffe860 */
        /* <DEDUP_REMOVED lines=24> */
[--C-:B------:R-:W-:Y:S02]  /*4370*/  @!P2 IMAD.MOV.U32 R10, RZ, RZ, R252.reuse ;  /* 0x000000ffff0aa224 */ /* 0x100fe400078e00fc */
[----:B------:R-:W-:Y:S01]  /*4380*/  @!P2 IMAD.MOV.U32 R11, RZ, RZ, R195 ;  /* 0x000000ffff0ba224 */ /* 0x000fe200078e00c3 */
        /* <DEDUP_REMOVED lines=22> */
.L_x_3834:
[----:B------:R-:W-:Y:S05]  /*44f0*/  BSYNC B0 ;  /* 0x0000000000007941 */ /* 0x000fea0003800000 */
.L_x_3833:
        /* <DEDUP_REMOVED lines=13> */
[----:B---3--:R-:W-:Y:S02]  /*45d0*/  IMAD.U32 R10, RZ, RZ, UR24 ;  /* 0x00000018ff0a7e24 */ /* 0x008fe4000f8e00ff */
        /* <DEDUP_REMOVED lines=29> */
[----:B---3--:R-:W-:-:S04]  /*47b0*/  LEA R12, P0, R11, R252, 0x1 ;  /* 0x000000fc0b0c7211 */ /* 0x008fc800078008ff */
[----:B------:R-:W-:-:S05]  /*47c0*/  LEA.HI.X R13, R9, R195, R10, 0x1, P0 ;  /* 0x000000c3090d7211 */ /* 0x000fca00000f0c0a */
[----:B------:R-:W-:Y:S01]  /*47d0*/  @!PT LDS RZ, [RZ] ;  /* 0x00000000fffff984 */ /* 0x000fe20000000800 */
[----:B------:R-:W-:Y:S01]  /*47e0*/  @!PT LDS RZ, [RZ] ;  /* 0x00000000fffff984 */ /* 0x000fe20000000800 */
[----:B------:R-:W-:Y:S01]  /*47f0*/  @!PT LDS RZ, [RZ] ;  /* 0x00000000fffff984 */ /* 0x000fe20000000800 */
[----:B------:R3:W-:Y:S04]  /*4800*/  LDGSTS.E.BYPASS.LTC128B.128 [R243+0x16800], desc[UR22][R12.64+0x180] ;  /* 0x168001800cf37fae */ /* 0x0007e8000b901d56 */
.L_x_3836:
[----:B------:R-:W-:Y:S05]  /*4810*/  BSYNC B0 ;  /* 0x0000000000007941 */ /* 0x000fea0003800000 */
.L_x_3835:
        /* <DEDUP_REMOVED lines=45> */
.L_x_3838:
[----:B------:R-:W-:Y:S05]  /*4af0*/  BSYNC B0 ;  /* 0x0000000000007941 */ /* 0x000fea0003800000 */
.L_x_3837:
        /* <DEDUP_REMOVED lines=8> */
[----:B------:R-:W-:Y:S01]  /*4b80*/  ISETP.GE.AND P3, PT, R244, UR28, PT ;  /* 0x0000001cf4007c0c */ /* 0x000fe2000bf66270 */
[----:B------:R-:W-:Y:S01]  /*4b90*/  IMAD.U32 R10, RZ, RZ, UR8 ;  /* 0x00000008ff0a7e24 */ /* 0x000fe2000f8e00ff */
[----:B------:R-:W-:Y:S02]  /*4ba0*/  ISETP.GE.AND P2, PT, R6, UR28, PT ;  /* 0x0000001c06007c0c */ /* 0x000fe4000bf46270 */
[----:B------:R-:W-:Y:S02]  /*4bb0*/  ISETP.GE.AND P1, PT, R4, UR28, PT ;  /* 0x0000001c04007c0c */ /* 0x000fe4000bf26270 */
[----:B------:R-:W-:Y:S02]  /*4bc0*/  MOV R9, UR8 ;  /* 0x0000000800097c02 */ /* 0x000fe40008000f00 */
[----:B------:R-:W-:-:S05]  /*4bd0*/  ISETP.GE.AND P0, PT, R3, UR28, PT ;  /* 0x0000001c03007c0c */ /* 0x000fca000bf06270 */
[----:B----4-:R-:W-:Y:S01]  /*4be0*/  @!P3 MOV R194, R252 ;  /* 0x000000fc00c2b202 */ /* 0x010fe20000000f00 */
        /* <DEDUP_REMOVED lines=33> */
[----:B------:R-:W-:-:S05]  /*4e00*/  MOV R194, R252 ;  /* 0x000000fc00c27202 */ /* 0x000fca0000000f00 */
[----:B---3--:R-:W-:-:S05]  /*4e10*/  IMAD.WIDE.U32 R10, R9, 0x60, R194 ;  /* 0x00000060090a7825 */ /* 0x008fca00078e00c2 */
[----:B------:R-:W-:-:S05]  /*4e20*/  IADD3 R11, R11, UR5, RZ ;  /* 0x000000050b0b7c10 */ /* 0x000fca000fffe0ff */
[----:B------:R-:W-:Y:S01]  /*4e30*/  @!PT LDS RZ, [RZ] ;  /* 0x00000000fffff984 */ /* 0x000fe20000000800 */
[----:B------:R-:W-:Y:S01]  /*4e40*/  @!PT LDS RZ, [RZ] ;  /* 0x00000000fffff984 */ /* 0x000fe20000000800 */
[----:B------:R-:W-:Y:S01]  /*4e50*/  @!PT LDS RZ, [RZ] ;  /* 0x00000000fffff984 */ /* 0x000fe20000000800 */
[----:B------:R3:W-:Y:S02]  /*4e60*/  LDGSTS.E.BYPASS.LTC128B.128 [R243+0x17800], desc[UR22][R10.64+0x180] ;  /* 0x178001800af37fae */ /* 0x0007e4000b901d56 */
.L_x_3840:
[----:B------:R-:W-:Y:S05]  /*4e70*/  BSYNC B0 ;  /* 0x0000000000007941 */ /* 0x000fea0003800000 */
.L_x_3839:
[----:B------:R-:W-:Y:S01]  /*4e80*/  LDSM.16.M88.4 R64, [R242] ;  /* 0x00000000f240783b */ /* 0x000fe20000000200 */
[----:B------:R-:W-:Y:S01]  /*4e90*/  LOP3.LUT P0, RZ, R8, 0x2, RZ, 0xc0, !PT ;  /* 0x0000000208ff7812 */ /* 0x000fe2000780c0ff */
[----:B------:R-:W-:Y:S01]  /*4ea0*/  VIADD R9, R241, 0x8000 ;  /* 0x00008000f1097836 */ /* 0x000fe20000000000 */
[----:B------:R-:W-:Y:S01]  /*4eb0*/  LEA R238, R5, R242, 0x1 ;  /* 0x000000f205ee7211 */ /* 0x000fe200078e08ff */
[----:B------:R-:W2:Y:S01]  /*4ec0*/  LDSM.16.M88.4 R20, [R241+0x8000] ;  /* 0x00800000f114783b */ /* 0x000ea20000000200 */
[----:B------:R-:W-:Y:S01]  /*4ed0*/  VIADD R239, R241, 0x8020 ;  /* 0x00008020f1ef7836 */ /* 0x000fe20000000000 */
[----:B------:R-:W-:Y:S01]  /*4ee0*/  ULDC UR28, c[0x0][0x39c] ;  /* 0x0000e700001c7ab9 */ /* 0x000fe20000000800 */
[----:B------:R-:W-:Y:S01]  /*4ef0*/  IMAD R240, R7, 0x2, R242 ;  /* 0x0000000207f07824 */ /* 0x000fe200078e02f2 */
[----:B------:R-:W4:Y:S01]  /*4f00*/  LDSM.16.M88.4 R48, [R241+0x8800] ;  /* 0x00880000f130783b */ /* 0x000f220000000200 */
[----:B------:R-:W-:Y:S01]  /*4f10*/  SHF.L.U32 R245, R97, 0x1, RZ ;  /* 0x0000000161f57819 */ /* 0x000fe200000006ff */
[----:B-1---5:R-:W-:Y:S01]  /*4f20*/  FMUL.FTZ R98, R98, R99 ;  /* 0x0000006362627220 */ /* 0x022fe20000410000 */
[----:B------:R-:W-:Y:S01]  /*4f30*/  IMAD R237, R5, 0x2, R240 ;  /* 0x0000000205ed7824 */ /* 0x000fe200078e02f0 */
[----:B------:R-:W1:Y:S01]  /*4f40*/  LDSM.16.M88.4 R72, [R241+0x9000] ;  /* 0x00900000f148783b */ /* 0x000e620000000200 */
[----:B------:R-:W-:Y:S01]  /*4f50*/  LOP3.LUT R245, R245, 0x6, RZ, 0xc0, !PT ;  /* 0x00000006f5f57812 */ /* 0x000fe200078ec0ff */
[----:B------:R-:W-:Y:S01]  /*4f60*/  @P0 VIADD R239, R9, 0xffffffe0 ;  /* 0xffffffe009ef0836 */ /* 0x000fe20000000000 */
[----:B------:R-:W-:Y:S01]  /*4f70*/  LOP3.LUT P0, RZ, R8, 0x4, RZ, 0xc0, !PT ;  /* 0x0000000408ff7812 */ /* 0x000fe2000780c0ff */
[----:B------:R-:W1:Y:S01]  /*4f80*/  LDSM.16.M88.4 R24, [R241+0x9800] ;  /* 0x00980000f118783b */ /* 0x000e620000000200 */
[----:B------:R-:W-:Y:S01]  /*4f90*/  R2UR UR5, R98 ;  /* 0x00000000620572ca */ /* 0x000fe200000e0000 */
[----:B------:R-:W-:Y:S01]  /*4fa0*/  UISETP.GT.AND UP0, UPT, UR12, UR11, UPT ;  /* 0x0000000b0c00728c */ /* 0x000fe2000bf04270 */
[----:B------:R-:W-:Y:S01]  /*4fb0*/  SEL R2, R2, 0xffffffe0, !P0 ;  /* 0xffffffe002027807 */ /* 0x000fe20004000000 */
[----:B---3--:R-:W-:Y:S01]  /*4fc0*/  LDSM.16.M88.4 R16, [R240] ;  /* 0x00000000f010783b */ /* 0x008fe20000000200 */
[----:B------:R-:W-:Y:S01]  /*4fd0*/  VIMNMX R167, R96, UR18, PT ;  /* 0x0000001260a77c48 */ /* 0x000fe2000bfe0100 */
[C---:B------:R-:W-:Y:S01]  /*4fe0*/  VIADD R231, R239.reuse, 0x800 ;  /* 0x00000800efe77836 */ /* 0x040fe20000000000 */
[C---:B------:R-:W-:Y:S01]  /*4ff0*/  IADD3 R229, R239.reuse, 0x1800, RZ ;  /* 0x00001800efe57810 */ /* 0x040fe20007ffe0ff */
[----:B------:R-:W3:Y:S01]  /*5000*/  LDSM.16.M88.4 R12, [R239] ;  /* 0x00000000ef0c783b */ /* 0x000ee20000000200 */
[C---:B------:R-:W-:Y:S01]  /*5010*/  IMAD R235, R2.reuse, 0x2, R241 ;  /* 0x0000000202eb7824 */ /* 0x040fe200078e02f1 */
[C---:B------:R-:W-:Y:S01]  /*5020*/  IADD3 R224, R239.reuse, 0x3800, RZ ;  /* 0x00003800efe07810 */ /* 0x040fe20007ffe0ff */
[----:B------:R-:W-:Y:S01]  /*5030*/  IMAD R228, R2, 0x2, R239 ;  /* 0x0000000202e47824 */ /* 0x000fe200078e02ef */
[----:B------:R-:W3:Y:S01]  /*5040*/  LDSM.16.M88.4 R56, [R239+0x800] ;  /* 0x00080000ef38783b */ /* 0x000ee20000000200 */
[C---:B------:R-:W-:Y:S01]  /*5050*/  VIADD R230, R239.reuse, 0x1000 ;  /* 0x00001000efe67836 */ /* 0x040fe20000000000 */
[C---:B------:R-:W-:Y:S01]  /*5060*/  IADD3 R220, R239.reuse, 0x5800, RZ ;  /* 0x00005800efdc7810 */ /* 0x040fe20007ffe0ff */
[C---:B------:R-:W-:Y:S01]  /*5070*/  VIADD R227, R239.reuse, 0x2000 ;  /* 0x00002000efe37836 */ /* 0x040fe20000000000 */
[----:B------:R-:W3:Y:S01]  /*5080*/  LDSM.16.M88.4 R52, [R239+0x1000] ;  /* 0x00100000ef34783b */ /* 0x000ee20000000200 */
[C---:B------:R-:W-:Y:S01]  /*5090*/  VIADD R226, R239.reuse, 0x2800 ;  /* 0x00002800efe27836 */ /* 0x040fe20000000000 */
[C---:B------:R-:W-:Y:S01]  /*50a0*/  IADD3 R217, R239.reuse, 0x7000, RZ ;  /* 0x00007000efd97810 */ /* 0x040fe20007ffe0ff */
[C---:B------:R-:W-:Y:S01]  /*50b0*/  VIADD R225, R239.reuse, 0x3000 ;  /* 0x00003000efe17836 */ /* 0x040fe20000000000 */
[----:B------:R-:W3:Y:S01]  /*50c0*/  LDSM.16.M88.4 R40, [R239+0x1800] ;  /* 0x00180000ef28783b */ /* 0x000ee20000000200 */
[----:B------:R-:W-:-:S02]  /*50d0*/  VIADD R223, R239, 0x4000 ;  /* 0x00004000efdf7836 */ /* 0x000fc40000000000 */
[C---:B------:R-:W-:Y:S01]  /*50e0*/  VIADD R222, R239.reuse, 0x4800 ;  /* 0x00004800efde7836 */ /* 0x040fe20000000000 */
[----:B------:R-:W-:Y:S01]  /*50f0*/  LDSM.16.M88.4 R36, [R238] ;  /* 0x00000000ee24783b */ /* 0x000fe20000000200 */
[C---:B------:R-:W-:Y:S02]  /*5100*/  VIADD R221, R239.reuse, 0x5000 ;  /* 0x00005000efdd7836 */ /* 0x040fe40000000000 */
[C---:B------:R-:W-:Y:S01]  /*5110*/  VIADD R219, R239.reuse, 0x6000 ;  /* 0x00006000efdb7836 */ /* 0x040fe20000000000 */
[C---:B--2---:R-:W-:Y:S01]  /*5120*/  HMMA.16816.F32.BF16 R8, R64.reuse, R20, RZ ;  /* 0x000000144008723c */ /* 0x044fe200000418ff */
[----:B------:R-:W2:Y:S01]  /*5130*/  LDSM.16.M88.4 R28, [R235+0x8000] ;  /* 0x00800000eb1c783b */ /* 0x000ea20000000200 */
[C---:B------:R-:W-:Y:S02]  /*5140*/  VIADD R218, R239.reuse, 0x6800 ;  /* 0x00006800efda7836 */ /* 0x040fe40000000000 */
[----:B------:R-:W-:Y:S01]  /*5150*/  VIADD R216, R239, 0x7800 ;  /* 0x00007800efd87836 */ /* 0x000fe20000000000 */
[----:B------:R-:W-:Y:S01]  /*5160*/  LDSM.16.M88.4 R76, [R235+0x9800] ;  /* 0x00980000eb4c783b */ /* 0x000fe20000000200 */
[C---:B------:R-:W-:Y:S03]  /*5170*/  HMMA.16816.F32.BF16 R20, R64.reuse, R22, RZ ;  /* 0x000000164014723c */ /* 0x040fe600000418ff */
[----:B------:R-:W-:Y:S03]  /*5180*/  LDSM.16.M88.4 R60, [R228] ;  /* 0x00000000e43c783b */ /* 0x000fe60000000200 */
[C---:B----4-:R-:W-:Y:S01]  /*5190*/  HMMA.16816.F32.BF16 R32, R64.reuse, R48, RZ ;  /* 0x000000304020723c */ /* 0x050fe200000418ff */
[----:B------:R-:W-:Y:S04]  /*51a0*/  LDSM.16.M88.4 R80, [R237+0x4000] ;  /* 0x00400000ed50783b */ /* 0x000fe80000000200 */
[----:B------:R-:W-:Y:S01]  /*51b0*/  LDSM.16.M88.4 R92, [R241+0xe800] ;  /* 0x00e80000f15c783b */ /* 0x000fe20000000200 */
[C---:B------:R-:W-:Y:S03]  /*51c0*/  HMMA.16816.F32.BF16 R48, R64.reuse, R50, RZ ;  /* 0x000000324030723c */ /* 0x040fe600000418ff */
[----:B------:R-:W-:Y:S03]  /*51d0*/  LDSM.16.M88.4 R88, [R235+0xe000] ;  /* 0x00e00000eb58783b */ /* 0x000fe60000000200 */
[C---:B-1----:R-:W-:Y:S01]  /*51e0*/  HMMA.16816.F32.BF16 R44, R64.reuse, R72, RZ ;  /* 0x00000048402c723c */ /* 0x042fe200000418ff */
[----:B------:R-:W-:Y:S04]  /*51f0*/  LDSM.16.M88.4 R84, [R228+0x5000] ;  /* 0x00500000e454783b */ /* 0x000fe80000000200 */
[----:B------:R-:W0:Y:S01]  /*5200*/  LDGDEPBAR ;  /* 0x00000000000079af */ /* 0x000e220000000000 */
[C---:B------:R-:W-:Y:S06]  /*5210*/  HMMA.16816.F32.BF16 R72, R64.reuse, R74, RZ ;  /* 0x0000004a4048723c */ /* 0x040fec00000418ff */
[C---:B------:R-:W-:Y:S06]  /*5220*/  HMMA.16816.F32.BF16 R68, R64.reuse, R24, RZ ;  /* 0x000000184044723c */ /* 0x040fec00000418ff */
[----:B------:R-:W-:Y:S01]  /*5230*/  HMMA.16816.F32.BF16 R64, R64, R26, RZ ;  /* 0x0000001a4040723c */ /* 0x000fe200000418ff */
[----:B------:R-:W1:Y:S05]  /*5240*/  LDSM.16.M88.4 R24, [R235+0x8800] ;  /* 0x00880000eb18783b */ /* 0x000e6a0000000200 */
[C---:B---3--:R-:W-:Y:S06]  /*5250*/  HMMA.16816.F32.BF16 R8, R16.reuse, R12, R8 ;  /* 0x0000000c1008723c */ /* 0x048fec0000041808 */
[C---:B------:R-:W-:Y:S01]  /*5260*/  HMMA.16816.F32.BF16 R20, R16.reuse, R14, R20 ;  /* 0x0000000e1014723c */ /* 0x040fe20000041814 */
[----:B------:R-:W3:Y:S05]  /*5270*/  LDSM.16.M88.4 R12, [R235+0x9000] ;  /* 0x00900000eb0c783b */ /* 0x000eea0000000200 */
        /* <DEDUP_REMOVED lines=8> */
[----:B------:R-:W4:Y:S04]  /*5300*/  LDSM.16.M88.4 R16, [R237] ;  /* 0x00000000ed10783b */ /* 0x000f280000000200 */
[----:B------:R-:W4:Y:S01]  /*5310*/  LDSM.16.M88.4 R40, [R228+0x800] ;  /* 0x00080000e428783b */ /* 0x000f220000000200 */
        /* <DEDUP_REMOVED lines=22> */
[C---:B-1----:R-:W-:Y:S06]  /*5480*/  HMMA.16816.F32.BF16 R68, R16.reuse, R24, R68 ;  /* 0x000000181044723c */ /* 0x042fec0000041844 */
[----:B------:R-:W-:Y:S01]  /*5490*/  HMMA.16816.F32.BF16 R64, R16, R26, R64 ;  /* 0x0000001a1040723c */ /* 0x000fe20000041840 */
[----:B------:R-:W1:Y:S04]  /*54a0*/  LDSM.16.M88.4 R24, [R239+0x2800] ;  /* 0x00280000ef18783b */ /* 0x000e680000000200 */
[----:B------:R-:W1:Y:S01]  /*54b0*/  LDSM.16.M88.4 R16, [R239+0x3000] ;  /* 0x00300000ef10783b */ /* 0x000e620000000200 */
[C---:B---3--:R-:W-:Y:S06]  /*54c0*/  HMMA.16816.F32.BF16 R8, R12.reuse, R56, R8 ;  /* 0x000000380c08723c */ /* 0x048fec0000041808 */
[C---:B------:R-:W-:Y:S01]  /*54d0*/  HMMA.16816.F32.BF16 R20, R12.reuse, R58, R20 ;  /* 0x0000003a0c14723c */ /* 0x040fe20000041814 */
        /* <DEDUP_REMOVED lines=19> */
[----:B------:R-:W2:Y:S05]  /*5610*/  LDSM.16.M88.4 R16, [R228+0x2800] ;  /* 0x00280000e410783b */ /* 0x000eaa0000000200 */
        /* <DEDUP_REMOVED lines=21> */
[----:B------:R-:W-:Y:S01]  /*5770*/  HMMA.16816.F32.BF16 R48, R28, R18, R48 ;  /* 0x000000121c30723c */ /* 0x000fe20000041830 */
[----:B------:R-:W1:Y:S05]  /*5780*/  LDSM.16.M88.4 R16, [R240+0x4000] ;  /* 0x00400000f010783b */ /* 0x000e6a0000000200 */
[C---:B---3--:R-:W-:Y:S06]  /*5790*/  HMMA.16816.F32.BF16 R8, R36.reuse, R12, R8 ;  /* 0x0000000c2408723c */ /* 0x048fec0000041808 */
[----:B------:R-:W-:Y:S01]  /*57a0*/  HMMA.16816.F32.BF16 R20, R36, R14, R20 ;  /* 0x0000000e2414723c */ /* 0x000fe20000041814 */
[----:B------:R-:W-:Y:S05]  /*57b0*/  LDSM.16.M88.4 R12, [R238+0x4000] ;  /* 0x00400000ee0c783b */ /* 0x000fea0000000200 */
[C---:B------:R-:W-:Y:S06]  /*57c0*/  HMMA.16816.F32.BF16 R44, R28.reuse, R52, R44 ;  /* 0x000000341c2c723c */ /* 0x040fec000004182c */
[C---:B------:R-:W-:Y:S01]  /*57d0*/  HMMA.16816.F32.BF16 R72, R28.reuse, R54, R72 ;  /* 0x000000361c48723c */ /* 0x040fe20000041848 */
[----:B------:R-:W-:Y:S05]  /*57e0*/  LDSM.16.M88.4 R52, [R239+0x5000] ;  /* 0x00500000ef34783b */ /* 0x000fea0000000200 */
[C---:B------:R-:W-:Y:S06]  /*57f0*/  HMMA.16816.F32.BF16 R68, R28.reuse, R40, R68 ;  /* 0x000000281c44723c */ /* 0x040fec0000041844 */
[----:B------:R-:W-:Y:S01]  /*5800*/  HMMA.16816.F32.BF16 R64, R28, R42, R64 ;  /* 0x0000002a1c40723c */ /* 0x000fe20000041840 */
[----:B------:R-:W2:Y:S04]  /*5810*/  LDSM.16.M88.4 R40, [R235+0xc000] ;  /* 0x00c00000eb28783b */ /* 0x000ea80000000200 */
[----:B------:R-:W3:Y:S01]  /*5820*/  LDSM.16.M88.4 R28, [R239+0x4800] ;  /* 0x00480000ef1c783b */ /* 0x000ee20000000200 */
        /* <DEDUP_REMOVED lines=13> */
[C---:B--2---:R-:W-:Y:S06]  /*5900*/  HMMA.16816.F32.BF16 R8, R12.reuse, R40, R8 ;  /* 0x000000280c08723c */ /* 0x044fec0000041808 */
[----:B------:R-:W-:Y:S01]  /*5910*/  HMMA.16816.F32.BF16 R20, R12, R42, R20 ;  /* 0x0000002a0c14723c */ /* 0x000fe20000041814 */
[----:B------:R-:W-:Y:S05]  /*5920*/  LDSM.16.M88.4 R40, [R240+0x6000] ;  /* 0x00600000f028783b */ /* 0x000fea0000000200 */
[C---:B---3--:R-:W-:Y:S06]  /*5930*/  HMMA.16816.F32.BF16 R32, R16.reuse, R28, R32 ;  /* 0x0000001c1020723c */ /* 0x048fec0000041820 */
[C---:B------:R-:W-:Y:S01]  /*5940*/  HMMA.16816.F32.BF16 R48, R16.reuse, R30, R48 ;  /* 0x0000001e1030723c */ /* 0x040fe20000041830 */
[----:B------:R-:W2:Y:S05]  /*5950*/  LDSM.16.M88.4 R28, [R235+0xc800] ;  /* 0x00c80000eb1c783b */ /* 0x000eaa0000000200 */
[C---:B------:R-:W-:Y:S06]  /*5960*/  HMMA.16816.F32.BF16 R44, R16.reuse, R52, R44 ;  /* 0x00000034102c723c */ /* 0x040fec000004182c */
[C---:B------:R-:W-:Y:S01]  /*5970*/  HMMA.16816.F32.BF16 R72, R16.reuse, R54, R72 ;  /* 0x000000361048723c */ /* 0x040fe20000041848 */
[----:B------:R-:W3:Y:S05]  /*5980*/  LDSM.16.M88.4 R52, [R228+0x4800] ;  /* 0x00480000e434783b */ /* 0x000eea0000000200 */
[----:B-1----:R-:W-:Y:S06]  /*5990*/  HMMA.16816.F32.BF16 R68, R16, R24, R68 ;  /* 0x000000181044723c */ /* 0x002fec0000041844 */
[----:B------:R-:W-:Y:S06]  /*59a0*/  HMMA.16816.F32.BF16 R8, R80, R76, R8 ;  /* 0x0000004c5008723c */ /* 0x000fec0000041808 */
[----:B------:R-:W-:Y:S01]  /*59b0*/  HMMA.16816.F32.BF16 R64, R16, R26, R64 ;  /* 0x0000001a1040723c */ /* 0x000fe20000041840 */
[----:B------:R-:W1:Y:S04]  /*59c0*/  LDSM.16.M88.4 R16, [R235+0xd800] ;  /* 0x00d80000eb10783b */ /* 0x000e680000000200 */
[----:B------:R-:W4:Y:S01]  /*59d0*/  LDSM.16.M88.4 R24, [R239+0x6000] ;  /* 0x00600000ef18783b */ /* 0x000f220000000200 */
[----:B------:R-:W-:Y:S03]  /*59e0*/  HMMA.16816.F32.BF16 R20, R80, R78, R20 ;  /* 0x0000004e5014723c */ /* 0x000fe60000041814 */
[----:B------:R-:W4:Y:S03]  /*59f0*/  LDSM.16.M88.4 R76, [R228+0x5800] ;  /* 0x00580000e44c783b */ /* 0x000f260000000200 */
[C---:B--2---:R-:W-:Y:S06]  /*5a00*/  HMMA.16816.F32.BF16 R32, R12.reuse, R28, R32 ;  /* 0x0000001c0c20723c */ /* 0x044fec0000041820 */
[----:B------:R-:W-:Y:S01]  /*5a10*/  HMMA.16816.F32.BF16 R48, R12, R30, R48 ;  /* 0x0000001e0c30723c */ /* 0x000fe20000041830 */
[----:B------:R-:W2:Y:S05]  /*5a20*/  LDSM.16.M88.4 R28, [R238+0x6000] ;  /* 0x00600000ee1c783b */ /* 0x000eaa0000000200 */
[C---:B------:R-:W-:Y:S06]  /*5a30*/  HMMA.16816.F32.BF16 R8, R60.reuse, R36, R8 ;  /* 0x000000243c08723c */ /* 0x040fec0000041808 */
[----:B------:R-:W-:Y:S01]  /*5a40*/  HMMA.16816.F32.BF16 R20, R60, R38, R20 ;  /* 0x000000263c14723c */ /* 0x000fe20000041814 */
[----:B------:R-:W-:Y:S05]  /*5a50*/  LDSM.16.M88.4 R36, [R239+0x6800] ;  /* 0x00680000ef24783b */ /* 0x000fea0000000200 */
[----:B---3--:R-:W-:Y:S06]  /*5a60*/  HMMA.16816.F32.BF16 R32, R80, R52, R32 ;  /* 0x000000345020723c */ /* 0x008fec0000041820 */
[C---:B-1----:R-:W-:Y:S06]  /*5a70*/  HMMA.16816.F32.BF16 R68, R12.reuse, R16, R68 ;  /* 0x000000100c44723c */ /* 0x042fec0000041844 */
[C---:B------:R-:W-:Y:S06]  /*5a80*/  HMMA.16816.F32.BF16 R44, R12.reuse, R56, R44 ;  /* 0x000000380c2c723c */ /* 0x040fec000004182c */
[----:B------:R-:W-:Y:S01]  /*5a90*/  HMMA.16816.F32.BF16 R72, R12, R58, R72 ;  /* 0x0000003a0c48723c */ /* 0x000fe20000041848 */
[----:B------:R-:W-:Y:S05]  /*5aa0*/  LDSM.16.M88.4 R56, [R241+0xf000] ;  /* 0x00f00000f138783b */ /* 0x000fea0000000200 */
[----:B----4-:R-:W-:Y:S06]  /*5ab0*/  HMMA.16816.F32.BF16 R8, R40, R24, R8 ;  /* 0x000000182808723c */ /* 0x010fec0000041808 */
[----:B------:R-:W-:Y:S01]  /*5ac0*/  HMMA.16816.F32.BF16 R64, R12, R18, R64 ;  /* 0x000000120c40723c */ /* 0x000fe20000041840 */
[----:B------:R-:W-:Y:S04]  /*5ad0*/  LDSM.16.M88.4 R16, [R237+0x6000] ;  /* 0x00600000ed10783b */ /* 0x000fe80000000200 */
[----:B------:R-:W-:Y:S01]  /*5ae0*/  LDSM.16.M88.4 R12, [R228+0x6000] ;  /* 0x00600000e40c783b */ /* 0x000fe20000000200 */
[----:B------:R-:W-:Y:S03]  /*5af0*/  HMMA.16816.F32.BF16 R48, R80, R54, R48 ;  /* 0x000000365030723c */ /* 0x000fe60000041830 */
[----:B------:R-:W1:Y:S03]  /*5b00*/  LDSM.16.M88.4 R52, [R241+0xf800] ;  /* 0x00f80000f134783b */ /* 0x000e660000000200 */
[----:B------:R-:W-:Y:S01]  /*5b10*/  HMMA.16816.F32.BF16 R20, R40, R26, R20 ;  /* 0x0000001a2814723c */ /* 0x000fe20000041814 */
[----:B------:R-:W-:Y:S05]  /*5b20*/  LDSM.16.M88.4 R24, [R235+0xe800] ;  /* 0x00e80000eb18783b */ /* 0x000fea0000000200 */
[----:B------:R-:W-:Y:S06]  /*5b30*/  HMMA.16816.F32.BF16 R68, R80, R76, R68 ;  /* 0x0000004c5044723c */ /* 0x000fec0000041844 */
[----:B------:R-:W-:Y:S06]  /*5b40*/  HMMA.16816.F32.BF16 R32, R60, R92, R32 ;  /* 0x0000005c3c20723c */ /* 0x000fec0000041820 */
[----:B--2---:R-:W-:Y:S06]  /*5b50*/  HMMA.16816.F32.BF16 R8, R28, R88, R8 ;  /* 0x000000581c08723c */ /* 0x004fec0000041808 */
[C---:B------:R-:W-:Y:S06]  /*5b60*/  HMMA.16816.F32.BF16 R44, R80.reuse, R84, R44 ;  /* 0x00000054502c723c */ /* 0x040fec000004182c */
[C---:B------:R-:W-:Y:S06]  /*5b70*/  HMMA.16816.F32.BF16 R72, R80.reuse, R86, R72 ;  /* 0x000000565048723c */ /* 0x040fec0000041848 */
[----:B------:R-:W-:Y:S01]  /*5b80*/  HMMA.16816.F32.BF16 R64, R80, R78, R64 ;  /* 0x0000004e5040723c */ /* 0x000fe20000041840 */
[----:B------:R-:W2:Y:S04]  /*5b90*/  LDSM.16.M88.4 R80, [R239+0x7800] ;  /* 0x00780000ef50783b */ /* 0x000ea80000000200 */
[----:B------:R-:W3:Y:S01]  /*5ba0*/  LDSM.16.M88.4 R76, [R239+0x7000] ;  /* 0x00700000ef4c783b */ /* 0x000ee20000000200 */
[----:B------:R-:W-:Y:S06]  /*5bb0*/  HMMA.16816.F32.BF16 R48, R60, R94, R48 ;  /* 0x0000005e3c30723c */ /* 0x000fec0000041830 */
[----:B------:R-:W-:Y:S06]  /*5bc0*/  HMMA.16816.F32.BF16 R20, R28, R90, R20 ;  /* 0x0000005a1c14723c */ /* 0x000fec0000041814 */
[----:B-1----:R-:W-:Y:S06]  /*5bd0*/  HMMA.16816.F32.BF16 R68, R60, R52, R68 ;  /* 0x000000343c44723c */ /* 0x002fec0000041844 */
[----:B------:R-:W-:Y:S06]  /*5be0*/  HMMA.16816.F32.BF16 R32, R40, R36, R32 ;  /* 0x000000242820723c */ /* 0x000fec0000041820 */
[----:B------:R-:W-:Y:S06]  /*5bf0*/  HMMA.16816.F32.BF16 R8, R16, R12, R8 ;  /* 0x0000000c1008723c */ /* 0x000fec0000041808 */
[----:B------:R-:W-:Y:S06]  /*5c00*/  HMMA.16816.F32.BF16 R44, R60, R56, R44 ;  /* 0x000000383c2c723c */ /* 0x000fec000004182c */
[----:B------:R-:W-:Y:S01]  /*5c10*/  HMMA.16816.F32.BF16 R48, R40, R38, R48 ;  /* 0x000000262830723c */ /* 0x000fe20000041830 */
[----:B------:R-:W-:Y:S05]  /*5c20*/  LDSM.16.M88.4 R36, [R235+0xf000] ;  /* 0x00f00000eb24783b */ /* 0x000fea0000000200 */
[----:B------:R-:W-:Y:S01]  /*5c30*/  HMMA.16816.F32.BF16 R20, R16, R14, R20 ;  /* 0x0000000e1014723c */ /* 0x000fe20000041814 */
[----:B------:R-:W1:Y:S05]  /*5c40*/  LDSM.16.M88.4 R12, [R235+0xf800] ;  /* 0x00f80000eb0c783b */ /* 0x000e6a0000000200 */
[----:B------:R-:W-:Y:S01]  /*5c50*/  HMMA.16816.F32.BF16 R72, R60, R58, R72 ;  /* 0x0000003a3c48723c */ /* 0x000fe20000041848 */
[----:B------:R-:W4:Y:S01]  /*5c60*/  LDSM.16.M88.4 R56, [R228+0x6800] ;  /* 0x00680000e438783b */ /* 0x000f220000000200 */
[----:B------:R-:W-:Y:S01]  /*5c70*/  FMUL.FTZ R8, R8, UR28 ;  /* 0x0000001c08087c20 */ /* 0x000fe20008410000 */
[----:B------:R-:W-:-:S03]  /*5c80*/  FMUL.FTZ R53, R10, UR28 ;  /* 0x0000001c0a357c20 */ /* 0x000fc60008410000 */
[----:B------:R-:W-:Y:S01]  /*5c90*/  HMMA.16816.F32.BF16 R64, R60, R54, R64 ;  /* 0x000000363c40723c */ /* 0x000fe20000041840 */
[----:B------:R3:W-:Y:S05]  /*5ca0*/  MUFU.TANH R52, R8 ;  /* 0x0000000800347308 */ /* 0x0007ea0000002400 */
[----:B--2---:R-:W-:Y:S01]  /*5cb0*/  HMMA.16816.F32.BF16 R68, R40, R80, R68 ;  /* 0x000000502844723c */ /* 0x004fe20000041844 */
[----:B------:R-:W-:Y:S01]  /*5cc0*/  FMUL.FTZ R54, R9, UR28 ;  /* 0x0000001c09367c20 */ /* 0x000fe20008410000 */
[----:B------:R-:W-:Y:S01]  /*5cd0*/  FMUL.FTZ R55, R11, UR28 ;  /* 0x0000001c0b377c20 */ /* 0x000fe20008410000 */
[----:B------:R-:W-:Y:S03]  /*5ce0*/  MUFU.TANH R53, R53 ;  /* 0x0000003500357308 */ /* 0x000fe60000002400 */
[----:B------:R-:W-:Y:S01]  /*5cf0*/  HMMA.16816.F32.BF16 R32, R28, R24, R32 ;  /* 0x000000181c20723c */ /* 0x000fe20000041820 */
[----:B------:R-:W-:Y:S01]  /*5d00*/  FMUL.FTZ R20, R20, UR28 ;  /* 0x0000001c14147c20 */ /* 0x000fe20008410000 */
[----:B------:R-:W-:Y:S01]  /*5d10*/  FMUL.FTZ R22, R22, UR28 ;  /* 0x0000001c16167c20 */ /* 0x000fe20008410000 */
[----:B------:R-:W-:Y:S01]  /*5d20*/  FMUL.FTZ R21, R21, UR28 ;  /* 0x0000001c15157c20 */ /* 0x000fe20008410000 */
[----:B------:R-:W-:Y:S01]  /*5d30*/  FMUL.FTZ R23, R23, UR28 ;  /* 0x0000001c17177c20 */ /* 0x000fe20008410000 */
[----:B------:R-:W-:Y:S01]  /*5d40*/  MUFU.TANH R54, R54 ;  /* 0x0000003600367308 */ /* 0x000fe20000002400 */
[----:B---3--:R-:W-:Y:S01]  /*5d50*/  HMMA.16816.F32.BF16 R44, R40, R76, R44 ;  /* 0x0000004c282c723c */ /* 0x008fe2000004182c */
[----:B------:R-:W-:Y:S05]  /*5d60*/  LDSM.16.M88.4 R8, [R228+0x7000] ;  /* 0x00700000e408783b */ /* 0x000fea0000000200 */
[----:B------:R-:W-:Y:S01]  /*5d70*/  HMMA.16816.F32.BF16 R48, R28, R26, R48 ;  /* 0x0000001a1c30723c */ /* 0x000fe20000041830 */
[----:B------:R-:W2:Y:S01]  /*5d80*/  LDSM.16.M88.4 R24, [R228+0x7800] ;  /* 0x00780000e418783b */ /* 0x000ea20000000200 */
[----:B------:R-:W3:Y:S01]  /*5d90*/  MUFU.TANH R55, R55 ;  /* 0x0000003700377308 */ /* 0x000ee20000002400 */
[----:B------:R-:W-:-:S04]  /*5da0*/  DEPBAR.LE SB0, 0x0 ;  /* 0x000080000000791a */ /* 0x000fc80000000000 */
[C---:B------:R-:W-:Y:S03]  /*5db0*/  HMMA.16816.F32.BF16 R72, R40.reuse, R78, R72 ;  /* 0x0000004e2848723c */ /* 0x040fe60000041848 */
[----:B------:R-:W3:Y:S03]  /*5dc0*/  MUFU.TANH R20, R20 ;  /* 0x0000001400147308 */ /* 0x000ee60000002400 */
[----:B------:R-:W-:Y:S05]  /*5dd0*/  HMMA.16816.F32.BF16 R64, R40, R82, R64 ;  /* 0x000000522840723c */ /* 0x000fea0000041840 */
[----:B------:R-:W3:Y:S01]  /*5de0*/  MUFU.TANH R22, R22 ;  /* 0x0000001600167308 */ /* 0x000ee20000002400 */
[----:B-1----:R-:W-:Y:S06]  /*5df0*/  HMMA.16816.F32.BF16 R68, R28, R12, R68 ;  /* 0x0000000c1c44723c */ /* 0x002fec0000041844 */
[----:B----4-:R-:W-:Y:S01]  /*5e00*/  HMMA.16816.F32.BF16 R32, R16, R56, R32 ;  /* 0x000000381020723c */ /* 0x010fe20000041820 */
[----:B------:R-:W-:Y:S05]  /*5e10*/  MUFU.TANH R21, R21 ;  /* 0x0000001500157308 */ /* 0x000fea0000002400 */
[C---:B------:R-:W-:Y:S03]  /*5e20*/  HMMA.16816.F32.BF16 R44, R28.reuse, R36, R44 ;  /* 0x000000241c2c723c */ /* 0x040fe6000004182c */
[----:B------:R-:W-:Y:S03]  /*5e30*/  MUFU.TANH R23, R23 ;  /* 0x0000001700177308 */ /* 0x000fe60000002400 */
[C---:B------:R-:W-:Y:S06]  /*5e40*/  HMMA.16816.F32.BF16 R72, R28.reuse, R38, R72 ;  /* 0x000000261c48723c */ /* 0x040fec0000041848 */
[----:B------:R-:W-:Y:S06]  /*5e50*/  HMMA.16816.F32.BF16 R64, R28, R14, R64 ;  /* 0x0000000e1c40723c */ /* 0x000fec0000041840 */
[----:B------:R-:W-:Y:S01]  /*5e60*/  HMMA.16816.F32.BF16 R48, R16, R58, R48 ;  /* 0x0000003a1030723c */ /* 0x000fe20000041830 */
[----:B------:R-:W-:Y:S01]  /*5e70*/  FMUL.FTZ R12, R32, UR28 ;  /* 0x0000001c200c7c20 */ /* 0x000fe20008410000 */
[----:B------:R-:W-:-:S02]  /*5e80*/  IMAD.U32 R15, RZ, RZ, UR18 ;  /* 0x00000012ff0f7e24 */ /* 0x000fc4000f8e00ff */
[----:B------:R-:W-:Y:S02]  /*5e90*/  FMUL.FTZ R13, R33, UR28 ;  /* 0x0000001c210d7c20 */ /* 0x000fe40008410000 */
[C---:B--2---:R-:W-:Y:S01]  /*5ea0*/  HMMA.16816.F32.BF16 R68, R16.reuse, R24, R68 ;  /* 0x000000181044723c */ /* 0x044fe20000041844 */
[----:B------:R-:W-:Y:S01]  /*5eb0*/  VIADDMNMX R2, R96, 0x8, R15, PT ;  /* 0x0000000860027846 */ /* 0x000fe2000380010f */
[----:B------:R-:W1:Y:S04]  /*5ec0*/  MUFU.TANH R12, R12 ;  /* 0x0000000c000c7308 */ /* 0x000e680000002400 */
[----:B------:R-:W-:Y:S01]  /*5ed0*/  HMMA.16816.F32.BF16 R44, R16, R8, R44 ;  /* 0x00000008102c723c */ /* 0x000fe2000004182c */
[----:B------:R-:W-:-:S03]  /*5ee0*/  VIADD R24, R245, UR14 ;  /* 0x0000000ef5187c36 */ /* 0x000fc60008000000 */
[----:B------:R-:W-:Y:S01]  /*5ef0*/  MUFU.TANH R13, R13 ;  /* 0x0000000d000d7308 */ /* 0x000fe20000002400 */
[----:B------:R-:W-:Y:S01]  /*5f00*/  VIADD R14, R24, 0x1 ;  /* 0x00000001180e7836 */ /* 0x000fe20000000000 */
[C---:B------:R-:W-:Y:S01]  /*5f10*/  HMMA.16816.F32.BF16 R72, R16.reuse, R10, R72 ;  /* 0x0000000a1048723c */ /* 0x040fe20000041848 */
[----:B------:R-:W-:Y:S01]  /*5f20*/  FMUL.FTZ R9, R35, UR28 ;  /* 0x0000001c23097c20 */ /* 0x000fe20008410000 */
[----:B------:R-:W-:Y:S02]  /*5f30*/  FMUL.FTZ R8, R34, UR28 ;  /* 0x0000001c22087c20 */ /* 0x000fe40008410000 */
[----:B------:R-:W-:Y:S02]  /*5f40*/  I2FP.F32.S32 R15, R14 ;  /* 0x0000000e000f7245 */ /* 0x000fe40000201400 */
[----:B------:R-:W-:Y:S01]  /*5f50*/  HMMA.16816.F32.BF16 R64, R16, R26, R64 ;  /* 0x0000001a1040723c */ /* 0x000fe20000041840 */
[----:B------:R-:W-:Y:S01]  /*5f60*/  ISETP.GE.AND P4, PT, R14, R167, PT ;  /* 0x000000a70e00720c */ /* 0x000fe20003f86270 */
[----:B------:R-:W-:Y:S01]  /*5f70*/  FMUL.FTZ R10, R48, UR28 ;  /* 0x0000001c300a7c20 */ /* 0x000fe20008410000 */
[----:B------:R-:W-:Y:S01]  /*5f80*/  ISETP.GE.AND P1, PT, R14, R2, PT ;  /* 0x000000020e00720c */ /* 0x000fe20003f26270 */
[----:B------:R-:W-:Y:S01]  /*5f90*/  FMUL.FTZ R11, R49, UR28 ;  /* 0x0000001c310b7c20 */ /* 0x000fe20008410000 */
[C---:B------:R-:W-:Y:S01]  /*5fa0*/  IADD3 R14, R24.reuse, 0x8, RZ ;  /* 0x00000008180e7810 */ /* 0x040fe20007ffe0ff */
[C---:B---3--:R-:W-:Y:S01]  /*5fb0*/  FFMA.FTZ R28, R15.reuse, UR5, R55 ;  /* 0x000000050f1c7c23 */ /* 0x048fe20008010037 */
[----:B------:R-:W-:Y:S01]  /*5fc0*/  FFMA.FTZ R19, R15, UR5, R54 ;  /* 0x000000050f137c23 */ /* 0x000fe20008010036 */
[----:B------:R-:W-:-:S02]  /*5fd0*/  VIADD R27, R24, 0x10 ;  /* 0x00000010181b7836 */ /* 0x000fc40000000000 */
[----:B------:R-:W-:Y:S01]  /*5fe0*/  FMUL.FTZ R16, R50, UR28 ;  /* 0x0000001c32107c20 */ /* 0x000fe20008410000 */
[----:B------:R-:W-:Y:S02]  /*5ff0*/  VIADD R26, R24, 0x9 ;  /* 0x00000009181a7836 */ /* 0x000fe40000000000 */
[----:B------:R-:W-:Y:S01]  /*6000*/  FMUL.FTZ R18, R51, UR28 ;  /* 0x0000001c33127c20 */ /* 0x000fe20008410000 */
[----:B------:R-:W-:Y:S01]  /*6010*/  FSEL R19, R19, -INF , !P4 ;  /* 0xff80000013137808 */ /* 0x000fe20006000000 */
[----:B------:R-:W-:Y:S01]  /*6020*/  MUFU.TANH R9, R9 ;  /* 0x0000000900097308 */ /* 0x000fe20000002400 */
[----:B------:R-:W-:Y:S01]  /*6030*/  I2FP.F32.S32 R15, R14 ;  /* 0x0000000e000f7245 */ /* 0x000fe20000201400 */
[----:B------:R-:W-:Y:S01]  /*6040*/  FMUL.FTZ R25, R44, UR28 ;  /* 0x0000001c2c197c20 */ /* 0x000fe20008410000 */
[CC--:B------:R-:W-:Y:S01]  /*6050*/  ISETP.GE.AND P2, PT, R27.reuse, R167.reuse, PT ;  /* 0x000000a71b00720c */ /* 0x0c0fe20003f46270 */
[----:B------:R-:W-:Y:S01]  /*6060*/  FMUL.FTZ R46, R46, UR28 ;  /* 0x0000001c2e2e7c20 */ /* 0x000fe20008410000 */
[-C--:B------:R-:W-:Y:S01]  /*6070*/  ISETP.GE.AND P4, PT, R27, R2.reuse, PT ;  /* 0x000000021b00720c */ /* 0x080fe20003f86270 */
[----:B------:R-:W-:Y:S01]  /*6080*/  FFMA.FTZ R20, R15, UR5, R20 ;  /* 0x000000050f147c23 */ /* 0x000fe20008010014 */
[C---:B------:R-:W-:Y:S01]  /*6090*/  ISETP.GE.AND P6, PT, R26.reuse, R167, PT ;  /* 0x000000a71a00720c */ /* 0x040fe20003fc6270 */
[----:B------:R-:W2:Y:S01]  /*60a0*/  MUFU.TANH R8, R8 ;  /* 0x0000000800087308 */ /* 0x000ea20000002400 */
[----:B------:R-:W-:Y:S01]  /*60b0*/  ISETP.GE.AND P5, PT, R26, R2, PT ;  /* 0x000000021a00720c */ /* 0x000fe20003fa6270 */
[----:B------:R-:W-:Y:S01]  /*60c0*/  FMUL.FTZ R45, R45, UR28 ;  /* 0x0000001c2d2d7c20 */ /* 0x000fe20008410000 */
[----:B------:R-:W-:Y:S01]  /*60d0*/  I2FP.F32.S32 R27, R27 ;  /* 0x0000001b001b7245 */ /* 0x000fe20000201400 */
[----:B------:R-:W-:Y:S01]  /*60e0*/  FMUL.FTZ R47, R47, UR28 ;  /* 0x0000001c2f2f7c20 */ /* 0x000fe20008410000 */
[----:B------:R-:W-:Y:S01]  /*60f0*/  I2FP.F32.S32 R26, R26 ;  /* 0x0000001a001a7245 */ /* 0x000fe20000201400 */
[----:B------:R-:W-:Y:S01]  /*6100*/  FMUL.FTZ R72, R72, UR28 ;  /* 0x0000001c48487c20 */ /* 0x000fe20008410000 */
[C---:B------:R-:W-:Y:S01]  /*6110*/  ISETP.GE.AND P3, PT, R14.reuse, R167, PT ;  /* 0x000000a70e00720c */ /* 0x040fe20003f66270 */
[----:B------:R-:W3:Y:S01]  /*6120*/  MUFU.TANH R16, R16 ;  /* 0x0000001000107308 */ /* 0x000ee20000002400 */
[----:B------:R-:W-:Y:S01]  /*6130*/  ISETP.GE.AND P0, PT, R14, R2, PT ;  /* 0x000000020e00720c */ /* 0x000fe20003f06270 */
[----:B------:R-:W-:Y:S01]  /*6140*/  FFMA.FTZ R14, R15, UR5, R22 ;  /* 0x000000050f0e7c23 */ /* 0x000fe20008010016 */
[----:B-1----:R-:W-:Y:S01]  /*6150*/  FFMA.FTZ R15, R27, UR5, R12 ;  /* 0x000000051b0f7c23 */ /* 0x002fe2000801000c */
[----:B------:R-:W-:Y:S01]  /*6160*/  FFMA.FTZ R17, R26, UR5, R21 ;  /* 0x000000051a117c23 */ /* 0x000fe20008010015 */
[----:B------:R-:W-:-:S02]  /*6170*/  VIADD R12, R24, 0x11 ;  /* 0x00000011180c7836 */ /* 0x000fc40000000000 */
[----:B------:R-:W-:Y:S01]  /*6180*/  FFMA.FTZ R23, R26, UR5, R23 ;  /* 0x000000051a177c23 */ /* 0x000fe20008010017 */
[C---:B------:R-:W-:Y:S01]  /*6190*/  IADD3 R21, R24.reuse, 0x18, RZ ;  /* 0x0000001818157810 */ /* 0x040fe20007ffe0ff */
[----:B------:R-:W1:Y:S01]  /*61a0*/  MUFU.TANH R10, R10 ;  /* 0x0000000a000a7308 */ /* 0x000e620000002400 */
[----:B------:R-:W-:Y:S01]  /*61b0*/  VIADD R22, R24, 0x19 ;  /* 0x0000001918167836 */ /* 0x000fe20000000000 */
[----:B------:R-:W-:Y:S01]  /*61c0*/  FSEL R28, R28, -INF , !P1 ;  /* 0xff8000001c1c7808 */ /* 0x000fe20004800000 */
[----:B------:R-:W-:Y:S01]  /*61d0*/  FMUL.FTZ R74, R74, UR28 ;  /* 0x0000001c4a4a7c20 */ /* 0x000fe20008410000 */
[----:B------:R-:W-:Y:S01]  /*61e0*/  FSEL R29, R20, -INF , !P3 ;  /* 0xff800000141d7808 */ /* 0x000fe20005800000 */
[----:B--2---:R-:W-:Y:S01]  /*61f0*/  FFMA.FTZ R8, R27, UR5, R8 ;  /* 0x000000051b087c23 */ /* 0x004fe20008010008 */
[CC--:B------:R-:W-:Y:S01]  /*6200*/  ISETP.GE.AND P1, PT, R12.reuse, R167.reuse, PT ;  /* 0x000000a70c00720c */ /* 0x0c0fe20003f26270 */
[----:B------:R-:W-:Y:S01]  /*6210*/  FMUL.FTZ R73, R73, UR28 ;  /* 0x0000001c49497c20 */ /* 0x000fe20008410000 */
        /* <DEDUP_REMOVED lines=8> */
[----:B------:R-:W4:Y:S01]  /*62a0*/  MUFU.TANH R11, R11 ;  /* 0x0000000b000b7308 */ /* 0x000f220000002400 */
[C---:B------:R-:W-:Y:S01]  /*62b0*/  ISETP.GE.AND P0, PT, R21.reuse, R167, PT ;  /* 0x000000a71500720c */ /* 0x040fe20003f06270 */
[C---:B------:R-:W-:Y:S01]  /*62c0*/  FFMA.FTZ R13, R20.reuse, UR5, R13 ;  /* 0x00000005140d7c23 */ /* 0x040fe2000801000d */
[-C--:B------:R-:W-:Y:S01]  /*62d0*/  ISETP.GE.AND P6, PT, R21, R2.reuse, PT ;  /* 0x000000021500720c */ /* 0x080fe20003fc6270 */
[----:B------:R-:W-:Y:S01]  /*62e0*/  FFMA.FTZ R20, R20, UR5, R9 ;  /* 0x0000000514147c23 */ /* 0x000fe20008010009 */
[----:B------:R-:W-:Y:S01]  /*62f0*/  FSEL R12, R23, -INF , !P5 ;  /* 0xff800000170c7808 */ /* 0x000fe20006800000 */
[----:B------:R-:W-:Y:S01]  /*6300*/  FMUL.FTZ R70, R70, UR28 ;  /* 0x0000001c46467c20 */ /* 0x000fe20008410000 */
[----:B------:R-:W-:Y:S01]  /*6310*/  FSEL R15, R15, -INF , !P2 ;  /* 0xff8000000f0f7808 */ /* 0x000fe20005000000 */
[----:B------:R-:W-:Y:S01]  /*6320*/  MUFU.TANH R25, R25 ;  /* 0x0000001900197308 */ /* 0x000fe20000002400 */
[----:B------:R-:W-:Y:S01]  /*6330*/  I2FP.F32.S32 R21, R21 ;  /* 0x0000001500157245 */ /* 0x000fe20000201400 */
[----:B------:R-:W-:Y:S01]  /*6340*/  FMUL.FTZ R75, R75, UR28 ;  /* 0x0000001c4b4b7c20 */ /* 0x000fe20008410000 */
[----:B------:R-:W-:Y:S01]  /*6350*/  ISETP.GE.AND P5, PT, R22, R167, PT ;  /* 0x000000a71600720c */ /* 0x000fe20003fa6270 */
[----:B------:R-:W-:Y:S01]  /*6360*/  FMUL.FTZ R64, R64, UR28 ;  /* 0x0000001c40407c20 */ /* 0x000fe20008410000 */
[----:B------:R-:W-:Y:S01]  /*6370*/  ISETP.GE.AND P2, PT, R22, R2, PT ;  /* 0x000000021600720c */ /* 0x000fe20003f46270 */
[C---:B---3--:R-:W-:Y:S01]  /*6380*/  FFMA.FTZ R9, R21.reuse, UR5, R16 ;  /* 0x0000000515097c23 */ /* 0x048fe20008010010 */
[----:B------:R-:W-:Y:S01]  /*6390*/  I2FP.F32.S32 R22, R22 ;  /* 0x0000001600167245 */ /* 0x000fe20000201400 */
[----:B------:R-:W-:Y:S01]  /*63a0*/  MUFU.TANH R46, R46 ;  /* 0x0000002e002e7308 */ /* 0x000fe20000002400 */
[----:B-1----:R-:W-:Y:S01]  /*63b0*/  FFMA.FTZ R26, R21, UR5, R10 ;  /* 0x00000005151a7c23 */ /* 0x002fe2000801000a */
[----:B------:R-:W-:Y:S01]  /*63c0*/  FSEL R10, R8, -INF , !P4 ;  /* 0xff800000080a7808 */ /* 0x000fe20006000000 */
[----:B------:R-:W-:Y:S01]  /*63d0*/  FMUL.FTZ R65, R65, UR28 ;  /* 0x0000001c41417c20 */ /* 0x000fe20008410000 */
[C---:B--2---:R-:W-:Y:S01]  /*63e0*/  FFMA.FTZ R16, R22.reuse, UR5, R18 ;  /* 0x0000000516107c23 */ /* 0x044fe20008010012 */
[----:B----4-:R-:W-:Y:S01]  /*63f0*/  FFMA.FTZ R23, R22, UR5, R11 ;  /* 0x0000000516177c23 */ /* 0x010fe2000801000b */
[C---:B------:R-:W-:Y:S01]  /*6400*/  VIADD R18, R24.reuse, 0x21 ;  /* 0x0000002118127836 */ /* 0x040fe20000000000 */
[C---:B------:R-:W-:Y:S01]  /*6410*/  IADD3 R21, R24.reuse, 0x28, RZ ;  /* 0x0000002818157810 */ /* 0x040fe20007ffe0ff */
[----:B------:R-:W1:Y:S01]  /*6420*/  MUFU.TANH R45, R45 ;  /* 0x0000002d002d7308 */ /* 0x000e620000002400 */
[----:B------:R-:W-:Y:S01]  /*6430*/  VIADD R22, R24, 0x20 ;  /* 0x0000002018167836 */ /* 0x000fe20000000000 */
[----:B------:R-:W-:Y:S01]  /*6440*/  FSEL R8, R20, -INF , !P3 ;  /* 0xff80000014087808 */ /* 0x000fe20005800000 */
[----:B------:R-:W-:Y:S01]  /*6450*/  FMUL.FTZ R66, R66, UR28 ;  /* 0x0000001c42427c20 */ /* 0x000fe20008410000 */
[----:B------:R-:W-:Y:S01]  /*6460*/  FSEL R11, R26, -INF , !P0 ;  /* 0xff8000001a0b7808 */ /* 0x000fe20004000000 */
[----:B------:R-:W-:Y:S01]  /*6470*/  FMUL.FTZ R67, R67, UR28 ;  /* 0x0000001c43437c20 */ /* 0x000fe20008410000 */
[----:B------:R-:W-:-:S02]  /*6480*/  FSEL R13, R13, -INF , !P1 ;  /* 0xff8000000d0d7808 */ /* 0x000fc40004800000 */
[----:B------:R-:W2:Y:S01]  /*6490*/  MUFU.TANH R47, R47 ;  /* 0x0000002f002f7308 */ /* 0x000ea20000002400 */
[CC--:B------:R-:W-:Y:S02]  /*64a0*/  ISETP.GE.AND P3, PT, R18.reuse, R167.reuse, PT ;  /* 0x000000a71200720c */ /* 0x0c0fe40003f66270 */
[----:B------:R-:W-:Y:S02]  /*64b0*/  ISETP.GE.AND P0, PT, R18, R2, PT ;  /* 0x000000021200720c */ /* 0x000fe40003f06270 */
[----:B------:R-:W-:Y:S02]  /*64c0*/  I2FP.F32.S32 R20, R18 ;  /* 0x0000001200147245 */ /* 0x000fe40000201400 */
[C---:B------:R-:W-:Y:S01]  /*64d0*/  ISETP.GE.AND P4, PT, R22.reuse, R167, PT ;  /* 0x000000a71600720c */ /* 0x040fe20003f86270 */
[----:B------:R-:W3:Y:S01]  /*64e0*/  MUFU.TANH R72, R72 ;  /* 0x0000004800487308 */ /* 0x000ee20000002400 */
[----:B------:R-:W-:Y:S01]  /*64f0*/  ISETP.GE.AND P1, PT, R22, R2, PT ;  /* 0x000000021600720c */ /* 0x000fe20003f26270 */
[----:B-1----:R-:W-:Y:S01]  /*6500*/  FFMA.FTZ R45, R20, UR5, R45 ;  /* 0x00000005142d7c23 */ /* 0x002fe2000801002d */
[----:B------:R-:W-:-:S02]  /*6510*/  FSEL R18, R9, -INF , !P6 ;  /* 0xff80000009127808 */ /* 0x000fc40007000000 */
[----:B------:R-:W-:Y:S02]  /*6520*/  I2FP.F32.S32 R22, R22 ;  /* 0x0000001600167245 */ /* 0x000fe40000201400 */
[----:B------:R-:W-:Y:S01]  /*6530*/  FSEL R9, R23, -INF , !P5 ;  /* 0xff80000017097808 */ /* 0x000fe20006800000 */
[----:B------:R-:W1:Y:S01]  /*6540*/  MUFU.TANH R74, R74 ;  /* 0x0000004a004a7308 */ /* 0x000e620000002400 */
[C---:B------:R-:W-:Y:S01]  /*6550*/  ISETP.GE.AND P6, PT, R21.reuse, R167, PT ;  /* 0x000000a71500720c */ /* 0x040fe20003fc6270 */
[C---:B------:R-:W-:Y:S01]  /*6560*/  FFMA.FTZ R25, R22.reuse, UR5, R25 ;  /* 0x0000000516197c23 */ /* 0x040fe20008010019 */
[----:B------:R-:W-:Y:S01]  /*6570*/  ISETP.GE.AND P5, PT, R21, R2, PT ;  /* 0x000000021500720c */ /* 0x000fe20003fa6270 */
[----:B------:R-:W-:Y:S01]  /*6580*/  FFMA.FTZ R46, R22, UR5, R46 ;  /* 0x00000005162e7c23 */ /* 0x000fe2000801002e */
[----:B------:R-:W-:Y:S01]  /*6590*/  I2FP.F32.S32 R21, R21 ;  /* 0x0000001500157245 */ /* 0x000fe20000201400 */
[----:B------:R-:W-:Y:S02]  /*65a0*/  VIADD R22, R24, 0x29 ;  /* 0x0000002918167836 */ /* 0x000fe40000000000 */
[----:B--2---:R-:W-:Y:S01]  /*65b0*/  FFMA.FTZ R47, R20, UR5, R47 ;  /* 0x00000005142f7c23 */ /* 0x004fe2000801002f */
[----:B------:R-:W2:Y:S01]  /*65c0*/  MUFU.TANH R73, R73 ;  /* 0x0000004900497308 */ /* 0x000ea20000002400 */
[----:B------:R-:W-:-:S02]  /*65d0*/  VIADD R20, R24, 0x31 ;  /* 0x0000003118147836 */ /* 0x000fc40000000000 */
[----:B---3--:R-:W-:Y:S01]  /*65e0*/  FFMA.FTZ R72, R21, UR5, R72 ;  /* 0x0000000515487c23 */ /* 0x008fe20008010048 */
[----:B------:R-:W-:Y:S02]  /*65f0*/  FSEL R16, R16, -INF , !P2 ;  /* 0xff80000010107808 */ /* 0x000fe40005000000 */
[----:B------:R-:W-:Y:S02]  /*6600*/  FSEL R199, R25, -INF , !P4 ;  /* 0xff80000019c77808 */ /* 0x000fe40006000000 */
[----:B------:R-:W-:Y:S01]  /*6610*/  ISETP.GE.AND P2, PT, R22, R167, PT ;  /* 0x000000a71600720c */ /* 0x000fe20003f46270 */
[----:B------:R-:W3:Y:S01]  /*6620*/  MUFU.TANH R71, R71 ;  /* 0x0000004700477308 */ /* 0x000ee20000002400 */
[----:B-1----:R-:W-:Y:S01]  /*6630*/  FFMA.FTZ R74, R21, UR5, R74 ;  /* 0x00000005154a7c23 */ /* 0x002fe2000801004a */
[----:B------:R-:W-:Y:S01]  /*6640*/  VIADD R21, R24, 0x30 ;  /* 0x0000003018157836 */ /* 0x000fe20000000000 */
[----:B------:R-:W-:Y:S02]  /*6650*/  ISETP.GE.AND P4, PT, R22, R2, PT ;  /* 0x000000021600720c */ /* 0x000fe40003f86270 */
[----:B------:R-:W-:-:S02]  /*6660*/  I2FP.F32.S32 R22, R22 ;  /* 0x0000001600167245 */ /* 0x000fc40000201400 */
[----:B------:R-:W-:Y:S01]  /*6670*/  FSEL R206, R47, -INF , !P0 ;  /* 0xff8000002fce7808 */ /* 0x000fe20004000000 */
[----:B------:R-:W1:Y:S01]  /*6680*/  MUFU.TANH R68, R68 ;  /* 0x0000004400447308 */ /* 0x000e620000002400 */
[----:B------:R-:W-:Y:S01]  /*6690*/  FSEL R197, R72, -INF , !P6 ;  /* 0xff80000048c57808 */ /* 0x000fe20007000000 */
[----:B--2---:R-:W-:Y:S01]  /*66a0*/  FFMA.FTZ R73, R22, UR5, R73 ;  /* 0x0000000516497c23 */ /* 0x004fe20008010049 */
[C---:B------:R-:W-:Y:S02]  /*66b0*/  ISETP.GE.AND P0, PT, R20.reuse, R167, PT ;  /* 0x000000a71400720c */ /* 0x040fe40003f06270 */
[----:B------:R-:W-:Y:S02]  /*66c0*/  ISETP.GE.AND P6, PT, R20, R2, PT ;  /* 0x000000021400720c */ /* 0x000fe40003fc6270 */
[----:B------:R-:W-:Y:S01]  /*66d0*/  I2FP.F32.S32 R20, R20 ;  /* 0x0000001400147245 */ /* 0x000fe20000201400 */
[----:B------:R-:W2:Y:S01]  /*66e0*/  MUFU.TANH R69, R69 ;  /* 0x0000004500457308 */ /* 0x000ea20000002400 */
[----:B------:R-:W-:-:S02]  /*66f0*/  FSEL R194, R46, -INF , !P1 ;  /* 0xff8000002ec27808 */ /* 0x000fc40004800000 */
[----:B------:R-:W-:Y:S01]  /*6700*/  FSEL R191, R45, -INF , !P3 ;  /* 0xff8000002dbf7808 */ /* 0x000fe20005800000 */
[----:B---3--:R-:W-:Y:S01]  /*6710*/  FFMA.FTZ R198, R20, UR5, R71 ;  /* 0x0000000514c67c23 */ /* 0x008fe20008010047 */
[C---:B------:R-:W-:Y:S02]  /*6720*/  ISETP.GE.AND P1, PT, R21.reuse, R167, PT ;  /* 0x000000a71500720c */ /* 0x040fe40003f26270 */
[----:B------:R-:W-:Y:S01]  /*6730*/  ISETP.GE.AND P3, PT, R21, R2, PT ;  /* 0x000000021500720c */ /* 0x000fe20003f66270 */
[----:B------:R-:W3:Y:S01]  /*6740*/  MUFU.TANH R70, R70 ;  /* 0x0000004600467308 */ /* 0x000ee20000002400 */
[----:B------:R-:W-:Y:S02]  /*6750*/  I2FP.F32.S32 R21, R21 ;  /* 0x0000001500157245 */ /* 0x000fe40000201400 */
[----:B------:R-:W-:Y:S02]  /*6760*/  FSEL R196, R74, -INF , !P5 ;  /* 0xff8000004ac47808 */ /* 0x000fe40006800000 */
[----:B------:R-:W-:Y:S01]  /*6770*/  FSEL R193, R73, -INF , !P2 ;  /* 0xff80000049c17808 */ /* 0x000fe20005000000 */
[----:B-1----:R-:W-:Y:S01]  /*6780*/  FFMA.FTZ R68, R21, UR5, R68 ;  /* 0x0000000515447c23 */ /* 0x002fe20008010044 */
[----:B------:R-:W-:Y:S01]  /*6790*/  ISETP.GE.AND P5, PT, R24, R167, PT ;  /* 0x000000a71800720c */ /* 0x000fe20003fa6270 */
[----:B------:R-:W1:Y:S01]  /*67a0*/  MUFU.TANH R75, R75 ;  /* 0x0000004b004b7308 */ /* 0x000e620000002400 */
[----:B--2---:R-:W-:Y:S01]  /*67b0*/  FFMA.FTZ R69, R20, UR5, R69 ;  /* 0x0000000514457c23 */ /* 0x004fe20008010045 */
[----:B------:R-:W-:-:S02]  /*67c0*/  IADD3 R20, R24, 0x38, RZ ;  /* 0x0000003818147810 */ /* 0x000fc40007ffe0ff */
[----:B------:R-:W-:Y:S02]  /*67d0*/  ISETP.GE.AND P2, PT, R24, R2, PT ;  /* 0x000000021800720c */ /* 0x000fe40003f46270 */
[----:B------:R-:W-:Y:S02]  /*67e0*/  FSEL R198, R198, -INF , !P6 ;  /* 0xff800000c6c67808 */ /* 0x000fe40007000000 */
[----:B------:R-:W2:Y:S01]  /*67f0*/  MUFU.TANH R64, R64 ;  /* 0x0000004000407308 */ /* 0x000ea20000002400 */
[----:B---3--:R-:W-:Y:S01]  /*6800*/  FFMA.FTZ R70, R21, UR5, R70 ;  /* 0x0000000515467c23 */ /* 0x008fe20008010046 */
[----:B------:R-:W-:Y:S01]  /*6810*/  I2FP.F32.S32 R21, R24 ;  /* 0x0000001800157245 */ /* 0x000fe20000201400 */
[----:B------:R-:W-:Y:S01]  /*6820*/  VIADD R24, R24, 0x39 ;  /* 0x0000003918187836 */ /* 0x000fe20000000000 */
[----:B------:R-:W-:Y:S02]  /*6830*/  PLOP3.LUT P6, PT, PT, PT, UP0, 0x80, 0x0 ;  /* 0x000000000000781c */ /* 0x000fe40003fcf008 */
[----:B------:R-:W-:Y:S01]  /*6840*/  FSEL R200, R70, -INF , !P3 ;  /* 0xff80000046c87808 */ /* 0x000fe20005800000 */
[----:B------:R-:W-:Y:S01]  /*6850*/  FFMA.FTZ R31, R21, UR5, R52 ;  /* 0x00000005151f7c23 */ /* 0x000fe20008010034 */
[----:B------:R-:W3:Y:S01]  /*6860*/  MUFU.TANH R65, R65 ;  /* 0x0000004100417308 */ /* 0x000ee20000002400 */
[----:B------:R-:W-:Y:S01]  /*6870*/  FSEL R203, R69, -INF , !P0 ;  /* 0xff80000045cb7808 */ /* 0x000fe20004000000 */
[----:B-1----:R-:W-:Y:S01]  /*6880*/  FFMA.FTZ R75, R22, UR5, R75 ;  /* 0x00000005164b7c23 */ /* 0x002fe2000801004b */
[C---:B------:R-:W-:Y:S01]  /*6890*/  ISETP.GE.AND P3, PT, R24.reuse, R167, PT ;  /* 0x000000a71800720c */ /* 0x040fe20003f66270 */
[----:B------:R-:W-:Y:S01]  /*68a0*/  FFMA.FTZ R30, R21, UR5, R53 ;  /* 0x00000005151e7c23 */ /* 0x000fe20008010035 */
[----:B------:R-:W-:-:S02]  /*68b0*/  ISETP.GE.AND P0, PT, R24, R2, PT ;  /* 0x000000021800720c */ /* 0x000fc40003f06270 */
[----:B------:R-:W-:Y:S01]  /*68c0*/  I2FP.F32.S32 R23, R20 ;  /* 0x0000001400177245 */ /* 0x000fe20000201400 */
[----:B------:R-:W1:Y:S01]  /*68d0*/  MUFU.TANH R66, R66 ;  /* 0x0000004200427308 */ /* 0x000e620000002400 */
[----:B------:R-:W-:Y:S02]  /*68e0*/  I2FP.F32.S32 R24, R24 ;  /* 0x0000001800187245 */ /* 0x000fe40000201400 */
[----:B------:R-:W-:Y:S01]  /*68f0*/  FSEL R204, R75, -INF , !P4 ;  /* 0xff8000004bcc7808 */ /* 0x000fe20006000000 */
[----:B--2---:R-:W-:Y:S01]  /*6900*/  FFMA.FTZ R201, R23, UR5, R64 ;  /* 0x0000000517c97c23 */ /* 0x004fe20008010040 */
[----:B------:R-:W-:Y:S01]  /*6910*/  FSEL R205, R68, -INF , !P1 ;  /* 0xff80000044cd7808 */ /* 0x000fe20004800000 */
[----:B------:R-:W-:Y:S01]  /*6920*/  BAR.SYNC.DEFER_BLOCKING 0x0 ;  /* 0x0000000000007b1d */ /* 0x000fe20000010000 */
[----:B------:R-:W-:Y:S01]  /*6930*/  ISETP.GE.AND P4, PT, R20, R167, PT ;  /* 0x000000a71400720c */ /* 0x000fe20003f86270 */
[----:B---3--:R-:W-:Y:S01]  /*6940*/  FFMA.FTZ R171, R24, UR5, R65 ;  /* 0x0000000518ab7c23 */ /* 0x008fe20008010041 */
[----:B------:R-:W-:-:S03]  /*6950*/  ISETP.GE.AND P1, PT, R20, R2, PT ;  /* 0x000000021400720c */ /* 0x000fc60003f26270 */
[----:B------:R-:W2:Y:S01]  /*6960*/  MUFU.TANH R67, R67 ;  /* 0x0000004300437308 */ /* 0x000ea20000002400 */
[----:B------:R-:W-:Y:S02]  /*6970*/  FSEL R201, R201, -INF , !P4 ;  /* 0xff800000c9c97808 */ /* 0x000fe40006000000 */
[----:B------:R-:W-:Y:S01]  /*6980*/  FSEL R31, R31, -INF , !P5 ;  /* 0xff8000001f1f7808 */ /* 0x000fe20006800000 */
[----:B-1----:R-:W-:Y:S01]  /*6990*/  FFMA.FTZ R170, R23, UR5, R66 ;  /* 0x0000000517aa7c23 */ /* 0x002fe20008010042 */
[----:B------:R-:W-:Y:S02]  /*69a0*/  FSEL R30, R30, -INF , !P2 ;  /* 0xff8000001e1e7808 */ /* 0x000fe40005000000 */
[----:B------:R-:W-:Y:S02]  /*69b0*/  FSEL R171, R171, -INF , !P3 ;  /* 0xff800000abab7808 */ /* 0x000fe40005800000 */
[----:B------:R-:W-:Y:S01]  /*69c0*/  FSEL R170, R170, -INF , !P1 ;  /* 0xff800000aaaa7808 */ /* 0x000fe20004800000 */
[----:B--2---:R-:W-:-:S05]  /*69d0*/  FFMA.FTZ R168, R24, UR5, R67 ;  /* 0x0000000518a87c23 */ /* 0x004fca0008010043 */
        /* <DEDUP_REMOVED lines=79> */
.L_x_3842:
[----:B------:R-:W-:-:S04]  /*6ed0*/  ULEA UR14, -UR6, URZ, 0x6 ;  /* 0x0000003f060e7291 */ /* 0x000fc8000f8e313f */
[----:B------:R-:W-:Y:S02]  /*6ee0*/  USHF.R.S32.HI UR18, URZ, 0x1f, UR14 ;  /* 0x0000001f3f127899 */ /* 0x000fe4000801140e */
[----:B------:R-:W-:-:S04]  /*6ef0*/  MOV R32, UR14 ;  /* 0x0000000e00207c02 */ /* 0x000fc80008000f00 */
[----:B------:R-:W-:-:S07]  /*6f00*/  MOV R33, UR18 ;  /* 0x0000001200217c02 */ /* 0x000fce0008000f00 */
.L_x_3843:
        /* <DEDUP_REMOVED lines=173> */
.L_x_3845:
[----:B------:R-:W-:Y:S05]  /*79e0*/  BSYNC B0 ;  /* 0x0000000000007941 */ /* 0x000fea0003800000 */
.L_x_3844:
[----:B------:R-:W0:Y:S01]  /*79f0*/  LDGDEPBAR ;  /* 0x00000000000079af */ /* 0x000e220000000000 */
[----:B------:R-:W-:-:S04]  /*7a00*/  IADD3 R165, P0, R32, R165, RZ ;  /* 0x000000a520a57210 */ /* 0x000fc80007f1e0ff */
[----:B------:R-:W-:-:S09]  /*7a10*/  IADD3.X R166, R33, R166, RZ, P0, !PT ;  /* 0x000000a621a67210 */ /* 0x000fd200007fe4ff */
.L_x_3841:
        /* <DEDUP_REMOVED lines=77> */
[----:B------:R-:W1:Y:S01]  /*7ef0*/  LDSM.16.MT88.4 R12, [R236+0x10800] ;  /* 0x01080000ec0c783b */ /* 0x000e620000004200 */
[--C-:B------:R-:W-:Y:S01]  /*7f00*/  FFMA.FTZ R177, R18, UR29, -R169.reuse ;  /* 0x0000001d12b17c23 */ /* 0x100fe200080108a9 */
[----:B------:R-:W2:Y:S01]  /*7f10*/  MUFU.EX2 R186, R186 ;  /* 0x000000ba00ba7308 */ /* 0x000ea20000000800 */
[--C-:B------:R-:W-:Y:S01]  /*7f20*/  FFMA.FTZ R0, R16, UR29, -R169.reuse ;  /* 0x0000001d10007c23 */ /* 0x100fe200080108a9 */
[----:B------:R-:W5:Y:S01]  /*7f30*/  LDSM.16.MT88.4 R8, [R234+0x10800] ;  /* 0x01080000ea08783b */ /* 0x000f620000004200 */
        /* <DEDUP_REMOVED lines=8> */
[--C-:B------:R-:W-:Y:S01]  /*7fc0*/  FFMA.FTZ R197, R206, UR29, -R169.reuse ;  /* 0x0000001dcec57c23 */ /* 0x100fe200080108a9 */
[--C-:B------:R-:W-:Y:S01]  /*7fd0*/  FFMA.FTZ R196, R196, UR29, -R169.reuse ;  /* 0x0000001dc4c47c23 */ /* 0x100fe200080108a9 */
[--C-:B------:R-:W-:Y:S01]  /*7fe0*/  FFMA.FTZ R199, R204, UR29, -R169.reuse ;  /* 0x0000001dccc77c23 */ /* 0x100fe200080108a9 */
[----:B------:R-:W5:Y:S01]  /*7ff0*/  LDSM.16.MT88.4 R104, [R236+0x16000] ;  /* 0x01600000ec68783b */ /* 0x000f620000004200 */
        /* <DEDUP_REMOVED lines=342> */
.L_x_3847:
[----:B------:R-:W-:-:S04]  /*9560*/  ULEA UR4, -UR8, URZ, 0x6 ;  /* 0x0000003f08047291 */ /* 0x000fc8000f8e313f */
[----:B------:R-:W-:Y:S02]  /*9570*/  USHF.R.S32.HI UR9, URZ, 0x1f, UR4 ;  /* 0x0000001f3f097899 */ /* 0x000fe40008011404 */
[----:B------:R-:W-:-:S04]  /*9580*/  MOV R7, UR4 ;  /* 0x0000000400077c02 */ /* 0x000fc80008000f00 */
[----:B------:R-:W-:-:S07]  /*9590*/  MOV R11, UR9 ;  /* 0x00000009000b7c02 */ /* 0x000fce0008000f00 */
.L_x_3848:
        /* <DEDUP_REMOVED lines=34> */
[----:B------:R1:W-:Y:S01]  /*97c0*/  @!P4 LDGSTS.E.BYPASS.LTC128B.128 [R243+0x12000], desc[UR22][R30.64+0x80] ;  /* 0x120000801ef3cfae */ /* 0x0003e2000b901d56 */
        /* <DEDUP_REMOVED lines=65> */
[-C--:B------:R-:W-:Y:S01]  /*9be0*/  @!P3 IADD3 R0, P1, R9, R174.reuse, RZ ;  /* 0x000000ae0900b210 */ /* 0x080fe20007f3e0ff */
[--C-:B------:R-:W-:Y:S01]  /*9bf0*/  @!P4 IMAD.X R29, R7, 0x1, R172.reuse, P6 ;  /* 0x00000001071dc824 */ /* 0x100fe200030e06ac */
[C---:B------:R-:W-:Y:S01]  /*9c00*/  @!P5 LEA.HI.X R35, R9.reuse, R195, R7, 0x1, P0 ;  /* 0x000000c30923d211 */ /* 0x040fe200000f0c07 */
[----:B------:R-:W-:Y:S01]  /*9c10*/  @P5 STS.128 [R243+0x11000], RZ ;  /* 0x011000fff3005388 */ /* 0x000fe20000000c00 */
        /* <DEDUP_REMOVED lines=11> */
[C---:B------:R-:W-:Y:S01]  /*9cd0*/  @!P2 LEA R176, P0, R9.reuse, UR20, 0x1 ;  /* 0x0000001409b0ac11 */ /* 0x040fe2000f8008ff */
[----:B------:R-:W-:Y:S01]  /*9ce0*/  @!PT LDS RZ, [RZ] ;  /* 0x00000000fffff984 */ /* 0x000fe20000000800 */
[----:B------:R-:W-:Y:S01]  /*9cf0*/  @!PT LDS RZ, [RZ] ;  /* 0x00000000fffff984 */ /* 0x000fe20000000800 */
[----:B------:R-:W-:Y:S01]  /*9d00*/  @!PT LDS RZ, [RZ] ;  /* 0x00000000fffff984 */ /* 0x000fe20000000800 */
[----:B------:R2:W-:Y:S01]  /*9d10*/  @!P4 LDGSTS.E.BYPASS.LTC128B.128 [R243+0x13000], desc[UR22][R20.64+0x80] ;  /* 0x1300008014f3cfae */ /* 0x0005e2000b901d56 */
[----:B------:R-:W-:Y:S02]  /*9d20*/  @!P3 LEA.HI.X R5, R0, UR21, R5, 0x1, P1 ;  /* 0x000000150005bc11 */ /* 0x000fe400088f0c05 */
[----:B------:R-:W-:Y:S01]  /*9d30*/  @!P2 LEA.HI.X R177, R9, UR21, R172, 0x1, P0 ;  /* 0x0000001509b1ac11 */ /* 0x000fe200080f0cac */
        /* <DEDUP_REMOVED lines=33> */
[----:B------:R-:W2:Y:S04]  /*9f50*/  LDSM.16.M88.4 R12, [R241+0x9000] ;  /* 0x00900000f10c783b */ /* 0x000ea80000000200 */
[----:B------:R-:W2:Y:S04]  /*9f60*/  LDSM.16.M88.4 R172, [R241+0x9800] ;  /* 0x00980000f1ac783b */ /* 0x000ea80000000200 */
[----:B------:R-:W-:Y:S04]  /*9f70*/  LDSM.16.M88.4 R196, [R240] ;  /* 0x00000000f0c4783b */ /* 0x000fe80000000200 */
[----:B---3--:R-:W3:Y:S04]  /*9f80*/  LDSM.16.M88.4 R8, [R239] ;  /* 0x00000000ef08783b */ /* 0x008ee80000000200 */
[----:B------:R-:W3:Y:S04]  /*9f90*/  LDSM.16.M88.4 R168, [R231] ;  /* 0x00000000e7a8783b */ /* 0x000ee80000000200 */
[----:B----4-:R-:W4:Y:S04]  /*9fa0*/  LDSM.16.M88.4 R4, [R230] ;  /* 0x00000000e604783b */ /* 0x010f280000000200 */
[----:B------:R-:W4:Y:S04]  /*9fb0*/  LDSM.16.M88.4 R200, [R229] ;  /* 0x00000000e5c8783b */ /* 0x000f280000000200 */
[----:B------:R-:W-:Y:S01]  /*9fc0*/  LDSM.16.M88.4 R184, [R235+0x8000] ;  /* 0x00800000ebb8783b */ /* 0x000fe20000000200 */
[C---:B-1----:R-:W-:Y:S03]  /*9fd0*/  HMMA.16816.F32.BF16 R32, R188.reuse, R28, RZ ;  /* 0x0000001cbc20723c */ /* 0x042fe600000418ff */
[----:B------:R-:W-:Y:S04]  /*9fe0*/  LDSM.16.M88.4 R180, [R235+0x8800] ;  /* 0x00880000ebb4783b */ /* 0x000fe80000000200 */
[----:B-----5:R-:W-:Y:S01]  /*9ff0*/  LDSM.16.M88.4 R176, [R235+0x9000] ;  /* 0x00900000ebb0783b */ /* 0x020fe20000000200 */
[C---:B------:R-:W-:Y:S03]  /*a000*/  HMMA.16816.F32.BF16 R28, R188.reuse, R30, RZ ;  /* 0x0000001ebc1c723c */ /* 0x040fe600000418ff */
[----:B------:R-:W0:Y:S03]  /*a010*/  LDGDEPBAR ;  /* 0x00000000000079af */ /* 0x000e260000000000 */
[C---:B--2---:R-:W-:Y:S06]  /*a020*/  HMMA.16816.F32.BF16 R24, R188.reuse, R20, RZ ;  /* 0x00000014bc18723c */ /* 0x044fec00000418ff */
[C---:B------:R-:W-:Y:S06]  /*a030*/  HMMA.16816.F32.BF16 R20, R188.reuse, R22, RZ ;  /* 0x00000016bc14723c */ /* 0x040fec00000418ff */
[C---:B------:R-:W-:Y:S06]  /*a040*/  HMMA.16816.F32.BF16 R16, R188.reuse, R12, RZ ;  /* 0x0000000cbc10723c */ /* 0x040fec00000418ff */
[C---:B------:R-:W-:Y:S06]  /*a050*/  HMMA.16816.F32.BF16 R12, R188.reuse, R14, RZ ;  /* 0x0000000ebc0c723c */ /* 0x040fec00000418ff */
[C---:B------:R-:W-:Y:S06]  /*a060*/  HMMA.16816.F32.BF16 R192, R188.reuse, R172, RZ ;  /* 0x000000acbcc0723c */ /* 0x040fec00000418ff */
[----:B------:R-:W-:Y:S01]  /*a070*/  HMMA.16816.F32.BF16 R188, R188, R174, RZ ;  /* 0x000000aebcbc723c */ /* 0x000fe200000418ff */
[----:B------:R-:W-:Y:S05]  /*a080*/  LDSM.16.M88.4 R172, [R235+0x9800] ;  /* 0x00980000ebac783b */ /* 0x000fea0000000200 */
[C---:B---3--:R-:W-:Y:S06]  /*a090*/  HMMA.16816.F32.BF16 R32, R196.reuse, R8, R32 ;  /* 0x00000008c420723c */ /* 0x048fec0000041820 */
[C---:B------:R-:W-:Y:S01]  /*a0a0*/  HMMA.16816.F32.BF16 R28, R196.reuse, R10, R28 ;  /* 0x0000000ac41c723c */ /* 0x040fe2000004181c */
[----:B------:R-:W1:Y:S05]  /*a0b0*/  LDSM.16.M88.4 R8, [R238] ;  /* 0x00000000ee08783b */ /* 0x000e6a0000000200 */
[C---:B------:R-:W-:Y:S06]  /*a0c0*/  HMMA.16816.F32.BF16 R24, R196.reuse, R168, R24 ;  /* 0x000000a8c418723c */ /* 0x040fec0000041818 */
[C---:B------:R-:W-:Y:S01]  /*a0d0*/  HMMA.16816.F32.BF16 R20, R196.reuse, R170, R20 ;  /* 0x000000aac414723c */ /* 0x040fe20000041814 */
[----:B------:R-:W-:Y:S05]  /*a0e0*/  LDSM.16.M88.4 R168, [R228] ;  /* 0x00000000e4a8783b */ /* 0x000fea0000000200 */
[C---:B----4-:R-:W-:Y:S06]  /*a0f0*/  HMMA.16816.F32.BF16 R16, R196.reuse, R4, R16 ;  /* 0x00000004c410723c */ /* 0x050fec0000041810 */
        /* <DEDUP_REMOVED lines=86> */
[----:B------:R-:W1:Y:S05]  /*a660*/  LDSM.16.M88.4 R196, [R220] ;  /* 0x00000000dcc4783b */ /* 0x000e6a0000000200 */
        /* <DEDUP_REMOVED lines=16> */
[C---:B------:R-:W-:Y:S06]  /*a770*/  HMMA.16816.F32.BF16 R16, R200.reuse, R4, R16 ;  /* 0x00000004c810723c */ /* 0x040fec0000041810 */
[C---:B------:R-:W-:Y:S01]  /*a780*/  HMMA.16816.F32.BF16 R12, R200.reuse, R6, R12 ;  /* 0x00000006c80c723c */ /* 0x040fe2000004180c */
[----:B------:R-:W5:Y:S05]  /*a790*/  LDSM.16.M88.4 R4, [R228+0x4000] ;  /* 0x00400000e404783b */ /* 0x000f6a0000000200 */
[C---:B-1----:R-:W-:Y:S06]  /*a7a0*/  HMMA.16816.F32.BF16 R192, R200.reuse, R196, R192 ;  /* 0x000000c4c8c0723c */ /* 0x042fec00000418c0 */
[----:B------:R-:W-:Y:S01]  /*a7b0*/  HMMA.16816.F32.BF16 R188, R200, R198, R188 ;  /* 0x000000c6c8bc723c */ /* 0x000fe200000418bc */
[----:B------:R-:W1:Y:S04]  /*a7c0*/  LDSM.16.M88.4 R196, [R228+0x5000] ;  /* 0x00500000e4c4783b */ /* 0x000e680000000200 */
[----:B------:R-:W-:Y:S01]  /*a7d0*/  LDSM.16.M88.4 R200, [R228+0x4800] ;  /* 0x00480000e4c8783b */ /* 0x000fe20000000200 */
[C---:B---3--:R-:W-:Y:S06]  /*a7e0*/  HMMA.16816.F32.BF16 R32, R184.reuse, R180, R32 ;  /* 0x000000b4b820723c */ /* 0x048fec0000041820 */
[C---:B------:R-:W-:Y:S06]  /*a7f0*/  HMMA.16816.F32.BF16 R28, R184.reuse, R182, R28 ;  /* 0x000000b6b81c723c */ /* 0x040fec000004181c */
[C---:B----4-:R-:W-:Y:S06]  /*a800*/  HMMA.16816.F32.BF16 R24, R184.reuse, R176, R24 ;  /* 0x000000b0b818723c */ /* 0x050fec0000041818 */
[C---:B------:R-:W-:Y:S01]  /*a810*/  HMMA.16816.F32.BF16 R20, R184.reuse, R178, R20 ;  /* 0x000000b2b814723c */ /* 0x040fe20000041814 */
[----:B------:R-:W-:Y:S05]  /*a820*/  LDSM.16.M88.4 R176, [R242+0x6000] ;  /* 0x00600000f2b0783b */ /* 0x000fea0000000200 */
[C---:B------:R-:W-:Y:S01]  /*a830*/  HMMA.16816.F32.BF16 R180, R184.reuse, R172, R16 ;  /* 0x000000acb8b4723c */ /* 0x040fe20000041810 */
[----:B------:R-:W3:Y:S05]  /*a840*/  LDSM.16.M88.4 R16, [R241+0xe000] ;  /* 0x00e00000f110783b */ /* 0x000eea0000000200 */
[C---:B--2---:R-:W-:Y:S06]  /*a850*/  HMMA.16816.F32.BF16 R192, R184.reuse, R168, R192 ;  /* 0x000000a8b8c0723c */ /* 0x044fec00000418c0 */
[----:B------:R-:W-:Y:S06]  /*a860*/  HMMA.16816.F32.BF16 R188, R184, R170, R188 ;  /* 0x000000aab8bc723c */ /* 0x000fec00000418bc */
[C---:B-----5:R-:W-:Y:S06]  /*a870*/  HMMA.16816.F32.BF16 R32, R8.reuse, R4, R32 ;  /* 0x000000040820723c */ /* 0x060fec0000041820 */
[----:B------:R-:W-:Y:S01]  /*a880*/  HMMA.16816.F32.BF16 R168, R8, R6, R28 ;  /* 0x0000000608a8723c */ /* 0x000fe2000004181c */
[----:B------:R-:W-:Y:S04]  /*a890*/  LDSM.16.M88.4 R28, [R240+0x6000] ;  /* 0x00600000f01c783b */ /* 0x000fe80000000200 */
[----:B------:R-:W2:Y:S01]  /*a8a0*/  LDSM.16.M88.4 R4, [R219] ;  /* 0x00000000db04783b */ /* 0x000ea20000000200 */
[----:B------:R-:W-:Y:S03]  /*a8b0*/  HMMA.16816.F32.BF16 R12, R184, R174, R12 ;  /* 0x000000aeb80c723c */ /* 0x000fe6000004180c */
[----:B------:R-:W4:Y:S03]  /*a8c0*/  LDSM.16.M88.4 R172, [R228+0x5800] ;  /* 0x00580000e4ac783b */ /* 0x000f260000000200 */
[----:B-1----:R-:W-:Y:S01]  /*a8d0*/  HMMA.16816.F32.BF16 R180, R8, R196, R180 ;  /* 0x000000c408b4723c */ /* 0x002fe200000418b4 */
[----:B------:R-:W-:Y:S05]  /*a8e0*/  LDSM.16.M88.4 R184, [R238+0x6000] ;  /* 0x00600000eeb8783b */ /* 0x000fea0000000200 */
[C---:B---3--:R-:W-:Y:S06]  /*a8f0*/  HMMA.16816.F32.BF16 R32, R176.reuse, R16, R32 ;  /* 0x00000010b020723c */ /* 0x048fec0000041820 */
[----:B------:R-:W-:Y:S01]  /*a900*/  HMMA.16816.F32.BF16 R168, R176, R18, R168 ;  /* 0x00000012b0a8723c */ /* 0x000fe200000418a8 */
[----:B------:R-:W-:Y:S05]  /*a910*/  LDSM.16.M88.4 R16, [R241+0xe800] ;  /* 0x00e80000f110783b */ /* 0x000fea0000000200 */
[C---:B------:R-:W-:Y:S01]  /*a920*/  HMMA.16816.F32.BF16 R196, R8.reuse, R198, R12 ;  /* 0x000000c608c4723c */ /* 0x040fe2000004180c */
[----:B------:R-:W1:Y:S05]  /*a930*/  LDSM.16.M88.4 R12, [R235+0xe000] ;  /* 0x00e00000eb0c783b */ /* 0x000e6a0000000200 */
[C---:B------:R-:W-:Y:S06]  /*a940*/  HMMA.16816.F32.BF16 R24, R8.reuse, R200, R24 ;  /* 0x000000c80818723c */ /* 0x040fec0000041818 */
[----:B------:R-:W-:Y:S06]  /*a950*/  HMMA.16816.F32.BF16 R20, R8, R202, R20 ;  /* 0x000000ca0814723c */ /* 0x000fec0000041814 */
[C---:B--2---:R-:W-:Y:S06]  /*a960*/  HMMA.16816.F32.BF16 R32, R28.reuse, R4, R32 ;  /* 0x000000041c20723c */ /* 0x044fec0000041820 */
[----:B------:R-:W-:Y:S01]  /*a970*/  HMMA.16816.F32.BF16 R168, R28, R6, R168 ;  /* 0x000000061ca8723c */ /* 0x000fe200000418a8 */
[----:B------:R-:W2:Y:S05]  /*a980*/  LDSM.16.M88.4 R4, [R218] ;  /* 0x00000000da04783b */ /* 0x000eaa0000000200 */
[C---:B----4-:R-:W-:Y:S06]  /*a990*/  HMMA.16816.F32.BF16 R192, R8.reuse, R172, R192 ;  /* 0x000000ac08c0723c */ /* 0x050fec00000418c0 */
[----:B------:R-:W-:Y:S01]  /*a9a0*/  HMMA.16816.F32.BF16 R188, R8, R174, R188 ;  /* 0x000000ae08bc723c */ /* 0x000fe200000418bc */
[----:B------:R-:W-:Y:S04]  /*a9b0*/  LDSM.16.M88.4 R172, [R237+0x6000] ;  /* 0x00600000edac783b */ /* 0x000fe80000000200 */
[----:B------:R-:W3:Y:S01]  /*a9c0*/  LDSM.16.M88.4 R8, [R228+0x6000] ;  /* 0x00600000e408783b */ /* 0x000ee20000000200 */
[C---:B-1----:R-:W-:Y:S06]  /*a9d0*/  HMMA.16816.F32.BF16 R32, R184.reuse, R12, R32 ;  /* 0x0000000cb820723c */ /* 0x042fec0000041820 */
[----:B------:R-:W-:Y:S01]  /*a9e0*/  HMMA.16816.F32.BF16 R168, R184, R14, R168 ;  /* 0x0000000eb8a8723c */ /* 0x000fe200000418a8 */
[----:B------:R-:W1:Y:S05]  /*a9f0*/  LDSM.16.M88.4 R12, [R241+0xf000] ;  /* 0x00f00000f10c783b */ /* 0x000e6a0000000200 */
[C---:B------:R-:W-:Y:S06]  /*aa00*/  HMMA.16816.F32.BF16 R24, R176.reuse, R16, R24 ;  /* 0x00000010b018723c */ /* 0x040fec0000041818 */
[----:B------:R-:W-:Y:S01]  /*aa10*/  HMMA.16816.F32.BF16 R20, R176, R18, R20 ;  /* 0x00000012b014723c */ /* 0x000fe20000041814 */
[----:B------:R-:W4:-:S15]  /*aa20*/  LDSM.16.M88.4 R16, [R235+0xe800] ;  /* 0x00e80000eb10783b */ /* 0x000f1e0000000200 */
[----:B------:R-:W-:-:S02]  /*aa30*/  NOP ;  /* 0x0000000000007918 */ /* 0x000fc40000000000 */
[----:B--2---:R-:W-:Y:S06]  /*aa40*/  HMMA.16816.F32.BF16 R24, R28, R4, R24 ;  /* 0x000000041c18723c */ /* 0x004fec0000041818 */
[C---:B---3--:R-:W-:Y:S06]  /*aa50*/  HMMA.16816.F32.BF16 R32, R172.reuse, R8, R32 ;  /* 0x00000008ac20723c */ /* 0x048fec0000041820 */
[----:B------:R-:W-:Y:S01]  /*aa60*/  HMMA.16816.F32.BF16 R168, R172, R10, R168 ;  /* 0x0000000aaca8723c */ /* 0x000fe200000418a8 */
[----:B------:R-:W2:Y:S05]  /*aa70*/  LDSM.16.M88.4 R8, [R217] ;  /* 0x00000000d908783b */ /* 0x000eaa0000000200 */
[----:B------:R-:W-:Y:S01]  /*aa80*/  HMMA.16816.F32.BF16 R20, R28, R6, R20 ;  /* 0x000000061c14723c */ /* 0x000fe20000041814 */
[----:B------:R-:W3:Y:S05]  /*aa90*/  LDSM.16.M88.4 R4, [R228+0x6800] ;  /* 0x00680000e404783b */ /* 0x000eea0000000200 */
[C---:B-1----:R-:W-:Y:S06]  /*aaa0*/  HMMA.16816.F32.BF16 R180, R176.reuse, R12, R180 ;  /* 0x0000000cb0b4723c */ /* 0x042fec00000418b4 */
[----:B------:R-:W-:Y:S01]  /*aab0*/  HMMA.16816.F32.BF16 R196, R176, R14, R196 ;  /* 0x0000000eb0c4723c */ /* 0x000fe200000418c4 */
[----:B------:R-:W1:Y:S01]  /*aac0*/  LDSM.16.M88.4 R12, [R235+0xf000] ;  /* 0x00f00000eb0c783b */ /* 0x000e620000000200 */
[----:B------:R-:W-:Y:S01]  /*aad0*/  FMUL.FTZ R0, R32, UR28 ;  /* 0x0000001c20007c20 */ /* 0x000fe20008410000 */
[----:B------:R-:W-:Y:S01]  /*aae0*/  FMUL.FTZ R32, R33, UR28 ;  /* 0x0000001c21207c20 */ /* 0x000fe20008410000 */
[----:B------:R-:W-:Y:S01]  /*aaf0*/  FMUL.FTZ R33, R35, UR28 ;  /* 0x0000001c23217c20 */ /* 0x000fe20008410000 */
[----:B------:R-:W-:Y:S01]  /*ab00*/  FMUL.FTZ R34, R34, UR28 ;  /* 0x0000001c22227c20 */ /* 0x000fe20008410000 */
[C---:B----4-:R-:W-:Y:S01]  /*ab10*/  HMMA.16816.F32.BF16 R24, R184.reuse, R16, R24 ;  /* 0x00000010b818723c */ /* 0x050fe20000041818 */
[----:B------:R-:W-:Y:S01]  /*ab20*/  FMUL.FTZ R35, R168, UR28 ;  /* 0x0000001ca8237c20 */ /* 0x000fe20008410000 */
[----:B------:R-:W-:Y:S01]  /*ab30*/  FMUL.FTZ R170, R170, UR28 ;  /* 0x0000001caaaa7c20 */ /* 0x000fe20008410000 */
[----:B------:R-:W4:Y:S01]  /*ab40*/  MUFU.TANH R32, R32 ;  /* 0x0000002000207308 */ /* 0x000f220000002400 */
[----:B------:R-:W-:Y:S01]  /*ab50*/  FMUL.FTZ R168, R169, UR28 ;  /* 0x0000001ca9a87c20 */ /* 0x000fe20008410000 */
[----:B------:R-:W-:Y:S01]  /*ab60*/  FMUL.FTZ R169, R171, UR28 ;  /* 0x0000001caba97c20 */ /* 0x000fe20008410000 */
[----:B------:R-:W-:Y:S01]  /*ab70*/  HMMA.16816.F32.BF16 R20, R184, R18, R20 ;  /* 0x00000012b814723c */ /* 0x000fe20000041814 */
[----:B------:R-:W5:Y:S04]  /*ab80*/  LDSM.16.M88.4 R16, [R241+0xf800] ;  /* 0x00f80000f110783b */ /* 0x000f680000000200 */
[----:B------:R-:W4:Y:S01]  /*ab90*/  MUFU.TANH R33, R33 ;  /* 0x0000002100217308 */ /* 0x000f220000002400 */
[C---:B--2---:R-:W-:Y:S07]  /*aba0*/  HMMA.16816.F32.BF16 R180, R28.reuse, R8, R180 ;  /* 0x000000081cb4723c */ /* 0x044fee00000418b4 */
[----:B------:R-:W-:Y:S01]  /*abb0*/  MUFU.TANH R35, R35 ;  /* 0x0000002300237308 */ /* 0x000fe20000002400 */
[----:B------:R-:W-:Y:S01]  /*abc0*/  HMMA.16816.F32.BF16 R196, R28, R10, R196 ;  /* 0x0000000a1cc4723c */ /* 0x000fe200000418c4 */
[----:B------:R-:W2:Y:S06]  /*abd0*/  LDSM.16.M88.4 R8, [R228+0x7000] ;  /* 0x00700000e408783b */ /* 0x000eac0000000200 */
[----:B------:R-:W-:Y:S01]  /*abe0*/  MUFU.TANH R170, R170 ;  /* 0x000000aa00aa7308 */ /* 0x000fe20000002400 */
[C---:B---3--:R-:W-:Y:S06]  /*abf0*/  HMMA.16816.F32.BF16 R24, R172.reuse, R4, R24 ;  /* 0x00000004ac18723c */ /* 0x048fec0000041818 */
[----:B------:R-:W-:Y:S01]  /*ac00*/  HMMA.16816.F32.BF16 R20, R172, R6, R20 ;  /* 0x00000006ac14723c */ /* 0x000fe20000041814 */
[----:B------:R-:W3:Y:S01]  /*ac10*/  LDSM.16.M88.4 R4, [R216] ;  /* 0x00000000d804783b */ /* 0x000ee20000000200 */
[----:B------:R-:W4:Y:S04]  /*ac20*/  MUFU.TANH R168, R168 ;  /* 0x000000a800a87308 */ /* 0x000f280000002400 */
[----:B-1----:R-:W-:Y:S04]  /*ac30*/  HMMA.16816.F32.BF16 R180, R184, R12, R180 ;  /* 0x0000000cb8b4723c */ /* 0x002fe800000418b4 */
[----:B------:R-:W1:Y:S02]  /*ac40*/  MUFU.TANH R169, R169 ;  /* 0x000000a900a97308 */ /* 0x000e640000002400 */
[----:B-----5:R-:W-:Y:S01]  /*ac50*/  HMMA.16816.F32.BF16 R192, R176, R16, R192 ;  /* 0x00000010b0c0723c */ /* 0x020fe200000418c0 */
[----:B------:R-:W-:-:S05]  /*ac60*/  IMAD.U32 R12, RZ, RZ, UR12 ;  /* 0x0000000cff0c7e24 */ /* 0x000fca000f8e00ff */
[----:B------:R-:W-:Y:S01]  /*ac70*/  HMMA.16816.F32.BF16 R196, R184, R14, R196 ;  /* 0x0000000eb8c4723c */ /* 0x000fe200000418c4 */
[----:B------:R-:W-:Y:S01]  /*ac80*/  FMUL.FTZ R24, R24, UR28 ;  /* 0x0000001c18187c20 */ /* 0x000fe20008410000 */
[----:B------:R-:W-:Y:S01]  /*ac90*/  FMUL.FTZ R16, R26, UR28 ;  /* 0x0000001c1a107c20 */ /* 0x000fe20008410000 */
[----:B------:R-:W-:Y:S01]  /*aca0*/  FMUL.FTZ R25, R25, UR28 ;  /* 0x0000001c19197c20 */ /* 0x000fe20008410000 */
[----:B------:R-:W-:Y:S01]  /*acb0*/  FMUL.FTZ R17, R27, UR28 ;  /* 0x0000001c1b117c20 */ /* 0x000fe20008410000 */
[----:B------:R-:W-:Y:S01]  /*acc0*/  MUFU.TANH R0, R0 ;  /* 0x0000000000007308 */ /* 0x000fe20000002400 */
[----:B------:R-:W-:Y:S01]  /*acd0*/  HMMA.16816.F32.BF16 R188, R176, R18, R188 ;  /* 0x00000012b0bc723c */ /* 0x000fe200000418bc */
[----:B------:R-:W-:Y:S01]  /*ace0*/  FMUL.FTZ R22, R22, UR28 ;  /* 0x0000001c16167c20 */ /* 0x000fe20008410000 */
[----:B------:R-:W-:Y:S01]  /*acf0*/  FMUL.FTZ R23, R23, UR28 ;  /* 0x0000001c17177c20 */ /* 0x000fe20008410000 */
[----:B------:R-:W-:-:S03]  /*ad00*/  FMUL.FTZ R21, R21, UR28 ;  /* 0x0000001c15157c20 */ /* 0x000fc60008410000 */
[----:B--2---:R-:W-:Y:S01]  /*ad10*/  HMMA.16816.F32.BF16 R180, R172, R8, R180 ;  /* 0x00000008acb4723c */ /* 0x004fe200000418b4 */
[----:B------:R-:W2:Y:S01]  /*ad20*/  MUFU.TANH R24, R24 ;  /* 0x0000001800187308 */ /* 0x000ea20000002400 */
[----:B------:R-:W-:-:S05]  /*ad30*/  FMUL.FTZ R19, R20, UR28 ;  /* 0x0000001c14137c20 */ /* 0x000fca0008410000 */
[----:B------:R-:W-:Y:S02]  /*ad40*/  IMAD R8, R12, 0x40, R245 ;  /* 0x000000400c087824 */ /* 0x000fe400078e02f5 */
[----:B------:R-:W5:Y:S01]  /*ad50*/  LDSM.16.M88.4 R12, [R235+0xf800] ;  /* 0x00f80000eb0c783b */ /* 0x000f620000000200 */
[----:B------:R-:W2:Y:S01]  /*ad60*/  MUFU.TANH R16, R16 ;  /* 0x0000001000107308 */ /* 0x000ea20000002400 */
[C---:B------:R-:W-:Y:S01]  /*ad70*/  VIADD R9, R8.reuse, 0x1 ;  /* 0x0000000108097836 */ /* 0x040fe20000000000 */
[----:B---3--:R-:W-:Y:S04]  /*ad80*/  HMMA.16816.F32.BF16 R192, R28, R4, R192 ;  /* 0x000000041cc0723c */ /* 0x008fe800000418c0 */
[C---:B------:R-:W-:Y:S02]  /*ad90*/  ISETP.GE.AND P1, PT, R9.reuse, R167, PT ;  /* 0x000000a70900720c */ /* 0x040fe40003f26270 */
[----:B------:R-:W-:Y:S01]  /*ada0*/  HMMA.16816.F32.BF16 R196, R172, R10, R196 ;  /* 0x0000000aacc4723c */ /* 0x000fe200000418c4 */
[----:B------:R-:W-:Y:S01]  /*adb0*/  I2FP.F32.S32 R4, R9 ;  /* 0x0000000900047245 */ /* 0x000fe20000201400 */
[----:B------:R-:W-:Y:S01]  /*adc0*/  VIADD R5, R8, 0x8 ;  /* 0x0000000808057836 */ /* 0x000fe20000000000 */
[----:B------:R-:W-:Y:S01]  /*add0*/  ISETP.GE.AND P0, PT, R9, R2, PT ;  /* 0x000000020900720c */ /* 0x000fe20003f06270 */
[----:B------:R-:W3:Y:S02]  /*ade0*/  MUFU.TANH R25, R25 ;  /* 0x0000001900197308 */ /* 0x000ee40000002400 */
[----:B----4-:R-:W-:Y:S01]  /*adf0*/  FFMA.FTZ R18, R4, UR5, R32 ;  /* 0x0000000504127c23 */ /* 0x010fe20008010020 */
[----:B------:R-:W-:Y:S01]  /*ae00*/  VIADD R10, R8, 0x9 ;  /* 0x00000009080a7836 */ /* 0x000fe20000000000 */
[----:B------:R-:W-:Y:S01]  /*ae10*/  HMMA.16816.F32.BF16 R188, R28, R6, R188 ;  /* 0x000000061cbc723c */ /* 0x000fe200000418bc */
[----:B------:R-:W-:Y:S01]  /*ae20*/  FFMA.FTZ R9, R4, UR5, R33 ;  /* 0x0000000504097c23 */ /* 0x000fe20008010021 */
[----:B------:R-:W-:Y:S01]  /*ae30*/  ISETP.GE.AND P6, PT, R5, R167, PT ;  /* 0x000000a70500720c */ /* 0x000fe20003fc6270 */
[----:B------:R-:W-:Y:S01]  /*ae40*/  FMUL.FTZ R27, R181, UR28 ;  /* 0x0000001cb51b7c20 */ /* 0x000fe20008410000 */
[----:B------:R-:W-:Y:S01]  /*ae50*/  I2FP.F32.S32 R26, R10 ;  /* 0x0000000a001a7245 */ /* 0x000fe20000201400 */
[----:B------:R-:W4:Y:S01]  /*ae60*/  MUFU.TANH R17, R17 ;  /* 0x0000001100117308 */ /* 0x000f220000002400 */
[----:B------:R-:W-:Y:S01]  /*ae70*/  FSEL R18, R18, -INF , !P1 ;  /* 0xff80000012127808 */ /* 0x000fe20004800000 */
[----:B------:R-:W-:Y:S01]  /*ae80*/  VIADD R31, R8, 0x10 ;  /* 0x00000010081f7836 */ /* 0x000fe20000000000 */
[----:B------:R-:W-:Y:S01]  /*ae90*/  I2FP.F32.S32 R6, R5 ;  /* 0x0000000500067245 */ /* 0x000fe20000201400 */
[----:B------:R-:W-:Y:S01]  /*aea0*/  FFMA.FTZ R168, R26, UR5, R168 ;  /* 0x000000051aa87c23 */ /* 0x000fe200080100a8 */
[-C--:B------:R-:W-:Y:S01]  /*aeb0*/  ISETP.GE.AND P1, PT, R5, R2.reuse, PT ;  /* 0x000000020500720c */ /* 0x080fe20003f26270 */
[----:B------:R-:W-:Y:S01]  /*aec0*/  FMUL.FTZ R29, R180, UR28 ;  /* 0x0000001cb41d7c20 */ /* 0x000fe20008410000 */
[----:B------:R-:W-:Y:S01]  /*aed0*/  FSEL R9, R9, -INF , !P0 ;  /* 0xff80000009097808 */ /* 0x000fe20004000000 */
[C---:B------:R-:W-:Y:S01]  /*aee0*/  FFMA.FTZ R20, R6.reuse, UR5, R35 ;  /* 0x0000000506147c23 */ /* 0x040fe20008010023 */
[----:B------:R-:W-:Y:S01]  /*aef0*/  FFMA.FTZ R11, R6, UR5, R170 ;  /* 0x00000005060b7c23 */ /* 0x000fe200080100aa */
[-C--:B------:R-:W-:Y:S01]  /*af00*/  ISETP.GE.AND P0, PT, R10, R167.reuse, PT ;  /* 0x000000a70a00720c */ /* 0x080fe20003f06270 */
[----:B------:R-:W4:Y:S01]  /*af10*/  LDSM.16.M88.4 R4, [R228+0x7800] ;  /* 0x00780000e404783b */ /* 0x000f220000000200 */
[----:B------:R-:W4:Y:S01]  /*af20*/  MUFU.TANH R19, R19 ;  /* 0x0000001300137308 */ /* 0x000f220000002400 */
[----:B------:R-:W-:Y:S01]  /*af30*/  FSEL R20, R20, -INF , !P6 ;  /* 0xff80000014147808 */ /* 0x000fe20007000000 */
[----:B------:R-:W-:Y:S01]  /*af40*/  FMUL.FTZ R32, R182, UR28 ;  /* 0x0000001cb6207c20 */ /* 0x000fe20008410000 */
[-C--:B------:R-:W-:Y:S01]  /*af50*/  ISETP.GE.AND P6, PT, R10, R2.reuse, PT ;  /* 0x000000020a00720c */ /* 0x080fe20003fc6270 */
[----:B------:R-:W-:Y:S01]  /*af60*/  FMUL.FTZ R183, R183, UR28 ;  /* 0x0000001cb7b77c20 */ /* 0x000fe20008410000 */
[----:B------:R-:W-:Y:S01]  /*af70*/  FSEL R11, R11, -INF , !P1 ;  /* 0xff8000000b0b7808 */ /* 0x000fe20004800000 */
[C---:B-----5:R-:W-:Y:S01]  /*af80*/  HMMA.16816.F32.BF16 R192, R184.reuse, R12, R192 ;  /* 0x0000000cb8c0723c */ /* 0x060fe200000418c0 */
[----:B------:R-:W-:Y:S01]  /*af90*/  FSEL R10, R168, -INF , !P0 ;  /* 0xff800000a80a7808 */ /* 0x000fe20004000000 */
[----:B------:R-:W5:Y:S01]  /*afa0*/  MUFU.TANH R22, R22 ;  /* 0x0000001600167308 */ /* 0x000f620000002400 */
[----:B------:R-:W-:Y:S01]  /*afb0*/  ISETP.GE.AND P1, PT, R31, R167, PT ;  /* 0x000000a71f00720c */ /* 0x000fe20003f26270 */
[----:B------:R-:W-:Y:S01]  /*afc0*/  FMUL.FTZ R197, R197, UR28 ;  /* 0x0000001cc5c57c20 */ /* 0x000fe20008410000 */
[----:B------:R-:W-:Y:S01]  /*afd0*/  ISETP.GE.AND P0, PT, R31, R2, PT ;  /* 0x000000021f00720c */ /* 0x000fe20003f06270 */
[----:B------:R-:W-:Y:S01]  /*afe0*/  HMMA.16816.F32.BF16 R188, R184, R14, R188 ;  /* 0x0000000eb8bc723c */ /* 0x000fe200000418bc */
[----:B------:R-:W-:Y:S01]  /*aff0*/  I2FP.F32.S32 R31, R31 ;  /* 0x0000001f001f7245 */ /* 0x000fe20000201400 */
[----:B------:R-:W-:-:S02]  /*b000*/  VIADD R12, R8, 0x11 ;  /* 0x00000011080c7836 */ /* 0x000fc40000000000 */
[----:B-1----:R-:W-:Y:S01]  /*b010*/  FFMA.FTZ R13, R26, UR5, R169 ;  /* 0x000000051a0d7c23 */ /* 0x002fe200080100a9 */
[----:B------:R-:W1:Y:S01]  /*b020*/  MUFU.TANH R23, R23 ;  /* 0x0000001700177308 */ /* 0x000e620000002400 */
[----:B------:R-:W-:Y:S01]  /*b030*/  FMUL.FTZ R199, R199, UR28 ;  /* 0x0000001cc7c77c20 */ /* 0x000fe20008410000 */
[C---:B--2---:R-:W-:Y:S01]  /*b040*/  FFMA.FTZ R24, R31.reuse, UR5, R24 ;  /* 0x000000051f187c23 */ /* 0x044fe20008010018 */
[----:B------:R-:W-:Y:S01]  /*b050*/  FFMA.FTZ R31, R31, UR5, R16 ;  /* 0x000000051f1f7c23 */ /* 0x000fe20008010010 */
[----:B------:R-:W-:Y:S01]  /*b060*/  I2FP.F32.S32 R16, R12 ;  /* 0x0000000c00107245 */ /* 0x000fe20000201400 */
[----:B------:R-:W-:Y:S01]  /*b070*/  FMUL.FTZ R14, R196, UR28 ;  /* 0x0000001cc40e7c20 */ /* 0x000fe20008410000 */
[----:B------:R-:W-:Y:S01]  /*b080*/  FSEL R13, R13, -INF , !P6 ;  /* 0xff8000000d0d7808 */ /* 0x000fe20007000000 */
[----:B------:R-:W-:-:S04]  /*b090*/  DEPBAR.LE SB0, 0x0 ;  /* 0x000080000000791a */ /* 0x000fc80000000000 */
[----:B------:R-:W-:Y:S01]  /*b0a0*/  FSEL R28, R24, -INF , !P1 ;  /* 0xff800000181c7808 */ /* 0x000fe20004800000 */
[----:B------:R-:W-:Y:S02]  /*b0b0*/  VIADD R24, R8, 0x18 ;  /* 0x0000001808187836 */ /* 0x000fe40000000000 */
[----:B---3--:R-:W-:Y:S01]  /*b0c0*/  FFMA.FTZ R30, R16, UR5, R25 ;  /* 0x00000005101e7c23 */ /* 0x008fe20008010019 */
[----:B------:R-:W-:Y:S01]  /*b0d0*/  MUFU.TANH R29, R29 ;  /* 0x0000001d001d7308 */ /* 0x000fe20000002400 */
[-C--:B------:R-:W-:Y:S01]  /*b0e0*/  ISETP.GE.AND P6, PT, R12, R167.reuse, PT ;  /* 0x000000a70c00720c */ /* 0x080fe20003fc6270 */
[----:B----4-:R-:W-:Y:S01]  /*b0f0*/  FFMA.FTZ R17, R16, UR5, R17 ;  /* 0x0000000510117c23 */ /* 0x010fe20008010011 */
[----:B------:R-:W-:Y:S01]  /*b100*/  I2FP.F32.S32 R15, R24 ;  /* 0x00000018000f7245 */ /* 0x000fe20000201400 */
[----:B------:R-:W-:Y:S01]  /*b110*/  VIADD R16, R8, 0x19 ;  /* 0x0000001908107836 */ /* 0x000fe20000000000 */
[----:B------:R-:W-:Y:S02]  /*b120*/  FSEL R25, R31, -INF , !P0 ;  /* 0xff8000001f197808 */ /* 0x000fe40004000000 */
[-C--:B------:R-:W-:Y:S01]  /*b130*/  ISETP.GE.AND P1, PT, R12, R2.reuse, PT ;  /* 0x000000020c00720c */ /* 0x080fe20003f26270 */
[C---:B------:R-:W-:Y:S01]  /*b140*/  FFMA.FTZ R19, R15.reuse, UR5, R19 ;  /* 0x000000050f137c23 */ /* 0x040fe20008010013 */
[-C--:B------:R-:W-:Y:S01]  /*b150*/  ISETP.GE.AND P0, PT, R24, R167.reuse, PT ;  /* 0x000000a71800720c */ /* 0x080fe20003f06270 */
[----:B------:R-:W2:Y:S01]  /*b160*/  MUFU.TANH R21, R21 ;  /* 0x0000001500157308 */ /* 0x000ea20000002400 */
[----:B------:R-:W-:Y:S01]  /*b170*/  FSEL R30, R30, -INF , !P6 ;  /* 0xff8000001e1e7808 */ /* 0x000fe20007000000 */
[C---:B------:R-:W-:Y:S01]  /*b180*/  HMMA.16816.F32.BF16 R192, R172.reuse, R4, R192 ;  /* 0x00000004acc0723c */ /* 0x040fe200000418c0 */
[-C--:B------:R-:W-:Y:S01]  /*b190*/  ISETP.GE.AND P6, PT, R24, R2.reuse, PT ;  /* 0x000000021800720c */ /* 0x080fe20003fc6270 */
[----:B-----5:R-:W-:Y:S01]  /*b1a0*/  FFMA.FTZ R22, R15, UR5, R22 ;  /* 0x000000050f167c23 */ /* 0x020fe20008010016 */
[----:B------:R-:W-:Y:S01]  /*b1b0*/  FSEL R33, R17, -INF , !P1 ;  /* 0xff80000011217808 */ /* 0x000fe20004800000 */
[----:B------:R-:W-:Y:S01]  /*b1c0*/  VIADD R17, R8, 0x21 ;  /* 0x0000002108117836 */ /* 0x000fe20000000000 */
[----:B------:R-:W-:Y:S01]  /*b1d0*/  FSEL R26, R19, -INF , !P0 ;  /* 0xff800000131a7808 */ /* 0x000fe20004000000 */
[----:B------:R-:W-:Y:S01]  /*b1e0*/  MUFU.TANH R27, R27 ;  /* 0x0000001b001b7308 */ /* 0x000fe20000002400 */
[-C--:B------:R-:W-:Y:S01]  /*b1f0*/  ISETP.GE.AND P1, PT, R16, R167.reuse, PT ;  /* 0x000000a71000720c */ /* 0x080fe20003f26270 */
[----:B------:R-:W-:Y:S01]  /*b200*/  FMUL.FTZ R5, R198, UR28 ;  /* 0x0000001cc6057c20 */ /* 0x000fe20008410000 */
[----:B------:R-:W-:Y:S01]  /*b210*/  ISETP.GE.AND P0, PT, R16, R2, PT ;  /* 0x000000021000720c */ /* 0x000fe20003f06270 */
[----:B------:R-:W-:Y:S01]  /*b220*/  HMMA.16816.F32.BF16 R188, R172, R6, R188 ;  /* 0x00000006acbc723c */ /* 0x000fe200000418bc */
[----:B------:R-:W-:Y:S01]  /*b230*/  I2FP.F32.S32 R24, R16 ;  /* 0x0000001000187245 */ /* 0x000fe20000201400 */
[----:B------:R-:W-:Y:S01]  /*b240*/  VIADD R16, R8, 0x20 ;  /* 0x0000002008107836 */ /* 0x000fe20000000000 */
[----:B------:R-:W-:Y:S01]  /*b250*/  FSEL R31, R22, -INF , !P6 ;  /* 0xff800000161f7808 */ /* 0x000fe20007000000 */
[----:B------:R-:W3:Y:S02]  /*b260*/  MUFU.TANH R32, R32 ;  /* 0x0000002000207308 */ /* 0x000ee40000002400 */
[C---:B-1----:R-:W-:Y:S01]  /*b270*/  FFMA.FTZ R23, R24.reuse, UR5, R23 ;  /* 0x0000000518177c23 */ /* 0x042fe20008010017 */
[----:B------:R-:W-:Y:S01]  /*b280*/  I2FP.F32.S32 R19, R16 ;  /* 0x0000001000137245 */ /* 0x000fe20000201400 */
[----:B--2---:R-:W-:Y:S01]  /*b290*/  FFMA.FTZ R21, R24, UR5, R21 ;  /* 0x0000000518157c23 */ /* 0x004fe20008010015 */
[----:B------:R-:W-:-:S03]  /*b2a0*/  ISETP.GE.AND P6, PT, R16, R167, PT ;  /* 0x000000a71000720c */ /* 0x000fc60003fc6270 */
[----:B------:R-:W-:Y:S01]  /*b2b0*/  FFMA.FTZ R168, R19, UR5, R29 ;  /* 0x0000000513a87c23 */ /* 0x000fe2000801001d */
[----:B------:R-:W-:Y:S01]  /*b2c0*/  FSEL R29, R23, -INF , !P0 ;  /* 0xff800000171d7808 */ /* 0x000fe20004000000 */
[----:B------:R-:W1:Y:S01]  /*b2d0*/  MUFU.TANH R12, R183 ;  /* 0x000000b7000c7308 */ /* 0x000e620000002400 */
[----:B------:R-:W-:Y:S01]  /*b2e0*/  ISETP.GE.AND P0, PT, R17, R167, PT ;  /* 0x000000a71100720c */ /* 0x000fe20003f06270 */
[----:B------:R-:W-:Y:S01]  /*b2f0*/  FMUL.FTZ R6, R194, UR28 ;  /* 0x0000001cc2067c20 */ /* 0x000fe20008410000 */
[----:B------:R-:W-:Y:S01]  /*b300*/  FSEL R168, R168, -INF , !P6 ;  /* 0xff800000a8a87808 */ /* 0x000fe20007000000 */
[----:B------:R-:W-:Y:S01]  /*b310*/  FMUL.FTZ R195, R195, UR28 ;  /* 0x0000001cc3c37c20 */ /* 0x000fe20008410000 */
[-C--:B------:R-:W-:Y:S01]  /*b320*/  ISETP.GE.AND P6, PT, R17, R2.reuse, PT ;  /* 0x000000021100720c */ /* 0x080fe20003fc6270 */
[----:B------:R-:W-:Y:S01]  /*b330*/  FMUL.FTZ R193, R193, UR28 ;  /* 0x0000001cc1c17c20 */ /* 0x000fe20008410000 */
[----:B------:R-:W-:Y:S01]  /*b340*/  I2FP.F32.S32 R17, R17 ;  /* 0x0000001100117245 */ /* 0x000fe20000201400 */
[----:B------:R-:W2:Y:S01]  /*b350*/  MUFU.TANH R14, R14 ;  /* 0x0000000e000e7308 */ /* 0x000ea20000002400 */
[----:B------:R-:W-:Y:S01]  /*b360*/  FSEL R24, R21, -INF , !P1 ;  /* 0xff80000015187808 */ /* 0x000fe20004800000 */
[----:B---3--:R-:W-:Y:S01]  /*b370*/  FFMA.FTZ R32, R19, UR5, R32 ;  /* 0x0000000513207c23 */ /* 0x008fe20008010020 */
[----:B------:R-:W-:Y:S01]  /*b380*/  ISETP.GE.AND P1, PT, R16, R2, PT ;  /* 0x000000021000720c */ /* 0x000fe20003f26270 */
[----:B------:R-:W-:Y:S01]  /*b390*/  FFMA.FTZ R27, R17, UR5, R27 ;  /* 0x00000005111b7c23 */ /* 0x000fe2000801001b */
[----:B------:R-:W-:-:S02]  /*b3a0*/  VIADD R19, R8, 0x28 ;  /* 0x0000002808137836 */ /* 0x000fc40000000000 */
[----:B------:R-:W-:Y:S01]  /*b3b0*/  FMUL.FTZ R16, R192, UR28 ;  /* 0x0000001cc0107c20 */ /* 0x000fe20008410000 */
[----:B------:R-:W-:Y:S01]  /*b3c0*/  FSEL R209, R32, -INF , !P1 ;  /* 0xff80000020d17808 */ /* 0x000fe20004800000 */
[----:B------:R-:W3:Y:S01]  /*b3d0*/  MUFU.TANH R4, R197 ;  /* 0x000000c500047308 */ /* 0x000ee20000002400 */
[----:B------:R-:W-:Y:S01]  /*b3e0*/  FSEL R206, R27, -INF , !P0 ;  /* 0xff8000001bce7808 */ /* 0x000fe20004000000 */
[----:B-1----:R-:W-:Y:S01]  /*b3f0*/  FFMA.FTZ R207, R17, UR5, R12 ;  /* 0x0000000511cf7c23 */ /* 0x002fe2000801000c */
[C---:B------:R-:W-:Y:S01]  /*b400*/  ISETP.GE.AND P1, PT, R19.reuse, R167, PT ;  /* 0x000000a71300720c */ /* 0x040fe20003f26270 */
[----:B------:R-:W-:Y:S01]  /*b410*/  VIADD R12, R8, 0x29 ;  /* 0x00000029080c7836 */ /* 0x000fe20000000000 */
[----:B------:R-:W-:Y:S01]  /*b420*/  ISETP.GE.AND P0, PT, R19, R2, PT ;  /* 0x000000021300720c */ /* 0x000fe20003f06270 */
[----:B------:R-:W-:Y:S01]  /*b430*/  FMUL.FTZ R191, R191, UR28 ;  /* 0x0000001cbfbf7c20 */ /* 0x000fe20008410000 */
[----:B------:R-:W-:Y:S01]  /*b440*/  I2FP.F32.S32 R19, R19 ;  /* 0x0000001300137245 */ /* 0x000fe20000201400 */
[----:B------:R-:W1:Y:S01]  /*b450*/  MUFU.TANH R5, R5 ;  /* 0x0000000500057308 */ /* 0x000e620000002400 */
[----:B------:R-:W-:Y:S01]  /*b460*/  FSEL R207, R207, -INF , !P6 ;  /* 0xff800000cfcf7808 */ /* 0x000fe20007000000 */
[----:B------:R-:W-:Y:S01]  /*b470*/  FMUL.FTZ R189, R189, UR28 ;  /* 0x0000001cbdbd7c20 */ /* 0x000fe20008410000 */
[----:B------:R-:W-:Y:S01]  /*b480*/  ISETP.GE.AND P6, PT, R12, R167, PT ;  /* 0x000000a70c00720c */ /* 0x000fe20003fc6270 */
[----:B--2---:R-:W-:Y:S01]  /*b490*/  FFMA.FTZ R14, R19, UR5, R14 ;  /* 0x00000005130e7c23 */ /* 0x004fe2000801000e */
[----:B------:R-:W-:-:S03]  /*b4a0*/  I2FP.F32.S32 R7, R12 ;  /* 0x0000000c00077245 */ /* 0x000fc60000201400 */
[----:B------:R-:W2:Y:S01]  /*b4b0*/  MUFU.TANH R15, R199 ;  /* 0x000000c7000f7308 */ /* 0x000ea20000002400 */
[----:B------:R-:W-:Y:S01]  /*b4c0*/  FSEL R202, R14, -INF , !P1 ;  /* 0xff8000000eca7808 */ /* 0x000fe20004800000 */
[----:B---3--:R-:W-:Y:S01]  /*b4d0*/  FFMA.FTZ R200, R7, UR5, R4 ;  /* 0x0000000507c87c23 */ /* 0x008fe20008010004 */
[-C--:B------:R-:W-:Y:S01]  /*b4e0*/  ISETP.GE.AND P1, PT, R12, R2.reuse, PT ;  /* 0x000000020c00720c */ /* 0x080fe20003f26270 */
[----:B------:R-:W-:Y:S02]  /*b4f0*/  VIADD R12, R8, 0x30 ;  /* 0x00000030080c7836 */ /* 0x000fe40000000000 */
[----:B------:R-:W-:Y:S01]  /*b500*/  FMUL.FTZ R4, R188, UR28 ;  /* 0x0000001cbc047c20 */ /* 0x000fe20008410000 */
[----:B------:R-:W-:Y:S01]  /*b510*/  VIADD R14, R8, 0x31 ;  /* 0x00000031080e7836 */ /* 0x000fe20000000000 */
[----:B------:R-:W-:Y:S01]  /*b520*/  FSEL R200, R200, -INF , !P6 ;  /* 0xff800000c8c87808 */ /* 0x000fe20007000000 */
[----:B------:R-:W3:Y:S01]  /*b530*/  MUFU.TANH R16, R16 ;  /* 0x0000001000107308 */ /* 0x000ee20000002400 */
[----:B-1----:R-:W-:Y:S01]  /*b540*/  FFMA.FTZ R203, R19, UR5, R5 ;  /* 0x0000000513cb7c23 */ /* 0x002fe20008010005 */
[----:B------:R-:W-:-:S04]  /*b550*/  ISETP.GE.AND P6, PT, R12, R2, PT ;  /* 0x000000020c00720c */ /* 0x000fc80003fc6270 */
[----:B------:R-:W-:Y:S02]  /*b560*/  FSEL R203, R203, -INF , !P0 ;  /* 0xff800000cbcb7808 */ /* 0x000fe40004000000 */
[----:B------:R-:W1:Y:S01]  /*b570*/  MUFU.TANH R6, R6 ;  /* 0x0000000600067308 */ /* 0x000e620000002400 */
[----:B--2---:R-:W-:Y:S01]  /*b580*/  FFMA.FTZ R15, R7, UR5, R15 ;  /* 0x00000005070f7c23 */ /* 0x004fe2000801000f */
[----:B------:R-:W-:Y:S02]  /*b590*/  I2FP.F32.S32 R7, R12 ;  /* 0x0000000c00077245 */ /* 0x000fe40000201400 */
[-C--:B------:R-:W-:Y:S01]  /*b5a0*/  ISETP.GE.AND P0, PT, R12, R167.reuse, PT ;  /* 0x000000a70c00720c */ /* 0x080fe20003f06270 */
[----:B------:R-:W-:Y:S01]  /*b5b0*/  FMUL.FTZ R12, R190, UR28 ;  /* 0x0000001cbe0c7c20 */ /* 0x000fe20008410000 */
[----:B------:R-:W-:Y:S02]  /*b5c0*/  FSEL R201, R15, -INF , !P1 ;  /* 0xff8000000fc97808 */ /* 0x000fe40004800000 */
[----:B------:R-:W2:Y:S01]  /*b5d0*/  MUFU.TANH R5, R195 ;  /* 0x000000c300057308 */ /* 0x000ea20000002400 */
[----:B---3--:R-:W-:Y:S01]  /*b5e0*/  FFMA.FTZ R16, R7, UR5, R16 ;  /* 0x0000000507107c23 */ /* 0x008fe20008010010 */
[----:B------:R-:W-:-:S04]  /*b5f0*/  ISETP.GE.AND P1, PT, R14, R167, PT ;  /* 0x000000a70e00720c */ /* 0x000fc80003f26270 */
[----:B------:R-:W-:Y:S02]  /*b600*/  FSEL R190, R16, -INF , !P0 ;  /* 0xff80000010be7808 */ /* 0x000fe40004000000 */
[----:B------:R-:W3:Y:S01]  /*b610*/  MUFU.TANH R4, R4 ;  /* 0x0000000400047308 */ /* 0x000ee20000002400 */
[----:B-1----:R-:W-:Y:S01]  /*b620*/  FFMA.FTZ R6, R7, UR5, R6 ;  /* 0x0000000507067c23 */ /* 0x002fe20008010006 */
[----:B------:R-:W-:Y:S01]  /*b630*/  BAR.SYNC.DEFER_BLOCKING 0x0 ;  /* 0x0000000000007b1d */ /* 0x000fe20000010000 */
[----:B------:R-:W-:Y:S01]  /*b640*/  ISETP.GE.AND P0, PT, R14, R2, PT ;  /* 0x000000020e00720c */ /* 0x000fe20003f06270 */
[----:B------:R-:W-:Y:S01]  /*b650*/  VIADD R7, R8, 0x38 ;  /* 0x0000003808077836 */ /* 0x000fe20000000000 */
[----:B------:R-:W-:Y:S02]  /*b660*/  I2FP.F32.S32 R14, R14 ;  /* 0x0000000e000e7245 */ /* 0x000fe40000201400 */
[----:B------:R-:W-:Y:S01]  /*b670*/  FSEL R187, R6, -INF , !P6 ;  /* 0xff80000006bb7808 */ /* 0x000fe20007000000 */
[----:B------:R-:W1:Y:S01]  /*b680*/  MUFU.TANH R193, R193 ;  /* 0x000000c100c17308 */ /* 0x000e620000002400 */
[----:B------:R-:W-:Y:S01]  /*b690*/  I2FP.F32.S32 R15, R7 ;  /* 0x00000007000f7245 */ /* 0x000fe20000201400 */
[----:B--2---:R-:W-:Y:S01]  /*b6a0*/  FFMA.FTZ R5, R14, UR5, R5 ;  /* 0x000000050e057c23 */ /* 0x004fe20008010005 */
[----:B------:R-:W-:Y:S01]  /*b6b0*/  ISETP.GE.AND P6, PT, R7, R167, PT ;  /* 0x000000a70700720c */ /* 0x000fe20003fc6270 */
[----:B------:R-:W-:-:S03]  /*b6c0*/  IMAD.MOV.U32 R195, RZ, RZ, R205 ;  /* 0x000000ffffc37224 */ /* 0x000fc600078e00cd */
[----:B------:R-:W-:Y:S01]  /*b6d0*/  FSEL R185, R5, -INF , !P0 ;  /* 0xff80000005b97808 */ /* 0x000fe20004000000 */
[----:B------:R-:W2:Y:S01]  /*b6e0*/  MUFU.TANH R6, R34 ;  /* 0x0000002200067308 */ /* 0x000ea20000002400 */
[----:B------:R-:W-:Y:S01]  /*b6f0*/  I2FP.F32.S32 R5, R8 ;  /* 0x0000000800057245 */ /* 0x000fe20000201400 */
[----:B---3--:R-:W-:Y:S01]  /*b700*/  FFMA.FTZ R184, R15, UR5, R4 ;  /* 0x000000050fb87c23 */ /* 0x008fe20008010004 */
[----:B------:R-:W-:-:S03]  /*b710*/  ISETP.GE.AND P0, PT, R8, R167, PT ;  /* 0x000000a70800720c */ /* 0x000fc60003f06270 */
[----:B------:R-:W-:Y:S01]  /*b720*/  FFMA.FTZ R0, R5, UR5, R0 ;  /* 0x0000000505007c23 */ /* 0x000fe20008010000 */
[----:B------:R-:W-:Y:S01]  /*b730*/  FSEL R184, R184, -INF , !P6 ;  /* 0xff800000b8b87808 */ /* 0x000fe20007000000 */
[----:B------:R-:W3:Y:S01]  /*b740*/  MUFU.TANH R12, R12 ;  /* 0x0000000c000c7308 */ /* 0x000ee20000002400 */
[----:B------:R-:W-:Y:S01]  /*b750*/  ISETP.GE.AND P6, PT, R8, R2, PT ;  /* 0x000000020800720c */ /* 0x000fe20003fc6270 */
[----:B-1----:R-:W-:Y:S01]  /*b760*/  FFMA.FTZ R188, R14, UR5, R193 ;  /* 0x000000050ebc7c23 */ /* 0x002fe200080100c1 */
[----:B------:R-:W-:Y:S01]  /*b770*/  VIADD R8, R8, 0x39 ;  /* 0x0000003908087836 */ /* 0x000fe20000000000 */
[----:B------:R-:W-:-:S03]  /*b780*/  FSEL R0, R0, -INF , !P0 ;  /* 0xff80000000007808 */ /* 0x000fc60004000000 */
[----:B------:R-:W-:Y:S01]  /*b790*/  FSEL R188, R188, -INF , !P1 ;  /* 0xff800000bcbc7808 */ /* 0x000fe20004800000 */
[----:B------:R-:W1:Y:S01]  /*b7a0*/  MUFU.TANH R4, R189 ;  /* 0x000000bd00047308 */ /* 0x000e620000002400 */
[----:B--2---:R-:W-:Y:S01]  /*b7b0*/  FFMA.FTZ R5, R5, UR5, R6 ;  /* 0x0000000505057c23 */ /* 0x004fe20008010006 */
[----:B------:R-:W-:Y:S02]  /*b7c0*/  ISETP.GE.AND P1, PT, R7, R2, PT ;  /* 0x000000020700720c */ /* 0x000fe40003f26270 */
[----:B------:R-:W-:Y:S02]  /*b7d0*/  I2FP.F32.S32 R7, R8 ;  /* 0x0000000800077245 */ /* 0x000fe40000201400 */
[----:B------:R-:W-:Y:S02]  /*b7e0*/  FSEL R5, R5, -INF , !P6 ;  /* 0xff80000005057808 */ /* 0x000fe40007000000 */
[----:B------:R-:W2:Y:S01]  /*b7f0*/  MUFU.TANH R191, R191 ;  /* 0x000000bf00bf7308 */ /* 0x000ea20000002400 */
[----:B------:R-:W-:Y:S01]  /*b800*/  PLOP3.LUT P6, PT, PT, PT, UP0, 0x80, 0x0 ;  /* 0x000000000000781c */ /* 0x000fe20003fcf008 */
[----:B---3--:R-:W-:Y:S01]  /*b810*/  FFMA.FTZ R12, R15, UR5, R12 ;  /* 0x000000050f0c7c23 */ /* 0x008fe2000801000c */
[----:B------:R-:W-:-:S04]  /*b820*/  ISETP.GE.AND P0, PT, R8, R2, PT ;  /* 0x000000020800720c */ /* 0x000fc80003f06270 */
[----:B------:R-:W-:Y:S01]  /*b830*/  FSEL R183, R12, -INF , !P1 ;  /* 0xff8000000cb77808 */ /* 0x000fe20004800000 */
[----:B-1----:R-:W-:Y:S01]  /*b840*/  FFMA.FTZ R4, R7, UR5, R4 ;  /* 0x0000000507047c23 */ /* 0x002fe20008010004 */
[----:B------:R-:W-:-:S04]  /*b850*/  ISETP.GE.AND P1, PT, R8, R167, PT ;  /* 0x000000a70800720c */ /* 0x000fc80003f26270 */
[----:B------:R-:W-:Y:S01]  /*b860*/  FSEL R186, R4, -INF , !P1 ;  /* 0xff80000004ba7808 */ /* 0x000fe20004800000 */
[----:B--2---:R-:W-:-:S05]  /*b870*/  FFMA.FTZ R181, R7, UR5, R191 ;  /* 0x0000000507b57c23 */ /* 0x004fca00080100bf */
[----:B------:R-:W-:Y:S01]  /*b880*/  FSEL R181, R181, -INF , !P0 ;  /* 0xff800000b5b57808 */ /* 0x000fe20004000000 */
        /* <DEDUP_REMOVED lines=76> */
.L_x_3850:
[----:B------:R-:W-:-:S04]  /*bd50*/  ULEA UR20, -UR6, URZ, 0x6 ;  /* 0x0000003f06147291 */ /* 0x000fc8000f8e313f */
[----:B------:R-:W-:-:S12]  /*bd60*/  USHF.R.S32.HI UR14, URZ, 0x1f, UR20 ;  /* 0x0000001f3f0e7899 */ /* 0x000fd80008011414 */
.L_x_3851:
        /* <DEDUP_REMOVED lines=154> */
.L_x_3853:
[----:B------:R-:W-:Y:S05]  /*c710*/  BSYNC B0 ;  /* 0x0000000000007941 */ /* 0x000fea0003800000 */
.L_x_3852:
[----:B------:R-:W0:Y:S01]  /*c720*/  LDGDEPBAR ;  /* 0x00000000000079af */ /* 0x000e220000000000 */
[----:B-12---:R-:W-:Y:S02]  /*c730*/  IMAD.U32 R7, RZ, RZ, UR20 ;  /* 0x00000014ff077e24 */ /* 0x006fe4000f8e00ff */
[----:B------:R-:W-:-:S03]  /*c740*/  IMAD.U32 R2, RZ, RZ, UR14 ;  /* 0x0000000eff027e24 */ /* 0x000fc6000f8e00ff */
[----:B------:R-:W-:-:S04]  /*c750*/  LEA R248, P0, R7, R248, 0x1 ;  /* 0x000000f807f87211 */ /* 0x000fc800078008ff */
[----:B------:R-:W-:-:S09]  /*c760*/  LEA.HI.X R249, R7, R249, R2, 0x1, P0 ;  /* 0x000000f907f97211 */ /* 0x000fd200000f0c02 */
.L_x_3849:
        /* <DEDUP_REMOVED lines=49> */
[----:B------:R-:W1:Y:S01]  /*ca80*/  LDSM.16.MT88.4 R16, [R234+0x10000] ;  /* 0x01000000ea10783b */ /* 0x000e620000004200 */
[----:B------:R-:W-:Y:S01]  /*ca90*/  FADD.FTZ R6, R3, -R6 ;  /* 0x8000000603067221 */ /* 0x000fe20000010000 */
[--C-:B------:R-:W-:Y:S01]  /*caa0*/  FFMA.FTZ R172, R5, UR29, -R182.reuse ;  /* 0x0000001d05ac7c23 */ /* 0x100fe200080108b6 */
[----:B------:R-:W-:Y:S01]  /*cab0*/  FSEL R5, R178, RZ, P1 ;  /* 0x000000ffb2057208 */ /* 0x000fe20000800000 */
[----:B------:R-:W2:Y:S01]  /*cac0*/  LDSM.16.MT88.4 R20, [R236+0x10000] ;  /* 0x01000000ec14783b */ /* 0x000ea20000004200 */
[--C-:B------:R-:W-:Y:S01]  /*cad0*/  FFMA.FTZ R177, R0, UR29, -R189.reuse ;  /* 0x0000001d00b17c23 */ /* 0x100fe200080108bd */
[----:B------:R-:W-:Y:S01]  /*cae0*/  FFMA.FTZ R173, R10, UR29, -R189 ;  /* 0x0000001d0aad7c23 */ /* 0x000fe200080108bd */
[--C-:B------:R-:W-:Y:S01]  /*caf0*/  FFMA.FTZ R2, R9, UR29, -R182.reuse ;  /* 0x0000001d09027c23 */ /* 0x100fe200080108b6 */
[----:B------:R-:W-:Y:S01]  /*cb00*/  FADD.FTZ R4, R164, -R5 ;  /* 0x80000005a4047221 */ /* 0x000fe20000010000 */
[--C-:B------:R-:W-:Y:S01]  /*cb10*/  FFMA.FTZ R0, R11, UR29, -R182.reuse ;  /* 0x0000001d0b007c23 */ /* 0x100fe200080108b6 */
[--C-:B------:R-:W-:Y:S01]  /*cb20*/  FFMA.FTZ R179, R13, UR29, -R182.reuse ;  /* 0x0000001d0db37c23 */ /* 0x100fe200080108b6 */
[----:B------:R-:W-:Y:S01]  /*cb30*/  FMUL.FTZ R3, R6, UR29 ;  /* 0x0000001d06037c20 */ /* 0x000fe20008410000 */
[----:B------:R-:W-:Y:S01]  /*cb40*/  FMUL.FTZ R180, R4, UR29 ;  /* 0x0000001d04b47c20 */ /* 0x000fe20008410000 */
[----:B------:R-:W-:Y:S01]  /*cb50*/  MUFU.EX2 R177, R177 ;  /* 0x000000b100b17308 */ /* 0x000fe20000000800 */
[----:B------:R-:W3:Y:S01]  /*cb60*/  LDSM.16.MT88.4 R8, [R233+0x10000] ;  /* 0x01000000e908783b */ /* 0x000ee20000004200 */
[--C-:B------:R-:W-:Y:S01]  /*cb70*/  FFMA.FTZ R191, R28, UR29, -R189.reuse ;  /* 0x0000001d1cbf7c23 */ /* 0x100fe200080108bd */
[--C-:B------:R-:W-:Y:S01]  /*cb80*/  FFMA.FTZ R192, R30, UR29, -R189.reuse ;  /* 0x0000001d1ec07c23 */ /* 0x100fe200080108bd */
[--C-:B------:R-:W-:Y:S01]  /*cb90*/  FFMA.FTZ R193, R26, UR29, -R189.reuse ;  /* 0x0000001d1ac17c23 */ /* 0x100fe200080108bd */
[----:B------:R-:W-:Y:S01]  /*cba0*/  LDSM.16.MT88.4 R12, [R232+0x10000] ;  /* 0x01000000e80c783b */ /* 0x000fe20000004200 */
[--C-:B------:R-:W-:Y:S01]  /*cbb0*/  FFMA.FTZ R194, R24, UR29, -R189.reuse ;  /* 0x0000001d18c27c23 */ /* 0x100fe200080108bd */
[--C-:B------:R-:W-:Y:S01]  /*cbc0*/  FFMA.FTZ R196, R25, UR29, -R182.reuse ;  /* 0x0000001d19c47c23 */ /* 0x100fe200080108b6 */
[----:B------:R-:W4:Y:S01]  /*cbd0*/  MUFU.EX2 R175, R175 ;  /* 0x000000af00af7308 */ /* 0x000f220000000800 */
[--C-:B------:R-:W-:Y:S01]  /*cbe0*/  FFMA.FTZ R197, R33, UR29, -R182.reuse ;  /* 0x0000001d21c57c23 */ /* 0x100fe200080108b6 */
[--C-:B------:R-:W-:Y:S01]  /*cbf0*/  FFMA.FTZ R198, R31, UR29, -R182.reuse ;  /* 0x0000001d1fc67c23 */ /* 0x100fe200080108b6 */
[--C-:B------:R-:W-:Y:S01]  /*cc00*/  FFMA.FTZ R199, R29, UR29, -R182.reuse ;  /* 0x0000001d1dc77c23 */ /* 0x100fe200080108b6 */
[----:B------:R-:W-:Y:S01]  /*cc10*/  LDSM.16.MT88.4 R24, [R232+0x16000] ;  /* 0x01600000e818783b */ /* 0x000fe20000004200 */
[--C-:B------:R-:W-:Y:S01]  /*cc20*/  FFMA.FTZ R204, R168, UR29, -R189.reuse ;  /* 0x0000001da8cc7c23 */ /* 0x100fe200080108bd */
        /* <DEDUP_REMOVED lines=10> */
[----:B------:R-:W5:Y:S01]  /*ccd0*/  MUFU.EX2 R173, R173 ;  /* 0x000000ad00ad7308 */ /* 0x000f620000000800 */
[----:B----4-:R-:W-:Y:S01]  /*cce0*/  F2FP.BF16.F32.PACK_AB R4, R175, R177 ;  /* 0x000000b1af04723e */ /* 0x010fe200000010ff */
[----:B------:R-:W-:Y:S01]  /*ccf0*/  LDSM.16.MT88.4 R28, [R234+0x12800] ;  /* 0x01280000ea1c783b */ /* 0x000fe20000004200 */
[--C-:B------:R-:W-:Y:S01]  /*cd00*/  FFMA.FTZ R185, R185, UR29, -R182.reuse ;  /* 0x0000001db9b97c23 */ /* 0x100fe200080108b6 */
[----:B------:R-:W-:-:S02]  /*cd10*/  FFMA.FTZ R183, R183, UR29, -R182 ;  /* 0x0000001db7b77c23 */ /* 0x000fc400080108b6 */
[----:B------:R-:W-:Y:S02]  /*cd20*/  LDSM.16.MT88.4 R164, [R234+0x16800] ;  /* 0x01680000eaa4783b */ /* 0x000fe40000004200 */
[----:B------:R-:W-:Y:S08]  /*cd30*/  MUFU.EX2 R172, R172 ;  /* 0x000000ac00ac7308 */ /* 0x000ff00000000800 */
[----:B------:R-:W4:Y:S01]  /*cd40*/  MUFU.EX2 R2, R2 ;  /* 0x0000000200027308 */ /* 0x000f220000000800 */
[----:B-----5:R-:W-:-:S07]  /*cd50*/  F2FP.BF16.F32.PACK_AB R6, R173, R174 ;  /* 0x000000aead06723e */ /* 0x020fce00000010ff */
[----:B------:R-:W-:Y:S08]  /*cd60*/  MUFU.EX2 R0, R0 ;  /* 0x0000000000007308 */ /* 0x000ff00000000800 */
[----:B------:R-:W5:Y:S01]  /*cd70*/  MUFU.EX2 R179, R179 ;  /* 0x000000b300b37308 */ /* 0x000f620000000800 */
[----:B----4-:R-:W-:-:S07]  /*cd80*/  F2FP.BF16.F32.PACK_AB R5, R2, R172 ;  /* 0x000000ac0205723e */ /* 0x010fce00000010ff */
[----:B------:R-:W4:Y:S08]  /*cd90*/  MUFU.EX2 R180, R180 ;  /* 0x000000b400b47308 */ /* 0x000f300000000800 */
[----:B------:R-:W1:Y:S01]  /*cda0*/  MUFU.EX2 R3, R3 ;  /* 0x0000000300037308 */ /* 0x000e620000000800 */
[----:B-----5:R-:W-:-:S07]  /*cdb0*/  F2FP.BF16.F32.PACK_AB R7, R179, R0 ;  /* 0x00000000b307723e */ /* 0x020fce00000010ff */
[----:B------:R-:W-:Y:S01]  /*cdc0*/  MUFU.EX2 R191, R191 ;  /* 0x000000bf00bf7308 */ /* 0x000fe20000000800 */
        /* <DEDUP_REMOVED lines=131> */
[----:B------:R-:W5:Y:S01]  /*d600*/  MUFU.EX2 R192, R192 ;  /* 0x000000c000c07308 */ /* 0x000f620000000800 */
        /* <DEDUP_REMOVED lines=37> */
[----:B------:R-:W-:Y:S01]  /*d860*/  FFMA.FTZ R180, R250, R180, R177 ;  /* 0x000000b4fab47223 */ /* 0x000fe200000100b1 */
[----:B------:R-:W-:Y:S01]  /*d870*/  FFMA.FTZ R3, R251, R3, R172 ;  /* 0x00000003fb037223 */ /* 0x000fe200000100ac */
[----:B--2---:R-:W-:Y:S01]  /*d880*/  HMMA.16816.F32.BF16 R100, R4, R20, R100 ;  /* 0x000000140464723c */ /* 0x004fe20000041864 */
[----:B------:R-:W-:Y:S01]  /*d890*/  MUFU.EX2 R198, R198 ;  /* 0x000000c600c67308 */ /* 0x000fe20000000800 */
[----:B------:R-:W-:Y:S01]  /*d8a0*/  FADD.FTZ R175, R175, R180 ;  /* 0x000000b4afaf7221 */ /* 0x000fe20000010000 */
        /* <DEDUP_REMOVED lines=9> */
[----:B------:R-:W-:Y:S01]  /*d940*/  MUFU.EX2 R204, R204 ;  /* 0x000000cc00cc7308 */ /* 0x000fe20000000800 */
[C---:B------:R-:W-:Y:S01]  /*d950*/  HMMA.16816.F32.BF16 R120, R4.reuse, R10, R120 ;  /* 0x0000000a0478723c */ /* 0x040fe20000041878 */
[----:B-----5:R-:W-:Y:S01]  /*d960*/  F2FP.BF16.F32.PACK_AB R8, R192, R191 ;  /* 0x000000bfc008723e */ /* 0x020fe200000010ff */
[----:B------:R-:W-:Y:S01]  /*d970*/  FADD.FTZ R191, R191, R174 ;  /* 0x000000aebfbf7221 */ /* 0x000fe20000010000 */
[----:B-1----:R-:W-:Y:S01]  /*d980*/  F2FP.BF16.F32.PACK_AB R9, R197, R196 ;  /* 0x000000c4c509723e */ /* 0x002fe200000010ff */
        /* <DEDUP_REMOVED lines=8> */
[----:B------:R-:W3:Y:S01]  /*da10*/  LDSM.16.MT88.4 R12, [R233+0x10800] ;  /* 0x01080000e90c783b */ /* 0x000ee20000004200 */
[----:B------:R-:W-:Y:S01]  /*da20*/  FADD.FTZ R3, R193, R192 ;  /* 0x000000c0c1037221 */ /* 0x000fe20000010000 */
[----:B------:R-:W-:Y:S01]  /*da30*/  FADD.FTZ R198, R198, R197 ;  /* 0x000000c5c6c67221 */ /* 0x000fe20000010000 */
[----:B------:R-:W-:Y:S02]  /*da40*/  MUFU.EX2 R202, R202 ;  /* 0x000000ca00ca7308 */ /* 0x000fe40000000800 */
[----:B------:R-:W-:Y:S01]  /*da50*/  HMMA.16816.F32.BF16 R160, R8, R16, R160 ;  /* 0x0000001008a0723c */ /* 0x000fe200000418a0 */
[----:B------:R-:W-:Y:S01]  /*da60*/  FADD.FTZ R3, R194, R3 ;  /* 0x00000003c2037221 */ /* 0x000fe20000010000 */
[----:B------:R-:W-:-:S04]  /*da70*/  FADD.FTZ R199, R199, R198 ;  /* 0x000000c6c7c77221 */ /* 0x000fc80000010000 */
[C---:B------:R-:W-:Y:S01]  /*da80*/  HMMA.16816.F32.BF16 R156, R8.reuse, R18, R156 ;  /* 0x00000012089c723c */ /* 0x040fe2000004189c */
[----:B------:R-:W4:Y:S01]  /*da90*/  LDSM.16.MT88.4 R16, [R233+0x12800] ;  /* 0x01280000e910783b */ /* 0x000f220000004200 */
[----:B------:R-:W-:Y:S04]  /*daa0*/  MUFU.EX2 R211, R211 ;  /* 0x000000d300d37308 */ /* 0x000fe80000000800 */
[C---:B--2---:R-:W-:Y:S04]  /*dab0*/  HMMA.16816.F32.BF16 R152, R8.reuse, R20, R152 ;  /* 0x000000140898723c */ /* 0x044fe80000041898 */
[----:B------:R-:W-:Y:S02]  /*dac0*/  MUFU.EX2 R200, R200 ;  /* 0x000000c800c87308 */ /* 0x000fe40000000800 */
[----:B------:R-:W-:Y:S01]  /*dad0*/  HMMA.16816.F32.BF16 R148, R8, R22, R148 ;  /* 0x000000160894723c */ /* 0x000fe20000041894 */
[----:B------:R-:W2:Y:S05]  /*dae0*/  LDSM.16.MT88.4 R20, [R236+0x14800] ;  /* 0x01480000ec14783b */ /* 0x000eaa0000004200 */
[C---:B------:R-:W-:Y:S01]  /*daf0*/  HMMA.16816.F32.BF16 R124, R4.reuse, R24, R124 ;  /* 0x00000018047c723c */ /* 0x040fe2000004187c */
[----:B------:R-:W5:Y:S05]  /*db00*/  MUFU.EX2 R207, R207 ;  /* 0x000000cf00cf7308 */ /* 0x000f6a0000000800 */
[----:B------:R-:W-:Y:S01]  /*db10*/  HMMA.16816.F32.BF16 R128, R4, R26, R128 ;  /* 0x0000001a0480723c */ /* 0x000fe20000041880 */
[----:B------:R-:W1:Y:S02]  /*db20*/  LDSM.16.MT88.4 R4, [R232+0x10800] ;  /* 0x01080000e804783b */ /* 0x000e640000004200 */
[----:B------:R-:W-:Y:S02]  /*db30*/  MUFU.EX2 R184, R184 ;  /* 0x000000b800b87308 */ /* 0x000fe40000000800 */
[----:B------:R-:W-:Y:S01]  /*db40*/  LDSM.16.MT88.4 R24, [R232+0x12800] ;  /* 0x01280000e818783b */ /* 0x000fe20000004200 */
[C---:B---3--:R-:W-:Y:S05]  /*db50*/  HMMA.16816.F32.BF16 R144, R8.reuse, R12, R144 ;  /* 0x0000000c0890723c */ /* 0x048fea0000041890 */
[----:B------:R-:W-:Y:S01]  /*db60*/  MUFU.EX2 R185, R185 ;  /* 0x000000b900b97308 */ /* 0x000fe20000000800 */
[C---:B------:R-:W-:Y:S01]  /*db70*/  HMMA.16816.F32.BF16 R140, R8.reuse, R14, R140 ;  /* 0x0000000e088c723c */ /* 0x040fe2000004188c */
[----:B------:R-:W3:Y:S05]  /*db80*/  LDSM.16.MT88.4 R12, [R234+0x14800] ;  /* 0x01480000ea0c783b */ /* 0x000eea0000004200 */
[C---:B----4-:R-:W-:Y:S01]  /*db90*/  HMMA.16816.F32.BF16 R52, R8.reuse, R16, R52 ;  /* 0x000000100834723c */ /* 0x050fe20000041834 */
[----:B------:R-:W-:Y:S05]  /*dba0*/  MUFU.EX2 R183, R183 ;  /* 0x000000b700b77308 */ /* 0x000fea0000000800 */
        /* <DEDUP_REMOVED lines=20> */
[C---:B------:R-:W-:Y:S01]  /*dcf0*/  HMMA.16816.F32.BF16 R100, R8.reuse, R168, R100 ;  /* 0x000000a80864723c */ /* 0x040fe20000041864 */
[----:B------:R-:W-:Y:S05]  /*dd00*/  MUFU.EX2 R168, R203 ;  /* 0x000000cb00a87308 */ /* 0x000fea0000000800 */
[----:B-1----:R-:W-:Y:S01]  /*dd10*/  HMMA.16816.F32.BF16 R84, R8, R4, R84 ;  /* 0x000000040854723c */ /* 0x002fe20000041854 */
[----:B------:R-:W-:-:S05]  /*dd20*/  FFMA.FTZ R169, R201, UR29, -R182 ;  /* 0x0000001dc9a97c23 */ /* 0x000fca00080108b6 */
[C---:B------:R-:W-:Y:S01]  /*dd30*/  HMMA.16816.F32.BF16 R88, R8.reuse, R6, R88 ;  /* 0x000000060858723c */ /* 0x040fe20000041858 */
[----:B------:R-:W1:Y:S01]  /*dd40*/  MUFU.EX2 R169, R169 ;  /* 0x000000a900a97308 */ /* 0x000e620000000800 */
[----:B------:R-:W-:Y:S01]  /*dd50*/  F2FP.BF16.F32.PACK_AB R4, R205, R204 ;  /* 0x000000cccd04723e */ /* 0x000fe200000010ff */
[----:B------:R-:W-:Y:S01]  /*dd60*/  FADD.FTZ R204, R204, R3 ;  /* 0x00000003cccc7221 */ /* 0x000fe20000010000 */
[----:B-----5:R-:W-:Y:S01]  /*dd70*/  F2FP.BF16.F32.PACK_AB R5, R207, R200 ;  /* 0x000000c8cf05723e */ /* 0x020fe200000010ff */
[----:B------:R-:W-:Y:S01]  /*dd80*/  FADD.FTZ R200, R200, R199 ;  /* 0x000000c7c8c87221 */ /* 0x000fe20000010000 */
[----:B------:R-:W-:Y:S01]  /*dd90*/  HMMA.16816.F32.BF16 R44, R8, R28, R44 ;  /* 0x0000001c082c723c */ /* 0x000fe2000004182c */
[----:B------:R-:W-:Y:S01]  /*dda0*/  F2FP.BF16.F32.PACK_AB R6, R211, R202 ;  /* 0x000000cad306723e */ /* 0x000fe200000010ff */
[----:B------:R-:W-:Y:S01]  /*ddb0*/  FADD.FTZ R205, R205, R204 ;  /* 0x000000cccdcd7221 */ /* 0x000fe20000010000 */
[----:B------:R-:W-:Y:S01]  /*ddc0*/  FADD.FTZ R207, R207, R200 ;  /* 0x000000c8cfcf7221 */ /* 0x000fe20000010000 */
[----:B------:R-:W-:-:S02]  /*ddd0*/  MOV R3, R176 ;  /* 0x000000b000037202 */ /* 0x000fc40000000f00 */
[----:B------:R-:W-:Y:S01]  /*dde0*/  HMMA.16816.F32.BF16 R48, R8, R30, R48 ;  /* 0x0000001e0830723c */ /* 0x000fe20000041830 */
[----:B------:R-:W4:Y:S01]  /*ddf0*/  LDSM.16.MT88.4 R28, [R236+0x11000] ;  /* 0x01100000ec1c783b */ /* 0x000f220000004200 */
[----:B------:R-:W-:Y:S01]  /*de00*/  FADD.FTZ R202, R202, R205 ;  /* 0x000000cdcaca7221 */ /* 0x000fe20000010000 */
[----:B-1----:R-:W-:-:S03]  /*de10*/  F2FP.BF16.F32.PACK_AB R7, R169, R168 ;  /* 0x000000a8a907723e */ /* 0x002fc600000010ff */
[----:B------:R-:W-:Y:S01]  /*de20*/  HMMA.16816.F32.BF16 R60, R8, R24, R60 ;  /* 0x00000018083c723c */ /* 0x000fe2000004183c */
[----:B------:R-:W-:Y:S01]  /*de30*/  FADD.FTZ R168, R168, R207 ;  /* 0x000000cfa8a87221 */ /* 0x000fe20000010000 */
[----:B------:R-:W-:-:S03]  /*de40*/  FADD.FTZ R211, R211, R202 ;  /* 0x000000cad3d37221 */ /* 0x000fc60000010000 */
[----:B------:R-:W-:Y:S01]  /*de50*/  FADD.FTZ R169, R169, R168 ;  /* 0x000000a8a9a97221 */ /* 0x000fe20000010000 */
[C---:B------:R-:W-:Y:S01]  /*de60*/  HMMA.16816.F32.BF16 R64, R8.reuse, R26, R64 ;  /* 0x0000001a0840723c */ /* 0x040fe20000041840 */
[----:B------:R-:W1:Y:S05]  /*de70*/  LDSM.16.MT88.4 R24, [R234+0x11000] ;  /* 0x01100000ea18783b */ /* 0x000e6a0000004200 */
[C---:B------:R-:W-:Y:S06]  /*de80*/  HMMA.16816.F32.BF16 R104, R8.reuse, R170, R104 ;  /* 0x000000aa0868723c */ /* 0x040fec0000041868 */
[C---:B------:R-:W-:Y:S01]  /*de90*/  HMMA.16816.F32.BF16 R108, R8.reuse, R164, R108 ;  /* 0x000000a4086c723c */ /* 0x040fe2000004186c */
[--C-:B------:R-:W-:Y:S01]  /*dea0*/  FFMA.FTZ R170, R190, UR29, -R189.reuse ;  /* 0x0000001dbeaa7c23 */ /* 0x100fe200080108bd */
[--C-:B------:R-:W-:Y:S01]  /*deb0*/  FFMA.FTZ R171, R188, UR29, -R189.reuse ;  /* 0x0000001dbcab7c23 */ /* 0x100fe200080108bd */
[----:B------:R-:W-:Y:S01]  /*dec0*/  FFMA.FTZ R189, R186, UR29, -R189 ;  /* 0x0000001dbabd7c23 */ /* 0x000fe200080108bd */
[--C-:B------:R-:W-:Y:S01]  /*ded0*/  FFMA.FTZ R186, R187, UR29, -R182.reuse ;  /* 0x0000001dbbba7c23 */ /* 0x100fe200080108b6 */
[----:B------:R-:W-:Y:S01]  /*dee0*/  FFMA.FTZ R182, R181, UR29, -R182 ;  /* 0x0000001db5b67c23 */ /* 0x000fe200080108b6 */
[C---:B------:R-:W-:Y:S01]  /*def0*/  HMMA.16816.F32.BF16 R112, R8.reuse, R166, R112 ;  /* 0x000000a60870723c */ /* 0x040fe20000041870 */
[----:B------:R-:W-:Y:S01]  /*df00*/  LDSM.16.MT88.4 R164, [R234+0x13000] ;  /* 0x01300000eaa4783b */ /* 0x000fe20000004200 */
[----:B------:R-:W-:Y:S04]  /*df10*/  MUFU.EX2 R170, R170 ;  /* 0x000000aa00aa7308 */ /* 0x000fe80000000800 */
[C---:B------:R-:W-:Y:S04]  /*df20*/  HMMA.16816.F32.BF16 R124, R8.reuse, R32, R124 ;  /* 0x00000020087c723c */ /* 0x040fe8000004187c */
[----:B------:R-:W5:Y:S02]  /*df30*/  MUFU.EX2 R171, R171 ;  /* 0x000000ab00ab7308 */ /* 0x000f640000000800 */
[----:B------:R-:W-:Y:S01]  /*df40*/  HMMA.16816.F32.BF16 R128, R8, R34, R128 ;  /* 0x000000220880723c */ /* 0x000fe20000041880 */
[----:B------:R-:W-:Y:S04]  /*df50*/  LDSM.16.MT88.4 R8, [R232+0x15000] ;  /* 0x01500000e808783b */ /* 0x000fe80000004200 */
[----:B------:R-:W-:Y:S01]  /*df60*/  LDSM.16.MT88.4 R32, [R233+0x13000] ;  /* 0x01300000e920783b */ /* 0x000fe20000004200 */
[C---:B---3--:R-:W-:Y:S01]  /*df70*/  HMMA.16816.F32.BF16 R144, R4.reuse, R16, R144 ;  /* 0x000000100490723c */ /* 0x048fe20000041890 */
[----:B------:R-:W-:Y:S05]  /*df80*/  MUFU.EX2 R189, R189 ;  /* 0x000000bd00bd7308 */ /* 0x000fea0000000800 */
[C---:B------:R-:W-:Y:S01]  /*df90*/  HMMA.16816.F32.BF16 R140, R4.reuse, R18, R140 ;  /* 0x00000012048c723c */ /* 0x040fe2000004188c */
[----:B------:R-:W3:Y:S02]  /*dfa0*/  LDSM.16.MT88.4 R16, [R234+0x15000] ;  /* 0x01500000ea10783b */ /* 0x000ee40000004200 */
[----:B------:R-:W5:Y:S03]  /*dfb0*/  MUFU.EX2 R186, R186 ;  /* 0x000000ba00ba7308 */ /* 0x000f660000000800 */
[C---:B------:R-:W-:Y:S05]  /*dfc0*/  HMMA.16816.F32.BF16 R136, R4.reuse, R12, R136 ;  /* 0x0000000c0488723c */ /* 0x040fea0000041888 */
[----:B------:R-:W5:Y:S01]  /*dfd0*/  MUFU.EX2 R182, R182 ;  /* 0x000000b600b67308 */ /* 0x000f620000000800 */
        /* <DEDUP_REMOVED lines=95> */
[----:B------:R-:W-:Y:S07]  /*e5d0*/  HMMA.16816.F32.BF16 R68, R4, R164, R68 ;  /* 0x000000a40444723c */ /* 0x000fee0000041844 */
[----:B------:R-:W-:-:S15]  /*e5e0*/  MOV R164, R178 ;  /* 0x000000b200a47202 */ /* 0x000fde0000000f00 */
[----:B------:R-:W-:-:S02]  /*e5f0*/  NOP ;  /* 0x0000000000007918 */ /* 0x000fc40000000000 */
.L_x_3846:
        /* <DEDUP_REMOVED lines=47> */
.L_x_3858:
        /* <DEDUP_REMOVED lines=87> */
.L_x_3855:
        /* <DEDUP_REMOVED lines=123> */
[----:B--2---:R-:W2:Y:S04]  /*f610*/  LDSM.16.M88.4 R200, [R230] ;  /* 0x00000000e6c8783b */ /* 0x004ea80000000200 */
[----:B------:R-:W2:Y:S01]  /*f620*/  LDSM.16.M88.4 R204, [R229] ;  /* 0x00000000e5cc783b */ /* 0x000ea20000000200 */
        /* <DEDUP_REMOVED lines=21> */
[C---:B--2---:R-:W-:Y:S06]  /*f780*/  HMMA.16816.F32.BF16 R20, R188.reuse, R200, R20 ;  /* 0x000000c8bc14723c */ /* 0x044fec0000041814 */
[C---:B------:R-:W-:Y:S01]  /*f790*/  HMMA.16816.F32.BF16 R24, R188.reuse, R202, R24 ;  /* 0x000000cabc18723c */ /* 0x040fe20000041818 */
[----:B------:R-:W-:Y:S05]  /*f7a0*/  LDSM.16.M88.4 R200, [R242+0x2000] ;  /* 0x00200000f2c8783b */ /* 0x000fea0000000200 */
[C---:B------:R-:W-:Y:S06]  /*f7b0*/  HMMA.16816.F32.BF16 R28, R188.reuse, R204, R28 ;  /* 0x000000ccbc1c723c */ /* 0x040fec000004181c */
        /* <DEDUP_REMOVED lines=175> */
[C---:B------:R-:W-:Y:S01]  /*102b0*/  HMMA.16816.F32.BF16 R24, R192.reuse, R174, R24 ;  /* 0x000000aec018723c */ /* 0x040fe20000041818 */
[----:B------:R2:W3:Y:S02]  /*102c0*/  MUFU.TANH R198, R165 ;  /* 0x000000a500c67308 */ /* 0x0004e40000002400 */
[----:B------:R-:W-:Y:S01]  /*102d0*/  FMUL.FTZ R164, R4, UR28 ;  /* 0x0000001c04a47c20 */ /* 0x000fe20008410000 */
[----:B------:R-:W-:Y:S01]  /*102e0*/  FMUL.FTZ R201, R8, UR28 ;  /* 0x0000001c08c97c20 */ /* 0x000fe20008410000 */
[----:B------:R-:W-:Y:S01]  /*102f0*/  FMUL.FTZ R9, R9, UR28 ;  /* 0x0000001c09097c20 */ /* 0x000fe20008410000 */
[----:B------:R-:W-:Y:S01]  /*10300*/  FMUL.FTZ R203, R12, UR28 ;  /* 0x0000001c0ccb7c20 */ /* 0x000fe20008410000 */
[----:B------:R-:W-:Y:S04]  /*10310*/  FMUL.FTZ R14, R14, UR28 ;  /* 0x0000001c0e0e7c20 */ /* 0x000fe80008410000 */
[----:B------:R4:W1:Y:S05]  /*10320*/  MUFU.TANH R199, R166 ;  /* 0x000000a600c77308 */ /* 0x00086a0000002400 */
[----:B------:R-:W-:Y:S05]  /*10330*/  FMUL.FTZ R213, R20, UR28 ;  /* 0x0000001c14d57c20 */ /* 0x000fea0008410000 */
[----:B------:R5:W3:Y:S01]  /*10340*/  MUFU.TANH R197, R252 ;  /* 0x000000fc00c57308 */ /* 0x000ae20000002400 */
[----:B--2---:R-:W-:Y:S01]  /*10350*/  FMUL.FTZ R165, R11, UR28 ;  /* 0x0000001c0ba57c20 */ /* 0x004fe20008410000 */
[----:B------:R-:W-:Y:S01]  /*10360*/  FMUL.FTZ R11, R13, UR28 ;  /* 0x0000001c0d0b7c20 */ /* 0x000fe20008410000 */
[----:B------:R-:W-:Y:S01]  /*10370*/  FMUL.FTZ R13, R15, UR28 ;  /* 0x0000001c0f0d7c20 */ /* 0x000fe20008410000 */
[----:B------:R-:W-:Y:S01]  /*10380*/  FMUL.FTZ R15, R17, UR28 ;  /* 0x0000001c110f7c20 */ /* 0x000fe20008410000 */
[----:B------:R-:W-:Y:S01]  /*10390*/  FMUL.FTZ R21, R21, UR28 ;  /* 0x0000001c15157c20 */ /* 0x000fe20008410000 */
[----:B------:R-:W-:Y:S01]  /*103a0*/  FMUL.FTZ R22, R22, UR28 ;  /* 0x0000001c16167c20 */ /* 0x000fe20008410000 */
[----:B------:R-:W-:Y:S03]  /*103b0*/  FMUL.FTZ R209, R24, UR28 ;  /* 0x0000001c18d17c20 */ /* 0x000fe60008410000 */
        /* <DEDUP_REMOVED lines=9> */
[----:B------:R-:W-:Y:S08]  /*10450*/  MOV R195, R3 ;  /* 0x0000000300c37202 */ /* 0x000ff00000000f00 */
        /* <DEDUP_REMOVED lines=16> */
[----:B------:R-:W2:Y:S01]  /*10560*/  MUFU.TANH R164, R164 ;  /* 0x000000a400a47308 */ /* 0x000ea20000002400 */
[----:B-1----:R-:W-:Y:S09]  /*10570*/  FMUL.FTZ R166, R34, UR28 ;  /* 0x0000001c22a67c20 */ /* 0x002ff20008410000 */
[----:B------:R-:W1:Y:S01]  /*10580*/  MUFU.TANH R201, R201 ;  /* 0x000000c900c97308 */ /* 0x000e620000002400 */
[----:B-----5:R-:W-:Y:S09]  /*10590*/  FMUL.FTZ R252, R32, UR28 ;  /* 0x0000001c20fc7c20 */ /* 0x020ff20008410000 */
[----:B------:R-:W1:Y:S10]  /*105a0*/  MUFU.TANH R9, R9 ;  /* 0x0000000900097308 */ /* 0x000e740000002400 */
        /* <DEDUP_REMOVED lines=13> */
[----:B------:R5:W1:Y:S10]  /*10680*/  MUFU.TANH R181, R252 ;  /* 0x000000fc00b57308 */ /* 0x000a740000002400 */
[----:B------:R1:W1:Y:S10]  /*10690*/  MUFU.TANH R180, R33 ;  /* 0x0000002100b47308 */ /* 0x0002740000002400 */
[----:B------:R-:W1:Y:S01]  /*106a0*/  MUFU.TANH R166, R166 ;  /* 0x000000a600a67308 */ /* 0x000e620000002400 */
[----:B-----5:R-:W-:Y:S09]  /*106b0*/  IMAD.MOV.U32 R252, RZ, RZ, R2 ;  /* 0x000000fffffc7224 */ /* 0x020ff200078e0002 */
[----:B------:R-:W1:Y:S01]  /*106c0*/  MUFU.TANH R165, R165 ;  /* 0x000000a500a57308 */ /* 0x000e620000002400 */
[----:B--234-:R-:W-:Y:S05]  /*106d0*/  @!P0 BRA `(.L_x_3856) ;  /* 0x0000000c00008947 */ /* 0x01cfea0003800000 */
        /* <DEDUP_REMOVED lines=75> */
.L_x_3857:
        /* <DEDUP_REMOVED lines=40> */
[CCC-:B-1----:R-:W-:Y:S01]  /*10e10*/  @!P4 LEA.HI.X R33, R3.reuse, R249.reuse, R2.reuse, 0x1, P1 ;  /* 0x000000f90321c211 */ /* 0x1c2fe200008f0c02 */
        /* <DEDUP_REMOVED lines=76> */
.L_x_3856:
[----:B------:R-:W-:Y:S01]  /*112e0*/  MOV R2, UR12 ;  /* 0x0000000c00027c02 */ /* 0x000fe20008000f00 */
[----:B--2---:R-:W-:Y:S01]  /*112f0*/  LDSM.16.MT88.4 R20, [R234+0x10000] ;  /* 0x01000000ea14783b */ /* 0x004fe20000004200 */
[----:B------:R-:W-:Y:S02]  /*11300*/  UISETP.GT.AND UP2, UPT, UR12, UR11, UPT ;  /* 0x0000000b0c00728c */ /* 0x000fe4000bf44270 */
[----:B------:R-:W-:Y:S01]  /*11310*/  LEA R2, R2, R245, 0x6 ;  /* 0x000000f502027211 */ /* 0x000fe200078e30ff */
[----:B------:R-:W-:Y:S01]  /*11320*/  UMOV UR15, UR36 ;  /* 0x00000024000f7c82 */ /* 0x000fe20008000000 */
[----:B------:R-:W-:Y:S02]  /*11330*/  UMOV UR14, UR35 ;  /* 0x00000023000e7c82 */ /* 0x000fe40008000000 */
[C---:B------:R-:W-:Y:S01]  /*11340*/  IADD3 R6, R2.reuse, 0x1, RZ ;  /* 0x0000000102067810 */ /* 0x040fe20007ffe0ff */
[----:B------:R-:W-:Y:S01]  /*11350*/  LDSM.16.MT88.4 R28, [R233+0x10000] ;  /* 0x01000000e91c783b */ /* 0x000fe20000004200 */
[----:B------:R-:W-:Y:S02]  /*11360*/  IADD3 R4, R2, 0x9, RZ ;  /* 0x0000000902047810 */ /* 0x000fe40007ffe0ff */
[----:B------:R-:W-:Y:S02]  /*11370*/  I2FP.F32.S32 R6, R6 ;  /* 0x0000000600067245 */ /* 0x000fe40000201400 */
[----:B------:R-:W-:Y:S02]  /*11380*/  I2FP.F32.S32 R4, R4 ;  /* 0x0000000400047245 */ /* 0x000fe40000201400 */
[----:B------:R-:W-:Y:S01]  /*11390*/  I2FP.F32.S32 R19, R2 ;  /* 0x0000000200137245 */ /* 0x000fe20000201400 */
[C---:B------:R-:W-:Y:S01]  /*113a0*/  FFMA.FTZ R199, R6.reuse, UR5, R199 ;  /* 0x0000000506c77c23 */ /* 0x040fe200080100c7 */
[----:B------:R-:W-:Y:S01]  /*113b0*/  FFMA.FTZ R7, R6, UR5, R197 ;  /* 0x0000000506077c23 */ /* 0x000fe200080100c5 */
[----:B------:R-:W-:Y:S01]  /*113c0*/  IADD3 R6, R2, 0x11, RZ ;  /* 0x0000001102067810 */ /* 0x000fe20007ffe0ff */
[C---:B------:R-:W-:Y:S01]  /*113d0*/  FFMA.FTZ R205, R4.reuse, UR5, R205 ;  /* 0x0000000504cd7c23 */ /* 0x040fe200080100cd */
[----:B-1----:R-:W-:Y:S01]  /*113e0*/  FFMA.FTZ R9, R4, UR5, R9 ;  /* 0x0000000504097c23 */ /* 0x002fe20008010009 */
        /* <DEDUP_REMOVED lines=10> */
[----:B------:R-:W-:Y:S01]  /*11490*/  FMNMX.FTZ R6, R198, R0, !PT ;  /* 0x00000000c6067209 */ /* 0x000fe20007810000 */
[C---:B------:R-:W-:Y:S01]  /*114a0*/  FFMA.FTZ R168, R4.reuse, UR5, R17 ;  /* 0x0000000504a87c23 */ /* 0x040fe20008010011 */
[----:B------:R-:W-:Y:S01]  /*114b0*/  FFMA.FTZ R169, R4, UR5, R15 ;  /* 0x0000000504a97c23 */ /* 0x000fe2000801000f */
[C---:B------:R-:W-:Y:S01]  /*114c0*/  IADD3 R175, R2.reuse, 0x10, RZ ;  /* 0x0000001002af7810 */ /* 0x040fe20007ffe0ff */
[C---:B------:R-:W-:Y:S01]  /*114d0*/  FFMA.FTZ R10, R3.reuse, UR5, R10 ;  /* 0x00000005030a7c23 */ /* 0x040fe2000801000a */
[----:B------:R-:W-:Y:S01]  /*114e0*/  IADD3 R5, R2, 0x21, RZ ;  /* 0x0000002102057810 */ /* 0x000fe20007ffe0ff */
[----:B------:R-:W-:Y:S01]  /*114f0*/  FFMA.FTZ R201, R3, UR5, R201 ;  /* 0x0000000503c97c23 */ /* 0x000fe200080100c9 */
[----:B------:R-:W-:Y:S02]  /*11500*/  FMNMX.FTZ R4, R19, R167, !PT ;  /* 0x000000a713047209 */ /* 0x000fe40007810000 */
[----:B------:R-:W-:Y:S02]  /*11510*/  FMNMX.FTZ R11, R199, R6, !PT ;  /* 0x00000006c70b7209 */ /* 0x000fe40007810000 */
[----:B------:R-:W-:Y:S02]  /*11520*/  I2FP.F32.S32 R175, R175 ;  /* 0x000000af00af7245 */ /* 0x000fe40000201400 */
[----:B------:R-:W-:Y:S02]  /*11530*/  I2FP.F32.S32 R5, R5 ;  /* 0x0000000500057245 */ /* 0x000fe40000201400 */
[----:B------:R-:W-:Y:S01]  /*11540*/  FMNMX.FTZ R6, R7, R4, !PT ;  /* 0x0000000407067209 */ /* 0x000fe20007810000 */
[----:B------:R-:W-:Y:S01]  /*11550*/  FFMA.FTZ R174, R175, UR5, R14 ;  /* 0x00000005afae7c23 */ /* 0x000fe2000801000e */
[----:B------:R-:W-:Y:S01]  /*11560*/  FMNMX.FTZ R4, R10, R11, !PT ;  /* 0x0000000b0a047209 */ /* 0x000fe20007810000 */
[C---:B------:R-:W-:Y:S01]  /*11570*/  FFMA.FTZ R206, R5.reuse, UR5, R206 ;  /* 0x0000000505ce7c23 */ /* 0x040fe200080100ce */
[C---:B------:R-:W-:Y:S01]  /*11580*/  IADD3 R171, R2.reuse, 0x18, RZ ;  /* 0x0000001802ab7810 */ /* 0x040fe20007ffe0ff */
[----:B------:R-:W-:Y:S01]  /*11590*/  FFMA.FTZ R211, R5, UR5, R211 ;  /* 0x0000000505d37c23 */ /* 0x000fe200080100d3 */
[----:B------:R-:W-:Y:S01]  /*115a0*/  FMNMX.FTZ R6, R201, R6, !PT ;  /* 0x00000006c9067209 */ /* 0x000fe20007810000 */
[----:B------:R-:W-:Y:S01]  /*115b0*/  FFMA.FTZ R175, R175, UR5, R203 ;  /* 0x00000005afaf7c23 */ /* 0x000fe200080100cb */
[----:B------:R-:W-:Y:S02]  /*115c0*/  FMNMX.FTZ R5, R205, R4, !PT ;  /* 0x00000004cd057209 */ /* 0x000fe40007810000 */
[C---:B------:R-:W-:Y:S02]  /*115d0*/  IADD3 R3, R2.reuse, 0x20, RZ ;  /* 0x0000002002037810 */ /* 0x040fe40007ffe0ff */
[----:B------:R-:W-:Y:S02]  /*115e0*/  I2FP.F32.S32 R171, R171 ;  /* 0x000000ab00ab7245 */ /* 0x000fe40000201400 */
[----:B------:R-:W-:Y:S02]  /*115f0*/  IADD3 R11, R2, 0x28, RZ ;  /* 0x00000028020b7810 */ /* 0x000fe40007ffe0ff */
[----:B------:R-:W-:Y:S01]  /*11600*/  FMNMX.FTZ R6, R9, R6, !PT ;  /* 0x0000000609067209 */ /* 0x000fe20007810000 */
[C---:B------:R-:W-:Y:S01]  /*11610*/  FFMA.FTZ R170, R171.reuse, UR5, R18 ;  /* 0x00000005abaa7c23 */ /* 0x040fe20008010012 */
[----:B------:R-:W-:Y:S01]  /*11620*/  FMNMX.FTZ R5, R174, R5, !PT ;  /* 0x00000005ae057209 */ /* 0x000fe20007810000 */
[----:B------:R-:W-:Y:S01]  /*11630*/  FFMA.FTZ R171, R171, UR5, R210 ;  /* 0x00000005abab7c23 */ /* 0x000fe200080100d2 */
[----:B------:R-:W-:Y:S02]  /*11640*/  I2FP.F32.S32 R3, R3 ;  /* 0x0000000300037245 */ /* 0x000fe40000201400 */
[----:B------:R-:W-:Y:S02]  /*11650*/  I2FP.F32.S32 R11, R11 ;  /* 0x0000000b000b7245 */ /* 0x000fe40000201400 */
[----:B------:R-:W-:Y:S01]  /*11660*/  FMNMX.FTZ R6, R175, R6, !PT ;  /* 0x00000006af067209 */ /* 0x000fe20007810000 */
[C---:B------:R-:W-:Y:S01]  /*11670*/  FFMA.FTZ R213, R3.reuse, UR5, R213 ;  /* 0x0000000503d57c23 */ /* 0x040fe200080100d5 */
[----:B------:R-:W-:Y:S01]  /*11680*/  FMNMX.FTZ R5, R172, R5, !PT ;  /* 0x00000005ac057209 */ /* 0x000fe20007810000 */
[----:B------:R-:W-:Y:S01]  /*11690*/  FFMA.FTZ R208, R3, UR5, R208 ;  /* 0x0000000503d07c23 */ /* 0x000fe200080100d0 */
[----:B------:R-:W-:Y:S01]  /*116a0*/  IADD3 R3, R2, 0x29, RZ ;  /* 0x0000002902037810 */ /* 0x000fe20007ffe0ff */
[----:B------:R-:W-:Y:S01]  /*116b0*/  FFMA.FTZ R204, R11, UR5, R204 ;  /* 0x000000050bcc7c23 */ /* 0x000fe200080100cc */
[----:B------:R-:W-:Y:S01]  /*116c0*/  FMNMX.FTZ R6, R173, R6, !PT ;  /* 0x00000006ad067209 */ /* 0x000fe20007810000 */
[----:B------:R-:W-:Y:S01]  /*116d0*/  FFMA.FTZ R209, R11, UR5, R209 ;  /* 0x000000050bd17c23 */ /* 0x000fe200080100d1 */
[----:B------:R-:W-:Y:S02]  /*116e0*/  FMNMX.FTZ R11, R170, R5, !PT ;  /* 0x00000005aa0b7209 */ /* 0x000fe40007810000 */
[----:B------:R-:W-:Y:S02]  /*116f0*/  IADD3 R4, R2, 0x30, RZ ;  /* 0x0000003002047810 */ /* 0x000fe40007ffe0ff */
        /* <DEDUP_REMOVED lines=8> */
[----:B------:R-:W-:Y:S01]  /*11780*/  FFMA.FTZ R186, R5, UR5, R186 ;  /* 0x0000000505ba7c23 */ /* 0x000fe200080100ba */
[----:B------:R-:W-:Y:S01]  /*11790*/  FMNMX.FTZ R4, R213, R4, !PT ;  /* 0x00000004d5047209 */ /* 0x000fe20007810000 */
[----:B------:R-:W-:Y:S01]  /*117a0*/  FFMA.FTZ R185, R5, UR5, R185 ;  /* 0x0000000505b97c23 */ /* 0x000fe200080100b9 */
[----:B------:R-:W-:Y:S02]  /*117b0*/  FMNMX.FTZ R3, R206, R3, !PT ;  /* 0x00000003ce037209 */ /* 0x000fe40007810000 */
        /* <DEDUP_REMOVED lines=19> */
[----:B------:R-:W-:Y:S01]  /*118f0*/  FMNMX.FTZ R12, R183, R4, !PT ;  /* 0x00000004b70c7209 */ /* 0x000fe20007810000 */
[----:B------:R-:W-:Y:S01]  /*11900*/  FFMA.FTZ R180, R2, UR5, R180 ;  /* 0x0000000502b47c23 */ /* 0x000fe200080100b4 */
[----:B------:R-:W-:Y:S02]  /*11910*/  FMNMX.FTZ R4, R166, R3, !PT ;  /* 0x00000003a6047209 */ /* 0x000fe40007810000 */
[----:B------:R-:W-:Y:S02]  /*11920*/  FMNMX.FTZ R3, R181, R12, !PT ;  /* 0x0000000cb5037209 */ /* 0x000fe40007810000 */
[----:B------:R-:W-:Y:S01]  /*11930*/  FMNMX.FTZ R5, R165, R4, !PT ;  /* 0x00000004a5057209 */ /* 0x000fe20007810000 */
[----:B------:R-:W-:Y:S01]  /*11940*/  LDSM.16.MT88.4 R12, [R236+0x10000] ;  /* 0x01000000ec0c783b */ /* 0x000fe20000004200 */
[----:B------:R-:W-:Y:S07]  /*11950*/  FMNMX.FTZ R8, R180, R3, !PT ;  /* 0x00000003b4087209 */ /* 0x000fee0007810000 */
[----:B------:R-:W1:Y:S08]  /*11960*/  SHFL.BFLY PT, R2, R5, 0x2, 0x1f ;  /* 0x0c401f0005027f89 */ /* 0x000e7000000e0000 */
[----:B------:R-:W2:Y:S01]  /*11970*/  SHFL.BFLY PT, R3, R8, 0x2, 0x1f ;  /* 0x0c401f0008037f89 */ /* 0x000ea200000e0000 */
[----:B-1----:R-:W-:Y:S02]  /*11980*/  FMNMX.FTZ R6, R5, R2, !PT ;  /* 0x0000000205067209 */ /* 0x002fe40007810000 */
[----:B--2---:R-:W-:Y:S05]  /*11990*/  FMNMX.FTZ R11, R8, R3, !PT ;  /* 0x00000003080b7209 */ /* 0x004fea0007810000 */
        /* <DEDUP_REMOVED lines=15> */
[--C-:B------:R-:W-:Y:S01]  /*11a90*/  FFMA.FTZ R188, R10, UR4, -R187.reuse ;  /* 0x000000040abc7c23 */ /* 0x100fe200080108bb */
[--C-:B------:R-:W-:Y:S01]  /*11aa0*/  FFMA.FTZ R167, R205, UR4, -R187.reuse ;  /* 0x00000004cda77c23 */ /* 0x100fe200080108bb */
[----:B------:R-:W-:Y:S01]  /*11ab0*/  FMUL.FTZ R5, R2, UR4 ;  /* 0x0000000402057c20 */ /* 0x000fe20008410000 */
[--C-:B------:R-:W-:Y:S01]  /*11ac0*/  FFMA.FTZ R197, R19, UR4, -R182.reuse ;  /* 0x0000000413c57c23 */ /* 0x100fe200080108b6 */
[--C-:B------:R-:W-:Y:S01]  /*11ad0*/  FFMA.FTZ R192, R7, UR4, -R182.reuse ;  /* 0x0000000407c07c23 */ /* 0x100fe200080108b6 */
[--C-:B------:R-:W-:Y:S01]  /*11ae0*/  FFMA.FTZ R191, R201, UR4, -R182.reuse ;  /* 0x00000004c9bf7c23 */ /* 0x100fe200080108b6 */
[--C-:B------:R-:W-:Y:S01]  /*11af0*/  FFMA.FTZ R190, R9, UR4, -R182.reuse ;  /* 0x0000000409be7c23 */ /* 0x100fe200080108b6 */
[----:B------:R-:W1:Y:S01]  /*11b00*/  MUFU.EX2 R0, R4 ;  /* 0x0000000400007308 */ /* 0x000e620000000800 */
[--C-:B------:R-:W-:Y:S01]  /*11b10*/  FFMA.FTZ R194, R174, UR4, -R187.reuse ;  /* 0x00000004aec27c23 */ /* 0x100fe200080108bb */
[--C-:B------:R-:W-:Y:S01]  /*11b20*/  FFMA.FTZ R199, R172, UR4, -R187.reuse ;  /* 0x00000004acc77c23 */ /* 0x100fe200080108bb */
[--C-:B------:R-:W-:Y:S01]  /*11b30*/  FFMA.FTZ R196, R170, UR4, -R187.reuse ;  /* 0x00000004aac47c23 */ /* 0x100fe200080108bb */
[--C-:B------:R-:W-:Y:S01]  /*11b40*/  FFMA.FTZ R201, R168, UR4, -R187.reuse ;  /* 0x00000004a8c97c23 */ /* 0x100fe200080108bb */
[--C-:B------:R-:W-:Y:S01]  /*11b50*/  FFMA.FTZ R198, R175, UR4, -R182.reuse ;  /* 0x00000004afc67c23 */ /* 0x100fe200080108b6 */
[--C-:B------:R-:W-:Y:S01]  /*11b60*/  FFMA.FTZ R203, R173, UR4, -R182.reuse ;  /* 0x00000004adcb7c23 */ /* 0x100fe200080108b6 */
[--C-:B------:R-:W-:Y:S03]  /*11b70*/  FFMA.FTZ R200, R171, UR4, -R182.reuse ;  /* 0x00000004abc87c23 */ /* 0x100fe600080108b6 */
[----:B------:R-:W2:Y:S01]  /*11b80*/  MUFU.EX2 R2, R5 ;  /* 0x0000000500027308 */ /* 0x000ea20000000800 */
[----:B------:R-:W-:Y:S01]  /*11b90*/  LDSM.16.MT88.4 R172, [R236+0x14800] ;  /* 0x01480000ecac783b */ /* 0x000fe20000004200 */
[--C-:B------:R-:W-:Y:S01]  /*11ba0*/  FFMA.FTZ R205, R169, UR4, -R182.reuse ;  /* 0x00000004a9cd7c23 */ /* 0x100fe200080108b6 */
[--C-:B------:R-:W-:Y:S01]  /*11bb0*/  FFMA.FTZ R214, R183, UR4, -R182.reuse ;  /* 0x00000004b7d67c23 */ /* 0x100fe200080108b6 */
[--C-:B------:R-:W-:Y:S01]  /*11bc0*/  FFMA.FTZ R212, R184, UR4, -R187.reuse ;  /* 0x00000004b8d47c23 */ /* 0x100fe200080108bb */
[--C-:B------:R-:W-:Y:S01]  /*11bd0*/  FFMA.FTZ R215, R206, UR4, -R187.reuse ;  /* 0x00000004ced77c23 */ /* 0x100fe200080108bb */
[--C-:B------:R-:W-:Y:S01]  /*11be0*/  FFMA.FTZ R208, R208, UR4, -R187.reuse ;  /* 0x00000004d0d07c23 */ /* 0x100fe200080108bb */
[--C-:B------:R-:W-:Y:S03]  /*11bf0*/  FFMA.FTZ R204, R204, UR4, -R187.reuse ;  /* 0x00000004cccc7c23 */ /* 0x100fe600080108bb */
        /* <DEDUP_REMOVED lines=22> */
[C---:B------:R-:W-:Y:S01]  /*11d60*/  FMUL.FTZ R32, R2.reuse, R132 ;  /* 0x0000008402207220 */ /* 0x040fe20000410000 */
        /* <DEDUP_REMOVED lines=26> */
[----:B------:R-:W-:Y:S01]  /*11f10*/  LDSM.16.MT88.4 R168, [R234+0x12800] ;  /* 0x01280000eaa8783b */ /* 0x000fe20000004200 */
        /* <DEDUP_REMOVED lines=51> */
[----:B------:R-:W4:Y:S01]  /*12250*/  MUFU.EX2 R201, R201 ;  /* 0x000000c900c97308 */ /* 0x000f220000000800 */
        /* <DEDUP_REMOVED lines=38> */
[----:B------:R-:W-:Y:S03]  /*124c0*/  MUFU.EX2 R208, R208 ;  /* 0x000000d000d07308 */ /* 0x000fe60000000800 */
[----:B------:R-:W-:Y:S01]  /*124d0*/  FMUL.FTZ R101, R2, R101 ;  /* 0x0000006502657220 */ /* 0x000fe20000410000 */
[C---:B-1----:R-:W-:Y:S06]  /*124e0*/  HMMA.16816.F32.BF16 R44, R160.reuse, R140, R44 ;  /* 0x0000008ca02c723c */ /* 0x042fec000004182c */
[----:B------:R-:W1:Y:S01]  /*124f0*/  MUFU.EX2 R215, R215 ;  /* 0x000000d700d77308 */ /* 0x000e620000000800 */
[C---:B------:R-:W-:Y:S01]  /*12500*/  FMUL.FTZ R106, R0.reuse, R106 ;  /* 0x0000006a006a7220 */ /* 0x040fe20000410000 */
[C---:B------:R-:W-:Y:S01]  /*12510*/  HMMA.16816.F32.BF16 R48, R160.reuse, R142, R48 ;  /* 0x0000008ea030723c */ /* 0x040fe20000041830 */
[----:B------:R-:W3:Y:S02]  /*12520*/  LDSM.16.MT88.4 R140, [R236+0x14000] ;  /* 0x01400000ec8c783b */ /* 0x000ee40000004200 */
        /* <DEDUP_REMOVED lines=11> */
[----:B------:R-:W2:Y:S01]  /*125e0*/  LDSM.16.MT88.4 R136, [R233+0x14000] ;  /* 0x01400000e988783b */ /* 0x000ea20000004200 */
[----:B------:R-:W-:Y:S03]  /*125f0*/  MUFU.EX2 R214, R214 ;  /* 0x000000d600d67308 */ /* 0x000fe60000000800 */
        /* <DEDUP_REMOVED lines=32> */
[--C-:B------:R-:W-:Y:S01]  /*12800*/  FFMA.FTZ R202, R202, UR4, -R187.reuse ;  /* 0x00000004caca7c23 */ /* 0x100fe200080108bb */
[--C-:B------:R-:W-:Y:S01]  /*12810*/  FFMA.FTZ R206, R213, UR4, -R182.reuse ;  /* 0x00000004d5ce7c23 */ /* 0x100fe200080108b6 */
[--C-:B------:R-:W-:Y:S01]  /*12820*/  FFMA.FTZ R213, R185, UR4, -R182.reuse ;  /* 0x00000004b9d57c23 */ /* 0x100fe200080108b6 */
[--C-:B------:R-:W-:Y:S01]  /*12830*/  FFMA.FTZ R211, R211, UR4, -R182.reuse ;  /* 0x00000004d3d37c23 */ /* 0x100fe200080108b6 */
[C---:B---3--:R-:W-:Y:S02]  /*12840*/  HMMA.16816.F32.BF16 R92, R160.reuse, R140, R92 ;  /* 0x0000008ca05c723c */ /* 0x048fe4000004185c */
[----:B------:R-:W3:Y:S01]  /*12850*/  MUFU.EX2 R202, R202 ;  /* 0x000000ca00ca7308 */ /* 0x000ee20000000800 */
[--C-:B------:R-:W-:Y:S01]  /*12860*/  FFMA.FTZ R209, R209, UR4, -R182.reuse ;  /* 0x00000004d1d17c23 */ /* 0x100fe200080108b6 */
[----:B------:R-:W-:Y:S01]  /*12870*/  FFMA.FTZ R210, R207, UR4, -R182 ;  /* 0x00000004cfd27c23 */ /* 0x000fe200080108b6 */
[--C-:B------:R-:W-:Y:S01]  /*12880*/  FFMA.FTZ R207, R186, UR4, -R187.reuse ;  /* 0x00000004bacf7c23 */ /* 0x100fe200080108bb */
[C---:B------:R-:W-:Y:S01]  /*12890*/  HMMA.16816.F32.BF16 R96, R160.reuse, R142, R96 ;  /* 0x0000008ea060723c */ /* 0x040fe20000041860 */
[----:B------:R-:W1:Y:S05]  /*128a0*/  LDSM.16.MT88.4 R140, [R233+0x16000] ;  /* 0x01600000e98c783b */ /* 0x000e6a0000004200 */
[----:B------:R-:W-:Y:S01]  /*128b0*/  MUFU.EX2 R206, R206 ;  /* 0x000000ce00ce7308 */ /* 0x000fe20000000800 */
[--C-:B------:R-:W-:Y:S01]  /*128c0*/  FFMA.FTZ R166, R166, UR4, -R187.reuse ;  /* 0x00000004a6a67c23 */ /* 0x100fe200080108bb */
[C---:B-----5:R-:W-:Y:S03]  /*128d0*/  HMMA.16816.F32.BF16 R100, R160.reuse, R132, R100 ;  /* 0x00000084a064723c */ /* 0x060fe60000041864 */
[----:B------:R-:W-:Y:S03]  /*128e0*/  FFMA.FTZ R187, R165, UR4, -R187 ;  /* 0x00000004a5bb7c23 */ /* 0x000fe600080108bb */
[C---:B------:R-:W-:Y:S01]  /*128f0*/  HMMA.16816.F32.BF16 R104, R160.reuse, R134, R104 ;  /* 0x00000086a068723c */ /* 0x040fe20000041868 */
[----:B------:R-:W5:Y:S01]  /*12900*/  LDSM.16.MT88.4 R132, [R232+0x16000] ;  /* 0x01600000e884783b */ /* 0x000f620000004200 */
[----:B------:R-:W3:Y:S03]  /*12910*/  MUFU.EX2 R211, R211 ;  /* 0x000000d300d37308 */ /* 0x000ee60000000800 */
[----:B------:R-:W-:Y:S01]  /*12920*/  FFMA.FTZ R193, R0, R251, R193 ;  /* 0x000000fb00c17223 */ /* 0x000fe200000100c1 */
[C---:B--2---:R-:W-:Y:S06]  /*12930*/  HMMA.16816.F32.BF16 R108, R160.reuse, R136, R108 ;  /* 0x00000088a06c723c */ /* 0x044fec000004186c */
[----:B------:R2:W-:Y:S01]  /*12940*/  MUFU.EX2 R165, R187 ;  /* 0x000000bb00a57308 */ /* 0x0005e20000000800 */
[----:B------:R-:W-:Y:S01]  /*12950*/  FFMA.FTZ R197, R2, R250, R197 ;  /* 0x000000fa02c57223 */ /* 0x000fe200000100c5 */
[C---:B------:R-:W-:Y:S03]  /*12960*/  HMMA.16816.F32.BF16 R112, R160.reuse, R138, R112 ;  /* 0x0000008aa070723c */ /* 0x040fe60000041870 */
[----:B------:R-:W-:Y:S05]  /*12970*/  F2FP.BF16.F32.PACK_AB R137, R199, R194 ;  /* 0x000000c2c789723e */ /* 0x000fea00000010ff */
[----:B------:R-:W-:Y:S03]  /*12980*/  MUFU.EX2 R209, R209 ;  /* 0x000000d100d17308 */ /* 0x000fe60000000800 */
[----:B----4-:R-:W-:Y:S01]  /*12990*/  F2FP.BF16.F32.PACK_AB R139, R201, R196 ;  /* 0x000000c4c98b723e */ /* 0x010fe200000010ff */
[----:B------:R-:W-:Y:S01]  /*129a0*/  FADD.FTZ R193, R189, R193 ;  /* 0x000000c1bdc17221 */ /* 0x000fe20000010000 */
[----:B------:R-:W-:Y:S01]  /*129b0*/  F2FP.BF16.F32.PACK_AB R136, R203, R198 ;  /* 0x000000c6cb88723e */ /* 0x000fe200000010ff */
[----:B------:R-:W-:Y:S01]  /*129c0*/  FADD.FTZ R192, R192, R197 ;  /* 0x000000c5c0c07221 */ /* 0x000fe20000010000 */
[----:B------:R-:W-:Y:S03]  /*129d0*/  F2FP.BF16.F32.PACK_AB R138, R205, R200 ;  /* 0x000000c8cd8a723e */ /* 0x000fe600000010ff */
[----:B------:R-:W4:Y:S01]  /*129e0*/  MUFU.EX2 R210, R210 ;  /* 0x000000d200d27308 */ /* 0x000f220000000800 */
[----:B--2---:R-:W-:Y:S01]  /*129f0*/  LDSM.16.MT88.4 R184, [R233+0x13800] ;  /* 0x01380000e9b8783b */ /* 0x004fe20000004200 */
[----:B------:R-:W-:Y:S01]  /*12a00*/  MOV R0, R3 ;  /* 0x0000000300007202 */ /* 0x000fe20000000f00 */
[C---:B-1----:R-:W-:Y:S03]  /*12a10*/  HMMA.16816.F32.BF16 R116, R160.reuse, R140, R116 ;  /* 0x0000008ca074723c */ /* 0x042fe60000041874 */
[----:B------:R-:W-:Y:S01]  /*12a20*/  FADD.FTZ R188, R188, R193 ;  /* 0x000000c1bcbc7221 */ /* 0x000fe20000010000 */
[----:B------:R-:W-:Y:S03]  /*12a30*/  FADD.FTZ R191, R191, R192 ;  /* 0x000000c0bfbf7221 */ /* 0x000fe60000010000 */
[----:B------:R-:W1:Y:S01]  /*12a40*/  MUFU.EX2 R207, R207 ;  /* 0x000000cf00cf7308 */ /* 0x000e620000000800 */
[C---:B------:R-:W-:Y:S01]  /*12a50*/  HMMA.16816.F32.BF16 R120, R160.reuse, R142, R120 ;  /* 0x0000008ea078723c */ /* 0x040fe20000041878 */
[----:B------:R-:W2:Y:S02]  /*12a60*/  LDSM.16.MT88.4 R140, [R233+0x10800] ;  /* 0x01080000e98c783b */ /* 0x000ea40000004200 */
[----:B------:R-:W-:Y:S03]  /*12a70*/  FADD.FTZ R167, R167, R188 ;  /* 0x000000bca7a77221 */ /* 0x000fe60000010000 */
[C---:B-----5:R-:W-:Y:S03]  /*12a80*/  HMMA.16816.F32.BF16 R124, R160.reuse, R132, R124 ;  /* 0x00000084a07c723c */ /* 0x060fe6000004187c */
[----:B------:R-:W5:Y:S02]  /*12a90*/  MUFU.EX2 R166, R166 ;  /* 0x000000a600a67308 */ /* 0x000f640000000800 */
[----:B------:R-:W-:Y:S01]  /*12aa0*/  FADD.FTZ R191, R190, R191 ;  /* 0x000000bfbebf7221 */ /* 0x000fe20000010000 */
[----:B------:R-:W-:Y:S01]  /*12ab0*/  HMMA.16816.F32.BF16 R128, R160, R134, R128 ;  /* 0x00000086a080723c */ /* 0x000fe20000041880 */
[----:B------:R-:W3:Y:S06]  /*12ac0*/  LDSM.16.MT88.4 R132, [R233+0x12800] ;  /* 0x01280000e984783b */ /* 0x000eec0000004200 */
[----:B------:R-:W5:Y:S01]  /*12ad0*/  MUFU.EX2 R213, R213 ;  /* 0x000000d500d57308 */ /* 0x000f620000000800 */
[----:B------:R-:W-:Y:S01]  /*12ae0*/  FADD.FTZ R194, R194, R167 ;  /* 0x000000a7c2c27221 */ /* 0x000fe20000010000 */
[C---:B------:R-:W-:Y:S01]  /*12af0*/  HMMA.16816.F32.BF16 R4, R136.reuse, R144, R4 ;  /* 0x000000908804723c */ /* 0x040fe20000041804 */
[----:B------:R-:W4:Y:S04]  /*12b00*/  LDSM.16.MT88.4 R160, [R232+0x12800] ;  /* 0x01280000e8a0783b */ /* 0x000f280000004200 */
[----:B------:R-:W-:Y:S01]  /*12b10*/  FADD.FTZ R198, R198, R191 ;  /* 0x000000bfc6c67221 */ /* 0x000fe20000010000 */
[C---:B------:R-:W-:Y:S03]  /*12b20*/  HMMA.16816.F32.BF16 R8, R136.reuse, R146, R8 ;  /* 0x000000928808723c */ /* 0x040fe60000041808 */
[----:B------:R-:W1:Y:S03]  /*12b30*/  LDSM.16.MT88.4 R144, [R234+0x14800] ;  /* 0x01480000ea90783b */ /* 0x000e660000004200 */
        /* <DEDUP_REMOVED lines=38> */
[C---:B------:R-:W-:Y:S06]  /*12da0*/  HMMA.16816.F32.BF16 R96, R136.reuse, R178, R96 ;  /* 0x000000b28860723c */ /* 0x040fec0000041860 */
[C---:B--2---:R-:W-:Y:S06]  /*12db0*/  HMMA.16816.F32.BF16 R100, R136.reuse, R140, R100 ;  /* 0x0000008c8864723c */ /* 0x044fec0000041864 */
[C---:B------:R-:W-:Y:S01]  /*12dc0*/  HMMA.16816.F32.BF16 R104, R136.reuse, R142, R104 ;  /* 0x0000008e8868723c */ /* 0x040fe20000041868 */
[----:B------:R-:W2:Y:S05]  /*12dd0*/  LDSM.16.MT88.4 R140, [R236+0x11000] ;  /* 0x01100000ec8c783b */ /* 0x000eaa0000004200 */
[C---:B---3--:R-:W-:Y:S06]  /*12de0*/  HMMA.16816.F32.BF16 R108, R136.reuse, R132, R108 ;  /* 0x00000084886c723c */ /* 0x048fec000004186c */
[C---:B------:R-:W-:Y:S05]  /*12df0*/  HMMA.16816.F32.BF16 R112, R136.reuse, R134, R112 ;  /* 0x000000868870723c */ /* 0x040fea0000041870 */
[----:B------:R-:W-:Y:S01]  /*12e00*/  F2FP.BF16.F32.PACK_AB R133, R215, R208 ;  /* 0x000000d0d785723e */ /* 0x000fe200000010ff */
[C---:B-1----:R-:W-:Y:S05]  /*12e10*/  HMMA.16816.F32.BF16 R116, R136.reuse, R144, R116 ;  /* 0x000000908874723c */ /* 0x042fea0000041874 */
[----:B------:R-:W-:Y:S01]  /*12e20*/  F2FP.BF16.F32.PACK_AB R135, R202, R204 ;  /* 0x000000ccca87723e */ /* 0x000fe200000010ff */
[C---:B------:R-:W-:Y:S01]  /*12e30*/  HMMA.16816.F32.BF16 R120, R136.reuse, R146, R120 ;  /* 0x000000928878723c */ /* 0x040fe20000041878 */
[----:B------:R-:W1:Y:S04]  /*12e40*/  LDSM.16.MT88.4 R144, [R233+0x11000] ;  /* 0x01100000e990783b */ /* 0x000e680000004200 */
[----:B------:R-:W-:Y:S01]  /*12e50*/  F2FP.BF16.F32.PACK_AB R132, R211, R206 ;  /* 0x000000ced384723e */ /* 0x000fe200000010ff */
[C---:B----4-:R-:W-:Y:S05]  /*12e60*/  HMMA.16816.F32.BF16 R124, R136.reuse, R148, R124 ;  /* 0x00000094887c723c */ /* 0x050fea000004187c */
[----:B------:R-:W-:Y:S01]  /*12e70*/  F2FP.BF16.F32.PACK_AB R134, R210, R209 ;  /* 0x000000d1d286723e */ /* 0x000fe200000010ff */
[----:B------:R-:W-:Y:S01]  /*12e80*/  HMMA.16816.F32.BF16 R128, R136, R150, R128 ;  /* 0x000000968880723c */ /* 0x000fe20000041880 */
[----:B------:R-:W3:Y:S04]  /*12e90*/  LDSM.16.MT88.4 R136, [R232+0x13000] ;  /* 0x01300000e888783b */ /* 0x000ee80000004200 */
[----:B------:R-:W-:Y:S01]  /*12ea0*/  FADD.FTZ R208, R208, R201 ;  /* 0x000000c9d0d07221 */ /* 0x000fe20000010000 */
[C---:B--2---:R-:W-:Y:S03]  /*12eb0*/  HMMA.16816.F32.BF16 R4, R132.reuse, R140, R4 ;  /* 0x0000008c8404723c */ /* 0x044fe60000041804 */
[----:B------:R-:W2:Y:S02]  /*12ec0*/  LDSM.16.MT88.4 R148, [R236+0x15000] ;  /* 0x01500000ec94783b */ /* 0x000ea40000004200 */
[----:B------:R-:W-:Y:S01]  /*12ed0*/  FADD.FTZ R206, R206, R205 ;  /* 0x000000cdcece7221 */ /* 0x000fe20000010000 */
[C---:B------:R-:W-:Y:S05]  /*12ee0*/  HMMA.16816.F32.BF16 R8, R132.reuse, R142, R8 ;  /* 0x0000008e8408723c */ /* 0x040fea0000041808 */
[----:B------:R-:W4:Y:S01]  /*12ef0*/  LDSM.16.MT88.4 R140, [R234+0x15000] ;  /* 0x01500000ea8c783b */ /* 0x000f220000004200 */
        /* <DEDUP_REMOVED lines=13> */
[----:B------:R-:W1:Y:S04]  /*12fd0*/  LDSM.16.MT88.4 R156, [R236+0x17000] ;  /* 0x01700000ec9c783b */ /* 0x000e680000004200 */
[----:B------:R-:W-:Y:S01]  /*12fe0*/  FADD.FTZ R210, R210, R209 ;  /* 0x000000d1d2d27221 */ /* 0x000fe20000010000 */
        /* <DEDUP_REMOVED lines=15> */
[C---:B--2---:R-:W-:Y:S05]  /*130e0*/  HMMA.16816.F32.BF16 R68, R132.reuse, R148, R68 ;  /* 0x000000948444723c */ /* 0x044fea0000041844 */
[----:B------:R-:W-:Y:S01]  /*130f0*/  FADD.FTZ R207, R212, R207 ;  /* 0x000000cfd4cf7221 */ /* 0x000fe20000010000 */
[C---:B------:R-:W-:Y:S01]  /*13100*/  HMMA.16816.F32.BF16 R72, R132.reuse, R150, R72 ;  /* 0x000000968448723c */ /* 0x040fe20000041848 */
[----:B------:R-:W-:Y:S04]  /*13110*/  LDSM.16.MT88.4 R148, [R234+0x11800] ;  /* 0x01180000ea94783b */ /* 0x000fe80000004200 */
[----:B------:R-:W-:Y:S01]  /*13120*/  FADD.FTZ R213, R214, R213 ;  /* 0x000000d5d6d57221 */ /* 0x000fe20000010000 */
[C---:B----4-:R-:W-:Y:S05]  /*13130*/  HMMA.16816.F32.BF16 R76, R132.reuse, R140, R76 ;  /* 0x0000008c844c723c */ /* 0x050fea000004184c */
[----:B------:R-:W-:Y:S01]  /*13140*/  FADD.FTZ R166, R166, R207 ;  /* 0x000000cfa6a67221 */ /* 0x000fe20000010000 */
[C---:B------:R-:W-:Y:S01]  /*13150*/  HMMA.16816.F32.BF16 R80, R132.reuse, R142, R80 ;  /* 0x0000008e8450723c */ /* 0x040fe20000041850 */
[----:B------:R-:W2:Y:S04]  /*13160*/  LDSM.16.MT88.4 R140, [R233+0x17000] ;  /* 0x01700000e98c783b */ /* 0x000ea80000004200 */
[----:B------:R-:W-:Y:S01]  /*13170*/  FADD.FTZ R251, R165, R166 ;  /* 0x000000a6a5fb7221 */ /* 0x000fe20000010000 */
[C---:B-----5:R-:W-:Y:S06]  /*13180*/  HMMA.16816.F32.BF16 R84, R132.reuse, R152, R84 ;  /* 0x000000988454723c */ /* 0x060fec0000041854 */
[C---:B------:R-:W-:Y:S05]  /*13190*/  HMMA.16816.F32.BF16 R88, R132.reuse, R154, R88 ;  /* 0x0000009a8458723c */ /* 0x040fea0000041858 */
[--C-:B------:R-:W-:Y:S01]  /*131a0*/  FFMA.FTZ R152, R181, UR4, -R182.reuse ;  /* 0x00000004b5987c23 */ /* 0x100fe200080108b6 */
[C---:B-1----:R-:W-:Y:S03]  /*131b0*/  HMMA.16816.F32.BF16 R92, R132.reuse, R144, R92 ;  /* 0x00000090845c723c */ /* 0x042fe6000004185c */
[----:B------:R-:W-:Y:S02]  /*131c0*/  MUFU.EX2 R177, R152 ;  /* 0x0000009800b17308 */ /* 0x000fe40000000800 */
[----:B------:R-:W-:Y:S01]  /*131d0*/  FFMA.FTZ R182, R180, UR4, -R182 ;  /* 0x00000004b4b67c23 */ /* 0x000fe200080108b6 */
[C---:B------:R-:W-:Y:S01]  /*131e0*/  HMMA.16816.F32.BF16 R96, R132.reuse, R146, R96 ;  /* 0x000000928460723c */ /* 0x040fe20000041860 */
[----:B------:R-:W1:Y:S06]  /*131f0*/  LDSM.16.MT88.4 R144, [R232+0x17000] ;  /* 0x01700000e890783b */ /* 0x000e6c0000004200 */
[----:B------:R4:W5:Y:S01]  /*13200*/  MUFU.EX2 R176, R182 ;  /* 0x000000b600b07308 */ /* 0x0009620000000800 */
[C---:B------:R-:W-:Y:S06]  /*13210*/  HMMA.16816.F32.BF16 R100, R132.reuse, R156, R100 ;  /* 0x0000009c8464723c */ /* 0x040fec0000041864 */
[C---:B------:R-:W-:Y:S01]  /*13220*/  HMMA.16816.F32.BF16 R104, R132.reuse, R158, R104 ;  /* 0x0000009e8468723c */ /* 0x040fe20000041868 */
[----:B------:R-:W5:Y:S05]  /*13230*/  LDSM.16.MT88.4 R156, [R236+0x11800] ;  /* 0x01180000ec9c783b */ /* 0x000f6a0000004200 */
[C---:B---3--:R-:W-:Y:S03]  /*13240*/  HMMA.16816.F32.BF16 R108, R132.reuse, R136, R108 ;  /* 0x00000088846c723c */ /* 0x048fe6000004186c */
[----:B----4-:R-:W-:Y:S03]  /*13250*/  LDSM.16.MT88.4 R180, [R234+0x13800] ;  /* 0x01380000eab4783b */ /* 0x010fe60000004200 */
[C---:B------:R-:W-:Y:S06]  /*13260*/  HMMA.16816.F32.BF16 R112, R132.reuse, R138, R112 ;  /* 0x0000008a8470723c */ /* 0x040fec0000041870 */
[C---:B--2---:R-:W-:Y:S01]  /*13270*/  HMMA.16816.F32.BF16 R116, R132.reuse, R140, R116 ;  /* 0x0000008c8474723c */ /* 0x044fe20000041874 */
[----:B------:R-:W2:Y:S05]  /*13280*/  LDSM.16.MT88.4 R136, [R233+0x11800] ;  /* 0x01180000e988783b */ /* 0x000eaa0000004200 */
[C---:B------:R-:W-:Y:S06]  /*13290*/  HMMA.16816.F32.BF16 R120, R132.reuse, R142, R120 ;  /* 0x0000008e8478723c */ /* 0x040fec0000041878 */
[C---:B-1----:R-:W-:Y:S06]  /*132a0*/  HMMA.16816.F32.BF16 R124, R132.reuse, R144, R124 ;  /* 0x00000090847c723c */ /* 0x042fec000004187c */
[----:B------:R-:W-:Y:S07]  /*132b0*/  HMMA.16816.F32.BF16 R128, R132, R146, R128 ;  /* 0x000000928480723c */ /* 0x000fee0000041880 */
[----:B-----5:R-:W-:Y:S04]  /*132c0*/  MOV R134, R176 ;  /* 0x000000b000867202 */ /* 0x020fe80000000f00 */
[----:B------:R-:W-:Y:S02]  /*132d0*/  MOV R135, R177 ;  /* 0x000000b100877202 */ /* 0x000fe40000000f00 */
[----:B------:R-:W1:Y:S02]  /*132e0*/  LDSM.16.MT88.4 R176, [R236+0x13800] ;  /* 0x01380000ecb0783b */ /* 0x000e640000004200 */
[-C--:B------:R-:W-:Y:S07]  /*132f0*/  F2FP.BF16.F32.PACK_AB R170, R134, R135.reuse ;  /* 0x0000008786aa723e */ /* 0x080fee00000010ff */
[C---:B------:R-:W-:Y:S01]  /*13300*/  HMMA.16816.F32.BF16 R160, R168.reuse, R156, R4 ;  /* 0x0000009ca8a0723c */ /* 0x040fe20000041804 */
[----:B------:R-:W3:Y:S05]  /*13310*/  LDSM.16.MT88.4 R4, [R232+0x13800] ;  /* 0x01380000e804783b */ /* 0x000eea0000004200 */
[C---:B------:R-:W-:Y:S03]  /*13320*/  HMMA.16816.F32.BF16 R156, R168.reuse, R158, R8 ;  /* 0x0000009ea89c723c */ /* 0x040fe60000041808 */
[----:B------:R-:W4:Y:S03]  /*13330*/  LDSM.16.MT88.4 R8, [R236+0x15800] ;  /* 0x01580000ec08783b */ /* 0x000f260000004200 */
[C---:B------:R-:W-:Y:S05]  /*13340*/  HMMA.16816.F32.BF16 R152, R168.reuse, R148, R12 ;  /* 0x00000094a898723c */ /* 0x040fea000004180c */
[----:B------:R-:W5:Y:S01]  /*13350*/  LDSM.16.MT88.4 R12, [R234+0x15800] ;  /* 0x01580000ea0c783b */ /* 0x000f620000004200 */
[C---:B------:R-:W-:Y:S06]  /*13360*/  HMMA.16816.F32.BF16 R148, R168.reuse, R150, R16 ;  /* 0x00000096a894723c */ /* 0x040fec0000041810 */
[C---:B--2---:R-:W-:Y:S01]  /*13370*/  HMMA.16816.F32.BF16 R144, R168.reuse, R136, R20 ;  /* 0x00000088a890723c */ /* 0x044fe20000041814 */
[----:B------:R-:W2:Y:S05]  /*13380*/  LDSM.16.MT88.4 R16, [R233+0x15800] ;  /* 0x01580000e910783b */ /* 0x000eaa0000004200 */
[C---:B------:R-:W-:Y:S03]  /*13390*/  HMMA.16816.F32.BF16 R140, R168.reuse, R138, R24 ;  /* 0x0000008aa88c723c */ /* 0x040fe60000041818 */
[----:B------:R-:W2:Y:S03]  /*133a0*/  LDSM.16.MT88.4 R20, [R232+0x15800] ;  /* 0x01580000e814783b */ /* 0x000ea60000004200 */
[C---:B------:R-:W-:Y:S05]  /*133b0*/  HMMA.16816.F32.BF16 R136, R168.reuse, R172, R28 ;  /* 0x000000aca888723c */ /* 0x040fea000004181c */
[----:B------:R-:W2:Y:S02]  /*133c0*/  LDSM.16.MT88.4 R24, [R236+0x17800] ;  /* 0x01780000ec18783b */ /* 0x000ea40000004200 */
[----:B------:R-:W-:Y:S04]  /*133d0*/  MOV R173, R134 ;  /* 0x0000008600ad7202 */ /* 0x000fe80000000f00 */
[----:B------:R-:W-:Y:S02]  /*133e0*/  MOV R172, R135 ;  /* 0x0000008700ac7202 */ /* 0x000fe40000000f00 */
[C---:B------:R-:W-:Y:S01]  /*133f0*/  HMMA.16816.F32.BF16 R132, R168.reuse, R174, R32 ;  /* 0x000000aea884723c */ /* 0x040fe20000041820 */
[----:B------:R-:W2:Y:S02]  /*13400*/  LDSM.16.MT88.4 R28, [R234+0x17800] ;  /* 0x01780000ea1c783b */ /* 0x000ea40000004200 */
        /* <DEDUP_REMOVED lines=8> */
[C---:B---3--:R-:W-:Y:S06]  /*13490*/  HMMA.16816.F32.BF16 R60, R168.reuse, R4, R60 ;  /* 0x00000004a83c723c */ /* 0x048fec000004183c */
[C---:B------:R-:W-:Y:S01]  /*134a0*/  HMMA.16816.F32.BF16 R64, R168.reuse, R6, R64 ;  /* 0x00000006a840723c */ /* 0x040fe20000041840 */
[----:B------:R-:W1:Y:S05]  /*134b0*/  LDSM.16.MT88.4 R4, [R233+0x17800] ;  /* 0x01780000e904783b */ /* 0x000e6a0000004200 */
[C---:B----4-:R-:W-:Y:S06]  /*134c0*/  HMMA.16816.F32.BF16 R68, R168.reuse, R8, R68 ;  /* 0x00000008a844723c */ /* 0x050fec0000041844 */
[C---:B------:R-:W-:Y:S01]  /*134d0*/  HMMA.16816.F32.BF16 R72, R168.reuse, R10, R72 ;  /* 0x0000000aa848723c */ /* 0x040fe20000041848 */
[----:B------:R-:W3:Y:S05]  /*134e0*/  LDSM.16.MT88.4 R8, [R232+0x17800] ;  /* 0x01780000e808783b */ /* 0x000eea0000004200 */
[C---:B-----5:R-:W-:Y:S06]  /*134f0*/  HMMA.16816.F32.BF16 R76, R168.reuse, R12, R76 ;  /* 0x0000000ca84c723c */ /* 0x060fec000004184c */
        /* <DEDUP_REMOVED lines=11> */
[C---:B---3--:R-:W-:Y:S06]  /*135b0*/  HMMA.16816.F32.BF16 R124, R168.reuse, R8, R124 ;  /* 0x00000008a87c723c */ /* 0x048fec000004187c */
[----:B------:R-:W-:Y:S01]  /*135c0*/  HMMA.16816.F32.BF16 R128, R168, R10, R128 ;  /* 0x0000000aa880723c */ /* 0x000fe20000041880 */
[----:B------:R-:W-:Y:S11]  /*135d0*/  @!UPT UIADD3 URZ, URZ, URZ, URZ ;  /* 0x0000003f3f3ff290 */ /* 0x000ff6000fffe03f */
[----:B------:R-:W-:Y:S01]  /*135e0*/  @!UPT UIADD3 URZ, URZ, URZ, URZ ;  /* 0x0000003f3f3ff290 */ /* 0x000fe2000fffe03f */
[----:B------:R-:W-:Y:S11]  /*135f0*/  @P0 BRA `(.L_x_3858) ;  /* 0xffffffb000bc0947 */ /* 0x000ff6000383ffff */
.L_x_3854:
        /* <DEDUP_REMOVED lines=13> */
[----:B---3--:R-:W-:Y:S01]  /*136d0*/  FADD.FTZ R11, R11, R250 ;  /* 0x000000fa0b0b7221 */ /* 0x008fe20000010000 */
        /* <DEDUP_REMOVED lines=302> */
.L_x_3860:
[----:B------:R-:W-:Y:S05]  /*149c0*/  BSYNC B0 ;  /* 0x0000000000007941 */ /* 0x000fea0003800000 */
.L_x_3859:
        /* <DEDUP_REMOVED lines=41> */
.L_x_3862:
[----:B------:R-:W-:Y:S05]  /*14c60*/  BSYNC B0 ;  /* 0x0000000000007941 */ /* 0x000fea0003800000 */
.L_x_3861:
        /* <DEDUP_REMOVED lines=18> */
.L_x_3864:
[----:B------:R-:W-:Y:S05]  /*14d90*/  BSYNC B0 ;  /* 0x0000000000007941 */ /* 0x000fea0003800000 */
.L_x_3863:
        /* <DEDUP_REMOVED lines=17> */
.L_x_3866:
[----:B------:R-:W-:Y:S05]  /*14eb0*/  BSYNC B0 ;  /* 0x0000000000007941 */ /* 0x000fea0003800000 */
.L_x_3865:
        /* <DEDUP_REMOVED lines=17> */
.L_x_3868:
[----:B------:R-:W-:Y:S05]  /*14fd0*/  BSYNC B0 ;  /* 0x0000000000007941 */ /* 0x000fea0003800000 */
.L_x_3867:
        /* <DEDUP_REMOVED lines=17> */
.L_x_3870:
[----:B------:R-:W-:Y:S05]  /*150f0*/  BSYNC B0 ;  /* 0x0000000000007941 */ /* 0x000fea0003800000 */
.L_x_3869:
        /* <DEDUP_REMOVED lines=17> */
.L_x_3872:
[----:B------:R-:W-:Y:S05]  /*15210*/  BSYNC B0 ;  /* 0x0000000000007941 */ /* 0x000fea0003800000 */
.L_x_3871:
        /* <DEDUP_REMOVED lines=17> */
.L_x_3874:
[----:B------:R-:W-:Y:S05]  /*15330*/  BSYNC B0 ;  /* 0x0000000000007941 */ /* 0x000fea0003800000 */
.L_x_3873:
        /* <DEDUP_REMOVED lines=14> */
.L_x_3875:
        /* <DEDUP_REMOVED lines=14> */
.L_x_4999:


//--------------------- .text._ZN5flash24flash_fwd_splitkv_kernelI23Flash_fwd_kernel_traitsILi256ELi64ELi64ELi4ELb0ELb0EN7cutlass10bfloat16_tE19Flash_kernel_traitsILi256ELi64ELi64ELi4ES3_EELb1ELb0ELb0ELb0ELb1ELb0ELb1ELb1EEEvNS_16Flash_fwd_paramsE --------------------------
	.section	.text._ZN5flash24flash_fwd_splitkv_kernelI23Flash_fwd_kernel_traitsILi256ELi64ELi64ELi4ELb0ELb0EN7cutlass10bfloat16_tE19Flash_kernel_traitsILi256ELi64ELi64ELi4ES3_EELb1ELb0ELb0ELb0ELb1ELb0ELb1ELb1EEEvNS_16Flash_fwd_paramsE,"ax",@progbits
	.align	128
        .global         _ZN5flash24flash_fwd_splitkv_kernelI23Flash_fwd_kernel_traitsILi256ELi64ELi64ELi4ELb0ELb0EN7cutlass10bfloat16_tE19Flash_kernel_traitsILi256ELi64ELi64ELi4ES3_EELb1ELb0ELb0ELb0ELb1ELb0ELb1ELb1EEEvNS_16Flash_fwd_paramsE
        .type           _ZN5flash24flash_fwd_splitkv_kernelI23Flash_fwd_kernel_traitsILi256ELi64ELi64ELi4ELb0ELb0EN7cutlass10bfloat16_tE19Flash_kernel_traitsILi256ELi64ELi64ELi4ES3_EELb1ELb0ELb0ELb0ELb1ELb0ELb1ELb1EEEvNS_16Flash_fwd_paramsE,@function
        .size           _ZN5flash24flash_fwd_splitkv_kernelI23Flash_fwd_kernel_traitsILi256ELi64ELi64ELi4ELb0ELb0EN7cutlass10bfloat16_tE19Flash_kernel_traitsILi256ELi64ELi64ELi4ES3_EELb1ELb0ELb0ELb0ELb1ELb0ELb1ELb1EEEvNS_16Flash_fwd_paramsE,(.L_x_4962 - _ZN5flash24flash_fwd_splitkv_kernelI23Flash_fwd_kernel_traitsILi256ELi64ELi64ELi4ELb0ELb0EN7cutlass10bfloat16_tE19Flash_kernel_traitsILi256ELi64ELi64ELi4ES3_EELb1ELb0ELb0ELb0ELb1ELb0ELb1ELb1EEEvNS_16Flash_fwd_paramsE)
        .other          _ZN5flash24flash_fwd_splitkv_kernelI23Flash_fwd_kernel_traitsILi256ELi64ELi64ELi4ELb0ELb0EN7cutlass10bfloat16_tE19Flash_kernel_traitsILi256ELi64ELi64ELi4ES3_EELb1ELb0ELb0ELb0ELb1ELb0ELb1ELb1EEEvNS_16Flash_fwd_paramsE,@"STO_CUDA_ENTRY STV_DEFAULT"
_ZN5flash24flash_fwd_splitkv_kernelI23Flash_fwd_kernel_traitsILi256ELi64ELi64ELi4ELb0ELb0EN7cutlass10bfloat16_tE19Flash_kernel_traitsILi256ELi64ELi64ELi4ES3_EELb1ELb0ELb0ELb0ELb1ELb0ELb1ELb1EEEvNS_16Flash_fwd_paramsE:
.text._ZN5flash24flash_fwd_splitkv_kernelI23Flash_fwd_kernel_traitsILi256ELi64ELi64ELi4ELb0ELb0EN7cutlass10bfloat16_tE19Flash_kernel_traitsILi256ELi64ELi64ELi4ES3_EELb1ELb0ELb0ELb0ELb1ELb0ELb1ELb1EEEvNS_16Flash_fwd_paramsE:
        /* <DEDUP_REMOVED lines=13> */
[----:B-1----:R-:W-:Y:S01]  /*00d0*/  IMAD.MOV R2, RZ, RZ, -R3 ;  /* 0x000000ffff027224 */ /* 0x002fe200078e0a03 */
[----:B------:R-:W1:Y:S03]  /*00e0*/  LDC R4, c[0x0][0x10] ;  /* 0x00000400ff047b82 */ /* 0x000e660000000800 */
[----:B------:R-:W-:Y:S01]  /*00f0*/  IMAD R5, R2, R0, RZ ;  /* 0x0000000002057224 */ /* 0x000fe200078e02ff */
[----:B------:R-:W-:-:S05]  /*0100*/  MOV R2, RZ ;  /* 0x000000ff00027202 */ /* 0x000fca0000000f00 */
[----:B------:R-:W-:-:S06]  /*0110*/  IMAD.HI.U32 R5, R3, R5, R2 ;  /* 0x0000000503057227 */ /* 0x000fcc00078e0002 */
[----:B---3--:R-:W-:-:S04]  /*0120*/  IMAD.HI.U32 R239, R5, UR4, RZ ;  /* 0x0000000405ef7c27 */ /* 0x008fc8000f8e00ff */
        /* <DEDUP_REMOVED lines=10> */
[----:B------:R-:W-:Y:S05]  /*01d0*/  CALL.REL.NOINC `($_ZN5flash24flash_fwd_splitkv_kernelI23Flash_fwd_kernel_traitsILi256ELi64ELi64ELi4ELb0ELb0EN7cutlass10bfloat16_tE19Flash_kernel_traitsILi256ELi64ELi64ELi4ES3_EELb1ELb0ELb0ELb0ELb1ELb0ELb1ELb1EEEvNS_16Flash_fwd_paramsE$_ZN5flash30compute_attn_1rowblock_splitkvI23Flash_fwd_kernel_traitsILi256ELi64ELi64ELi4ELb0ELb0EN7cutlass10bfloat16_tE19Flash_kernel_traitsILi256ELi64ELi64ELi4ES3_EELb1ELb0ELb0ELb0ELb1ELb0ELb1ELb1ENS_16Flash_fwd_paramsEEEvRKT8_iiiii) ;  /* 0x0000000000087944 */ /* 0x000fea0003c00000 */
[----:B------:R-:W-:Y:S05]  /*01e0*/  BSYNC B3 ;  /* 0x0000000000037941 */ /* 0x000fea0003800000 */
.L_x_3876:
[----:B------:R-:W-:Y:S05]  /*01f0*/  EXIT ;  /* 0x000000000000794d */ /* 0x000fea0003800000 */
        .type           $_ZN5flash24flash_fwd_splitkv_kernelI23Flash_fwd_kernel_traitsILi256ELi64ELi64ELi4ELb0ELb0EN7cutlass10bfloat16_tE19Flash_kernel_traitsILi256ELi64ELi64ELi4ES3_EELb1ELb0ELb0ELb0ELb1ELb0ELb1ELb1EEEvNS_16Flash_fwd_paramsE$_ZN5flash30compute_attn_1rowblock_splitkvI23Flash_fwd_kernel_traitsILi256ELi64ELi64ELi4ELb0ELb0EN7cutlass10bfloat16_tE19Flash_kernel_traitsILi256ELi64ELi64ELi4ES3_EELb1ELb0ELb0ELb0ELb1ELb0ELb1ELb1ENS_16Flash_fwd_paramsEEEvRKT8_iiiii,@function
        .size           $_ZN5flash24flash_fwd_splitkv_kernelI23Flash_fwd_kernel_traitsILi256ELi64ELi64ELi4ELb0ELb0EN7cutlass10bfloat16_tE19Flash_kernel_traitsILi256ELi64ELi64ELi4ES3_EELb1ELb0ELb0ELb0ELb1ELb0ELb1ELb1EEEvNS_16Flash_fwd_paramsE$_ZN5flash30compute_attn_1rowblock_splitkvI23Flash_fwd_kernel_traitsILi256ELi64ELi64ELi4ELb0ELb0EN7cutlass10bfloat16_tE19Flash_kernel_traitsILi256ELi64ELi64ELi4ES3_EELb1ELb0ELb0ELb0ELb1ELb0ELb1ELb1ENS_16Flash_fwd_paramsEEEvRKT8_iiiii,(.L_x_4962 - $_ZN5flash24flash_fwd_splitkv_kernelI23Flash_fwd_kernel_traitsILi256ELi64ELi64ELi4ELb0ELb0EN7cutlass10bfloat16_tE19Flash_kernel_traitsILi256ELi64ELi64ELi4ES3_EELb1ELb0ELb0ELb0ELb1ELb0ELb1ELb1EEEvNS_16Flash_fwd_paramsE$_ZN5flash30compute_attn_1rowblock_splitkvI23Flash_fwd_kernel_traitsILi256ELi64ELi64ELi4ELb0ELb0EN7cutlass10bfloat16_tE19Flash_kernel_traitsILi256ELi64ELi64ELi4ES3_EELb1ELb0ELb0ELb0ELb1ELb0ELb1ELb1ENS_16Flash_fwd_paramsEEEvRKT8_iiiii)
$_ZN5flash24flash_fwd_splitkv_kernelI23Flash_fwd_kernel_traitsILi256ELi64ELi64ELi4ELb0ELb0EN7cutlass10bfloat16_tE19Flash_kernel_traitsILi256ELi64ELi64ELi4ES3_EELb1ELb0ELb0ELb0ELb1ELb0ELb1ELb1EEEvNS_16Flash_fwd_paramsE$_ZN5flash30compute_attn_1rowblock_splitkvI23Flash_fwd_kernel_traitsILi256ELi64ELi64ELi4ELb0ELb0EN7cutlass10bfloat16_tE19Flash_kernel_traitsILi256ELi64ELi64ELi4ES3_EELb1ELb0ELb0ELb0ELb1ELb0ELb1ELb1ENS_16Flash_fwd_paramsEEEvRKT8_iiiii:
        /* <DEDUP_REMOVED lines=18> */
[----:B--2---:R-:W-:-:S06]  /*0320*/  @P0 IADD3 R236, R236, -R7, RZ ;  /* 0x80000007ecec0210 */ /* 0x004fcc0007ffe0ff */
        /* <DEDUP_REMOVED lines=9> */
.L_x_3878:
[----:B------:R-:W-:Y:S05]  /*03c0*/  BSYNC B0 ;  /* 0x0000000000007941 */ /* 0x000fea0003800000 */
.L_x_3877:
        /* <DEDUP_REMOVED lines=8> */
.L_x_3880:
[----:B------:R3:W5:Y:S02]  /*0450*/  LD.E R70, desc[UR6][R26.64+0xb8] ;  /* 0x0000b8061a467980 */ /* 0x000764000c101900 */
.L_x_3881:
[----:B------:R-:W-:Y:S05]  /*0460*/  BSYNC B0 ;  /* 0x0000000000007941 */ /* 0x000fea0003800000 */
.L_x_3879:
[----:B------:R-:W2:Y:S01]  /*0470*/  LD.E.64 R2, desc[UR6][R26.64+0xf8] ;  /* 0x0000f8061a027980 */ /* 0x000ea2000c101b00 */
        /* <DEDUP_REMOVED lines=9> */
.L_x_3883:
[----:B------:R-:W2:Y:S01]  /*0510*/  LD.E.64 R2, desc[UR6][R26.64+0x108] ;  /* 0x000108061a027980 */ /* 0x000ea2000c101b00 */
[----:B------:R-:W-:Y:S01]  /*0520*/  BSSY B0, `(.L_x_3885) ;  /* 0x0000006000007945 */ /* 0x000fe20003800000 */
[----:B--2---:R-:W-:-:S04]  /*0530*/  ISETP.NE.U32.AND P0, PT, R2, RZ, PT ;  /* 0x000000ff0200720c */ /* 0x004fc80003f05070 */
[----:B------:R-:W-:Y:S01]  /*0540*/  ISETP.NE.AND.EX P0, PT, R3, RZ, PT, P0 ;  /* 0x000000ff0300720c */ /* 0x000fe20003f05300 */
[----:B------:R-:W-:-:S12]  /*0550*/  IMAD.MOV.U32 R3, RZ, RZ, RZ ;  /* 0x000000ffff037224 */ /* 0x000fd800078e00ff */
[----:B------:R-:W-:Y:S05]  /*0560*/  @!P0 BRA `(.L_x_3886) ;  /* 0x0000000000048947 */ /* 0x000fea0003800000 */
[----:B------:R2:W5:Y:S02]  /*0570*/  LD.E R3, desc[UR6][R26.64+0xbc] ;  /* 0x0000bc061a037980 */ /* 0x000564000c101900 */
.L_x_3886:
[----:B------:R-:W-:Y:S05]  /*0580*/  BSYNC B0 ;  /* 0x0000000000007941 */ /* 0x000fea0003800000 */
.L_x_3885:
[----:B-----5:R-:W-:Y:S02]  /*0590*/  IADD3 R56, R70, R3, RZ ;  /* 0x0000000346387210 */ /* 0x020fe40007ffe0ff */
.L_x_3884:
[----:B------:R-:W-:Y:S05]  /*05a0*/  BSYNC B1 ;  /* 0x0000000000017941 */ /* 0x000fea0003800000 */
.L_x_3882:
[----:B------:R-:W-:Y:S01]  /*05b0*/  IMAD.SHL.U32 R59, R235, 0x40, RZ ;  /* 0x00000040eb3b7824 */ /* 0x000fe200078e00ff */
[----:B------:R-:W-:Y:S01]  /*05c0*/  MOV R2, R234 ;  /* 0x000000ea00027202 */ /* 0x000fe20000000f00 */
[----:B------:R-:W-:-:S03]  /*05d0*/  IMAD.MOV.U32 R3, RZ, RZ, 0x0 ;  /* 0x00000000ff037424 */ /* 0x000fc600078e00ff */
[----:B------:R-:W-:-:S13]  /*05e0*/  ISETP.GT.AND P0, PT, R236, R59, PT ;  /* 0x0000003bec00720c */ /* 0x000fda0003f04270 */
[----:B-1234-:R-:W-:Y:S05]  /*05f0*/  @!P0 RET.REL.NODEC R2 `(_ZN5flash24flash_fwd_splitkv_kernelI23Flash_fwd_kernel_traitsILi256ELi64ELi64ELi4ELb0ELb0EN7cutlass10bfloat16_tE19Flash_kernel_traitsILi256ELi64ELi64ELi4ES3_EELb1ELb0ELb0ELb0ELb1ELb0ELb1ELb1EEEvNS_16Flash_fwd_paramsE) ;  /* 0xfffffff802808950 */ /* 0x01efea0003c3ffff */
[----:B------:R-:W2:Y:S04]  /*0600*/  LD.E R0, desc[UR6][R26.64+0xb8] ;  /* 0x0000b8061a007980 */ /* 0x000ea8000c101900 */
[----:B------:R-:W3:Y:S01]  /*0610*/  LD.E R5, desc[UR6][R26.64+0x188] ;  /* 0x000188061a057980 */ /* 0x000ee2000c101900 */
[----:B------:R-:W-:-:S04]  /*0620*/  IABS R3, R4 ;  /* 0x0000000400037213 */ /* 0x000fc80000000000 */
[----:B------:R-:W1:Y:S08]  /*0630*/  I2F.RP R2, R3 ;  /* 0x0000000300027306 */ /* 0x000e700000209400 */
[----:B-1----:R-:W1:Y:S02]  /*0640*/  MUFU.RCP R10, R2 ;  /* 0x00000002000a7308 */ /* 0x002e640000001000 */
[----:B-1----:R-:W-:-:S06]  /*0650*/  VIADD R10, R10, 0xffffffe ;  /* 0x0ffffffe0a0a7836 */ /* 0x002fcc0000000000 */
[----:B------:R-:W1:Y:S02]  /*0660*/  F2I.FTZ.U32.TRUNC.NTZ R11, R10 ;  /* 0x0000000a000b7305 */ /* 0x000e64000021f000 */
[----:B-1----:R-:W-:Y:S02]  /*0670*/  IMAD.MOV R6, RZ, RZ, -R11 ;  /* 0x000000ffff067224 */ /* 0x002fe400078e0a0b */
        /* <DEDUP_REMOVED lines=14> */
[----:B------:R-:W-:Y:S02]  /*0760*/  IMAD R0, R11, R0, R2 ;  /* 0x000000000b007224 */ /* 0x000fe400078e0202 */
[----:B------:R-:W-:-:S03]  /*0770*/  VIADD R2, R56, 0x3f ;  /* 0x0000003f38027836 */ /* 0x000fc60000000000 */
[----:B------:R-:W-:-:S13]  /*0780*/  ISETP.GT.U32.AND P1, PT, R3, R0, PT ;  /* 0x000000000300720c */ /* 0x000fda0003f24070 */
[----:B------:R-:W-:Y:S02]  /*0790*/  @!P1 IMAD.IADD R0, R0, 0x1, -R3 ;  /* 0x0000000100009824 */ /* 0x000fe400078e0a03 */
[----:B------:R-:W-:Y:S01]  /*07a0*/  @!P1 VIADD R11, R11, 0x1 ;  /* 0x000000010b0b9836 */ /* 0x000fe20000000000 */
[----:B------:R-:W-:Y:S02]  /*07b0*/  ISETP.NE.AND P1, PT, R4, RZ, PT ;  /* 0x000000ff0400720c */ /* 0x000fe40003f25270 */
[----:B------:R-:W-:Y:S02]  /*07c0*/  ISETP.GE.U32.AND P2, PT, R0, R3, PT ;  /* 0x000000030000720c */ /* 0x000fe40003f46070 */
[----:B------:R-:W-:Y:S02]  /*07d0*/  IADD3 R0, -R236, 0x7f, R59 ;  /* 0x0000007fec007810 */ /* 0x000fe40007ffe13b */
[----:B------:R-:W-:Y:S02]  /*07e0*/  SHF.R.S32.HI R3, RZ, 0x1f, R2 ;  /* 0x0000001fff037819 */ /* 0x000fe40000011402 */
[----:B---3--:R-:W-:-:S02]  /*07f0*/  IADD3 R5, R5, R0, R56 ;  /* 0x0000000005057210 */ /* 0x008fc40007ffe038 */
[----:B------:R-:W-:Y:S02]  /*0800*/  LEA.HI R3, R3, R2, RZ, 0x6 ;  /* 0x0000000203037211 */ /* 0x000fe400078f30ff */
[----:B------:R-:W-:Y:S02]  /*0810*/  SHF.R.S32.HI R0, RZ, 0x1f, R5 ;  /* 0x0000001fff007819 */ /* 0x000fe40000011405 */
[----:B------:R-:W-:Y:S01]  /*0820*/  SHF.R.S32.HI R2, RZ, 0x6, R3 ;  /* 0x00000006ff027819 */ /* 0x000fe20000011403 */
[----:B------:R-:W-:Y:S01]  /*0830*/  @P2 VIADD R11, R11, 0x1 ;  /* 0x000000010b0b2836 */ /* 0x000fe20000000000 */
[----:B------:R-:W-:-:S03]  /*0840*/  LEA.HI R0, R0, R5, RZ, 0x6 ;  /* 0x0000000500007211 */ /* 0x000fc600078f30ff */
[----:B------:R-:W-:Y:S01]  /*0850*/  @!P0 IMAD.MOV R11, RZ, RZ, -R11 ;  /* 0x000000ffff0b8224 */ /* 0x000fe200078e0a0b */
[----:B------:R-:W-:Y:S02]  /*0860*/  @!P1 LOP3.LUT R11, RZ, R4, RZ, 0x33, !PT ;  /* 0x00000004ff0b9212 */ /* 0x000fe400078e33ff */
[----:B------:R-:W-:-:S03]  /*0870*/  SHF.R.S32.HI R0, RZ, 0x6, R0 ;  /* 0x00000006ff007819 */ /* 0x000fc60000011400 */
[----:B------:R-:W-:-:S05]  /*0880*/  IMAD R231, R11, UR8, RZ ;  /* 0x000000080be77c24 */ /* 0x000fca000f8e02ff */
[----:B------:R-:W-:-:S04]  /*0890*/  VIADDMNMX R11, R231, R11, R2, PT ;  /* 0x0000000be70b7246 */ /* 0x000fc80003800102 */
[----:B------:R-:W-:-:S04]  /*08a0*/  VIMNMX R170, R11, R0, PT ;  /* 0x000000000baa7248 */ /* 0x000fc80003fe0100 */
[----:B------:R-:W-:-:S13]  /*08b0*/  ISETP.GE.AND P0, PT, R231, R170, PT ;  /* 0x000000aae700720c */ /* 0x000fda0003f06270 */
[----:B------:R-:W-:Y:S05]  /*08c0*/  @!P0 BRA `(.L_x_3887) ;  /* 0x00000004009c8947 */ /* 0x000fea0003800000 */
[----:B------:R-:W2:Y:S04]  /*08d0*/  LD.E.64 R2, desc[UR6][R26.64+0xb0] ;  /* 0x0000b0061a027980 */ /* 0x000ea8000c101b00 */
[----:B------:R-:W3:Y:S04]  /*08e0*/  LD.E R4, desc[UR6][R26.64+0x60] ;  /* 0x000060061a047980 */ /* 0x000ee8000c101900 */
[----:B------:R-:W4:Y:S04]  /*08f0*/  LD.E R0, desc[UR6][R26.64+0xcc] ;  /* 0x0000cc061a007980 */ /* 0x000f28000c101900 */
[----:B------:R-:W5:Y:S04]  /*0900*/  LD.E.64 R6, desc[UR6][R26.64+0x78] ;  /* 0x000078061a067980 */ /* 0x000f68000c101b00 */
[----:B------:R-:W5:Y:S01]  /*0910*/  LD.E.64 R10, desc[UR6][R26.64+0xa8] ;  /* 0x0000a8061a0a7980 */ /* 0x000f62000c101b00 */
[----:B------:R-:W-:Y:S01]  /*0920*/  SHF.R.S32.HI R8, RZ, 0x1f, R57 ;  /* 0x0000001fff087819 */ /* 0x000fe20000011439 */
[----:B------:R-:W-:Y:S01]  /*0930*/  IMAD.IADD R236, R236, 0x1, -R59 ;  /* 0x00000001ecec7824 */ /* 0x000fe200078e0a3b */
[----:B------:R-:W-:Y:S01]  /*0940*/  LOP3.LUT P6, RZ, R57, 0xf, RZ, 0xc0, !PT ;  /* 0x0000000f39ff7812 */ /* 0x000fe200078cc0ff */
[----:B------:R-:W-:Y:S01]  /*0950*/  IMAD.MOV.U32 R235, RZ, RZ, 0x0 ;  /* 0x00000000ffeb7424 */ /* 0x000fe200078e00ff */
[----:B------:R-:W-:-:S04]  /*0960*/  LEA.HI R5, R8, R57, RZ, 0x4 ;  /* 0x0000003908057211 */ /* 0x000fc800078f20ff */
[----:B------:R-:W-:Y:S02]  /*0970*/  LOP3.LUT R8, R5, 0x3ffffff0, RZ, 0xc0, !PT ;  /* 0x3ffffff005087812 */ /* 0x000fe400078ec0ff */
[----:B------:R-:W-:-:S03]  /*0980*/  SHF.R.S32.HI R5, RZ, 0x4, R5 ;  /* 0x00000004ff057819 */ /* 0x000fc60000011405 */
[----:B------:R-:W-:Y:S01]  /*0990*/  IMAD.IADD R8, R57, 0x1, -R8 ;  /* 0x0000000139087824 */ /* 0x000fe200078e0a08 */
[C---:B------:R-:W-:Y:S01]  /*09a0*/  ISETP.GE.AND P3, PT, R5.reuse, R236, PT ;  /* 0x000000ec0500720c */ /* 0x040fe20003f66270 */
[----:B------:R-:W-:Y:S02]  /*09b0*/  VIADD R17, R5, 0x18 ;  /* 0x0000001805117836 */ /* 0x000fe40000000000 */
[----:B------:R-:W-:-:S05]  /*09c0*/  IMAD.SHL.U32 R8, R8, 0x4, RZ ;  /* 0x0000000408087824 */ /* 0x000fca00078e00ff */
[----:B------:R-:W-:-:S03]  /*09d0*/  SHF.R.S32.HI R9, RZ, 0x1f, R8 ;  /* 0x0000001fff097819 */ /* 0x000fc60000011408 */
[----:B------:R-:W-:-:S04]  /*09e0*/  IMAD.WIDE R14, R5, 0x100, R8 ;  /* 0x00000100050e7825 */ /* 0x000fc800078e0208 */
[----:B------:R-:W-:-:S05]  /*09f0*/  VIADD R9, R5, 0x8 ;  /* 0x0000000805097836 */ /* 0x000fca0000000000 */
[CC--:B------:R-:W-:Y:S02]  /*0a00*/  ISETP.GE.AND P2, PT, R9.reuse, R236.reuse, PT ;  /* 0x000000ec0900720c */ /* 0x0c0fe40003f46270 */
[----:B------:R-:W-:Y:S01]  /*0a10*/  ISETP.GE.OR P5, PT, R9, R236, P6 ;  /* 0x000000ec0900720c */ /* 0x000fe200037a6670 */
[----:B------:R-:W-:-:S05]  /*0a20*/  VIADD R9, R5, 0x10 ;  /* 0x0000001005097836 */ /* 0x000fca0000000000 */
[----:B------:R-:W-:-:S13]  /*0a30*/  ISETP.GE.OR P4, PT, R9, R236, P6 ;  /* 0x000000ec0900720c */ /* 0x000fda0003786670 */
[----:B------:R-:W-:Y:S02]  /*0a40*/  @!P4 IMAD.MOV.U32 R21, RZ, RZ, -0x800000 ;  /* 0xff800000ff15c424 */ /* 0x000fe400078e00ff */
[----:B--2---:R-:W-:-:S04]  /*0a50*/  IMAD R2, R2, UR8, R239 ;  /* 0x0000000802027c24 */ /* 0x004fc8000f8e02ef */
[----:B---3--:R-:W-:-:S04]  /*0a60*/  IMAD R2, R2, R4, R237 ;  /* 0x0000000402027224 */ /* 0x008fc800078e02ed */
[----:B------:R-:W-:-:S04]  /*0a70*/  IMAD R3, R3, R2, R59 ;  /* 0x0000000203037224 */ /* 0x000fc800078e023b */
[----:B----4-:R-:W-:Y:S01]  /*0a80*/  IMAD R0, R3, R0, RZ ;  /* 0x0000000003007224 */ /* 0x010fe200078e02ff */
[----:B------:R-:W-:-:S04]  /*0a90*/  SHF.R.S32.HI R2, RZ, 0x1f, R3 ;  /* 0x0000001fff027819 */ /* 0x000fc80000011403 */
[----:B------:R-:W-:-:S04]  /*0aa0*/  IADD3 R13, P0, R0, R14, RZ ;  /* 0x0000000e000d7210 */ /* 0x000fc80007f1e0ff */
[----:B------:R-:W-:Y:S01]  /*0ab0*/  LEA.HI.X.SX32 R0, R0, R15, 0x1, P0 ;  /* 0x0000000f00007211 */ /* 0x000fe200000f0eff */
[----:B------:R-:W-:Y:S01]  /*0ac0*/  VIADD R15, R5, 0x20 ;  /* 0x00000020050f7836 */ /* 0x000fe20000000000 */
[----:B-----5:R-:W-:Y:S02]  /*0ad0*/  LEA R6, P1, R13, R6, 0x2 ;  /* 0x000000060d067211 */ /* 0x020fe400078210ff */
[----:B------:R-:W-:Y:S02]  /*0ae0*/  IADD3 R3, P0, R3, R5, RZ ;  /* 0x0000000503037210 */ /* 0x000fe40007f1e0ff */
[----:B------:R-:W-:Y:S01]  /*0af0*/  LEA.HI.X R7, R13, R7, R0, 0x2, P1 ;  /* 0x000000070d077211 */ /* 0x000fe200008f1400 */
[C---:B------:R-:W-:Y:S01]  /*0b00*/  VIADD R13, R5.reuse, 0x28 ;  /* 0x00000028050d7836 */ /* 0x040fe20000000000 */
[----:B------:R-:W-:Y:S02]  /*0b10*/  LEA.HI.X.SX32 R2, R5, R2, 0x1, P0 ;  /* 0x0000000205027211 */ /* 0x000fe400000f0eff */
[----:B------:R-:W-:Y:S01]  /*0b20*/  ISETP.GE.AND P1, PT, R9, R236, PT ;  /* 0x000000ec0900720c */ /* 0x000fe20003f26270 */
[----:B------:R-:W-:Y:S01]  /*0b30*/  @!P3 ST.E.128 desc[UR6][R6.64], RZ ;  /* 0x000000ff0600b985 */ /* 0x000fe2000c101d06 */
[----:B------:R-:W-:-:S03]  /*0b40*/  LEA R8, P0, R3, R10, 0x2 ;  /* 0x0000000a03087211 */ /* 0x000fc600078010ff */
[----:B------:R-:W-:Y:S01]  /*0b50*/  @!P3 ST.E.128 desc[UR6][R6.64+0x100], RZ ;  /* 0x000100ff0600b985 */ /* 0x000fe2000c101d06 */
[----:B------:R-:W-:Y:S01]  /*0b60*/  LEA.HI.X R9, R3, R11, R2, 0x2, P0 ;  /* 0x0000000b03097211 */ /* 0x000fe200000f1402 */
[----:B------:R-:W-:Y:S01]  /*0b70*/  VIADD R11, R5, 0x30 ;  /* 0x00000030050b7836 */ /* 0x000fe20000000000 */
[-C--:B------:R-:W-:Y:S01]  /*0b80*/  ISETP.GE.AND P0, PT, R17, R236.reuse, PT ;  /* 0x000000ec1100720c */ /* 0x080fe20003f06270 */
[----:B------:R-:W-:Y:S01]  /*0b90*/  VIADD R3, R5, 0x38 ;  /* 0x0000003805037836 */ /* 0x000fe20000000000 */
[----:B------:R-:W-:Y:S04]  /*0ba0*/  @!P3 ST.E.128 desc[UR6][R6.64+0x200], RZ ;  /* 0x000200ff0600b985 */ /* 0x000fe8000c101d06 */
[----:B------:R-:W-:Y:S04]  /*0bb0*/  @!P1 ST.E.128 desc[UR6][R6.64+0x4000], RZ ;  /* 0x004000ff06009985 */ /* 0x000fe8000c101d06 */
[----:B------:R-:W-:Y:S04]  /*0bc0*/  @!P1 ST.E.128 desc[UR6][R6.64+0x4100], RZ ;  /* 0x004100ff06009985 */ /* 0x000fe8000c101d06 */
[----:B------:R-:W-:Y:S04]  /*0bd0*/  @!P1 ST.E.128 desc[UR6][R6.64+0x4200], RZ ;  /* 0x004200ff06009985 */ /* 0x000fe8000c101d06 */
[----:B------:R-:W-:Y:S01]  /*0be0*/  @!P1 ST.E.128 desc[UR6][R6.64+0x4300], RZ ;  /* 0x004300ff06009985 */ /* 0x000fe2000c101d06 */
[----:B------:R-:W-:-:S03]  /*0bf0*/  ISETP.GE.AND P1, PT, R11, R236, PT ;  /* 0x000000ec0b00720c */ /* 0x000fc60003f26270 */
[----:B------:R-:W-:Y:S01]  /*0c00*/  @!P3 ST.E.128 desc[UR6][R6.64+0x300], RZ ;  /* 0x000300ff0600b985 */ /* 0x000fe2000c101d06 */
[----:B------:R-:W-:-:S03]  /*0c10*/  ISETP.GE.AND P3, PT, R15, R236, PT ;  /* 0x000000ec0f00720c */ /* 0x000fc60003f66270 */
[----:B------:R-:W-:Y:S04]  /*0c20*/  @!P2 ST.E.128 desc[UR6][R6.64+0x2000], RZ ;  /* 0x002000ff0600a985 */ /* 0x000fe8000c101d06 */
[----:B------:R-:W-:Y:S04]  /*0c30*/  @!P2 ST.E.128 desc[UR6][R6.64+0x2100], RZ ;  /* 0x002100ff0600a985 */ /* 0x000fe8000c101d06 */
[----:B------:R-:W-:Y:S04]  /*0c40*/  @!P2 ST.E.128 desc[UR6][R6.64+0x2200], RZ ;  /* 0x002200ff0600a985 */ /* 0x000fe8000c101d06 */
        /* <DEDUP_REMOVED lines=11> */
[----:B------:R-:W-:Y:S01]  /*0d00*/  ISETP.GE.OR P1, PT, R13, R236, P6 ;  /* 0x000000ec0d00720c */ /* 0x000fe20003726670 */
[----:B------:R-:W-:-:S02]  /*0d10*/  @!P5 IMAD.MOV.U32 R13, RZ, RZ, -0x800000 ;  /* 0xff800000ff0dd424 */ /* 0x000fc400078e00ff */
[----:B------:R-:W-:Y:S04]  /*0d20*/  @!P3 ST.E.128 desc[UR6][R6.64+0x8000], RZ ;  /* 0x008000ff0600b985 */ /* 0x000fe8000c101d06 */
[----:B------:R-:W-:Y:S04]  /*0d30*/  @!P3 ST.E.128 desc[UR6][R6.64+0x8100], RZ ;  /* 0x008100ff0600b985 */ /* 0x000fe8000c101d06 */
[----:B------:R-:W-:Y:S04]  /*0d40*/  @!P3 ST.E.128 desc[UR6][R6.64+0x8200], RZ ;  /* 0x008200ff0600b985 */ /* 0x000fe8000c101d06 */
[----:B------:R-:W-:Y:S01]  /*0d50*/  @!P3 ST.E.128 desc[UR6][R6.64+0x8300], RZ ;  /* 0x008300ff0600b985 */ /* 0x000fe2000c101d06 */
[----:B------:R-:W-:-:S03]  /*0d60*/  ISETP.GE.OR P3, PT, R17, R236, P6 ;  /* 0x000000ec1100720c */ /* 0x000fc60003766670 */
[----:B------:R-:W-:Y:S04]  /*0d70*/  @!P2 ST.E.128 desc[UR6][R6.64+0xa000], RZ ;  /* 0x00a000ff0600a985 */ /* 0x000fe8000c101d06 */
[----:B------:R-:W-:Y:S04]  /*0d80*/  @!P2 ST.E.128 desc[UR6][R6.64+0xa100], RZ ;  /* 0x00a100ff0600a985 */ /* 0x000fe8000c101d06 */
[----:B------:R-:W-:Y:S02]  /*0d90*/  @!P2 ST.E.128 desc[UR6][R6.64+0xa200], RZ ;  /* 0x00a200ff0600a985 */ /* 0x000fe4000c101d06 */
[----:B------:R-:W-:-:S02]  /*0da0*/  @!P3 IMAD.MOV.U32 R17, RZ, RZ, -0x800000 ;  /* 0xff800000ff11b424 */ /* 0x000fc400078e00ff */
[----:B------:R-:W-:Y:S01]  /*0db0*/  @!P2 ST.E.128 desc[UR6][R6.64+0xa300], RZ ;  /* 0x00a300ff0600a985 */ /* 0x000fe2000c101d06 */
[----:B------:R-:W-:-:S03]  /*0dc0*/  ISETP.GE.OR P2, PT, R15, R236, P6 ;  /* 0x000000ec0f00720c */ /* 0x000fc60003746670 */
[----:B------:R-:W-:Y:S04]  /*0dd0*/  @!P0 ST.E.128 desc[UR6][R6.64+0xe000], RZ ;  /* 0x00e000ff06008985 */ /* 0x000fe8000c101d06 */
[----:B------:R-:W-:Y:S04]  /*0de0*/  @!P0 ST.E.128 desc[UR6][R6.64+0xe100], RZ ;  /* 0x00e100ff06008985 */ /* 0x000fe8000c101d06 */
[----:B------:R-:W-:Y:S02]  /*0df0*/  @!P0 ST.E.128 desc[UR6][R6.64+0xe200], RZ ;  /* 0x00e200ff06008985 */ /* 0x000fe4000c101d06 */
[----:B------:R-:W-:-:S02]  /*0e00*/  @!P2 IMAD.MOV.U32 R15, RZ, RZ, -0x800000 ;  /* 0xff800000ff0fa424 */ /* 0x000fc400078e00ff */
[----:B------:R-:W-:Y:S01]  /*0e10*/  @!P0 ST.E.128 desc[UR6][R6.64+0xe300], RZ ;  /* 0x00e300ff06008985 */ /* 0x000fe2000c101d06 */
[-C--:B------:R-:W-:Y:S01]  /*0e20*/  ISETP.GE.OR P0, PT, R11, R236.reuse, P6 ;  /* 0x000000ec0b00720c */ /* 0x080fe20003706670 */
[----:B------:R-:W-:Y:S02]  /*0e30*/  @!P1 IMAD.MOV.U32 R11, RZ, RZ, -0x800000 ;  /* 0xff800000ff0b9424 */ /* 0x000fe400078e00ff */
[----:B------:R-:W-:Y:S01]  /*0e40*/  @!P5 ST.E desc[UR6][R8.64+0x20], R13 ;  /* 0x0000200d0800d985 */ /* 0x000fe2000c101906 */
[-C--:B------:R-:W-:Y:S02]  /*0e50*/  ISETP.GE.OR P5, PT, R5, R236.reuse, P6 ;  /* 0x000000ec0500720c */ /* 0x080fe400037a6670 */
[----:B------:R-:W-:Y:S01]  /*0e60*/  ISETP.GE.OR P6, PT, R3, R236, P6 ;  /* 0x000000ec0300720c */ /* 0x000fe200037c6670 */
[----:B------:R-:W-:Y:S04]  /*0e70*/  @!P4 ST.E desc[UR6][R8.64+0x40], R21 ;  /* 0x000040150800c985 */ /* 0x000fe8000c101906 */
[----:B------:R-:W-:Y:S02]  /*0e80*/  @!P3 ST.E desc[UR6][R8.64+0x60], R17 ;  /* 0x000060110800b985 */ /* 0x000fe4000c101906 */
[----:B------:R-:W-:-:S02]  /*0e90*/  @!P0 IMAD.MOV.U32 R5, RZ, RZ, -0x800000 ;  /* 0xff800000ff058424 */ /* 0x000fc400078e00ff */
[----:B------:R-:W-:Y:S02]  /*0ea0*/  @!P2 ST.E desc[UR6][R8.64+0x80], R15 ;  /* 0x0000800f0800a985 */ /* 0x000fe4000c101906 */
[----:B------:R-:W-:Y:S02]  /*0eb0*/  @!P5 IMAD.MOV.U32 R19, RZ, RZ, -0x800000 ;  /* 0xff800000ff13d424 */ /* 0x000fe400078e00ff */
[----:B------:R-:W-:Y:S04]  /*0ec0*/  @!P1 ST.E desc[UR6][R8.64+0xa0], R11 ;  /* 0x0000a00b08009985 */ /* 0x000fe8000c101906 */
[----:B------:R-:W-:Y:S04]  /*0ed0*/  @!P0 ST.E desc[UR6][R8.64+0xc0], R5 ;  /* 0x0000c00508008985 */ /* 0x000fe8000c101906 */
[----:B------:R1:W-:Y:S02]  /*0ee0*/  @!P5 ST.E desc[UR6][R8.64], R19 ;  /* 0x000000130800d985 */ /* 0x0003e4000c101906 */
[----:B-1----:R-:W-:Y:S05]  /*0ef0*/  @P6 RET.REL.NODEC R234 `(_ZN5flash24flash_fwd_splitkv_kernelI23Flash_fwd_kernel_traitsILi256ELi64ELi64ELi4ELb0ELb0EN7cutlass10bfloat16_tE19Flash_kernel_traitsILi256ELi64ELi64ELi4ES3_EELb1ELb0ELb0ELb0ELb1ELb0ELb1ELb1EEEvNS_16Flash_fwd_paramsE) ;  /* 0xfffffff0ea406950 */ /* 0x002fea0003c3ffff */
[----:B------:R-:W-:Y:S02]  /*0f00*/  MOV R3, 0xff800000 ;  /* 0xff80000000037802 */ /* 0x000fe40000000f00 */
[----:B------:R-:W-:-:S03]  /*0f10*/  MOV R235, 0x0 ;  /* 0x0000000000eb7802 */ /* 0x000fc60000000f00 */
[----:B------:R1:W-:Y:S02]  /*0f20*/  ST.E desc[UR6][R8.64+0xe0], R3 ;  /* 0x0000e00308007985 */ /* 0x0003e4000c101906 */
[----:B-1----:R-:W-:Y:S05]  /*0f30*/  RET.REL.NODEC R234 `(_ZN5flash24flash_fwd_splitkv_kernelI23Flash_fwd_kernel_traitsILi256ELi64ELi64ELi4ELb0ELb0EN7cutlass10bfloat16_tE19Flash_kernel_traitsILi256ELi64ELi64ELi4ES3_EELb1ELb0ELb0ELb0ELb1ELb0ELb1ELb1EEEvNS_16Flash_fwd_paramsE) ;  /* 0xfffffff0ea307950 */ /* 0x002fea0003c3ffff */
.L_x_3887:
        /* <DEDUP_REMOVED lines=58> */
[----:B-----5:R-:W3:Y:S08]  /*12e0*/  I2F.RP R12, R8 ;  /* 0x00000008000c7306 */ /* 0x020ef00000209400 */
[----:B---3--:R-:W3:Y:S02]  /*12f0*/  MUFU.RCP R4, R12 ;  /* 0x0000000c00047308 */ /* 0x008ee40000001000 */
[----:B---3--:R-:W-:-:S06]  /*1300*/  VIADD R4, R4, 0xffffffe ;  /* 0x0ffffffe04047836 */ /* 0x008fcc0000000000 */
[----:B------:R-:W3:Y:S01]  /*1310*/  F2I.FTZ.U32.TRUNC.NTZ R23, R4 ;  /* 0x0000000400177305 */ /* 0x000ee2000021f000 */
[----:B------:R-:W-:Y:S01]  /*1320*/  IMAD.MOV.U32 R22, RZ, RZ, RZ ;  /* 0x000000ffff167224 */ /* 0x000fe200078e00ff */
[----:B------:R-:W-:Y:S02]  /*1330*/  IABS R9, R6 ;  /* 0x0000000600097213 */ /* 0x000fe40000000000 */
[----:B---3--:R-:W-:-:S05]  /*1340*/  IADD3 R0, RZ, -R23, RZ ;  /* 0x80000017ff007210 */ /* 0x008fca0007ffe0ff */
[----:B-1----:R-:W-:Y:S01]  /*1350*/  IMAD R17, R0, R8, RZ ;  /* 0x0000000800117224 */ /* 0x002fe200078e02ff */
        /* <DEDUP_REMOVED lines=13> */
[----:B------:R-:W-:-:S06]  /*1430*/  IMAD R2, R2, R13, R5 ;  /* 0x0000000d02027224 */ /* 0x000fcc00078e0205 */
[----:B------:R-:W-:Y:S01]  /*1440*/  @P2 IADD3 R4, R4, 0x1, RZ ;  /* 0x0000000104042810 */ /* 0x000fe20007ffe0ff */
[----:B----4-:R-:W-:-:S05]  /*1450*/  IMAD R8, R167, R2, RZ ;  /* 0x00000002a7087224 */ /* 0x010fca00078e02ff */
[----:B------:R-:W-:Y:S02]  /*1460*/  @!P0 IADD3 R4, -R4, RZ, RZ ;  /* 0x000000ff04048210 */ /* 0x000fe40007ffe1ff */
[----:B------:R-:W-:-:S05]  /*1470*/  @!P1 LOP3.LUT R4, RZ, R6, RZ, 0x33, !PT ;  /* 0x00000006ff049212 */ /* 0x000fca00078e33ff */
[----:B------:R-:W-:Y:S01]  /*1480*/  IMAD R6, R15, R4, RZ ;  /* 0x000000040f067224 */ /* 0x000fe200078e02ff */
[----:B--2---:R-:W-:Y:S01]  /*1490*/  SHF.R.S32.HI R0, RZ, 0x1f, R3 ;  /* 0x0000001fff007819 */ /* 0x004fe20000011403 */
[-C--:B------:R-:W-:Y:S02]  /*14a0*/  IMAD R9, R19, R3.reuse, RZ ;  /* 0x0000000313097224 */ /* 0x080fe400078e02ff */
[----:B------:R-:W-:-:S04]  /*14b0*/  IMAD.WIDE.U32 R16, R18, R3, RZ ;  /* 0x0000000312107225 */ /* 0x000fc800078e00ff */
[----:B------:R-:W-:-:S04]  /*14c0*/  IMAD R9, R18, R0, R9 ;  /* 0x0000000012097224 */ /* 0x000fc800078e0209 */
[----:B------:R-:W-:Y:S01]  /*14d0*/  IMAD.IADD R17, R17, 0x1, R9 ;  /* 0x0000000111117824 */ /* 0x000fe200078e0209 */
[----:B------:R-:W-:Y:S01]  /*14e0*/  SHF.R.S32.HI R9, RZ, 0x1f, R2 ;  /* 0x0000001fff097819 */ /* 0x000fe20000011402 */
[----:B------:R-:W-:Y:S02]  /*14f0*/  IMAD R13, R11, R3, RZ ;  /* 0x000000030b0d7224 */ /* 0x000fe400078e02ff */
[----:B------:R-:W-:Y:S01]  /*1500*/  IMAD.WIDE.U32 R16, R2, R166, R16 ;  /* 0x000000a602107225 */ /* 0x000fe200078e0010 */
[----:B------:R-:W-:-:S03]  /*1510*/  SHF.R.S32.HI R11, RZ, 0x1f, R4 ;  /* 0x0000001fff0b7819 */ /* 0x000fc60000011404 */
[----:B------:R-:W-:Y:S02]  /*1520*/  IMAD R8, R166, R9, R8 ;  /* 0x00000009a6087224 */ /* 0x000fe400078e0208 */
[----:B------:R-:W-:-:S04]  /*1530*/  IMAD.WIDE.U32 R18, R10, R3, RZ ;  /* 0x000000030a127225 */ /* 0x000fc800078e00ff */
[----:B------:R-:W-:Y:S02]  /*1540*/  IMAD.IADD R17, R17, 0x1, R8 ;  /* 0x0000000111117824 */ /* 0x000fe400078e0208 */
[----:B------:R-:W-:Y:S02]  /*1550*/  IMAD R3, R14, R11, R6 ;  /* 0x0000000b0e037224 */ /* 0x000fe400078e0206 */
[----:B------:R-:W-:-:S04]  /*1560*/  IMAD.WIDE.U32 R14, R4, R14, R16 ;  /* 0x0000000e040e7225 */ /* 0x000fc800078e0010 */
[----:B------:R-:W-:Y:S01]  /*1570*/  IMAD R13, R10, R0, R13 ;  /* 0x000000000a0d7224 */ /* 0x000fe200078e020d */
[----:B------:R-:W-:Y:S01]  /*1580*/  MOV R6, R18 ;  /* 0x0000001200067202 */ /* 0x000fe20000000f00 */
[----:B------:R-:W-:Y:S01]  /*1590*/  IMAD.MOV.U32 R0, RZ, RZ, R14 ;  /* 0x000000ffff007224 */ /* 0x000fe200078e000e */
[----:B------:R-:W-:Y:S01]  /*15a0*/  IADD3 R3, R15, R3, RZ ;  /* 0x000000030f037210 */ /* 0x000fe20007ffe0ff */
[----:B------:R-:W-:Y:S01]  /*15b0*/  IMAD.IADD R13, R19, 0x1, R13 ;  /* 0x00000001130d7824 */ /* 0x000fe200078e020d */
[----:B------:R-:W-:Y:S05]  /*15c0*/  BRA `(.L_x_3890) ;  /* 0x0000000400447947 */ /* 0x000fea0003800000 */
.L_x_3889:
        /* <DEDUP_REMOVED lines=8> */
[----:B------:R-:W-:-:S02]  /*1650*/  IMAD.MOV.U32 R10, RZ, RZ, RZ ;  /* 0x000000ffff0a7224 */ /* 0x000fc400078e00ff */
[----:B------:R-:W-:Y:S01]  /*1660*/  @P3 IMAD.IADD R8, R13, 0x1, R14 ;  /* 0x000000010d083824 */ /* 0x000fe200078e020e */
        /* <DEDUP_REMOVED lines=11> */
[----:B------:R-:W-:Y:S01]  /*1720*/  IMAD.HI.U32 R2, R5, R0, RZ ;  /* 0x0000000005027227 */ /* 0x000fe200078e00ff */
[----:B------:R-:W-:-:S03]  /*1730*/  @!P3 SHF.R.S32.HI R6, RZ, 0x1f, R13 ;  /* 0x0000001fff06b819 */ /* 0x000fc6000001140d */
[----:B------:R-:W-:Y:S02]  /*1740*/  IMAD R0, R2, R9, R0 ;  /* 0x0000000902007224 */ /* 0x000fe400078e0200 */
[----:B---3--:R-:W-:-:S03]  /*1750*/  @!P3 IMAD R5, R167, R13, RZ ;  /* 0x0000000da705b224 */ /* 0x008fc600078e02ff */
[----:B------:R-:W-:Y:S01]  /*1760*/  ISETP.GT.U32.AND P0, PT, R3, R0, PT ;  /* 0x000000000300720c */ /* 0x000fe20003f04070 */
[----:B------:R-:W-:Y:S02]  /*1770*/  @!P3 IMAD R5, R6, R166, R5 ;  /* 0x000000a60605b224 */ /* 0x000fe400078e0205 */
[----:B------:R-:W-:Y:S01]  /*1780*/  @!P3 IMAD.WIDE.U32 R10, R166, R13, RZ ;  /* 0x0000000da60ab225 */ /* 0x000fe200078e00ff */
[----:B-----5:R-:W-:-:S03]  /*1790*/  @!P3 SHF.R.S32.HI R6, RZ, 0x1f, R12 ;  /* 0x0000001fff06b819 */ /* 0x020fc6000001140c */
[----:B------:R-:W-:Y:S01]  /*17a0*/  @P3 IMAD.WIDE.U32 R24, R166, R8, RZ ;  /* 0x00000008a6183225 */ /* 0x000fe200078e00ff */
[----:B------:R-:W-:-:S03]  /*17b0*/  @!P3 IADD3 R9, R11, R5, RZ ;  /* 0x000000050b09b210 */ /* 0x000fc60007ffe0ff */
[----:B------:R-:W-:Y:S01]  /*17c0*/  @P3 IMAD R11, R167, R8, RZ ;  /* 0x00000008a70b3224 */ /* 0x000fe200078e02ff */
[----:B------:R-:W-:Y:S01]  /*17d0*/  @!P3 MOV R8, R10 ;  /* 0x0000000a0008b202 */ /* 0x000fe20000000f00 */
[----:B----4-:R-:W-:Y:S01]  /*17e0*/  @!P3 IMAD R5, R23, R12, RZ ;  /* 0x0000000c1705b224 */ /* 0x010fe200078e02ff */
[----:B------:R-:W-:-:S03]  /*17f0*/  @!P0 IADD3 R0, R0, -R3, RZ ;  /* 0x8000000300008210 */ /* 0x000fc60007ffe0ff */
[C---:B------:R-:W-:Y:S02]  /*1800*/  @!P3 IMAD R5, R22.reuse, R6, R5 ;  /* 0x000000061605b224 */ /* 0x040fe400078e0205 */
[----:B------:R-:W-:Y:S01]  /*1810*/  @!P3 IMAD.WIDE.U32 R8, R22, R12, R8 ;  /* 0x0000000c1608b225 */ /* 0x000fe200078e0008 */
[----:B------:R-:W-:-:S03]  /*1820*/  ISETP.GE.U32.AND P2, PT, R0, R3, PT ;  /* 0x000000030000720c */ /* 0x000fc60003f46070 */
[----:B------:R-:W-:Y:S02]  /*1830*/  @P3 IMAD.IADD R11, R25, 0x1, R11 ;  /* 0x00000001190b3824 */ /* 0x000fe400078e020b */
[----:B------:R-:W-:Y:S01]  /*1840*/  @!P3 IMAD.IADD R11, R9, 0x1, R5 ;  /* 0x00000001090bb824 */ /* 0x000fe200078e0205 */
[----:B------:R-:W-:Y:S02]  /*1850*/  LEA R5, R170, 0xffffffc0, 0x6 ;  /* 0xffffffc0aa057811 */ /* 0x000fe400078e30ff */
[----:B------:R-:W-:Y:S02]  /*1860*/  LOP3.LUT R0, R237, R4, RZ, 0x3c, !PT ;  /* 0x00000004ed007212 */ /* 0x000fe400078e3cff */
[----:B------:R-:W-:Y:S02]  /*1870*/  @P3 MOV R10, R24 ;  /* 0x00000018000a3202 */ /* 0x000fe40000000f00 */
[----:B------:R-:W-:Y:S01]  /*1880*/  @!P3 MOV R10, R8 ;  /* 0x00000008000ab202 */ /* 0x000fe20000000f00 */
[----:B------:R-:W-:Y:S01]  /*1890*/  IMAD R8, R167, R5, RZ ;  /* 0x00000005a7087224 */ /* 0x000fe200078e02ff */
[----:B------:R-:W-:Y:S01]  /*18a0*/  SHF.R.S32.HI R9, RZ, 0x1f, R5 ;  /* 0x0000001fff097819 */ /* 0x000fe20000011405 */
[----:B------:R-:W-:Y:S01]  /*18b0*/  @!P3 IMAD R6, R169, R13, RZ ;  /* 0x0000000da906b224 */ /* 0x000fe200078e02ff */
[----:B------:R-:W-:-:S02]  /*18c0*/  @!P3 SHF.R.S32.HI R3, RZ, 0x1f, R13 ;  /* 0x0000001fff03b819 */ /* 0x000fc4000001140d */
[----:B------:R-:W-:Y:S02]  /*18d0*/  ISETP.GE.AND P1, PT, R0, RZ, PT ;  /* 0x000000ff0000720c */ /* 0x000fe40003f26270 */
[----:B------:R-:W-:Y:S02]  /*18e0*/  @!P0 IADD3 R2, R2, 0x1, RZ ;  /* 0x0000000102028810 */ /* 0x000fe40007ffe0ff */
[----:B------:R-:W-:Y:S01]  /*18f0*/  ISETP.NE.AND P0, PT, R4, RZ, PT ;  /* 0x000000ff0400720c */ /* 0x000fe20003f05270 */
[----:B------:R-:W-:Y:S02]  /*1900*/  IMAD R8, R9, R166, R8 ;  /* 0x000000a609087224 */ /* 0x000fe400078e0208 */
[----:B------:R-:W-:-:S04]  /*1910*/  IMAD.WIDE.U32 R22, R166, R5, R10 ;  /* 0x00000005a6167225 */ /* 0x000fc800078e000a */
[----:B------:R-:W-:Y:S02]  /*1920*/  @!P3 IMAD R3, R3, R168, R6 ;  /* 0x000000a80303b224 */ /* 0x000fe400078e0206 */
[----:B------:R-:W-:Y:S01]  /*1930*/  @!P3 IMAD.WIDE.U32 R10, R168, R13, RZ ;  /* 0x0000000da80ab225 */ /* 0x000fe200078e00ff */
[----:B------:R-:W-:-:S03]  /*1940*/  IADD3 R15, R23, R8, RZ ;  /* 0x00000008170f7210 */ /* 0x000fc60007ffe0ff */
[----:B------:R-:W-:Y:S01]  /*1950*/  @P2 VIADD R2, R2, 0x1 ;  /* 0x0000000102022836 */ /* 0x000fe20000000000 */
[----:B------:R-:W-:Y:S02]  /*1960*/  @!P3 IADD3 R11, R11, R3, RZ ;  /* 0x000000030b0bb210 */ /* 0x000fe40007ffe0ff */
[----:B------:R-:W-:Y:S01]  /*1970*/  @P3 IADD3 R0, R13, R14, RZ ;  /* 0x0000000e0d003210 */ /* 0x000fe20007ffe0ff */
[----:B------:R-:W-:Y:S01]  /*1980*/  IMAD.MOV.U32 R8, RZ, RZ, R2 ;  /* 0x000000ffff087224 */ /* 0x000fe200078e0002 */
[----:B------:R-:W-:Y:S01]  /*1990*/  @!P3 SHF.R.S32.HI R3, RZ, 0x1f, R12 ;  /* 0x0000001fff03b819 */ /* 0x000fe2000001140c */
[----:B------:R-:W-:Y:S01]  /*19a0*/  @!P3 IMAD R2, R19, R12, RZ ;  /* 0x0000000c1302b224 */ /* 0x000fe200078e02ff */
[----:B------:R-:W-:Y:S01]  /*19b0*/  MOV R14, R22 ;  /* 0x00000016000e7202 */ /* 0x000fe20000000f00 */
[----:B------:R-:W-:Y:S01]  /*19c0*/  @!P1 IMAD.MOV R8, RZ, RZ, -R8 ;  /* 0x000000ffff089224 */ /* 0x000fe200078e0a08 */
[----:B------:R-:W-:Y:S01]  /*19d0*/  @!P0 LOP3.LUT R8, RZ, R4, RZ, 0x33, !PT ;  /* 0x00000004ff088212 */ /* 0x000fe200078e33ff */
[----:B------:R-:W-:-:S02]  /*19e0*/  @P3 IMAD R13, R169, R0, RZ ;  /* 0x00000000a90d3224 */ /* 0x000fc400078e02ff */
[----:B------:R-:W-:-:S04]  /*19f0*/  @P3 IMAD.WIDE.U32 R22, R168, R0, RZ ;  /* 0x00000000a8163225 */ /* 0x000fc800078e00ff */
[C---:B------:R-:W-:Y:S02]  /*1a00*/  @!P3 IMAD R0, R18.reuse, R3, R2 ;  /* 0x000000031200b224 */ /* 0x040fe400078e0202 */
[----:B------:R-:W-:Y:S01]  /*1a10*/  @!P3 IMAD.WIDE.U32 R18, R18, R12, R10 ;  /* 0x0000000c1212b225 */ /* 0x000fe200078e000a */
[----:B------:R-:W-:-:S03]  /*1a20*/  SHF.R.S32.HI R11, RZ, 0x1f, R8 ;  /* 0x0000001fff0b7819 */ /* 0x000fc60000011408 */
[-C--:B------:R-:W-:Y:S02]  /*1a30*/  IMAD R2, R17, R8.reuse, RZ ;  /* 0x0000000811027224 */ /* 0x080fe400078e02ff */
        /* <DEDUP_REMOVED lines=10> */
.L_x_3890:
[----:B------:R-:W-:Y:S05]  /*1ae0*/  BSYNC B0 ;  /* 0x0000000000007941 */ /* 0x000fea0003800000 */
.L_x_3888:
        /* <DEDUP_REMOVED lines=16> */
[----:B------:R-:W-:Y:S02]  /*1bf0*/  SHF.R.S32.HI R142, RZ, 0x3, R142 ;  /* 0x00000003ff8e7819 */ /* 0x000fe4000001148e */
[----:B------:R-:W-:Y:S01]  /*1c00*/  IADD3.X R29, R25, R13, RZ, P0, !PT ;  /* 0x0000000d191d7210 */ /* 0x000fe200007fe4ff */
[----:B------:R-:W-:Y:S02]  /*1c10*/  IMAD R9, R2, R169, R9 ;  /* 0x000000a902097224 */ /* 0x000fe400078e0209 */
[----:B------:R-:W-:Y:S02]  /*1c20*/  IMAD.SHL.U32 R6, R142, 0x40, RZ ;  /* 0x000000408e067824 */ /* 0x000fe400078e00ff */
[----:B------:R-:W-:Y:S01]  /*1c30*/  IMAD.WIDE.U32 R28, R2, R168, R28 ;  /* 0x000000a8021c7225 */ /* 0x000fe200078e001c */
[----:B------:R-:W-:-:S03]  /*1c40*/  SHF.R.S32.HI R68, RZ, 0x1f, R239 ;  /* 0x0000001fff447819 */ /* 0x000fc600000114ef */
[----:B------:R-:W-:Y:S01]  /*1c50*/  IMAD.IADD R29, R29, 0x1, R9 ;  /* 0x000000011d1d7824 */ /* 0x000fe200078e0209 */
[----:B------:R-:W-:-:S04]  /*1c60*/  LOP3.LUT R13, R6, 0x1c0, RZ, 0xc0, !PT ;  /* 0x000001c0060d7812 */ /* 0x000fc800078ec0ff */
[----:B------:R-:W-:Y:S02]  /*1c70*/  LOP3.LUT R140, R13, 0x38, R24, 0xf8, !PT ;  /* 0x000000380d8c7812 */ /* 0x000fe400078ef818 */
[----:B------:R-:W-:-:S04]  /*1c80*/  SHF.R.U32.HI R13, RZ, 0x3, R13 ;  /* 0x00000003ff0d7819 */ /* 0x000fc8000001160d */
[----:B------:R-:W-:Y:S02]  /*1c90*/  LOP3.LUT R140, R140, R13, RZ, 0x3c, !PT ;  /* 0x0000000d8c8c7212 */ /* 0x000fe400078e3cff */
[----:B------:R-:W-:Y:S01]  /*1ca0*/  SHF.R.S32.HI R143, RZ, 0x1f, R142 ;  /* 0x0000001fff8f7819 */ /* 0x000fe2000001148e */
[----:B------:R-:W-:-:S04]  /*1cb0*/  IMAD R2, R21, R4, RZ ;  /* 0x0000000415027224 */ /* 0x000fc800078e02ff */
[-C--:B------:R-:W-:Y:S02]  /*1cc0*/  IMAD R2, R11, R20.reuse, R2 ;  /* 0x000000140b027224 */ /* 0x080fe400078e0202 */
[----:B------:R-:W-:-:S04]  /*1cd0*/  IMAD.WIDE.U32 R20, R4, R20, R28 ;  /* 0x0000001404147225 */ /* 0x000fc800078e001c */
[----:B------:R-:W-:Y:S02]  /*1ce0*/  IMAD.IADD R21, R21, 0x1, R2 ;  /* 0x0000000115157824 */ /* 0x000fe400078e0202 */
[----:B------:R-:W-:Y:S01]  /*1cf0*/  IMAD R233, R167, R142, RZ ;  /* 0x0000008ea7e97224 */ /* 0x000fe200078e02ff */
[----:B------:R-:W-:-:S03]  /*1d00*/  LEA.HI R63, R58, R57, RZ, 0x4 ;  /* 0x000000393a3f7211 */ /* 0x000fc600078f20ff */
[----:B------:R-:W-:Y:S01]  /*1d10*/  IMAD R233, R143, R166, R233 ;  /* 0x000000a68fe97224 */ /* 0x000fe200078e02e9 */
[----:B------:R-:W-:Y:S01]  /*1d20*/  LOP3.LUT R66, R63, 0xfffffff0, RZ, 0xc0, !PT ;  /* 0xfffffff03f427812 */ /* 0x000fe200078ec0ff */
[C---:B------:R-:W-:Y:S01]  /*1d30*/  IMAD.SHL.U32 R64, R166.reuse, 0x10, RZ ;  /* 0x00000010a6407824 */ /* 0x040fe200078e00ff */
[----:B------:R-:W-:Y:S01]  /*1d40*/  SHF.L.U64.HI R65, R166, 0x4, R167 ;  /* 0x00000004a6417819 */ /* 0x000fe200000102a7 */
[C---:B------:R-:W-:Y:S01]  /*1d50*/  IMAD.SHL.U32 R61, R168.reuse, 0x10, RZ ;  /* 0x00000010a83d7824 */ /* 0x040fe200078e00ff */
[----:B------:R-:W-:Y:S01]  /*1d60*/  SHF.L.U64.HI R62, R168, 0x4, R169 ;  /* 0x00000004a83e7819 */ /* 0x000fe200000102a9 */
[----:B------:R-:W-:Y:S01]  /*1d70*/  IMAD.IADD R66, R57, 0x1, -R66 ;  /* 0x0000000139427824 */ /* 0x000fe200078e0a42 */
[----:B------:R-:W-:Y:S01]  /*1d80*/  SHF.R.S32.HI R63, RZ, 0x4, R63 ;  /* 0x00000004ff3f7819 */ /* 0x000fe2000001143f */
[----:B------:R-:W-:Y:S02]  /*1d90*/  IMAD.SHL.U32 R67, R60, 0x4, RZ ;  /* 0x000000043c437824 */ /* 0x000fe400078e00ff */
[----:B--2---:R-:W-:-:S04]  /*1da0*/  @P1 IMAD.WIDE.U32 R32, R148, R7, RZ ;  /* 0x0000000794201225 */ /* 0x004fc800078e00ff */
[----:B------:R-:W-:Y:S02]  /*1db0*/  @P1 IMAD.MOV.U32 R8, RZ, RZ, R32 ;  /* 0x000000ffff081224 */ /* 0x000fe400078e0020 */
[----:B------:R-:W-:Y:S02]  /*1dc0*/  @P1 IMAD R7, R149, R7, RZ ;  /* 0x0000000795071224 */ /* 0x000fe400078e02ff */
[----:B---3--:R-:W-:-:S04]  /*1dd0*/  @!P1 IMAD.WIDE.U32 R30, R22, R239, RZ ;  /* 0x000000ef161e9225 */ /* 0x008fc800078e00ff */
[----:B------:R-:W-:Y:S02]  /*1de0*/  @!P1 IMAD R9, R23, R239, RZ ;  /* 0x000000ef17099224 */ /* 0x000fe400078e02ff */
[----:B------:R-:W-:Y:S02]  /*1df0*/  @!P1 IMAD.MOV.U32 R8, RZ, RZ, R30 ;  /* 0x000000ffff089224 */ /* 0x000fe400078e001e */
[----:B------:R-:W-:Y:S01]  /*1e00*/  @!P1 IMAD R6, R22, R68, R9 ;  /* 0x0000004416069224 */ /* 0x000fe200078e0209 */
[----:B------:R-:W-:Y:S02]  /*1e10*/  @P1 IADD3 R7, R33, R7, RZ ;  /* 0x0000000721071210 */ /* 0x000fe40007ffe0ff */
[----:B------:R-:W-:Y:S01]  /*1e20*/  LEA.HI R9, R58, R57, RZ, 0x6 ;  /* 0x000000393a097211 */ /* 0x000fe200078f30ff */
[----:B------:R-:W-:Y:S01]  /*1e30*/  @!P1 IMAD.IADD R7, R31, 0x1, R6 ;  /* 0x000000011f079824 */ /* 0x000fe200078e0206 */
[----:B------:R-:W-:Y:S02]  /*1e40*/  IADD3 R22, P0, R24, R8, RZ ;  /* 0x0000000818167210 */ /* 0x000fe40007f1e0ff */
[----:B------:R-:W-:Y:S01]  /*1e50*/  SHF.L.U32 R13, R9, 0x3, RZ ;  /* 0x00000003090d7819 */ /* 0x000fe200000006ff */
[----:B------:R-:W-:Y:S01]  /*1e60*/  IMAD R9, R19, R237, RZ ;  /* 0x000000ed13097224 */ /* 0x000fe200078e02ff */
[----:B------:R-:W-:Y:S01]  /*1e70*/  SHF.R.S32.HI R6, RZ, 0x1f, R237 ;  /* 0x0000001fff067819 */ /* 0x000fe200000114ed */
[----:B------:R-:W-:-:S04]  /*1e80*/  IMAD.X R23, R25, 0x1, R7, P0 ;  /* 0x0000000119177824 */ /* 0x000fc800000e0607 */
[----:B------:R-:W-:Y:S02]  /*1e90*/  IMAD R6, R18, R6, R9 ;  /* 0x0000000612067224 */ /* 0x000fe400078e0209 */
[----:B------:R-:W-:Y:S01]  /*1ea0*/  IMAD.WIDE.U32 R144, R237, R18, R22 ;  /* 0x00000012ed907225 */ /* 0x000fe200078e0016 */
[----:B------:R-:W-:-:S04]  /*1eb0*/  IADD3 R18, P0, R24, R0, RZ ;  /* 0x0000000018127210 */ /* 0x000fc80007f1e0ff */
[----:B------:R-:W-:Y:S01]  /*1ec0*/  IADD3 R145, R145, R6, RZ ;  /* 0x0000000691917210 */ /* 0x000fe20007ffe0ff */
[----:B------:R-:W-:-:S04]  /*1ed0*/  IMAD.WIDE R6, R235, 0x40, R142 ;  /* 0x00000040eb067825 */ /* 0x000fc800078e028e */
[----:B------:R-:W-:Y:S01]  /*1ee0*/  IMAD R147, R7, R148, RZ ;  /* 0x0000009407937224 */ /* 0x000fe200078e02ff */
[----:B------:R-:W-:Y:S01]  /*1ef0*/  SHF.R.S32.HI R7, RZ, 0x1f, R70 ;  /* 0x0000001fff077819 */ /* 0x000fe20000011446 */
[----:B------:R-:W-:Y:S02]  /*1f00*/  IMAD.X R19, R25, 0x1, R3, P0 ;  /* 0x0000000119137824 */ /* 0x000fe400000e0603 */
[----:B------:R-:W-:Y:S01]  /*1f10*/  IMAD R3, R169, R142, RZ ;  /* 0x0000008ea9037224 */ /* 0x000fe200078e02ff */
[----:B------:R-:W-:Y:S01]  /*1f20*/  LEA.HI R0, R7, R70, RZ, 0x6 ;  /* 0x0000004607007211 */ /* 0x000fe200078f30ff */
[----:B------:R-:W-:-:S04]  /*1f30*/  IMAD.WIDE.U32 R8, R142, R168, R20 ;  /* 0x000000a88e087225 */ /* 0x000fc800078e0014 */
[----:B------:R-:W-:Y:S01]  /*1f40*/  IMAD R3, R143, R168, R3 ;  /* 0x000000a88f037224 */ /* 0x000fe200078e0203 */
[----:B------:R-:W-:Y:S02]  /*1f50*/  SHF.R.S32.HI R0, RZ, 0x6, R0 ;  /* 0x00000006ff007819 */ /* 0x000fe40000011400 */
[C---:B----4-:R-:W-:Y:S02]  /*1f60*/  LEA R242, P0, R8.reuse, R14, 0x1 ;  /* 0x0000000e08f27211 */ /* 0x050fe400078008ff */
[----:B------:R-:W-:Y:S02]  /*1f70*/  IADD3 R3, R9, R3, RZ ;  /* 0x0000000309037210 */ /* 0x000fe40007ffe0ff */
[----:B------:R-:W-:Y:S02]  /*1f80*/  VIMNMX R75, R231, R0, !PT ;  /* 0x00000000e74b7248 */ /* 0x000fe40007fe0100 */
[----:B------:R-:W-:Y:S02]  /*1f90*/  LEA.HI.X R243, R8, R15, R3, 0x1, P0 ;  /* 0x0000000f08f37211 */ /* 0x000fe400000f0c03 */
[----:B------:R-:W-:Y:S01]  /*1fa0*/  ISETP.GT.AND P0, PT, R170, R75, PT ;  /* 0x0000004baa00720c */ /* 0x000fe20003f04270 */
[----:B------:R-:W-:Y:S01]  /*1fb0*/  IMAD.WIDE.U32 R18, R142, R166, R18 ;  /* 0x000000a68e127225 */ /* 0x000fe200078e0012 */
[----:B------:R-:W-:-:S03]  /*1fc0*/  LEA.HI R58, R58, R57, RZ, 0x5 ;  /* 0x000000393a3a7211 */ /* 0x000fc600078f28ff */
[----:B------:R-:W-:Y:S01]  /*1fd0*/  IMAD R147, R6, R149, R147 ;  /* 0x0000009506937224 */ /* 0x000fe200078e0293 */
[----:B------:R-:W-:Y:S01]  /*1fe0*/  LEA R232, P1, R18, R16, 0x1 ;  /* 0x0000001012e87211 */ /* 0x000fe200078208ff */
[----:B------:R-:W-:Y:S02]  /*1ff0*/  IMAD.IADD R233, R19, 0x1, R233 ;  /* 0x0000000113e97824 */ /* 0x000fe400078e02e9 */
[----:B------:R-:W-:Y:S01]  /*2000*/  IMAD.WIDE.U32 R144, R6, R148, R144 ;  /* 0x0000009406907225 */ /* 0x000fe200078e0090 */
[----:B------:R-:W-:Y:S02]  /*2010*/  LOP3.LUT R140, R140, 0xfffffe00, R13, 0xf8, !PT ;  /* 0xfffffe008c8c7812 */ /* 0x000fe400078ef80d */
[----:B------:R-:W-:Y:S02]  /*2020*/  LEA.HI.X R233, R18, R17, R233, 0x1, P1 ;  /* 0x0000001112e97211 */ /* 0x000fe400008f0ce9 */
[----:B------:R-:W-:Y:S02]  /*2030*/  @!P4 MOV R12, RZ ;  /* 0x000000ff000cc202 */ /* 0x000fe40000000f00 */
[----:B------:R-:W-:-:S02]  /*2040*/  SHF.R.S32.HI R58, RZ, 0x5, R58 ;  /* 0x00000005ff3a7819 */ /* 0x000fc4000001143a */
[----:B------:R-:W-:Y:S01]  /*2050*/  IADD3 R147, R145, R147, RZ ;  /* 0x0000009391937210 */ /* 0x000fe20007ffe0ff */
        /* <DEDUP_REMOVED lines=13> */
[----:B-----5:R-:W-:Y:S01]  /*2130*/  IADD3 R12, R12, R5, RZ ;  /* 0x000000050c0c7210 */ /* 0x020fe20007ffe0ff */
[C---:B------:R-:W-:Y:S01]  /*2140*/  IMAD.SHL.U32 R71, R168.reuse, 0x20, RZ ;  /* 0x00000020a8477824 */ /* 0x040fe200078e00ff */
[C---:B------:R-:W-:Y:S01]  /*2150*/  SHF.L.U64.HI R72, R168.reuse, 0x5, R169 ;  /* 0x00000005a8487819 */ /* 0x040fe200000102a9 */
[----:B------:R-:W-:Y:S02]  /*2160*/  IMAD R69, R169, 0x60, RZ ;  /* 0x00000060a9457824 */ /* 0x000fe400078e02ff */
[----:B------:R-:W-:Y:S01]  /*2170*/  IMAD.WIDE.U32 R152, R168, 0x60, RZ ;  /* 0x00000060a8987825 */ /* 0x000fe200078e00ff */
[----:B------:R-:W-:Y:S02]  /*2180*/  SHF.L.U64.HI R72, R71, 0x1, R72 ;  /* 0x0000000147487819 */ /* 0x000fe40000010248 */
[C---:B------:R-:W-:Y:S01]  /*2190*/  IADD3 R138, R142.reuse, 0x20, RZ ;  /* 0x000000208e8a7810 */ /* 0x040fe20007ffe0ff */
[----:B------:R-:W-:Y:S01]  /*21a0*/  VIADD R139, R142, 0x10 ;  /* 0x000000108e8b7836 */ /* 0x000fe20000000000 */
[----:B------:R-:W-:Y:S01]  /*21b0*/  SHF.L.U64.HI R74, R166, 0x5, R167 ;  /* 0x00000005a64a7819 */ /* 0x000fe200000102a7 */
[----:B------:R-:W-:Y:S01]  /*21c0*/  VIADD R136, R142, 0x30 ;  /* 0x000000308e887836 */ /* 0x000fe20000000000 */
[----:B------:R-:W-:Y:S01]  /*21d0*/  MOV R113, R243 ;  /* 0x000000f300717202 */ /* 0x000fe20000000f00 */
[----:B------:R-:W-:Y:S01]  /*21e0*/  IMAD.SHL.U32 R73, R166, 0x20, RZ ;  /* 0x00000020a6497824 */ /* 0x000fe200078e00ff */
[----:B------:R-:W-:Y:S01]  /*21f0*/  MOV R156, R232 ;  /* 0x000000e8009c7202 */ /* 0x000fe20000000f00 */
[----:B------:R-:W-:-:S02]  /*2200*/  IMAD.MOV.U32 R112, RZ, RZ, R242 ;  /* 0x000000ffff707224 */ /* 0x000fc400078e00f2 */
[----:B------:R-:W-:Y:S02]  /*2210*/  IMAD.SHL.U32 R71, R71, 0x2, RZ ;  /* 0x0000000247477824 */ /* 0x000fe400078e00ff */
[----:B------:R-:W-:Y:S02]  /*2220*/  IMAD.IADD R69, R153, 0x1, R69 ;  /* 0x0000000199457824 */ /* 0x000fe400078e0245 */
[----:B------:R-:W-:Y:S02]  /*2230*/  IMAD.MOV.U32 R157, RZ, RZ, R233 ;  /* 0x000000ffff9d7224 */ /* 0x000fe400078e00e9 */
[----:B--2---:R-:W-:-:S04]  /*2240*/  IMAD R3, R29, R239, RZ ;  /* 0x000000ef1d037224 */ /* 0x004fc800078e02ff */
[----:B------:R-:W-:Y:S02]  /*2250*/  IMAD R0, R28, R68, R3 ;  /* 0x000000441c007224 */ /* 0x000fe400078e0203 */
[----:B------:R-:W-:-:S04]  /*2260*/  IMAD.WIDE.U32 R28, R239, R28, R24 ;  /* 0x0000001cef1c7225 */ /* 0x000fc800078e0018 */
[----:B---3--:R-:W-:Y:S02]  /*2270*/  IMAD R3, R31, R239, RZ ;  /* 0x000000ef1f037224 */ /* 0x008fe400078e02ff */
[----:B------:R-:W-:Y:S02]  /*2280*/  IMAD.IADD R29, R29, 0x1, R0 ;  /* 0x000000011d1d7824 */ /* 0x000fe400078e0200 */
[----:B------:R-:W-:-:S04]  /*2290*/  IMAD.WIDE.U32 R22, R239, R30, R24 ;  /* 0x0000001eef167225 */ /* 0x000fc800078e0018 */
[----:B------:R-:W-:Y:S01]  /*22a0*/  IMAD R0, R30, R68, R3 ;  /* 0x000000441e007224 */ /* 0x000fe200078e0203 */
[----:B------:R-:W-:Y:S01]  /*22b0*/  SHF.R.S32.HI R3, RZ, 0x1f, R5 ;  /* 0x0000001fff037819 */ /* 0x000fe20000011405 */
[-C--:B----4-:R-:W-:Y:S02]  /*22c0*/  IMAD R2, R155, R5.reuse, RZ ;  /* 0x000000059b027224 */ /* 0x090fe400078e02ff */
[----:B------:R-:W-:Y:S02]  /*22d0*/  IMAD.IADD R23, R23, 0x1, R0 ;  /* 0x0000000117177824 */ /* 0x000fe400078e0200 */
[-C--:B------:R-:W-:Y:S02]  /*22e0*/  IMAD R0, R159, R5.reuse, RZ ;  /* 0x000000059f007224 */ /* 0x080fe400078e02ff */
[----:B------:R-:W-:-:S04]  /*22f0*/  IMAD.WIDE.U32 R22, R158, R5, R22 ;  /* 0x000000059e167225 */ /* 0x000fc800078e0016 */
[-C--:B------:R-:W-:Y:S02]  /*2300*/  IMAD R0, R158, R3.reuse, R0 ;  /* 0x000000039e007224 */ /* 0x080fe400078e0200 */
[C---:B------:R-:W-:Y:S02]  /*2310*/  IMAD R2, R154.reuse, R3, R2 ;  /* 0x000000039a027224 */ /* 0x040fe400078e0202 */
[----:B------:R-:W-:Y:S01]  /*2320*/  IMAD.WIDE.U32 R28, R154, R5, R28 ;  /* 0x000000059a1c7225 */ /* 0x000fe200078e001c */
[----:B------:R-:W-:Y:S02]  /*2330*/  IADD3 R23, R23, R0, RZ ;  /* 0x0000000017177210 */ /* 0x000fe40007ffe0ff */
[----:B------:R-:W-:Y:S01]  /*2340*/  IADD3 R3, P0, -R70, R142, RZ ;  /* 0x0000008e46037210 */ /* 0x000fe20007f1e1ff */
[----:B------:R-:W-:Y:S01]  /*2350*/  IMAD.IADD R29, R29, 0x1, R2 ;  /* 0x000000011d1d7824 */ /* 0x000fe200078e0202 */
[----:B------:R-:W-:Y:S01]  /*2360*/  LEA.HI R135, R10, R10, RZ, 0x1 ;  /* 0x0000000a0a877211 */ /* 0x000fe200078f08ff */
[----:B------:R-:W-:-:S02]  /*2370*/  IMAD R2, R21, R4, RZ ;  /* 0x0000000415027224 */ /* 0x000fc400078e02ff */
[-C--:B------:R-:W-:Y:S01]  /*2380*/  IMAD R0, R19, R4.reuse, RZ ;  /* 0x0000000413007224 */ /* 0x080fe200078e02ff */
[----:B------:R-:W-:Y:S01]  /*2390*/  SHF.R.S32.HI R135, RZ, 0x1, R135 ;  /* 0x00000001ff877819 */ /* 0x000fe20000011487 */
[-C--:B------:R-:W-:Y:S02]  /*23a0*/  IMAD R2, R20, R11.reuse, R2 ;  /* 0x0000000b14027224 */ /* 0x080fe400078e0202 */
[----:B------:R-:W-:Y:S02]  /*23b0*/  IMAD R0, R18, R11, R0 ;  /* 0x0000000b12007224 */ /* 0x000fe400078e0200 */
[----:B------:R-:W-:-:S04]  /*23c0*/  IMAD.WIDE.U32 R20, R20, R4, R28 ;  /* 0x0000000414147225 */ /* 0x000fc800078e001c */
[----:B------:R-:W-:-:S04]  /*23d0*/  IMAD.WIDE.U32 R18, R18, R4, R22 ;  /* 0x0000000412127225 */ /* 0x000fc800078e0016 */
[----:B------:R-:W-:Y:S02]  /*23e0*/  IMAD.X R13, R143, 0x1, ~R13, P0 ;  /* 0x000000018f0d7824 */ /* 0x000fe400000e0e0d */
[----:B------:R-:W-:Y:S02]  /*23f0*/  IMAD.IADD R21, R21, 0x1, R2 ;  /* 0x0000000115157824 */ /* 0x000fe400078e0202 */
[----:B------:R-:W-:Y:S02]  /*2400*/  IMAD.IADD R19, R19, 0x1, R0 ;  /* 0x0000000113137824 */ /* 0x000fe400078e0200 */
[C---:B------:R-:W-:Y:S02]  /*2410*/  IMAD R103, R13.reuse, R154, RZ ;  /* 0x0000009a0d677224 */ /* 0x040fe400078e02ff */
[----:B------:R-:W-:Y:S02]  /*2420*/  IMAD R107, R13, R158, RZ ;  /* 0x0000009e0d6b7224 */ /* 0x000fe400078e02ff */
[----:B------:R-:W-:-:S02]  /*2430*/  IMAD R4, R142, R135, R67 ;  /* 0x000000878e047224 */ /* 0x000fc400078e0243 */
[----:B------:R-:W-:Y:S02]  /*2440*/  IMAD R111, R135, R12, RZ ;  /* 0x0000000c876f7224 */ /* 0x000fe400078e02ff */
[-C--:B------:R-:W-:Y:S02]  /*2450*/  IMAD R103, R155, R3.reuse, R103 ;  /* 0x000000039b677224 */ /* 0x080fe400078e0267 */
[----:B------:R-:W-:-:S04]  /*2460*/  IMAD.WIDE.U32 R10, R154, R3, R20 ;  /* 0x000000039a0a7225 */ /* 0x000fc800078e0014 */
[-C--:B------:R-:W-:Y:S02]  /*2470*/  IMAD R107, R159, R3.reuse, R107 ;  /* 0x000000039f6b7224 */ /* 0x080fe400078e026b */
[----:B------:R-:W-:-:S04]  /*2480*/  IMAD.WIDE.U32 R12, R158, R3, R18 ;  /* 0x000000039e0c7225 */ /* 0x000fc800078e0012 */
[----:B------:R-:W-:Y:S01]  /*2490*/  IMAD.IADD R3, R67, 0x1, R4 ;  /* 0x0000000143037824 */ /* 0x000fe200078e0204 */
[----:B------:R-:W-:Y:S02]  /*24a0*/  SHF.R.S32.HI R2, RZ, 0x1f, R111 ;  /* 0x0000001fff027819 */ /* 0x000fe4000001146f */
[----:B------:R-:W-:Y:S01]  /*24b0*/  IADD3 R0, P3, R111, R4, RZ ;  /* 0x000000046f007210 */ /* 0x000fe20007f7e0ff */
        /* <DEDUP_REMOVED lines=21> */
[C---:B------:R-:W-:Y:S02]  /*2610*/  SHF.L.U32 R79, R158.reuse, 0x5, RZ ;  /* 0x000000059e4f7819 */ /* 0x040fe400000006ff */
        /* <DEDUP_REMOVED lines=14> */
[C---:B------:R-:W-:Y:S01]  /*2700*/  VIADD R131, R141.reuse, 0xc0 ;  /* 0x000000c08d837836 */ /* 0x040fe20000000000 */
[-C--:B------:R-:W-:Y:S01]  /*2710*/  IADD3 R84, P2, R80, R77.reuse, RZ ;  /* 0x0000004d50547210 */ /* 0x080fe20007f5e0ff */
[C---:B------:R-:W-:Y:S01]  /*2720*/  VIADD R133, R141.reuse, 0x80 ;  /* 0x000000808d857836 */ /* 0x040fe20000000000 */
[----:B------:R-:W-:Y:S01]  /*2730*/  IADD3 R134, R141, 0x40, RZ ;  /* 0x000000408d867810 */ /* 0x000fe20007ffe0ff */
[--C-:B------:R-:W-:Y:S01]  /*2740*/  IMAD.X R89, R83, 0x1, R76.reuse, P1 ;  /* 0x0000000153597824 */ /* 0x100fe200008e064c */
[----:B------:R-:W-:Y:S01]  /*2750*/  IADD3.X R85, R81, R76, RZ, P2, !PT ;  /* 0x0000004c51557210 */ /* 0x000fe200017fe4ff */
[----:B------:R-:W-:Y:S01]  /*2760*/  IMAD.X R91, R87, 0x1, R76, P0 ;  /* 0x00000001575b7824 */ /* 0x000fe200000e064c */
[----:B------:R-:W-:-:S02]  /*2770*/  IADD3 R98, P2, R84, R77, RZ ;  /* 0x0000004d54627210 */ /* 0x000fc40007f5e0ff */
[-C--:B------:R-:W-:Y:S02]  /*2780*/  IADD3 R100, P1, R88, R77.reuse, RZ ;  /* 0x0000004d58647210 */ /* 0x080fe40007f3e0ff */
[----:B------:R-:W-:Y:S01]  /*2790*/  IADD3 R102, P0, R90, R77, RZ ;  /* 0x0000004d5a667210 */ /* 0x000fe20007f1e0ff */
[C---:B------:R-:W-:Y:S01]  /*27a0*/  IMAD.IADD R130, R141.reuse, 0x1, R133 ;  /* 0x000000018d827824 */ /* 0x040fe200078e0285 */
[C---:B------:R-:W-:Y:S02]  /*27b0*/  IADD3 R128, R141.reuse, R131, RZ ;  /* 0x000000838d807210 */ /* 0x040fe40007ffe0ff */
        /* <DEDUP_REMOVED lines=42> */
.L_x_3947:
[----:B------:R-:W-:Y:S01]  /*2a60*/  IMAD.SHL.U32 R22, R17, 0x40, RZ ;  /* 0x0000004011167824 */ /* 0x000fe200078e00ff */
[----:B------:R-:W-:Y:S01]  /*2a70*/  BSSY B2, `(.L_x_3892) ;  /* 0x0000931000027945 */ /* 0x000fe20003800000 */
[----:B------:R-:W-:Y:S02]  /*2a80*/  IMAD.MOV.U32 R105, RZ, RZ, R103 ;  /* 0x000000ffff697224 */ /* 0x000fe400078e0067 */
[----:B------:R-:W-:Y:S04]  /*2a90*/  VIADD R21, R22, 0xffffffc0 ;  /* 0xffffffc016157836 */ /* 0x000fe80000000000 */
[--C-:B---3--:R-:W-:Y:S02]  /*2aa0*/  IMAD.IADD R161, R56, 0x1, -R21.reuse ;  /* 0x0000000138a17824 */ /* 0x108fe400078e0a15 */
[----:B------:R-:W-:Y:S03]  /*2ab0*/  IMAD.IADD R55, R70, 0x1, -R21 ;  /* 0x0000000146377824 */ /* 0x000fe600078e0a15 */
[CC--:B------:R-:W-:Y:S02]  /*2ac0*/  ISETP.GE.AND P0, PT, R142.reuse, R161.reuse, PT ;  /* 0x000000a18e00720c */ /* 0x0c0fe40003f06270 */
[C---:B------:R-:W-:Y:S02]  /*2ad0*/  ISETP.GE.AND P4, PT, R139.reuse, R161, PT ;  /* 0x000000a18b00720c */ /* 0x040fe40003f86270 */
[-C--:B------:R-:W-:Y:S02]  /*2ae0*/  ISETP.GE.AND P0, PT, R142, R55.reuse, !P0 ;  /* 0x000000378e00720c */ /* 0x080fe40004706270 */
[----:B------:R-:W-:Y:S02]  /*2af0*/  ISETP.GE.AND P4, PT, R139, R55, !P4 ;  /* 0x000000378b00720c */ /* 0x000fe40006786270 */
[C---:B------:R-:W-:Y:S04]  /*2b00*/  ISETP.GE.AND P2, PT, R138.reuse, R161, PT ;  /* 0x000000a18a00720c */ /* 0x040fe80003f46270 */
[----:B------:R-:W-:Y:S05]  /*2b10*/  ISETP.GE.AND P2, PT, R138, R55, !P2 ;  /* 0x000000378a00720c */ /* 0x000fea0005746270 */
[----:B------:R-:W2:Y:S02]  /*2b20*/  @P0 LD.E.128 R12, desc[UR6][R104.64] ;  /* 0x00000006680c0980 */ /* 0x000ea4000c101d00 */
        /* <DEDUP_REMOVED lines=56> */
[-C--:B------:R-:W-:Y:S01]  /*2eb0*/  ISETP.GE.AND P3, PT, R138, R161.reuse, PT ;  /* 0x000000a18a00720c */ /* 0x080fe20003f66270 */
[----:B------:R-:W-:Y:S01]  /*2ec0*/  BSSY B0, `(.L_x_3895) ;  /* 0x00000ba000007945 */ /* 0x000fe20003800000 */
[----:B------:R-:W-:Y:S02]  /*2ed0*/  ISETP.GE.AND P2, PT, R136, R161, PT ;  /* 0x000000a18800720c */ /* 0x000fe40003f46270 */
        /* <DEDUP_REMOVED lines=184> */
.L_x_3896:
[----:B------:R-:W-:Y:S05]  /*3a60*/  BSYNC B0 ;  /* 0x0000000000007941 */ /* 0x000fea0003800000 */
.L_x_3895:
[----:B------:R-:W-:Y:S04]  /*3a70*/  BSSY B0, `(.L_x_3897) ;  /* 0x00000c0000007945 */ /* 0x000fe80003800000 */
[----:B------:R-:W-:Y:S05]  /*3a80*/  @!P4 BRA `(.L_x_3898) ;  /* 0x0000000800f8c947 */ /* 0x000fea0003800000 */
[----:B------:R-:W-:Y:S02]  /*3a90*/  LEA R162, P1, R77, R106, 0x1 ;  /* 0x0000006a4da27211 */ /* 0x000fe400078208ff */
[----:B------:R-:W-:Y:S02]  /*3aa0*/  SHF.L.U32 R161, R141, 0x1, RZ ;  /* 0x000000018da17819 */ /* 0x000fe400000006ff */
        /* <DEDUP_REMOVED lines=188> */
.L_x_3898:
[----:B------:R-:W-:Y:S05]  /*4670*/  BSYNC B0 ;  /* 0x0000000000007941 */ /* 0x000fea0003800000 */
.L_x_3897:
[----:B------:R-:W-:Y:S04]  /*4680*/  BSSY B0, `(.L_x_3899) ;  /* 0x00000c0000007945 */ /* 0x000fe80003800000 */
[----:B------:R-:W-:Y:S05]  /*4690*/  @!P3 BRA `(.L_x_3900) ;  /* 0x0000000800f8b947 */ /* 0x000fea0003800000 */
[----:B------:R-:W-:Y:S02]  /*46a0*/  LEA R162, P1, R79, R106, 0x1 ;  /* 0x0000006a4fa27211 */ /* 0x000fe400078208ff */
[----:B--2---:R-:W-:Y:S02]  /*46b0*/  SHF.L.U32 R161, R137, 0x1, RZ ;  /* 0x0000000189a17819 */ /* 0x004fe400000006ff */
        /* <DEDUP_REMOVED lines=188> */
.L_x_3900:
[----:B------:R-:W-:Y:S05]  /*5280*/  BSYNC B0 ;  /* 0x0000000000007941 */ /* 0x000fea0003800000 */
.L_x_3899:
        /* <DEDUP_REMOVED lines=194> */
.L_x_3902:
[----:B------:R-:W-:Y:S05]  /*5eb0*/  BSYNC B0 ;  /* 0x0000000000007941 */ /* 0x000fea0003800000 */
.L_x_3901:
[----:B------:R-:W5:Y:S02]  /*5ec0*/  LD.E R3, desc[UR6][R26.64+0xd0] ;  /* 0x0000d0061a037980 */ /* 0x000f64000c101900 */
[----:B-----5:R-:W-:Y:S05]  /*5ed0*/  IMAD.U32 R3, R3, -0x20, RZ ;  /* 0xffffffe003037824 */ /* 0x020fea00078e00ff */
[C---:B------:R-:W-:Y:S02]  /*5ee0*/  LEA R28, P1, R3.reuse, R28, 0x1 ;  /* 0x0000001c031c7211 */ /* 0x040fe400078208ff */
[C---:B------:R-:W-:Y:S02]  /*5ef0*/  LEA R52, P0, R3.reuse, R52, 0x1 ;  /* 0x0000003403347211 */ /* 0x040fe400078008ff */
[C---:B------:R-:W-:Y:S02]  /*5f00*/  LEA.HI.X.SX32 R29, R3.reuse, R29, 0x1, P1 ;  /* 0x0000001d031d7211 */ /* 0x040fe400008f0eff */
[----:B------:R-:W-:Y:S01]  /*5f10*/  LEA.HI.X.SX32 R53, R3, R53, 0x1, P0 ;  /* 0x0000003503357211 */ /* 0x000fe200000f0eff */
[----:B------:R-:W-:Y:S05]  /*5f20*/  BRA `(.L_x_3903) ;  /* 0x0000005c00947947 */ /* 0x000fea0003800000 */
.L_x_3894:
        /* <DEDUP_REMOVED lines=86> */
.L_x_3907:
[----:B------:R-:W-:Y:S05]  /*6490*/  BSYNC B0 ;  /* 0x0000000000007941 */ /* 0x000fea0003800000 */
.L_x_3906:
        /* <DEDUP_REMOVED lines=83> */
.L_x_3909:
[----:B------:R-:W-:Y:S05]  /*69d0*/  BSYNC B0 ;  /* 0x0000000000007941 */ /* 0x000fea0003800000 */
.L_x_3908:
        /* <DEDUP_REMOVED lines=82> */
.L_x_3911:
[----:B------:R-:W-:Y:S05]  /*6f00*/  BSYNC B0 ;  /* 0x0000000000007941 */ /* 0x000fea0003800000 */
.L_x_3910:
        /* <DEDUP_REMOVED lines=84> */
.L_x_3913:
[----:B------:R-:W-:Y:S05]  /*7450*/  BSYNC B0 ;  /* 0x0000000000007941 */ /* 0x000fea0003800000 */
.L_x_3912:
[----:B-----5:R3:W-:Y:S02]  /*7460*/  ST.E.128 desc[UR6][R156.64+0x180], R8 ;  /* 0x000180089c007985 */ /* 0x0207e4000c101d06 */
.L_x_3905:
[----:B------:R-:W-:Y:S05]  /*7470*/  BSYNC B1 ;  /* 0x0000000000017941 */ /* 0x000fea0003800000 */
.L_x_3904:
[----:B------:R-:W-:Y:S04]  /*7480*/  BSSY B1, `(.L_x_3914) ;  /* 0x000016e000017945 */ /* 0x000fe80003800000 */
[----:B------:R-:W-:Y:S05]  /*7490*/  @!P4 BRA `(.L_x_3915) ;  /* 0x0000001400b0c947 */ /* 0x000fea0003800000 */
[C---:B------:R-:W-:Y:S01]  /*74a0*/  LEA R162, P4, R77.reuse, R106, 0x1 ;  /* 0x0000006a4da27211 */ /* 0x040fe200078808ff */
        /* <DEDUP_REMOVED lines=91> */
.L_x_3917:
[----:B------:R-:W-:Y:S05]  /*7a60*/  BSYNC B0 ;  /* 0x0000000000007941 */ /* 0x000fea0003800000 */
.L_x_3916:
        /* <DEDUP_REMOVED lines=9> */
[C---:B------:R-:W-:Y:S01]  /*7b00*/  IMAD.U32 R16, R9.reuse, 0x10000, RZ ;  /* 0x0001000009107824 */ /* 0x040fe200078e00ff */
        /* <DEDUP_REMOVED lines=79> */
.L_x_3919:
[----:B------:R-:W-:Y:S05]  /*8000*/  BSYNC B0 ;  /* 0x0000000000007941 */ /* 0x000fea0003800000 */
.L_x_3918:
[----:B-----5:R3:W-:Y:S01]  /*8010*/  ST.E.128 desc[UR6][R42.64+0x80], R8 ;  /* 0x000080082a007985 */ /* 0x0207e2000c101d06 */
[----:B------:R-:W-:Y:S03]  /*8020*/  BSSY B0, `(.L_x_3920) ;  /* 0x0000057000007945 */ /* 0x000fe60003800000 */
[----:B----4-:R3:W5:Y:S01]  /*8030*/  LD.E.128 R12, desc[UR6][R162.64+0x100] ;  /* 0x00010006a20c7980 */ /* 0x010762000c101d00 */
[----:B------:R-:W-:Y:S05]  /*8040*/  @P0 BRA `(.L_x_3921) ;  /* 0x0000000400500947 */ /* 0x000fea0003800000 */
[----:B------:R-:W-:Y:S01]  /*8050*/  LEA.HI R0, R23, R23, RZ, 0x1 ;  /* 0x0000001717007211 */ /* 0x000fe200078f08ff */
[----:B---3--:R-:W-:Y:S01]  /*8060*/  IMAD.MOV.U32 R8, RZ, RZ, RZ ;  /* 0x000000ffff087224 */ /* 0x008fe200078e00ff */
[----:B------:R-:W-:Y:S01]  /*8070*/  LEA R6, P0, R82, R106, 0x1 ;  /* 0x0000006a52067211 */ /* 0x000fe200078008ff */
        /* <DEDUP_REMOVED lines=81> */
.L_x_3921:
[----:B------:R-:W-:Y:S05]  /*8590*/  BSYNC B0 ;  /* 0x0000000000007941 */ /* 0x000fea0003800000 */
.L_x_3920:
        /* <DEDUP_REMOVED lines=90> */
.L_x_3923:
[----:B------:R-:W-:Y:S05]  /*8b40*/  BSYNC B0 ;  /* 0x0000000000007941 */ /* 0x000fea0003800000 */
.L_x_3922:
[----:B-----5:R3:W-:Y:S02]  /*8b50*/  ST.E.128 desc[UR6][R42.64+0x180], R8 ;  /* 0x000180082a007985 */ /* 0x0207e4000c101d06 */
.L_x_3915:
[----:B------:R-:W-:Y:S05]  /*8b60*/  BSYNC B1 ;  /* 0x0000000000017941 */ /* 0x000fea0003800000 */
.L_x_3914:
[C---:B------:R-:W-:Y:S01]  /*8b70*/  ISETP.GE.AND P0, PT, R138.reuse, R161, PT ;  /* 0x000000a18a00720c */ /* 0x040fe20003f06270 */
[----:B------:R-:W-:Y:S03]  /*8b80*/  BSSY B1, `(.L_x_3924) ;  /* 0x0000170000017945 */ /* 0x000fe60003800000 */
[----:B------:R-:W-:Y:S11]  /*8b90*/  ISETP.GE.AND P0, PT, R138, R55, !P0 ;  /* 0x000000378a00720c */ /* 0x000ff60004706270 */
[----:B------:R-:W-:Y:S02]  /*8ba0*/  @!UPT UIADD3 URZ, URZ, URZ, URZ ;  /* 0x0000003f3f3ff290 */ /* 0x000fe4000fffe03f */
[----:B------:R-:W-:Y:S05]  /*8bb0*/  @!P0 BRA `(.L_x_3925) ;  /* 0x0000001400b08947 */ /* 0x000fea0003800000 */
[C---:B--2-4-:R-:W-:Y:S01]  /*8bc0*/  LEA R162, P4, R79.reuse, R106, 0x1 ;  /* 0x0000006a4fa27211 */ /* 0x054fe200078808ff */
        /* <DEDUP_REMOVED lines=91> */
.L_x_3927:
[----:B------:R-:W-:Y:S05]  /*9180*/  BSYNC B0 ;  /* 0x0000000000007941 */ /* 0x000fea0003800000 */
.L_x_3926:
[----:B-----5:R3:W-:Y:S01]  /*9190*/  ST.E.128 desc[UR6][R42.64], R12 ;  /* 0x0000000c2a007985 */ /* 0x0207e2000c101d06 */
[----:B------:R-:W-:Y:S03]  /*91a0*/  BSSY B0, `(.L_x_3928) ;  /* 0x0000058000007945 */ /* 0x000fe60003800000 */
[----:B------:R3:W5:Y:S01]  /*91b0*/  LD.E.128 R8, desc[UR6][R162.64+0x80] ;  /* 0x00008006a2087980 */ /* 0x000762000c101d00 */
[----:B------:R-:W-:Y:S05]  /*91c0*/  @P1 BRA `(.L_x_3929) ;  /* 0x0000000400541947 */ /* 0x000fea0003800000 */
[----:B---3--:R-:W-:Y:S01]  /*91d0*/  LEA.HI R13, R23, R23, RZ, 0x1 ;  /* 0x00000017170d7211 */ /* 0x008fe200078f08ff */
[----:B------:R-:W-:Y:S01]  /*91e0*/  IMAD.MOV.U32 R5, RZ, RZ, RZ ;  /* 0x000000ffff057224 */ /* 0x000fe200078e00ff */
[----:B------:R-:W-:Y:S01]  /*91f0*/  LEA R6, P1, R84, R106, 0x1 ;  /* 0x0000006a54067211 */ /* 0x000fe200078208ff */
        /* <DEDUP_REMOVED lines=82> */
.L_x_3929:
[----:B------:R-:W-:Y:S05]  /*9720*/  BSYNC B0 ;  /* 0x0000000000007941 */ /* 0x000fea0003800000 */
.L_x_3928:
[----:B-----5:R4:W-:Y:S01]  /*9730*/  ST.E.128 desc[UR6][R42.64+0x80], R8 ;  /* 0x000080082a007985 */ /* 0x0209e2000c101d06 */
[----:B------:R-:W-:Y:S03]  /*9740*/  BSSY B0, `(.L_x_3930) ;  /* 0x0000057000007945 */ /* 0x000fe60003800000 */
[----:B---3--:R4:W5:Y:S01]  /*9750*/  LD.E.128 R12, desc[UR6][R162.64+0x100] ;  /* 0x00010006a20c7980 */ /* 0x008962000c101d00 */
[----:B------:R-:W-:Y:S05]  /*9760*/  @P0 BRA `(.L_x_3931) ;  /* 0x0000000400500947 */ /* 0x000fea0003800000 */
[----:B------:R-:W-:Y:S01]  /*9770*/  LEA.HI R0, R23, R23, RZ, 0x1 ;  /* 0x0000001717007211 */ /* 0x000fe200078f08ff */
[----:B------:R-:W-:Y:S01]  /*9780*/  IMAD.MOV.U32 R5, RZ, RZ, RZ ;  /* 0x000000ffff057224 */ /* 0x000fe200078e00ff */
        /* <DEDUP_REMOVED lines=82> */
.L_x_3931:
[----:B------:R-:W-:Y:S05]  /*9cb0*/  BSYNC B0 ;  /* 0x0000000000007941 */ /* 0x000fea0003800000 */
.L_x_3930:
[----:B-----5:R3:W-:Y:S01]  /*9cc0*/  ST.E.128 desc[UR6][R42.64+0x100], R12 ;  /* 0x0001000c2a007985 */ /* 0x0207e2000c101d06 */
[----:B------:R-:W-:Y:S01]  /*9cd0*/  ISETP.GE.AND P0, PT, R18, R23, PT ;  /* 0x000000171200720c */ /* 0x000fe20003f06270 */
[----:B------:R-:W-:Y:S02]  /*9ce0*/  BSSY B0, `(.L_x_3932) ;  /* 0x0000058000007945 */ /* 0x000fe40003800000 */
[----:B----4-:R3:W5:Y:S10]  /*9cf0*/  LD.E.128 R8, desc[UR6][R162.64+0x180] ;  /* 0x00018006a2087980 */ /* 0x010774000c101d00 */
        /* <DEDUP_REMOVED lines=86> */
.L_x_3933:
[----:B------:R-:W-:Y:S05]  /*a260*/  BSYNC B0 ;  /* 0x0000000000007941 */ /* 0x000fea0003800000 */
.L_x_3932:
[----:B-----5:R4:W-:Y:S02]  /*a270*/  ST.E.128 desc[UR6][R42.64+0x180], R8 ;  /* 0x000180082a007985 */ /* 0x0209e4000c101d06 */
.L_x_3925:
[----:B------:R-:W-:Y:S05]  /*a280*/  BSYNC B1 ;  /* 0x0000000000017941 */ /* 0x000fea0003800000 */
.L_x_3924:
        /* <DEDUP_REMOVED lines=99> */
.L_x_3937:
[----:B------:R-:W-:Y:S05]  /*a8c0*/  BSYNC B0 ;  /* 0x0000000000007941 */ /* 0x000fea0003800000 */
.L_x_3936:
        /* <DEDUP_REMOVED lines=89> */
.L_x_3939:
[----:B------:R-:W-:Y:S05]  /*ae60*/  BSYNC B0 ;  /* 0x0000000000007941 */ /* 0x000fea0003800000 */
.L_x_3938:
        /* <DEDUP_REMOVED lines=88> */
.L_x_3941:
[----:B------:R-:W-:Y:S05]  /*b3f0*/  BSYNC B0 ;  /* 0x0000000000007941 */ /* 0x000fea0003800000 */
.L_x_3940:
        /* <DEDUP_REMOVED lines=90> */
.L_x_3943:
[----:B------:R-:W-:Y:S05]  /*b9a0*/  BSYNC B0 ;  /* 0x0000000000007941 */ /* 0x000fea0003800000 */
.L_x_3942:
[----:B-----5:R4:W-:Y:S02]  /*b9b0*/  ST.E.128 desc[UR6][R48.64+0x180], R8 ;  /* 0x0001800830007985 */ /* 0x0209e4000c101d06 */
.L_x_3935:
[----:B------:R-:W-:Y:S05]  /*b9c0*/  BSYNC B1 ;  /* 0x0000000000017941 */ /* 0x000fea0003800000 */
.L_x_3934:
[----:B------:R-:W5:Y:S02]  /*b9d0*/  LD.E R3, desc[UR6][R26.64+0xd0] ;  /* 0x0000d0061a037980 */ /* 0x000f64000c101900 */
[----:B-----5:R-:W-:Y:S05]  /*b9e0*/  IMAD.U32 R3, R3, -0x20, RZ ;  /* 0xffffffe003037824 */ /* 0x020fea00078e00ff */
[C---:B------:R-:W-:Y:S02]  /*b9f0*/  LEA R110, P1, R3.reuse, R110, 0x1 ;  /* 0x0000006e036e7211 */ /* 0x040fe400078208ff */
[C---:B------:R-:W-:Y:S02]  /*ba00*/  LEA R108, P0, R3.reuse, R108, 0x1 ;  /* 0x0000006c036c7211 */ /* 0x040fe400078008ff */
[C---:B------:R-:W-:Y:S02]  /*ba10*/  LEA.HI.X.SX32 R111, R3.reuse, R111, 0x1, P1 ;  /* 0x0000006f036f7211 */ /* 0x040fe400008f0eff */
[----:B------:R-:W-:Y:S01]  /*ba20*/  LEA.HI.X.SX32 R109, R3, R109, 0x1, P0 ;  /* 0x0000006d036d7211 */ /* 0x000fe200000f0eff */
[----:B------:R-:W-:Y:S05]  /*ba30*/  BRA `(.L_x_3903) ;  /* 0x0000000000d07947 */ /* 0x000fea0003800000 */
.L_x_3893:
        /* <DEDUP_REMOVED lines=52> */
.L_x_3903:
[----:B------:R-:W-:Y:S05]  /*bd80*/  BSYNC B2 ;  /* 0x0000000000027941 */ /* 0x000fea0003800000 */
.L_x_3892:
        /* <DEDUP_REMOVED lines=88> */
.L_x_3945:
        /* <DEDUP_REMOVED lines=8> */
.L_x_3946:
[----:B------:R-:W-:Y:S05]  /*c390*/  BSYNC B0 ;  /* 0x0000000000007941 */ /* 0x000fea0003800000 */
.L_x_3944:
[----:B------:R-:W-:Y:S04]  /*c3a0*/  IADD3 R17, R17, -0x1, RZ ;  /* 0xffffffff11117810 */ /* 0x000fe80007ffe0ff */
[----:B------:R-:W-:Y:S11]  /*c3b0*/  ISETP.GT.AND P0, PT, R17, R75, PT ;  /* 0x0000004b1100720c */ /* 0x000ff60003f04270 */
[----:B------:R-:W-:Y:S02]  /*c3c0*/  @!UPT UIADD3 URZ, URZ, URZ, URZ ;  /* 0x0000003f3f3ff290 */ /* 0x000fe4000fffe03f */
[----:B------:R-:W-:Y:S05]  /*c3d0*/  @P0 BRA `(.L_x_3947) ;  /* 0xffffff6400a00947 */ /* 0x000fea000383ffff */
.L_x_3891:
        /* <DEDUP_REMOVED lines=15> */
[----:B------:R1:W5:Y:S04]  /*c4d0*/  LD.E.64 R16, desc[UR6][R26.64+0x148] ;  /* 0x000148061a107980 */ /* 0x000368000c101b00 */
[----:B------:R1:W5:Y:S01]  /*c4e0*/  LD.E.64 R14, desc[UR6][R26.64+0x150] ;  /* 0x000150061a0e7980 */ /* 0x000362000c101b00 */
[----:B--2---:R-:W-:-:S04]  /*c4f0*/  ISETP.NE.U32.AND P1, PT, R8, RZ, PT ;  /* 0x000000ff0800720c */ /* 0x004fc80003f25070 */
[----:B------:R-:W-:-:S13]  /*c500*/  ISETP.NE.AND.EX P1, PT, R9, RZ, PT, P1 ;  /* 0x000000ff0900720c */ /* 0x000fda0003f25310 */
[----:B-----5:R-:W-:-:S04]  /*c510*/  @P1 LEA R12, P0, R239, R8, 0x2 ;  /* 0x00000008ef0c1211 */ /* 0x020fc800078010ff */
[----:B------:R-:W-:-:S05]  /*c520*/  @P1 LEA.HI.X R13, R239, R9, R68, 0x2, P0 ;  /* 0x00000009ef0d1211 */ /* 0x000fca00000f1444 */
[----:B------:R-:W2:Y:S01]  /*c530*/  @P1 LD.E R2, desc[UR6][R12.64] ;  /* 0x000000060c021980 */ /* 0x000ea2000c101900 */
[----:B------:R-:W-:Y:S02]  /*c540*/  LEA.HI R9, R7, R7, RZ, 0x1 ;  /* 0x0000000707097211 */ /* 0x000fe400078f08ff */
[----:B------:R-:W-:Y:S01]  /*c550*/  IADD3 R5, P1, R5, R144, RZ ;  /* 0x0000009005057210 */ /* 0x000fe20007f3e0ff */
[----:B------:R-:W-:Y:S01]  /*c560*/  IMAD.MOV.U32 R146, RZ, RZ, R144 ;  /* 0x000000ffff927224 */ /* 0x000fe200078e0090 */
[----:B------:R-:W-:Y:S02]  /*c570*/  LEA R48, P2, R144, R150, 0x1 ;  /* 0x0000009690307211 */ /* 0x000fe400078408ff */
[----:B------:R-:W-:Y:S02]  /*c580*/  LEA R11, P0, R148, R144, 0x5 ;  /* 0x00000090940b7211 */ /* 0x000fe400078028ff */
[----:B------:R-:W-:Y:S01]  /*c590*/  SHF.R.S32.HI R9, RZ, 0x1, R9 ;  /* 0x00000001ff097819 */ /* 0x000fe20000011409 */
[--C-:B------:R-:W-:Y:S01]  /*c5a0*/  IMAD.X R3, R3, 0x1, R147.reuse, P1 ;  /* 0x0000000103037824 */ /* 0x100fe200008e0693 */
[----:B------:R-:W-:Y:S01]  /*c5b0*/  LEA.HI.X R49, R144, R151, R147, 0x1, P2 ;  /* 0x0000009790317211 */ /* 0x000fe200010f0c93 */
[----:B------:R-:W-:Y:S01]  /*c5c0*/  IMAD R4, R149, 0x30, RZ ;  /* 0x0000003095047824 */ /* 0x000fe200078e02ff */
[C---:B------:R-:W-:Y:S01]  /*c5d0*/  LEA.HI.X R6, R148.reuse, R147, R149, 0x5, P0 ;  /* 0x0000009394067211 */ /* 0x040fe200000f2c95 */
[----:B------:R-:W-:Y:S01]  /*c5e0*/  IMAD.WIDE.U32 R146, R148, 0x30, R146 ;  /* 0x0000003094927825 */ /* 0x000fe200078e0092 */
[----:B------:R-:W-:-:S02]  /*c5f0*/  LEA R22, P1, R5, R150, 0x1 ;  /* 0x0000009605167211 */ /* 0x000fc400078208ff */
[----:B---3--:R-:W-:Y:S02]  /*c600*/  ISETP.NE.AND P4, PT, R0, RZ, PT ;  /* 0x000000ff0000720c */ /* 0x008fe40003f85270 */
[-C--:B------:R-:W-:Y:S02]  /*c610*/  LEA R20, P0, R11, R150.reuse, 0x1 ;  /* 0x000000960b147211 */ /* 0x080fe400078008ff */
[-C--:B------:R-:W-:Y:S01]  /*c620*/  LEA.HI.X R23, R5, R151.reuse, R3, 0x1, P1 ;  /* 0x0000009705177211 */ /* 0x080fe200008f0c03 */
[----:B------:R-:W-:Y:S01]  /*c630*/  IMAD.IADD R5, R147, 0x1, R4 ;  /* 0x0000000193057824 */ /* 0x000fe200078e0204 */
[----:B------:R-:W-:Y:S01]  /*c640*/  LEA.HI.X R21, R11, R151, R6, 0x1, P0 ;  /* 0x000000970b157211 */ /* 0x000fe200000f0c06 */
[----:B------:R-:W-:Y:S01]  /*c650*/  IMAD.IADD R11, R236, 0x1, -R59 ;  /* 0x00000001ec0b7824 */ /* 0x000fe200078e0a3b */
[----:B------:R-:W-:-:S04]  /*c660*/  LEA R18, P1, R146, R150, 0x1 ;  /* 0x0000009692127211 */ /* 0x000fc800078208ff */
[----:B------:R-:W-:Y:S01]  /*c670*/  ISETP.GE.AND P0, PT, R142, R11, PT ;  /* 0x0000000b8e00720c */ /* 0x000fe20003f06270 */
[----:B------:R-:W-:Y:S01]  /*c680*/  IMAD.SHL.U32 R8, R9, 0x10, RZ ;  /* 0x0000001009087824 */ /* 0x000fe200078e00ff */
[----:B------:R-:W-:Y:S02]  /*c690*/  LEA.HI.X R19, R146, R151, R5, 0x1, P1 ;  /* 0x0000009792137211 */ /* 0x000fe400008f0c05 */
[----:B------:R-:W-:Y:S02]  /*c6a0*/  ISETP.GT.AND P0, PT, R57, -0x8, !P0 ;  /* 0xfffffff83900780c */ /* 0x000fe40004704270 */
[----:B--2---:R-:W-:Y:S01]  /*c6b0*/  IADD3 R70, R2, R70, R59 ;  /* 0x0000004602467210 */ /* 0x004fe20007ffe03b */
[----:B------:R-:W-:-:S04]  /*c6c0*/  IMAD R2, R142, R9, R67 ;  /* 0x000000098e027224 */ /* 0x000fc800078e0243 */
[----:B------:R-:W-:Y:S02]  /*c6d0*/  IMAD R3, R70, R9, RZ ;  /* 0x0000000946037224 */ /* 0x000fe400078e02ff */
[----:B------:R-:W-:-:S03]  /*c6e0*/  IMAD.IADD R4, R67, 0x1, R2 ;  /* 0x0000000143047824 */ /* 0x000fc600078e0202 */
        /* <DEDUP_REMOVED lines=16> */
[----:B------:R-:W-:Y:S01]  /*c7f0*/  IADD3 R38, P0, R14, R39, RZ ;  /* 0x000000270e267210 */ /* 0x000fe20007f1e0ff */
[----:B------:R-:W-:Y:S01]  /*c800*/  BSSY B0, `(.L_x_3953) ;  /* 0x000002b000007945 */ /* 0x000fe20003800000 */
[----:B------:R-:W-:Y:S01]  /*c810*/  ISETP.GE.AND P2, PT, R2, R7, PT ;  /* 0x000000070200720c */ /* 0x000fe20003f46270 */
[--C-:B------:R-:W-:Y:S02]  /*c820*/  IMAD.X R37, R17, 0x1, R3.reuse, P1 ;  /* 0x0000000111257824 */ /* 0x100fe400008e0603 */
[----:B------:R-:W-:Y:S01]  /*c830*/  IMAD.X R39, R15, 0x1, R3, P0 ;  /* 0x000000010f277824 */ /* 0x000fe200000e0603 */
[----:B------:R-:W-:Y:S09]  /*c840*/  @P4 BRA `(.L_x_3954) ;  /* 0x0000000000984947 */ /* 0x000ff20003800000 */
[----:B------:R-:W2:Y:S04]  /*c850*/  LD.E.64 R2, desc[UR6][R38.64] ;  /* 0x0000000626027980 */ /* 0x000ea8000c101b00 */
[----:B------:R-:W3:Y:S01]  /*c860*/  LD.E.64 R4, desc[UR6][R36.64] ;  /* 0x0000000624047980 */ /* 0x000ee2000c101b00 */
        /* <DEDUP_REMOVED lines=20> */
[----:B------:R-:W-:Y:S01]  /*c9b0*/  SHF.L.U32 R31, R2, 0x10, RZ ;  /* 0x00000010021f7819 */ /* 0x000fe200000006ff */
[-C--:B------:R-:W-:Y:S01]  /*c9c0*/  FMUL.FTZ R10, R35, R32.reuse ;  /* 0x00000020230a7220 */ /* 0x080fe20000410000 */
[C---:B------:R-:W-:Y:S01]  /*c9d0*/  FMUL.FTZ R43, R42.reuse, R3 ;  /* 0x000000032a2b7220 */ /* 0x040fe20000410000 */
[----:B------:R-:W-:Y:S01]  /*c9e0*/  FMUL.FTZ R42, R42, R5 ;  /* 0x000000052a2a7220 */ /* 0x000fe20000410000 */
[C---:B------:R-:W-:Y:S01]  /*c9f0*/  FFMA.FTZ R30, R41.reuse, R32, -R30 ;  /* 0x00000020291e7223 */ /* 0x040fe2000001081e */
[C---:B------:R-:W-:Y:S01]  /*ca00*/  FMUL.FTZ R35, R40.reuse, R31 ;  /* 0x0000001f28237220 */ /* 0x040fe20000410000 */
[----:B------:R-:W-:Y:S01]  /*ca10*/  FMUL.FTZ R40, R40, R33 ;  /* 0x0000002128287220 */ /* 0x000fe20000410000 */
[----:B------:R-:W-:Y:S01]  /*ca20*/  FFMA.FTZ R41, R41, R28, R10 ;  /* 0x0000001c29297223 */ /* 0x000fe2000001000a */
[----:B------:R-:W-:Y:S01]  /*ca30*/  FFMA.FTZ R43, R34, R5, -R43 ;  /* 0x00000005222b7223 */ /* 0x000fe2000001082b */
[C---:B------:R-:W-:Y:S01]  /*ca40*/  FFMA.FTZ R35, R12.reuse, R33, -R35 ;  /* 0x000000210c237223 */ /* 0x040fe20000010823 */
[----:B------:R-:W-:Y:S01]  /*ca50*/  FFMA.FTZ R40, R12, R31, R40 ;  /* 0x0000001f0c287223 */ /* 0x000fe20000010028 */
[----:B------:R-:W-:Y:S01]  /*ca60*/  FFMA.FTZ R42, R34, R3, R42 ;  /* 0x00000003222a7223 */ /* 0x000fe2000001002a */
[----:B------:R-:W-:-:S02]  /*ca70*/  F2FP.BF16.F32.PACK_AB R31, R41, R30 ;  /* 0x0000001e291f723e */ /* 0x000fc400000010ff */
[----:B------:R-:W-:Y:S02]  /*ca80*/  F2FP.BF16.F32.PACK_AB R29, R6, R29 ;  /* 0x0000001d061d723e */ /* 0x000fe400000010ff */
[----:B------:R-:W-:Y:S02]  /*ca90*/  F2FP.BF16.F32.PACK_AB R28, R40, R35 ;  /* 0x00000023281c723e */ /* 0x000fe400000010ff */
[----:B------:R-:W-:Y:S02]  /*caa0*/  F2FP.BF16.F32.PACK_AB R30, R42, R43 ;  /* 0x0000002b2a1e723e */ /* 0x000fe400000010ff */
.L_x_3954:
[----:B------:R-:W-:Y:S05]  /*cab0*/  BSYNC B0 ;  /* 0x0000000000007941 */ /* 0x000fea0003800000 */
.L_x_3953:
[----:B-----5:R2:W-:Y:S04]  /*cac0*/  STS.128 [R245], R28 ;  /* 0x0000001cf5007388 */ /* 0x0205e80000000c00 */
[----:B------:R2:W5:Y:S01]  /*cad0*/  LD.E.128 R32, desc[UR6][R48.64+0x80] ;  /* 0x0000800630207980 */ /* 0x000562000c101d00 */
[----:B------:R-:W-:Y:S04]  /*cae0*/  BSSY B0, `(.L_x_3955) ;  /* 0x0000029000007945 */ /* 0x000fe80003800000 */
[----:B------:R-:W-:Y:S05]  /*caf0*/  @P3 BRA `(.L_x_3956) ;  /* 0x00000000009c3947 */ /* 0x000fea0003800000 */
[----:B------:R-:W2:Y:S04]  /*cb00*/  LD.E.64 R2, desc[UR6][R38.64+0x40] ;  /* 0x0000400626027980 */ /* 0x000ea8000c101b00 */
[----:B------:R-:W3:Y:S01]  /*cb10*/  LD.E.64 R4, desc[UR6][R36.64+0x40] ;  /* 0x0000400624047980 */ /* 0x000ee2000c101b00 */
[C---:B-----5:R-:W-:Y:S02]  /*cb20*/  SHF.L.U32 R10, R33.reuse, 0x10, RZ ;  /* 0x00000010210a7819 */ /* 0x060fe400000006ff */
[----:B------:R-:W-:Y:S02]  /*cb30*/  LOP3.LUT R6, R33, 0xffff0000, RZ, 0xc0, !PT ;  /* 0xffff000021067812 */ /* 0x000fe400078ec0ff */
[C---:B------:R-:W-:Y:S02]  /*cb40*/  SHF.L.U32 R41, R35.reuse, 0x10, RZ ;  /* 0x0000001023297819 */ /* 0x040fe400000006ff */
[----:B------:R-:W-:-:S02]  /*cb50*/  LOP3.LUT R35, R35, 0xffff0000, RZ, 0xc0, !PT ;  /* 0xffff000023237812 */ /* 0x000fc400078ec0ff */
[C---:B------:R-:W-:Y:S02]  /*cb60*/  SHF.L.U32 R12, R32.reuse, 0x10, RZ ;  /* 0x00000010200c7819 */ /* 0x040fe400000006ff */
[----:B------:R-:W-:Y:S01]  /*cb70*/  LOP3.LUT R40, R32, 0xffff0000, RZ, 0xc0, !PT ;  /* 0xffff000020287812 */ /* 0x000fe200078ec0ff */
[C---:B------:R-:W-:Y:S01]  /*cb80*/  IMAD.U32 R32, R34.reuse, 0x10000, RZ ;  /* 0x0001000022207824 */ /* 0x040fe200078e00ff */
        /* <DEDUP_REMOVED lines=30> */
.L_x_3956:
[----:B------:R-:W-:Y:S05]  /*cd70*/  BSYNC B0 ;  /* 0x0000000000007941 */ /* 0x000fea0003800000 */
.L_x_3955:
[----:B-----5:R3:W-:Y:S04]  /*cd80*/  STS.128 [R245+0x2000], R32 ;  /* 0x00200020f5007388 */ /* 0x0207e80000000c00 */
[----:B--2---:R3:W5:Y:S01]  /*cd90*/  LD.E.128 R28, desc[UR6][R48.64+0x100] ;  /* 0x00010006301c7980 */ /* 0x004762000c101d00 */
[----:B------:R-:W-:Y:S04]  /*cda0*/  BSSY B0, `(.L_x_3957) ;  /* 0x0000028000007945 */ /* 0x000fe80003800000 */
[----:B------:R-:W-:Y:S05]  /*cdb0*/  @P2 BRA `(.L_x_3958) ;  /* 0x0000000000982947 */ /* 0x000fea0003800000 */
[----:B------:R-:W2:Y:S04]  /*cdc0*/  LD.E.64 R2, desc[UR6][R38.64+0x80] ;  /* 0x0000800626027980 */ /* 0x000ea8000c101b00 */
[----:B------:R-:W4:Y:S01]  /*cdd0*/  LD.E.64 R4, desc[UR6][R36.64+0x80] ;  /* 0x0000800624047980 */ /* 0x000f22000c101b00 */
[C---:B-----5:R-:W-:Y:S01]  /*cde0*/  SHF.L.U32 R41, R31.reuse, 0x10, RZ ;  /* 0x000000101f297819 */ /* 0x060fe200000006ff */
[----:B---3--:R-:W-:Y:S01]  /*cdf0*/  IMAD.U32 R34, R30, 0x10000, RZ ;  /* 0x000100001e227824 */ /* 0x008fe200078e00ff */
        /* <DEDUP_REMOVED lines=34> */
.L_x_3958:
[----:B------:R-:W-:Y:S05]  /*d020*/  BSYNC B0 ;  /* 0x0000000000007941 */ /* 0x000fea0003800000 */
.L_x_3957:
[----:B-----5:R2:W-:Y:S04]  /*d030*/  STS.128 [R245+0x4000], R28 ;  /* 0x0040001cf5007388 */ /* 0x0205e80000000c00 */
[----:B-1-3--:R-:W5:Y:S01]  /*d040*/  LD.E.128 R48, desc[UR6][R48.64+0x180] ;  /* 0x0001800630307980 */ /* 0x00af62000c101d00 */
        /* <DEDUP_REMOVED lines=42> */
.L_x_3960:
[----:B------:R-:W-:Y:S05]  /*d2f0*/  BSYNC B0 ;  /* 0x0000000000007941 */ /* 0x000fea0003800000 */
.L_x_3959:
[----:B-----5:R1:W-:Y:S02]  /*d300*/  STS.128 [R245+0x6000], R48 ;  /* 0x00600030f5007388 */ /* 0x0203e40000000c00 */
.L_x_3952:
[----:B------:R-:W-:Y:S05]  /*d310*/  BSYNC B1 ;  /* 0x0000000000017941 */ /* 0x000fea0003800000 */
.L_x_3951:
[----:B------:R-:W-:Y:S01]  /*d320*/  VIADD R6, R142, 0x10 ;  /* 0x000000108e067836 */ /* 0x000fe20000000000 */
[----:B------:R-:W-:Y:S04]  /*d330*/  BSSY B1, `(.L_x_3961) ;  /* 0x00000c1000017945 */ /* 0x000fe80003800000 */
[----:B------:R-:W-:-:S04]  /*d340*/  ISETP.GE.AND P0, PT, R6, R11, PT ;  /* 0x0000000b0600720c */ /* 0x000fc80003f06270 */
[----:B------:R-:W-:-:S13]  /*d350*/  ISETP.LT.OR P0, PT, R57, -0x87, P0 ;  /* 0xffffff793900780c */ /* 0x000fda0000701670 */
[----:B------:R-:W-:Y:S05]  /*d360*/  @P0 BRA `(.L_x_3962) ;  /* 0x0000000800f40947 */ /* 0x000fea0003800000 */
[----:B--2---:R2:W5:Y:S01]  /*d370*/  LD.E.128 R28, desc[UR6][R22.64] ;  /* 0x00000006161c7980 */ /* 0x004562000c101d00 */
[----:B------:R-:W-:Y:S01]  /*d380*/  IADD3 R3, P0, R8, R0, RZ ;  /* 0x0000000008037210 */ /* 0x000fe20007f1e0ff */
[C---:B------:R-:W-:Y:S01]  /*d390*/  VIADD R2, R24.reuse, 0x40 ;  /* 0x0000004018027836 */ /* 0x040fe20000000000 */
[----:B------:R-:W-:Y:S02]  /*d3a0*/  ISETP.GE.AND P2, PT, R24, R7, PT ;  /* 0x000000071800720c */ /* 0x000fe40003f46270 */
[----:B------:R-:W-:Y:S01]  /*d3b0*/  LEA.HI.X.SX32 R8, R8, R13, 0x1, P0 ;  /* 0x0000000d08087211 */ /* 0x000fe200000f0eff */
[C---:B------:R-:W-:Y:S01]  /*d3c0*/  IMAD.SHL.U32 R39, R3.reuse, 0x2, RZ ;  /* 0x0000000203277824 */ /* 0x040fe200078e00ff */
[----:B------:R-:W-:Y:S01]  /*d3d0*/  ISETP.GE.AND P1, PT, R2, R7, PT ;  /* 0x000000070200720c */ /* 0x000fe20003f26270 */
[----:B------:R-:W-:Y:S01]  /*d3e0*/  VIADD R2, R24, 0x80 ;  /* 0x0000008018027836 */ /* 0x000fe20000000000 */
[----:B------:R-:W-:Y:S02]  /*d3f0*/  SHF.L.U64.HI R3, R3, 0x1, R8 ;  /* 0x0000000103037819 */ /* 0x000fe40000010208 */
[----:B------:R-:W-:-:S02]  /*d400*/  IADD3 R36, P4, R16, R39, RZ ;  /* 0x0000002710247210 */ /* 0x000fc40007f9e0ff */
[----:B------:R-:W-:Y:S01]  /*d410*/  IADD3 R38, P3, R14, R39, RZ ;  /* 0x000000270e267210 */ /* 0x000fe20007f7e0ff */
[----:B------:R-:W-:Y:S01]  /*d420*/  BSSY B0, `(.L_x_3963) ;  /* 0x000002b000007945 */ /* 0x000fe20003800000 */
[----:B------:R-:W-:Y:S01]  /*d430*/  ISETP.GE.AND P0, PT, R2, R7, PT ;  /* 0x000000070200720c */ /* 0x000fe20003f06270 */
[--C-:B------:R-:W-:Y:S02]  /*d440*/  IMAD.X R37, R17, 0x1, R3.reuse, P4 ;  /* 0x0000000111257824 */ /* 0x100fe400020e0603 */
[----:B------:R-:W-:Y:S01]  /*d450*/  IMAD.X R39, R15, 0x1, R3, P3 ;  /* 0x000000010f277824 */ /* 0x000fe200018e0603 */
[----:B------:R-:W-:Y:S09]  /*d460*/  @P2 BRA `(.L_x_3964) ;  /* 0x0000000000982947 */ /* 0x000ff20003800000 */
[----:B------:R-:W3:Y:S04]  /*d470*/  LD.E.64 R2, desc[UR6][R38.64] ;  /* 0x0000000626027980 */ /* 0x000ee8000c101b00 */
        /* <DEDUP_REMOVED lines=37> */
.L_x_3964:
[----:B------:R-:W-:Y:S05]  /*d6d0*/  BSYNC B0 ;  /* 0x0000000000007941 */ /* 0x000fea0003800000 */
.L_x_3963:
[----:B-----5:R3:W-:Y:S04]  /*d6e0*/  STS.128 [R245+0x800], R28 ;  /* 0x0008001cf5007388 */ /* 0x0207e80000000c00 */
[----:B------:R3:W5:Y:S01]  /*d6f0*/  LD.E.128 R32, desc[UR6][R22.64+0x80] ;  /* 0x0000800616207980 */ /* 0x000762000c101d00 */
[----:B------:R-:W-:Y:S04]  /*d700*/  BSSY B0, `(.L_x_3965) ;  /* 0x0000029000007945 */ /* 0x000fe80003800000 */
[----:B------:R-:W-:Y:S05]  /*d710*/  @P1 BRA `(.L_x_3966) ;  /* 0x00000000009c1947 */ /* 0x000fea0003800000 */
[----:B------:R-:W3:Y:S04]  /*d720*/  LD.E.64 R2, desc[UR6][R38.64+0x40] ;  /* 0x0000400626027980 */ /* 0x000ee8000c101b00 */
[----:B------:R-:W4:Y:S01]  /*d730*/  LD.E.64 R4, desc[UR6][R36.64+0x40] ;  /* 0x0000400624047980 */ /* 0x000f22000c101b00 */
        /* <DEDUP_REMOVED lines=8> */
[----:B---3--:R-:W-:Y:S02]  /*d7c0*/  LOP3.LUT R31, R2, 0xffff0000, RZ, 0xc0, !PT ;  /* 0xffff0000021f7812 */ /* 0x008fe400078ec0ff */
        /* <DEDUP_REMOVED lines=28> */
.L_x_3966:
[----:B------:R-:W-:Y:S05]  /*d990*/  BSYNC B0 ;  /* 0x0000000000007941 */ /* 0x000fea0003800000 */
.L_x_3965:
[----:B-----5:R4:W-:Y:S04]  /*d9a0*/  STS.128 [R245+0x2800], R32 ;  /* 0x00280020f5007388 */ /* 0x0209e80000000c00 */
[----:B---3--:R4:W5:Y:S01]  /*d9b0*/  LD.E.128 R28, desc[UR6][R22.64+0x100] ;  /* 0x00010006161c7980 */ /* 0x008962000c101d00 */
[----:B------:R-:W-:Y:S04]  /*d9c0*/  BSSY B0, `(.L_x_3967) ;  /* 0x0000028000007945 */ /* 0x000fe80003800000 */
[----:B------:R-:W-:Y:S05]  /*d9d0*/  @P0 BRA `(.L_x_3968) ;  /* 0x0000000000980947 */ /* 0x000fea0003800000 */
[----:B------:R-:W3:Y:S04]  /*d9e0*/  LD.E.64 R2, desc[UR6][R38.64+0x80] ;  /* 0x0000800626027980 */ /* 0x000ee8000c101b00 */
[----:B------:R-:W2:Y:S01]  /*d9f0*/  LD.E.64 R4, desc[UR6][R36.64+0x80] ;  /* 0x0000800624047980 */ /* 0x000ea2000c101b00 */
[C---:B-----5:R-:W-:Y:S01]  /*da00*/  SHF.L.U32 R41, R31.reuse, 0x10, RZ ;  /* 0x000000101f297819 */ /* 0x060fe200000006ff */
[----:B----4-:R-:W-:Y:S01]  /*da10*/  IMAD.U32 R34, R30, 0x10000, RZ ;  /* 0x000100001e227824 */ /* 0x010fe200078e00ff */
        /* <DEDUP_REMOVED lines=34> */
.L_x_3968:
[----:B------:R-:W-:Y:S05]  /*dc40*/  BSYNC B0 ;  /* 0x0000000000007941 */ /* 0x000fea0003800000 */
.L_x_3967:
[----:B-----5:R3:W-:Y:S04]  /*dc50*/  STS.128 [R245+0x4800], R28 ;  /* 0x0048001cf5007388 */ /* 0x0207e80000000c00 */
[----:B----4-:R3:W5:Y:S01]  /*dc60*/  LD.E.128 R32, desc[UR6][R22.64+0x180] ;  /* 0x0001800616207980 */ /* 0x010762000c101d00 */
[----:B------:R-:W-:Y:S01]  /*dc70*/  IADD3 R2, R24, 0xc0, RZ ;  /* 0x000000c018027810 */ /* 0x000fe20007ffe0ff */
[----:B------:R-:W-:Y:S03]  /*dc80*/  BSSY B0, `(.L_x_3969) ;  /* 0x000002a000007945 */ /* 0x000fe60003800000 */
[----:B------:R-:W-:-:S13]  /*dc90*/  ISETP.GE.AND P0, PT, R2, R7, PT ;  /* 0x000000070200720c */ /* 0x000fda0003f06270 */
[----:B------:R-:W-:Y:S05]  /*dca0*/  @P0 BRA `(.L_x_3970) ;  /* 0x00000000009c0947 */ /* 0x000fea0003800000 */
[----:B------:R-:W4:Y:S04]  /*dcb0*/  LD.E.64 R2, desc[UR6][R38.64+0xc0] ;  /* 0x0000c00626027980 */ /* 0x000f28000c101b00 */
[----:B------:R-:W2:Y:S01]  /*dcc0*/  LD.E.64 R4, desc[UR6][R36.64+0xc0] ;  /* 0x0000c00624047980 */ /* 0x000ea2000c101b00 */
[C---:B-----5:R-:W-:Y:S01]  /*dcd0*/  LOP3.LUT R8, R33.reuse, 0xffff0000, RZ, 0xc0, !PT ;  /* 0xffff000021087812 */ /* 0x060fe200078ec0ff */
[----:B---3--:R-:W-:Y:S01]  /*dce0*/  IMAD.U32 R30, R34, 0x10000, RZ ;  /* 0x00010000221e7824 */ /* 0x008fe200078e00ff */
[----:B------:R-:W-:Y:S02]  /*dcf0*/  SHF.L.U32 R10, R33, 0x10, RZ ;  /* 0x00000010210a7819 */ /* 0x000fe400000006ff */
[----:B------:R-:W-:Y:S02]  /*dd00*/  SHF.L.U32 R12, R32, 0x10, RZ ;  /* 0x00000010200c7819 */ /* 0x000fe400000006ff */
[----:B------:R-:W-:-:S02]  /*dd10*/  LOP3.LUT R33, R35, 0xffff0000, RZ, 0xc0, !PT ;  /* 0xffff000023217812 */ /* 0x000fc400078ec0ff */
[----:B------:R-:W-:Y:S02]  /*dd20*/  LOP3.LUT R32, R32, 0xffff0000, RZ, 0xc0, !PT ;  /* 0xffff000020207812 */ /* 0x000fe400078ec0ff */
[----:B------:R-:W-:Y:S02]  /*dd30*/  SHF.L.U32 R41, R35, 0x10, RZ ;  /* 0x0000001023297819 */ /* 0x000fe400000006ff */
[----:B------:R-:W-:Y:S02]  /*dd40*/  LOP3.LUT R35, R34, 0xffff0000, RZ, 0xc0, !PT ;  /* 0xffff000022237812 */ /* 0x000fe400078ec0ff */
[----:B----4-:R-:W-:Y:S02]  /*dd50*/  LOP3.LUT R29, R2, 0xffff0000, RZ, 0xc0, !PT ;  /* 0xffff0000021d7812 */ /* 0x010fe400078ec0ff */
[C---:B--2---:R-:W-:Y:S01]  /*dd60*/  LOP3.LUT R22, R3.reuse, 0xffff0000, RZ, 0xc0, !PT ;  /* 0xffff000003167812 */ /* 0x044fe200078ec0ff */
[----:B------:R-:W-:Y:S01]  /*dd70*/  IMAD.U32 R3, R3, 0x10000, RZ ;  /* 0x0001000003037824 */ /* 0x000fe200078e00ff */
        /* <DEDUP_REMOVED lines=8> */
[----:B------:R-:W-:Y:S01]  /*de00*/  FMUL.FTZ R37, R35, R3 ;  /* 0x0000000323257220 */ /* 0x000fe20000410000 */
[----:B------:R-:W-:Y:S01]  /*de10*/  FFMA.FTZ R8, R10, R29, R8 ;  /* 0x0000001d0a087223 */ /* 0x000fe20000010008 */
[----:B------:R-:W-:Y:S01]  /*de20*/  SHF.L.U32 R29, R2, 0x10, RZ ;  /* 0x00000010021d7819 */ /* 0x000fe200000006ff */
[-C--:B------:R-:W-:Y:S01]  /*de30*/  FMUL.FTZ R10, R33, R28.reuse ;  /* 0x0000001c210a7220 */ /* 0x080fe20000410000 */
[-C--:B------:R-:W-:Y:S01]  /*de40*/  FMUL.FTZ R2, R35, R5.reuse ;  /* 0x0000000523027220 */ /* 0x080fe20000410000 */
[C---:B------:R-:W-:Y:S01]  /*de50*/  FFMA.FTZ R34, R41.reuse, R28, -R34 ;  /* 0x0000001c29227223 */ /* 0x040fe20000010822 */
[----:B------:R-:W-:Y:S01]  /*de60*/  FFMA.FTZ R37, R30, R5, -R37 ;  /* 0x000000051e257223 */ /* 0x000fe20000010825 */
[C---:B------:R-:W-:Y:S01]  /*de70*/  FMUL.FTZ R33, R32.reuse, R29 ;  /* 0x0000001d20217220 */ /* 0x040fe20000410000 */
[----:B------:R-:W-:Y:S01]  /*de80*/  FMUL.FTZ R32, R32, R31 ;  /* 0x0000001f20207220 */ /* 0x000fe20000410000 */
[----:B------:R-:W-:Y:S01]  /*de90*/  FFMA.FTZ R41, R41, R22, R10 ;  /* 0x0000001629297223 */ /* 0x000fe2000001000a */
        /* <DEDUP_REMOVED lines=8> */
.L_x_3970:
[----:B------:R-:W-:Y:S05]  /*df20*/  BSYNC B0 ;  /* 0x0000000000007941 */ /* 0x000fea0003800000 */
.L_x_3969:
[----:B-----5:R4:W-:Y:S02]  /*df30*/  STS.128 [R245+0x6800], R32 ;  /* 0x00680020f5007388 */ /* 0x0209e40000000c00 */
.L_x_3962:
[----:B------:R-:W-:Y:S05]  /*df40*/  BSYNC B1 ;  /* 0x0000000000017941 */ /* 0x000fea0003800000 */
.L_x_3961:
[----:B------:R-:W-:Y:S01]  /*df50*/  VIADD R8, R142, 0x20 ;  /* 0x000000208e087836 */ /* 0x000fe20000000000 */
[----:B------:R-:W-:Y:S04]  /*df60*/  BSSY B1, `(.L_x_3971) ;  /* 0x00000c3000017945 */ /* 0x000fe80003800000 */
[----:B------:R-:W-:-:S04]  /*df70*/  ISETP.GE.AND P0, PT, R8, R11, PT ;  /* 0x0000000b0800720c */ /* 0x000fc80003f06270 */
[----:B------:R-:W-:-:S13]  /*df80*/  ISETP.LT.OR P0, PT, R57, -0x107, P0 ;  /* 0xfffffef93900780c */ /* 0x000fda0000701670 */
[----:B------:R-:W-:Y:S05]  /*df90*/  @P0 BRA `(.L_x_3972) ;  /* 0x0000000800fc0947 */ /* 0x000fea0003800000 */
[----:B--23--:R2:W5:Y:S01]  /*dfa0*/  LD.E.128 R28, desc[UR6][R20.64] ;  /* 0x00000006141c7980 */ /* 0x00c562000c101d00 */
        /* <DEDUP_REMOVED lines=11> */
[----:B------:R-:W-:Y:S02]  /*e060*/  IADD3 R38, P3, R14, R39, RZ ;  /* 0x000000270e267210 */ /* 0x000fe40007f7e0ff */
[----:B------:R-:W-:Y:S01]  /*e070*/  ISETP.GE.AND P0, PT, R2, R7, PT ;  /* 0x000000070200720c */ /* 0x000fe20003f06270 */
[--C-:B------:R-:W-:Y:S02]  /*e080*/  IMAD.X R37, R17, 0x1, R3.reuse, P4 ;  /* 0x0000000111257824 */ /* 0x100fe400020e0603 */
[----:B------:R-:W-:Y:S01]  /*e090*/  IMAD.X R39, R15, 0x1, R3, P3 ;  /* 0x000000010f277824 */ /* 0x000fe200018e0603 */
[----:B------:R-:W-:Y:S09]  /*e0a0*/  @P2 BRA `(.L_x_3974) ;  /* 0x00000000009c2947 */ /* 0x000ff20003800000 */
[----:B------:R-:W3:Y:S04]  /*e0b0*/  LD.E.64 R2, desc[UR6][R38.64] ;  /* 0x0000000626027980 */ /* 0x000ee8000c101b00 */
[----:B------:R-:W2:Y:S01]  /*e0c0*/  LD.E.64 R4, desc[UR6][R36.64] ;  /* 0x0000000624047980 */ /* 0x000ea2000c101b00 */
[C---:B-----5:R-:W-:Y:S01]  /*e0d0*/  SHF.L.U32 R12, R29.reuse, 0x10, RZ ;  /* 0x000000101d0c7819 */ /* 0x060fe200000006ff */
[----:B----4-:R-:W-:Y:S01]  /*e0e0*/  IMAD.U32 R35, R30, 0x10000, RZ ;  /* 0x000100001e237824 */ /* 0x010fe200078e00ff */
[----:B------:R-:W-:Y:S02]  /*e0f0*/  LOP3.LUT R10, R29, 0xffff0000, RZ, 0xc0, !PT ;  /* 0xffff00001d0a7812 */ /* 0x000fe400078ec0ff */
[C---:B------:R-:W-:Y:S02]  /*e100*/  SHF.L.U32 R22, R28.reuse, 0x10, RZ ;  /* 0x000000101c167819 */ /* 0x040fe400000006ff */
[----:B------:R-:W-:-:S02]  /*e110*/  LOP3.LUT R40, R28, 0xffff0000, RZ, 0xc0, !PT ;  /* 0xffff00001c287812 */ /* 0x000fc400078ec0ff */
[C---:B------:R-:W-:Y:S02]  /*e120*/  LOP3.LUT R32, R31.reuse, 0xffff0000, RZ, 0xc0, !PT ;  /* 0xffff00001f207812 */ /* 0x040fe400078ec0ff */
[----:B------:R-:W-:Y:S02]  /*e130*/  SHF.L.U32 R34, R31, 0x10, RZ ;  /* 0x000000101f227819 */ /* 0x000fe400000006ff */
[----:B------:R-:W-:Y:S02]  /*e140*/  LOP3.LUT R30, R30, 0xffff0000, RZ, 0xc0, !PT ;  /* 0xffff00001e1e7812 */ /* 0x000fe400078ec0ff */
[----:B---3--:R-:W-:Y:S02]  /*e150*/  LOP3.LUT R29, R2, 0xffff0000, RZ, 0xc0, !PT ;  /* 0xffff0000021d7812 */ /* 0x008fe400078ec0ff */
[C---:B------:R-:W-:Y:S01]  /*e160*/  LOP3.LUT R28, R3.reuse, 0xffff0000, RZ, 0xc0, !PT ;  /* 0xffff0000031c7812 */ /* 0x040fe200078ec0ff */
[----:B------:R-:W-:Y:S01]  /*e170*/  IMAD.U32 R3, R3, 0x10000, RZ ;  /* 0x0001000003037824 */ /* 0x000fe200078e00ff */
[----:B--2---:R-:W-:Y:S01]  /*e180*/  LOP3.LUT R33, R4, 0xffff0000, RZ, 0xc0, !PT ;  /* 0xffff000004217812 */ /* 0x004fe200078ec0ff */
[----:B------:R-:W-:Y:S01]  /*e190*/  FMUL.FTZ R23, R10, R29 ;  /* 0x0000001d0a177220 */ /* 0x000fe20000410000 */
[C---:B------:R-:W-:Y:S01]  /*e1a0*/  LOP3.LUT R31, R5.reuse, 0xffff0000, RZ, 0xc0, !PT ;  /* 0xffff0000051f7812 */ /* 0x040fe200078ec0ff */
[-C--:B------:R-:W-:Y:S01]  /*e1b0*/  FMUL.FTZ R41, R32, R28.reuse ;  /* 0x0000001c20297220 */ /* 0x080fe20000410000 */
        /* <DEDUP_REMOVED lines=8> */
[C---:B------:R-:W-:Y:S01]  /*e240*/  FMUL.FTZ R2, R30.reuse, R3 ;  /* 0x000000031e027220 */ /* 0x040fe20000410000 */
[----:B------:R-:W-:Y:S01]  /*e250*/  FMUL.FTZ R30, R30, R5 ;  /* 0x000000051e1e7220 */ /* 0x000fe20000410000 */
[----:B------:R-:W-:Y:S01]  /*e260*/  FFMA.FTZ R28, R34, R28, R29 ;  /* 0x0000001c221c7223 */ /* 0x000fe2000001001d */
[----:B------:R-:W-:Y:S01]  /*e270*/  F2FP.BF16.F32.PACK_AB R10, R10, R23 ;  /* 0x000000170a0a723e */ /* 0x000fe200000010ff */
[C---:B------:R-:W-:Y:S01]  /*e280*/  FMUL.FTZ R29, R40.reuse, R31 ;  /* 0x0000001f281d7220 */ /* 0x040fe20000410000 */
[----:B------:R-:W-:Y:S01]  /*e290*/  FMUL.FTZ R40, R40, R33 ;  /* 0x0000002128287220 */ /* 0x000fe20000410000 */
[C---:B------:R-:W-:Y:S01]  /*e2a0*/  FFMA.FTZ R2, R35.reuse, R5, -R2 ;  /* 0x0000000523027223 */ /* 0x040fe20000010802 */
[----:B------:R-:W-:Y:S01]  /*e2b0*/  FFMA.FTZ R3, R35, R3, R30 ;  /* 0x0000000323037223 */ /* 0x000fe2000001001e */
[C---:B------:R-:W-:Y:S01]  /*e2c0*/  FFMA.FTZ R29, R22.reuse, R33, -R29 ;  /* 0x00000021161d7223 */ /* 0x040fe2000001081d */
[----:B------:R-:W-:Y:S01]  /*e2d0*/  FFMA.FTZ R40, R22, R31, R40 ;  /* 0x0000001f16287223 */ /* 0x000fe20000010028 */
[----:B------:R-:W-:-:S02]  /*e2e0*/  F2FP.BF16.F32.PACK_AB R31, R28, R41 ;  /* 0x000000291c1f723e */ /* 0x000fc400000010ff */
[----:B------:R-:W-:Y:S02]  /*e2f0*/  F2FP.BF16.F32.PACK_AB R30, R3, R2 ;  /* 0x00000002031e723e */ /* 0x000fe400000010ff */
[----:B------:R-:W-:Y:S02]  /*e300*/  F2FP.BF16.F32.PACK_AB R28, R40, R29 ;  /* 0x0000001d281c723e */ /* 0x000fe400000010ff */
[----:B------:R-:W-:Y:S02]  /*e310*/  MOV R29, R10 ;  /* 0x0000000a001d7202 */ /* 0x000fe40000000f00 */
.L_x_3974:
[----:B------:R-:W-:Y:S05]  /*e320*/  BSYNC B0 ;  /* 0x0000000000007941 */ /* 0x000fea0003800000 */
.L_x_3973:
[----:B-----5:R3:W-:Y:S04]  /*e330*/  STS.128 [R245+0x1000], R28 ;  /* 0x0010001cf5007388 */ /* 0x0207e80000000c00 */
[----:B----4-:R3:W5:Y:S01]  /*e340*/  LD.E.128 R32, desc[UR6][R20.64+0x80] ;  /* 0x0000800614207980 */ /* 0x010762000c101d00 */
[----:B------:R-:W-:Y:S04]  /*e350*/  BSSY B0, `(.L_x_3975) ;  /* 0x0000029000007945 */ /* 0x000fe80003800000 */
[----:B------:R-:W-:Y:S05]  /*e360*/  @P1 BRA `(.L_x_3976) ;  /* 0x00000000009c1947 */ /* 0x000fea0003800000 */
[----:B------:R-:W3:Y:S04]  /*e370*/  LD.E.64 R2, desc[UR6][R38.64+0x40] ;  /* 0x0000400626027980 */ /* 0x000ee8000c101b00 */
[----:B------:R-:W4:Y:S01]  /*e380*/  LD.E.64 R4, desc[UR6][R36.64+0x40] ;  /* 0x0000400624047980 */ /* 0x000f22000c101b00 */
[C---:B-----5:R-:W-:Y:S02]  /*e390*/  LOP3.LUT R10, R33.reuse, 0xffff0000, RZ, 0xc0, !PT ;  /* 0xffff0000210a7812 */ /* 0x060fe400078ec0ff */
[----:B------:R-:W-:Y:S02]  /*e3a0*/  SHF.L.U32 R12, R33, 0x10, RZ ;  /* 0x00000010210c7819 */ /* 0x000fe400000006ff */
[----:B------:R-:W-:Y:S02]  /*e3b0*/  LOP3.LUT R33, R35, 0xffff0000, RZ, 0xc0, !PT ;  /* 0xffff000023217812 */ /* 0x000fe400078ec0ff */
[----:B------:R-:W-:-:S02]  /*e3c0*/  LOP3.LUT R40, R32, 0xffff0000, RZ, 0xc0, !PT ;  /* 0xffff000020287812 */ /* 0x000fc400078ec0ff */
[----:B------:R-:W-:Y:S02]  /*e3d0*/  SHF.L.U32 R41, R35, 0x10, RZ ;  /* 0x0000001023297819 */ /* 0x000fe400000006ff */
[----:B------:R-:W-:Y:S01]  /*e3e0*/  SHF.L.U32 R22, R32, 0x10, RZ ;  /* 0x0000001020167819 */ /* 0x000fe200000006ff */
        /* <DEDUP_REMOVED lines=31> */
.L_x_3976:
[----:B------:R-:W-:Y:S05]  /*e5e0*/  BSYNC B0 ;  /* 0x0000000000007941 */ /* 0x000fea0003800000 */
.L_x_3975:
        /* <DEDUP_REMOVED lines=43> */
.L_x_3978:
[----:B------:R-:W-:Y:S05]  /*e8a0*/  BSYNC B0 ;  /* 0x0000000000007941 */ /* 0x000fea0003800000 */
.L_x_3977:
[----:B-----5:R3:W-:Y:S04]  /*e8b0*/  STS.128 [R245+0x5000], R28 ;  /* 0x0050001cf5007388 */ /* 0x0207e80000000c00 */
[----:B--2-4-:R-:W5:Y:S01]  /*e8c0*/  LD.E.128 R20, desc[UR6][R20.64+0x180] ;  /* 0x0001800614147980 */ /* 0x014f62000c101d00 */
[----:B------:R-:W-:Y:S01]  /*e8d0*/  IADD3 R2, R24, 0xc0, RZ ;  /* 0x000000c018027810 */ /* 0x000fe20007ffe0ff */
[----:B------:R-:W-:Y:S03]  /*e8e0*/  BSSY B0, `(.L_x_3979) ;  /* 0x0000029000007945 */ /* 0x000fe60003800000 */
[----:B------:R-:W-:-:S13]  /*e8f0*/  ISETP.GE.AND P0, PT, R2, R7, PT ;  /* 0x000000070200720c */ /* 0x000fda0003f06270 */
[----:B------:R-:W-:Y:S05]  /*e900*/  @P0 BRA `(.L_x_3980) ;  /* 0x0000000000980947 */ /* 0x000fea0003800000 */
[----:B------:R-:W2:Y:S04]  /*e910*/  LD.E.64 R2, desc[UR6][R38.64+0xc0] ;  /* 0x0000c00626027980 */ /* 0x000ea8000c101b00 */
[----:B------:R-:W4:Y:S01]  /*e920*/  LD.E.64 R4, desc[UR6][R36.64+0xc0] ;  /* 0x0000c00624047980 */ /* 0x000f22000c101b00 */
[C---:B-----5:R-:W-:Y:S01]  /*e930*/  LOP3.LUT R10, R21.reuse, 0xffff0000, RZ, 0xc0, !PT ;  /* 0xffff0000150a7812 */ /* 0x060fe200078ec0ff */
[----:B---3--:R-:W-:Y:S01]  /*e940*/  IMAD.U32 R30, R22, 0x10000, RZ ;  /* 0x00010000161e7824 */ /* 0x008fe200078e00ff */
        /* <DEDUP_REMOVED lines=34> */
.L_x_3980:
[----:B------:R-:W-:Y:S05]  /*eb70*/  BSYNC B0 ;  /* 0x0000000000007941 */ /* 0x000fea0003800000 */
.L_x_3979:
[----:B-----5:R2:W-:Y:S02]  /*eb80*/  STS.128 [R245+0x7000], R20 ;  /* 0x00700014f5007388 */ /* 0x0205e40000000c00 */
.L_x_3972:
[----:B------:R-:W-:Y:S05]  /*eb90*/  BSYNC B1 ;  /* 0x0000000000017941 */ /* 0x000fea0003800000 */
.L_x_3971:
[----:B------:R-:W-:-:S05]  /*eba0*/  VIADD R2, R142, 0x30 ;  /* 0x000000308e027836 */ /* 0x000fca0000000000 */
        /* <DEDUP_REMOVED lines=8> */
[C---:B--23--:R-:W-:Y:S01]  /*ec30*/  IMAD.SHL.U32 R31, R3.reuse, 0x2, RZ ;  /* 0x00000002031f7824 */ /* 0x04cfe200078e00ff */
[----:B------:R-:W-:Y:S01]  /*ec40*/  ISETP.GE.AND P1, PT, R0, R7, PT ;  /* 0x000000070000720c */ /* 0x000fe20003f26270 */
[----:B------:R-:W-:Y:S01]  /*ec50*/  VIADD R0, R24, 0x80 ;  /* 0x0000008018007836 */ /* 0x000fe20000000000 */
[----:B------:R-:W-:Y:S02]  /*ec60*/  SHF.L.U64.HI R3, R3, 0x1, R4 ;  /* 0x0000000103037819 */ /* 0x000fe40000010204 */
[-C--:B------:R-:W-:Y:S02]  /*ec70*/  IADD3 R30, P3, R14, R31.reuse, RZ ;  /* 0x0000001f0e1e7210 */ /* 0x080fe40007f7e0ff */
[----:B------:R-:W-:Y:S01]  /*ec80*/  IADD3 R28, P4, R16, R31, RZ ;  /* 0x0000001f101c7210 */ /* 0x000fe20007f9e0ff */
[----:B------:R-:W-:Y:S01]  /*ec90*/  BSSY B0, `(.L_x_3982) ;  /* 0x000002e000007945 */ /* 0x000fe20003800000 */
[----:B------:R-:W-:Y:S01]  /*eca0*/  ISETP.GE.AND P0, PT, R0, R7, PT ;  /* 0x000000070000720c */ /* 0x000fe20003f06270 */
[----:B------:R-:W-:-:S02]  /*ecb0*/  IMAD.X R31, R15, 0x1, R3, P3 ;  /* 0x000000010f1f7824 */ /* 0x000fc400018e0603 */
[----:B------:R2:W5:Y:S01]  /*ecc0*/  LD.E.128 R12, desc[UR6][R18.64] ;  /* 0x00000006120c7980 */ /* 0x000562000c101d00 */
[----:B------:R-:W-:Y:S01]  /*ecd0*/  IMAD.X R29, R17, 0x1, R3, P4 ;  /* 0x00000001111d7824 */ /* 0x000fe200020e0603 */
[----:B------:R-:W-:Y:S08]  /*ece0*/  @P2 BRA `(.L_x_3983) ;  /* 0x0000000000a02947 */ /* 0x000ff00003800000 */
[----:B------:R-:W3:Y:S04]  /*ecf0*/  LD.E.64 R4, desc[UR6][R30.64] ;  /* 0x000000061e047980 */ /* 0x000ee8000c101b00 */
[----:B------:R-:W2:Y:S01]  /*ed00*/  LD.E.64 R10, desc[UR6][R28.64] ;  /* 0x000000061c0a7980 */ /* 0x000ea2000c101b00 */
[C---:B-----5:R-:W-:Y:S01]  /*ed10*/  IMAD.U32 R21, R15.reuse, 0x10000, RZ ;  /* 0x000100000f157824 */ /* 0x060fe200078e00ff */
[----:B------:R-:W-:Y:S02]  /*ed20*/  LOP3.LUT R20, R15, 0xffff0000, RZ, 0xc0, !PT ;  /* 0xffff00000f147812 */ /* 0x000fe400078ec0ff */
[C---:B------:R-:W-:Y:S02]  /*ed30*/  LOP3.LUT R0, R13.reuse, 0xffff0000, RZ, 0xc0, !PT ;  /* 0xffff00000d007812 */ /* 0x040fe400078ec0ff */
[----:B------:R-:W-:-:S02]  /*ed40*/  SHF.L.U32 R3, R13, 0x10, RZ ;  /* 0x000000100d037819 */ /* 0x000fc400000006ff */
[C---:B------:R-:W-:Y:S02]  /*ed50*/  SHF.L.U32 R9, R12.reuse, 0x10, RZ ;  /* 0x000000100c097819 */ /* 0x040fe400000006ff */
[----:B------:R-:W-:Y:S02]  /*ed60*/  LOP3.LUT R23, R12, 0xffff0000, RZ, 0xc0, !PT ;  /* 0xffff00000c177812 */ /* 0x000fe400078ec0ff */
[C---:B----4-:R-:W-:Y:S02]  /*ed70*/  LOP3.LUT R32, R14.reuse, 0xffff0000, RZ, 0xc0, !PT ;  /* 0xffff00000e207812 */ /* 0x050fe400078ec0ff */
[----:B------:R-:W-:Y:S02]  /*ed80*/  SHF.L.U32 R22, R14, 0x10, RZ ;  /* 0x000000100e167819 */ /* 0x000fe400000006ff */
[C---:B---3--:R-:W-:Y:S01]  /*ed90*/  LOP3.LUT R15, R4.reuse, 0xffff0000, RZ, 0xc0, !PT ;  /* 0xffff0000040f7812 */ /* 0x048fe200078ec0ff */
[----:B------:R-:W-:Y:S01]  /*eda0*/  IMAD.U32 R4, R4, 0x10000, RZ ;  /* 0x0001000004047824 */ /* 0x000fe200078e00ff */
[----:B------:R-:W-:-:S02]  /*edb0*/  LOP3.LUT R13, R5, 0xffff0000, RZ, 0xc0, !PT ;  /* 0xffff0000050d7812 */ /* 0x000fc400078ec0ff */
[----:B--2---:R-:W-:Y:S01]  /*edc0*/  LOP3.LUT R17, R10, 0xffff0000, RZ, 0xc0, !PT ;  /* 0xffff00000a117812 */ /* 0x004fe200078ec0ff */
[----:B------:R-:W-:Y:S01]  /*edd0*/  FMUL.FTZ R12, R0, R15 ;  /* 0x0000000f000c7220 */ /* 0x000fe20000410000 */
[----:B------:R-:W-:Y:S01]  /*ede0*/  LOP3.LUT R16, R11, 0xffff0000, RZ, 0xc0, !PT ;  /* 0xffff00000b107812 */ /* 0x000fe200078ec0ff */
[----:B------:R-:W-:Y:S01]  /*edf0*/  FMUL.FTZ R14, R20, R13 ;  /* 0x0000000d140e7220 */ /* 0x000fe20000410000 */
[----:B------:R-:W-:Y:S01]  /*ee00*/  SHF.L.U32 R5, R5, 0x10, RZ ;  /* 0x0000001005057819 */ /* 0x000fe200000006ff */
[-C--:B------:R-:W-:Y:S01]  /*ee10*/  FMUL.FTZ R0, R0, R17.reuse ;  /* 0x0000001100007220 */ /* 0x080fe20000410000 */
[----:B------:R-:W-:Y:S01]  /*ee20*/  SHF.L.U32 R10, R10, 0x10, RZ ;  /* 0x000000100a0a7819 */ /* 0x000fe200000006ff */
[----:B------:R-:W-:Y:S02]  /*ee30*/  IMAD.U32 R11, R11, 0x10000, RZ ;  /* 0x000100000b0b7824 */ /* 0x000fe400078e00ff */
[C---:B------:R-:W-:Y:S01]  /*ee40*/  FFMA.FTZ R12, R3.reuse, R17, -R12 ;  /* 0x00000011030c7223 */ /* 0x040fe2000001080c */
[----:B------:R-:W-:Y:S01]  /*ee50*/  FMUL.FTZ R20, R20, R16 ;  /* 0x0000001014147220 */ /* 0x000fe20000410000 */
[----:B------:R-:W-:Y:S01]  /*ee60*/  FFMA.FTZ R3, R3, R15, R0 ;  /* 0x0000000f03037223 */ /* 0x000fe20000010000 */
[C---:B------:R-:W-:Y:S01]  /*ee70*/  FMUL.FTZ R0, R23.reuse, R4 ;  /* 0x0000000417007220 */ /* 0x040fe20000410000 */
[C---:B------:R-:W-:Y:S01]  /*ee80*/  FMUL.FTZ R15, R32.reuse, R5 ;  /* 0x00000005200f7220 */ /* 0x040fe20000410000 */
[----:B------:R-:W-:Y:S01]  /*ee90*/  FMUL.FTZ R23, R23, R10 ;  /* 0x0000000a17177220 */ /* 0x000fe20000410000 */
[----:B------:R-:W-:Y:S01]  /*eea0*/  FMUL.FTZ R32, R32, R11 ;  /* 0x0000000b20207220 */ /* 0x000fe20000410000 */
[C---:B------:R-:W-:Y:S01]  /*eeb0*/  FFMA.FTZ R14, R21.reuse, R16, -R14 ;  /* 0x00000010150e7223 */ /* 0x040fe2000001080e */
[----:B------:R-:W-:Y:S01]  /*eec0*/  FFMA.FTZ R13, R21, R13, R20 ;  /* 0x0000000d150d7223 */ /* 0x000fe20000010014 */
[C---:B------:R-:W-:Y:S01]  /*eed0*/  FFMA.FTZ R23, R9.reuse, R4, R23 ;  /* 0x0000000409177223 */ /* 0x040fe20000010017 */
[C---:B------:R-:W-:Y:S01]  /*eee0*/  FFMA.FTZ R15, R22.reuse, R11, -R15 ;  /* 0x0000000b160f7223 */ /* 0x040fe2000001080f */
[----:B------:R-:W-:Y:S01]  /*eef0*/  FFMA.FTZ R32, R22, R5, R32 ;  /* 0x0000000516207223 */ /* 0x000fe20000010020 */
[----:B------:R-:W-:Y:S01]  /*ef00*/  FFMA.FTZ R0, R9, R10, -R0 ;  /* 0x0000000a09007223 */ /* 0x000fe20000010800 */
[----:B------:R-:W-:-:S02]  /*ef10*/  F2FP.BF16.F32.PACK_AB R4, R3, R12 ;  /* 0x0000000c0304723e */ /* 0x000fc400000010ff */
[----:B------:R-:W-:Y:S02]  /*ef20*/  F2FP.BF16.F32.PACK_AB R3, R13, R14 ;  /* 0x0000000e0d03723e */ /* 0x000fe400000010ff */
[----:B------:R-:W-:Y:S02]  /*ef30*/  F2FP.BF16.F32.PACK_AB R14, R32, R15 ;  /* 0x0000000f200e723e */ /* 0x000fe400000010ff */
[----:B------:R-:W-:Y:S02]  /*ef40*/  F2FP.BF16.F32.PACK_AB R12, R23, R0 ;  /* 0x00000000170c723e */ /* 0x000fe400000010ff */
[----:B------:R-:W-:Y:S02]  /*ef50*/  MOV R13, R4 ;  /* 0x00000004000d7202 */ /* 0x000fe40000000f00 */
[----:B------:R-:W-:Y:S02]  /*ef60*/  MOV R15, R3 ;  /* 0x00000003000f7202 */ /* 0x000fe40000000f00 */
.L_x_3983:
[----:B------:R-:W-:Y:S05]  /*ef70*/  BSYNC B0 ;  /* 0x0000000000007941 */ /* 0x000fea0003800000 */
.L_x_3982:
[----:B-----5:R3:W-:Y:S04]  /*ef80*/  STS.128 [R245+0x1800], R12 ;  /* 0x0018000cf5007388 */ /* 0x0207e80000000c00 */
[----:B------:R3:W5:Y:S01]  /*ef90*/  LD.E.128 R20, desc[UR6][R18.64+0x80] ;  /* 0x0000800612147980 */ /* 0x000762000c101d00 */
[----:B------:R-:W-:Y:S04]  /*efa0*/  BSSY B0, `(.L_x_3984) ;  /* 0x0000028000007945 */ /* 0x000fe80003800000 */
[----:B------:R-:W-:Y:S05]  /*efb0*/  @P1 BRA `(.L_x_3985) ;  /* 0x0000000000981947 */ /* 0x000fea0003800000 */
[----:B------:R-:W3:Y:S04]  /*efc0*/  LD.E.64 R4, desc[UR6][R30.64+0x40] ;  /* 0x000040061e047980 */ /* 0x000ee8000c101b00 */
[----:B------:R-:W2:Y:S01]  /*efd0*/  LD.E.64 R10, desc[UR6][R28.64+0x40] ;  /* 0x000040061c0a7980 */ /* 0x000ea2000c101b00 */
[C---:B-----5:R-:W-:Y:S02]  /*efe0*/  LOP3.LUT R0, R21.reuse, 0xffff0000, RZ, 0xc0, !PT ;  /* 0xffff000015007812 */ /* 0x060fe400078ec0ff */
[C---:B------:R-:W-:Y:S02]  /*eff0*/  SHF.L.U32 R9, R20.reuse, 0x10, RZ ;  /* 0x0000001014097819 */ /* 0x040fe400000006ff */
[----:B----4-:R-:W-:Y:S02]  /*f000*/  LOP3.LUT R32, R20, 0xffff0000, RZ, 0xc0, !PT ;  /* 0xffff000014207812 */ /* 0x010fe400078ec0ff */
[----:B------:R-:W-:Y:S01]  /*f010*/  SHF.L.U32 R3, R21, 0x10, RZ ;  /* 0x0000001015037819 */ /* 0x000fe200000006ff */
[----:B------:R-:W-:Y:S01]  /*f020*/  IMAD.U32 R21, R22, 0x10000, RZ ;  /* 0x0001000016157824 */ /* 0x000fe200078e00ff */
[----:B------:R-:W-:-:S02]  /*f030*/  SHF.L.U32 R20, R23, 0x10, RZ ;  /* 0x0000001017147819 */ /* 0x000fc400000006ff */
[----:B------:R-:W-:Y:S02]  /*f040*/  LOP3.LUT R16, R23, 0xffff0000, RZ, 0xc0, !PT ;  /* 0xffff000017107812 */ /* 0x000fe400078ec0ff */
[----:B------:R-:W-:Y:S02]  /*f050*/  LOP3.LUT R22, R22, 0xffff0000, RZ, 0xc0, !PT ;  /* 0xffff000016167812 */ /* 0x000fe400078ec0ff */
[----:B---3--:R-:W-:Y:S02]  /*f060*/  LOP3.LUT R14, R4, 0xffff0000, RZ, 0xc0, !PT ;  /* 0xffff0000040e7812 */ /* 0x008fe400078ec0ff */
        /* <DEDUP_REMOVED lines=27> */
.L_x_3985:
[----:B------:R-:W-:Y:S05]  /*f220*/  BSYNC B0 ;  /* 0x0000000000007941 */ /* 0x000fea0003800000 */
.L_x_3984:
[----:B-----5:R1:W-:Y:S04]  /*f230*/  STS.128 [R245+0x3800], R20 ;  /* 0x00380014f5007388 */ /* 0x0203e80000000c00 */
[----:B---3--:R1:W5:Y:S01]  /*f240*/  LD.E.128 R12, desc[UR6][R18.64+0x100] ;  /* 0x00010006120c7980 */ /* 0x008362000c101d00 */
[----:B------:R-:W-:Y:S04]  /*f250*/  BSSY B0, `(.L_x_3986) ;  /* 0x000002a000007945 */ /* 0x000fe80003800000 */
[----:B------:R-:W-:Y:S05]  /*f260*/  @P0 BRA `(.L_x_3987) ;  /* 0x0000000000a00947 */ /* 0x000fea0003800000 */
[----:B------:R-:W3:Y:S04]  /*f270*/  LD.E.64 R4, desc[UR6][R30.64+0x80] ;  /* 0x000080061e047980 */ /* 0x000ee8000c101b00 */
[----:B------:R-:W2:Y:S01]  /*f280*/  LD.E.64 R10, desc[UR6][R28.64+0x80] ;  /* 0x000080061c0a7980 */ /* 0x000ea2000c101b00 */
[C---:B-1---5:R-:W-:Y:S01]  /*f290*/  IMAD.U32 R21, R15.reuse, 0x10000, RZ ;  /* 0x000100000f157824 */ /* 0x062fe200078e00ff */
        /* <DEDUP_REMOVED lines=37> */
.L_x_3987:
[----:B------:R-:W-:Y:S05]  /*f4f0*/  BSYNC B0 ;  /* 0x0000000000007941 */ /* 0x000fea0003800000 */
.L_x_3986:
[----:B-----5:R3:W-:Y:S04]  /*f500*/  STS.128 [R245+0x5800], R12 ;  /* 0x0058000cf5007388 */ /* 0x0207e80000000c00 */
[----:B-12---:R-:W5:Y:S01]  /*f510*/  LD.E.128 R16, desc[UR6][R18.64+0x180] ;  /* 0x0001800612107980 */ /* 0x006f62000c101d00 */
[----:B------:R-:W-:Y:S01]  /*f520*/  IADD3 R24, R24, 0xc0, RZ ;  /* 0x000000c018187810 */ /* 0x000fe20007ffe0ff */
[----:B------:R-:W-:Y:S03]  /*f530*/  BSSY B0, `(.L_x_3988) ;  /* 0x0000029000007945 */ /* 0x000fe60003800000 */
[----:B------:R-:W-:-:S13]  /*f540*/  ISETP.GE.AND P0, PT, R24, R7, PT ;  /* 0x000000071800720c */ /* 0x000fda0003f06270 */
[----:B------:R-:W-:Y:S05]  /*f550*/  @P0 BRA `(.L_x_3989) ;  /* 0x0000000000980947 */ /* 0x000fea0003800000 */
[----:B------:R-:W3:Y:S04]  /*f560*/  LD.E.64 R4, desc[UR6][R30.64+0xc0] ;  /* 0x0000c0061e047980 */ /* 0x000ee8000c101b00 */
[----:B------:R-:W2:Y:S01]  /*f570*/  LD.E.64 R10, desc[UR6][R28.64+0xc0] ;  /* 0x0000c0061c0a7980 */ /* 0x000ea2000c101b00 */
[----:B-----5:R-:W-:Y:S02]  /*f580*/  LOP3.LUT R0, R17, 0xffff0000, RZ, 0xc0, !PT ;  /* 0xffff000011007812 */ /* 0x020fe400078ec0ff */
[C---:B------:R-:W-:Y:S02]  /*f590*/  SHF.L.U32 R7, R16.reuse, 0x10, RZ ;  /* 0x0000001010077819 */ /* 0x040fe400000006ff */
[----:B------:R-:W-:Y:S02]  /*f5a0*/  LOP3.LUT R20, R16, 0xffff0000, RZ, 0xc0, !PT ;  /* 0xffff000010147812 */ /* 0x000fe400078ec0ff */
[----:B------:R-:W-:-:S02]  /*f5b0*/  LOP3.LUT R16, R19, 0xffff0000, RZ, 0xc0, !PT ;  /* 0xffff000013107812 */ /* 0x000fc400078ec0ff */
[----:B------:R-:W-:Y:S02]  /*f5c0*/  SHF.L.U32 R3, R17, 0x10, RZ ;  /* 0x0000001011037819 */ /* 0x000fe400000006ff */
[----:B------:R-:W-:Y:S01]  /*f5d0*/  SHF.L.U32 R17, R19, 0x10, RZ ;  /* 0x0000001013117819 */ /* 0x000fe200000006ff */
[C---:B------:R-:W-:Y:S01]  /*f5e0*/  IMAD.U32 R19, R18.reuse, 0x10000, RZ ;  /* 0x0001000012137824 */ /* 0x040fe200078e00ff */
        /* <DEDUP_REMOVED lines=10> */
[-C--:B------:R-:W-:Y:S01]  /*f690*/  FMUL.FTZ R16, R16, R14.reuse ;  /* 0x0000000e10107220 */ /* 0x080fe20000410000 */
[----:B------:R-:W-:Y:S01]  /*f6a0*/  FFMA.FTZ R18, R17, R14, -R18 ;  /* 0x0000000e11127223 */ /* 0x000fe20000010812 */
[----:B------:R-:W-:Y:S01]  /*f6b0*/  FFMA.FTZ R3, R3, R13, R0 ;  /* 0x0000000d03037223 */ /* 0x000fe20000010000 */
[----:B------:R-:W-:Y:S01]  /*f6c0*/  IMAD.U32 R10, R10, 0x10000, RZ ;  /* 0x000100000a0a7824 */ /* 0x000fe200078e00ff */
[----:B------:R-:W-:Y:S01]  /*f6d0*/  SHF.L.U32 R0, R5, 0x10, RZ ;  /* 0x0000001005007819 */ /* 0x000fe200000006ff */
[----:B------:R-:W-:Y:S01]  /*f6e0*/  FFMA.FTZ R9, R17, R9, R16 ;  /* 0x0000000911097223 */ /* 0x000fe20000010010 */
[----:B------:R-:W-:Y:S01]  /*f6f0*/  SHF.L.U32 R14, R11, 0x10, RZ ;  /* 0x000000100b0e7819 */ /* 0x000fe200000006ff */
[C---:B------:R-:W-:Y:S01]  /*f700*/  FMUL.FTZ R16, R20.reuse, R4 ;  /* 0x0000000414107220 */ /* 0x040fe20000410000 */
[----:B------:R-:W-:Y:S01]  /*f710*/  FMUL.FTZ R5, R20, R10 ;  /* 0x0000000a14057220 */ /* 0x000fe20000410000 */
[----:B------:R-:W-:Y:S01]  /*f720*/  FMUL.FTZ R20, R21, R0 ;  /* 0x0000000015147220 */ /* 0x000fe20000410000 */
[----:B------:R-:W-:Y:S01]  /*f730*/  F2FP.BF16.F32.PACK_AB R17, R3, R12 ;  /* 0x0000000c0311723e */ /* 0x000fe200000010ff */
        /* <DEDUP_REMOVED lines=8> */
.L_x_3989:
[----:B------:R-:W-:Y:S05]  /*f7c0*/  BSYNC B0 ;  /* 0x0000000000007941 */ /* 0x000fea0003800000 */
.L_x_3988:
[----:B-----5:R1:W-:Y:S01]  /*f7d0*/  STS.128 [R245+0x7800], R16 ;  /* 0x00780010f5007388 */ /* 0x0203e20000000c00 */
[----:B------:R-:W-:Y:S05]  /*f7e0*/  BRA `(.L_x_3981) ;  /* 0x0000005c00107947 */ /* 0x000fea0003800000 */
.L_x_3950:
        /* <DEDUP_REMOVED lines=24> */
[----:B------:R-:W3:Y:S01]  /*f970*/  LD.E.128 R32, desc[UR6][R32.64] ;  /* 0x0000000620207980 */ /* 0x000ee2000c101d00 */
        /* <DEDUP_REMOVED lines=36> */
[----:B------:R-:W-:Y:S01]  /*fbc0*/  FMUL.FTZ R31, R28, R31 ;  /* 0x0000001f1c1f7220 */ /* 0x000fe20000410000 */
[----:B------:R-:W-:Y:S01]  /*fbd0*/  @!P3 FADD.FTZ R52, -R52, -RZ ;  /* 0x800000ff3434b221 */ /* 0x000fe20000010100 */
[----:B------:R-:W-:Y:S01]  /*fbe0*/  @!P3 FADD.FTZ R35, -R35, -RZ ;  /* 0x800000ff2323b221 */ /* 0x000fe20000010100 */
        /* <DEDUP_REMOVED lines=25> */
.L_x_3993:
[----:B------:R-:W-:Y:S05]  /*fd80*/  BSYNC B0 ;  /* 0x0000000000007941 */ /* 0x000fea0003800000 */
.L_x_3992:
        /* <DEDUP_REMOVED lines=12> */
[----:B------:R-:W-:Y:S01]  /*fe50*/  LEA R32, P1, R33, R14, 0x1 ;  /* 0x0000000e21207211 */ /* 0x000fe200078208ff */
[----:B------:R-:W-:Y:S01]  /*fe60*/  IMAD.MOV.U32 R2, RZ, RZ, RZ ;  /* 0x000000ffff027224 */ /* 0x000fe200078e00ff */
[----:B------:R-:W-:Y:S01]  /*fe70*/  @P2 IADD3 R2, -R9, RZ, RZ ;  /* 0x000000ff09022210 */ /* 0x000fe20007ffe1ff */
[----:B------:R-:W3:Y:S01]  /*fe80*/  LD.E.128 R28, desc[UR6][R28.64+0x80] ;  /* 0x000080061c1c7980 */ /* 0x000ee2000c101d00 */
[----:B------:R-:W-:Y:S02]  /*fe90*/  LEA.HI.X R33, R33, R15, R13, 0x1, P1 ;  /* 0x0000000f21217211 */ /* 0x000fe400008f0c0d */
[----:B------:R-:W-:-:S04]  /*fea0*/  IADD3 R37, P1, R2, R3, RZ ;  /* 0x0000000302257210 */ /* 0x000fc80007f3e0ff */
[----:B------:R-:W4:Y:S01]  /*feb0*/  LD.E.128 R32, desc[UR6][R32.64+0x80] ;  /* 0x0000800620207980 */ /* 0x000f22000c101d00 */
        /* <DEDUP_REMOVED lines=17> */
[C---:B------:R-:W-:Y:S01]  /*ffd0*/  SHF.L.U32 R29, R31.reuse, 0x10, RZ ;  /* 0x000000101f1d7819 */ /* 0x040fe200000006ff */
[----:B----4-:R-:W-:Y:S01]  /*ffe0*/  IMAD.U32 R51, R34, 0x10000, RZ ;  /* 0x0001000022337824 */ /* 0x010fe200078e00ff */
        /* <DEDUP_REMOVED lines=45> */
.L_x_3995:
[----:B------:R-:W-:Y:S05]  /*102c0*/  BSYNC B0 ;  /* 0x0000000000007941 */ /* 0x000fea0003800000 */
.L_x_3994:
        /* <DEDUP_REMOVED lines=15> */
[----:B------:R-:W2:Y:S01]  /*103c0*/  LD.E.128 R28, desc[UR6][R28.64+0x100] ;  /* 0x000100061c1c7980 */ /* 0x000ea2000c101d00 */
        /* <DEDUP_REMOVED lines=14> */
[----:B------:R-:W-:Y:S02]  /*104b0*/  SHF.L.U32 R46, R47, 0x10, RZ ;  /* 0x000000102f2e7819 */ /* 0x000fe400000006ff */
[C---:B--2---:R-:W-:Y:S01]  /*104c0*/  SHF.L.U32 R13, R29.reuse, 0x10, RZ ;  /* 0x000000101d0d7819 */ /* 0x044fe200000006ff */
[----:B---3--:R-:W-:Y:S01]  /*104d0*/  IMAD.U32 R41, R30, 0x10000, RZ ;  /* 0x000100001e297824 */ /* 0x008fe200078e00ff */
[----:B------:R-:W-:Y:S01]  /*104e0*/  LOP3.LUT R42, R29, 0xffff0000, RZ, 0xc0, !PT ;  /* 0xffff00001d2a7812 */ /* 0x000fe200078ec0ff */
[----:B------:R-:W-:Y:S01]  /*104f0*/  IMAD.U32 R40, R28, 0x10000, RZ ;  /* 0x000100001c287824 */ /* 0x000fe200078e00ff */
[C---:B------:R-:W-:Y:S02]  /*10500*/  SHF.L.U32 R29, R31.reuse, 0x10, RZ ;  /* 0x000000101f1d7819 */ /* 0x040fe400000006ff */
[----:B------:R-:W-:Y:S01]  /*10510*/  LOP3.LUT R45, R31, 0xffff0000, RZ, 0xc0, !PT ;  /* 0xffff00001f2d7812 */ /* 0x000fe200078ec0ff */
[C---:B----4-:R-:W-:Y:S01]  /*10520*/  IMAD.U32 R43, R32.reuse, 0x10000, RZ ;  /* 0x00010000202b7824 */ /* 0x050fe200078e00ff */
        /* <DEDUP_REMOVED lines=45> */
.L_x_3997:
[----:B------:R-:W-:Y:S05]  /*10800*/  BSYNC B0 ;  /* 0x0000000000007941 */ /* 0x000fea0003800000 */
.L_x_3996:
        /* <DEDUP_REMOVED lines=32> */
[----:B------:R-:W-:Y:S02]  /*10a10*/  SHF.L.U32 R40, R41, 0x10, RZ ;  /* 0x0000001029287819 */ /* 0x000fe400000006ff */
[C---:B---3--:R-:W-:Y:S01]  /*10a20*/  SHF.L.U32 R13, R29.reuse, 0x10, RZ ;  /* 0x000000101d0d7819 */ /* 0x048fe200000006ff */
[----:B------:R-:W-:Y:S01]  /*10a30*/  IMAD.U32 R43, R30, 0x10000, RZ ;  /* 0x000100001e2b7824 */ /* 0x000fe200078e00ff */
[----:B--2---:R-:W-:Y:S01]  /*10a40*/  LOP3.LUT R44, R29, 0xffff0000, RZ, 0xc0, !PT ;  /* 0xffff00001d2c7812 */ /* 0x004fe200078ec0ff */
[----:B------:R-:W-:Y:S01]  /*10a50*/  IMAD.U32 R41, R28, 0x10000, RZ ;  /* 0x000100001c297824 */ /* 0x000fe200078e00ff */
[C---:B------:R-:W-:Y:S02]  /*10a60*/  SHF.L.U32 R29, R31.reuse, 0x10, RZ ;  /* 0x000000101f1d7819 */ /* 0x040fe400000006ff */
[----:B------:R-:W-:Y:S02]  /*10a70*/  LOP3.LUT R45, R31, 0xffff0000, RZ, 0xc0, !PT ;  /* 0xffff00001f2d7812 */ /* 0x000fe400078ec0ff */
[----:B------:R-:W-:Y:S01]  /*10a80*/  LOP3.LUT R30, R30, 0xffff0000, RZ, 0xc0, !PT ;  /* 0xffff00001e1e7812 */ /* 0x000fe200078ec0ff */
[C---:B----4-:R-:W-:Y:S01]  /*10a90*/  IMAD.U32 R46, R32.reuse, 0x10000, RZ ;  /* 0x00010000202e7824 */ /* 0x050fe200078e00ff */
[----:B------:R-:W-:Y:S01]  /*10aa0*/  LOP3.LUT R31, R32, 0xffff0000, RZ, 0xc0, !PT ;  /* 0xffff0000201f7812 */ /* 0x000fe200078ec0ff */
[----:B-1----:R-:W-:Y:S01]  /*10ab0*/  IMAD.U32 R48, R34, 0x10000, RZ ;  /* 0x0001000022307824 */ /* 0x002fe200078e00ff */
        /* <DEDUP_REMOVED lines=42> */
.L_x_3999:
[----:B------:R-:W-:Y:S05]  /*10d60*/  BSYNC B0 ;  /* 0x0000000000007941 */ /* 0x000fea0003800000 */
.L_x_3998:
[----:B-----5:R3:W-:Y:S02]  /*10d70*/  STS.128 [R245+0x6000], R40 ;  /* 0x00600028f5007388 */ /* 0x0207e40000000c00 */
.L_x_3991:
[----:B------:R-:W-:Y:S05]  /*10d80*/  BSYNC B1 ;  /* 0x0000000000017941 */ /* 0x000fea0003800000 */
.L_x_3990:
        /* <DEDUP_REMOVED lines=29> */
[----:B------:R-:W1:Y:S03]  /*10f60*/  LD.E.128 R28, desc[UR6][R28.64] ;  /* 0x000000061c1c7980 */ /* 0x000e66000c101d00 */
        /* <DEDUP_REMOVED lines=37> */
[----:B---3--:R-:W-:Y:S01]  /*111c0*/  LOP3.LUT R32, R36, 0xffff0000, RZ, 0xc0, !PT ;  /* 0xffff000024207812 */ /* 0x008fe200078ec0ff */
        /* <DEDUP_REMOVED lines=26> */
.L_x_4003:
[----:B------:R-:W-:Y:S05]  /*11370*/  BSYNC B0 ;  /* 0x0000000000007941 */ /* 0x000fea0003800000 */
.L_x_4002:
        /* <DEDUP_REMOVED lines=19> */
[----:B------:R-:W2:Y:S04]  /*114b0*/  LD.E.128 R32, desc[UR6][R32.64] ;  /* 0x0000000620207980 */ /* 0x000ea8000c101d00 */
        /* <DEDUP_REMOVED lines=8> */
[C---:B----4-:R-:W-:Y:S01]  /*11540*/  IMAD.U32 R40, R46.reuse, 0x10000, RZ ;  /* 0x000100002e287824 */ /* 0x050fe200078e00ff */
        /* <DEDUP_REMOVED lines=8> */
[C---:B------:R-:W-:Y:S01]  /*115d0*/  SHF.L.U32 R32, R33.reuse, 0x10, RZ ;  /* 0x0000001021207819 */ /* 0x040fe200000006ff */
[----:B------:R-:W-:Y:S01]  /*115e0*/  @!P1 FADD.FTZ R42, -R42, -RZ ;  /* 0x800000ff2a2a9221 */ /* 0x000fe20000010100 */
[----:B------:R-:W-:Y:S01]  /*115f0*/  LOP3.LUT R45, R33, 0xffff0000, RZ, 0xc0, !PT ;  /* 0xffff0000212d7812 */ /* 0x000fe200078ec0ff */
[----:B-1----:R-:W-:Y:S01]  /*11600*/  IMAD.U32 R48, R30, 0x10000, RZ ;  /* 0x000100001e307824 */ /* 0x002fe200078e00ff */
[----:B------:R-:W-:Y:S01]  /*11610*/  LOP3.LUT R34, R34, 0xffff0000, RZ, 0xc0, !PT ;  /* 0xffff000022227812 */ /* 0x000fe200078ec0ff */
[----:B------:R-:W-:Y:S01]  /*11620*/  IMAD.U32 R49, R28, 0x10000, RZ ;  /* 0x000100001c317824 */ /* 0x000fe200078e00ff */
        /* <DEDUP_REMOVED lines=18> */
[----:B------:R-:W-:Y:S01]  /*11750*/  FMUL.FTZ R47, R47, R32 ;  /* 0x000000202f2f7220 */ /* 0x000fe20000410000 */
[C---:B---3--:R-:W-:Y:S01]  /*11760*/  IMAD.U32 R30, R36.reuse, 0x10000, RZ ;  /* 0x00010000241e7824 */ /* 0x048fe200078e00ff */
[----:B------:R-:W-:Y:S01]  /*11770*/  LOP3.LUT R29, R36, 0xffff0000, RZ, 0xc0, !PT ;  /* 0xffff0000241d7812 */ /* 0x000fe200078ec0ff */
[C---:B------:R-:W-:Y:S01]  /*11780*/  IMAD.U32 R36, R38.reuse, 0x10000, RZ ;  /* 0x0001000026247824 */ /* 0x040fe200078e00ff */
[----:B------:R-:W-:Y:S01]  /*11790*/  SHF.L.U32 R28, R37, 0x10, RZ ;  /* 0x00000010251c7819 */ /* 0x000fe200000006ff */
[----:B------:R-:W-:Y:S01]  /*117a0*/  FMUL.FTZ R49, R49, R42 ;  /* 0x0000002a31317220 */ /* 0x000fe20000410000 */
        /* <DEDUP_REMOVED lines=19> */
.L_x_4005:
[----:B------:R-:W-:Y:S05]  /*118e0*/  BSYNC B0 ;  /* 0x0000000000007941 */ /* 0x000fea0003800000 */
.L_x_4004:
[----:B-----5:R2:W-:Y:S04]  /*118f0*/  STS.128 [R245+0x2800], R44 ;  /* 0x0028002cf5007388 */ /* 0x0205e80000000c00 */
[----:B----4-:R2:W5:Y:S01]  /*11900*/  LD.E.128 R40, desc[UR6][R22.64+0x100] ;  /* 0x0001000616287980 */ /* 0x010562000c101d00 */
        /* <DEDUP_REMOVED lines=34> */
[----:B--2---:R-:W-:Y:S01]  /*11b30*/  IMAD.U32 R44, R34, 0x10000, RZ ;  /* 0x00010000222c7824 */ /* 0x004fe200078e00ff */
[C---:B------:R-:W-:Y:S01]  /*11b40*/  SHF.L.U32 R32, R33.reuse, 0x10, RZ ;  /* 0x0000001021207819 */ /* 0x040fe200000006ff */
[----:B------:R-:W-:Y:S01]  /*11b50*/  @!P0 FADD.FTZ R42, -R42, -RZ ;  /* 0x800000ff2a2a8221 */ /* 0x000fe20000010100 */
[----:B------:R-:W-:Y:S01]  /*11b60*/  LOP3.LUT R45, R33, 0xffff0000, RZ, 0xc0, !PT ;  /* 0xffff0000212d7812 */ /* 0x000fe200078ec0ff */
[----:B-1----:R-:W-:Y:S01]  /*11b70*/  IMAD.U32 R49, R28, 0x10000, RZ ;  /* 0x000100001c317824 */ /* 0x002fe200078e00ff */
[----:B------:R-:W-:Y:S01]  /*11b80*/  LOP3.LUT R34, R34, 0xffff0000, RZ, 0xc0, !PT ;  /* 0xffff000022227812 */ /* 0x000fe200078ec0ff */
[----:B------:R-:W-:Y:S01]  /*11b90*/  IMAD.U32 R51, R30, 0x10000, RZ ;  /* 0x000100001e337824 */ /* 0x000fe200078e00ff */
[C---:B------:R-:W-:Y:S01]  /*11ba0*/  SHF.L.U32 R33, R35.reuse, 0x10, RZ ;  /* 0x0000001023217819 */ /* 0x040fe200000006ff */
        /* <DEDUP_REMOVED lines=10> */
[----:B------:R-:W-:Y:S01]  /*11c50*/  FMUL.FTZ R47, R47, R32 ;  /* 0x000000202f2f7220 */ /* 0x000fe20000410000 */
[C---:B------:R-:W-:Y:S01]  /*11c60*/  SHF.L.U32 R30, R31.reuse, 0x10, RZ ;  /* 0x000000101f1e7819 */ /* 0x040fe200000006ff */
[----:B------:R-:W-:Y:S01]  /*11c70*/  @!P0 FADD.FTZ R44, -R44, -RZ ;  /* 0x800000ff2c2c8221 */ /* 0x000fe20000010100 */
[----:B------:R-:W-:Y:S01]  /*11c80*/  LOP3.LUT R48, R31, 0xffff0000, RZ, 0xc0, !PT ;  /* 0xffff00001f307812 */ /* 0x000fe200078ec0ff */
[----:B------:R-:W-:Y:S01]  /*11c90*/  @!P0 FADD.FTZ R35, -R35, -RZ ;  /* 0x800000ff23238221 */ /* 0x000fe20000010100 */
        /* <DEDUP_REMOVED lines=27> */
.L_x_4007:
[----:B------:R-:W-:Y:S05]  /*11e50*/  BSYNC B0 ;  /* 0x0000000000007941 */ /* 0x000fea0003800000 */
.L_x_4006:
        /* <DEDUP_REMOVED lines=22> */
[----:B------:R-:W2:Y:S02]  /*11fc0*/  LD.E.128 R36, desc[UR6][R36.64] ;  /* 0x0000000624247980 */ /* 0x000ea4000c101d00 */
[----:B--234-:R-:W-:-:S04]  /*11fd0*/  IADD3 R23, P1, R13, R2, RZ ;  /* 0x000000020d177210 */ /* 0x01cfc80007f3e0ff */
        /* <DEDUP_REMOVED lines=12> */
[C---:B------:R-:W-:Y:S01]  /*120a0*/  IMAD.U32 R23, R32.reuse, 0x10000, RZ ;  /* 0x0001000020177824 */ /* 0x040fe200078e00ff */
[----:B------:R-:W-:Y:S01]  /*120b0*/  LOP3.LUT R22, R32, 0xffff0000, RZ, 0xc0, !PT ;  /* 0xffff000020167812 */ /* 0x000fe200078ec0ff */
[C---:B------:R-:W-:Y:S01]  /*120c0*/  IMAD.U32 R32, R34.reuse, 0x10000, RZ ;  /* 0x0001000022207824 */ /* 0x040fe200078e00ff */
[----:B------:R-:W-:Y:S02]  /*120d0*/  LOP3.LUT R31, R34, 0xffff0000, RZ, 0xc0, !PT ;  /* 0xffff0000221f7812 */ /* 0x000fe400078ec0ff */
[C---:B------:R-:W-:Y:S02]  /*120e0*/  SHF.L.U32 R29, R35.reuse, 0x10, RZ ;  /* 0x00000010231d7819 */ /* 0x040fe400000006ff */
[----:B------:R-:W-:Y:S02]  /*120f0*/  LOP3.LUT R45, R35, 0xffff0000, RZ, 0xc0, !PT ;  /* 0xffff0000232d7812 */ /* 0x000fe400078ec0ff */
[C---:B------:R-:W-:Y:S01]  /*12100*/  SHF.L.U32 R34, R37.reuse, 0x10, RZ ;  /* 0x0000001025227819 */ /* 0x040fe200000006ff */
[----:B------:R-:W-:Y:S01]  /*12110*/  IMAD.U32 R44, R36, 0x10000, RZ ;  /* 0x00010000242c7824 */ /* 0x000fe200078e00ff */
        /* <DEDUP_REMOVED lines=10> */
[----:B-1----:R-:W-:Y:S01]  /*121c0*/  LOP3.LUT R48, R39, 0xffff0000, RZ, 0xc0, !PT ;  /* 0xffff000027307812 */ /* 0x002fe200078ec0ff */
        /* <DEDUP_REMOVED lines=8> */
[C---:B--2---:R-:W-:Y:S01]  /*12250*/  IMAD.U32 R34, R40.reuse, 0x10000, RZ ;  /* 0x0001000028227824 */ /* 0x044fe200078e00ff */
[----:B------:R-:W-:Y:S01]  /*12260*/  LOP3.LUT R32, R40, 0xffff0000, RZ, 0xc0, !PT ;  /* 0xffff000028207812 */ /* 0x000fe200078ec0ff */
[----:B------:R-:W-:Y:S01]  /*12270*/  FMUL.FTZ R29, R29, R36 ;  /* 0x000000241d1d7220 */ /* 0x000fe20000410000 */
[C---:B------:R-:W-:Y:S01]  /*12280*/  SHF.L.U32 R22, R41.reuse, 0x10, RZ ;  /* 0x0000001029167819 */ /* 0x040fe200000006ff */
        /* <DEDUP_REMOVED lines=23> */
.L_x_4009:
[----:B------:R-:W-:Y:S05]  /*12400*/  BSYNC B0 ;  /* 0x0000000000007941 */ /* 0x000fea0003800000 */
.L_x_4008:
[----:B-----5:R1:W-:Y:S02]  /*12410*/  STS.128 [R245+0x6800], R28 ;  /* 0x0068001cf5007388 */ /* 0x0203e40000000c00 */
.L_x_4001:
[----:B------:R-:W-:Y:S05]  /*12420*/  BSYNC B1 ;  /* 0x0000000000017941 */ /* 0x000fea0003800000 */
.L_x_4000:
        /* <DEDUP_REMOVED lines=15> */
[----:B--2---:R-:W-:Y:S02]  /*12520*/  IMAD.MOV.U32 R23, RZ, RZ, RZ ;  /* 0x000000ffff177224 */ /* 0x004fe400078e00ff */
[----:B------:R-:W-:Y:S01]  /*12530*/  IMAD.MOV.U32 R13, RZ, RZ, R9 ;  /* 0x000000ffff0d7224 */ /* 0x000fe200078e0009 */
[----:B------:R-:W-:-:S04]  /*12540*/  IADD3 R10, P3, R4, R3, RZ ;  /* 0x00000003040a7210 */ /* 0x000fc80007f7e0ff */
[----:B------:R-:W-:-:S03]  /*12550*/  LEA.HI.X.SX32 R4, R4, R5, 0x1, P3 ;  /* 0x0000000504047211 */ /* 0x000fc600018f0eff */
[----:B------:R-:W-:Y:S01]  /*12560*/  @P2 IADD3 R23, -R9, RZ, RZ ;  /* 0x000000ff09172210 */ /* 0x000fe20007ffe1ff */
[----:B------:R-:W-:-:S03]  /*12570*/  @P2 IMAD.MOV R13, RZ, RZ, -R9 ;  /* 0x000000ffff0d2224 */ /* 0x000fc600078e0a09 */
[----:B-1----:R-:W-:-:S04]  /*12580*/  IADD3 R29, P3, R23, R10, RZ ;  /* 0x0000000a171d7210 */ /* 0x002fc80007f7e0ff */
        /* <DEDUP_REMOVED lines=73> */
.L_x_4013:
[----:B------:R-:W-:Y:S05]  /*12a20*/  BSYNC B0 ;  /* 0x0000000000007941 */ /* 0x000fea0003800000 */
.L_x_4012:
[----:B-----5:R4:W-:Y:S04]  /*12a30*/  STS.128 [R245+0x1000], R40 ;  /* 0x00100028f5007388 */ /* 0x0209e80000000c00 */
[----:B--2---:R4:W5:Y:S01]  /*12a40*/  LD.E.128 R44, desc[UR6][R20.64+0x80] ;  /* 0x00008006142c7980 */ /* 0x004962000c101d00 */
[----:B------:R-:W-:Y:S04]  /*12a50*/  BSSY B0, `(.L_x_4014) ;  /* 0x0000054000007945 */ /* 0x000fe80003800000 */
        /* <DEDUP_REMOVED lines=8> */
[----:B------:R-:W-:-:S03]  /*12ae0*/  @P1 IMAD.MOV R13, RZ, RZ, -R9 ;  /* 0x000000ffff0d1224 */ /* 0x000fc600078e0a09 */
[----:B-1----:R-:W-:-:S04]  /*12af0*/  IADD3 R29, P2, R23, R4, RZ ;  /* 0x00000004171d7210 */ /* 0x002fc80007f5e0ff */
        /* <DEDUP_REMOVED lines=17> */
[C---:B------:R-:W-:Y:S02]  /*12c10*/  SHF.L.U32 R22, R46.reuse, 0x10, RZ ;  /* 0x000000102e167819 */ /* 0x040fe400000006ff */
[----:B------:R-:W-:Y:S01]  /*12c20*/  LOP3.LUT R13, R46, 0xffff0000, RZ, 0xc0, !PT ;  /* 0xffff00002e0d7812 */ /* 0x000fe200078ec0ff */
[C---:B------:R-:W-:Y:S01]  /*12c30*/  IMAD.U32 R46, R47.reuse, 0x10000, RZ ;  /* 0x000100002f2e7824 */ /* 0x040fe200078e00ff */
[----:B------:R-:W-:-:S02]  /*12c40*/  LOP3.LUT R12, R47, 0xffff0000, RZ, 0xc0, !PT ;  /* 0xffff00002f0c7812 */ /* 0x000fc400078ec0ff */
[C---:B--2---:R-:W-:Y:S01]  /*12c50*/  SHF.L.U32 R23, R33.reuse, 0x10, RZ ;  /* 0x0000001021177819 */ /* 0x044fe200000006ff */
[----:B----4-:R-:W-:Y:S01]  /*12c60*/  IMAD.U32 R41, R34, 0x10000, RZ ;  /* 0x0001000022297824 */ /* 0x010fe200078e00ff */
[----:B------:R-:W-:Y:S01]  /*12c70*/  LOP3.LUT R42, R33, 0xffff0000, RZ, 0xc0, !PT ;  /* 0xffff0000212a7812 */ /* 0x000fe200078ec0ff */
[----:B------:R-:W-:Y:S01]  /*12c80*/  IMAD.U32 R40, R32, 0x10000, RZ ;  /* 0x0001000020287824 */ /* 0x000fe200078e00ff */
[----:B------:R-:W-:Y:S01]  /*12c90*/  LOP3.LUT R34, R34, 0xffff0000, RZ, 0xc0, !PT ;  /* 0xffff000022227812 */ /* 0x000fe200078ec0ff */
[----:B---3--:R-:W-:Y:S01]  /*12ca0*/  IMAD.U32 R45, R28, 0x10000, RZ ;  /* 0x000100001c2d7824 */ /* 0x008fe200078e00ff */
[----:B------:R-:W-:Y:S01]  /*12cb0*/  SHF.L.U32 R33, R35, 0x10, RZ ;  /* 0x0000001023217819 */ /* 0x000fe200000006ff */
        /* <DEDUP_REMOVED lines=18> */
[----:B------:R-:W-:Y:S01]  /*12de0*/  FMUL.FTZ R33, R30, R33 ;  /* 0x000000211e217220 */ /* 0x000fe20000410000 */
[----:B------:R-:W-:Y:S01]  /*12df0*/  FMUL.FTZ R43, R43, R32 ;  /* 0x000000202b2b7220 */ /* 0x000fe20000410000 */
[----:B------:R-:W-:Y:S01]  /*12e00*/  FMUL.FTZ R23, R28, R23 ;  /* 0x000000171c177220 */ /* 0x000fe20000410000 */
[C---:B------:R-:W-:Y:S01]  /*12e10*/  IMAD.U32 R30, R36.reuse, 0x10000, RZ ;  /* 0x00010000241e7824 */ /* 0x040fe200078e00ff */
        /* <DEDUP_REMOVED lines=23> */
.L_x_4015:
[----:B------:R-:W-:Y:S05]  /*12f90*/  BSYNC B0 ;  /* 0x0000000000007941 */ /* 0x000fea0003800000 */
.L_x_4014:
[----:B-----5:R2:W-:Y:S04]  /*12fa0*/  STS.128 [R245+0x3000], R44 ;  /* 0x0030002cf5007388 */ /* 0x0205e80000000c00 */
[----:B----4-:R2:W5:Y:S01]  /*12fb0*/  LD.E.128 R40, desc[UR6][R20.64+0x100] ;  /* 0x0001000614287980 */ /* 0x010562000c101d00 */
        /* <DEDUP_REMOVED lines=24> */
[----:B-----5:R-:W-:Y:S01]  /*13140*/  SHF.L.U32 R13, R42, 0x10, RZ ;  /* 0x000000102a0d7819 */ /* 0x020fe200000006ff */
[----:B------:R-:W-:Y:S01]  /*13150*/  IMAD.U32 R4, R40, 0x10000, RZ ;  /* 0x0001000028047824 */ /* 0x000fe200078e00ff */
[----:B------:R-:W-:Y:S01]  /*13160*/  LOP3.LUT R12, R42, 0xffff0000, RZ, 0xc0, !PT ;  /* 0xffff00002a0c7812 */ /* 0x000fe200078ec0ff */
[----:B------:R-:W-:Y:S01]  /*13170*/  IMAD.U32 R42, R43, 0x10000, RZ ;  /* 0x000100002b2a7824 */ /* 0x000fe200078e00ff */
[----:B------:R-:W-:Y:S01]  /*13180*/  LOP3.LUT R2, R40, 0xffff0000, RZ, 0xc0, !PT ;  /* 0xffff000028027812 */ /* 0x000fe200078ec0ff */
[----:B------:R-:W-:Y:S01]  /*13190*/  IMAD.U32 R40, R41, 0x10000, RZ ;  /* 0x0001000029287824 */ /* 0x000fe200078e00ff */
[----:B------:R-:W-:Y:S02]  /*131a0*/  LOP3.LUT R10, R43, 0xffff0000, RZ, 0xc0, !PT ;  /* 0xffff00002b0a7812 */ /* 0x000fe400078ec0ff */
[----:B------:R-:W-:Y:S02]  /*131b0*/  LOP3.LUT R0, R41, 0xffff0000, RZ, 0xc0, !PT ;  /* 0xffff000029007812 */ /* 0x000fe400078ec0ff */
[C---:B----4-:R-:W-:Y:S01]  /*131c0*/  SHF.L.U32 R22, R33.reuse, 0x10, RZ ;  /* 0x0000001021167819 */ /* 0x050fe200000006ff */
[----:B------:R-:W-:Y:S01]  /*131d0*/  IMAD.U32 R43, R34, 0x10000, RZ ;  /* 0x00010000222b7824 */ /* 0x000fe200078e00ff */
[----:B--2---:R-:W-:Y:S01]  /*131e0*/  LOP3.LUT R44, R33, 0xffff0000, RZ, 0xc0, !PT ;  /* 0xffff0000212c7812 */ /* 0x004fe200078ec0ff */
[C---:B------:R-:W-:Y:S01]  /*131f0*/  IMAD.U32 R41, R32.reuse, 0x10000, RZ ;  /* 0x0001000020297824 */ /* 0x040fe200078e00ff */
[----:B------:R-:W-:Y:S01]  /*13200*/  LOP3.LUT R23, R32, 0xffff0000, RZ, 0xc0, !PT ;  /* 0xffff000020177812 */ /* 0x000fe200078ec0ff */
        /* <DEDUP_REMOVED lines=19> */
[----:B------:R-:W-:Y:S01]  /*13340*/  @!P0 FADD.FTZ R43, -R43, -RZ ;  /* 0x800000ff2b2b8221 */ /* 0x000fe20000010100 */
[----:B------:R-:W-:Y:S01]  /*13350*/  FMUL.FTZ R33, R30, R33 ;  /* 0x000000211e217220 */ /* 0x000fe20000410000 */
        /* <DEDUP_REMOVED lines=26> */
.L_x_4017:
[----:B------:R-:W-:Y:S05]  /*13500*/  BSYNC B0 ;  /* 0x0000000000007941 */ /* 0x000fea0003800000 */
.L_x_4016:
[----:B-----5:R4:W-:Y:S04]  /*13510*/  STS.128 [R245+0x5000], R40 ;  /* 0x00500028f5007388 */ /* 0x0209e80000000c00 */
[----:B------:R4:W5:Y:S01]  /*13520*/  LD.E.128 R32, desc[UR6][R20.64+0x180] ;  /* 0x0001800614207980 */ /* 0x000962000c101d00 */
[----:B------:R-:W-:Y:S01]  /*13530*/  IADD3 R0, R24, 0xc0, RZ ;  /* 0x000000c018007810 */ /* 0x000fe20007ffe0ff */
[----:B------:R-:W-:Y:S03]  /*13540*/  BSSY B0, `(.L_x_4018) ;  /* 0x0000055000007945 */ /* 0x000fe60003800000 */
[----:B------:R-:W-:-:S13]  /*13550*/  ISETP.GE.AND P0, PT, R0, R7, PT ;  /* 0x000000070000720c */ /* 0x000fda0003f06270 */
        /* <DEDUP_REMOVED lines=9> */
[----:B-1----:R-:W-:Y:S01]  /*135f0*/  IADD3 R29, P1, R23, R2, RZ ;  /* 0x00000002171d7210 */ /* 0x002fe20007f3e0ff */
[----:B--234-:R-:W-:-:S03]  /*13600*/  IMAD.WIDE R20, R13, 0x2, R20 ;  /* 0x000000020d147825 */ /* 0x01cfc600078e0214 */
[----:B------:R-:W-:Y:S01]  /*13610*/  LEA.HI.X.SX32 R23, R23, R0, 0x1, P1 ;  /* 0x0000000017177211 */ /* 0x000fe200008f0eff */
[----:B------:R-:W-:Y:S01]  /*13620*/  IMAD.MOV.U32 R13, RZ, RZ, RZ ;  /* 0x000000ffff0d7224 */ /* 0x000fe200078e00ff */
[----:B------:R-:W-:Y:S02]  /*13630*/  LEA R28, P1, R29, R14, 0x1 ;  /* 0x0000000e1d1c7211 */ /* 0x000fe400078208ff */
[----:B------:R-:W-:Y:S02]  /*13640*/  @P0 IADD3 R13, -R9, RZ, RZ ;  /* 0x000000ff090d0210 */ /* 0x000fe40007ffe1ff */
[----:B------:R-:W-:Y:S02]  /*13650*/  LEA.HI.X R29, R29, R15, R23, 0x1, P1 ;  /* 0x0000000f1d1d7211 */ /* 0x000fe400008f0c17 */
[C---:B------:R-:W-:Y:S01]  /*13660*/  IADD3 R37, P1, R13.reuse, R2, RZ ;  /* 0x000000020d257210 */ /* 0x040fe20007f3e0ff */
[----:B------:R-:W2:Y:S03]  /*13670*/  LD.E.128 R20, desc[UR6][R20.64+0x180] ;  /* 0x0001800614147980 */ /* 0x000ea6000c101d00 */
[----:B------:R-:W-:Y:S01]  /*13680*/  LEA.HI.X.SX32 R0, R13, R0, 0x1, P1 ;  /* 0x000000000d007211 */ /* 0x000fe200008f0eff */
[----:B------:R-:W3:Y:S01]  /*13690*/  LD.E.128 R28, desc[UR6][R28.64] ;  /* 0x000000061c1c7980 */ /* 0x000ee2000c101d00 */
[----:B------:R-:W-:-:S04]  /*136a0*/  LEA R36, P1, R37, R16, 0x1 ;  /* 0x0000001025247211 */ /* 0x000fc800078208ff */
[----:B------:R-:W-:-:S06]  /*136b0*/  LEA.HI.X R37, R37, R17, R0, 0x1, P1 ;  /* 0x0000001125257211 */ /* 0x000fcc00008f0c00 */
[----:B------:R-:W4:Y:S01]  /*136c0*/  LD.E.128 R36, desc[UR6][R36.64] ;  /* 0x0000000624247980 */ /* 0x000f22000c101d00 */
[C---:B-----5:R-:W-:Y:S01]  /*136d0*/  IMAD.U32 R4, R32.reuse, 0x10000, RZ ;  /* 0x0001000020047824 */ /* 0x060fe200078e00ff */
[----:B------:R-:W-:Y:S01]  /*136e0*/  LOP3.LUT R2, R32, 0xffff0000, RZ, 0xc0, !PT ;  /* 0xffff000020027812 */ /* 0x000fe200078ec0ff */
[C---:B------:R-:W-:Y:S01]  /*136f0*/  IMAD.U32 R32, R33.reuse, 0x10000, RZ ;  /* 0x0001000021207824 */ /* 0x040fe200078e00ff */
[----:B------:R-:W-:Y:S02]  /*13700*/  LOP3.LUT R0, R33, 0xffff0000, RZ, 0xc0, !PT ;  /* 0xffff000021007812 */ /* 0x000fe400078ec0ff */
[C---:B------:R-:W-:Y:S02]  /*13710*/  SHF.L.U32 R13, R34.reuse, 0x10, RZ ;  /* 0x00000010220d7819 */ /* 0x040fe400000006ff */
[----:B------:R-:W-:Y:S02]  /*13720*/  LOP3.LUT R12, R34, 0xffff0000, RZ, 0xc0, !PT ;  /* 0xffff0000220c7812 */ /* 0x000fe400078ec0ff */
[C---:B------:R-:W-:Y:S01]  /*13730*/  LOP3.LUT R10, R35.reuse, 0xffff0000, RZ, 0xc0, !PT ;  /* 0xffff0000230a7812 */ /* 0x040fe200078ec0ff */
[----:B------:R-:W-:Y:S01]  /*13740*/  IMAD.U32 R35, R35, 0x10000, RZ ;  /* 0x0001000023237824 */ /* 0x000fe200078e00ff */
[----:B--2---:R-:W-:Y:S01]  /*13750*/  SHF.L.U32 R43, R21, 0x10, RZ ;  /* 0x00000010152b7819 */ /* 0x004fe200000006ff */
[C---:B---3--:R-:W-:Y:S01]  /*13760*/  IMAD.U32 R34, R28.reuse, 0x10000, RZ ;  /* 0x000100001c227824 */ /* 0x048fe200078e00ff */
[----:B------:R-:W-:Y:S01]  /*13770*/  LOP3.LUT R33, R28, 0xffff0000, RZ, 0xc0, !PT ;  /* 0xffff00001c217812 */ /* 0x000fe200078ec0ff */
[----:B------:R-:W-:Y:S01]  /*13780*/  IMAD.U32 R40, R30, 0x10000, RZ ;  /* 0x000100001e287824 */ /* 0x000fe200078e00ff */
[----:B------:R-:W-:-:S02]  /*13790*/  SHF.L.U32 R28, R29, 0x10, RZ ;  /* 0x000000101d1c7819 */ /* 0x000fc400000006ff */
[----:B------:R-:W-:Y:S02]  /*137a0*/  LOP3.LUT R41, R29, 0xffff0000, RZ, 0xc0, !PT ;  /* 0xffff00001d297812 */ /* 0x000fe400078ec0ff */
        /* <DEDUP_REMOVED lines=23> */
[C---:B----4-:R-:W-:Y:S01]  /*13920*/  IMAD.U32 R28, R36.reuse, 0x10000, RZ ;  /* 0x00010000241c7824 */ /* 0x050fe200078e00ff */
        /* <DEDUP_REMOVED lines=22> */
.L_x_4019:
[----:B------:R-:W-:Y:S05]  /*13a90*/  BSYNC B0 ;  /* 0x0000000000007941 */ /* 0x000fea0003800000 */
.L_x_4018:
[----:B-----5:R1:W-:Y:S02]  /*13aa0*/  STS.128 [R245+0x7000], R32 ;  /* 0x00700020f5007388 */ /* 0x0203e40000000c00 */
.L_x_4011:
[----:B------:R-:W-:Y:S05]  /*13ab0*/  BSYNC B1 ;  /* 0x0000000000017941 */ /* 0x000fea0003800000 */
.L_x_4010:
[----:B------:R-:W-:-:S05]  /*13ac0*/  VIADD R2, R142, 0x30 ;  /* 0x000000308e027836 */ /* 0x000fca0000000000 */
        /* <DEDUP_REMOVED lines=14> */
[----:B--234-:R-:W-:-:S03]  /*13bb0*/  IMAD.MOV.U32 R21, RZ, RZ, RZ ;  /* 0x000000ffff157224 */ /* 0x01cfc600078e00ff */
[----:B------:R-:W-:-:S04]  /*13bc0*/  IADD3 R11, P3, R10, R3, RZ ;  /* 0x000000030a0b7210 */ /* 0x000fc80007f7e0ff */
[----:B------:R-:W-:-:S03]  /*13bd0*/  LEA.HI.X.SX32 R10, R10, R5, 0x1, P3 ;  /* 0x000000050a0a7211 */ /* 0x000fc600018f0eff */
[--C-:B------:R-:W-:Y:S02]  /*13be0*/  @P2 IMAD.MOV R21, RZ, RZ, -R9.reuse ;  /* 0x000000ffff152224 */ /* 0x100fe400078e0a09 */
[----:B------:R-:W-:Y:S02]  /*13bf0*/  IMAD.MOV.U32 R12, RZ, RZ, RZ ;  /* 0x000000ffff0c7224 */ /* 0x000fe400078e00ff */
[----:B------:R-:W-:Y:S01]  /*13c00*/  @P2 IMAD.MOV R13, RZ, RZ, -R9 ;  /* 0x000000ffff0d2224 */ /* 0x000fe200078e0a09 */
[----:B------:R-:W-:-:S04]  /*13c10*/  IADD3 R23, P3, R21, R11, RZ ;  /* 0x0000000b15177210 */ /* 0x000fc80007f7e0ff */
[----:B------:R-:W-:Y:S02]  /*13c20*/  LEA.HI.X.SX32 R21, R21, R10, 0x1, P3 ;  /* 0x0000000a15157211 */ /* 0x000fe400018f0eff */
[----:B-1----:R-:W-:Y:S02]  /*13c30*/  LEA R28, P3, R23, R14, 0x1 ;  /* 0x0000000e171c7211 */ /* 0x002fe400078608ff */
[----:B------:R-:W-:Y:S02]  /*13c40*/  @P2 IADD3 R12, -R9, RZ, RZ ;  /* 0x000000ff090c2210 */ /* 0x000fe40007ffe1ff */
[----:B------:R-:W-:Y:S02]  /*13c50*/  LEA.HI.X R29, R23, R15, R21, 0x1, P3 ;  /* 0x0000000f171d7211 */ /* 0x000fe400018f0c15 */
[----:B------:R-:W-:Y:S01]  /*13c60*/  IADD3 R11, P3, R12, R11, RZ ;  /* 0x0000000b0c0b7210 */ /* 0x000fe20007f7e0ff */
[----:B------:R-:W-:-:S03]  /*13c70*/  IMAD.WIDE R20, R13, 0x2, R18 ;  /* 0x000000020d147825 */ /* 0x000fc600078e0212 */
[----:B------:R-:W2:Y:S01]  /*13c80*/  LD.E.128 R28, desc[UR6][R28.64] ;  /* 0x000000061c1c7980 */ /* 0x000ea2000c101d00 */
[----:B------:R-:W-:Y:S02]  /*13c90*/  LEA.HI.X.SX32 R10, R12, R10, 0x1, P3 ;  /* 0x0000000a0c0a7211 */ /* 0x000fe400018f0eff */
[C---:B------:R-:W-:Y:S01]  /*13ca0*/  LEA R32, P3, R11.reuse, R16, 0x1 ;  /* 0x000000100b207211 */ /* 0x040fe200078608ff */
[----:B------:R-:W3:Y:S03]  /*13cb0*/  LD.E.128 R20, desc[UR6][R20.64] ;  /* 0x0000000614147980 */ /* 0x000ee6000c101d00 */
        /* <DEDUP_REMOVED lines=9> */
[----:B------:R-:W-:Y:S01]  /*13d50*/  SHF.L.U32 R41, R39, 0x10, RZ ;  /* 0x0000001027297819 */ /* 0x000fe200000006ff */
[C---:B--2---:R-:W-:Y:S01]  /*13d60*/  IMAD.U32 R39, R28.reuse, 0x10000, RZ ;  /* 0x000100001c277824 */ /* 0x044fe200078e00ff */
[----:B------:R-:W-:Y:S01]  /*13d70*/  LOP3.LUT R38, R28, 0xffff0000, RZ, 0xc0, !PT ;  /* 0xffff00001c267812 */ /* 0x000fe200078ec0ff */
[----:B------:R-:W-:Y:S01]  /*13d80*/  IMAD.U32 R42, R30, 0x10000, RZ ;  /* 0x000100001e2a7824 */ /* 0x000fe200078e00ff */
[C---:B------:R-:W-:Y:S01]  /*13d90*/  SHF.L.U32 R28, R29.reuse, 0x10, RZ ;  /* 0x000000101d1c7819 */ /* 0x040fe200000006ff */
[----:B---3--:R-:W-:Y:S01]  /*13da0*/  IMAD.U32 R44, R20, 0x10000, RZ ;  /* 0x00010000142c7824 */ /* 0x008fe200078e00ff */
        /* <DEDUP_REMOVED lines=20> */
[----:B----4-:R-:W-:Y:S01]  /*13ef0*/  LOP3.LUT R28, R32, 0xffff0000, RZ, 0xc0, !PT ;  /* 0xffff0000201c7812 */ /* 0x010fe200078ec0ff */
        /* <DEDUP_REMOVED lines=26> */
.L_x_4021:
[----:B------:R-:W-:Y:S05]  /*140a0*/  BSYNC B0 ;  /* 0x0000000000007941 */ /* 0x000fea0003800000 */
.L_x_4020:
[----:B-----5:R1:W-:Y:S04]  /*140b0*/  STS.128 [R245+0x1800], R36 ;  /* 0x00180024f5007388 */ /* 0x0203e80000000c00 */
[----:B---34-:R1:W5:Y:S01]  /*140c0*/  LD.E.128 R40, desc[UR6][R18.64+0x80] ;  /* 0x0000800612287980 */ /* 0x018362000c101d00 */
[----:B------:R-:W-:Y:S04]  /*140d0*/  BSSY B0, `(.L_x_4022) ;  /* 0x0000055000007945 */ /* 0x000fe80003800000 */
        /* <DEDUP_REMOVED lines=10> */
[----:B--2---:R-:W-:-:S04]  /*14180*/  IADD3 R21, P2, R13, R10, RZ ;  /* 0x0000000a0d157210 */ /* 0x004fc80007f5e0ff */
[----:B------:R-:W-:Y:S02]  /*14190*/  LEA.HI.X.SX32 R13, R13, R4, 0x1, P2 ;  /* 0x000000040d0d7211 */ /* 0x000fe400010f0eff */
[----:B-1----:R-:W-:-:S04]  /*141a0*/  LEA R28, P2, R21, R14, 0x1 ;  /* 0x0000000e151c7211 */ /* 0x002fc800078408ff */
[----:B------:R-:W-:Y:S01]  /*141b0*/  LEA.HI.X R29, R21, R15, R13, 0x1, P2 ;  /* 0x0000000f151d7211 */ /* 0x000fe200010f0c0d */
[----:B------:R-:W-:Y:S01]  /*141c0*/  IMAD.WIDE R20, R11, 0x2, R18 ;  /* 0x000000020b147825 */ /* 0x000fe200078e0212 */
[----:B------:R-:W-:-:S03]  /*141d0*/  MOV R11, RZ ;  /* 0x000000ff000b7202 */ /* 0x000fc60000000f00 */
[----:B------:R-:W-:Y:S01]  /*141e0*/  @P1 IMAD.MOV R11, RZ, RZ, -R9 ;  /* 0x000000ffff0b1224 */ /* 0x000fe200078e0a09 */
[----:B------:R-:W2:Y:S04]  /*141f0*/  LD.E.128 R28, desc[UR6][R28.64] ;  /* 0x000000061c1c7980 */ /* 0x000ea8000c101d00 */
[C---:B------:R-:W-:Y:S01]  /*14200*/  IADD3 R13, P2, R11.reuse, R10, RZ ;  /* 0x0000000a0b0d7210 */ /* 0x040fe20007f5e0ff */
[----:B------:R-:W3:Y:S03]  /*14210*/  LD.E.128 R20, desc[UR6][R20.64+0x80] ;  /* 0x0000800614147980 */ /* 0x000ee6000c101d00 */
        /* <DEDUP_REMOVED lines=18> */
[----:B---3--:R-:W-:Y:S01]  /*14340*/  IMAD.U32 R44, R22, 0x10000, RZ ;  /* 0x00010000162c7824 */ /* 0x008fe200078e00ff */
        /* <DEDUP_REMOVED lines=45> */
.L_x_4023:
[----:B------:R-:W-:Y:S05]  /*14620*/  BSYNC B0 ;  /* 0x0000000000007941 */ /* 0x000fea0003800000 */
.L_x_4022:
[----:B-----5:R3:W-:Y:S04]  /*14630*/  STS.128 [R245+0x3800], R40 ;  /* 0x00380028f5007388 */ /* 0x0207e80000000c00 */
[----:B-1----:R3:W5:Y:S01]  /*14640*/  LD.E.128 R36, desc[UR6][R18.64+0x100] ;  /* 0x0001000612247980 */ /* 0x002762000c101d00 */
        /* <DEDUP_REMOVED lines=35> */
[----:B---3--:R-:W-:Y:S01]  /*14880*/  IMAD.U32 R40, R30, 0x10000, RZ ;  /* 0x000100001e287824 */ /* 0x008fe200078e00ff */
        /* <DEDUP_REMOVED lines=49> */
.L_x_4025:
[----:B------:R-:W-:Y:S05]  /*14ba0*/  BSYNC B0 ;  /* 0x0000000000007941 */ /* 0x000fea0003800000 */
.L_x_4024:
[----:B-----5:R1:W-:Y:S04]  /*14bb0*/  STS.128 [R245+0x5800], R36 ;  /* 0x00580024f5007388 */ /* 0x0203e80000000c00 */
[----:B--2---:R1:W5:Y:S01]  /*14bc0*/  LD.E.128 R20, desc[UR6][R18.64+0x180] ;  /* 0x0001800612147980 */ /* 0x004362000c101d00 */
        /* <DEDUP_REMOVED lines=26> */
[----:B-1-3--:R-:W3:Y:S01]  /*14d70*/  LD.E.128 R16, desc[UR6][R16.64] ;  /* 0x0000000610107980 */ /* 0x00aee2000c101d00 */
        /* <DEDUP_REMOVED lines=11> */
[C---:B------:R-:W-:Y:S02]  /*14e30*/  SHF.L.U32 R10, R29.reuse, 0x10, RZ ;  /* 0x000000101d0a7819 */ /* 0x040fe400000006ff */
[----:B------:R-:W-:Y:S02]  /*14e40*/  LOP3.LUT R28, R29, 0xffff0000, RZ, 0xc0, !PT ;  /* 0xffff00001d1c7812 */ /* 0x000fe400078ec0ff */
        /* <DEDUP_REMOVED lines=47> */
.L_x_4027:
[----:B------:R-:W-:Y:S05]  /*15140*/  BSYNC B0 ;  /* 0x0000000000007941 */ /* 0x000fea0003800000 */
.L_x_4026:
[----:B-----5:R2:W-:Y:S01]  /*15150*/  STS.128 [R245+0x7800], R20 ;  /* 0x00780014f5007388 */ /* 0x0205e20000000c00 */
[----:B------:R-:W-:Y:S05]  /*15160*/  BRA `(.L_x_3981) ;  /* 0x0000000000b07947 */ /* 0x000fea0003800000 */
.L_x_3949:
        /* <DEDUP_REMOVED lines=44> */
.L_x_3981:
[----:B------:R-:W-:Y:S05]  /*15430*/  BSYNC B2 ;  /* 0x0000000000027941 */ /* 0x000fea0003800000 */
.L_x_3948:
[----:B------:R-:W-:Y:S01]  /*15440*/  VIADD R238, R170, 0xffffffff ;  /* 0xffffffffaaee7836 */ /* 0x000fe20000000000 */
[----:B------:R-:W-:Y:S01]  /*15450*/  LEA.HI R0, R63, R63, RZ, 0x1 ;  /* 0x0000003f3f007211 */ /* 0x000fe200078f08ff */
[----:B------:R-:W-:Y:S01]  /*15460*/  IMAD.SHL.U32 R7, R60, 0x40, RZ ;  /* 0x000000403c077824 */ /* 0x000fe200078e00ff */
[----:B------:R-:W-:Y:S01]  /*15470*/  SHF.R.S32.HI R9, RZ, 0x1f, R66 ;  /* 0x0000001fff097819 */ /* 0x000fe20000011442 */
[----:B------:R-:W-:Y:S01]  /*15480*/  IMAD.SHL.U32 R3, R238, 0x40, RZ ;  /* 0x00000040ee037824 */ /* 0x000fe200078e00ff */
[----:B------:R-:W-:Y:S01]  /*15490*/  LOP3.LUT R0, R0, 0xfffffffe, RZ, 0xc0, !PT ;  /* 0xfffffffe00007812 */ /* 0x000fe200078ec0ff */
[----:B-1----:R-:W-:Y:S01]  /*154a0*/  IMAD.SHL.U32 R4, R142, 0x8, RZ ;  /* 0x000000088e047824 */ /* 0x002fe200078e00ff */
[----:B------:R-:W-:Y:S01]  /*154b0*/  LOP3.LUT R7, R7, 0x1c0, RZ, 0xc0, !PT ;  /* 0x000001c007077812 */ /* 0x000fe200078ec0ff */
[----:B------:R-:W-:Y:S02]  /*154c0*/  IMAD.IADD R5, R56, 0x1, -R3 ;  /* 0x0000000138057824 */ /* 0x000fe400078e0a03 */
[----:B------:R-:W-:Y:S01]  /*154d0*/  IMAD.IADD R63, R63, 0x1, -R0 ;  /* 0x000000013f3f7824 */ /* 0x000fe200078e0a00 */
[----:B------:R-:W-:-:S02]  /*154e0*/  LEA.HI R0, R9, R66, RZ, 0x3 ;  /* 0x0000004209007211 */ /* 0x000fc400078f18ff */
[-C--:B------:R-:W-:Y:S02]  /*154f0*/  ISETP.GE.AND P4, PT, R6, R5.reuse, PT ;  /* 0x000000050600720c */ /* 0x080fe40003f86270 */
[-C--:B------:R-:W-:Y:S01]  /*15500*/  ISETP.GE.AND P5, PT, R142, R5.reuse, PT ;  /* 0x000000058e00720c */ /* 0x080fe20003fa6270 */
[----:B------:R-:W-:Y:S01]  /*15510*/  IMAD.SHL.U32 R25, R0, 0x40, RZ ;  /* 0x0000004000197824 */ /* 0x000fe200078e00ff */
[-C--:B------:R-:W-:Y:S02]  /*15520*/  ISETP.GE.AND P3, PT, R8, R5.reuse, PT ;  /* 0x000000050800720c */ /* 0x080fe40003f66270 */
[----:B------:R-:W-:Y:S02]  /*15530*/  ISETP.GE.AND P2, PT, R6, R5, PT ;  /* 0x000000050600720c */ /* 0x000fe40003f46270 */
[----:B------:R-:W-:Y:S02]  /*15540*/  LOP3.LUT R4, R7, 0x8, R4, 0xf8, !PT ;  /* 0x0000000807047812 */ /* 0x000fe400078ef804 */
[----:B------:R-:W-:-:S02]  /*15550*/  SHF.R.U32.HI R7, RZ, 0x3, R7 ;  /* 0x00000003ff077819 */ /* 0x000fc40000011607 */
[----:B------:R-:W-:Y:S02]  /*15560*/  LOP3.LUT R9, R0, 0xfffffff8, RZ, 0xc0, !PT ;  /* 0xfffffff800097812 */ /* 0x000fe400078ec0ff */
[----:B---3--:R-:W-:Y:S01]  /*15570*/  @!P4 LEA R12, P0, R64, R232, 0x1 ;  /* 0x000000e8400cc211 */ /* 0x008fe200078008ff */
[----:B------:R-:W-:Y:S01]  /*15580*/  @!PT LDS RZ, [RZ] ;  /* 0x00000000fffff984 */ /* 0x000fe20000000800 */
[----:B------:R-:W-:Y:S01]  /*15590*/  @!PT LDS RZ, [RZ] ;  /* 0x00000000fffff984 */ /* 0x000fe20000000800 */
[----:B------:R-:W-:Y:S01]  /*155a0*/  @!PT LDS RZ, [RZ] ;  /* 0x00000000fffff984 */ /* 0x000fe20000000800 */
[----:B------:R-:W-:Y:S01]  /*155b0*/  @!P5 LDGSTS.E.BYPASS.LTC128B.128 [R245+0x8000], desc[UR6][R232.64] ;  /* 0x08000000e8f5dfae */ /* 0x000fe2000b901d46 */
[----:B------:R-:W-:Y:S01]  /*155c0*/  LOP3.LUT R4, R4, R7, RZ, 0x3c, !PT ;  /* 0x0000000704047212 */ /* 0x000fe200078e3cff */
[----:B------:R-:W-:Y:S01]  /*155d0*/  IMAD.IADD R66, R66, 0x1, -R9 ;  /* 0x0000000142427824 */ /* 0x000fe200078e0a09 */
[----:B------:R-:W-:Y:S01]  /*155e0*/  @!P4 LEA.HI.X R13, R64, R233, R65, 0x1, P0 ;  /* 0x000000e9400dc211 */ /* 0x000fe200000f0c41 */
[----:B------:R-:W-:Y:S01]  /*155f0*/  @!P5 LDGSTS.E.BYPASS.LTC128B.128 [R245+0xa000], desc[UR6][R232.64+0x80] ;  /* 0x0a000080e8f5dfae */ /* 0x000fe2000b901d46 */
[-C--:B------:R-:W-:Y:S01]  /*15600*/  ISETP.GE.AND P0, PT, R2, R5.reuse, PT ;  /* 0x000000050200720c */ /* 0x080fe20003f06270 */
[----:B------:R-:W-:Y:S01]  /*15610*/  IMAD R225, R63, 0x200, R4 ;  /* 0x000002003fe17824 */ /* 0x000fe200078e0204 */
[-C--:B------:R-:W-:Y:S01]  /*15620*/  ISETP.GE.AND P1, PT, R8, R5.reuse, PT ;  /* 0x000000050800720c */ /* 0x080fe20003f26270 */
[----:B------:R-:W-:Y:S01]  /*15630*/  @!P5 LDGSTS.E.BYPASS.LTC128B.128 [R245+0xc000], desc[UR6][R232.64+0x100] ;  /* 0x0c000100e8f5dfae */ /* 0x000fe2000b901d46 */
[----:B------:R-:W-:Y:S01]  /*15640*/  IMAD.SHL.U32 R4, R66, 0x40, RZ ;  /* 0x0000004042047824 */ /* 0x000fe200078e00ff */
[----:B------:R-:W-:Y:S01]  /*15650*/  LOP3.LUT R25, R25, 0xfffffe00, RZ, 0xc0, !PT ;  /* 0xfffffe0019197812 */ /* 0x000fe200078ec0ff */
[----:B------:R-:W-:Y:S01]  /*15660*/  IMAD.SHL.U32 R63, R63, 0x8, RZ ;  /* 0x000000083f3f7824 */ /* 0x000fe200078e00ff */
[----:B------:R-:W-:Y:S01]  /*15670*/  @!P5 LDGSTS.E.BYPASS.LTC128B.128 [R245+0xe000], desc[UR6][R232.64+0x180] ;  /* 0x0e000180e8f5dfae */ /* 0x000fe2000b901d46 */
[----:B------:R-:W-:-:S02]  /*15680*/  ISETP.GE.AND P5, PT, R142, R5, PT ;  /* 0x000000058e00720c */ /* 0x000fc40003fa6270 */
[----:B------:R-:W-:Y:S01]  /*15690*/  LOP3.LUT R4, R4, 0x1c0, RZ, 0xc0, !PT ;  /* 0x000001c004047812 */ /* 0x000fe200078ec0ff */
[----:B------:R-:W-:Y:S02]  /*156a0*/  @!P4 LDGSTS.E.BYPASS.LTC128B.128 [R245+0x8800], desc[UR6][R12.64] ;  /* 0x088000000cf5cfae */ /* 0x000fe4000b901d46 */
[----:B------:R-:W-:Y:S02]  /*156b0*/  @!P0 IMAD R6, R167, 0x60, RZ ;  /* 0x00000060a7068824 */ /* 0x000fe400078e02ff */
[----:B------:R-:W-:Y:S01]  /*156c0*/  @!P4 LDGSTS.E.BYPASS.LTC128B.128 [R245+0xa800], desc[UR6][R12.64+0x80] ;  /* 0x0a8000800cf5cfae */ /* 0x000fe2000b901d46 */
[----:B------:R-:W-:-:S03]  /*156d0*/  @!P0 IMAD.WIDE.U32 R10, R166, 0x60, R232 ;  /* 0x00000060a60a8825 */ /* 0x000fc600078e00e8 */
[----:B------:R-:W-:Y:S01]  /*156e0*/  @!P4 LDGSTS.E.BYPASS.LTC128B.128 [R245+0xc800], desc[UR6][R12.64+0x100] ;  /* 0x0c8001000cf5cfae */ /* 0x000fe2000b901d46 */
[----:B------:R-:W-:-:S03]  /*156f0*/  @!P0 IMAD.IADD R11, R6, 0x1, R11 ;  /* 0x00000001060b8824 */ /* 0x000fc600078e020b */
[----:B------:R1:W-:Y:S02]  /*15700*/  @!P4 LDGSTS.E.BYPASS.LTC128B.128 [R245+0xe800], desc[UR6][R12.64+0x180] ;  /* 0x0e8001800cf5cfae */ /* 0x0003e4000b901d46 */
[----:B-1----:R-:W-:-:S04]  /*15710*/  @!P3 LEA R12, P4, R166, R232, 0x6 ;  /* 0x000000e8a60cb211 */ /* 0x002fc800078830ff */
[----:B------:R-:W-:Y:S02]  /*15720*/  @!P3 LEA.HI.X R13, R166, R233, R167, 0x6, P4 ;  /* 0x000000e9a60db211 */ /* 0x000fe400020f34a7 */
[----:B------:R-:W-:Y:S02]  /*15730*/  ISETP.GE.AND P4, PT, R2, R5, PT ;  /* 0x000000050200720c */ /* 0x000fe40003f86270 */
[----:B------:R-:W-:Y:S01]  /*15740*/  SHF.R.U32.HI R5, RZ, 0x3, R4 ;  /* 0x00000003ff057819 */ /* 0x000fe20000011604 */
[----:B------:R-:W-:Y:S04]  /*15750*/  @!P3 LDGSTS.E.BYPASS.LTC128B.128 [R245+0x9000], desc[UR6][R12.64] ;  /* 0x090000000cf5bfae */ /* 0x000fe8000b901d46 */
[----:B------:R-:W-:Y:S04]  /*15760*/  @!P3 LDGSTS.E.BYPASS.LTC128B.128 [R245+0xb000], desc[UR6][R12.64+0x80] ;  /* 0x0b0000800cf5bfae */ /* 0x000fe8000b901d46 */
[----:B------:R-:W-:Y:S02]  /*15770*/  @!P3 LDGSTS.E.BYPASS.LTC128B.128 [R245+0xd000], desc[UR6][R12.64+0x100] ;  /* 0x0d0001000cf5bfae */ /* 0x000fe4000b901d46 */
[----:B------:R-:W-:-:S02]  /*15780*/  @!P4 IMAD R2, R169, 0x60, RZ ;  /* 0x00000060a902c824 */ /* 0x000fc400078e02ff */
[----:B------:R-:W-:Y:S01]  /*15790*/  @!P3 LDGSTS.E.BYPASS.LTC128B.128 [R245+0xf000], desc[UR6][R12.64+0x180] ;  /* 0x0f0001800cf5bfae */ /* 0x000fe2000b901d46 */
[----:B------:R-:W-:-:S03]  /*157a0*/  @!P4 IMAD.WIDE.U32 R8, R168, 0x60, R242 ;  /* 0x00000060a808c825 */ /* 0x000fc600078e00f2 */
[----:B------:R-:W-:Y:S01]  /*157b0*/  @!P0 LDGSTS.E.BYPASS.LTC128B.128 [R245+0x9800], desc[UR6][R10.64] ;  /* 0x098000000af58fae */ /* 0x000fe2000b901d46 */
[----:B------:R-:W-:Y:S01]  /*157c0*/  @!P4 IMAD.IADD R9, R2, 0x1, R9 ;  /* 0x000000010209c824 */ /* 0x000fe200078e0209 */
[----:B------:R-:W-:Y:S02]  /*157d0*/  LOP3.LUT R2, R4, 0x8, R63, 0xf8, !PT ;  /* 0x0000000804027812 */ /* 0x000fe400078ef83f */
[----:B------:R-:W-:Y:S02]  /*157e0*/  @!P0 LDGSTS.E.BYPASS.LTC128B.128 [R245+0xb800], desc[UR6][R10.64+0x80] ;  /* 0x0b8000800af58fae */ /* 0x000fe4000b901d46 */
[----:B------:R-:W-:Y:S01]  /*157f0*/  LOP3.LUT R2, R2, R5, RZ, 0x3c, !PT ;  /* 0x0000000502027212 */ /* 0x000fe200078e3cff */
[----:B------:R-:W-:Y:S01]  /*15800*/  IMAD R5, R58, 0x400, R25 ;  /* 0x000004003a057824 */ /* 0x000fe200078e0219 */
[----:B------:R-:W-:Y:S04]  /*15810*/  @!P0 LDGSTS.E.BYPASS.LTC128B.128 [R245+0xd800], desc[UR6][R10.64+0x100] ;  /* 0x0d8001000af58fae */ /* 0x000fe8000b901d46 */
[----:B------:R1:W-:Y:S01]  /*15820*/  @!P0 LDGSTS.E.BYPASS.LTC128B.128 [R245+0xf800], desc[UR6][R10.64+0x180] ;  /* 0x0f8001800af58fae */ /* 0x0003e2000b901d46 */
[----:B------:R-:W-:-:S03]  /*15830*/  @!P2 LEA R6, P0, R61, R242, 0x1 ;  /* 0x000000f23d06a211 */ /* 0x000fc600078008ff */
[----:B------:R-:W0:Y:S01]  /*15840*/  LDGDEPBAR ;  /* 0x00000000000079af */ /* 0x000e220000000000 */
[----:B------:R-:W-:-:S03]  /*15850*/  @!P2 LEA.HI.X R7, R61, R243, R62, 0x1, P0 ;  /* 0x000000f33d07a211 */ /* 0x000fc600000f0c3e */
[----:B------:R-:W3:Y:S01]  /*15860*/  LD.E R4, desc[UR6][R26.64+0x188] ;  /* 0x000188061a047980 */ /* 0x000ee2000c101900 */
[----:B------:R-:W-:Y:S01]  /*15870*/  IMAD.IADD R226, R2, 0x1, R5 ;  /* 0x0000000102e27824 */ /* 0x000fe200078e0205 */
[----:B------:R-:W-:Y:S02]  /*15880*/  LEA R225, R225, UR4, 0x1 ;  /* 0x00000004e1e17c11 */ /* 0x000fe4000f8e08ff */
[----:B-1----:R-:W-:Y:S01]  /*15890*/  @!P1 LEA R10, P0, R168, R242, 0x6 ;  /* 0x000000f2a80a9211 */ /* 0x002fe200078030ff */
[----:B------:R-:W-:-:S04]  /*158a0*/  DEPBAR.LE SB0, 0x0 ;  /* 0x000080000000791a */ /* 0x000fc80000000000 */
[----:B------:R-:W-:Y:S01]  /*158b0*/  BAR.SYNC.DEFER_BLOCKING 0x0 ;  /* 0x0000000000007b1d */ /* 0x000fe20000010000 */
[----:B------:R-:W-:Y:S02]  /*158c0*/  @!P1 LEA.HI.X R11, R168, R243, R169, 0x6, P0 ;  /* 0x000000f3a80b9211 */ /* 0x000fe400000f34a9 */
[----:B------:R-:W-:-:S03]  /*158d0*/  LEA R226, R226, UR4, 0x1 ;  /* 0x00000004e2e27c11 */ /* 0x000fc6000f8e08ff */
        /* <DEDUP_REMOVED lines=41> */
[----:B------:R-:W-:Y:S01]  /*15b70*/  @!P4 LDGSTS.E.BYPASS.LTC128B.128 [R245+0x13800], desc[UR6][R8.64+0x80] ;  /* 0x1380008008f5cfae */ /* 0x000fe2000b901d46 */
[----:B------:R-:W-:-:S03]  /*15b80*/  R2P PR, R66, 0x6 ;  /* 0x0000000642007804 */ /* 0x000fc60000000000 */
[----:B------:R-:W-:Y:S01]  /*15b90*/  @!P4 LDGSTS.E.BYPASS.LTC128B.128 [R245+0x15800], desc[UR6][R8.64+0x100] ;  /* 0x1580010008f5cfae */ /* 0x000fe2000b901d46 */
[----:B-1----:R-:W-:-:S03]  /*15ba0*/  IMAD.MOV.U32 R7, RZ, RZ, 0x10 ;  /* 0x00000010ff077424 */ /* 0x002fc600078e00ff */
[----:B------:R1:W-:Y:S01]  /*15bb0*/  @!P4 LDGSTS.E.BYPASS.LTC128B.128 [R245+0x17800], desc[UR6][R8.64+0x180] ;  /* 0x1780018008f5cfae */ /* 0x0003e2000b901d46 */
[----:B------:R-:W-:-:S03]  /*15bc0*/  IMAD.MOV.U32 R5, RZ, RZ, 0x20 ;  /* 0x00000020ff057424 */ /* 0x000fc600078e00ff */
[----:B------:R-:W-:Y:S04]  /*15bd0*/  LDSM.16.M88.4 R52, [R226] ;  /* 0x00000000e234783b */ /* 0x000fe80000000200 */
[----:B------:R-:W4:Y:S01]  /*15be0*/  LDSM.16.M88.4 R36, [R225+0x8000] ;  /* 0x00800000e124783b */ /* 0x000f220000000200 */
[----:B------:R-:W-:Y:S02]  /*15bf0*/  SEL R7, R7, 0xfffffff0, !P1 ;  /* 0xfffffff007077807 */ /* 0x000fe40004800000 */
[----:B------:R-:W-:Y:S01]  /*15c00*/  SEL R5, R5, 0xffffffe0, !P2 ;  /* 0xffffffe005057807 */ /* 0x000fe20005000000 */
[C---:B------:R-:W-:Y:S01]  /*15c10*/  VIADD R0, R225.reuse, 0x8000 ;  /* 0x00008000e1007836 */ /* 0x040fe20000000000 */
[----:B------:R-:W-:Y:S01]  /*15c20*/  R2P PR, R60, 0x6 ;  /* 0x000000063c007804 */ /* 0x000fe20000000000 */
[----:B--2---:R-:W2:Y:S01]  /*15c30*/  LDSM.16.M88.4 R28, [R225+0x8800] ;  /* 0x00880000e11c783b */ /* 0x004ea20000000200 */
[----:B------:R-:W-:-:S03]  /*15c40*/  VIADD R223, R225, 0x8020 ;  /* 0x00008020e1df7836 */ /* 0x000fc60000000000 */
[----:B------:R-:W5:Y:S01]  /*15c50*/  LDSM.16.M88.4 R16, [R225+0x9000] ;  /* 0x00900000e110783b */ /* 0x000f620000000200 */
[----:B------:R-:W-:-:S03]  /*15c60*/  IMAD R224, R7, 0x2, R226 ;  /* 0x0000000207e07824 */ /* 0x000fc600078e02e2 */
[----:B------:R-:W5:Y:S04]  /*15c70*/  LDSM.16.M88.4 R48, [R225+0x9800] ;  /* 0x00980000e130783b */ /* 0x000f680000000200 */
[----:B------:R-:W-:Y:S01]  /*15c80*/  @P1 VIADD R223, R0, 0xffffffe0 ;  /* 0xffffffe000df1836 */ /* 0x000fe20000000000 */
[----:B------:R-:W-:Y:S04]  /*15c90*/  LDSM.16.M88.4 R60, [R224] ;  /* 0x00000000e03c783b */ /* 0x000fe80000000200 */
[----:B-1----:R-:W1:Y:S01]  /*15ca0*/  LDSM.16.M88.4 R8, [R223] ;  /* 0x00000000df08783b */ /* 0x002e620000000200 */
[----:B------:R-:W-:-:S03]  /*15cb0*/  IMAD.MOV.U32 R0, RZ, RZ, 0x40 ;  /* 0x00000040ff007424 */ /* 0x000fc600078e00ff */
[----:B------:R-:W1:Y:S04]  /*15cc0*/  LDSM.16.M88.4 R64, [R223+0x800] ;  /* 0x00080000df40783b */ /* 0x000e680000000200 */
[----:B------:R-:W1:Y:S04]  /*15cd0*/  LDSM.16.M88.4 R12, [R223+0x1000] ;  /* 0x00100000df0c783b */ /* 0x000e680000000200 */
[----:B------:R-:W-:Y:S04]  /*15ce0*/  LDSM.16.M88.4 R84, [R225+0xf000] ;  /* 0x00f00000e154783b */ /* 0x000fe80000000200 */
[----:B------:R-:W0:Y:S01]  /*15cf0*/  LDGDEPBAR ;  /* 0x00000000000079af */ /* 0x000e220000000000 */
[----:B----4-:R-:W-:Y:S01]  /*15d00*/  HMMA.16816.F32.BF16 R40, R52, R36, RZ ;  /* 0x000000243428723c */ /* 0x010fe200000418ff */
[----:B------:R-:W-:-:S02]  /*15d10*/  IMAD R222, R5, 0x2, R226 ;  /* 0x0000000205de7824 */ /* 0x000fc400078e02e2 */
[----:B------:R-:W4:Y:S03]  /*15d20*/  LDSM.16.M88.4 R80, [R223+0x1800] ;  /* 0x00180000df50783b */ /* 0x000f260000000200 */
[C---:B------:R-:W-:Y:S01]  /*15d30*/  HMMA.16816.F32.BF16 R36, R52.reuse, R38, RZ ;  /* 0x000000263424723c */ /* 0x040fe200000418ff */
[----:B------:R-:W-:Y:S01]  /*15d40*/  SEL R0, R0, 0xffffffc0, !P2 ;  /* 0xffffffc000007807 */ /* 0x000fe20005000000 */
[----:B------:R-:W-:Y:S04]  /*15d50*/  LDSM.16.M88.4 R68, [R222] ;  /* 0x00000000de44783b */ /* 0x000fe80000000200 */
[----:B------:R-:W-:Y:S01]  /*15d60*/  IMAD.IADD R220, R225, 0x1, R0 ;  /* 0x00000001e1dc7824 */ /* 0x000fe200078e0200 */
[C---:B--2---:R-:W-:Y:S04]  /*15d70*/  HMMA.16816.F32.BF16 R32, R52.reuse, R28, RZ ;  /* 0x0000001c3420723c */ /* 0x044fe800000418ff */
[----:B------:R-:W2:Y:S02]  /*15d80*/  LDSM.16.M88.4 R44, [R220+0x8000] ;  /* 0x00800000dc2c783b */ /* 0x000ea40000000200 */
[C---:B-----5:R-:W-:Y:S06]  /*15d90*/  HMMA.16816.F32.BF16 R20, R52.reuse, R16, RZ ;  /* 0x000000103414723c */ /* 0x060fec00000418ff */
[----:B------:R-:W-:Y:S06]  /*15da0*/  HMMA.16816.F32.BF16 R72, R52, R48, RZ ;  /* 0x000000303448723c */ /* 0x000fec00000418ff */
[C---:B-1----:R-:W-:Y:S06]  /*15db0*/  HMMA.16816.F32.BF16 R40, R60.reuse, R8, R40 ;  /* 0x000000083c28723c */ /* 0x042fec0000041828 */
[----:B------:R-:W-:Y:S01]  /*15dc0*/  HMMA.16816.F32.BF16 R36, R60, R10, R36 ;  /* 0x0000000a3c24723c */ /* 0x000fe20000041824 */
[----:B------:R-:W-:Y:S01]  /*15dd0*/  LDSM.16.M88.4 R8, [R220+0x9000] ;  /* 0x00900000dc08783b */ /* 0x000fe20000000200 */
[----:B------:R-:W-:-:S02]  /*15de0*/  IMAD R221, R5, 0x2, R224 ;  /* 0x0000000205dd7824 */ /* 0x000fc400078e02e0 */
[----:B------:R-:W-:Y:S01]  /*15df0*/  IMAD.IADD R216, R0, 0x1, R223 ;  /* 0x0000000100d87824 */ /* 0x000fe200078e02df */
[----:B------:R-:W-:Y:S01]  /*15e00*/  LDSM.16.M88.4 R76, [R220+0x9800] ;  /* 0x00980000dc4c783b */ /* 0x000fe20000000200 */
[C---:B------:R-:W-:Y:S06]  /*15e10*/  HMMA.16816.F32.BF16 R28, R52.reuse, R30, RZ ;  /* 0x0000001e341c723c */ /* 0x040fec00000418ff */
[C---:B------:R-:W-:Y:S06]  /*15e20*/  HMMA.16816.F32.BF16 R16, R52.reuse, R18, RZ ;  /* 0x000000123410723c */ /* 0x040fec00000418ff */
[----:B------:R-:W-:Y:S01]  /*15e30*/  HMMA.16816.F32.BF16 R52, R52, R50, RZ ;  /* 0x000000323434723c */ /* 0x000fe200000418ff */
[----:B------:R-:W1:Y:S05]  /*15e40*/  LDSM.16.M88.4 R48, [R220+0x8800] ;  /* 0x00880000dc30783b */ /* 0x000e6a0000000200 */
[C---:B------:R-:W-:Y:S06]  /*15e50*/  HMMA.16816.F32.BF16 R32, R60.reuse, R64, R32 ;  /* 0x000000403c20723c */ /* 0x040fec0000041820 */
[C---:B------:R-:W-:Y:S01]  /*15e60*/  HMMA.16816.F32.BF16 R28, R60.reuse, R66, R28 ;  /* 0x000000423c1c723c */ /* 0x040fe2000004181c */
[----:B------:R-:W-:Y:S05]  /*15e70*/  LDSM.16.M88.4 R64, [R221] ;  /* 0x00000000dd40783b */ /* 0x000fea0000000200 */
[C---:B------:R-:W-:Y:S06]  /*15e80*/  HMMA.16816.F32.BF16 R20, R60.reuse, R12, R20 ;  /* 0x0000000c3c14723c */ /* 0x040fec0000041814 */
[C---:B------:R-:W-:Y:S01]  /*15e90*/  HMMA.16816.F32.BF16 R16, R60.reuse, R14, R16 ;  /* 0x0000000e3c10723c */ /* 0x040fe20000041810 */
[----:B------:R-:W5:Y:S05]  /*15ea0*/  LDSM.16.M88.4 R12, [R216] ;  /* 0x00000000d80c783b */ /* 0x000f6a0000000200 */
        /* <DEDUP_REMOVED lines=15> */
[----:B------:R-:W3:Y:S04]  /*15fa0*/  LDSM.16.M88.4 R52, [R225+0xa800] ;  /* 0x00a80000e134783b */ /* 0x000ee80000000200 */
[----:B------:R-:W-:Y:S01]  /*15fb0*/  LDSM.16.M88.4 R76, [R225+0xb800] ;  /* 0x00b80000e14c783b */ /* 0x000fe20000000200 */
[C---:B-----5:R-:W-:Y:S06]  /*15fc0*/  HMMA.16816.F32.BF16 R40, R64.reuse, R12, R40 ;  /* 0x0000000c4028723c */ /* 0x060fec0000041828 */
[C---:B------:R-:W-:Y:S01]  /*15fd0*/  HMMA.16816.F32.BF16 R36, R64.reuse, R14, R36 ;  /* 0x0000000e4024723c */ /* 0x040fe20000041824 */
[----:B------:R-:W5:Y:S05]  /*15fe0*/  LDSM.16.M88.4 R12, [R225+0xb000] ;  /* 0x00b00000e10c783b */ /* 0x000f6a0000000200 */
        /* <DEDUP_REMOVED lines=87> */
[----:B------:R-:W-:Y:S01]  /*16560*/  LDSM.16.M88.4 R80, [R226+0x6000] ;  /* 0x00600000e250783b */ /* 0x000fe20000000200 */
[C---:B-1----:R-:W-:Y:S06]  /*16570*/  HMMA.16816.F32.BF16 R40, R8.reuse, R52, R40 ;  /* 0x000000340828723c */ /* 0x042fec0000041828 */
[C---:B------:R-:W-:Y:S01]  /*16580*/  HMMA.16816.F32.BF16 R36, R8.reuse, R54, R36 ;  /* 0x000000360824723c */ /* 0x040fe20000041824 */
[----:B------:R-:W1:Y:S05]  /*16590*/  LDSM.16.M88.4 R52, [R216+0x5000] ;  /* 0x00500000d834783b */ /* 0x000e6a0000000200 */
[C---:B-----5:R-:W-:Y:S06]  /*165a0*/  HMMA.16816.F32.BF16 R32, R8.reuse, R48, R32 ;  /* 0x000000300820723c */ /* 0x060fec0000041820 */
[C---:B------:R-:W-:Y:S01]  /*165b0*/  HMMA.16816.F32.BF16 R28, R8.reuse, R50, R28 ;  /* 0x00000032081c723c */ /* 0x040fe2000004181c */
[----:B------:R-:W4:Y:S05]  /*165c0*/  LDSM.16.M88.4 R48, [R216+0x5800] ;  /* 0x00580000d830783b */ /* 0x000f2a0000000200 */
[C---:B---3--:R-:W-:Y:S06]  /*165d0*/  HMMA.16816.F32.BF16 R20, R8.reuse, R12, R20 ;  /* 0x0000000c0814723c */ /* 0x048fec0000041814 */
[C---:B------:R-:W-:Y:S01]  /*165e0*/  HMMA.16816.F32.BF16 R16, R8.reuse, R14, R16 ;  /* 0x0000000e0810723c */ /* 0x040fe20000041810 */
[----:B------:R-:W-:Y:S05]  /*165f0*/  LDSM.16.M88.4 R12, [R225+0xe000] ;  /* 0x00e00000e10c783b */ /* 0x000fea0000000200 */
[C---:B------:R-:W-:Y:S06]  /*16600*/  HMMA.16816.F32.BF16 R72, R8.reuse, R76, R72 ;  /* 0x0000004c0848723c */ /* 0x040fec0000041848 */
[----:B------:R-:W-:Y:S01]  /*16610*/  HMMA.16816.F32.BF16 R68, R8, R78, R68 ;  /* 0x0000004e0844723c */ /* 0x000fe20000041844 */
[----:B------:R-:W3:Y:S04]  /*16620*/  LDSM.16.M88.4 R8, [R225+0xe800] ;  /* 0x00e80000e108783b */ /* 0x000ee80000000200 */
[----:B------:R-:W5:Y:S01]  /*16630*/  LDSM.16.M88.4 R76, [R225+0xf800] ;  /* 0x00f80000e14c783b */ /* 0x000f620000000200 */
[C---:B--2---:R-:W-:Y:S06]  /*16640*/  HMMA.16816.F32.BF16 R32, R44.reuse, R60, R32 ;  /* 0x0000003c2c20723c */ /* 0x044fec0000041820 */
        /* <DEDUP_REMOVED lines=8> */
[C---:B----4-:R-:W-:Y:S06]  /*166d0*/  HMMA.16816.F32.BF16 R72, R44.reuse, R48, R72 ;  /* 0x000000302c48723c */ /* 0x050fec0000041848 */
[----:B------:R-:W-:Y:S01]  /*166e0*/  HMMA.16816.F32.BF16 R68, R44, R50, R68 ;  /* 0x000000322c44723c */ /* 0x000fe20000041844 */
[----:B------:R-:W2:Y:S04]  /*166f0*/  LDSM.16.M88.4 R48, [R223+0x7000] ;  /* 0x00700000df30783b */ /* 0x000ea80000000200 */
[----:B------:R-:W4:Y:S01]  /*16700*/  LDSM.16.M88.4 R44, [R223+0x7800] ;  /* 0x00780000df2c783b */ /* 0x000f220000000200 */
[C---:B---3--:R-:W-:Y:S06]  /*16710*/  HMMA.16816.F32.BF16 R32, R80.reuse, R8, R32 ;  /* 0x000000085020723c */ /* 0x048fec0000041820 */
[C---:B------:R-:W-:Y:S01]  /*16720*/  HMMA.16816.F32.BF16 R28, R80.reuse, R10, R28 ;  /* 0x0000000a501c723c */ /* 0x040fe2000004181c */
[----:B------:R-:W-:Y:S05]  /*16730*/  LDSM.16.M88.4 R8, [R222+0x6000] ;  /* 0x00600000de08783b */ /* 0x000fea0000000200 */
[C---:B------:R-:W-:Y:S06]  /*16740*/  HMMA.16816.F32.BF16 R40, R80.reuse, R12, R40 ;  /* 0x0000000c5028723c */ /* 0x040fec0000041828 */
[C---:B------:R-:W-:Y:S01]  /*16750*/  HMMA.16816.F32.BF16 R36, R80.reuse, R14, R36 ;  /* 0x0000000e5024723c */ /* 0x040fe20000041824 */
[----:B------:R-:W3:Y:S05]  /*16760*/  LDSM.16.M88.4 R12, [R220+0xe000] ;  /* 0x00e00000dc0c783b */ /* 0x000eea0000000200 */
[C---:B-----5:R-:W-:Y:S06]  /*16770*/  HMMA.16816.F32.BF16 R72, R80.reuse, R76, R72 ;  /* 0x0000004c5048723c */ /* 0x060fec0000041848 */
[C---:B------:R-:W-:Y:S06]  /*16780*/  HMMA.16816.F32.BF16 R20, R80.reuse, R84, R20 ;  /* 0x000000545014723c */ /* 0x040fec0000041814 */
[C---:B------:R-:W-:Y:S06]  /*16790*/  HMMA.16816.F32.BF16 R16, R80.reuse, R86, R16 ;  /* 0x000000565010723c */ /* 0x040fec0000041810 */
[----:B------:R-:W-:Y:S01]  /*167a0*/  HMMA.16816.F32.BF16 R76, R80, R78, R68 ;  /* 0x0000004e504c723c */ /* 0x000fe20000041844 */
[----:B------:R-:W5:Y:S05]  /*167b0*/  LDSM.16.M88.4 R68, [R220+0xe800] ;  /* 0x00e80000dc44783b */ /* 0x000f6a0000000200 */
        /* <DEDUP_REMOVED lines=8> */
[----:B------:R-:W-:Y:S05]  /*16840*/  LDSM.16.M88.4 R48, [R216+0x6000] ;  /* 0x00600000d830783b */ /* 0x000fea0000000200 */
[C---:B----4-:R-:W-:Y:S06]  /*16850*/  HMMA.16816.F32.BF16 R72, R64.reuse, R44, R72 ;  /* 0x0000002c4048723c */ /* 0x050fec0000041848 */
[----:B------:R-:W-:Y:S01]  /*16860*/  HMMA.16816.F32.BF16 R76, R64, R46, R76 ;  /* 0x0000002e404c723c */ /* 0x000fe2000004184c */
[----:B------:R-:W2:Y:S01]  /*16870*/  LDSM.16.M88.4 R44, [R221+0x6000] ;  /* 0x00600000dd2c783b */ /* 0x000ea20000000200 */
[----:B------:R-:W-:-:S04]  /*16880*/  SHF.R.S32.HI R0, RZ, 0x1f, R57 ;  /* 0x0000001fff007819 */ /* 0x000fc80000011439 */
[----:B------:R-:W-:Y:S01]  /*16890*/  LEA.HI R0, R0, R57, RZ, 0x5 ;  /* 0x0000003900007211 */ /* 0x000fe200078f28ff */
[----:B---3--:R-:W-:Y:S03]  /*168a0*/  HMMA.16816.F32.BF16 R40, R8, R12, R40 ;  /* 0x0000000c0828723c */ /* 0x008fe60000041828 */
[----:B------:R-:W-:-:S03]  /*168b0*/  LOP3.LUT R0, R0, 0xffffffe0, RZ, 0xc0, !PT ;  /* 0xffffffe000007812 */ /* 0x000fc600078ec0ff */
[----:B------:R-:W-:Y:S01]  /*168c0*/  HMMA.16816.F32.BF16 R36, R8, R14, R36 ;  /* 0x0000000e0824723c */ /* 0x000fe20000041824 */
[----:B------:R-:W3:Y:S01]  /*168d0*/  LDSM.16.M88.4 R12, [R220+0xf800] ;  /* 0x00f80000dc0c783b */ /* 0x000ee20000000200 */
[----:B------:R-:W-:-:S04]  /*168e0*/  IMAD.IADD R0, R57, 0x1, -R0 ;  /* 0x0000000139007824 */ /* 0x000fc800078e0a00 */
[----:B-----5:R-:W-:Y:S01]  /*168f0*/  HMMA.16816.F32.BF16 R32, R8, R68, R32 ;  /* 0x000000440820723c */ /* 0x020fe20000041820 */
[----:B------:R-:W-:-:S05]  /*16900*/  SHF.R.S32.HI R65, RZ, 0x1f, R0 ;  /* 0x0000001fff417819 */ /* 0x000fca0000011400 */
[----:B-1----:R-:W-:Y:S01]  /*16910*/  HMMA.16816.F32.BF16 R20, R8, R52, R20 ;  /* 0x000000340814723c */ /* 0x002fe20000041814 */
[----:B------:R-:W-:-:S05]  /*16920*/  LEA.HI R65, R65, R0, RZ, 0x2 ;  /* 0x0000000041417211 */ /* 0x000fca00078f10ff */
[----:B------:R-:W-:Y:S01]  /*16930*/  HMMA.16816.F32.BF16 R16, R8, R54, R16 ;  /* 0x000000360810723c */ /* 0x000fe20000041810 */
[----:B------:R-:W1:Y:S01]  /*16940*/  LDSM.16.M88.4 R52, [R216+0x7000] ;  /* 0x00700000d834783b */ /* 0x000e620000000200 */
[----:B------:R-:W-:-:S04]  /*16950*/  SHF.R.S32.HI R65, RZ, 0x2, R65 ;  /* 0x00000002ff417819 */ /* 0x000fc80000011441 */
[----:B------:R-:W-:Y:S01]  /*16960*/  HMMA.16816.F32.BF16 R28, R8, R70, R28 ;  /* 0x00000046081c723c */ /* 0x000fe2000004181c */
[----:B------:R-:W-:Y:S02]  /*16970*/  IMAD R58, R58, 0x10, R65 ;  /* 0x000000103a3a7824 */ /* 0x000fe400078e0241 */
[----:B------:R-:W-:-:S03]  /*16980*/  IMAD.SHL.U32 R57, R57, 0x2, RZ ;  /* 0x0000000239397824 */ /* 0x000fc600078e00ff */
[----:B--2---:R-:W-:Y:S01]  /*16990*/  HMMA.16816.F32.BF16 R40, R44, R48, R40 ;  /* 0x000000302c28723c */ /* 0x004fe20000041828 */
[----:B------:R-:W-:-:S05]  /*169a0*/  IADD3 R59, R58, 0x1, R59 ;  /* 0x000000013a3b7810 */ /* 0x000fca0007ffe03b */
[----:B------:R-:W-:Y:S01]  /*169b0*/  HMMA.16816.F32.BF16 R36, R44, R50, R36 ;  /* 0x000000322c24723c */ /* 0x000fe20000041824 */
[----:B------:R-:W-:-:S05]  /*169c0*/  IADD3 R59, R56, R59, -R236 ;  /* 0x0000003b383b7210 */ /* 0x000fca0007ffe8ec */
[----:B------:R-:W-:Y:S01]  /*169d0*/  HMMA.16816.F32.BF16 R48, R44, R60, R32 ;  /* 0x0000003c2c30723c */ /* 0x000fe20000041820 */
[----:B------:R-:W2:Y:S01]  /*169e0*/  LDSM.16.M88.4 R32, [R216+0x7800] ;  /* 0x00780000d820783b */ /* 0x000ea20000000200 */
[----:B------:R-:W-:Y:S01]  /*169f0*/  LOP3.LUT R6, R57, 0x6, RZ, 0xc0, !PT ;  /* 0x0000000639067812 */ /* 0x000fe200078ec0ff */
[----:B------:R-:W-:Y:S01]  /*16a00*/  IMAD.IADD R165, R4, 0x1, R59 ;  /* 0x0000000104a57824 */ /* 0x000fe200078e023b */
[----:B------:R-:W-:Y:S01]  /*16a10*/  LOP3.LUT R0, R2, R25, RZ, 0xfc, !PT ;  /* 0x0000001902007212 */ /* 0x000fe200078efcff */
[----:B------:R-:W-:-:S04]  /*16a20*/  DEPBAR.LE SB0, 0x0 ;  /* 0x000080000000791a */ /* 0x000fc80000000000 */
[----:B------:R-:W-:Y:S01]  /*16a30*/  IMAD.IADD R6, R3, 0x1, R6 ;  /* 0x0000000103067824 */ /* 0x000fe200078e0206 */
[C---:B------:R-:W-:Y:S02]  /*16a40*/  VIMNMX R2, R165.reuse, R56, PT ;  /* 0x00000038a5027248 */ /* 0x040fe40003fe0100 */
[----:B------:R-:W-:Y:S01]  /*16a50*/  VIADDMNMX R165, R165, 0x8, R56, PT ;  /* 0x00000008a5a57846 */ /* 0x000fe20003800138 */
[----:B------:R-:W-:Y:S01]  /*16a60*/  VIADD R4, R6, 0x1 ;  /* 0x0000000106047836 */ /* 0x000fe20000000000 */
[----:B---3--:R-:W-:Y:S04]  /*16a70*/  HMMA.16816.F32.BF16 R76, R8, R14, R76 ;  /* 0x0000000e084c723c */ /* 0x008fe8000004184c */
[C---:B------:R-:W-:Y:S02]  /*16a80*/  ISETP.GE.AND P0, PT, R4.reuse, R2, PT ;  /* 0x000000020400720c */ /* 0x040fe40003f06270 */
[----:B------:R-:W-:Y:S01]  /*16a90*/  HMMA.16816.F32.BF16 R28, R44, R62, R28 ;  /* 0x0000003e2c1c723c */ /* 0x000fe2000004181c */
[----:B------:R-:W-:Y:S01]  /*16aa0*/  ISETP.GE.AND P3, PT, R4, R165, PT ;  /* 0x000000a50400720c */ /* 0x000fe20003f66270 */
[----:B------:R-:W-:-:S04]  /*16ab0*/  VIADD R4, R6, 0x9 ;  /* 0x0000000906047836 */ /* 0x000fc80000000000 */
[----:B------:R-:W-:Y:S01]  /*16ac0*/  HMMA.16816.F32.BF16 R72, R8, R12, R72 ;  /* 0x0000000c0848723c */ /* 0x000fe20000041848 */
[C---:B------:R-:W-:Y:S02]  /*16ad0*/  ISETP.GE.AND P2, PT, R4.reuse, R2, PT ;  /* 0x000000020400720c */ /* 0x040fe40003f46270 */
[----:B------:R-:W-:-:S04]  /*16ae0*/  ISETP.GE.AND P5, PT, R4, R165, PT ;  /* 0x000000a50400720c */ /* 0x000fc80003fa6270 */
[C---:B------:R-:W-:Y:S01]  /*16af0*/  VIADD R12, R6.reuse, 0x8 ;  /* 0x00000008060c7836 */ /* 0x040fe20000000000 */
[----:B-1----:R-:W-:Y:S01]  /*16b00*/  HMMA.16816.F32.BF16 R20, R44, R52, R20 ;  /* 0x000000342c14723c */ /* 0x002fe20000041814 */
[----:B------:R-:W-:-:S03]  /*16b10*/  VIADD R4, R6, 0x18 ;  /* 0x0000001806047836 */ /* 0x000fc60000000000 */
[CC--:B------:R-:W-:Y:S02]  /*16b20*/  ISETP.GE.AND P4, PT, R12.reuse, R2.reuse, PT ;  /* 0x000000020c00720c */ /* 0x0c0fe40003f86270 */
[----:B------:R-:W-:Y:S01]  /*16b30*/  ISETP.GE.AND P6, PT, R12, R165, PT ;  /* 0x000000a50c00720c */ /* 0x000fe20003fc6270 */
[----:B------:R-:W-:Y:S01]  /*16b40*/  VIADD R12, R6, 0x10 ;  /* 0x00000010060c7836 */ /* 0x000fe20000000000 */
[----:B------:R-:W-:Y:S02]  /*16b50*/  FSEL R37, R37, -INF , !P2 ;  /* 0xff80000025257808 */ /* 0x000fe40005000000 */
[----:B------:R-:W-:Y:S02]  /*16b60*/  FSEL R57, R38, -INF , !P6 ;  /* 0xff80000026397808 */ /* 0x000fe40007000000 */
[----:B------:R-:W-:Y:S02]  /*16b70*/  FSEL R41, R41, -INF , !P0 ;  /* 0xff80000029297808 */ /* 0x000fe40004000000 */
[----:B------:R-:W-:-:S02]  /*16b80*/  ISETP.GE.AND P6, PT, R4, R2, PT ;  /* 0x000000020400720c */ /* 0x000fc40003fc6270 */
[-C--:B------:R-:W-:Y:S01]  /*16b90*/  ISETP.GE.AND P2, PT, R4, R165.reuse, PT ;  /* 0x000000a50400720c */ /* 0x080fe20003f46270 */
[----:B------:R-:W-:Y:S01]  /*16ba0*/  VIADD R4, R6, 0x19 ;  /* 0x0000001906047836 */ /* 0x000fe20000000000 */
[C---:B------:R-:W-:Y:S02]  /*16bb0*/  ISETP.GE.AND P1, PT, R12.reuse, R2, PT ;  /* 0x000000020c00720c */ /* 0x040fe40003f26270 */
[----:B------:R-:W-:Y:S01]  /*16bc0*/  ISETP.GE.AND P0, PT, R12, R165, PT ;  /* 0x000000a50c00720c */ /* 0x000fe20003f06270 */
[----:B------:R-:W-:Y:S01]  /*16bd0*/  VIADD R12, R6, 0x11 ;  /* 0x00000011060c7836 */ /* 0x000fe20000000000 */
[----:B------:R-:W-:Y:S01]  /*16be0*/  FSEL R39, R39, -INF , !P5 ;  /* 0xff80000027277808 */ /* 0x000fe20006800000 */
[----:B------:R-:W-:Y:S01]  /*16bf0*/  HMMA.16816.F32.BF16 R16, R44, R54, R16 ;  /* 0x000000362c10723c */ /* 0x000fe20000041810 */
[----:B------:R-:W-:Y:S02]  /*16c00*/  FSEL R95, R48, -INF , !P1 ;  /* 0xff800000305f7808 */ /* 0x000fe40004800000 */
[----:B------:R-:W-:-:S02]  /*16c10*/  FSEL R59, R36, -INF , !P4 ;  /* 0xff800000243b7808 */ /* 0x000fc40006000000 */
[C---:B------:R-:W-:Y:S02]  /*16c20*/  ISETP.GE.AND P5, PT, R4.reuse, R2, PT ;  /* 0x000000020400720c */ /* 0x040fe40003fa6270 */
[-C--:B------:R-:W-:Y:S01]  /*16c30*/  ISETP.GE.AND P1, PT, R4, R165.reuse, PT ;  /* 0x000000a50400720c */ /* 0x080fe20003f26270 */
[----:B------:R-:W-:Y:S01]  /*16c40*/  VIADD R4, R6, 0x21 ;  /* 0x0000002106047836 */ /* 0x000fe20000000000 */
[----:B------:R-:W-:Y:S01]  /*16c50*/  ISETP.GE.AND P4, PT, R12, R165, PT ;  /* 0x000000a50c00720c */ /* 0x000fe20003f86270 */
[----:B------:R-:W-:Y:S01]  /*16c60*/  VIADD R8, R6, 0x20 ;  /* 0x0000002006087836 */ /* 0x000fe20000000000 */
[----:B--2---:R-:W-:Y:S01]  /*16c70*/  HMMA.16816.F32.BF16 R76, R44, R34, R76 ;  /* 0x000000222c4c723c */ /* 0x004fe2000004184c */
[----:B------:R-:W-:Y:S02]  /*16c80*/  FSEL R101, R28, -INF , !P6 ;  /* 0xff8000001c657808 */ /* 0x000fe40007000000 */
[----:B------:R-:W-:Y:S02]  /*16c90*/  FSEL R25, R51, -INF , !P4 ;  /* 0xff80000033197808 */ /* 0x000fe40006000000 */
[----:B------:R-:W-:-:S02]  /*16ca0*/  FSEL R13, R50, -INF , !P0 ;  /* 0xff800000320d7808 */ /* 0x000fc40004000000 */
[CC--:B------:R-:W-:Y:S02]  /*16cb0*/  ISETP.GE.AND P4, PT, R4.reuse, R2.reuse, PT ;  /* 0x000000020400720c */ /* 0x0c0fe40003f86270 */
[----:B------:R-:W-:Y:S01]  /*16cc0*/  ISETP.GE.AND P6, PT, R4, R165, PT ;  /* 0x000000a50400720c */ /* 0x000fe20003fc6270 */
[----:B------:R-:W-:Y:S01]  /*16cd0*/  VIADD R4, R6, 0x29 ;  /* 0x0000002906047836 */ /* 0x000fe20000000000 */
[----:B------:R-:W-:Y:S02]  /*16ce0*/  FSEL R43, R43, -INF , !P3 ;  /* 0xff8000002b2b7808 */ /* 0x000fe40005800000 */
[-C--:B------:R-:W-:Y:S02]  /*16cf0*/  ISETP.GE.AND P0, PT, R8, R2.reuse, PT ;  /* 0x000000020800720c */ /* 0x080fe40003f06270 */
[----:B------:R-:W-:Y:S02]  /*16d00*/  ISETP.GE.AND P3, PT, R12, R2, PT ;  /* 0x000000020c00720c */ /* 0x000fe40003f66270 */
[----:B------:R-:W-:-:S02]  /*16d10*/  FSEL R11, R31, -INF , !P1 ;  /* 0xff8000001f0b7808 */ /* 0x000fc40004800000 */
[----:B------:R-:W-:Y:S02]  /*16d20*/  FSEL R249, R20, -INF , !P0 ;  /* 0xff80000014f97808 */ /* 0x000fe40004000000 */
[----:B------:R-:W-:Y:S02]  /*16d30*/  FSEL R93, R49, -INF , !P3 ;  /* 0xff800000315d7808 */ /* 0x000fe40005800000 */
[C---:B------:R-:W-:Y:S02]  /*16d40*/  ISETP.GE.AND P1, PT, R4.reuse, R2, PT ;  /* 0x000000020400720c */ /* 0x040fe40003f26270 */
[-C--:B------:R-:W-:Y:S01]  /*16d50*/  ISETP.GE.AND P0, PT, R4, R165.reuse, PT ;  /* 0x000000a50400720c */ /* 0x080fe20003f06270 */
[----:B------:R-:W-:Y:S01]  /*16d60*/  VIADD R4, R6, 0x30 ;  /* 0x0000003006047836 */ /* 0x000fe20000000000 */
[----:B------:R-:W-:Y:S01]  /*16d70*/  ISETP.GE.AND P3, PT, R8, R165, PT ;  /* 0x000000a50800720c */ /* 0x000fe20003f66270 */
[----:B------:R-:W-:Y:S01]  /*16d80*/  HMMA.16816.F32.BF16 R72, R44, R32, R72 ;  /* 0x000000202c48723c */ /* 0x000fe20000041848 */
[----:B------:R-:W-:-:S02]  /*16d90*/  FSEL R183, R21, -INF , !P4 ;  /* 0xff80000015b77808 */ /* 0x000fc40006000000 */
[----:B------:R-:W-:Y:S01]  /*16da0*/  FSEL R189, R22, -INF , !P3 ;  /* 0xff80000016bd7808 */ /* 0x000fe20005800000 */
[----:B------:R-:W-:Y:S01]  /*16db0*/  VIADD R8, R6, 0x28 ;  /* 0x0000002806087836 */ /* 0x000fe20000000000 */
[C---:B------:R-:W-:Y:S02]  /*16dc0*/  ISETP.GE.AND P3, PT, R4.reuse, R2, PT ;  /* 0x000000020400720c */ /* 0x040fe40003f66270 */
[-C--:B------:R-:W-:Y:S01]  /*16dd0*/  ISETP.GE.AND P4, PT, R4, R165.reuse, PT ;  /* 0x000000a50400720c */ /* 0x080fe20003f86270 */
[----:B------:R-:W-:Y:S01]  /*16de0*/  VIADD R4, R6, 0x38 ;  /* 0x0000003806047836 */ /* 0x000fe20000000000 */
[----:B------:R-:W-:Y:S02]  /*16df0*/  FSEL R15, R29, -INF , !P5 ;  /* 0xff8000001d0f7808 */ /* 0x000fe40006800000 */
[----:B------:R-:W-:Y:S02]  /*16e00*/  FSEL R185, R17, -INF , !P1 ;  /* 0xff80000011b97808 */ /* 0x000fe40004800000 */
[----:B------:R-:W-:-:S02]  /*16e10*/  ISETP.GE.AND P5, PT, R8, R165, PT ;  /* 0x000000a50800720c */ /* 0x000fc40003fa6270 */
[----:B------:R-:W-:Y:S02]  /*16e20*/  ISETP.GE.AND P1, PT, R4, R165, PT ;  /* 0x000000a50400720c */ /* 0x000fe40003f26270 */
[----:B------:R-:W-:Y:S02]  /*16e30*/  FSEL R31, R18, -INF , !P5 ;  /* 0xff800000121f7808 */ /* 0x000fe40006800000 */
[----:B------:R-:W-:Y:S02]  /*16e40*/  FSEL R191, R78, -INF , !P1 ;  /* 0xff8000004ebf7808 */ /* 0x000fe40004800000 */
[----:B------:R-:W-:Y:S01]  /*16e50*/  ISETP.GE.AND P5, PT, R4, R2, PT ;  /* 0x000000020400720c */ /* 0x000fe20003fa6270 */
[----:B------:R-:W-:Y:S01]  /*16e60*/  VIADD R4, R6, 0x39 ;  /* 0x0000003906047836 */ /* 0x000fe20000000000 */
[----:B------:R-:W-:Y:S02]  /*16e70*/  FSEL R29, R19, -INF , !P0 ;  /* 0xff800000131d7808 */ /* 0x000fe40004000000 */
[----:B------:R-:W-:-:S02]  /*16e80*/  ISETP.GT.AND P1, PT, R238, R231, PT ;  /* 0x000000e7ee00720c */ /* 0x000fc40003f24270 */
[-C--:B------:R-:W-:Y:S02]  /*16e90*/  ISETP.GE.AND P0, PT, R6, R2.reuse, PT ;  /* 0x000000020600720c */ /* 0x080fe40003f06270 */
[----:B------:R-:W-:Y:S02]  /*16ea0*/  FSEL R9, R30, -INF , !P2 ;  /* 0xff8000001e097808 */ /* 0x000fe40005000000 */
[----:B------:R-:W-:Y:S01]  /*16eb0*/  ISETP.GE.AND P2, PT, R8, R2, PT ;  /* 0x000000020800720c */ /* 0x000fe20003f46270 */
[----:B------:R-:W-:Y:S01]  /*16ec0*/  VIADD R8, R6, 0x31 ;  /* 0x0000003106087836 */ /* 0x000fe20000000000 */
[----:B------:R-:W-:Y:S02]  /*16ed0*/  FSEL R19, R40, -INF , !P0 ;  /* 0xff80000028137808 */ /* 0x000fe40004000000 */
[----:B------:R-:W-:Y:S02]  /*16ee0*/  ISETP.GE.AND P0, PT, R4, R165, PT ;  /* 0x000000a50400720c */ /* 0x000fe40003f06270 */
[----:B------:R-:W-:-:S02]  /*16ef0*/  FSEL R187, R23, -INF , !P6 ;  /* 0xff80000017bb7808 */ /* 0x000fc40007000000 */
[----:B------:R-:W-:Y:S02]  /*16f00*/  FSEL R247, R16, -INF , !P2 ;  /* 0xff80000010f77808 */ /* 0x000fe40005000000 */
[----:B------:R-:W-:Y:S02]  /*16f10*/  FSEL R203, R72, -INF , !P3 ;  /* 0xff80000048cb7808 */ /* 0x000fe40005800000 */
[----:B------:R-:W-:Y:S02]  /*16f20*/  FSEL R197, R74, -INF , !P4 ;  /* 0xff8000004ac57808 */ /* 0x000fe40006000000 */
[----:B------:R-:W-:Y:S01]  /*16f30*/  FSEL R190, R79, -INF , !P0 ;  /* 0xff8000004fbe7808 */ /* 0x000fe20004000000 */
[----:B------:R-:W-:Y:S01]  /*16f40*/  BSSY B1, `(.L_x_4028) ;  /* 0x000007d000017945 */ /* 0x000fe20003800000 */
[C---:B------:R-:W-:Y:S02]  /*16f50*/  ISETP.GE.AND P6, PT, R8.reuse, R2, PT ;  /* 0x000000020800720c */ /* 0x040fe40003fc6270 */
[----:B------:R-:W-:-:S02]  /*16f60*/  ISETP.GE.AND P2, PT, R8, R165, PT ;  /* 0x000000a50800720c */ /* 0x000fc40003f46270 */
        /* <DEDUP_REMOVED lines=88> */
.L_x_4031:
[----:B------:R-:W2:Y:S02]  /*174f0*/  LD.E R8, desc[UR6][R26.64+0x38] ;  /* 0x000038061a087980 */ /* 0x000ea4000c101900 */
[----:B--2---:R-:W-:-:S04]  /*17500*/  LEA R8, -R8, RZ, 0x6 ;  /* 0x000000ff08087211 */ /* 0x004fc800078e31ff */
[----:B------:R-:W-:Y:S02]  /*17510*/  SHF.R.S32.HI R6, RZ, 0x1f, R8 ;  /* 0x0000001fff067819 */ /* 0x000fe40000011408 */
.L_x_4032:
[----:B------:R-:W-:Y:S05]  /*17520*/  BSYNC B0 ;  /* 0x0000000000007941 */ /* 0x000fea0003800000 */
.L_x_4030:
[----:B------:R-:W-:Y:S01]  /*17530*/  IMAD.SHL.U32 R3, R166, 0x20, RZ ;  /* 0x00000020a6037824 */ /* 0x000fe200078e00ff */
[----:B------:R-:W-:Y:S02]  /*17540*/  LEA R232, P3, R8, R232, 0x1 ;  /* 0x000000e808e87211 */ /* 0x000fe400078608ff */
        /* <DEDUP_REMOVED lines=28> */
.L_x_4029:
[----:B------:R-:W-:Y:S05]  /*17710*/  BSYNC B1 ;  /* 0x0000000000017941 */ /* 0x000fea0003800000 */
.L_x_4028:
        /* <DEDUP_REMOVED lines=73> */
[----:B------:R-:W-:Y:S01]  /*17bb0*/  MUFU.EX2 R180, R180 ;  /* 0x000000b400b47308 */ /* 0x000fe20000000800 */
[----:B------:R-:W1:Y:S01]  /*17bc0*/  LDSM.16.MT88.4 R40, [R229+0x10000] ;  /* 0x01000000e528783b */ /* 0x000e620000004200 */
[-C--:B------:R-:W-:Y:S01]  /*17bd0*/  FFMA.FTZ R173, R13, R193.reuse, -R192 ;  /* 0x000000c10dad7223 */ /* 0x080fe200000108c0 */
[-CC-:B------:R-:W-:Y:S01]  /*17be0*/  FFMA.FTZ R172, R95, R193.reuse, -R196.reuse ;  /* 0x000000c15fac7223 */ /* 0x180fe200000108c4 */
[-CC-:B------:R-:W-:Y:S01]  /*17bf0*/  FFMA.FTZ R171, R93, R193.reuse, -R196.reuse ;  /* 0x000000c15dab7223 */ /* 0x180fe200000108c4 */
[----:B------:R-:W2:Y:S01]  /*17c00*/  LDSM.16.MT88.4 R56, [R227+0x10000] ;  /* 0x01000000e338783b */ /* 0x000ea20000004200 */
[-C--:B------:R-:W-:Y:S01]  /*17c10*/  FFMA.FTZ R35, R101, R193.reuse, -R196 ;  /* 0x000000c165237223 */ /* 0x080fe200000108c4 */
        /* <DEDUP_REMOVED lines=14> */
[-CC-:B------:R-:W-:Y:S01]  /*17d00*/  FFMA.FTZ R187, R31, R193.reuse, -R192.reuse ;  /* 0x000000c11fbb7223 */ /* 0x180fe200000108c0 */
[-C--:B------:R-:W-:Y:S01]  /*17d10*/  FFMA.FTZ R188, R29, R193.reuse, -R192 ;  /* 0x000000c11dbc7223 */ /* 0x080fe200000108c0 */
[-CC-:B------:R-:W-:Y:S01]  /*17d20*/  FFMA.FTZ R248, R194, R193.reuse, -R196.reuse ;  /* 0x000000c1c2f87223 */ /* 0x180fe200000108c4 */
[----:B------:R-:W1:Y:S01]  /*17d30*/  MUFU.EX2 R174, R174 ;  /* 0x000000ae00ae7308 */ /* 0x000e620000000800 */
[----:B---3--:R-:W-:Y:S01]  /*17d40*/  F2FP.BF16.F32.PACK_AB R144, R179, R180 ;  /* 0x000000b4b390723e */ /* 0x008fe200000010ff */
[----:B------:R-:W-:Y:S01]  /*17d50*/  LDSM.16.MT88.4 R28, [R229+0x11000] ;  /* 0x01100000e51c783b */ /* 0x000fe20000004200 */
[-CC-:B------:R-:W-:Y:S01]  /*17d60*/  FFMA.FTZ R198, R203, R193.reuse, -R196.reuse ;  /* 0x000000c1cbc67223 */ /* 0x180fe200000108c4 */
[-CC-:B------:R-:W-:Y:S01]  /*17d70*/  FFMA.FTZ R201, R201, R193.reuse, -R196.reuse ;  /* 0x000000c1c9c97223 */ /* 0x180fe200000108c4 */
[-C--:B------:R-:W-:Y:S01]  /*17d80*/  FFMA.FTZ R199, R199, R193.reuse, -R196 ;  /* 0x000000c1c7c77223 */ /* 0x080fe200000108c4 */
[-CC-:B------:R-:W-:Y:S01]  /*17d90*/  FFMA.FTZ R194, R197, R193.reuse, -R192.reuse ;  /* 0x000000c1c5c27223 */ /* 0x180fe200000108c0 */
[-CC-:B------:R-:W-:Y:S01]  /*17da0*/  FFMA.FTZ R195, R195, R193.reuse, -R192.reuse ;  /* 0x000000c1c3c37223 */ /* 0x180fe200000108c0 */
[----:B------:R-:W-:Y:S01]  /*17db0*/  MUFU.EX2 R178, R178 ;  /* 0x000000b200b27308 */ /* 0x000fe20000000800 */
[-CC-:B------:R-:W-:Y:S01]  /*17dc0*/  FFMA.FTZ R191, R191, R193.reuse, -R192.reuse ;  /* 0x000000c1bfbf7223 */ /* 0x180fe200000108c0 */
[----:B------:R-:W-:Y:S01]  /*17dd0*/  FFMA.FTZ R190, R190, R193, -R192 ;  /* 0x000000c1bebe7223 */ /* 0x000fe200000108c0 */
[----:B------:R-:W-:-:S05]  /*17de0*/  FADD.FTZ R180, R180, R179 ;  /* 0x000000b3b4b47221 */ /* 0x000fca0000010000 */
        /* <DEDUP_REMOVED lines=23> */
[----:B--2---:R-:W-:Y:S01]  /*17f60*/  HMMA.16816.F32.BF16 R52, R144, R56, RZ ;  /* 0x000000389034723c */ /* 0x004fe200000418ff */
[----:B------:R-:W2:Y:S01]  /*17f70*/  MUFU.EX2 R34, R34 ;  /* 0x0000002200227308 */ /* 0x000ea20000000800 */
[----:B-1----:R-:W-:Y:S01]  /*17f80*/  F2FP.BF16.F32.PACK_AB R10, R32, R35 ;  /* 0x00000023200a723e */ /* 0x002fe200000010ff */
[----:B------:R-:W-:-:S03]  /*17f90*/  FADD.FTZ R35, R35, R172 ;  /* 0x000000ac23237221 */ /* 0x000fc60000010000 */
[C---:B------:R-:W-:Y:S01]  /*17fa0*/  HMMA.16816.F32.BF16 R60, R144.reuse, R64, RZ ;  /* 0x00000040903c723c */ /* 0x040fe200000418ff */
[----:B------:R-:W-:Y:S02]  /*17fb0*/  FADD.FTZ R35, R32, R35 ;  /* 0x0000002320237221 */ /* 0x000fe40000010000 */
[----:B------:R-:W-:Y:S03]  /*17fc0*/  MUFU.EX2 R33, R33 ;  /* 0x0000002100217308 */ /* 0x000fe60000000800 */
[C---:B------:R-:W-:Y:S05]  /*17fd0*/  HMMA.16816.F32.BF16 R68, R144.reuse, R72, RZ ;  /* 0x000000489044723c */ /* 0x040fea00000418ff */
[----:B------:R-:W1:Y:S01]  /*17fe0*/  MUFU.EX2 R0, R0 ;  /* 0x0000000000007308 */ /* 0x000e620000000800 */
[----:B--2---:R-:W-:Y:S01]  /*17ff0*/  F2FP.BF16.F32.PACK_AB R9, R34, R173 ;  /* 0x000000ad2209723e */ /* 0x004fe200000010ff */
        /* <DEDUP_REMOVED lines=44> */
[C---:B----4-:R-:W-:Y:S06]  /*182c0*/  HMMA.16816.F32.BF16 R148, R144.reuse, R16, RZ ;  /* 0x000000109094723c */ /* 0x050fec00000418ff */
[----:B------:R-:W-:Y:S01]  /*182d0*/  HMMA.16816.F32.BF16 R144, R144, R18, RZ ;  /* 0x000000129090723c */ /* 0x000fe200000418ff */
[----:B------:R-:W4:Y:S05]  /*182e0*/  LDSM.16.MT88.4 R16, [R230+0x12800] ;  /* 0x01280000e610783b */ /* 0x000f2a0000004200 */
[C---:B-----5:R-:W-:Y:S06]  /*182f0*/  HMMA.16816.F32.BF16 R160, R8.reuse, R12, R160 ;  /* 0x0000000c08a0723c */ /* 0x060fec00000418a0 */
[C---:B------:R-:W-:Y:S01]  /*18300*/  HMMA.16816.F32.BF16 R156, R8.reuse, R14, R156 ;  /* 0x0000000e089c723c */ /* 0x040fe2000004189c */
        /* <DEDUP_REMOVED lines=43> */
[C---:B----4-:R-:W-:Y:S01]  /*185c0*/  HMMA.16816.F32.BF16 R152, R8.reuse, R16, R152 ;  /* 0x000000100898723c */ /* 0x050fe20000041898 */
[----:B------:R-:W-:Y:S01]  /*185d0*/  F2FP.BF16.F32.PACK_AB R22, R185, R184 ;  /* 0x000000b8b916723e */ /* 0x000fe200000010ff */
[----:B------:R-:W-:Y:S01]  /*185e0*/  FADD.FTZ R183, R183, R182 ;  /* 0x000000b6b7b77221 */ /* 0x000fe20000010000 */
[----:B------:R-:W-:Y:S01]  /*185f0*/  F2FP.BF16.F32.PACK_AB R23, R188, R187 ;  /* 0x000000bbbc17723e */ /* 0x000fe200000010ff */
[----:B------:R-:W-:Y:S02]  /*18600*/  FADD.FTZ R186, R189, R186 ;  /* 0x000000babdba7221 */ /* 0x000fe40000010000 */
[----:B------:R-:W-:Y:S01]  /*18610*/  HMMA.16816.F32.BF16 R140, R8, R18, R140 ;  /* 0x00000012088c723c */ /* 0x000fe2000004188c */
[----:B------:R-:W3:Y:S01]  /*18620*/  LDSM.16.MT88.4 R16, [R230+0x13000] ;  /* 0x01300000e610783b */ /* 0x000ee20000004200 */
[----:B------:R-:W-:Y:S01]  /*18630*/  FADD.FTZ R184, R184, R183 ;  /* 0x000000b7b8b87221 */ /* 0x000fe20000010000 */
[----:B------:R-:W-:-:S03]  /*18640*/  FADD.FTZ R187, R187, R186 ;  /* 0x000000babbbb7221 */ /* 0x000fc60000010000 */
[----:B-----5:R-:W-:Y:S01]  /*18650*/  HMMA.16816.F32.BF16 R148, R8, R12, R148 ;  /* 0x0000000c0894723c */ /* 0x020fe20000041894 */
[----:B------:R-:W-:Y:S01]  /*18660*/  FADD.FTZ R185, R185, R184 ;  /* 0x000000b8b9b97221 */ /* 0x000fe20000010000 */
[----:B------:R-:W-:-:S04]  /*18670*/  FADD.FTZ R187, R188, R187 ;  /* 0x000000bbbcbb7221 */ /* 0x000fc80000010000 */
[----:B------:R-:W-:Y:S01]  /*18680*/  HMMA.16816.F32.BF16 R144, R8, R14, R144 ;  /* 0x0000000e0890723c */ /* 0x000fe20000041890 */
[----:B------:R-:W4:Y:S04]  /*18690*/  LDSM.16.MT88.4 R8, [R227+0x11000] ;  /* 0x01100000e308783b */ /* 0x000f280000004200 */
[----:B------:R-:W-:Y:S01]  /*186a0*/  LDSM.16.MT88.4 R12, [R229+0x13000] ;  /* 0x01300000e50c783b */ /* 0x000fe20000004200 */
        /* <DEDUP_REMOVED lines=54> */
[----:B------:R-:W-:Y:S01]  /*18a10*/  HMMA.16816.F32.BF16 R136, R20, R30, R136 ;  /* 0x0000001e1488723c */ /* 0x000fe20000041888 */
[----:B------:R-:W-:Y:S05]  /*18a20*/  LDSM.16.MT88.4 R28, [R227+0x11800] ;  /* 0x01180000e31c783b */ /* 0x000fea0000004200 */
[C---:B--2---:R-:W-:Y:S06]  /*18a30*/  HMMA.16816.F32.BF16 R160, R4.reuse, R8, R160 ;  /* 0x0000000804a0723c */ /* 0x044fec00000418a0 */
[----:B------:R-:W-:Y:S01]  /*18a40*/  HMMA.16816.F32.BF16 R156, R4, R10, R156 ;  /* 0x0000000a049c723c */ /* 0x000fe2000004189c */
[----:B------:R-:W2:Y:S05]  /*18a50*/  LDSM.16.MT88.4 R8, [R229+0x13800] ;  /* 0x01380000e508783b */ /* 0x000eaa0000004200 */
[C---:B------:R-:W-:Y:S06]  /*18a60*/  HMMA.16816.F32.BF16 R148, R20.reuse, R24, R148 ;  /* 0x000000181494723c */ /* 0x040fec0000041894 */
[----:B------:R-:W-:Y:S01]  /*18a70*/  HMMA.16816.F32.BF16 R144, R20, R26, R144 ;  /* 0x0000001a1490723c */ /* 0x000fe20000041890 */
[----:B------:R-:W3:Y:S04]  /*18a80*/  LDSM.16.MT88.4 R24, [R230+0x13800] ;  /* 0x01380000e618783b */ /* 0x000ee80000004200 */
[----:B------:R-:W4:Y:S01]  /*18a90*/  LDSM.16.MT88.4 R20, [R228+0x13800] ;  /* 0x01380000e414783b */ /* 0x000f220000004200 */
[C---:B------:R-:W-:Y:S06]  /*18aa0*/  HMMA.16816.F32.BF16 R36, R4.reuse, R16, R36 ;  /* 0x000000100424723c */ /* 0x040fec0000041824 */
        /* <DEDUP_REMOVED lines=117> */
.L_x_4035:
[----:B--2---:R-:W-:Y:S02]  /*19200*/  R2UR UR4, R200 ;  /* 0x00000000c80472ca */ /* 0x004fe400000e0000 */
[----:B------:R-:W-:-:S13]  /*19210*/  R2UR UR5, R201 ;  /* 0x00000000c90572ca */ /* 0x000fda00000e0000 */
[----:B-1----:R-:W2:Y:S02]  /*19220*/  LD.E R0, desc[UR4][R202.64+0x40] ;  /* 0x00004004ca007980 */ /* 0x002ea4000c101900 */
[----:B--2---:R-:W-:-:S05]  /*19230*/  IMAD.U32 R0, R0, -0x40, RZ ;  /* 0xffffffc000007824 */ /* 0x004fca00078e00ff */
[----:B------:R-:W-:Y:S02]  /*19240*/  SHF.R.S32.HI R5, RZ, 0x1f, R0 ;  /* 0x0000001fff057819 */ /* 0x000fe40000011400 */
.L_x_4036:
[----:B------:R-:W-:Y:S05]  /*19250*/  BSYNC B0 ;  /* 0x0000000000007941 */ /* 0x000fea0003800000 */
.L_x_4034:
        /* <DEDUP_REMOVED lines=56> */
[----:B------:R-:W-:Y:S02]  /*195e0*/  IADD3 R10, P1, R0, R8, RZ ;  /* 0x00000008000a7210 */ /* 0x000fe40007f3e0ff */
[----:B------:R-:W2:Y:S03]  /*195f0*/  S2R R0, SR_TID.X ;  /* 0x0000000000007919 */ /* 0x000ea60000002100 */
[----:B------:R-:W-:-:S05]  /*19600*/  IMAD.X R11, R4, 0x1, R9, P1 ;  /* 0x00000001040b7824 */ /* 0x000fca00008e0609 */
[----:B------:R-:W-:Y:S04]  /*19610*/  LDGSTS.E.BYPASS.LTC128B.128 [R245+0x11800], desc[UR14][R10.64] ;  /* 0x118000000af57fae */ /* 0x000fe8000b901d4e */
[----:B------:R-:W-:Y:S04]  /*19620*/  LDGSTS.E.BYPASS.LTC128B.128 [R245+0x13800], desc[UR12][R10.64+0x80] ;  /* 0x138000800af57fae */ /* 0x000fe8000b901d4c */
[----:B------:R-:W-:Y:S04]  /*19630*/  LDGSTS.E.BYPASS.LTC128B.128 [R245+0x15800], desc[UR10][R10.64+0x100] ;  /* 0x158001000af57fae */ /* 0x000fe8000b901d4a */
[----:B------:R3:W-:Y:S04]  /*19640*/  LDGSTS.E.BYPASS.LTC128B.128 [R245+0x17800], desc[UR4][R10.64+0x180] ;  /* 0x178001800af57fae */ /* 0x0007e8000b901d44 */
[----:B------:R-:W-:Y:S04]  /*19650*/  LDSM.16.M88.4 R172, [R226] ;  /* 0x00000000e2ac783b */ /* 0x000fe80000000200 */
[----:B------:R-:W4:Y:S04]  /*19660*/  LDSM.16.M88.4 R12, [R225+0x8000] ;  /* 0x00800000e10c783b */ /* 0x000f280000000200 */
[----:B-1----:R-:W3:Y:S01]  /*19670*/  LDSM.16.M88.4 R4, [R225+0x8800] ;  /* 0x00880000e104783b */ /* 0x002ee20000000200 */
[----:B--2---:R-:W-:-:S03]  /*19680*/  IMAD.SHL.U32 R0, R0, 0x2, RZ ;  /* 0x0000000200007824 */ /* 0x004fc600078e00ff */
[----:B------:R-:W-:Y:S04]  /*19690*/  LDSM.16.M88.4 R24, [R224] ;  /* 0x00000000e018783b */ /* 0x000fe80000000200 */
[----:B------:R-:W1:Y:S04]  /*196a0*/  LDSM.16.M88.4 R28, [R223] ;  /* 0x00000000df1c783b */ /* 0x000e680000000200 */
[----:B------:R-:W2:Y:S04]  /*196b0*/  LDSM.16.M88.4 R20, [R219] ;  /* 0x00000000db14783b */ /* 0x000ea80000000200 */
[----:B------:R-:W5:Y:S04]  /*196c0*/  LDSM.16.M88.4 R180, [R225+0x9000] ;  /* 0x00900000e1b4783b */ /* 0x000f680000000200 */
[----:B------:R-:W5:Y:S04]  /*196d0*/  LDSM.16.M88.4 R188, [R225+0x9800] ;  /* 0x00980000e1bc783b */ /* 0x000f680000000200 */
[----:B------:R-:W5:Y:S04]  /*196e0*/  LDSM.16.M88.4 R32, [R218] ;  /* 0x00000000da20783b */ /* 0x000f680000000200 */
[----:B------:R-:W5:Y:S04]  /*196f0*/  LDSM.16.M88.4 R196, [R217] ;  /* 0x00000000d9c4783b */ /* 0x000f680000000200 */
[----:B------:R-:W-:Y:S01]  /*19700*/  LDSM.16.M88.4 R192, [R220+0x8800] ;  /* 0x00880000dcc0783b */ /* 0x000fe20000000200 */
[C---:B----4-:R-:W-:Y:S03]  /*19710*/  HMMA.16816.F32.BF16 R16, R172.reuse, R12, RZ ;  /* 0x0000000cac10723c */ /* 0x050fe600000418ff */
[----:B------:R-:W0:Y:S03]  /*19720*/  LDGDEPBAR ;  /* 0x00000000000079af */ /* 0x000e260000000000 */
[C---:B---3--:R-:W-:Y:S06]  /*19730*/  HMMA.16816.F32.BF16 R8, R172.reuse, R4, RZ ;  /* 0x00000004ac08723c */ /* 0x048fec00000418ff */
[C---:B------:R-:W-:Y:S06]  /*19740*/  HMMA.16816.F32.BF16 R12, R172.reuse, R14, RZ ;  /* 0x0000000eac0c723c */ /* 0x040fec00000418ff */
[----:B------:R-:W-:Y:S06]  /*19750*/  HMMA.16816.F32.BF16 R4, R172, R6, RZ ;  /* 0x00000006ac04723c */ /* 0x000fec00000418ff */
[C---:B-1----:R-:W-:Y:S06]  /*19760*/  HMMA.16816.F32.BF16 R16, R24.reuse, R28, R16 ;  /* 0x0000001c1810723c */ /* 0x042fec0000041810 */
[C---:B--2---:R-:W-:Y:S06]  /*19770*/  HMMA.16816.F32.BF16 R8, R24.reuse, R20, R8 ;  /* 0x000000141808723c */ /* 0x044fec0000041808 */
[C---:B------:R-:W-:Y:S01]  /*19780*/  HMMA.16816.F32.BF16 R12, R24.reuse, R30, R12 ;  /* 0x0000001e180c723c */ /* 0x040fe2000004180c */
[----:B------:R-:W-:Y:S05]  /*19790*/  LDSM.16.M88.4 R28, [R222] ;  /* 0x00000000de1c783b */ /* 0x000fea0000000200 */
[----:B------:R-:W-:Y:S01]  /*197a0*/  HMMA.16816.F32.BF16 R4, R24, R22, R4 ;  /* 0x000000161804723c */ /* 0x000fe20000041804 */
[----:B------:R-:W1:Y:S05]  /*197b0*/  LDSM.16.M88.4 R20, [R220+0x8000] ;  /* 0x00800000dc14783b */ /* 0x000e6a0000000200 */
[C---:B-----5:R-:W-:Y:S06]  /*197c0*/  HMMA.16816.F32.BF16 R184, R172.reuse, R180, RZ ;  /* 0x000000b4acb8723c */ /* 0x060fec00000418ff */
[C---:B------:R-:W-:Y:S06]  /*197d0*/  HMMA.16816.F32.BF16 R180, R172.reuse, R182, RZ ;  /* 0x000000b6acb4723c */ /* 0x040fec00000418ff */
[C---:B------:R-:W-:Y:S06]  /*197e0*/  HMMA.16816.F32.BF16 R176, R172.reuse, R188, RZ ;  /* 0x000000bcacb0723c */ /* 0x040fec00000418ff */
[----:B------:R-:W-:Y:S01]  /*197f0*/  HMMA.16816.F32.BF16 R172, R172, R190, RZ ;  /* 0x000000beacac723c */ /* 0x000fe200000418ff */
[----:B------:R-:W2:Y:S05]  /*19800*/  LDSM.16.M88.4 R188, [R220+0x9000] ;  /* 0x00900000dcbc783b */ /* 0x000eaa0000000200 */
[C---:B------:R-:W-:Y:S06]  /*19810*/  HMMA.16816.F32.BF16 R184, R24.reuse, R32, R184 ;  /* 0x0000002018b8723c */ /* 0x040fec00000418b8 */
[C---:B------:R-:W-:Y:S01]  /*19820*/  HMMA.16816.F32.BF16 R180, R24.reuse, R34, R180 ;  /* 0x0000002218b4723c */ /* 0x040fe200000418b4 */
[----:B------:R-:W3:Y:S05]  /*19830*/  LDSM.16.M88.4 R32, [R220+0x9800] ;  /* 0x00980000dc20783b */ /* 0x000eea0000000200 */
[C---:B------:R-:W-:Y:S06]  /*19840*/  HMMA.16816.F32.BF16 R176, R24.reuse, R196, R176 ;  /* 0x000000c418b0723c */ /* 0x040fec00000418b0 */
[----:B------:R-:W-:Y:S01]  /*19850*/  HMMA.16816.F32.BF16 R172, R24, R198, R172 ;  /* 0x000000c618ac723c */ /* 0x000fe200000418ac */
[----:B------:R-:W-:Y:S04]  /*19860*/  LDSM.16.M88.4 R24, [R221] ;  /* 0x00000000dd18783b */ /* 0x000fe80000000200 */
[----:B------:R-:W-:Y:S01]  /*19870*/  LDSM.16.M88.4 R196, [R220+0xa800] ;  /* 0x00a80000dcc4783b */ /* 0x000fe20000000200 */
[C---:B-1----:R-:W-:Y:S06]  /*19880*/  HMMA.16816.F32.BF16 R16, R28.reuse, R20, R16 ;  /* 0x000000141c10723c */ /* 0x042fec0000041810 */
[C---:B------:R-:W-:Y:S01]  /*19890*/  HMMA.16816.F32.BF16 R12, R28.reuse, R22, R12 ;  /* 0x000000161c0c723c */ /* 0x040fe2000004180c */
[----:B------:R-:W1:Y:S05]  /*198a0*/  LDSM.16.M88.4 R20, [R216] ;  /* 0x00000000d814783b */ /* 0x000e6a0000000200 */
[C---:B------:R-:W-:Y:S06]  /*198b0*/  HMMA.16816.F32.BF16 R8, R28.reuse, R192, R8 ;  /* 0x000000c01c08723c */ /* 0x040fec0000041808 */
[C---:B------:R-:W-:Y:S01]  /*198c0*/  HMMA.16816.F32.BF16 R4, R28.reuse, R194, R4 ;  /* 0x000000c21c04723c */ /* 0x040fe20000041804 */
[----:B------:R-:W4:Y:S05]  /*198d0*/  LDSM.16.M88.4 R192, [R216+0x800] ;  /* 0x00080000d8c0783b */ /* 0x000f2a0000000200 */
[C---:B--2---:R-:W-:Y:S06]  /*198e0*/  HMMA.16816.F32.BF16 R184, R28.reuse, R188, R184 ;  /* 0x000000bc1cb8723c */ /* 0x044fec00000418b8 */
[C---:B------:R-:W-:Y:S01]  /*198f0*/  HMMA.16816.F32.BF16 R180, R28.reuse, R190, R180 ;  /* 0x000000be1cb4723c */ /* 0x040fe200000418b4 */
[----:B------:R-:W2:Y:S05]  /*19900*/  LDSM.16.M88.4 R188, [R216+0x1000] ;  /* 0x00100000d8bc783b */ /* 0x000eaa0000000200 */
[C---:B---3--:R-:W-:Y:S06]  /*19910*/  HMMA.16816.F32.BF16 R176, R28.reuse, R32, R176 ;  /* 0x000000201cb0723c */ /* 0x048fec00000418b0 */
[----:B------:R-:W-:Y:S01]  /*19920*/  HMMA.16816.F32.BF16 R172, R28, R34, R172 ;  /* 0x000000221cac723c */ /* 0x000fe200000418ac */
[----:B------:R-:W3:Y:S04]  /*19930*/  LDSM.16.M88.4 R32, [R216+0x1800] ;  /* 0x00180000d820783b */ /* 0x000ee80000000200 */
[----:B------:R-:W-:Y:S01]  /*19940*/  LDSM.16.M88.4 R28, [R226+0x2000] ;  /* 0x00200000e21c783b */ /* 0x000fe20000000200 */
        /* <DEDUP_REMOVED lines=15> */
[----:B------:R-:W1:Y:S05]  /*19a40*/  LDSM.16.M88.4 R20, [R215] ;  /* 0x00000000d714783b */ /* 0x000e6a0000000200 */
[C---:B----4-:R-:W-:Y:S06]  /*19a50*/  HMMA.16816.F32.BF16 R8, R28.reuse, R192, R8 ;  /* 0x000000c01c08723c */ /* 0x050fec0000041808 */
[C---:B------:R-:W-:Y:S01]  /*19a60*/  HMMA.16816.F32.BF16 R4, R28.reuse, R194, R4 ;  /* 0x000000c21c04723c */ /* 0x040fe20000041804 */
[----:B------:R-:W4:Y:S05]  /*19a70*/  LDSM.16.M88.4 R192, [R214] ;  /* 0x00000000d6c0783b */ /* 0x000f2a0000000200 */
[C---:B--2---:R-:W-:Y:S06]  /*19a80*/  HMMA.16816.F32.BF16 R184, R28.reuse, R188, R184 ;  /* 0x000000bc1cb8723c */ /* 0x044fec00000418b8 */
[C---:B------:R-:W-:Y:S01]  /*19a90*/  HMMA.16816.F32.BF16 R180, R28.reuse, R190, R180 ;  /* 0x000000be1cb4723c */ /* 0x040fe200000418b4 */
[----:B------:R-:W2:Y:S05]  /*19aa0*/  LDSM.16.M88.4 R188, [R213] ;  /* 0x00000000d5bc783b */ /* 0x000eaa0000000200 */
[C---:B---3--:R-:W-:Y:S06]  /*19ab0*/  HMMA.16816.F32.BF16 R176, R28.reuse, R32, R176 ;  /* 0x000000201cb0723c */ /* 0x048fec00000418b0 */
[----:B------:R-:W-:Y:S01]  /*19ac0*/  HMMA.16816.F32.BF16 R172, R28, R34, R172 ;  /* 0x000000221cac723c */ /* 0x000fe200000418ac */
[----:B------:R-:W3:Y:S04]  /*19ad0*/  LDSM.16.M88.4 R32, [R212] ;  /* 0x00000000d420783b */ /* 0x000ee80000000200 */
        /* <DEDUP_REMOVED lines=21> */
[C---:B------:R-:W-:Y:S01]  /*19c30*/  HMMA.16816.F32.BF16 R180, R28.reuse, R194, R180 ;  /* 0x000000c21cb4723c */ /* 0x040fe200000418b4 */
[----:B------:R-:W-:Y:S05]  /*19c40*/  LDSM.16.M88.4 R192, [R226+0x4000] ;  /* 0x00400000e2c0783b */ /* 0x000fea0000000200 */
[C---:B--2---:R-:W-:Y:S06]  /*19c50*/  HMMA.16816.F32.BF16 R176, R28.reuse, R188, R176 ;  /* 0x000000bc1cb0723c */ /* 0x044fec00000418b0 */
        /* <DEDUP_REMOVED lines=11> */
[----:B------:R-:W3:Y:S05]  /*19d10*/  LDSM.16.M88.4 R196, [R225+0xd800] ;  /* 0x00d80000e1c4783b */ /* 0x000eea0000000200 */
        /* <DEDUP_REMOVED lines=10> */
[C---:B----4-:R-:W-:Y:S06]  /*19dc0*/  HMMA.16816.F32.BF16 R184, R192.reuse, R24, R184 ;  /* 0x00000018c0b8723c */ /* 0x050fec00000418b8 */
[C---:B------:R-:W-:Y:S01]  /*19dd0*/  HMMA.16816.F32.BF16 R180, R192.reuse, R26, R180 ;  /* 0x0000001ac0b4723c */ /* 0x040fe200000418b4 */
[----:B------:R-:W4:Y:S05]  /*19de0*/  LDSM.16.M88.4 R24, [R208] ;  /* 0x00000000d018783b */ /* 0x000f2a0000000200 */
[C---:B---3--:R-:W-:Y:S06]  /*19df0*/  HMMA.16816.F32.BF16 R176, R192.reuse, R196, R176 ;  /* 0x000000c4c0b0723c */ /* 0x048fec00000418b0 */
        /* <DEDUP_REMOVED lines=11> */
[----:B------:R-:W3:Y:S05]  /*19eb0*/  LDSM.16.M88.4 R32, [R220+0xd800] ;  /* 0x00d80000dc20783b */ /* 0x000eea0000000200 */
[C---:B----4-:R-:W-:Y:S06]  /*19ec0*/  HMMA.16816.F32.BF16 R176, R20.reuse, R24, R176 ;  /* 0x0000001814b0723c */ /* 0x050fec00000418b0 */
[----:B------:R-:W-:Y:S01]  /*19ed0*/  HMMA.16816.F32.BF16 R172, R20, R26, R172 ;  /* 0x0000001a14ac723c */ /* 0x000fe200000418ac */
[----:B------:R-:W-:Y:S04]  /*19ee0*/  LDSM.16.M88.4 R24, [R221+0x4000] ;  /* 0x00400000dd18783b */ /* 0x000fe80000000200 */
[----:B------:R-:W4:Y:S01]  /*19ef0*/  LDSM.16.M88.4 R20, [R216+0x4000] ;  /* 0x00400000d814783b */ /* 0x000f220000000200 */
        /* <DEDUP_REMOVED lines=9> */
[C---:B------:R-:W-:Y:S06]  /*19f90*/  HMMA.16816.F32.BF16 R8, R28.reuse, R192, R8 ;  /* 0x000000c01c08723c */ /* 0x040fec0000041808 */
[----:B------:R-:W-:Y:S01]  /*19fa0*/  HMMA.16816.F32.BF16 R4, R28, R194, R4 ;  /* 0x000000c21c04723c */ /* 0x000fe20000041804 */
[----:B------:R-:W-:Y:S04]  /*19fb0*/  LDSM.16.M88.4 R28, [R226+0x6000] ;  /* 0x00600000e21c783b */ /* 0x000fe80000000200 */
[----:B------:R-:W-:Y:S01]  /*19fc0*/  LDSM.16.M88.4 R192, [R225+0xe800] ;  /* 0x00e80000e1c0783b */ /* 0x000fe20000000200 */
[C---:B----4-:R-:W-:Y:S06]  /*19fd0*/  HMMA.16816.F32.BF16 R16, R24.reuse, R20, R16 ;  /* 0x000000141810723c */ /* 0x050fec0000041810 */
        /* <DEDUP_REMOVED lines=36> */
[----:B------:R-:W1:Y:S05]  /*1a220*/  LDSM.16.M88.4 R188, [R221+0x6000] ;  /* 0x00600000ddbc783b */ /* 0x000e6a0000000200 */
[C---:B--2---:R-:W-:Y:S06]  /*1a230*/  HMMA.16816.F32.BF16 R16, R32.reuse, R28, R16 ;  /* 0x0000001c2010723c */ /* 0x044fec0000041810 */
[C---:B------:R-:W-:Y:S01]  /*1a240*/  HMMA.16816.F32.BF16 R12, R32.reuse, R30, R12 ;  /* 0x0000001e200c723c */ /* 0x040fe2000004180c */
[----:B------:R-:W2:Y:S05]  /*1a250*/  LDSM.16.M88.4 R28, [R216+0x6000] ;  /* 0x00600000d81c783b */ /* 0x000eaa0000000200 */
[C---:B----4-:R-:W-:Y:S06]  /*1a260*/  HMMA.16816.F32.BF16 R8, R32.reuse, R24, R8 ;  /* 0x000000182008723c */ /* 0x050fec0000041808 */
[C---:B------:R-:W-:Y:S01]  /*1a270*/  HMMA.16816.F32.BF16 R4, R32.reuse, R26, R4 ;  /* 0x0000001a2004723c */ /* 0x040fe20000041804 */
[----:B------:R-:W4:Y:S05]  /*1a280*/  LDSM.16.M88.4 R24, [R220+0xf800] ;  /* 0x00f80000dc18783b */ /* 0x000f2a0000000200 */
[C---:B---3--:R-:W-:Y:S06]  /*1a290*/  HMMA.16816.F32.BF16 R184, R32.reuse, R20, R184 ;  /* 0x0000001420b8723c */ /* 0x048fec00000418b8 */
[----:B------:R-:W-:Y:S01]  /*1a2a0*/  HMMA.16816.F32.BF16 R180, R32, R22, R180 ;  /* 0x0000001620b4723c */ /* 0x000fe200000418b4 */
[----:B------:R-:W3:Y:S05]  /*1a2b0*/  LDSM.16.M88.4 R20, [R216+0x7000] ;  /* 0x00700000d814783b */ /* 0x000eea0000000200 */
[C---:B-1----:R-:W-:Y:S06]  /*1a2c0*/  HMMA.16816.F32.BF16 R8, R188.reuse, R192, R8 ;  /* 0x000000c0bc08723c */ /* 0x042fec0000041808 */
[C---:B------:R-:W-:Y:S06]  /*1a2d0*/  HMMA.16816.F32.BF16 R4, R188.reuse, R194, R4 ;  /* 0x000000c2bc04723c */ /* 0x040fec0000041804 */
[C---:B--2---:R-:W-:Y:S06]  /*1a2e0*/  HMMA.16816.F32.BF16 R16, R188.reuse, R28, R16 ;  /* 0x0000001cbc10723c */ /* 0x044fec0000041810 */
[----:B------:R-:W-:Y:S01]  /*1a2f0*/  HMMA.16816.F32.BF16 R12, R188, R30, R12 ;  /* 0x0000001ebc0c723c */ /* 0x000fe2000004180c */
[----:B------:R-:W1:Y:S01]  /*1a300*/  LDSM.16.M88.4 R28, [R216+0x7800] ;  /* 0x00780000d81c783b */ /* 0x000e620000000200 */
[----:B------:R-:W-:-:S04]  /*1a310*/  DEPBAR.LE SB0, 0x0 ;  /* 0x000080000000791a */ /* 0x000fc80000000000 */
[C---:B----4-:R-:W-:Y:S06]  /*1a320*/  HMMA.16816.F32.BF16 R176, R32.reuse, R24, R176 ;  /* 0x0000001820b0723c */ /* 0x050fec00000418b0 */
[----:B------:R-:W-:Y:S01]  /*1a330*/  HMMA.16816.F32.BF16 R172, R32, R26, R172 ;  /* 0x0000001a20ac723c */ /* 0x000fe200000418ac */
[----:B------:R-:W-:-:S05]  /*1a340*/  LOP3.LUT R25, R0, 0x6, RZ, 0xc0, !PT ;  /* 0x0000000600197812 */ /* 0x000fca00078ec0ff */
[----:B------:R-:W-:Y:S01]  /*1a350*/  IMAD R0, R238, 0x40, R25 ;  /* 0x00000040ee007824 */ /* 0x000fe200078e0219 */
[C---:B---3--:R-:W-:Y:S03]  /*1a360*/  HMMA.16816.F32.BF16 R184, R188.reuse, R20, R184 ;  /* 0x00000014bcb8723c */ /* 0x048fe600000418b8 */
[C---:B------:R-:W-:Y:S02]  /*1a370*/  VIADD R25, R0.reuse, 0x1 ;  /* 0x0000000100197836 */ /* 0x040fe40000000000 */
[C---:B------:R-:W-:Y:S01]  /*1a380*/  VIADD R24, R0.reuse, 0x8 ;  /* 0x0000000800187836 */ /* 0x040fe20000000000 */
[----:B------:R-:W-:Y:S01]  /*1a390*/  HMMA.16816.F32.BF16 R180, R188, R22, R180 ;  /* 0x00000016bcb4723c */ /* 0x000fe200000418b4 */
[C---:B------:R-:W-:Y:S01]  /*1a3a0*/  VIADD R20, R0.reuse, 0x10 ;  /* 0x0000001000147836 */ /* 0x040fe20000000000 */
[----:B------:R-:W-:Y:S01]  /*1a3b0*/  BAR.SYNC.DEFER_BLOCKING 0x0 ;  /* 0x0000000000007b1d */ /* 0x000fe20000010000 */
[-C--:B------:R-:W-:Y:S01]  /*1a3c0*/  ISETP.GE.AND P1, PT, R25, R2.reuse, PT ;  /* 0x000000021900720c */ /* 0x080fe20003f26270 */
[----:B------:R-:W-:Y:S01]  /*1a3d0*/  VIADD R21, R0, 0x11 ;  /* 0x0000001100157836 */ /* 0x000fe20000000000 */
[----:B------:R-:W-:-:S02]  /*1a3e0*/  ISETP.GE.AND P6, PT, R24, R2, PT ;  /* 0x000000021800720c */ /* 0x000fc40003fc6270 */
[-C--:B------:R-:W-:Y:S01]  /*1a3f0*/  ISETP.GE.AND P3, PT, R24, R165.reuse, PT ;  /* 0x000000a51800720c */ /* 0x080fe20003f66270 */
[----:B------:R-:W-:Y:S01]  /*1a400*/  VIADD R24, R0, 0x9 ;  /* 0x0000000900187836 */ /* 0x000fe20000000000 */
[----:B------:R-:W-:Y:S02]  /*1a410*/  FSEL R244, R17, -INF , !P1 ;  /* 0xff80000011f47808 */ /* 0x000fe40004800000 */
[----:B------:R-:W-:Y:S02]  /*1a420*/  FSEL R12, R12, -INF , !P6 ;  /* 0xff8000000c0c7808 */ /* 0x000fe40007000000 */
[C---:B------:R-:W-:Y:S02]  /*1a430*/  ISETP.GE.AND P1, PT, R20.reuse, R2, PT ;  /* 0x000000021400720c */ /* 0x040fe40003f26270 */
[-C--:B------:R-:W-:Y:S01]  /*1a440*/  ISETP.GE.AND P6, PT, R20, R165.reuse, PT ;  /* 0x000000a51400720c */ /* 0x080fe20003fc6270 */
[----:B------:R-:W-:Y:S01]  /*1a450*/  VIADD R20, R0, 0x18 ;  /* 0x0000001800147836 */ /* 0x000fe20000000000 */
[----:B------:R-:W-:-:S02]  /*1a460*/  ISETP.GE.AND P2, PT, R24, R165, PT ;  /* 0x000000a51800720c */ /* 0x000fc40003f46270 */
[-C--:B------:R-:W-:Y:S02]  /*1a470*/  ISETP.GE.AND P5, PT, R24, R2.reuse, PT ;  /* 0x000000021800720c */ /* 0x080fe40003fa6270 */
[----:B------:R-:W-:Y:S01]  /*1a480*/  FSEL R17, R14, -INF , !P3 ;  /* 0xff8000000e117808 */ /* 0x000fe20005800000 */
[----:B------:R-:W-:Y:S01]  /*1a490*/  VIADD R14, R0, 0x19 ;  /* 0x00000019000e7836 */ /* 0x000fe20000000000 */
[----:B------:R-:W-:Y:S02]  /*1a4a0*/  FSEL R15, R15, -INF , !P2 ;  /* 0xff8000000f0f7808 */ /* 0x000fe40005000000 */
[-C--:B------:R-:W-:Y:S02]  /*1a4b0*/  ISETP.GE.AND P2, PT, R20, R2.reuse, PT ;  /* 0x000000021400720c */ /* 0x080fe40003f46270 */
[----:B------:R-:W-:Y:S02]  /*1a4c0*/  ISETP.GE.AND P3, PT, R21, R2, PT ;  /* 0x000000021500720c */ /* 0x000fe40003f66270 */
[----:B------:R-:W-:-:S02]  /*1a4d0*/  FSEL R13, R13, -INF , !P5 ;  /* 0xff8000000d0d7808 */ /* 0x000fc40006800000 */
[-C--:B------:R-:W-:Y:S02]  /*1a4e0*/  ISETP.GE.AND P5, PT, R21, R165.reuse, PT ;  /* 0x000000a51500720c */ /* 0x080fe40003fa6270 */
[----:B------:R-:W-:Y:S01]  /*1a4f0*/  FSEL R198, R8, -INF , !P1 ;  /* 0xff80000008c67808 */ /* 0x000fe20004800000 */
[----:B------:R-:W-:Y:S01]  /*1a500*/  VIADD R8, R0, 0x20 ;  /* 0x0000002000087836 */ /* 0x000fe20000000000 */
[----:B------:R-:W-:Y:S02]  /*1a510*/  ISETP.GE.AND P1, PT, R20, R165, PT ;  /* 0x000000a51400720c */ /* 0x000fe40003f26270 */
[----:B------:R-:W-:Y:S02]  /*1a520*/  FSEL R196, R10, -INF , !P6 ;  /* 0xff8000000ac47808 */ /* 0x000fe40007000000 */
[----:B------:R-:W-:Y:S01]  /*1a530*/  FSEL R21, R4, -INF , !P2 ;  /* 0xff80000004157808 */ /* 0x000fe20005000000 */
[----:B------:R-:W-:Y:S01]  /*1a540*/  VIADD R4, R0, 0x21 ;  /* 0x0000002100047836 */ /* 0x000fe20000000000 */
[----:B------:R-:W-:-:S02]  /*1a550*/  ISETP.GE.AND P6, PT, R14, R2, PT ;  /* 0x000000020e00720c */ /* 0x000fc40003fc6270 */
[----:B------:R-:W-:Y:S01]  /*1a560*/  FSEL R20, R9, -INF , !P3 ;  /* 0xff80000009147808 */ /* 0x000fe20005800000 */
[----:B------:R-:W-:Y:S01]  /*1a570*/  VIADD R9, R0, 0x29 ;  /* 0x0000002900097836 */ /* 0x000fe20000000000 */
[-C--:B------:R-:W-:Y:S02]  /*1a580*/  ISETP.GE.AND P3, PT, R14, R165.reuse, PT ;  /* 0x000000a50e00720c */ /* 0x080fe40003f66270 */
[----:B------:R-:W-:Y:S02]  /*1a590*/  ISETP.GE.AND P4, PT, R25, R165, PT ;  /* 0x000000a51900720c */ /* 0x000fe40003f86270 */
[----:B------:R-:W-:Y:S02]  /*1a5a0*/  FSEL R25, R6, -INF , !P1 ;  /* 0xff80000006197808 */ /* 0x000fe40004800000 */
[----:B------:R-:W-:Y:S02]  /*1a5b0*/  FSEL R23, R5, -INF , !P6 ;  /* 0xff80000005177808 */ /* 0x000fe40007000000 */
[----:B------:R-:W-:-:S02]  /*1a5c0*/  ISETP.GE.AND P1, PT, R4, R2, PT ;  /* 0x000000020400720c */ /* 0x000fc40003f26270 */
[-C--:B------:R-:W-:Y:S02]  /*1a5d0*/  ISETP.GE.AND P6, PT, R4, R165.reuse, PT ;  /* 0x000000a50400720c */ /* 0x080fe40003fc6270 */
[----:B------:R-:W-:Y:S02]  /*1a5e0*/  FSEL R27, R7, -INF , !P3 ;  /* 0xff800000071b7808 */ /* 0x000fe40005800000 */
[C---:B-1----:R-:W-:Y:S01]  /*1a5f0*/  HMMA.16816.F32.BF16 R4, R188.reuse, R28, R176 ;  /* 0x0000001cbc04723c */ /* 0x042fe200000418b0 */
[----:B------:R-:W-:Y:S02]  /*1a600*/  ISETP.GE.AND P2, PT, R8, R165, PT ;  /* 0x000000a50800720c */ /* 0x000fe40003f46270 */
[----:B------:R-:W-:Y:S02]  /*1a610*/  FSEL R194, R185, -INF , !P1 ;  /* 0xff800000b9c27808 */ /* 0x000fe40004800000 */
[----:B------:R-:W-:Y:S01]  /*1a620*/  FSEL R199, R186, -INF , !P2 ;  /* 0xff800000bac77808 */ /* 0x000fe20005000000 */
[----:B------:R-:W-:Y:S01]  /*1a630*/  HMMA.16816.F32.BF16 R188, R188, R30, R172 ;  /* 0x0000001ebcbc723c */ /* 0x000fe200000418ac */
[----:B------:R-:W-:-:S02]  /*1a640*/  ISETP.GE.AND P2, PT, R9, R2, PT ;  /* 0x000000020900720c */ /* 0x000fc40003f46270 */
[-C--:B------:R-:W-:Y:S01]  /*1a650*/  ISETP.GE.AND P1, PT, R9, R165.reuse, PT ;  /* 0x000000a50900720c */ /* 0x080fe20003f26270 */
[----:B------:R-:W-:Y:S01]  /*1a660*/  VIADD R9, R0, 0x31 ;  /* 0x0000003100097836 */ /* 0x000fe20000000000 */
[----:B------:R-:W-:Y:S02]  /*1a670*/  FSEL R24, R11, -INF , !P5 ;  /* 0xff8000000b187808 */ /* 0x000fe40006800000 */
[----:B------:R-:W-:Y:S01]  /*1a680*/  ISETP.GE.AND P5, PT, R8, R2, PT ;  /* 0x000000020800720c */ /* 0x000fe20003fa6270 */
[----:B------:R-:W-:Y:S01]  /*1a690*/  VIADD R8, R0, 0x28 ;  /* 0x0000002800087836 */ /* 0x000fe20000000000 */
[----:B------:R-:W-:Y:S02]  /*1a6a0*/  FSEL R247, R181, -INF , !P2 ;  /* 0xff800000b5f77808 */ /* 0x000fe40005000000 */
[----:B------:R-:W-:Y:S02]  /*1a6b0*/  ISETP.GE.AND P2, PT, R9, R165, PT ;  /* 0x000000a50900720c */ /* 0x000fe40003f46270 */
[----:B------:R-:W-:-:S02]  /*1a6c0*/  FSEL R195, R183, -INF , !P1 ;  /* 0xff800000b7c37808 */ /* 0x000fc40004800000 */
[-C--:B------:R-:W-:Y:S02]  /*1a6d0*/  ISETP.GE.AND P1, PT, R0, R2.reuse, PT ;  /* 0x000000020000720c */ /* 0x080fe40003f26270 */
[----:B------:R-:W-:Y:S02]  /*1a6e0*/  FSEL R192, R184, -INF , !P5 ;  /* 0xff800000b8c07808 */ /* 0x000fe40006800000 */
[C---:B------:R-:W-:Y:S02]  /*1a6f0*/  ISETP.GE.AND P3, PT, R8.reuse, R2, PT ;  /* 0x000000020800720c */ /* 0x040fe40003f66270 */
[----:B------:R-:W-:Y:S01]  /*1a700*/  ISETP.GE.AND P5, PT, R8, R165, PT ;  /* 0x000000a50800720c */ /* 0x000fe20003fa6270 */
[----:B------:R-:W-:Y:S01]  /*1a710*/  VIADD R8, R0, 0x30 ;  /* 0x0000003000087836 */ /* 0x000fe20000000000 */
[----:B------:R-:W-:Y:S02]  /*1a720*/  FSEL R175, R7, -INF , !P2 ;  /* 0xff80000007af7808 */ /* 0x000fe40005000000 */
[----:B------:R-:W-:-:S02]  /*1a730*/  FSEL R7, R16, -INF , !P1 ;  /* 0xff80000010077808 */ /* 0x000fc40004800000 */
[----:B------:R-:W-:Y:S02]  /*1a740*/  ISETP.GT.AND P1, PT, R238, R231, PT ;  /* 0x000000e7ee00720c */ /* 0x000fe40003f24270 */
[----:B------:R-:W-:Y:S02]  /*1a750*/  FSEL R197, R187, -INF , !P6 ;  /* 0xff800000bbc57808 */ /* 0x000fe40007000000 */
[----:B------:R-:W-:Y:S02]  /*1a760*/  FSEL R249, R180, -INF , !P3 ;  /* 0xff800000b4f97808 */ /* 0x000fe40005800000 */
[C---:B------:R-:W-:Y:S02]  /*1a770*/  ISETP.GE.AND P6, PT, R8.reuse, R2, PT ;  /* 0x000000020800720c */ /* 0x040fe40003fc6270 */
[----:B------:R-:W-:Y:S01]  /*1a780*/  ISETP.GE.AND P3, PT, R8, R165, PT ;  /* 0x000000a50800720c */ /* 0x000fe20003f66270 */
[----:B------:R-:W-:Y:S01]  /*1a790*/  VIADD R8, R0, 0x38 ;  /* 0x0000003800087836 */ /* 0x000fe20000000000 */
[----:B------:R-:W-:-:S02]  /*1a7a0*/  FSEL R19, R19, -INF , !P4 ;  /* 0xff80000013137808 */ /* 0x000fc40006000000 */
[----:B------:R-:W-:Y:S02]  /*1a7b0*/  FSEL R193, R182, -INF , !P5 ;  /* 0xff800000b6c17808 */ /* 0x000fe40006800000 */
[C---:B------:R-:W-:Y:S01]  /*1a7c0*/  ISETP.GE.AND P4, PT, R0.reuse, R165, PT ;  /* 0x000000a50000720c */ /* 0x040fe20003f86270 */
[----:B------:R-:W-:Y:S01]  /*1a7d0*/  VIADD R0, R0, 0x39 ;  /* 0x0000003900007836 */ /* 0x000fe20000000000 */
[----:B------:R-:W-:Y:S02]  /*1a7e0*/  ISETP.GE.AND P5, PT, R9, R2, PT ;  /* 0x000000020900720c */ /* 0x000fe40003fa6270 */
[----:B------:R-:W-:Y:S02]  /*1a7f0*/  FSEL R179, R4, -INF , !P6 ;  /* 0xff80000004b37808 */ /* 0x000fe40007000000 */
[----:B------:R-:W-:Y:S02]  /*1a800*/  FSEL R177, R6, -INF , !P3 ;  /* 0xff80000006b17808 */ /* 0x000fe40005800000 */
[----:B------:R-:W-:-:S02]  /*1a810*/  FSEL R176, R5, -INF , !P5 ;  /* 0xff80000005b07808 */ /* 0x000fc40006800000 */
[CC--:B------:R-:W-:Y:S02]  /*1a820*/  ISETP.GE.AND P6, PT, R8.reuse, R2.reuse, PT ;  /* 0x000000020800720c */ /* 0x0c0fe40003fc6270 */
[-C--:B------:R-:W-:Y:S02]  /*1a830*/  ISETP.GE.AND P3, PT, R8, R165.reuse, PT ;  /* 0x000000a50800720c */ /* 0x080fe40003f66270 */
[C---:B------:R-:W-:Y:S02]  /*1a840*/  ISETP.GE.AND P5, PT, R0.reuse, R2, PT ;  /* 0x000000020000720c */ /* 0x040fe40003fa6270 */
[----:B------:R-:W-:Y:S02]  /*1a850*/  ISETP.GE.AND P2, PT, R0, R165, PT ;  /* 0x000000a50000720c */ /* 0x000fe40003f46270 */
[----:B------:R-:W-:Y:S02]  /*1a860*/  FSEL R5, R18, -INF , !P4 ;  /* 0xff80000012057808 */ /* 0x000fe40006000000 */
[----:B------:R-:W-:-:S02]  /*1a870*/  FSEL R174, R188, -INF , !P6 ;  /* 0xff800000bcae7808 */ /* 0x000fc40007000000 */
        /* <DEDUP_REMOVED lines=48> */
[----:B------:R-:W-:Y:S01]  /*1ab80*/  LOP3.LUT R9, RZ, R31, RZ, 0x33, !PT ;  /* 0x0000001fff097212 */ /* 0x000fe200078e33ff */
[----:B------:R-:W3:Y:S08]  /*1ab90*/  LD.E.64 R32, desc[UR4][R202.64+0x38] ;  /* 0x00003804ca207980 */ /* 0x000ef0000c101b00 */
[----:B------:R-:W-:-:S02]  /*1aba0*/  @P5 IADD3 R8, R8, 0x1, RZ ;  /* 0x0000000108085810 */ /* 0x000fc40007ffe0ff */
        /* <DEDUP_REMOVED lines=14> */
[----:B------:R-:W-:-:S04]  /*1ac90*/  IMAD R2, R32, R11, R2 ;  /* 0x0000000b20027224 */ /* 0x000fc800078e0202 */
[----:B------:R-:W-:Y:S02]  /*1aca0*/  IMAD.IADD R31, R31, 0x1, R2 ;  /* 0x000000011f1f7824 */ /* 0x000fe400078e0202 */
[----:B----4-:R-:W-:-:S04]  /*1acb0*/  IMAD.IADD R9, R0, 0x1, -R9 ;  /* 0x0000000100097824 */ /* 0x010fc800078e0a09 */
[----:B--2---:R-:W-:Y:S01]  /*1acc0*/  IMAD R11, R35, R9, RZ ;  /* 0x00000009230b7224 */ /* 0x004fe200078e02ff */
[----:B------:R-:W-:Y:S01]  /*1acd0*/  SHF.R.S32.HI R0, RZ, 0x1f, R9 ;  /* 0x0000001fff007819 */ /* 0x000fe20000011409 */
[----:B------:R-:W-:-:S04]  /*1ace0*/  IMAD.WIDE.U32 R30, R9, R34, R30 ;  /* 0x00000022091e7225 */ /* 0x000fc800078e001e */
[----:B------:R-:W-:Y:S02]  /*1acf0*/  IMAD R0, R34, R0, R11 ;  /* 0x0000000022007224 */ /* 0x000fe400078e020b */
[----:B------:R-:W-:-:S03]  /*1ad00*/  IMAD.MOV.U32 R2, RZ, RZ, R30 ;  /* 0x000000ffff027224 */ /* 0x000fc600078e001e */
[----:B------:R-:W-:Y:S01]  /*1ad10*/  IADD3 R0, R31, R0, RZ ;  /* 0x000000001f007210 */ /* 0x000fe20007ffe0ff */
[----:B------:R-:W-:Y:S05]  /*1ad20*/  BRA `(.L_x_4041) ;  /* 0x0000000000147947 */ /* 0x000fea0003800000 */
.L_x_4040:
[----:B------:R-:W-:Y:S02]  /*1ad30*/  R2UR UR4, R200 ;  /* 0x00000000c80472ca */ /* 0x000fe400000e0000 */
[----:B------:R-:W-:-:S13]  /*1ad40*/  R2UR UR5, R201 ;  /* 0x00000000c90572ca */ /* 0x000fda00000e0000 */
[----:B------:R-:W2:Y:S02]  /*1ad50*/  LD.E R2, desc[UR4][R202.64+0x38] ;  /* 0x00003804ca027980 */ /* 0x000ea4000c101900 */
[----:B--2---:R-:W-:-:S05]  /*1ad60*/  IMAD.U32 R2, R2, -0x40, RZ ;  /* 0xffffffc002027824 */ /* 0x004fca00078e00ff */
[----:B------:R-:W-:Y:S02]  /*1ad70*/  SHF.R.S32.HI R0, RZ, 0x1f, R2 ;  /* 0x0000001fff007819 */ /* 0x000fe40000011402 */
.L_x_4041:
[----:B------:R-:W-:Y:S05]  /*1ad80*/  BSYNC B0 ;  /* 0x0000000000007941 */ /* 0x000fea0003800000 */
.L_x_4039:
        /* <DEDUP_REMOVED lines=54> */
.L_x_4038:
[----:B------:R-:W-:Y:S05]  /*1b0f0*/  BSYNC B1 ;  /* 0x0000000000017941 */ /* 0x000fea0003800000 */
.L_x_4037:
[----:B------:R-:W-:Y:S02]  /*1b100*/  R2UR UR4, R200 ;  /* 0x00000000c80472ca */ /* 0x000fe400000e0000 */
[----:B------:R-:W-:-:S13]  /*1b110*/  R2UR UR5, R201 ;  /* 0x00000000c90572ca */ /* 0x000fda00000e0000 */
[----:B-1----:R-:W2:Y:S01]  /*1b120*/  LD.E R31, desc[UR4][R202.64+0xdc] ;  /* 0x0000dc04ca1f7980 */ /* 0x002ea2000c101900 */
[----:B------:R-:W-:-:S04]  /*1b130*/  FMNMX.FTZ R9, R164, R7, !PT ;  /* 0x00000007a4097209 */ /* 0x000fc80007810000 */
        /* <DEDUP_REMOVED lines=50> */
[-C--:B------:R-:W-:Y:S01]  /*1b460*/  FFMA.FTZ R32, R5, R31.reuse, -R30 ;  /* 0x0000001f05207223 */ /* 0x080fe2000001081e */
[----:B------:R-:W-:Y:S01]  /*1b470*/  FSEL R5, R171, RZ, P2 ;  /* 0x000000ffab057208 */ /* 0x000fe20001000000 */
[-CC-:B------:R-:W-:Y:S01]  /*1b480*/  FFMA.FTZ R165, R7, R31.reuse, -R178.reuse ;  /* 0x0000001f07a57223 */ /* 0x180fe200000108b2 */
[-CC-:B------:R-:W-:Y:S01]  /*1b490*/  FFMA.FTZ R35, R244, R31.reuse, -R178.reuse ;  /* 0x0000001ff4237223 */ /* 0x180fe200000108b2 */
[-CC-:B------:R-:W-:Y:S01]  /*1b4a0*/  FFMA.FTZ R34, R12, R31.reuse, -R178.reuse ;  /* 0x0000001f0c227223 */ /* 0x180fe200000108b2 */
[-C--:B------:R-:W-:Y:S01]  /*1b4b0*/  FFMA.FTZ R33, R13, R31.reuse, -R178 ;  /* 0x0000001f0d217223 */ /* 0x080fe200000108b2 */
[----:B------:R-:W-:Y:S01]  /*1b4c0*/  FADD.FTZ R4, R164, -R5 ;  /* 0x80000005a4047221 */ /* 0x000fe20000010000 */
[-CC-:B------:R-:W-:Y:S01]  /*1b4d0*/  FFMA.FTZ R2, R19, R31.reuse, -R30.reuse ;  /* 0x0000001f13027223 */ /* 0x180fe2000001081e */
[-CC-:B------:R-:W-:Y:S01]  /*1b4e0*/  FFMA.FTZ R0, R17, R31.reuse, -R30.reuse ;  /* 0x0000001f11007223 */ /* 0x180fe2000001081e */
[-C--:B------:R-:W-:Y:S01]  /*1b4f0*/  FFMA.FTZ R173, R15, R31.reuse, -R30 ;  /* 0x0000001f0fad7223 */ /* 0x080fe2000001081e */
[----:B------:R-:W-:Y:S01]  /*1b500*/  FMUL.FTZ R164, R31, R4 ;  /* 0x000000041fa47220 */ /* 0x000fe20000410000 */
[----:B------:R-:W-:Y:S01]  /*1b510*/  MUFU.EX2 R165, R165 ;  /* 0x000000a500a57308 */ /* 0x000fe20000000800 */
[----:B------:R-:W3:Y:S01]  /*1b520*/  LDSM.16.MT88.4 R12, [R229+0x10000] ;  /* 0x01000000e50c783b */ /* 0x000ee20000004200 */
[-CC-:B------:R-:W-:Y:S01]  /*1b530*/  FFMA.FTZ R183, R20, R31.reuse, -R178.reuse ;  /* 0x0000001f14b77223 */ /* 0x180fe200000108b2 */
[--C-:B------:R-:W-:Y:S01]  /*1b540*/  FFMA.FTZ R181, R21, R31, -R178.reuse ;  /* 0x0000001f15b57223 */ /* 0x100fe200000108b2 */
[-C--:B--2---:R-:W-:Y:S01]  /*1b550*/  FMUL.FTZ R46, R46, R3.reuse ;  /* 0x000000032e2e7220 */ /* 0x084fe20000410000 */
[----:B------:R-:W2:Y:S01]  /*1b560*/  LDSM.16.MT88.4 R16, [R230+0x10000] ;  /* 0x01000000e610783b */ /* 0x000ea20000004200 */
[-C--:B------:R-:W-:Y:S01]  /*1b570*/  FMUL.FTZ R47, R47, R3.reuse ;  /* 0x000000032f2f7220 */ /* 0x080fe20000410000 */
[-C--:B------:R-:W-:Y:S01]  /*1b580*/  FMUL.FTZ R50, R50, R3.reuse ;  /* 0x0000000332327220 */ /* 0x080fe20000410000 */
[----:B------:R-:W4:Y:S01]  /*1b590*/  MUFU.EX2 R35, R35 ;  /* 0x0000002300237308 */ /* 0x000f220000000800 */
        /* <DEDUP_REMOVED lines=48> */
[----:B----4-:R-:W-:Y:S01]  /*1b8a0*/  F2FP.BF16.F32.PACK_AB R5, R2, R32 ;  /* 0x000000200205723e */ /* 0x010fe200000010ff */
[-C--:B------:R-:W-:Y:S01]  /*1b8b0*/  FMUL.FTZ R115, R115, R3.reuse ;  /* 0x0000000373737220 */ /* 0x080fe20000410000 */
[-C--:B------:R-:W-:Y:S01]  /*1b8c0*/  FMUL.FTZ R102, R102, R3.reuse ;  /* 0x0000000366667220 */ /* 0x080fe20000410000 */
[-C--:B------:R-:W-:Y:S01]  /*1b8d0*/  FMUL.FTZ R103, R103, R3.reuse ;  /* 0x0000000367677220 */ /* 0x080fe20000410000 */
[-C--:B------:R-:W-:Y:S01]  /*1b8e0*/  FMUL.FTZ R106, R106, R3.reuse ;  /* 0x000000036a6a7220 */ /* 0x080fe20000410000 */
[----:B------:R-:W-:Y:S01]  /*1b8f0*/  FMUL.FTZ R107, R107, R3 ;  /* 0x000000036b6b7220 */ /* 0x000fe20000410000 */
[--C-:B------:R-:W-:Y:S01]  /*1b900*/  FFMA.FTZ R182, R23, R31, -R178.reuse ;  /* 0x0000001f17b67223 */ /* 0x100fe200000108b2 */
[----:B------:R-:W4:Y:S01]  /*1b910*/  MUFU.EX2 R164, R164 ;  /* 0x000000a400a47308 */ /* 0x000f220000000800 */
[----:B------:R-:W-:Y:S01]  /*1b920*/  LDSM.16.MT88.4 R20, [R227+0x16000] ;  /* 0x01600000e314783b */ /* 0x000fe20000004200 */
[-C--:B------:R-:W-:Y:S01]  /*1b930*/  FMUL.FTZ R154, R154, R3.reuse ;  /* 0x000000039a9a7220 */ /* 0x080fe20000410000 */
[-C--:B------:R-:W-:Y:S01]  /*1b940*/  FMUL.FTZ R155, R155, R3.reuse ;  /* 0x000000039b9b7220 */ /* 0x080fe20000410000 */
[-C--:B------:R-:W-:Y:S01]  /*1b950*/  FMUL.FTZ R142, R142, R3.reuse ;  /* 0x000000038e8e7220 */ /* 0x080fe20000410000 */
[----:B------:R-:W-:Y:S01]  /*1b960*/  FMUL.FTZ R143, R143, R3 ;  /* 0x000000038f8f7220 */ /* 0x000fe20000410000 */
[-C--:B------:R-:W-:Y:S01]  /*1b970*/  FFMA.FTZ R180, R198, R31.reuse, -R178 ;  /* 0x0000001fc6b47223 */ /* 0x080fe200000108b2 */
[-CC-:B------:R-:W-:Y:S01]  /*1b980*/  FFMA.FTZ R184, R196, R31.reuse, -R30.reuse ;  /* 0x0000001fc4b87223 */ /* 0x180fe2000001081e */
[-CC-:B------:R-:W-:Y:S01]  /*1b990*/  FFMA.FTZ R187, R24, R31.reuse, -R30.reuse ;  /* 0x0000001f18bb7223 */ /* 0x180fe2000001081e */
[----:B-----5:R-:W-:Y:S01]  /*1b9a0*/  F2FP.BF16.F32.PACK_AB R7, R173, R0 ;  /* 0x00000000ad07723e */ /* 0x020fe200000010ff */
[-CC-:B------:R-:W-:Y:S01]  /*1b9b0*/  FFMA.FTZ R185, R25, R31.reuse, -R30.reuse ;  /* 0x0000001f19b97223 */ /* 0x180fe2000001081e */
[----:B------:R-:W-:Y:S01]  /*1b9c0*/  FFMA.FTZ R186, R27, R31, -R30 ;  /* 0x0000001f1bba7223 */ /* 0x000fe2000001081e */
[-C--:B------:R-:W-:Y:S01]  /*1b9d0*/  FMUL.FTZ R134, R134, R3.reuse ;  /* 0x0000000386867220 */ /* 0x080fe20000410000 */
[-C--:B------:R-:W-:Y:S01]  /*1b9e0*/  FMUL.FTZ R135, R135, R3.reuse ;  /* 0x0000000387877220 */ /* 0x080fe20000410000 */
[-C--:B------:R-:W-:Y:S01]  /*1b9f0*/  FMUL.FTZ R138, R138, R3.reuse ;  /* 0x000000038a8a7220 */ /* 0x080fe20000410000 */
[-C--:B------:R-:W-:Y:S01]  /*1ba00*/  FMUL.FTZ R139, R139, R3.reuse ;  /* 0x000000038b8b7220 */ /* 0x080fe20000410000 */
[----:B------:R-:W5:Y:S01]  /*1ba10*/  MUFU.EX2 R180, R180 ;  /* 0x000000b400b47308 */ /* 0x000f620000000800 */
        /* <DEDUP_REMOVED lines=69> */
[----:B------:R-:W-:Y:S01]  /*1be70*/  MUFU.EX2 R183, R183 ;  /* 0x000000b700b77308 */ /* 0x000fe20000000800 */
[-C--:B------:R-:W-:Y:S01]  /*1be80*/  FMUL.FTZ R124, R124, R164.reuse ;  /* 0x000000a47c7c7220 */ /* 0x080fe20000410000 */
[-C--:B------:R-:W-:Y:S01]  /*1be90*/  FMUL.FTZ R125, R125, R164.reuse ;  /* 0x000000a47d7d7220 */ /* 0x080fe20000410000 */
[-C--:B------:R-:W-:Y:S01]  /*1bea0*/  FMUL.FTZ R126, R126, R3.reuse ;  /* 0x000000037e7e7220 */ /* 0x080fe20000410000 */
[C---:B------:R-:W-:Y:S01]  /*1beb0*/  HMMA.16816.F32.BF16 R64, R4.reuse, R14, R64 ;  /* 0x0000000e0440723c */ /* 0x040fe20000041840 */
[----:B------:R-:W3:Y:S01]  /*1bec0*/  LDSM.16.MT88.4 R12, [R227+0x12000] ;  /* 0x01200000e30c783b */ /* 0x000ee20000004200 */
[-C--:B------:R-:W-:Y:S01]  /*1bed0*/  FMUL.FTZ R127, R127, R3.reuse ;  /* 0x000000037f7f7220 */ /* 0x080fe20000410000 */
[-C--:B------:R-:W-:Y:S01]  /*1bee0*/  FMUL.FTZ R128, R128, R164.reuse ;  /* 0x000000a480807220 */ /* 0x080fe20000410000 */
[----:B------:R-:W-:Y:S01]  /*1bef0*/  MUFU.EX2 R181, R181 ;  /* 0x000000b500b57308 */ /* 0x000fe20000000800 */
        /* <DEDUP_REMOVED lines=13> */
[-C--:B------:R-:W-:Y:S01]  /*1bfd0*/  FMUL.FTZ R146, R146, R3.reuse ;  /* 0x0000000392927220 */ /* 0x080fe20000410000 */
[----:B------:R-:W-:Y:S01]  /*1bfe0*/  FMUL.FTZ R147, R147, R3 ;  /* 0x0000000393937220 */ /* 0x000fe20000410000 */
[----:B------:R-:W-:Y:S01]  /*1bff0*/  LDSM.16.MT88.4 R24, [R227+0x10800] ;  /* 0x01080000e318783b */ /* 0x000fe20000004200 */
[-CC-:B------:R-:W-:Y:S01]  /*1c000*/  FFMA.FTZ R188, R192, R31.reuse, -R178.reuse ;  /* 0x0000001fc0bc7223 */ /* 0x180fe200000108b2 */
[----:B------:R-:W4:Y:S01]  /*1c010*/  MUFU.EX2 R184, R184 ;  /* 0x000000b800b87308 */ /* 0x000f220000000800 */
[-CC-:B------:R-:W-:Y:S01]  /*1c020*/  FFMA.FTZ R189, R194, R31.reuse, -R178.reuse ;  /* 0x0000001fc2bd7223 */ /* 0x180fe200000108b2 */
[C---:B------:R-:W-:Y:S01]  /*1c030*/  HMMA.16816.F32.BF16 R148, R4.reuse, R20, R148 ;  /* 0x000000140494723c */ /* 0x040fe20000041894 */
[-CC-:B------:R-:W-:Y:S01]  /*1c040*/  FFMA.FTZ R190, R249, R31.reuse, -R178.reuse ;  /* 0x0000001ff9be7223 */ /* 0x180fe200000108b2 */
[-C--:B------:R-:W-:Y:S01]  /*1c050*/  FFMA.FTZ R191, R247, R31.reuse, -R178 ;  /* 0x0000001ff7bf7223 */ /* 0x080fe200000108b2 */
[-CC-:B------:R-:W-:Y:S01]  /*1c060*/  FFMA.FTZ R192, R199, R31.reuse, -R30.reuse ;  /* 0x0000001fc7c07223 */ /* 0x180fe2000001081e */
[-CC-:B------:R-:W-:Y:S01]  /*1c070*/  FFMA.FTZ R197, R197, R31.reuse, -R30.reuse ;  /* 0x0000001fc5c57223 */ /* 0x180fe2000001081e */
[-CC-:B------:R-:W-:Y:S01]  /*1c080*/  FFMA.FTZ R193, R193, R31.reuse, -R30.reuse ;  /* 0x0000001fc1c17223 */ /* 0x180fe2000001081e */
[C---:B-1----:R-:W-:Y:S01]  /*1c090*/  HMMA.16816.F32.BF16 R92, R4.reuse, R8, R92 ;  /* 0x00000008045c723c */ /* 0x042fe2000004185c */
[----:B------:R-:W1:Y:S01]  /*1c0a0*/  MUFU.EX2 R187, R187 ;  /* 0x000000bb00bb7308 */ /* 0x000e620000000800 */
[-C--:B------:R-:W-:Y:S01]  /*1c0b0*/  FFMA.FTZ R194, R195, R31.reuse, -R30 ;  /* 0x0000001fc3c27223 */ /* 0x080fe2000001081e */
[-CC-:B------:R-:W-:Y:S01]  /*1c0c0*/  FFMA.FTZ R195, R172, R31.reuse, -R178.reuse ;  /* 0x0000001facc37223 */ /* 0x180fe200000108b2 */
[-CC-:B------:R-:W-:Y:S01]  /*1c0d0*/  FFMA.FTZ R179, R179, R31.reuse, -R178.reuse ;  /* 0x0000001fb3b37223 */ /* 0x180fe200000108b2 */
[-CC-:B------:R-:W-:Y:S01]  /*1c0e0*/  FFMA.FTZ R176, R176, R31.reuse, -R178.reuse ;  /* 0x0000001fb0b07223 */ /* 0x180fe200000108b2 */
[C---:B------:R-:W-:Y:S01]  /*1c0f0*/  HMMA.16816.F32.BF16 R96, R4.reuse, R10, R96 ;  /* 0x0000000a0460723c */ /* 0x040fe20000041860 */
[----:B------:R-:W1:Y:S01]  /*1c100*/  LDSM.16.MT88.4 R8, [R227+0x14000] ;  /* 0x01400000e308783b */ /* 0x000e620000004200 */
[-C--:B------:R-:W-:Y:S01]  /*1c110*/  FFMA.FTZ R174, R174, R31.reuse, -R178 ;  /* 0x0000001faeae7223 */ /* 0x080fe200000108b2 */
[----:B------:R-:W-:Y:S01]  /*1c120*/  MUFU.EX2 R185, R185 ;  /* 0x000000b900b97308 */ /* 0x000fe20000000800 */
[-CC-:B------:R-:W-:Y:S01]  /*1c130*/  FFMA.FTZ R172, R177, R31.reuse, -R30.reuse ;  /* 0x0000001fb1ac7223 */ /* 0x180fe2000001081e */
[-CC-:B------:R-:W-:Y:S01]  /*1c140*/  FFMA.FTZ R175, R175, R31.reuse, -R30.reuse ;  /* 0x0000001fafaf7223 */ /* 0x180fe2000001081e */
[C---:B---3--:R-:W-:Y:S01]  /*1c150*/  HMMA.16816.F32.BF16 R84, R4.reuse, R12, R84 ;  /* 0x0000000c0454723c */ /* 0x048fe20000041854 */
[-CC-:B------:R-:W-:Y:S01]  /*1c160*/  FFMA.FTZ R177, R29, R31.reuse, -R30.reuse ;  /* 0x0000001f1db17223 */ /* 0x180fe2000001081e */
[----:B------:R-:W-:Y:S01]  /*1c170*/  FFMA.FTZ R178, R28, R31, -R30 ;  /* 0x0000001f1cb27223 */ /* 0x000fe2000001081e */
[----:B------:R-:W-:Y:S01]  /*1c180*/  FFMA.FTZ R164, R248, R164, R165 ;  /* 0x000000a4f8a47223 */ /* 0x000fe200000100a5 */
[----:B------:R-:W-:Y:S01]  /*1c190*/  FFMA.FTZ R3, R251, R3, R32 ;  /* 0x00000003fb037223 */ /* 0x000fe20000010020 */
[----:B------:R-:W3:Y:S01]  /*1c1a0*/  MUFU.EX2 R186, R186 ;  /* 0x000000ba00ba7308 */ /* 0x000ee20000000800 */
[C---:B------:R-:W-:Y:S01]  /*1c1b0*/  HMMA.16816.F32.BF16 R88, R4.reuse, R14, R88 ;  /* 0x0000000e0458723c */ /* 0x040fe20000041858 */
[----:B------:R-:W3:Y:S01]  /*1c1c0*/  LDSM.16.MT88.4 R12, [R228+0x14000] ;  /* 0x01400000e40c783b */ /* 0x000ee20000004200 */
[----:B------:R-:W-:Y:S01]  /*1c1d0*/  FADD.FTZ R35, R35, R164 ;  /* 0x000000a423237221 */ /* 0x000fe20000010000 */
[----:B------:R-:W-:Y:S01]  /*1c1e0*/  FADD.FTZ R3, R2, R3 ;  /* 0x0000000302037221 */ /* 0x000fe20000010000 */
[----:B------:R-:W-:Y:S01]  /*1c1f0*/  MOV R164, R171 ;  /* 0x000000ab00a47202 */ /* 0x000fe20000000f00 */
[----:B------:R-:W-:Y:S01]  /*1c200*/  LDSM.16.MT88.4 R28, [R228+0x15800] ;  /* 0x01580000e41c783b */ /* 0x000fe20000004200 */
[----:B--2---:R-:W-:Y:S01]  /*1c210*/  HMMA.16816.F32.BF16 R76, R4, R16, R76 ;  /* 0x00000010044c723c */ /* 0x004fe2000004184c */
[----:B------:R-:W-:Y:S01]  /*1c220*/  MUFU.EX2 R188, R188 ;  /* 0x000000bc00bc7308 */ /* 0x000fe20000000800 */
[----:B------:R-:W-:Y:S01]  /*1c230*/  FADD.FTZ R34, R34, R35 ;  /* 0x0000002322227221 */ /* 0x000fe20000010000 */
[----:B------:R-:W-:-:S03]  /*1c240*/  FADD.FTZ R0, R0, R3 ;  /* 0x0000000300007221 */ /* 0x000fc60000010000 */
[C---:B------:R-:W-:Y:S01]  /*1c250*/  HMMA.16816.F32.BF16 R80, R4.reuse, R18, R80 ;  /* 0x000000120450723c */ /* 0x040fe20000041850 */
[----:B------:R-:W2:Y:S01]  /*1c260*/  LDSM.16.MT88.4 R16, [R229+0x14000] ;  /* 0x01400000e510783b */ /* 0x000ea20000004200 */
[----:B------:R-:W-:Y:S01]  /*1c270*/  FADD.FTZ R33, R33, R34 ;  /* 0x0000002221217221 */ /* 0x000fe20000010000 */
[----:B------:R-:W2:Y:S01]  /*1c280*/  MUFU.EX2 R189, R189 ;  /* 0x000000bd00bd7308 */ /* 0x000ea20000000800 */
[----:B------:R-:W-:Y:S02]  /*1c290*/  FADD.FTZ R173, R173, R0 ;  /* 0x00000000adad7221 */ /* 0x000fe40000010000 */
[----:B------:R-:W-:Y:S01]  /*1c2a0*/  HMMA.16816.F32.BF16 R144, R4, R22, R144 ;  /* 0x000000160490723c */ /* 0x000fe20000041890 */
[----:B------:R-:W-:Y:S01]  /*1c2b0*/  LDSM.16.MT88.4 R20, [R228+0x12800] ;  /* 0x01280000e414783b */ /* 0x000fe20000004200 */
[----:B-----5:R-:W-:Y:S01]  /*1c2c0*/  FADD.FTZ R0, R180, R33 ;  /* 0x00000021b4007221 */ /* 0x020fe20000010000 */
[----:B----4-:R-:W-:Y:S02]  /*1c2d0*/  FADD.FTZ R2, R184, R173 ;  /* 0x000000adb8027221 */ /* 0x010fe40000010000 */
[----:B------:R-:W-:Y:S01]  /*1c2e0*/  MUFU.EX2 R190, R190 ;  /* 0x000000be00be7308 */ /* 0x000fe20000000800 */
[----:B------:R-:W-:Y:S01]  /*1c2f0*/  FADD.FTZ R0, R183, R0 ;  /* 0x00000000b7007221 */ /* 0x000fe20000010000 */
[----:B-1----:R-:W-:-:S03]  /*1c300*/  FADD.FTZ R2, R187, R2 ;  /* 0x00000002bb027221 */ /* 0x002fc60000010000 */
[----:B------:R-:W-:Y:S01]  /*1c310*/  FADD.FTZ R3, R181, R0 ;  /* 0x00000000b5037221 */ /* 0x000fe20000010000 */
[----:B------:R-:W-:Y:S02]  /*1c320*/  HMMA.16816.F32.BF16 R116, R4, R8, R116 ;  /* 0x000000080474723c */ /* 0x000fe40000041874 */
[----:B------:R-:W-:Y:S01]  /*1c330*/  MUFU.EX2 R191, R191 ;  /* 0x000000bf00bf7308 */ /* 0x000fe20000000800 */
[----:B------:R-:W-:-:S03]  /*1c340*/  FADD.FTZ R3, R182, R3 ;  /* 0x00000003b6037221 */ /* 0x000fc60000010000 */
[C---:B------:R-:W-:Y:S01]  /*1c350*/  HMMA.16816.F32.BF16 R120, R4.reuse, R10, R120 ;  /* 0x0000000a0478723c */ /* 0x040fe20000041878 */
[----:B------:R-:W1:Y:S03]  /*1c360*/  LDSM.16.MT88.4 R8, [R228+0x16000] ;  /* 0x01600000e408783b */ /* 0x000e660000004200 */
[----:B------:R-:W-:Y:S02]  /*1c370*/  MUFU.EX2 R192, R192 ;  /* 0x000000c000c07308 */ /* 0x000fe40000000800 */
[C---:B---3--:R-:W-:Y:S06]  /*1c380*/  HMMA.16816.F32.BF16 R108, R4.reuse, R12, R108 ;  /* 0x0000000c046c723c */ /* 0x048fec000004186c */
[C---:B------:R-:W-:Y:S01]  /*1c390*/  HMMA.16816.F32.BF16 R112, R4.reuse, R14, R112 ;  /* 0x0000000e0470723c */ /* 0x040fe20000041870 */
[----:B------:R-:W3:Y:S01]  /*1c3a0*/  LDSM.16.MT88.4 R12, [R229+0x16000] ;  /* 0x01600000e50c783b */ /* 0x000ee20000004200 */
[----:B------:R-:W4:Y:S04]  /*1c3b0*/  MUFU.EX2 R197, R197 ;  /* 0x000000c500c57308 */ /* 0x000f280000000800 */
[C---:B--2---:R-:W-:Y:S04]  /*1c3c0*/  HMMA.16816.F32.BF16 R100, R4.reuse, R16, R100 ;  /* 0x000000100464723c */ /* 0x044fe80000041864 */
[----:B------:R-:W-:Y:S02]  /*1c3d0*/  MUFU.EX2 R193, R193 ;  /* 0x000000c100c17308 */ /* 0x000fe40000000800 */
[C---:B------:R-:W-:Y:S01]  /*1c3e0*/  HMMA.16816.F32.BF16 R104, R4.reuse, R18, R104 ;  /* 0x000000120468723c */ /* 0x040fe20000041868 */
[----:B------:R-:W2:Y:S05]  /*1c3f0*/  LDSM.16.MT88.4 R16, [R230+0x16000] ;  /* 0x01600000e610783b */ /* 0x000eaa0000004200 */
[----:B------:R-:W5:Y:S08]  /*1c400*/  MUFU.EX2 R194, R194 ;  /* 0x000000c200c27308 */ /* 0x000f700000000800 */
[----:B------:R-:W-:Y:S01]  /*1c410*/  MUFU.EX2 R179, R179 ;  /* 0x000000b300b37308 */ /* 0x000fe20000000800 */
[C---:B-1----:R-:W-:Y:S07]  /*1c420*/  HMMA.16816.F32.BF16 R152, R4.reuse, R8, R152 ;  /* 0x000000080498723c */ /* 0x042fee0000041898 */
[----:B------:R-:W1:Y:S01]  /*1c430*/  MUFU.EX2 R176, R176 ;  /* 0x000000b000b07308 */ /* 0x000e620000000800 */
[C---:B------:R-:W-:Y:S01]  /*1c440*/  HMMA.16816.F32.BF16 R140, R4.reuse, R10, R140 ;  /* 0x0000000a048c723c */ /* 0x040fe2000004188c */
[----:B------:R-:W4:Y:S05]  /*1c450*/  LDSM.16.MT88.4 R8, [R229+0x10800] ;  /* 0x01080000e508783b */ /* 0x000f2a0000004200 */
[C---:B---3--:R-:W-:Y:S01]  /*1c460*/  HMMA.16816.F32.BF16 R132, R4.reuse, R12, R132 ;  /* 0x0000000c0484723c */ /* 0x048fe20000041884 */
[----:B------:R-:W-:Y:S05]  /*1c470*/  MUFU.EX2 R174, R174 ;  /* 0x000000ae00ae7308 */ /* 0x000fea0000000800 */
[C---:B------:R-:W-:Y:S01]  /*1c480*/  HMMA.16816.F32.BF16 R136, R4.reuse, R14, R136 ;  /* 0x0000000e0488723c */ /* 0x040fe20000041888 */
[----:B------:R-:W3:Y:S02]  /*1c490*/  LDSM.16.MT88.4 R12, [R230+0x10800] ;  /* 0x01080000e60c783b */ /* 0x000ee40000004200 */
[----:B------:R-:W-:Y:S03]  /*1c4a0*/  MUFU.EX2 R195, R195 ;  /* 0x000000c300c37308 */ /* 0x000fe60000000800 */
[C---:B--2---:R-:W-:Y:S05]  /*1c4b0*/  HMMA.16816.F32.BF16 R124, R4.reuse, R16, R124 ;  /* 0x00000010047c723c */ /* 0x044fea000004187c */
[----:B------:R-:W-:Y:S01]  /*1c4c0*/  MUFU.EX2 R172, R172 ;  /* 0x000000ac00ac7308 */ /* 0x000fe20000000800 */
[----:B------:R-:W-:Y:S01]  /*1c4d0*/  HMMA.16816.F32.BF16 R128, R4, R18, R128 ;  /* 0x000000120480723c */ /* 0x000fe20000041880 */
[----:B------:R-:W2:Y:S06]  /*1c4e0*/  LDSM.16.MT88.4 R16, [R228+0x10800] ;  /* 0x01080000e410783b */ /* 0x000eac0000004200 */
[----:B------:R-:W-:Y:S01]  /*1c4f0*/  F2FP.BF16.F32.PACK_AB R4, R183, R180 ;  /* 0x000000b4b704723e */ /* 0x000fe200000010ff */
[----:B------:R-:W1:Y:S01]  /*1c500*/  MUFU.EX2 R175, R175 ;  /* 0x000000af00af7308 */ /* 0x000e620000000800 */
[----:B------:R-:W-:-:S02]  /*1c510*/  F2FP.BF16.F32.PACK_AB R5, R187, R184 ;  /* 0x000000b8bb05723e */ /* 0x000fc400000010ff */
[----:B------:R-:W-:Y:S02]  /*1c520*/  F2FP.BF16.F32.PACK_AB R6, R182, R181 ;  /* 0x000000b5b606723e */ /* 0x000fe400000010ff */
[----:B------:R-:W-:-:S03]  /*1c530*/  F2FP.BF16.F32.PACK_AB R7, R186, R185 ;  /* 0x000000b9ba07723e */ /* 0x000fc600000010ff */
[----:B------:R-:W-:Y:S04]  /*1c540*/  MUFU.EX2 R177, R177 ;  /* 0x000000b100b17308 */ /* 0x000fe80000000800 */
[C---:B----4-:R-:W-:Y:S04]  /*1c550*/  HMMA.16816.F32.BF16 R36, R4.reuse, R8, R36 ;  /* 0x000000080424723c */ /* 0x050fe80000041824 */
[----:B------:R-:W4:Y:S02]  /*1c560*/  MUFU.EX2 R178, R178 ;  /* 0x000000b200b27308 */ /* 0x000f240000000800 */
        /* <DEDUP_REMOVED lines=20> */
[C---:B--2---:R-:W-:Y:S06]  /*1c6b0*/  HMMA.16816.F32.BF16 R84, R4.reuse, R16, R84 ;  /* 0x000000100454723c */ /* 0x044fec0000041854 */
[C---:B------:R-:W-:Y:S01]  /*1c6c0*/  HMMA.16816.F32.BF16 R88, R4.reuse, R18, R88 ;  /* 0x000000120458723c */ /* 0x040fe20000041858 */
[----:B------:R-:W-:Y:S05]  /*1c6d0*/  LDSM.16.MT88.4 R16, [R230+0x16800] ;  /* 0x01680000e610783b */ /* 0x000fea0000004200 */
[C---:B-----5:R-:W-:Y:S06]  /*1c6e0*/  HMMA.16816.F32.BF16 R108, R4.reuse, R8, R108 ;  /* 0x00000008046c723c */ /* 0x060fec000004186c */
        /* <DEDUP_REMOVED lines=20> */
[C---:B-----5:R-:W-:Y:S06]  /*1c830*/  HMMA.16816.F32.BF16 R148, R4.reuse, R20, R148 ;  /* 0x000000140494723c */ /* 0x060fec0000041894 */
[----:B------:R-:W-:Y:S01]  /*1c840*/  HMMA.16816.F32.BF16 R144, R4, R22, R144 ;  /* 0x000000160490723c */ /* 0x000fe20000041890 */
[----:B------:R-:W5:Y:S06]  /*1c850*/  LDSM.16.MT88.4 R20, [R230+0x13000] ;  /* 0x01300000e614783b */ /* 0x000f6c0000004200 */
        /* <DEDUP_REMOVED lines=58> */
[----:B----4-:R-:W-:-:S07]  /*1cc00*/  F2FP.BF16.F32.PACK_AB R7, R178, R177 ;  /* 0x000000b1b207723e */ /* 0x010fce00000010ff */
        /* <DEDUP_REMOVED lines=36> */
[----:B----4-:R-:W-:Y:S01]  /*1ce50*/  HMMA.16816.F32.BF16 R116, R4, R24, R116 ;  /* 0x000000180474723c */ /* 0x010fe20000041874 */
[----:B------:R-:W-:-:S04]  /*1ce60*/  FADD.FTZ R0, R197, R0 ;  /* 0x00000000c5007221 */ /* 0x000fc80000010000 */
[----:B------:R-:W-:Y:S01]  /*1ce70*/  FADD.FTZ R3, R193, R0 ;  /* 0x00000000c1037221 */ /* 0x000fe20000010000 */
[C---:B------:R-:W-:Y:S01]  /*1ce80*/  HMMA.16816.F32.BF16 R120, R4.reuse, R26, R120 ;  /* 0x0000001a0478723c */ /* 0x040fe20000041878 */
[----:B------:R-:W-:Y:S02]  /*1ce90*/  FADD.FTZ R0, R191, R190 ;  /* 0x000000bebf007221 */ /* 0x000fe40000010000 */
[----:B------:R-:W-:Y:S02]  /*1cea0*/  FADD.FTZ R3, R194, R3 ;  /* 0x00000003c2037221 */ /* 0x000fe40000010000 */
[----:B------:R-:W-:Y:S01]  /*1ceb0*/  FADD.FTZ R179, R179, R0 ;  /* 0x00000000b3b37221 */ /* 0x000fe20000010000 */
[----:B-----5:R-:W-:Y:S01]  /*1cec0*/  HMMA.16816.F32.BF16 R124, R4, R16, R124 ;  /* 0x00000010047c723c */ /* 0x020fe2000004187c */
        /* <DEDUP_REMOVED lines=15> */
.L_x_4033:
[----:B------:R-:W-:Y:S05]  /*1cfc0*/  @!P1 BRA `(.L_x_4042) ;  /* 0x0000003c00949947 */ /* 0x000fea0003800000 */
[----:B------:R-:W-:Y:S01]  /*1cfd0*/  SHF.L.U64.HI R246, R166, 0x5, R167 ;  /* 0x00000005a6f67819 */ /* 0x000fe200000102a7 */
[C---:B------:R-:W-:Y:S01]  /*1cfe0*/  IMAD.SHL.U32 R247, R168.reuse, 0x20, RZ ;  /* 0x00000020a8f77824 */ /* 0x040fe200078e00ff */
[----:B------:R-:W-:Y:S01]  /*1cff0*/  SHF.L.U64.HI R244, R168, 0x5, R169 ;  /* 0x00000005a8f47819 */ /* 0x000fe200000102a9 */
[----:B------:R-:W-:Y:S01]  /*1d000*/  IMAD.SHL.U32 R249, R166, 0x20, RZ ;  /* 0x00000020a6f97824 */ /* 0x000fe200078e00ff */
[----:B------:R-:W-:Y:S01]  /*1d010*/  MOV R0, R3 ;  /* 0x0000000300007202 */ /* 0x000fe20000000f00 */
[----:B------:R-:W-:-:S07]  /*1d020*/  IMAD.MOV.U32 R167, RZ, RZ, R164 ;  /* 0x000000ffffa77224 */ /* 0x000fce00078e00a4 */
.L_x_4051:
        /* <DEDUP_REMOVED lines=25> */
[----:B-1----:R-:W-:Y:S02]  /*1d1c0*/  VIADD R14, R4, 0xffffffe ;  /* 0x0ffffffe040e7836 */ /* 0x002fe40000000000 */
[----:B------:R-:W-:Y:S06]  /*1d1d0*/  IMAD.SHL.U32 R4, R238, 0x40, RZ ;  /* 0x00000040ee047824 */ /* 0x000fec00078e00ff */
[----:B------:R-:W1:Y:S01]  /*1d1e0*/  F2I.FTZ.U32.TRUNC.NTZ R15, R14 ;  /* 0x0000000e000f7305 */ /* 0x000e62000021f000 */
[----:B------:R-:W-:Y:S05]  /*1d1f0*/  VIADD R12, R4, 0x40 ;  /* 0x00000040040c7836 */ /* 0x000fea0000000000 */
[----:B------:R-:W-:Y:S02]  /*1d200*/  IABS R7, R12 ;  /* 0x0000000c00077213 */ /* 0x000fe40000000000 */
[-C--:B------:R-:W-:Y:S01]  /*1d210*/  LOP3.LUT R12, R12, R11.reuse, RZ, 0x3c, !PT ;  /* 0x0000000b0c0c7212 */ /* 0x080fe200078e3cff */
        /* <DEDUP_REMOVED lines=50> */
.L_x_4044:
[----:B-1----:R-:W-:Y:S02]  /*1d540*/  R2UR UR4, R164 ;  /* 0x00000000a40472ca */ /* 0x002fe400000e0000 */
[----:B------:R-:W-:Y:S11]  /*1d550*/  R2UR UR5, R165 ;  /* 0x00000000a50572ca */ /* 0x000ff600000e0000 */
[----:B------:R-:W-:Y:S02]  /*1d560*/  @!UPT UIADD3 URZ, URZ, URZ, URZ ;  /* 0x0000003f3f3ff290 */ /* 0x000fe4000fffe03f */
[----:B--2---:R-:W2:Y:S02]  /*1d570*/  LD.E R8, desc[UR4][R2.64+0x40] ;  /* 0x0000400402087980 */ /* 0x004ea4000c101900 */
[----:B--2---:R-:W-:Y:S05]  /*1d580*/  IMAD.U32 R8, R8, -0x40, RZ ;  /* 0xffffffc008087824 */ /* 0x004fea00078e00ff */
[----:B------:R-:W-:Y:S02]  /*1d590*/  SHF.R.S32.HI R7, RZ, 0x1f, R8 ;  /* 0x0000001fff077819 */ /* 0x000fe40000011408 */
.L_x_4045:
[----:B------:R-:W-:Y:S05]  /*1d5a0*/  BSYNC B0 ;  /* 0x0000000000007941 */ /* 0x000fea0003800000 */
.L_x_4043:
        /* <DEDUP_REMOVED lines=57> */
[----:B------:R-:W-:Y:S03]  /*1d940*/  ISETP.GT.AND P0, PT, R238, R231, PT ;  /* 0x000000e7ee00720c */ /* 0x000fe60003f04270 */
        /* <DEDUP_REMOVED lines=222> */
[C---:B------:R-:W-:Y:S02]  /*1e730*/  R2UR UR4, R164.reuse ;  /* 0x00000000a40472ca */ /* 0x040fe400000e0000 */
[C---:B------:R-:W-:Y:S02]  /*1e740*/  R2UR UR5, R165.reuse ;  /* 0x00000000a50572ca */ /* 0x040fe400000e0000 */
[C---:B------:R-:W-:Y:S02]  /*1e750*/  R2UR UR12, R164.reuse ;  /* 0x00000000a40c72ca */ /* 0x040fe400000e0000 */
[C---:B------:R-:W-:Y:S02]  /*1e760*/  R2UR UR13, R165.reuse ;  /* 0x00000000a50d72ca */ /* 0x040fe400000e0000 */
[C---:B------:R-:W-:Y:S02]  /*1e770*/  R2UR UR14, R164.reuse ;  /* 0x00000000a40e72ca */ /* 0x040fe400000e0000 */
[C---:B------:R-:W-:Y:S02]  /*1e780*/  R2UR UR15, R165.reuse ;  /* 0x00000000a50f72ca */ /* 0x040fe400000e0000 */
[----:B------:R-:W-:Y:S02]  /*1e790*/  R2UR UR10, R164 ;  /* 0x00000000a40a72ca */ /* 0x000fe400000e0000 */
[----:B------:R-:W-:Y:S01]  /*1e7a0*/  R2UR UR11, R165 ;  /* 0x00000000a50b72ca */ /* 0x000fe200000e0000 */
[----:B------:R-:W2:Y:S02]  /*1e7b0*/  LD.E R175, desc[UR4][R2.64+0x170] ;  /* 0x0001700402af7980 */ /* 0x000ea4000c101900 */
        /* <DEDUP_REMOVED lines=8> */
[C---:B------:R-:W-:Y:S01]  /*1e840*/  VIADD R173, R166.reuse, 0xffffffc0 ;  /* 0xffffffc0a6ad7836 */ /* 0x040fe20000000000 */
[----:B------:R-:W-:Y:S02]  /*1e850*/  IABS R170, R166 ;  /* 0x000000a600aa7213 */ /* 0x000fe40000000000 */
[----:B------:R-:W-:Y:S01]  /*1e860*/  LOP3.LUT R166, R166, R175, RZ, 0x3c, !PT ;  /* 0x000000afa6a67212 */ /* 0x000fe200078e3cff */
        /* <DEDUP_REMOVED lines=9> */
[----:B------:R-:W-:Y:S02]  /*1e900*/  IMAD.HI.U32 R174, R177, R170, RZ ;  /* 0x000000aab1ae7227 */ /* 0x000fe400078e00ff */
[----:B------:R-:W3:Y:S02]  /*1e910*/  LD.E.64 R176, desc[UR4][R2.64+0x38] ;  /* 0x0000380402b07980 */ /* 0x000ee4000c101b00 */
        /* <DEDUP_REMOVED lines=11> */
[----:B------:R-:W-:Y:S02]  /*1e9d0*/  ISETP.NE.AND P2, PT, R175, RZ, PT ;  /* 0x000000ffaf00720c */ /* 0x000fe40003f45270 */
[----:B------:R-:W-:Y:S05]  /*1e9e0*/  LOP3.LUT R171, RZ, R175, RZ, 0x33, !PT ;  /* 0x000000afffab7212 */ /* 0x000fea00078e33ff */
        /* <DEDUP_REMOVED lines=26> */
.L_x_4049:
[----:B------:R-:W-:Y:S02]  /*1eb90*/  R2UR UR4, R164 ;  /* 0x00000000a40472ca */ /* 0x000fe400000e0000 */
[----:B------:R-:W-:Y:S11]  /*1eba0*/  R2UR UR5, R165 ;  /* 0x00000000a50572ca */ /* 0x000ff600000e0000 */
[----:B------:R-:W-:Y:S02]  /*1ebb0*/  @!UPT UIADD3 URZ, URZ, URZ, URZ ;  /* 0x0000003f3f3ff290 */ /* 0x000fe4000fffe03f */
[----:B------:R-:W2:Y:S02]  /*1ebc0*/  LD.E R172, desc[UR4][R2.64+0x38] ;  /* 0x0000380402ac7980 */ /* 0x000ea4000c101900 */
[----:B--2---:R-:W-:Y:S05]  /*1ebd0*/  IMAD.U32 R172, R172, -0x40, RZ ;  /* 0xffffffc0acac7824 */ /* 0x004fea00078e00ff */
[----:B------:R-:W-:Y:S02]  /*1ebe0*/  SHF.R.S32.HI R171, RZ, 0x1f, R172 ;  /* 0x0000001fffab7819 */ /* 0x000fe400000114ac */
.L_x_4050:
[----:B------:R-:W-:Y:S05]  /*1ebf0*/  BSYNC B0 ;  /* 0x0000000000007941 */ /* 0x000fea0003800000 */
.L_x_4048:
        /* <DEDUP_REMOVED lines=52> */
.L_x_4047:
[----:B------:R-:W-:Y:S05]  /*1ef40*/  BSYNC B1 ;  /* 0x0000000000017941 */ /* 0x000fea0003800000 */
.L_x_4046:
        /* <DEDUP_REMOVED lines=74> */
[----:B---3--:R-:W-:Y:S03]  /*1f3f0*/  FFMA.FTZ R167, R7, R165, -R192 ;  /* 0x000000a507a77223 */ /* 0x008fe600000108c0 */
[----:B------:R-:W2:Y:S01]  /*1f400*/  MUFU.EX2 R166, R166 ;  /* 0x000000a600a67308 */ /* 0x000ea20000000800 */
[C---:B----4-:R-:W-:Y:S01]  /*1f410*/  FMUL.FTZ R4, R2.reuse, R160 ;  /* 0x000000a002047220 */ /* 0x050fe20000410000 */
[----:B------:R-:W-:Y:S01]  /*1f420*/  FMUL.FTZ R5, R2, R161 ;  /* 0x000000a102057220 */ /* 0x000fe20000410000 */
[----:B------:R-:W-:Y:S01]  /*1f430*/  FMUL.FTZ R7, R0, R163 ;  /* 0x000000a300077220 */ /* 0x000fe20000410000 */
[C---:B------:R-:W-:Y:S01]  /*1f440*/  FMUL.FTZ R8, R2.reuse, R156 ;  /* 0x0000009c02087220 */ /* 0x040fe20000410000 */
[C---:B------:R-:W-:Y:S01]  /*1f450*/  FMUL.FTZ R9, R2.reuse, R157 ;  /* 0x0000009d02097220 */ /* 0x040fe20000410000 */
[C---:B------:R-:W-:Y:S01]  /*1f460*/  FMUL.FTZ R36, R2.reuse, R36 ;  /* 0x0000002402247220 */ /* 0x040fe20000410000 */
[C---:B------:R-:W-:Y:S03]  /*1f470*/  FMUL.FTZ R37, R2.reuse, R37 ;  /* 0x0000002502257220 */ /* 0x040fe60000410000 */
[----:B------:R-:W-:Y:S01]  /*1f480*/  MUFU.EX2 R193, R193 ;  /* 0x000000c100c17308 */ /* 0x000fe20000000800 */
[----:B------:R-:W3:Y:S01]  /*1f490*/  LDSM.16.MT88.4 R156, [R230+0x12000] ;  /* 0x01200000e69c783b */ /* 0x000ee20000004200 */
        /* <DEDUP_REMOVED lines=63> */
[----:B------:R-:W-:Y:S01]  /*1f890*/  FMUL.FTZ R94, R0, R94 ;  /* 0x0000005e005e7220 */ /* 0x000fe20000410000 */
[C---:B------:R-:W-:Y:S01]  /*1f8a0*/  HMMA.16816.F32.BF16 R8, R160.reuse, R170, R8 ;  /* 0x000000aaa008723c */ /* 0x040fe20000041808 */
[----:B------:R-:W1:Y:S02]  /*1f8b0*/  LDSM.16.MT88.4 R168, [R229+0x12000] ;  /* 0x01200000e5a8783b */ /* 0x000e640000004200 */
[----:B------:R-:W-:Y:S02]  /*1f8c0*/  ISETP.GT.AND P0, PT, R238, R231, PT ;  /* 0x000000e7ee00720c */ /* 0x000fe40003f04270 */
        /* <DEDUP_REMOVED lines=31> */
[C---:B----4-:R-:W-:Y:S05]  /*1fac0*/  HMMA.16816.F32.BF16 R84, R160.reuse, R176, R84 ;  /* 0x000000b0a054723c */ /* 0x050fea0000041854 */
[C---:B------:R-:W-:Y:S01]  /*1fad0*/  FMUL.FTZ R108, R2.reuse, R108 ;  /* 0x0000006c026c7220 */ /* 0x040fe20000410000 */
[C---:B------:R-:W-:Y:S01]  /*1fae0*/  HMMA.16816.F32.BF16 R88, R160.reuse, R178, R88 ;  /* 0x000000b2a058723c */ /* 0x040fe20000041858 */
[----:B------:R-:W4:Y:S04]  /*1faf0*/  LDSM.16.MT88.4 R176, [R227+0x14000] ;  /* 0x01400000e3b0783b */ /* 0x000f280000004200 */
        /* <DEDUP_REMOVED lines=13> */
[----:B------:R-:W-:Y:S01]  /*1fbd0*/  FMUL.FTZ R115, R0, R115 ;  /* 0x0000007300737220 */ /* 0x000fe20000410000 */
[C---:B------:R-:W-:Y:S01]  /*1fbe0*/  FMUL.FTZ R116, R2.reuse, R116 ;  /* 0x0000007402747220 */ /* 0x040fe20000410000 */
[----:B------:R-:W-:Y:S03]  /*1fbf0*/  FMUL.FTZ R117, R2, R117 ;  /* 0x0000007502757220 */ /* 0x000fe60000410000 */
[C---:B------:R-:W-:Y:S01]  /*1fc00*/  FMUL.FTZ R118, R0.reuse, R118 ;  /* 0x0000007600767220 */ /* 0x040fe20000410000 */
[----:B------:R-:W-:Y:S01]  /*1fc10*/  FMUL.FTZ R119, R0, R119 ;  /* 0x0000007700777220 */ /* 0x000fe20000410000 */
[C---:B------:R-:W-:Y:S01]  /*1fc20*/  HMMA.16816.F32.BF16 R112, R160.reuse, R174, R112 ;  /* 0x000000aea070723c */ /* 0x040fe20000041870 */
[----:B------:R-:W2:Y:S02]  /*1fc30*/  LDSM.16.MT88.4 R172, [R228+0x16000] ;  /* 0x01600000e4ac783b */ /* 0x000ea40000004200 */
[C---:B------:R-:W-:Y:S01]  /*1fc40*/  FMUL.FTZ R120, R2.reuse, R120 ;  /* 0x0000007802787220 */ /* 0x040fe20000410000 */
[----:B------:R-:W-:Y:S01]  /*1fc50*/  FMUL.FTZ R121, R2, R121 ;  /* 0x0000007902797220 */ /* 0x000fe20000410000 */
[C---:B------:R-:W-:Y:S01]  /*1fc60*/  FMUL.FTZ R122, R0.reuse, R122 ;  /* 0x0000007a007a7220 */ /* 0x040fe20000410000 */
[C---:B----4-:R-:W-:Y:S05]  /*1fc70*/  HMMA.16816.F32.BF16 R116, R160.reuse, R176, R116 ;  /* 0x000000b0a074723c */ /* 0x050fea0000041874 */
[----:B------:R-:W-:Y:S01]  /*1fc80*/  FMUL.FTZ R123, R0, R123 ;  /* 0x0000007b007b7220 */ /* 0x000fe20000410000 */
[C---:B------:R-:W-:Y:S01]  /*1fc90*/  FMUL.FTZ R124, R2.reuse, R124 ;  /* 0x0000007c027c7220 */ /* 0x040fe20000410000 */
[----:B------:R-:W-:Y:S01]  /*1fca0*/  FMUL.FTZ R125, R2, R125 ;  /* 0x0000007d027d7220 */ /* 0x000fe20000410000 */
[C---:B------:R-:W-:Y:S03]  /*1fcb0*/  FMUL.FTZ R126, R0.reuse, R126 ;  /* 0x0000007e007e7220 */ /* 0x040fe60000410000 */
[----:B------:R-:W-:Y:S01]  /*1fcc0*/  FMUL.FTZ R127, R0, R127 ;  /* 0x0000007f007f7220 */ /* 0x000fe20000410000 */
[C---:B------:R-:W-:Y:S01]  /*1fcd0*/  HMMA.16816.F32.BF16 R120, R160.reuse, R178, R120 ;  /* 0x000000b2a078723c */ /* 0x040fe20000041878 */
[----:B------:R-:W-:Y:S02]  /*1fce0*/  LDSM.16.MT88.4 R176, [R227+0x10800] ;  /* 0x01080000e3b0783b */ /* 0x000fe40000004200 */
[C---:B------:R-:W-:Y:S01]  /*1fcf0*/  FMUL.FTZ R128, R2.reuse, R128 ;  /* 0x0000008002807220 */ /* 0x040fe20000410000 */
[----:B------:R-:W-:Y:S01]  /*1fd00*/  FMUL.FTZ R129, R2, R129 ;  /* 0x0000008102817220 */ /* 0x000fe20000410000 */
[C---:B------:R-:W-:Y:S01]  /*1fd10*/  FMUL.FTZ R130, R0.reuse, R130 ;  /* 0x0000008200827220 */ /* 0x040fe20000410000 */
[C---:B---3--:R-:W-:Y:S05]  /*1fd20*/  HMMA.16816.F32.BF16 R124, R160.reuse, R156, R124 ;  /* 0x0000009ca07c723c */ /* 0x048fea000004187c */
[----:B------:R-:W-:Y:S01]  /*1fd30*/  FMUL.FTZ R131, R0, R131 ;  /* 0x0000008300837220 */ /* 0x000fe20000410000 */
[-CC-:B------:R-:W-:Y:S01]  /*1fd40*/  FFMA.FTZ R196, R12, R165.reuse, -R194.reuse ;  /* 0x000000a50cc47223 */ /* 0x180fe200000108c2 */
[C---:B------:R-:W-:Y:S01]  /*1fd50*/  FMUL.FTZ R12, R2.reuse, R152 ;  /* 0x00000098020c7220 */ /* 0x040fe20000410000 */
[----:B------:R-:W-:Y:S03]  /*1fd60*/  FFMA.FTZ R197, R13, R165, -R194 ;  /* 0x000000a50dc57223 */ /* 0x000fe600000108c2 */
[C---:B------:R-:W-:Y:S01]  /*1fd70*/  FMUL.FTZ R13, R2.reuse, R153 ;  /* 0x00000099020d7220 */ /* 0x040fe20000410000 */
[C---:B------:R-:W-:Y:S01]  /*1fd80*/  HMMA.16816.F32.BF16 R128, R160.reuse, R158, R128 ;  /* 0x0000009ea080723c */ /* 0x040fe20000041880 */
[----:B------:R-:W3:Y:S01]  /*1fd90*/  LDSM.16.MT88.4 R156, [R227+0x16000] ;  /* 0x01600000e39c783b */ /* 0x000ee20000004200 */
[----:B------:R-:W-:Y:S01]  /*1fda0*/  MUFU.EX2 R196, R196 ;  /* 0x000000c400c47308 */ /* 0x000fe20000000800 */
[C---:B------:R-:W-:Y:S01]  /*1fdb0*/  FMUL.FTZ R132, R2.reuse, R132 ;  /* 0x0000008402847220 */ /* 0x040fe20000410000 */
[----:B------:R-:W-:Y:S01]  /*1fdc0*/  FMUL.FTZ R133, R2, R133 ;  /* 0x0000008502857220 */ /* 0x000fe20000410000 */
[C---:B------:R-:W-:Y:S01]  /*1fdd0*/  FMUL.FTZ R134, R0.reuse, R134 ;  /* 0x0000008600867220 */ /* 0x040fe20000410000 */
[----:B------:R-:W-:Y:S01]  /*1fde0*/  FMUL.FTZ R135, R0, R135 ;  /* 0x0000008700877220 */ /* 0x000fe20000410000 */
[-CC-:B------:R-:W-:Y:S01]  /*1fdf0*/  FFMA.FTZ R198, R14, R165.reuse, -R192.reuse ;  /* 0x000000a50ec67223 */ /* 0x180fe200000108c0 */
[----:B------:R-:W-:Y:S04]  /*1fe00*/  FFMA.FTZ R199, R15, R165, -R192 ;  /* 0x000000a50fc77223 */ /* 0x000fe800000108c0 */
[----:B------:R-:W4:Y:S01]  /*1fe10*/  MUFU.EX2 R197, R197 ;  /* 0x000000c500c57308 */ /* 0x000f220000000800 */
[C---:B------:R-:W-:Y:S01]  /*1fe20*/  FMUL.FTZ R14, R0.reuse, R154 ;  /* 0x0000009a000e7220 */ /* 0x040fe20000410000 */
[----:B------:R-:W-:Y:S01]  /*1fe30*/  FMUL.FTZ R15, R0, R155 ;  /* 0x0000009b000f7220 */ /* 0x000fe20000410000 */
[C---:B-1----:R-:W-:Y:S01]  /*1fe40*/  HMMA.16816.F32.BF16 R132, R160.reuse, R168, R132 ;  /* 0x000000a8a084723c */ /* 0x042fe20000041884 */
[----:B------:R-:W1:Y:S02]  /*1fe50*/  LDSM.16.MT88.4 R152, [R230+0x10800] ;  /* 0x01080000e698783b */ /* 0x000e640000004200 */
[C---:B------:R-:W-:Y:S01]  /*1fe60*/  FMUL.FTZ R136, R2.reuse, R136 ;  /* 0x0000008802887220 */ /* 0x040fe20000410000 */
[----:B------:R-:W-:Y:S01]  /*1fe70*/  FMUL.FTZ R137, R2, R137 ;  /* 0x0000008902897220 */ /* 0x000fe20000410000 */
[C---:B------:R-:W-:Y:S01]  /*1fe80*/  FMUL.FTZ R138, R0.reuse, R138 ;  /* 0x0000008a008a7220 */ /* 0x040fe20000410000 */
[----:B------:R-:W-:Y:S01]  /*1fe90*/  FMUL.FTZ R139, R0, R139 ;  /* 0x0000008b008b7220 */ /* 0x000fe20000410000 */
[-CC-:B------:R-:W-:Y:S01]  /*1fea0*/  FFMA.FTZ R200, R16, R165.reuse, -R194.reuse ;  /* 0x000000a510c87223 */ /* 0x180fe200000108c2 */
[-C--:B------:R-:W-:Y:S01]  /*1feb0*/  FFMA.FTZ R201, R17, R165.reuse, -R194 ;  /* 0x000000a511c97223 */ /* 0x080fe200000108c2 */
[----:B------:R-:W-:Y:S02]  /*1fec0*/  MUFU.EX2 R198, R198 ;  /* 0x000000c600c67308 */ /* 0x000fe40000000800 */
[-CC-:B------:R-:W-:Y:S01]  /*1fed0*/  FFMA.FTZ R202, R18, R165.reuse, -R192.reuse ;  /* 0x000000a512ca7223 */ /* 0x180fe200000108c0 */
[----:B------:R-:W-:Y:S01]  /*1fee0*/  FFMA.FTZ R203, R19, R165, -R192 ;  /* 0x000000a513cb7223 */ /* 0x000fe200000108c0 */
[C---:B------:R-:W-:Y:S01]  /*1fef0*/  HMMA.16816.F32.BF16 R136, R160.reuse, R170, R136 ;  /* 0x000000aaa088723c */ /* 0x040fe20000041888 */
[----:B------:R-:W5:Y:S02]  /*1ff00*/  LDSM.16.MT88.4 R168, [R229+0x10800] ;  /* 0x01080000e5a8783b */ /* 0x000f640000004200 */
[C---:B------:R-:W-:Y:S01]  /*1ff10*/  FMUL.FTZ R140, R2.reuse, R140 ;  /* 0x0000008c028c7220 */ /* 0x040fe20000410000 */
[----:B------:R-:W-:Y:S01]  /*1ff20*/  FMUL.FTZ R141, R2, R141 ;  /* 0x0000008d028d7220 */ /* 0x000fe20000410000 */
[C---:B------:R-:W-:Y:S01]  /*1ff30*/  FMUL.FTZ R142, R0.reuse, R142 ;  /* 0x0000008e008e7220 */ /* 0x040fe20000410000 */
[C---:B--2---:R-:W-:Y:S01]  /*1ff40*/  HMMA.16816.F32.BF16 R12, R160.reuse, R172, R12 ;  /* 0x000000aca00c723c */ /* 0x044fe2000004180c */
[----:B------:R-:W2:Y:S04]  /*1ff50*/  MUFU.EX2 R199, R199 ;  /* 0x000000c700c77308 */ /* 0x000ea80000000800 */
[----:B------:R-:W-:Y:S01]  /*1ff60*/  FMUL.FTZ R143, R0, R143 ;  /* 0x0000008f008f7220 */ /* 0x000fe20000410000 */
[C---:B------:R-:W-:Y:S01]  /*1ff70*/  FMUL.FTZ R16, R2.reuse, R148 ;  /* 0x0000009402107220 */ /* 0x040fe20000410000 */
[----:B------:R-:W-:Y:S01]  /*1ff80*/  FMUL.FTZ R17, R2, R149 ;  /* 0x0000009502117220 */ /* 0x000fe20000410000 */
[C---:B------:R-:W-:Y:S03]  /*1ff90*/  FMUL.FTZ R18, R0.reuse, R150 ;  /* 0x0000009600127220 */ /* 0x040fe60000410000 */
[----:B------:R-:W-:Y:S01]  /*1ffa0*/  MUFU.EX2 R200, R200 ;  /* 0x000000c800c87308 */ /* 0x000fe20000000800 */
[----:B------:R-:W-:Y:S01]  /*1ffb0*/  FMUL.FTZ R19, R0, R151 ;  /* 0x0000009700137220 */ /* 0x000fe20000410000 */
[C---:B------:R-:W-:Y:S01]  /*1ffc0*/  HMMA.16816.F32.BF16 R140, R160.reuse, R174, R140 ;  /* 0x000000aea08c723c */ /* 0x040fe2000004188c */
[----:B------:R-:W5:Y:S02]  /*1ffd0*/  LDSM.16.MT88.4 R172, [R228+0x10800] ;  /* 0x01080000e4ac783b */ /* 0x000f640000004200 */
[C---:B------:R-:W-:Y:S01]  /*1ffe0*/  FMUL.FTZ R144, R2.reuse, R144 ;  /* 0x0000009002907220 */ /* 0x040fe20000410000 */
[----:B------:R-:W-:Y:S04]  /*1fff0*/  FMUL.FTZ R145, R2, R145 ;  /* 0x0000009102917220 */ /* 0x000fe80000410000 */
[----:B------:R-:W1:Y:S01]  /*20000*/  MUFU.EX2 R201, R201 ;  /* 0x000000c900c97308 */ /* 0x000e620000000800 */
[C---:B---3--:R-:W-:Y:S03]  /*20010*/  HMMA.16816.F32.BF16 R16, R160.reuse, R156, R16 ;  /* 0x0000009ca010723c */ /* 0x048fe60000041810 */
[C---:B------:R-:W-:Y:S01]  /*20020*/  FMUL.FTZ R146, R0.reuse, R146 ;  /* 0x0000009200927220 */ /* 0x040fe20000410000 */
[----:B------:R-:W-:Y:S05]  /*20030*/  FMUL.FTZ R147, R0, R147 ;  /* 0x0000009300937220 */ /* 0x000fea0000410000 */
[----:B------:R-:W-:Y:S02]  /*20040*/  MUFU.EX2 R202, R202 ;  /* 0x000000ca00ca7308 */ /* 0x000fe40000000800 */
[----:B----4-:R-:W-:Y:S02]  /*20050*/  F2FP.BF16.F32.PACK_AB R148, R197, R196 ;  /* 0x000000c4c594723e */ /* 0x010fe400000010ff */
[----:B--2---:R-:W-:Y:S01]  /*20060*/  F2FP.BF16.F32.PACK_AB R149, R199, R198 ;  /* 0x000000c6c795723e */ /* 0x004fe200000010ff */
[----:B------:R-:W-:Y:S01]  /*20070*/  FFMA.FTZ R189, R2, R248, R189 ;  /* 0x000000f802bd7223 */ /* 0x000fe200000100bd */
[----:B------:R-:W-:Y:S01]  /*20080*/  HMMA.16816.F32.BF16 R144, R160, R158, R144 ;  /* 0x0000009ea090723c */ /* 0x000fe20000041890 */
[----:B------:R-:W2:Y:S03]  /*20090*/  LDSM.16.MT88.4 R156, [R228+0x12800] ;  /* 0x01280000e49c783b */ /* 0x000ea60000004200 */
[----:B------:R-:W3:Y:S01]  /*200a0*/  MUFU.EX2 R203, R203 ;  /* 0x000000cb00cb7308 */ /* 0x000ee20000000800 */
[----:B-1----:R-:W-:Y:S01]  /*200b0*/  F2FP.BF16.F32.PACK_AB R150, R201, R200 ;  /* 0x000000c8c996723e */ /* 0x002fe200000010ff */
[----:B------:R-:W-:Y:S01]  /*200c0*/  FFMA.FTZ R193, R0, R251, R193 ;  /* 0x000000fb00c17223 */ /* 0x000fe200000100c1 */
[----:B------:R-:W-:Y:S01]  /*200d0*/  MOV R0, R3 ;  /* 0x0000000300007202 */ /* 0x000fe20000000f00 */
[----:B------:R-:W-:Y:S03]  /*200e0*/  FADD.FTZ R189, R166, R189 ;  /* 0x000000bda6bd7221 */ /* 0x000fe60000010000 */
[----:B------:R-:W-:Y:S01]  /*200f0*/  FADD.FTZ R193, R167, R193 ;  /* 0x000000c1a7c17221 */ /* 0x000fe20000010000 */
[----:B------:R-:W1:Y:S01]  /*20100*/  LDSM.16.MT88.4 R160, [R227+0x12800] ;  /* 0x01280000e3a0783b */ /* 0x000e620000004200 */
[----:B------:R-:W-:Y:S02]  /*20110*/  FADD.FTZ R188, R188, R189 ;  /* 0x000000bdbcbc7221 */ /* 0x000fe40000010000 */
[----:B------:R-:W-:Y:S01]  /*20120*/  FADD.FTZ R190, R190, R193 ;  /* 0x000000c1bebe7221 */ /* 0x000fe20000010000 */
[----:B------:R-:W-:Y:S01]  /*20130*/  MOV R167, R164 ;  /* 0x000000a400a77202 */ /* 0x000fe20000000f00 */
[----:B------:R-:W-:Y:S02]  /*20140*/  FADD.FTZ R191, R191, R188 ;  /* 0x000000bcbfbf7221 */ /* 0x000fe40000010000 */
[----:B------:R-:W-:Y:S01]  /*20150*/  FADD.FTZ R195, R195, R190 ;  /* 0x000000bec3c37221 */ /* 0x000fe20000010000 */
[----:B---3--:R-:W-:Y:S01]  /*20160*/  F2FP.BF16.F32.PACK_AB R151, R203, R202 ;  /* 0x000000cacb97723e */ /* 0x008fe200000010ff */
[----:B------:R-:W-:Y:S02]  /*20170*/  FADD.FTZ R196, R196, R191 ;  /* 0x000000bfc4c47221 */ /* 0x000fe40000010000 */
[----:B------:R-:W-:Y:S02]  /*20180*/  FADD.FTZ R198, R198, R195 ;  /* 0x000000c3c6c67221 */ /* 0x000fe40000010000 */
[----:B------:R-:W-:Y:S02]  /*20190*/  FADD.FTZ R197, R197, R196 ;  /* 0x000000c4c5c57221 */ /* 0x000fe40000010000 */
[----:B------:R-:W-:Y:S01]  /*201a0*/  FADD.FTZ R199, R199, R198 ;  /* 0x000000c6c7c77221 */ /* 0x000fe20000010000 */
[C---:B------:R-:W-:Y:S05]  /*201b0*/  HMMA.16816.F32.BF16 R4, R148.reuse, R152, R4 ;  /* 0x000000989404723c */ /* 0x040fea0000041804 */
[----:B------:R-:W-:Y:S01]  /*201c0*/  FADD.FTZ R200, R200, R197 ;  /* 0x000000c5c8c87221 */ /* 0x000fe20000010000 */
[C---:B------:R-:W-:Y:S01]  /*201d0*/  HMMA.16816.F32.BF16 R8, R148.reuse, R154, R8 ;  /* 0x0000009a9408723c */ /* 0x040fe20000041808 */
[----:B------:R-:W3:Y:S04]  /*201e0*/  LDSM.16.MT88.4 R152, [R230+0x14800] ;  /* 0x01480000e698783b */ /* 0x000ee80000004200 */
[----:B------:R-:W-:Y:S01]  /*201f0*/  FADD.FTZ R202, R202, R199 ;  /* 0x000000c7caca7221 */ /* 0x000fe20000010000 */
[C---:B-----5:R-:W-:Y:S05]  /*20200*/  HMMA.16816.F32.BF16 R36, R148.reuse, R168, R36 ;  /* 0x000000a89424723c */ /* 0x060fea0000041824 */
[----:B------:R-:W-:Y:S01]  /*20210*/  FADD.FTZ R201, R201, R200 ;  /* 0x000000c8c9c97221 */ /* 0x000fe20000010000 */
[C---:B------:R-:W-:Y:S01]  /*20220*/  HMMA.16816.F32.BF16 R40, R148.reuse, R170, R40 ;  /* 0x000000aa9428723c */ /* 0x040fe20000041828 */
[----:B------:R-:W4:Y:S04]  /*20230*/  LDSM.16.MT88.4 R168, [R229+0x14800] ;  /* 0x01480000e5a8783b */ /* 0x000f280000004200 */
[----:B------:R-:W-:Y:S01]  /*20240*/  FADD.FTZ R203, R203, R202 ;  /* 0x000000cacbcb7221 */ /* 0x000fe20000010000 */
[C---:B------:R-:W-:Y:S06]  /*20250*/  HMMA.16816.F32.BF16 R44, R148.reuse, R172, R44 ;  /* 0x000000ac942c723c */ /* 0x040fec000004182c */
[C---:B------:R-:W-:Y:S01]  /*20260*/  HMMA.16816.F32.BF16 R48, R148.reuse, R174, R48 ;  /* 0x000000ae9430723c */ /* 0x040fe20000041830 */
[----:B------:R-:W5:Y:S05]  /*20270*/  LDSM.16.MT88.4 R172, [R228+0x14800] ;  /* 0x01480000e4ac783b */ /* 0x000f6a0000004200 */
[C---:B------:R-:W-:Y:S06]  /*20280*/  HMMA.16816.F32.BF16 R52, R148.reuse, R176, R52 ;  /* 0x000000b09434723c */ /* 0x040fec0000041834 */
[C---:B------:R-:W-:Y:S01]  /*20290*/  HMMA.16816.F32.BF16 R56, R148.reuse, R178, R56 ;  /* 0x000000b29438723c */ /* 0x040fe20000041838 */
[----:B------:R-:W5:Y:S05]  /*202a0*/  LDSM.16.MT88.4 R176, [R227+0x14800] ;  /* 0x01480000e3b0783b */ /* 0x000f6a0000004200 */
[C---:B------:R-:W-:Y:S06]  /*202b0*/  HMMA.16816.F32.BF16 R60, R148.reuse, R180, R60 ;  /* 0x000000b4943c723c */ /* 0x040fec000004183c */
[C---:B------:R-:W-:Y:S05]  /*202c0*/  HMMA.16816.F32.BF16 R64, R148.reuse, R182, R64 ;  /* 0x000000b69440723c */ /* 0x040fea0000041840 */
[-CC-:B------:R-:W-:Y:S01]  /*202d0*/  FFMA.FTZ R180, R20, R165.reuse, -R194.reuse ;  /* 0x000000a514b47223 */ /* 0x180fe200000108c2 */
[C---:B------:R-:W-:Y:S05]  /*202e0*/  HMMA.16816.F32.BF16 R68, R148.reuse, R184, R68 ;  /* 0x000000b89444723c */ /* 0x040fea0000041844 */
[-C--:B------:R-:W-:Y:S01]  /*202f0*/  FFMA.FTZ R181, R21, R165.reuse, -R194 ;  /* 0x000000a515b57223 */ /* 0x080fe200000108c2 */
[C---:B------:R-:W-:Y:S01]  /*20300*/  HMMA.16816.F32.BF16 R72, R148.reuse, R186, R72 ;  /* 0x000000ba9448723c */ /* 0x040fe20000041848 */
[----:B------:R-:W-:Y:S04]  /*20310*/  MUFU.EX2 R180, R180 ;  /* 0x000000b400b47308 */ /* 0x000fe80000000800 */
[-CC-:B------:R-:W-:Y:S01]  /*20320*/  FFMA.FTZ R182, R22, R165.reuse, -R192.reuse ;  /* 0x000000a516b67223 */ /* 0x180fe200000108c0 */
[C---:B--2---:R-:W-:Y:S05]  /*20330*/  HMMA.16816.F32.BF16 R76, R148.reuse, R156, R76 ;  /* 0x0000009c944c723c */ /* 0x044fea000004184c */
[----:B------:R-:W2:Y:S01]  /*20340*/  MUFU.EX2 R181, R181 ;  /* 0x000000b500b57308 */ /* 0x000ea20000000800 */
[-C--:B------:R-:W-:Y:S01]  /*20350*/  FFMA.FTZ R183, R23, R165.reuse, -R192 ;  /* 0x000000a517b77223 */ /* 0x080fe200000108c0 */
        /* <DEDUP_REMOVED lines=9> */
[----:B------:R-:W-:Y:S01]  /*203f0*/  LDSM.16.MT88.4 R160, [R228+0x16800] ;  /* 0x01680000e4a0783b */ /* 0x000fe20000004200 */
[C---:B---3--:R-:W-:Y:S03]  /*20400*/  HMMA.16816.F32.BF16 R92, R148.reuse, R152, R92 ;  /* 0x00000098945c723c */ /* 0x048fe6000004185c */
[----:B--2---:R-:W-:Y:S03]  /*20410*/  F2FP.BF16.F32.PACK_AB R24, R181, R180 ;  /* 0x000000b4b518723e */ /* 0x004fe600000010ff */
[C---:B------:R-:W-:Y:S01]  /*20420*/  HMMA.16816.F32.BF16 R96, R148.reuse, R154, R96 ;  /* 0x0000009a9460723c */ /* 0x040fe20000041860 */
[----:B------:R-:W2:Y:S01]  /*20430*/  LDSM.16.MT88.4 R152, [R229+0x16800] ;  /* 0x01680000e598783b */ /* 0x000ea20000004200 */
[----:B------:R-:W-:Y:S03]  /*20440*/  MUFU.EX2 R184, R184 ;  /* 0x000000b800b87308 */ /* 0x000fe60000000800 */
[-CC-:B------:R-:W-:Y:S01]  /*20450*/  FFMA.FTZ R186, R26, R165.reuse, -R192.reuse ;  /* 0x000000a51aba7223 */ /* 0x180fe200000108c0 */
[C---:B----4-:R-:W-:Y:S06]  /*20460*/  HMMA.16816.F32.BF16 R100, R148.reuse, R168, R100 ;  /* 0x000000a89464723c */ /* 0x050fec0000041864 */
[----:B------:R-:W3:Y:S01]  /*20470*/  MUFU.EX2 R185, R185 ;  /* 0x000000b900b97308 */ /* 0x000ee20000000800 */
[----:B-1----:R-:W-:Y:S01]  /*20480*/  F2FP.BF16.F32.PACK_AB R25, R183, R182 ;  /* 0x000000b6b719723e */ /* 0x002fe200000010ff */
[C---:B------:R-:W-:Y:S01]  /*20490*/  HMMA.16816.F32.BF16 R104, R148.reuse, R170, R104 ;  /* 0x000000aa9468723c */ /* 0x040fe20000041868 */
[----:B------:R-:W1:Y:S02]  /*204a0*/  LDSM.16.MT88.4 R168, [R230+0x11000] ;  /* 0x01100000e6a8783b */ /* 0x000e640000004200 */
[-C--:B------:R-:W-:Y:S03]  /*204b0*/  FFMA.FTZ R187, R27, R165.reuse, -R192 ;  /* 0x000000a51bbb7223 */ /* 0x080fe600000108c0 */
[C---:B-----5:R-:W-:Y:S02]  /*204c0*/  HMMA.16816.F32.BF16 R108, R148.reuse, R172, R108 ;  /* 0x000000ac946c723c */ /* 0x060fe4000004186c */
[----:B------:R-:W-:Y:S03]  /*204d0*/  MUFU.EX2 R186, R186 ;  /* 0x000000ba00ba7308 */ /* 0x000fe60000000800 */
[----:B------:R-:W-:Y:S01]  /*204e0*/  FADD.FTZ R180, R180, R201 ;  /* 0x000000c9b4b47221 */ /* 0x000fe20000010000 */
[C---:B------:R-:W-:Y:S01]  /*204f0*/  HMMA.16816.F32.BF16 R112, R148.reuse, R174, R112 ;  /* 0x000000ae9470723c */ /* 0x040fe20000041870 */
[----:B------:R-:W-:Y:S05]  /*20500*/  LDSM.16.MT88.4 R172, [R227+0x11000] ;  /* 0x01100000e3ac783b */ /* 0x000fea0000004200 */
[----:B------:R-:W4:Y:S01]  /*20510*/  MUFU.EX2 R187, R187 ;  /* 0x000000bb00bb7308 */ /* 0x000f220000000800 */
[----:B---3--:R-:W-:Y:S01]  /*20520*/  F2FP.BF16.F32.PACK_AB R26, R185, R184 ;  /* 0x000000b8b91a723e */ /* 0x008fe200000010ff */
[C---:B------:R-:W-:Y:S03]  /*20530*/  HMMA.16816.F32.BF16 R116, R148.reuse, R176, R116 ;  /* 0x000000b09474723c */ /* 0x040fe60000041874 */
[----:B------:R-:W-:Y:S03]  /*20540*/  FADD.FTZ R182, R182, R203 ;  /* 0x000000cbb6b67221 */ /* 0x000fe60000010000 */
        /* <DEDUP_REMOVED lines=16> */
[----:B------:R-:W4:Y:S04]  /*20650*/  LDSM.16.MT88.4 R160, [R230+0x13000] ;  /* 0x01300000e6a0783b */ /* 0x000f280000004200 */
[----:B------:R-:W-:Y:S01]  /*20660*/  FADD.FTZ R187, R187, R186 ;  /* 0x000000babbbb7221 */ /* 0x000fe20000010000 */
[C---:B------:R-:W-:Y:S06]  /*20670*/  HMMA.16816.F32.BF16 R16, R148.reuse, R20, R16 ;  /* 0x000000149410723c */ /* 0x040fec0000041810 */
[----:B------:R-:W-:Y:S01]  /*20680*/  HMMA.16816.F32.BF16 R144, R148, R22, R144 ;  /* 0x000000169490723c */ /* 0x000fe20000041890 */
[----:B------:R-:W5:Y:S05]  /*20690*/  LDSM.16.MT88.4 R20, [R229+0x13000] ;  /* 0x01300000e514783b */ /* 0x000f6a0000004200 */
[C---:B-1----:R-:W-:Y:S03]  /*206a0*/  HMMA.16816.F32.BF16 R4, R24.reuse, R168, R4 ;  /* 0x000000a81804723c */ /* 0x042fe60000041804 */
[----:B------:R-:W1:Y:S03]  /*206b0*/  LDSM.16.MT88.4 R148, [R228+0x13000] ;  /* 0x01300000e494783b */ /* 0x000e660000004200 */
[C---:B------:R-:W-:Y:S05]  /*206c0*/  HMMA.16816.F32.BF16 R8, R24.reuse, R170, R8 ;  /* 0x000000aa1808723c */ /* 0x040fea0000041808 */
[----:B------:R-:W1:Y:S01]  /*206d0*/  LDSM.16.MT88.4 R168, [R230+0x15000] ;  /* 0x01500000e6a8783b */ /* 0x000e620000004200 */
[C---:B---3--:R-:W-:Y:S06]  /*206e0*/  HMMA.16816.F32.BF16 R36, R24.reuse, R156, R36 ;  /* 0x0000009c1824723c */ /* 0x048fec0000041824 */
[C---:B------:R-:W-:Y:S01]  /*206f0*/  HMMA.16816.F32.BF16 R40, R24.reuse, R158, R40 ;  /* 0x0000009e1828723c */ /* 0x040fe20000041828 */
[----:B------:R-:W3:Y:S05]  /*20700*/  LDSM.16.MT88.4 R156, [R229+0x15000] ;  /* 0x01500000e59c783b */ /* 0x000eea0000004200 */
[C---:B--2---:R-:W-:Y:S06]  /*20710*/  HMMA.16816.F32.BF16 R44, R24.reuse, R152, R44 ;  /* 0x00000098182c723c */ /* 0x044fec000004182c */
[C---:B------:R-:W-:Y:S01]  /*20720*/  HMMA.16816.F32.BF16 R48, R24.reuse, R154, R48 ;  /* 0x0000009a1830723c */ /* 0x040fe20000041830 */
[----:B------:R-:W2:Y:S05]  /*20730*/  LDSM.16.MT88.4 R152, [R228+0x15000] ;  /* 0x01500000e498783b */ /* 0x000eaa0000004200 */
[C---:B------:R-:W-:Y:S06]  /*20740*/  HMMA.16816.F32.BF16 R52, R24.reuse, R172, R52 ;  /* 0x000000ac1834723c */ /* 0x040fec0000041834 */
[C---:B------:R-:W-:Y:S05]  /*20750*/  HMMA.16816.F32.BF16 R56, R24.reuse, R174, R56 ;  /* 0x000000ae1838723c */ /* 0x040fea0000041838 */
[-CC-:B------:R-:W-:Y:S01]  /*20760*/  FFMA.FTZ R172, R28, R165.reuse, -R194.reuse ;  /* 0x000000a51cac7223 */ /* 0x180fe200000108c2 */
[C---:B----4-:R-:W-:Y:S05]  /*20770*/  HMMA.16816.F32.BF16 R60, R24.reuse, R160, R60 ;  /* 0x000000a0183c723c */ /* 0x050fea000004183c */
[-C--:B------:R-:W-:Y:S01]  /*20780*/  FFMA.FTZ R173, R29, R165.reuse, -R194 ;  /* 0x000000a51dad7223 */ /* 0x080fe200000108c2 */
[C---:B------:R-:W-:Y:S01]  /*20790*/  HMMA.16816.F32.BF16 R64, R24.reuse, R162, R64 ;  /* 0x000000a21840723c */ /* 0x040fe20000041840 */
[----:B------:R-:W4:Y:S01]  /*207a0*/  LDSM.16.MT88.4 R160, [R227+0x15000] ;  /* 0x01500000e3a0783b */ /* 0x000f220000004200 */
[----:B------:R-:W-:Y:S03]  /*207b0*/  MUFU.EX2 R172, R172 ;  /* 0x000000ac00ac7308 */ /* 0x000fe60000000800 */
[-CC-:B------:R-:W-:Y:S01]  /*207c0*/  FFMA.FTZ R174, R30, R165.reuse, -R192.reuse ;  /* 0x000000a51eae7223 */ /* 0x180fe200000108c0 */
[C---:B-----5:R-:W-:Y:S06]  /*207d0*/  HMMA.16816.F32.BF16 R68, R24.reuse, R20, R68 ;  /* 0x000000141844723c */ /* 0x060fec0000041844 */
[----:B------:R-:W5:Y:S01]  /*207e0*/  MUFU.EX2 R173, R173 ;  /* 0x000000ad00ad7308 */ /* 0x000f620000000800 */
[-C--:B------:R-:W-:Y:S01]  /*207f0*/  FFMA.FTZ R175, R31, R165.reuse, -R192 ;  /* 0x000000a51faf7223 */ /* 0x080fe200000108c0 */
[C---:B------:R-:W-:Y:S01]  /*20800*/  HMMA.16816.F32.BF16 R72, R24.reuse, R22, R72 ;  /* 0x000000161848723c */ /* 0x040fe20000041848 */
[----:B------:R-:W5:Y:S05]  /*20810*/  LDSM.16.MT88.4 R20, [R230+0x17000] ;  /* 0x01700000e614783b */ /* 0x000f6a0000004200 */
[C---:B-1----:R-:W-:Y:S02]  /*20820*/  HMMA.16816.F32.BF16 R76, R24.reuse, R148, R76 ;  /* 0x00000094184c723c */ /* 0x042fe4000004184c */
[----:B------:R-:W-:Y:S01]  /*20830*/  MUFU.EX2 R174, R174 ;  /* 0x000000ae00ae7308 */ /* 0x000fe20000000800 */
[----:B------:R-:W-:Y:S03]  /*20840*/  LDSM.16.MT88.4 R28, [R227+0x17000] ;  /* 0x01700000e31c783b */ /* 0x000fe60000004200 */
[C---:B------:R-:W-:Y:S06]  /*20850*/  HMMA.16816.F32.BF16 R80, R24.reuse, R150, R80 ;  /* 0x000000961850723c */ /* 0x040fec0000041850 */
[----:B------:R-:W1:Y:S01]  /*20860*/  MUFU.EX2 R175, R175 ;  /* 0x000000af00af7308 */ /* 0x000e620000000800 */
[----:B------:R-:W1:Y:S01]  /*20870*/  LDSM.16.MT88.4 R148, [R229+0x17000] ;  /* 0x01700000e594783b */ /* 0x000e620000004200 */
[C---:B------:R-:W-:Y:S06]  /*20880*/  HMMA.16816.F32.BF16 R84, R24.reuse, R176, R84 ;  /* 0x000000b01854723c */ /* 0x040fec0000041854 */
[C---:B------:R-:W-:Y:S05]  /*20890*/  HMMA.16816.F32.BF16 R88, R24.reuse, R178, R88 ;  /* 0x000000b21858723c */ /* 0x040fea0000041858 */
[-C--:B------:R-:W-:Y:S01]  /*208a0*/  FFMA.FTZ R176, R32, R165.reuse, -R194 ;  /* 0x000000a520b07223 */ /* 0x080fe200000108c2 */
[C---:B------:R-:W-:Y:S05]  /*208b0*/  HMMA.16816.F32.BF16 R92, R24.reuse, R168, R92 ;  /* 0x000000a8185c723c */ /* 0x040fea000004185c */
[-C--:B------:R-:W-:Y:S01]  /*208c0*/  FFMA.FTZ R178, R34, R165.reuse, -R192 ;  /* 0x000000a522b27223 */ /* 0x080fe200000108c0 */
[C---:B------:R-:W-:Y:S01]  /*208d0*/  HMMA.16816.F32.BF16 R96, R24.reuse, R170, R96 ;  /* 0x000000aa1860723c */ /* 0x040fe20000041860 */
[----:B------:R-:W-:Y:S01]  /*208e0*/  LDSM.16.MT88.4 R168, [R229+0x11800] ;  /* 0x01180000e5a8783b */ /* 0x000fe20000004200 */
[----:B------:R-:W-:Y:S03]  /*208f0*/  MUFU.EX2 R176, R176 ;  /* 0x000000b000b07308 */ /* 0x000fe60000000800 */
[-C--:B------:R-:W-:Y:S01]  /*20900*/  FFMA.FTZ R194, R33, R165.reuse, -R194 ;  /* 0x000000a521c27223 */ /* 0x080fe200000108c2 */
[C---:B---3--:R-:W-:Y:S06]  /*20910*/  HMMA.16816.F32.BF16 R100, R24.reuse, R156, R100 ;  /* 0x0000009c1864723c */ /* 0x048fec0000041864 */
[----:B------:R-:W3:Y:S01]  /*20920*/  MUFU.EX2 R177, R194 ;  /* 0x000000c200b17308 */ /* 0x000ee20000000800 */
[----:B------:R-:W-:Y:S01]  /*20930*/  FFMA.FTZ R192, R35, R165, -R192 ;  /* 0x000000a523c07223 */ /* 0x000fe200000108c0 */
[C---:B------:R-:W-:Y:S01]  /*20940*/  HMMA.16816.F32.BF16 R104, R24.reuse, R158, R104 ;  /* 0x0000009e1868723c */ /* 0x040fe20000041868 */
[----:B------:R-:W-:Y:S05]  /*20950*/  LDSM.16.MT88.4 R156, [R230+0x11800] ;  /* 0x01180000e69c783b */ /* 0x000fea0000004200 */
[C---:B--2---:R-:W-:Y:S02]  /*20960*/  HMMA.16816.F32.BF16 R108, R24.reuse, R152, R108 ;  /* 0x00000098186c723c */ /* 0x044fe4000004186c */
[----:B------:R-:W-:Y:S01]  /*20970*/  MUFU.EX2 R178, R178 ;  /* 0x000000b200b27308 */ /* 0x000fe20000000800 */
[----:B------:R-:W-:Y:S03]  /*20980*/  LDSM.16.MT88.4 R32, [R228+0x11800] ;  /* 0x01180000e420783b */ /* 0x000fe60000004200 */
[C---:B------:R-:W-:Y:S06]  /*20990*/  HMMA.16816.F32.BF16 R112, R24.reuse, R154, R112 ;  /* 0x0000009a1870723c */ /* 0x040fec0000041870 */
[----:B------:R-:W2:Y:S01]  /*209a0*/  MUFU.EX2 R179, R192 ;  /* 0x000000c000b37308 */ /* 0x000ea20000000800 */
[----:B------:R-:W2:Y:S01]  /*209b0*/  LDSM.16.MT88.4 R152, [R228+0x17000] ;  /* 0x01700000e498783b */ /* 0x000ea20000004200 */
[C---:B----4-:R-:W-:Y:S06]  /*209c0*/  HMMA.16816.F32.BF16 R116, R24.reuse, R160, R116 ;  /* 0x000000a01874723c */ /* 0x050fec0000041874 */
[C---:B------:R-:W-:Y:S06]  /*209d0*/  HMMA.16816.F32.BF16 R120, R24.reuse, R162, R120 ;  /* 0x000000a21878723c */ /* 0x040fec0000041878 */
[C---:B-----5:R-:W-:Y:S06]  /*209e0*/  HMMA.16816.F32.BF16 R124, R24.reuse, R20, R124 ;  /* 0x00000014187c723c */ /* 0x060fec000004187c */
[C---:B------:R-:W-:Y:S05]  /*209f0*/  HMMA.16816.F32.BF16 R128, R24.reuse, R22, R128 ;  /* 0x000000161880723c */ /* 0x040fea0000041880 */
[----:B------:R-:W-:Y:S01]  /*20a00*/  F2FP.BF16.F32.PACK_AB R20, R173, R172 ;  /* 0x000000acad14723e */ /* 0x000fe200000010ff */
[C---:B-1----:R-:W-:Y:S05]  /*20a10*/  HMMA.16816.F32.BF16 R132, R24.reuse, R148, R132 ;  /* 0x000000941884723c */ /* 0x042fea0000041884 */
[----:B------:R-:W-:Y:S01]  /*20a20*/  F2FP.BF16.F32.PACK_AB R21, R175, R174 ;  /* 0x000000aeaf15723e */ /* 0x000fe200000010ff */
[C---:B------:R-:W-:Y:S01]  /*20a30*/  HMMA.16816.F32.BF16 R136, R24.reuse, R150, R136 ;  /* 0x000000961888723c */ /* 0x040fe20000041888 */
[----:B------:R-:W1:Y:S04]  /*20a40*/  LDSM.16.MT88.4 R148, [R227+0x11800] ;  /* 0x01180000e394783b */ /* 0x000e680000004200 */
[----:B---3--:R-:W-:Y:S01]  /*20a50*/  F2FP.BF16.F32.PACK_AB R22, R177, R176 ;  /* 0x000000b0b116723e */ /* 0x008fe200000010ff */
[----:B------:R-:W-:Y:S01]  /*20a60*/  FADD.FTZ R172, R172, R185 ;  /* 0x000000b9acac7221 */ /* 0x000fe20000010000 */
[----:B--2---:R-:W-:Y:S01]  /*20a70*/  F2FP.BF16.F32.PACK_AB R23, R179, R178 ;  /* 0x000000b2b317723e */ /* 0x004fe200000010ff */
[----:B------:R-:W-:Y:S01]  /*20a80*/  FADD.FTZ R174, R174, R187 ;  /* 0x000000bbaeae7221 */ /* 0x000fe20000010000 */
[C---:B------:R-:W-:Y:S03]  /*20a90*/  HMMA.16816.F32.BF16 R12, R24.reuse, R152, R12 ;  /* 0x00000098180c723c */ /* 0x040fe6000004180c */
[----:B------:R-:W-:Y:S01]  /*20aa0*/  FADD.FTZ R173, R173, R172 ;  /* 0x000000acadad7221 */ /* 0x000fe20000010000 */
[----:B------:R-:W-:Y:S02]  /*20ab0*/  FADD.FTZ R175, R175, R174 ;  /* 0x000000aeafaf7221 */ /* 0x000fe40000010000 */
[C---:B------:R-:W-:Y:S01]  /*20ac0*/  HMMA.16816.F32.BF16 R140, R24.reuse, R154, R140 ;  /* 0x0000009a188c723c */ /* 0x040fe2000004188c */
[----:B------:R-:W2:Y:S04]  /*20ad0*/  LDSM.16.MT88.4 R152, [R230+0x13800] ;  /* 0x01380000e698783b */ /* 0x000ea80000004200 */
[----:B------:R-:W-:Y:S01]  /*20ae0*/  FADD.FTZ R176, R176, R173 ;  /* 0x000000adb0b07221 */ /* 0x000fe20000010000 */
[C---:B------:R-:W-:Y:S05]  /*20af0*/  HMMA.16816.F32.BF16 R16, R24.reuse, R28, R16 ;  /* 0x0000001c1810723c */ /* 0x040fea0000041810 */
[----:B------:R-:W-:Y:S01]  /*20b00*/  FADD.FTZ R178, R178, R175 ;  /* 0x000000afb2b27221 */ /* 0x000fe20000010000 */
[----:B------:R-:W-:Y:S01]  /*20b10*/  HMMA.16816.F32.BF16 R144, R24, R30, R144 ;  /* 0x0000001e1890723c */ /* 0x000fe20000041890 */
[----:B------:R-:W-:Y:S04]  /*20b20*/  LDSM.16.MT88.4 R24, [R227+0x13800] ;  /* 0x01380000e318783b */ /* 0x000fe80000004200 */
[----:B------:R-:W-:Y:S01]  /*20b30*/  FADD.FTZ R248, R177, R176 ;  /* 0x000000b0b1f87221 */ /* 0x000fe20000010000 */
[C---:B------:R-:W-:Y:S03]  /*20b40*/  HMMA.16816.F32.BF16 R160, R20.reuse, R156, R4 ;  /* 0x0000009c14a0723c */ /* 0x040fe60000041804 */
[----:B------:R-:W3:Y:S02]  /*20b50*/  LDSM.16.MT88.4 R4, [R229+0x13800] ;  /* 0x01380000e504783b */ /* 0x000ee40000004200 */
[----:B------:R-:W-:Y:S01]  /*20b60*/  FADD.FTZ R251, R179, R178 ;  /* 0x000000b2b3fb7221 */ /* 0x000fe20000010000 */
[C---:B------:R-:W-:Y:S05]  /*20b70*/  HMMA.16816.F32.BF16 R156, R20.reuse, R158, R8 ;  /* 0x0000009e149c723c */ /* 0x040fea0000041808 */
[----:B------:R-:W4:Y:S01]  /*20b80*/  LDSM.16.MT88.4 R8, [R228+0x13800] ;  /* 0x01380000e408783b */ /* 0x000f220000004200 */
        /* <DEDUP_REMOVED lines=9> */
[C---:B--2---:R-:W-:Y:S06]  /*20c20*/  HMMA.16816.F32.BF16 R60, R20.reuse, R152, R60 ;  /* 0x00000098143c723c */ /* 0x044fec000004183c */
[C---:B------:R-:W-:Y:S06]  /*20c30*/  HMMA.16816.F32.BF16 R64, R20.reuse, R154, R64 ;  /* 0x0000009a1440723c */ /* 0x040fec0000041840 */
        /* <DEDUP_REMOVED lines=15> */
[C---:B-1----:R-:W-:Y:S06]  /*20d30*/  HMMA.16816.F32.BF16 R108, R20.reuse, R148, R108 ;  /* 0x00000094146c723c */ /* 0x042fec000004186c */
[C---:B------:R-:W-:Y:S06]  /*20d40*/  HMMA.16816.F32.BF16 R112, R20.reuse, R150, R112 ;  /* 0x000000961470723c */ /* 0x040fec0000041870 */
[C---:B--2---:R-:W-:Y:S06]  /*20d50*/  HMMA.16816.F32.BF16 R116, R20.reuse, R4, R116 ;  /* 0x000000041474723c */ /* 0x044fec0000041874 */
[C---:B------:R-:W-:Y:S06]  /*20d60*/  HMMA.16816.F32.BF16 R120, R20.reuse, R6, R120 ;  /* 0x000000061478723c */ /* 0x040fec0000041878 */
[C---:B---3--:R-:W-:Y:S06]  /*20d70*/  HMMA.16816.F32.BF16 R124, R20.reuse, R8, R124 ;  /* 0x00000008147c723c */ /* 0x048fec000004187c */
[C---:B------:R-:W-:Y:S06]  /*20d80*/  HMMA.16816.F32.BF16 R128, R20.reuse, R10, R128 ;  /* 0x0000000a1480723c */ /* 0x040fec0000041880 */
[C---:B----4-:R-:W-:Y:S06]  /*20d90*/  HMMA.16816.F32.BF16 R132, R20.reuse, R24, R132 ;  /* 0x000000181484723c */ /* 0x050fec0000041884 */
[C---:B------:R-:W-:Y:S06]  /*20da0*/  HMMA.16816.F32.BF16 R136, R20.reuse, R26, R136 ;  /* 0x0000001a1488723c */ /* 0x040fec0000041888 */
[C---:B-----5:R-:W-:Y:S06]  /*20db0*/  HMMA.16816.F32.BF16 R152, R20.reuse, R28, R12 ;  /* 0x0000001c1498723c */ /* 0x060fec000004180c */
[C---:B------:R-:W-:Y:S06]  /*20dc0*/  HMMA.16816.F32.BF16 R140, R20.reuse, R30, R140 ;  /* 0x0000001e148c723c */ /* 0x040fec000004188c */
[C---:B------:R-:W-:Y:S06]  /*20dd0*/  HMMA.16816.F32.BF16 R148, R20.reuse, R32, R16 ;  /* 0x000000201494723c */ /* 0x040fec0000041810 */
[----:B------:R-:W-:Y:S01]  /*20de0*/  HMMA.16816.F32.BF16 R144, R20, R34, R144 ;  /* 0x000000221490723c */ /* 0x000fe20000041890 */
[----:B------:R-:W-:Y:S11]  /*20df0*/  @!UPT UIADD3 URZ, URZ, URZ, URZ ;  /* 0x0000003f3f3ff290 */ /* 0x000ff6000fffe03f */
[----:B------:R-:W-:Y:S01]  /*20e00*/  @!UPT UIADD3 URZ, URZ, URZ, URZ ;  /* 0x0000003f3f3ff290 */ /* 0x000fe2000fffe03f */
[----:B------:R-:W-:Y:S11]  /*20e10*/  @P0 BRA `(.L_x_4051) ;  /* 0xffffffc000840947 */ /* 0x000ff6000383ffff */
.L_x_4042:
        /* <DEDUP_REMOVED lines=9> */
[----:B------:R-:W-:Y:S01]  /*20eb0*/  SHF.R.S32.HI R4, RZ, 0x1f, R11 ;  /* 0x0000001fff047819 */ /* 0x000fe2000001140b */
[----:B------:R-:W-:Y:S01]  /*20ec0*/  UMOV UR4, 0xffffffff ;  /* 0xffffffff00047882 */ /* 0x000fe20000000000 */
[----:B------:R-:W-:Y:S02]  /*20ed0*/  IMAD.IADD R13, R11, 0x1, -R0 ;  /* 0x000000010b0d7824 */ /* 0x000fe400078e0a00 */
[----:B------:R-:W-:-:S03]  /*20ee0*/  LEA.HI R4, R4, R11, RZ, 0x4 ;  /* 0x0000000b04047211 */ /* 0x000fc600078f20ff */
[----:B------:R-:W-:Y:S02]  /*20ef0*/  SHF.R.S32.HI R0, RZ, 0x1f, R13 ;  /* 0x0000001fff007819 */ /* 0x000fe4000001140d */
[----:B------:R-:W-:Y:S02]  /*20f00*/  LOP3.LUT R2, R4, 0xfffffff0, RZ, 0xc0, !PT ;  /* 0xfffffff004027812 */ /* 0x000fe400078ec0ff */
[----:B------:R-:W-:Y:S02]  /*20f10*/  LEA.HI R0, R0, R13, RZ, 0x2 ;  /* 0x0000000d00007211 */ /* 0x000fe400078f10ff */
[----:B------:R-:W-:Y:S01]  /*20f20*/  SHF.R.S32.HI R4, RZ, 0x4, R4 ;  /* 0x00000004ff047819 */ /* 0x000fe20000011404 */
[----:B------:R-:W-:Y:S01]  /*20f30*/  IMAD.IADD R2, R11, 0x1, -R2 ;  /* 0x000000010b027824 */ /* 0x000fe200078e0a02 */
        /* <DEDUP_REMOVED lines=9> */
.L_x_4059:
[----:B------:R-:W3:Y:S01]  /*20fd0*/  S2R R14, SR_TID.X ;  /* 0x00000000000e7919 */ /* 0x000ee20000002100 */
[----:B----4-:R-:W-:Y:S01]  /*20fe0*/  FADD.FTZ R10, R15, R16 ;  /* 0x000000100f0a7221 */ /* 0x010fe20000010000 */
[----:B------:R-:W-:Y:S01]  /*20ff0*/  FSETP.NE.FTZ.AND P4, PT, R11, RZ, PT ;  /* 0x000000ff0b00720b */ /* 0x000fe20003f95000 */
[----:B------:R-:W2:Y:S01]  /*21000*/  S2UR UR4, SR_CgaCtaId ;  /* 0x00000000000479c3 */ /* 0x000ea20000008800 */
        /* <DEDUP_REMOVED lines=8> */
[----:B------:R-:W4:Y:S01]  /*21090*/  @P4 MUFU.RCP R13, R11 ;  /* 0x0000000b000d4308 */ /* 0x000f220000001000 */
[----:B------:R-:W-:-:S07]  /*210a0*/  R2UR UR11, R7 ;  /* 0x00000000070b72ca */ /* 0x000fce00000e0000 */
[----:B------:R-:W1:Y:S01]  /*210b0*/  @P3 MUFU.RCP R12, R10 ;  /* 0x0000000a000c3308 */ /* 0x000e620000001000 */
[----:B--2---:R-:W-:Y:S01]  /*210c0*/  ULEA UR4, UR4, UR5, 0x18 ;  /* 0x0000000504047291 */ /* 0x004fe2000f8ec03f */
[----:B---3--:R-:W-:Y:S01]  /*210d0*/  SHF.R.S32.HI R15, RZ, 0x1f, R14 ;  /* 0x0000001fff0f7819 */ /* 0x008fe2000001140e */
[C---:B----4-:R-:W-:Y:S01]  /*210e0*/  FMUL.FTZ R160, R13.reuse, R160 ;  /* 0x000000a00da07220 */ /* 0x050fe20000410000 */
[C---:B------:R-:W-:Y:S01]  /*210f0*/  FMUL.FTZ R161, R13.reuse, R161 ;  /* 0x000000a10da17220 */ /* 0x040fe20000410000 */
[----:B------:R-:W-:Y:S01]  /*21100*/  FMUL.FTZ R156, R13, R156 ;  /* 0x0000009c0d9c7220 */ /* 0x000fe20000410000 */
[-C--:B------:R-:W-:Y:S01]  /*21110*/  LEA.HI R16, R15, R14.reuse, RZ, 0x2 ;  /* 0x0000000e0f107211 */ /* 0x080fe200078f10ff */
[----:B------:R-:W-:Y:S01]  /*21120*/  FMUL.FTZ R157, R13, R157 ;  /* 0x0000009d0d9d7220 */ /* 0x000fe20000410000 */
[----:B------:R-:W-:Y:S01]  /*21130*/  LEA.HI R15, R15, R14, RZ, 0x5 ;  /* 0x0000000e0f0f7211 */ /* 0x000fe200078f28ff */
[C---:B------:R-:W-:Y:S01]  /*21140*/  FMUL.FTZ R36, R13.reuse, R36 ;  /* 0x000000240d247220 */ /* 0x040fe20000410000 */
[--C-:B------:R-:W-:Y:S01]  /*21150*/  SHF.R.S32.HI R17, RZ, 0x2, R16.reuse ;  /* 0x00000002ff117819 */ /* 0x100fe20000011410 */
[C---:B------:R-:W-:Y:S01]  /*21160*/  FMUL.FTZ R37, R13.reuse, R37 ;  /* 0x000000250d257220 */ /* 0x040fe20000410000 */
[----:B------:R-:W-:Y:S01]  /*21170*/  SHF.R.S32.HI R18, RZ, 0x1f, R16 ;  /* 0x0000001fff127819 */ /* 0x000fe20000011410 */
[C---:B------:R-:W-:Y:S01]  /*21180*/  FMUL.FTZ R40, R13.reuse, R40 ;  /* 0x000000280d287220 */ /* 0x040fe20000410000 */
[----:B------:R-:W-:Y:S01]  /*21190*/  LOP3.LUT R21, R16, 0x1ffffffc, RZ, 0xc0, !PT ;  /* 0x1ffffffc10157812 */ /* 0x000fe200078ec0ff */
[C---:B------:R-:W-:Y:S01]  /*211a0*/  FMUL.FTZ R41, R13.reuse, R41 ;  /* 0x000000290d297220 */ /* 0x040fe20000410000 */
[----:B------:R-:W-:Y:S01]  /*211b0*/  LEA.HI R18, R18, R17, RZ, 0x3 ;  /* 0x0000001112127211 */ /* 0x000fe200078f18ff */
[C---:B------:R-:W-:Y:S01]  /*211c0*/  FMUL.FTZ R44, R13.reuse, R44 ;  /* 0x0000002c0d2c7220 */ /* 0x040fe20000410000 */
[----:B------:R-:W-:Y:S01]  /*211d0*/  SHF.R.S32.HI R16, RZ, 0x5, R15 ;  /* 0x00000005ff107819 */ /* 0x000fe2000001140f */
[C---:B------:R-:W-:Y:S01]  /*211e0*/  FMUL.FTZ R45, R13.reuse, R45 ;  /* 0x0000002d0d2d7220 */ /* 0x040fe20000410000 */
[----:B------:R-:W-:Y:S01]  /*211f0*/  LOP3.LUT R18, R18, 0xfffffff8, RZ, 0xc0, !PT ;  /* 0xfffffff812127812 */ /* 0x000fe200078ec0ff */
[----:B------:R-:W-:Y:S01]  /*21200*/  FMUL.FTZ R48, R13, R48 ;  /* 0x000000300d307220 */ /* 0x000fe20000410000 */
[----:B------:R-:W-:Y:S01]  /*21210*/  IADD3 R21, -R21, R14, RZ ;  /* 0x0000000e15157210 */ /* 0x000fe20007ffe1ff */
[----:B------:R-:W-:Y:S01]  /*21220*/  FMUL.FTZ R49, R13, R49 ;  /* 0x000000310d317220 */ /* 0x000fe20000410000 */
[----:B------:R-:W-:Y:S01]  /*21230*/  IADD3 R17, R17, -R18, RZ ;  /* 0x8000001211117210 */ /* 0x000fe20007ffe0ff */
[C---:B------:R-:W-:Y:S01]  /*21240*/  FMUL.FTZ R52, R13.reuse, R52 ;  /* 0x000000340d347220 */ /* 0x040fe20000410000 */
[----:B------:R-:W-:Y:S01]  /*21250*/  LEA R18, R16, R21, 0x9 ;  /* 0x0000001510127211 */ /* 0x000fe200078e48ff */
[----:B------:R-:W-:Y:S01]  /*21260*/  FMUL.FTZ R53, R13, R53 ;  /* 0x000000350d357220 */ /* 0x000fe20000410000 */
[----:B------:R-:W-:Y:S01]  /*21270*/  SHF.L.U32 R19, R17, 0x6, RZ ;  /* 0x0000000611137819 */ /* 0x000fe200000006ff */
[----:B------:R-:W-:Y:S01]  /*21280*/  FMUL.FTZ R56, R13, R56 ;  /* 0x000000380d387220 */ /* 0x000fe20000410000 */
[----:B------:R-:W-:Y:S01]  /*21290*/  LOP3.LUT R20, R17, 0x1, RZ, 0xc0, !PT ;  /* 0x0000000111147812 */ /* 0x000fe200078ec0ff */
[----:B------:R-:W-:Y:S01]  /*212a0*/  FMUL.FTZ R57, R13, R57 ;  /* 0x000000390d397220 */ /* 0x000fe20000410000 */
[----:B------:R-:W-:Y:S01]  /*212b0*/  LOP3.LUT R19, R19, 0x1c0, RZ, 0xc0, !PT ;  /* 0x000001c013137812 */ /* 0x000fe200078ec0ff */
[C---:B------:R-:W-:Y:S01]  /*212c0*/  FMUL.FTZ R60, R13.reuse, R60 ;  /* 0x0000003c0d3c7220 */ /* 0x040fe20000410000 */
[----:B------:R-:W-:Y:S01]  /*212d0*/  ISETP.NE.U32.AND P0, PT, R20, 0x1, PT ;  /* 0x000000011400780c */ /* 0x000fe20003f05070 */
[----:B------:R-:W-:Y:S01]  /*212e0*/  FMUL.FTZ R61, R13, R61 ;  /* 0x0000003d0d3d7220 */ /* 0x000fe20000410000 */
[----:B------:R-:W-:Y:S01]  /*212f0*/  LEA.HI R19, R19, R19, RZ, 0x1d ;  /* 0x0000001313137211 */ /* 0x000fe200078fe8ff */
[C---:B------:R-:W-:Y:S01]  /*21300*/  FMUL.FTZ R64, R13.reuse, R64 ;  /* 0x000000400d407220 */ /* 0x040fe20000410000 */
[C---:B------:R-:W-:Y:S01]  /*21310*/  FMUL.FTZ R65, R13.reuse, R65 ;  /* 0x000000410d417220 */ /* 0x040fe20000410000 */
[C---:B------:R-:W-:Y:S01]  /*21320*/  FMUL.FTZ R68, R13.reuse, R68 ;  /* 0x000000440d447220 */ /* 0x040fe20000410000 */
        /* <DEDUP_REMOVED lines=42> */
[----:B------:R-:W-:Y:S01]  /*215d0*/  R2P PR, R17, 0x6 ;  /* 0x0000000611007804 */ /* 0x000fe20000000000 */
[C---:B------:R-:W-:Y:S01]  /*215e0*/  FMUL.FTZ R144, R13.reuse, R144 ;  /* 0x000000900d907220 */ /* 0x040fe20000410000 */
[----:B------:R-:W-:Y:S01]  /*215f0*/  FMUL.FTZ R145, R13, R145 ;  /* 0x000000910d917220 */ /* 0x000fe20000410000 */
[----:B------:R-:W-:Y:S01]  /*21600*/  LEA R18, R18, UR4, 0x2 ;  /* 0x0000000412127c11 */ /* 0x000fe2000f8e10ff */
[C---:B-1----:R-:W-:Y:S01]  /*21610*/  FMUL.FTZ R163, R12.reuse, R163 ;  /* 0x000000a30ca37220 */ /* 0x042fe20000410000 */
        /* <DEDUP_REMOVED lines=69> */
[----:B------:R-:W-:Y:S02]  /*21a70*/  @P0 IADD3 R17, R18, 0x20, RZ ;  /* 0x0000002012110810 */ /* 0x000fe40007ffe0ff */
[----:B------:R-:W-:Y:S02]  /*21a80*/  SEL R12, R12, 0xffffff80, !P2 ;  /* 0xffffff800c0c7807 */ /* 0x000fe40005000000 */
[C---:B------:R-:W-:Y:S01]  /*21a90*/  IADD3 R19, R18.reuse, R13, RZ ;  /* 0x0000000d12137210 */ /* 0x040fe20007ffe0ff */
[----:B------:R-:W-:Y:S01]  /*21aa0*/  STS.64 [R17], R156 ;  /* 0x0000009c11007388 */ /* 0x000fe20000000a00 */
[-C--:B------:R-:W-:Y:S02]  /*21ab0*/  IADD3 R13, R13, R17.reuse, RZ ;  /* 0x000000110d0d7210 */ /* 0x080fe40007ffe0ff */
        /* <DEDUP_REMOVED lines=64> */
[----:B------:R4:W-:Y:S04]  /*21ec0*/  STS.64 [R12+0xc800], R146 ;  /* 0x00c800920c007388 */ /* 0x0009e80000000a00 */
[----:B-1----:R-:W4:Y:S04]  /*21ed0*/  LD.E.64 R18, desc[UR12][R8.64+0xb0] ;  /* 0x0000b00c08127980 */ /* 0x002f28000c101b00 */
[----:B------:R-:W4:Y:S04]  /*21ee0*/  LD.E R26, desc[UR10][R8.64+0x60] ;  /* 0x0000600a081a7980 */ /* 0x000f28000c101900 */
[----:B------:R-:W4:Y:S04]  /*21ef0*/  LD.E R17, desc[UR12][R8.64+0xcc] ;  /* 0x0000cc0c08117980 */ /* 0x000f28000c101900 */
[----:B------:R-:W4:Y:S01]  /*21f00*/  LD.E.64 R24, desc[UR10][R8.64+0x78] ;  /* 0x0000780a08187980 */ /* 0x000f22000c101b00 */
[----:B------:R-:W1:Y:S01]  /*21f10*/  @P4 MUFU.LG2 R11, R11 ;  /* 0x0000000b000b4308 */ /* 0x000e620000000c00 */
[----:B--2---:R-:W-:Y:S01]  /*21f20*/  IMAD R13, R235, -0x40, R236 ;  /* 0xffffffc0eb0d7824 */ /* 0x004fe200078e02ec */
[----:B---3--:R-:W-:Y:S01]  /*21f30*/  IADD3 R20, R4, 0x8, RZ ;  /* 0x0000000804147810 */ /* 0x008fe20007ffe0ff */
[----:B----4-:R2:W5:Y:S01]  /*21f40*/  LD.E.64 R142, desc[UR10][R8.64+0xa8] ;  /* 0x0000a80a088e7980 */ /* 0x010562000c101b00 */
[----:B------:R-:W-:Y:S01]  /*21f50*/  MOV R140, 0xff800000 ;  /* 0xff800000008c7802 */ /* 0x000fe20000000f00 */
[----:B------:R-:W-:Y:S01]  /*21f60*/  BSSY B0, `(.L_x_4053) ;  /* 0x000005a000007945 */ /* 0x000fe20003800000 */
[----:B------:R-:W-:Y:S01]  /*21f70*/  BAR.SYNC.DEFER_BLOCKING 0x0 ;  /* 0x0000000000007b1d */ /* 0x000fe20000010000 */
[----:B------:R-:W-:-:S02]  /*21f80*/  ISETP.GE.AND P0, PT, R20, R13, PT ;  /* 0x0000000d1400720c */ /* 0x000fc40003f06270 */
[----:B------:R-:W-:Y:S02]  /*21f90*/  IADD3 R12, R4, 0x10, RZ ;  /* 0x00000010040c7810 */ /* 0x000fe40007ffe0ff */
[----:B------:R-:W-:Y:S01]  /*21fa0*/  LEA.HI R20, R2, R2, RZ, 0x1 ;  /* 0x0000000202147211 */ /* 0x000fe200078f08ff */
[----:B------:R-:W3:Y:S01]  /*21fb0*/  @P3 MUFU.LG2 R10, R10 ;  /* 0x0000000a000a3308 */ /* 0x000ee20000000c00 */
[----:B------:R-:W-:Y:S02]  /*21fc0*/  ISETP.GE.AND P5, PT, R12, R13, PT ;  /* 0x0000000d0c00720c */ /* 0x000fe40003fa6270 */
[----:B------:R-:W-:Y:S01]  /*21fd0*/  MOV R12, 0xff800000 ;  /* 0xff800000000c7802 */ /* 0x000fe20000000f00 */
[----:B-1----:R-:W-:Y:S01]  /*21fe0*/  @P4 FMUL.FTZ R22, R11, 0.69314718246459960938 ;  /* 0x3f3172180b164820 */ /* 0x002fe20000410000 */
[----:B------:R-:W-:Y:S02]  /*21ff0*/  SHF.L.U32 R11, R235, 0x6, RZ ;  /* 0x00000006eb0b7819 */ /* 0x000fe400000006ff */
[----:B------:R-:W-:Y:S01]  /*22000*/  SHF.L.U32 R21, R20, 0x2, RZ ;  /* 0x0000000214157819 */ /* 0x000fe200000006ff */
[----:B-----5:R-:W-:Y:S01]  /*22010*/  @P4 FFMA.FTZ R12, R5, R164, R22 ;  /* 0x000000a4050c4223 */ /* 0x020fe20000010016 */
[----:B------:R-:W-:-:S02]  /*22020*/  SHF.L.U32 R22, R2, 0x2, RZ ;  /* 0x0000000202167819 */ /* 0x000fc400000006ff */
[----:B------:R-:W-:Y:S02]  /*22030*/  LOP3.LUT R15, R15, 0xffffffe0, RZ, 0xc0, !PT ;  /* 0xffffffe00f0f7812 */ /* 0x000fe400078ec0ff */
[--C-:B------:R-:W-:Y:S02]  /*22040*/  SHF.R.S32.HI R23, RZ, 0x1f, R22.reuse ;  /* 0x0000001fff177819 */ /* 0x100fe40000011416 */
[----:B--2---:R-:W-:Y:S02]  /*22050*/  SHF.L.U32 R8, R4, 0x6, RZ ;  /* 0x0000000604087819 */ /* 0x004fe400000006ff */
[----:B------:R-:W-:Y:S01]  /*22060*/  LOP3.LUT R9, R20, 0xffffffe, RZ, 0xc0, !PT ;  /* 0x0ffffffe14097812 */ /* 0x000fe200078ec0ff */
[----:B---3--:R-:W-:Y:S01]  /*22070*/  @P3 FMUL.FTZ R10, R10, 0.69314718246459960938 ;  /* 0x3f3172180a0a3820 */ /* 0x008fe20000410000 */
[----:B------:R-:W-:Y:S01]  /*22080*/  LOP3.LUT R8, R8, 0x1c0, RZ, 0xc0, !PT ;  /* 0x000001c008087812 */ /* 0x000fe200078ec0ff */
[----:B------:R-:W-:Y:S01]  /*22090*/  IMAD.WIDE R22, R4, 0x100, R22 ;  /* 0x0000010004167825 */ /* 0x000fe200078e0216 */
[----:B------:R-:W-:-:S03]  /*220a0*/  IADD3 R9, R2, -R9, RZ ;  /* 0x8000000902097210 */ /* 0x000fc60007ffe0ff */
[----:B------:R-:W-:Y:S01]  /*220b0*/  @P3 FFMA.FTZ R140, R5, R3, R10 ;  /* 0x00000003058c3223 */ /* 0x000fe2000001000a */
[----:B------:R-:W-:Y:S02]  /*220c0*/  LOP3.LUT R21, R8, 0x38, R21, 0xf8, !PT ;  /* 0x0000003808157812 */ /* 0x000fe400078ef815 */
[----:B------:R-:W-:Y:S02]  /*220d0*/  SHF.R.U32.HI R8, RZ, 0x3, R8 ;  /* 0x00000003ff087819 */ /* 0x000fe40000011608 */
[----:B------:R-:W-:Y:S02]  /*220e0*/  IADD3 R15, R14, -R15, RZ ;  /* 0x8000000f0e0f7210 */ /* 0x000fe40007ffe0ff */
[----:B------:R-:W-:Y:S02]  /*220f0*/  LOP3.LUT R8, R21, R8, RZ, 0x3c, !PT ;  /* 0x0000000815087212 */ /* 0x000fe400078e3cff */
[----:B------:R-:W-:Y:S02]  /*22100*/  LOP3.LUT P2, RZ, R15, 0x3, RZ, 0xc0, !PT ;  /* 0x000000030fff7812 */ /* 0x000fe4000784c0ff */
[----:B------:R-:W-:-:S04]  /*22110*/  LEA R5, R9, R8, 0x2 ;  /* 0x0000000809057211 */ /* 0x000fc800078e10ff */
[----:B------:R-:W-:-:S05]  /*22120*/  LEA R5, R5, UR4, 0x2 ;  /* 0x0000000405057c11 */ /* 0x000fca000f8e10ff */
[----:B------:R1:W2:Y:S04]  /*22130*/  LDS.128 R136, [R5] ;  /* 0x0000000005887984 */ /* 0x0002a80000000c00 */
        /* <DEDUP_REMOVED lines=27> */
[----:B------:R-:W-:-:S04]  /*222f0*/  IMAD R18, R18, UR8, R239 ;  /* 0x0000000812127c24 */ /* 0x000fc8000f8e02ef */
[----:B------:R-:W-:-:S04]  /*22300*/  IMAD R18, R18, R26, R237 ;  /* 0x0000001a12127224 */ /* 0x000fc800078e02ed */
[----:B------:R-:W-:Y:S01]  /*22310*/  IMAD R2, R19, R18, R11 ;  /* 0x0000001213027224 */ /* 0x000fe200078e020b */
[----:B------:R-:W-:-:S03]  /*22320*/  SHF.R.S32.HI R11, RZ, 0x1f, R16 ;  /* 0x0000001fff0b7819 */ /* 0x000fc60000011410 */
[----:B------:R-:W-:Y:S01]  /*22330*/  IMAD R17, R2, R17, RZ ;  /* 0x0000001102117224 */ /* 0x000fe200078e02ff */
[----:B------:R-:W-:-:S04]  /*22340*/  LEA.HI R11, R11, R16, RZ, 0x2 ;  /* 0x000000100b0b7211 */ /* 0x000fc800078f10ff */
[----:B------:R-:W-:Y:S02]  /*22350*/  LOP3.LUT R3, R11, 0xffffffc, RZ, 0xc0, !PT ;  /* 0x0ffffffc0b037812 */ /* 0x000fe400078ec0ff */
[----:B------:R-:W-:Y:S02]  /*22360*/  IADD3 R11, P1, R22, R17, RZ ;  /* 0x00000011160b7210 */ /* 0x000fe40007f3e0ff */
[----:B------:R-:W-:Y:S02]  /*22370*/  IADD3 R3, R16, -R3, RZ ;  /* 0x8000000310037210 */ /* 0x000fe40007ffe0ff */
[----:B------:R-:W-:Y:S02]  /*22380*/  LEA.HI.X.SX32 R17, R17, R23, 0x1, P1 ;  /* 0x0000001711117211 */ /* 0x000fe400008f0eff */
[----:B------:R-:W-:Y:S01]  /*22390*/  LEA R144, P1, R11, R24, 0x2 ;  /* 0x000000180b907211 */ /* 0x000fe200078210ff */
[----:B------:R1:W1:Y:S01]  /*223a0*/  LDS.128 R20, [R5+0xe800] ;  /* 0x00e8000005147984 */ /* 0x0002620000000c00 */
[----:B------:R-:W-:-:S02]  /*223b0*/  LEA R3, R3, R0, 0x4 ;  /* 0x0000000003037211 */ /* 0x000fc400078e20ff */
[----:B------:R-:W-:Y:S02]  /*223c0*/  LEA.HI.X R145, R11, R25, R17, 0x2, P1 ;  /* 0x000000190b917211 */ /* 0x000fe400008f1411 */
[----:B------:R1:W1:Y:S04]  /*223d0*/  LDS.128 R24, [R5+0xe000] ;  /* 0x00e0000005187984 */ /* 0x0002680000000c00 */
[----:B------:R1:W1:Y:S04]  /*223e0*/  LDS.128 R16, [R5+0xf000] ;  /* 0x00f0000005107984 */ /* 0x0002680000000c00 */
[----:B------:R1:W1:Y:S01]  /*223f0*/  LDS.128 R8, [R5+0xf800] ;  /* 0x00f8000005087984 */ /* 0x0002620000000c00 */
[----:B--234-:R-:W-:Y:S05]  /*22400*/  @P2 BRA `(.L_x_4054) ;  /* 0x00000000003c2947 */ /* 0x01cfea0003800000 */
[----:B------:R-:W-:Y:S01]  /*22410*/  IMAD R236, R235, -0x40, R236 ;  /* 0xffffffc0ebec7824 */ /* 0x000fe200078e02ec */
[----:B------:R-:W-:Y:S01]  /*22420*/  SHF.R.S32.HI R0, RZ, 0x1f, R2 ;  /* 0x0000001fff007819 */ /* 0x000fe20000011402 */
[C---:B-1----:R-:W-:Y:S01]  /*22430*/  VIADD R5, R3.reuse, 0x8 ;  /* 0x0000000803057836 */ /* 0x042fe20000000000 */
[----:B------:R-:W-:Y:S02]  /*22440*/  IADD3 R2, P1, R2, R3, RZ ;  /* 0x0000000302027210 */ /* 0x000fe40007f3e0ff */
[-C--:B------:R-:W-:Y:S02]  /*22450*/  ISETP.GE.AND P3, PT, R3, R236.reuse, PT ;  /* 0x000000ec0300720c */ /* 0x080fe40003f66270 */
[----:B------:R-:W-:Y:S02]  /*22460*/  ISETP.GE.AND P2, PT, R5, R236, PT ;  /* 0x000000ec0500720c */ /* 0x000fe40003f46270 */
[----:B------:R-:W-:Y:S02]  /*22470*/  LEA.HI.X.SX32 R3, R3, R0, 0x1, P1 ;  /* 0x0000000003037211 */ /* 0x000fe400008f0eff */
[----:B------:R-:W-:-:S04]  /*22480*/  LEA R14, P1, R2, R142, 0x2 ;  /* 0x0000008e020e7211 */ /* 0x000fc800078210ff */
[----:B------:R-:W-:-:S03]  /*22490*/  LEA.HI.X R15, R2, R143, R3, 0x2, P1 ;  /* 0x0000008f020f7211 */ /* 0x000fc600008f1403 */
[C---:B------:R-:W-:Y:S02]  /*224a0*/  @!P3 R2UR UR10, R6.reuse ;  /* 0x00000000060ab2ca */ /* 0x040fe400000e0000 */
[C---:B------:R-:W-:Y:S02]  /*224b0*/  @!P3 R2UR UR11, R7.reuse ;  /* 0x00000000070bb2ca */ /* 0x040fe400000e0000 */
[----:B------:R-:W-:Y:S02]  /*224c0*/  @!P2 R2UR UR4, R6 ;  /* 0x000000000604a2ca */ /* 0x000fe400000e0000 */
[----:B------:R-:W-:-:S09]  /*224d0*/  @!P2 R2UR UR5, R7 ;  /* 0x000000000705a2ca */ /* 0x000fd200000e0000 */
[----:B------:R2:W-:Y:S04]  /*224e0*/  @!P3 ST.E desc[UR10][R14.64], R12 ;  /* 0x0000000c0e00b985 */ /* 0x0005e8000c10190a */
[----:B------:R2:W-:Y:S02]  /*224f0*/  @!P2 ST.E desc[UR4][R14.64+0x20], R140 ;  /* 0x0000208c0e00a985 */ /* 0x0005e4000c101904 */
.L_x_4054:
[----:B------:R-:W-:Y:S05]  /*22500*/  BSYNC B0 ;  /* 0x0000000000007941 */ /* 0x000fea0003800000 */
.L_x_4053:
[----:B--2---:R-:W-:Y:S01]  /*22510*/  VIADD R14, R4, 0x18 ;  /* 0x00000018040e7836 */ /* 0x004fe20000000000 */
[----:B------:R-:W-:Y:S01]  /*22520*/  @!P0 R2UR UR14, R6 ;  /* 0x00000000060e82ca */ /* 0x000fe200000e0000 */
[C---:B------:R-:W-:Y:S01]  /*22530*/  VIADD R12, R4.reuse, 0x20 ;  /* 0x00000020040c7836 */ /* 0x040fe20000000000 */
[C---:B------:R-:W-:Y:S01]  /*22540*/  @!P0 R2UR UR15, R7.reuse ;  /* 0x00000000070f82ca */ /* 0x040fe200000e0000 */
[----:B------:R-:W-:Y:S01]  /*22550*/  VIADD R2, R4, 0x28 ;  /* 0x0000002804027836 */ /* 0x000fe20000000000 */
[----:B------:R-:W-:Y:S01]  /*22560*/  @!P0 R2UR UR12, R6 ;  /* 0x00000000060c82ca */ /* 0x000fe200000e0000 */
[----:B------:R-:W-:Y:S01]  /*22570*/  VIADD R0, R4, 0x30 ;  /* 0x0000003004007836 */ /* 0x000fe20000000000 */
[C---:B------:R-:W-:Y:S01]  /*22580*/  @!P0 R2UR UR13, R7.reuse ;  /* 0x00000000070d82ca */ /* 0x040fe200000e0000 */
[----:B------:R-:W-:Y:S01]  /*22590*/  IMAD.MOV.U32 R235, RZ, RZ, 0x0 ;  /* 0x00000000ffeb7424 */ /* 0x000fe200078e00ff */
[----:B------:R-:W-:Y:S02]  /*225a0*/  @!P0 R2UR UR10, R6 ;  /* 0x00000000060a82ca */ /* 0x000fe400000e0000 */
[----:B------:R-:W-:-:S02]  /*225b0*/  @!P0 R2UR UR11, R7 ;  /* 0x00000000070b82ca */ /* 0x000fc400000e0000 */
[----:B------:R-:W-:Y:S02]  /*225c0*/  @!P0 R2UR UR4, R6 ;  /* 0x00000000060482ca */ /* 0x000fe400000e0000 */
[C---:B------:R-:W-:Y:S01]  /*225d0*/  @!P0 R2UR UR5, R7.reuse ;  /* 0x00000000070582ca */ /* 0x040fe200000e0000 */
[----:B------:R-:W-:Y:S01]  /*225e0*/  @!P0 ST.E.128 desc[UR14][R144.64+0x2000], R132 ;  /* 0x0020008490008985 */ /* 0x000fe2000c101d0e */
[CC--:B------:R-:W-:Y:S01]  /*225f0*/  ISETP.GE.AND P6, PT, R4.reuse, R13.reuse, PT ;  /* 0x0000000d0400720c */ /* 0x0c0fe20003fc6270 */
[----:B------:R-:W-:Y:S01]  /*22600*/  VIADD R4, R4, 0x38 ;  /* 0x0000003804047836 */ /* 0x000fe20000000000 */
[-C--:B------:R-:W-:Y:S01]  /*22610*/  ISETP.GE.AND P4, PT, R14, R13.reuse, PT ;  /* 0x0000000d0e00720c */ /* 0x080fe20003f86270 */
[----:B-1----:R-:W-:Y:S01]  /*22620*/  @!P0 ST.E.128 desc[UR12][R144.64+0x2100], R100 ;  /* 0x0021006490008985 */ /* 0x002fe2000c101d0c */
[----:B------:R-:W-:Y:S02]  /*22630*/  ISETP.GE.AND P3, PT, R12, R13, PT ;  /* 0x0000000d0c00720c */ /* 0x000fe40003f66270 */
[----:B------:R-:W-:Y:S01]  /*22640*/  @!P5 R2UR UR24, R6 ;  /* 0x000000000618d2ca */ /* 0x000fe200000e0000 */
[----:B------:R-:W-:Y:S01]  /*22650*/  @!P0 ST.E.128 desc[UR10][R144.64+0x2200], R68 ;  /* 0x0022004490008985 */ /* 0x000fe2000c101d0a */
[----:B------:R-:W-:-:S02]  /*22660*/  @!P5 R2UR UR25, R7 ;  /* 0x000000000719d2ca */ /* 0x000fc400000e0000 */
[C---:B------:R-:W-:Y:S01]  /*22670*/  @!P5 R2UR UR22, R6.reuse ;  /* 0x000000000616d2ca */ /* 0x040fe200000e0000 */
[----:B------:R-:W-:Y:S01]  /*22680*/  @!P0 ST.E.128 desc[UR4][R144.64+0x2300], R36 ;  /* 0x0023002490008985 */ /* 0x000fe2000c101d04 */
[C---:B------:R-:W-:Y:S02]  /*22690*/  @!P5 R2UR UR23, R7.reuse ;  /* 0x000000000717d2ca */ /* 0x040fe400000e0000 */
[C---:B------:R-:W-:Y:S02]  /*226a0*/  @!P6 R2UR UR28, R6.reuse ;  /* 0x00000000061ce2ca */ /* 0x040fe400000e0000 */
[C---:B------:R-:W-:Y:S02]  /*226b0*/  @!P6 R2UR UR29, R7.reuse ;  /* 0x00000000071de2ca */ /* 0x040fe400000e0000 */
[C---:B------:R-:W-:Y:S02]  /*226c0*/  @!P6 R2UR UR26, R6.reuse ;  /* 0x00000000061ae2ca */ /* 0x040fe400000e0000 */
[----:B------:R-:W-:Y:S01]  /*226d0*/  @!P6 R2UR UR27, R7 ;  /* 0x00000000071be2ca */ /* 0x000fe200000e0000 */
[----:B------:R-:W-:Y:S01]  /*226e0*/  @!P5 ST.E.128 desc[UR24][R144.64+0x4000], R128 ;  /* 0x004000809000d985 */ /* 0x000fe2000c101d18 */
[----:B------:R-:W-:-:S02]  /*226f0*/  @!P5 R2UR UR20, R6 ;  /* 0x000000000614d2ca */ /* 0x000fc400000e0000 */
[C---:B------:R-:W-:Y:S01]  /*22700*/  @!P5 R2UR UR21, R7.reuse ;  /* 0x000000000715d2ca */ /* 0x040fe200000e0000 */
[----:B------:R-:W-:Y:S01]  /*22710*/  @!P5 ST.E.128 desc[UR22][R144.64+0x4100], R96 ;  /* 0x004100609000d985 */ /* 0x000fe2000c101d16 */
[C---:B------:R-:W-:Y:S02]  /*22720*/  @!P5 R2UR UR18, R6.reuse ;  /* 0x000000000612d2ca */ /* 0x040fe400000e0000 */
[C---:B------:R-:W-:Y:S01]  /*22730*/  @!P5 R2UR UR19, R7.reuse ;  /* 0x000000000713d2ca */ /* 0x040fe200000e0000 */
[----:B------:R-:W-:Y:S01]  /*22740*/  @!P6 ST.E.128 desc[UR28][R144.64+0x200], R72 ;  /* 0x000200489000e985 */ /* 0x000fe2000c101d1c */
        /* <DEDUP_REMOVED lines=15> */
[-C--:B------:R-:W-:Y:S02]  /*22840*/  ISETP.GE.AND P2, PT, R2, R13.reuse, PT ;  /* 0x0000000d0200720c */ /* 0x080fe40003f46270 */
[----:B------:R-:W-:Y:S01]  /*22850*/  ISETP.GE.AND P1, PT, R0, R13, PT ;  /* 0x0000000d0000720c */ /* 0x000fe20003f26270 */
        /* <DEDUP_REMOVED lines=36> */
[----:B------:R-:W-:Y:S02]  /*22aa0*/  @!P6 R2UR UR32, R6 ;  /* 0x000000000620e2ca */ /* 0x000fe400000e0000 */
[----:B------:R-:W-:Y:S01]  /*22ab0*/  @!P6 R2UR UR33, R7 ;  /* 0x000000000721e2ca */ /* 0x000fe200000e0000 */
[----:B------:R-:W-:Y:S01]  /*22ac0*/  @!P1 ST.E.128 desc[UR12][R144.64+0xc100], R80 ;  /* 0x00c1005090009985 */ /* 0x000fe2000c101d0c */
[----:B------:R-:W-:-:S03]  /*22ad0*/  ISETP.GE.AND P0, PT, R4, R13, PT ;  /* 0x0000000d0400720c */ /* 0x000fc60003f06270 */
[----:B------:R-:W-:Y:S04]  /*22ae0*/  @!P1 ST.E.128 desc[UR10][R144.64+0xc200], R48 ;  /* 0x00c2003090009985 */ /* 0x000fe8000c101d0a */
[----:B------:R-:W-:Y:S04]  /*22af0*/  @!P1 ST.E.128 desc[UR4][R144.64+0xc300], R16 ;  /* 0x00c3001090009985 */ /* 0x000fe8000c101d04 */
[----:B------:R-:W-:Y:S04]  /*22b00*/  @!P6 ST.E.64 desc[UR32][R144.64], R136 ;  /* 0x000000889000e985 */ /* 0x000fe8000c101b20 */
[----:B------:R1:W-:Y:S02]  /*22b10*/  @!P6 ST.E.64 desc[UR30][R144.64+0x8], R138 ;  /* 0x0000088a9000e985 */ /* 0x0003e4000c101b1e */
[----:B-1----:R-:W-:Y:S05]  /*22b20*/  @P0 RET.REL.NODEC R234 `(_ZN5flash24flash_fwd_splitkv_kernelI23Flash_fwd_kernel_traitsILi256ELi64ELi64ELi4ELb0ELb0EN7cutlass10bfloat16_tE19Flash_kernel_traitsILi256ELi64ELi64ELi4ES3_EELb1ELb0ELb0ELb0ELb1ELb0ELb1ELb1EEEvNS_16Flash_fwd_paramsE) ;  /* 0xfffffdd4ea340950 */ /* 0x002fea0003c3ffff */
[C---:B------:R-:W-:Y:S01]  /*22b30*/  R2UR UR14, R6.reuse ;  /* 0x00000000060e72ca */ /* 0x040fe200000e0000 */
[----:B------:R-:W-:Y:S01]  /*22b40*/  IMAD.MOV.U32 R235, RZ, RZ, 0x0 ;  /* 0x00000000ffeb7424 */ /* 0x000fe200078e00ff */
[C---:B------:R-:W-:Y:S02]  /*22b50*/  R2UR UR15, R7.reuse ;  /* 0x00000000070f72ca */ /* 0x040fe400000e0000 */
[C---:B------:R-:W-:Y:S02]  /*22b60*/  R2UR UR12, R6.reuse ;  /* 0x00000000060c72ca */ /* 0x040fe400000e0000 */
[C---:B------:R-:W-:Y:S02]  /*22b70*/  R2UR UR13, R7.reuse ;  /* 0x00000000070d72ca */ /* 0x040fe400000e0000 */
[----:B------:R-:W-:Y:S02]  /*22b80*/  R2UR UR10, R6 ;  /* 0x00000000060a72ca */ /* 0x000fe400000e0000 */
[----:B------:R-:W-:-:S02]  /*22b90*/  R2UR UR11, R7 ;  /* 0x00000000070b72ca */ /* 0x000fc400000e0000 */
[----:B------:R-:W-:Y:S02]  /*22ba0*/  R2UR UR4, R6 ;  /* 0x00000000060472ca */ /* 0x000fe400000e0000 */
[----:B------:R-:W-:Y:S01]  /*22bb0*/  R2UR UR5, R7 ;  /* 0x00000000070572ca */ /* 0x000fe200000e0000 */
[----:B------:R-:W-:Y:S04]  /*22bc0*/  ST.E.128 desc[UR14][R144.64+0xe000], R108 ;  /* 0x00e0006c90007985 */ /* 0x000fe8000c101d0e */
[----:B------:R-:W-:Y:S04]  /*22bd0*/  ST.E.128 desc[UR12][R144.64+0xe100], R76 ;  /* 0x00e1004c90007985 */ /* 0x000fe8000c101d0c */
[----:B------:R-:W-:Y:S04]  /*22be0*/  ST.E.128 desc[UR10][R144.64+0xe200], R44 ;  /* 0x00e2002c90007985 */ /* 0x000fe8000c101d0a */
[----:B------:R1:W-:Y:S02]  /*22bf0*/  ST.E.128 desc[UR4][R144.64+0xe300], R8 ;  /* 0x00e3000890007985 */ /* 0x0003e4000c101d04 */
[----:B-1----:R-:W-:Y:S05]  /*22c00*/  RET.REL.NODEC R234 `(_ZN5flash24flash_fwd_splitkv_kernelI23Flash_fwd_kernel_traitsILi256ELi64ELi64ELi4ELb0ELb0EN7cutlass10bfloat16_tE19Flash_kernel_traitsILi256ELi64ELi64ELi4ES3_EELb1ELb0ELb0ELb0ELb1ELb0ELb1ELb1EEEvNS_16Flash_fwd_paramsE) ;  /* 0xfffffdd0eafc7950 */ /* 0x002fea0003c3ffff */
.L_x_4052:
[----:B------:R-:W-:Y:S01]  /*22c10*/  MOV R13, 0x2 ;  /* 0x00000002000d7802 */ /* 0x000fe20000000f00 */
[----:B------:R-:W-:Y:S01]  /*22c20*/  IMAD.MOV.U32 R10, RZ, RZ, 0x1f ;  /* 0x0000001fff0a7424 */ /* 0x000fe200078e00ff */
[----:B------:R-:W-:-:S07]  /*22c30*/  MOV R12, 0xffffffff ;  /* 0xffffffff000c7802 */ /* 0x000fce0000000f00 */
[----:B-1---5:R-:W-:Y:S05]  /*22c40*/  WARPSYNC.COLLECTIVE R12, `(.L_x_4055) ;  /* 0x000000000c087348 */ /* 0x022fea0003c00000 */
[----:B------:R2:W3:Y:S02]  /*22c50*/  SHFL.BFLY P0, R16, R248, R13, R10 ;  /* 0x0c00000df8107389 */ /* 0x0004e4000000000a */
[----:B-123-5:R-:W-:Y:S01]  /*22c60*/  ENDCOLLECTIVE ;  /* 0x000000000000791b */ /* 0x02efe20003800000 */
.L_x_4055:
[----:B------:R-:W-:Y:S02]  /*22c70*/  IMAD.MOV.U32 R11, RZ, RZ, R16 ;  /* 0x000000ffff0b7224 */ /* 0x000fe400078e0010 */
[----:B------:R-:W-:Y:S02]  /*22c80*/  IMAD.MOV.U32 R13, RZ, RZ, 0x1 ;  /* 0x00000001ff0d7424 */ /* 0x000fe400078e00ff */
[----:B------:R-:W-:-:S05]  /*22c90*/  FADD.FTZ R14, R11, R248 ;  /* 0x000000f80b0e7221 */ /* 0x000fca0000010000 */
[----:B------:R-:W-:-:S07]  /*22ca0*/  MOV R248, R14 ;  /* 0x0000000e00f87202 */ /* 0x000fce0000000f00 */
[----:B------:R-:W-:Y:S05]  /*22cb0*/  WARPSYNC.COLLECTIVE R12, `(.L_x_4056) ;  /* 0x000000000c087348 */ /* 0x000fea0003c00000 */
[----:B------:R1:W2:Y:S02]  /*22cc0*/  SHFL.BFLY P0, R16, R248, R13, R10 ;  /* 0x0c00000df8107389 */ /* 0x0002a4000000000a */
[----:B-12---:R-:W-:Y:S01]  /*22cd0*/  ENDCOLLECTIVE ;  /* 0x000000000000791b */ /* 0x006fe20003800000 */
.L_x_4056:
[----:B------:R-:W-:Y:S01]  /*22ce0*/  MOV R248, R251 ;  /* 0x000000fb00f87202 */ /* 0x000fe20000000f00 */
[----:B------:R-:W-:Y:S01]  /*22cf0*/  IMAD.MOV.U32 R13, RZ, RZ, 0x2 ;  /* 0x00000002ff0d7424 */ /* 0x000fe200078e00ff */
[----:B------:R-:W-:-:S07]  /*22d00*/  MOV R11, R16 ;  /* 0x00000010000b7202 */ /* 0x000fce0000000f00 */
[----:B------:R-:W-:Y:S05]  /*22d10*/  WARPSYNC.COLLECTIVE R12, `(.L_x_4057) ;  /* 0x000000000c087348 */ /* 0x000fea0003c00000 */
[----:B------:R1:W2:Y:S02]  /*22d20*/  SHFL.BFLY P0, R16, R248, R13, R10 ;  /* 0x0c00000df8107389 */ /* 0x0002a4000000000a */
[----:B-12---:R-:W-:Y:S01]  /*22d30*/  ENDCOLLECTIVE ;  /* 0x000000000000791b */ /* 0x006fe20003800000 */
.L_x_4057:
[----:B------:R-:W-:Y:S01]  /*22d40*/  FADD.FTZ R11, R14, R11 ;  /* 0x0000000b0e0b7221 */ /* 0x000fe20000010000 */
[----:B------:R-:W-:Y:S01]  /*22d50*/  FADD.FTZ R15, R16, R251 ;  /* 0x000000fb100f7221 */ /* 0x000fe20000010000 */
[----:B------:R-:W-:-:S04]  /*22d60*/  MOV R13, 0x1 ;  /* 0x00000001000d7802 */ /* 0x000fc80000000f00 */
[----:B------:R-:W-:-:S07]  /*22d70*/  MOV R248, R15 ;  /* 0x0000000f00f87202 */ /* 0x000fce0000000f00 */
[----:B------:R-:W-:Y:S05]  /*22d80*/  WARPSYNC.COLLECTIVE R12, `(.L_x_4058) ;  /* 0x000000000c087348 */ /* 0x000fea0003c00000 */
[----:B------:R1:W2:Y:S02]  /*22d90*/  SHFL.BFLY P0, R16, R248, R13, R10 ;  /* 0x0c00000df8107389 */ /* 0x0002a4000000000a */
[----:B-12---:R-:W-:Y:S01]  /*22da0*/  ENDCOLLECTIVE ;  /* 0x000000000000791b */ /* 0x006fe20003800000 */
.L_x_4058:
[----:B------:R-:W-:Y:S05]  /*22db0*/  BRA `(.L_x_4059) ;  /* 0xffffffe000847947 */ /* 0x000fea000383ffff */
.L_x_4060:
        /* <DEDUP_REMOVED lines=12> */
.L_x_4962:


//--------------------- .text._ZN5flash24flash_fwd_splitkv_kernelI23Flash_fwd_kernel_traitsILi256ELi64ELi64ELi4ELb0ELb0EN7cutlass10bfloat16_tE19Flash_kernel_traitsILi256ELi64ELi64ELi4ES3_EELb1ELb0ELb0ELb0ELb1ELb1ELb1ELb1EEEvNS_16Flash_fwd_paramsE --------------------------
	.section	.text._ZN5flash24flash_fwd_splitkv_kernelI23Flash_fwd_kernel_traitsILi256ELi64ELi64ELi4ELb0ELb0EN7cutlass10bfloat16_tE19Flash_kernel_traitsILi256ELi64ELi64ELi4ES3_EELb1ELb0ELb0ELb0ELb1ELb1ELb1ELb1EEEvNS_16Flash_fwd_paramsE,"ax",@progbits
	.align	128
        .global         _ZN5flash24flash_fwd_splitkv_kernelI23Flash_fwd_kernel_traitsILi256ELi64ELi64ELi4ELb0ELb0EN7cutlass10bfloat16_tE19Flash_kernel_traitsILi256ELi64ELi64ELi4ES3_EELb1ELb0ELb0ELb0ELb1ELb1ELb1ELb1EEEvNS_16Flash_fwd_paramsE
        .type           _ZN5flash24flash_fwd_splitkv_kernelI23Flash_fwd_kernel_traitsILi256ELi64ELi64ELi4ELb0ELb0EN7cutlass10bfloat16_tE19Flash_kernel_traitsILi256ELi64ELi64ELi4ES3_EELb1ELb0ELb0ELb0ELb1ELb1ELb1ELb1EEEvNS_16Flash_fwd_paramsE,@function
        .size           _ZN5flash24flash_fwd_splitkv_kernelI23Flash_fwd_kernel_traitsILi256ELi64ELi64ELi4ELb0ELb0EN7cutlass10bfloat16_tE19Flash_kernel_traitsILi256ELi64ELi64ELi4ES3_EELb1ELb0ELb0ELb0ELb1ELb1ELb1ELb1EEEvNS_16Flash_fwd_paramsE,(.L_x_4963 - _ZN5flash24flash_fwd_splitkv_kernelI23Flash_fwd_kernel_traitsILi256ELi64ELi64ELi4ELb0ELb0EN7cutlass10bfloat16_tE19Flash_kernel_traitsILi256ELi64ELi64ELi4ES3_EELb1ELb0ELb0ELb0ELb1ELb1ELb1ELb1EEEvNS_16Flash_fwd_paramsE)
        .other          _ZN5flash24flash_fwd_splitkv_kernelI23Flash_fwd_kernel_traitsILi256ELi64ELi64ELi4ELb0ELb0EN7cutlass10bfloat16_tE19Flash_kernel_traitsILi256ELi64ELi64ELi4ES3_EELb1ELb0ELb0ELb0ELb1ELb1ELb1ELb1EEEvNS_16Flash_fwd_paramsE,@"STO_CUDA_ENTRY STV_DEFAULT"
_ZN5flash24flash_fwd_splitkv_kernelI23Flash_fwd_kernel_traitsILi256ELi64ELi64ELi4ELb0ELb0EN7cutlass10bfloat16_tE19Flash_kernel_traitsILi256ELi64ELi64ELi4ES3_EELb1ELb0ELb0ELb0ELb1ELb1ELb1ELb1EEEvNS_16Flash_fwd_paramsE:
.text._ZN5flash24flash_fwd_splitkv_kernelI23Flash_fwd_kernel_traitsILi256ELi64ELi64ELi4ELb0ELb0EN7cutlass10bfloat16_tE19Flash_kernel_traitsILi256ELi64ELi64ELi4ES3_EELb1ELb0ELb0ELb0ELb1ELb1ELb1ELb1EEEvNS_16Flash_fwd_paramsE:
        /* <DEDUP_REMOVED lines=29> */
[----:B------:R-:W-:Y:S05]  /*01d0*/  CALL.REL.NOINC `($_ZN5flash24flash_fwd_splitkv_kernelI23Flash_fwd_kernel_traitsILi256ELi64ELi64ELi4ELb0ELb0EN7cutlass10bfloat16_tE19Flash_kernel_traitsILi256ELi64ELi64ELi4ES3_EELb1ELb0ELb0ELb0ELb1ELb1ELb1ELb1EEEvNS_16Flash_fwd_paramsE$_ZN5flash30compute_attn_1rowblock_splitkvI23Flash_fwd_kernel_traitsILi256ELi64ELi64ELi4ELb0ELb0EN7cutlass10bfloat16_tE19Flash_kernel_traitsILi256ELi64ELi64ELi4ES3_EELb1ELb0ELb0ELb0ELb1ELb1ELb1ELb1ENS_16Flash_fwd_paramsEEEvRKT8_iiiii) ;  /* 0x0000000000087944 */ /* 0x000fea0003c00000 */
[----:B------:R-:W-:Y:S05]  /*01e0*/  BSYNC B3 ;  /* 0x0000000000037941 */ /* 0x000fea0003800000 */
.L_x_4061:
[----:B------:R-:W-:Y:S05]  /*01f0*/  EXIT ;  /* 0x000000000000794d */ /* 0x000fea0003800000 */
        .type           $_ZN5flash24flash_fwd_splitkv_kernelI23Flash_fwd_kernel_traitsILi256ELi64ELi64ELi4ELb0ELb0EN7cutlass10bfloat16_tE19Flash_kernel_traitsILi256ELi64ELi64ELi4ES3_EELb1ELb0ELb0ELb0ELb1ELb1ELb1ELb1EEEvNS_16Flash_fwd_paramsE$_ZN5flash30compute_attn_1rowblock_splitkvI23Flash_fwd_kernel_traitsILi256ELi64ELi64ELi4ELb0ELb0EN7cutlass10bfloat16_tE19Flash_kernel_traitsILi256ELi64ELi64ELi4ES3_EELb1ELb0ELb0ELb0ELb1ELb1ELb1ELb1ENS_16Flash_fwd_paramsEEEvRKT8_iiiii,@function
        .size           $_ZN5flash24flash_fwd_splitkv_kernelI23Flash_fwd_kernel_traitsILi256ELi64ELi64ELi4ELb0ELb0EN7cutlass10bfloat16_tE19Flash_kernel_traitsILi256ELi64ELi64ELi4ES3_EELb1ELb0ELb0ELb0ELb1ELb1ELb1ELb1EEEvNS_16Flash_fwd_paramsE$_ZN5flash30compute_attn_1rowblock_splitkvI23Flash_fwd_kernel_traitsILi256ELi64ELi64ELi4ELb0ELb0EN7cutlass10bfloat16_tE19Flash_kernel_traitsILi256ELi64ELi64ELi4ES3_EELb1ELb0ELb0ELb0ELb1ELb1ELb1ELb1ENS_16Flash_fwd_paramsEEEvRKT8_iiiii,(.L_x_4963 - $_ZN5flash24flash_fwd_splitkv_kernelI23Flash_fwd_kernel_traitsILi256ELi64ELi64ELi4ELb0ELb0EN7cutlass10bfloat16_tE19Flash_kernel_traitsILi256ELi64ELi64ELi4ES3_EELb1ELb0ELb0ELb0ELb1ELb1ELb1ELb1EEEvNS_16Flash_fwd_paramsE$_ZN5flash30compute_attn_1rowblock_splitkvI23Flash_fwd_kernel_traitsILi256ELi64ELi64ELi4ELb0ELb0EN7cutlass10bfloat16_tE19Flash_kernel_traitsILi256ELi64ELi64ELi4ES3_EELb1ELb0ELb0ELb0ELb1ELb1ELb1ELb1ENS_16Flash_fwd_paramsEEEvRKT8_iiiii)
$_ZN5flash24flash_fwd_splitkv_kernelI23Flash_fwd_kernel_traitsILi256ELi64ELi64ELi4ELb0ELb0EN7cutlass10bfloat16_tE19Flash_kernel_traitsILi256ELi64ELi64ELi4ES3_EELb1ELb0ELb0ELb0ELb1ELb1ELb1ELb1EEEvNS_16Flash_fwd_paramsE$_ZN5flash30compute_attn_1rowblock_splitkvI23Flash_fwd_kernel_traitsILi256ELi64ELi64ELi4ELb0ELb0EN7cutlass10bfloat16_tE19Flash_kernel_traitsILi256ELi64ELi64ELi4ES3_EELb1ELb0ELb0ELb0ELb1ELb1ELb1ELb1ENS_16Flash_fwd_paramsEEEvRKT8_iiiii:
        /* <DEDUP_REMOVED lines=15> */
[----:B------:R-:W4:Y:S01]  /*02f0*/  S2R R43, SR_TID.X ;  /* 0x00000000002b7919 */ /* 0x000f220000002100 */
[----:B------:R-:W-:Y:S01]  /*0300*/  BSSY B0, `(.L_x_4062) ;  /* 0x000000c000007945 */ /* 0x000fe20003800000 */
[----:B------:R-:W-:Y:S01]  /*0310*/  IMAD.MOV.U32 R16, RZ, RZ, -0x1 ;  /* 0xffffffffff107424 */ /* 0x000fe200078e00ff */
[----:B--2---:R-:W-:-:S06]  /*0320*/  @P0 IADD3 R236, R236, -R7, RZ ;  /* 0x80000007ecec0210 */ /* 0x004fcc0007ffe0ff */
[----:B------:R1:W5:Y:S01]  /*0330*/  @!P0 LD.E R236, desc[UR6][R18.64+0xb4] ;  /* 0x0000b40612ec8980 */ /* 0x000362000c101900 */
[----:B---3--:R-:W-:-:S04]  /*0340*/  ISETP.NE.U32.AND P0, PT, R2, RZ, PT ;  /* 0x000000ff0200720c */ /* 0x008fc80003f05070 */
[----:B------:R-:W-:Y:S01]  /*0350*/  ISETP.NE.AND.EX P0, PT, R3, RZ, PT, P0 ;  /* 0x000000ff0300720c */ /* 0x000fe20003f05300 */
[----:B------:R-:W-:-:S12]  /*0360*/  IMAD.WIDE R2, R238, 0x4, R2 ;  /* 0x00000004ee027825 */ /* 0x000fd800078e0202 */
[----:B-1--4-:R-:W-:Y:S05]  /*0370*/  @!P0 BRA `(.L_x_4063) ;  /* 0x0000000000108947 */ /* 0x012fea0003800000 */
[----:B------:R-:W2:Y:S02]  /*0380*/  LD.E.U8 R0, desc[UR6][R18.64+0x1b2] ;  /* 0x0001b20612007980 */ /* 0x000ea4000c101100 */
[----:B--2---:R-:W-:-:S13]  /*0390*/  ISETP.NE.AND P1, PT, R0, RZ, PT ;  /* 0x000000ff0000720c */ /* 0x004fda0003f25270 */
[----:B------:R-:W-:Y:S05]  /*03a0*/  @!P1 BRA `(.L_x_4063) ;  /* 0x0000000000049947 */ /* 0x000fea0003800000 */
[----:B------:R1:W5:Y:S02]  /*03b0*/  LD.E R16, desc[UR6][R2.64] ;  /* 0x0000000602107980 */ /* 0x000364000c101900 */
.L_x_4063:
[----:B------:R-:W-:Y:S05]  /*03c0*/  BSYNC B0 ;  /* 0x0000000000007941 */ /* 0x000fea0003800000 */
.L_x_4062:
        /* <DEDUP_REMOVED lines=8> */
.L_x_4065:
[----:B------:R2:W5:Y:S02]  /*0450*/  LD.E R58, desc[UR6][R18.64+0xb8] ;  /* 0x0000b806123a7980 */ /* 0x000564000c101900 */
.L_x_4066:
[----:B------:R-:W-:Y:S05]  /*0460*/  BSYNC B0 ;  /* 0x0000000000007941 */ /* 0x000fea0003800000 */
.L_x_4064:
        /* <DEDUP_REMOVED lines=10> */
.L_x_4068:
[----:B------:R-:W3:Y:S01]  /*0510*/  LD.E.64 R2, desc[UR6][R18.64+0x108] ;  /* 0x0001080612027980 */ /* 0x000ee2000c101b00 */
[----:B------:R-:W-:Y:S01]  /*0520*/  BSSY B0, `(.L_x_4070) ;  /* 0x0000006000007945 */ /* 0x000fe20003800000 */
[----:B------:R-:W-:Y:S01]  /*0530*/  IMAD.MOV.U32 R42, RZ, RZ, RZ ;  /* 0x000000ffff2a7224 */ /* 0x000fe200078e00ff */
[----:B---3--:R-:W-:-:S04]  /*0540*/  ISETP.NE.U32.AND P0, PT, R2, RZ, PT ;  /* 0x000000ff0200720c */ /* 0x008fc80003f05070 */
[----:B------:R-:W-:-:S13]  /*0550*/  ISETP.NE.AND.EX P0, PT, R3, RZ, PT, P0 ;  /* 0x000000ff0300720c */ /* 0x000fda0003f05300 */
[----:B------:R-:W-:Y:S05]  /*0560*/  @!P0 BRA `(.L_x_4071) ;  /* 0x0000000000048947 */ /* 0x000fea0003800000 */
[----:B------:R1:W5:Y:S02]  /*0570*/  LD.E R42, desc[UR6][R18.64+0xbc] ;  /* 0x0000bc06122a7980 */ /* 0x000364000c101900 */
.L_x_4071:
[----:B------:R-:W-:Y:S05]  /*0580*/  BSYNC B0 ;  /* 0x0000000000007941 */ /* 0x000fea0003800000 */
.L_x_4070:
[----:B-----5:R-:W-:Y:S02]  /*0590*/  IADD3 R42, R58, R42, RZ ;  /* 0x0000002a3a2a7210 */ /* 0x020fe40007ffe0ff */
.L_x_4069:
[----:B------:R-:W-:Y:S05]  /*05a0*/  BSYNC B1 ;  /* 0x0000000000017941 */ /* 0x000fea0003800000 */
.L_x_4067:
[----:B------:R-:W-:Y:S01]  /*05b0*/  IMAD.SHL.U32 R49, R235, 0x40, RZ ;  /* 0x00000040eb317824 */ /* 0x000fe200078e00ff */
[----:B------:R-:W-:Y:S01]  /*05c0*/  MOV R2, R234 ;  /* 0x000000ea00027202 */ /* 0x000fe20000000f00 */
[----:B------:R-:W-:-:S03]  /*05d0*/  IMAD.MOV.U32 R3, RZ, RZ, 0x0 ;  /* 0x00000000ff037424 */ /* 0x000fc600078e00ff */
[----:B------:R-:W-:-:S13]  /*05e0*/  ISETP.GT.AND P0, PT, R236, R49, PT ;  /* 0x00000031ec00720c */ /* 0x000fda0003f04270 */
[----:B-12---:R-:W-:Y:S05]  /*05f0*/  @!P0 RET.REL.NODEC R2 `(_ZN5flash24flash_fwd_splitkv_kernelI23Flash_fwd_kernel_traitsILi256ELi64ELi64ELi4ELb0ELb0EN7cutlass10bfloat16_tE19Flash_kernel_traitsILi256ELi64ELi64ELi4ES3_EELb1ELb0ELb0ELb0ELb1ELb1ELb1ELb1EEEvNS_16Flash_fwd_paramsE) ;  /* 0xfffffff802808950 */ /* 0x006fea0003c3ffff */
        /* <DEDUP_REMOVED lines=50> */
[----:B------:R-:W-:-:S02]  /*0920*/  SHF.R.S32.HI R8, RZ, 0x1f, R43 ;  /* 0x0000001fff087819 */ /* 0x000fc4000001142b */
[----:B------:R-:W-:Y:S02]  /*0930*/  LOP3.LUT P6, RZ, R43, 0xf, RZ, 0xc0, !PT ;  /* 0x0000000f2bff7812 */ /* 0x000fe400078cc0ff */
[----:B------:R-:W-:-:S04]  /*0940*/  LEA.HI R8, R8, R43, RZ, 0x4 ;  /* 0x0000002b08087211 */ /* 0x000fc800078f20ff */
[----:B------:R-:W-:Y:S02]  /*0950*/  LOP3.LUT R5, R8, 0x3ffffff0, RZ, 0xc0, !PT ;  /* 0x3ffffff008057812 */ /* 0x000fe400078ec0ff */
[----:B------:R-:W-:-:S03]  /*0960*/  SHF.R.S32.HI R8, RZ, 0x4, R8 ;  /* 0x00000004ff087819 */ /* 0x000fc60000011408 */
[----:B------:R-:W-:Y:S02]  /*0970*/  IMAD.IADD R5, R43, 0x1, -R5 ;  /* 0x000000012b057824 */ /* 0x000fe400078e0a05 */
[----:B--2---:R-:W-:-:S04]  /*0980*/  IMAD R2, R2, UR8, R238 ;  /* 0x0000000802027c24 */ /* 0x004fc8000f8e02ee */
[----:B---3--:R-:W-:Y:S02]  /*0990*/  IMAD R2, R2, R4, R237 ;  /* 0x0000000402027224 */ /* 0x008fe400078e02ed */
[----:B------:R-:W-:Y:S02]  /*09a0*/  IMAD.SHL.U32 R4, R5, 0x4, RZ ;  /* 0x0000000405047824 */ /* 0x000fe400078e00ff */
[--C-:B------:R-:W-:Y:S02]  /*09b0*/  IMAD R2, R3, R2, R49.reuse ;  /* 0x0000000203027224 */ /* 0x100fe400078e0231 */
[----:B------:R-:W-:Y:S01]  /*09c0*/  IMAD.IADD R49, R236, 0x1, -R49 ;  /* 0x00000001ec317824 */ /* 0x000fe200078e0a31 */
[--C-:B------:R-:W-:Y:S01]  /*09d0*/  SHF.R.S32.HI R5, RZ, 0x1f, R4.reuse ;  /* 0x0000001fff057819 */ /* 0x100fe20000011404 */
[----:B----4-:R-:W-:Y:S02]  /*09e0*/  IMAD R0, R2, R0, RZ ;  /* 0x0000000002007224 */ /* 0x010fe400078e02ff */
[C---:B------:R-:W-:Y:S01]  /*09f0*/  VIADD R3, R8.reuse, 0x8 ;  /* 0x0000000808037836 */ /* 0x040fe20000000000 */
[C---:B------:R-:W-:Y:S01]  /*0a00*/  ISETP.GE.AND P3, PT, R8.reuse, R49, PT ;  /* 0x000000310800720c */ /* 0x040fe20003f66270 */
[----:B------:R-:W-:-:S03]  /*0a10*/  IMAD.WIDE R4, R8, 0x100, R4 ;  /* 0x0000010008047825 */ /* 0x000fc600078e0204 */
[CC--:B------:R-:W-:Y:S02]  /*0a20*/  ISETP.GE.AND P2, PT, R3.reuse, R49.reuse, PT ;  /* 0x000000310300720c */ /* 0x0c0fe40003f46270 */
[C---:B------:R-:W-:Y:S02]  /*0a30*/  IADD3 R4, P0, R0.reuse, R4, RZ ;  /* 0x0000000400047210 */ /* 0x040fe40007f1e0ff */
[----:B------:R-:W-:Y:S02]  /*0a40*/  ISETP.GE.OR P5, PT, R3, R49, P6 ;  /* 0x000000310300720c */ /* 0x000fe400037a6670 */
[----:B------:R-:W-:Y:S01]  /*0a50*/  LEA.HI.X.SX32 R0, R0, R5, 0x1, P0 ;  /* 0x0000000500007211 */ /* 0x000fe200000f0eff */
[----:B------:R-:W-:Y:S01]  /*0a60*/  VIADD R5, R8, 0x10 ;  /* 0x0000001008057836 */ /* 0x000fe20000000000 */
[----:B------:R-:W-:Y:S02]  /*0a70*/  SHF.R.S32.HI R3, RZ, 0x1f, R2 ;  /* 0x0000001fff037819 */ /* 0x000fe40000011402 */
[----:B-----5:R-:W-:-:S02]  /*0a80*/  LEA R6, P1, R4, R6, 0x2 ;  /* 0x0000000604067211 */ /* 0x020fc400078210ff */
[----:B------:R-:W-:Y:S02]  /*0a90*/  IADD3 R2, P0, R2, R8, RZ ;  /* 0x0000000802027210 */ /* 0x000fe40007f1e0ff */
[----:B------:R-:W-:Y:S01]  /*0aa0*/  LEA.HI.X R7, R4, R7, R0, 0x2, P1 ;  /* 0x0000000704077211 */ /* 0x000fe200008f1400 */
[C---:B------:R-:W-:Y:S01]  /*0ab0*/  VIADD R0, R8.reuse, 0x38 ;  /* 0x0000003808007836 */ /* 0x040fe20000000000 */
[C---:B------:R-:W-:Y:S01]  /*0ac0*/  LEA.HI.X.SX32 R3, R8.reuse, R3, 0x1, P0 ;  /* 0x0000000308037211 */ /* 0x040fe200000f0eff */
[C---:B------:R-:W-:Y:S01]  /*0ad0*/  VIADD R4, R8.reuse, 0x20 ;  /* 0x0000002008047836 */ /* 0x040fe20000000000 */
[CC--:B------:R-:W-:Y:S01]  /*0ae0*/  ISETP.GE.AND P1, PT, R5.reuse, R49.reuse, PT ;  /* 0x000000310500720c */ /* 0x0c0fe20003f26270 */
[----:B------:R-:W-:Y:S01]  /*0af0*/  @!P3 ST.E.128 desc[UR6][R6.64], RZ ;  /* 0x000000ff0600b985 */ /* 0x000fe2000c101d06 */
[----:B------:R-:W-:Y:S01]  /*0b00*/  ISETP.GE.OR P4, PT, R5, R49, P6 ;  /* 0x000000310500720c */ /* 0x000fe20003786670 */
[----:B------:R-:W-:Y:S01]  /*0b10*/  VIADD R5, R8, 0x18 ;  /* 0x0000001808057836 */ /* 0x000fe20000000000 */
[C---:B------:R-:W-:Y:S01]  /*0b20*/  LEA R10, P0, R2.reuse, R18, 0x2 ;  /* 0x00000012020a7211 */ /* 0x040fe200078010ff */
[----:B------:R-:W-:Y:S03]  /*0b30*/  @!P3 ST.E.128 desc[UR6][R6.64+0x100], RZ ;  /* 0x000100ff0600b985 */ /* 0x000fe6000c101d06 */
[----:B------:R-:W-:Y:S01]  /*0b40*/  LEA.HI.X R11, R2, R19, R3, 0x2, P0 ;  /* 0x00000013020b7211 */ /* 0x000fe200000f1403 */
[C---:B------:R-:W-:Y:S01]  /*0b50*/  VIADD R2, R8.reuse, 0x30 ;  /* 0x0000003008027836 */ /* 0x040fe20000000000 */
        /* <DEDUP_REMOVED lines=41> */
[----:B------:R1:W-:Y:S01]  /*0df0*/  @!P2 ST.E.128 desc[UR6][R6.64+0xa300], RZ ;  /* 0x00a300ff0600a985 */ /* 0x0003e2000c101d06 */
[----:B------:R-:W-:-:S03]  /*0e00*/  ISETP.GE.OR P2, PT, R4, R49, P6 ;  /* 0x000000310400720c */ /* 0x000fc60003746670 */
[----:B------:R2:W-:Y:S01]  /*0e10*/  @!P5 ST.E desc[UR6][R10.64+0x20], R3 ;  /* 0x000020030a00d985 */ /* 0x0005e2000c101906 */
[-C--:B------:R-:W-:Y:S02]  /*0e20*/  ISETP.GE.OR P5, PT, R8, R49.reuse, P6 ;  /* 0x000000310800720c */ /* 0x080fe400037a6670 */
[----:B------:R-:W-:Y:S01]  /*0e30*/  ISETP.GE.OR P6, PT, R0, R49, P6 ;  /* 0x000000310000720c */ /* 0x000fe200037c6670 */
[----:B------:R3:W-:Y:S04]  /*0e40*/  @!P4 ST.E desc[UR6][R10.64+0x40], R2 ;  /* 0x000040020a00c985 */ /* 0x0007e8000c101906 */
[----:B------:R-:W-:Y:S02]  /*0e50*/  @!P3 ST.E desc[UR6][R10.64+0x60], R5 ;  /* 0x000060050a00b985 */ /* 0x000fe4000c101906 */
[----:B------:R-:W-:-:S05]  /*0e60*/  @!P2 IMAD.MOV.U32 R4, RZ, RZ, -0x800000 ;  /* 0xff800000ff04a424 */ /* 0x000fca00078e00ff */
[----:B------:R-:W-:Y:S01]  /*0e70*/  @!P2 ST.E desc[UR6][R10.64+0x80], R4 ;  /* 0x000080040a00a985 */ /* 0x000fe2000c101906 */
[----:B-1----:R-:W-:-:S05]  /*0e80*/  @!P5 IMAD.MOV.U32 R6, RZ, RZ, -0x800000 ;  /* 0xff800000ff06d424 */ /* 0x002fca00078e00ff */
[----:B------:R-:W-:Y:S01]  /*0e90*/  @!P5 ST.E desc[UR6][R10.64], R6 ;  /* 0x000000060a00d985 */ /* 0x000fe2000c101906 */
[----:B--2---:R-:W-:Y:S02]  /*0ea0*/  @!P1 IMAD.MOV.U32 R3, RZ, RZ, -0x800000 ;  /* 0xff800000ff039424 */ /* 0x004fe400078e00ff */
[----:B---3--:R-:W-:-:S03]  /*0eb0*/  @!P0 IMAD.MOV.U32 R2, RZ, RZ, -0x800000 ;  /* 0xff800000ff028424 */ /* 0x008fc600078e00ff */
[----:B------:R1:W-:Y:S04]  /*0ec0*/  @!P1 ST.E desc[UR6][R10.64+0xa0], R3 ;  /* 0x0000a0030a009985 */ /* 0x0003e8000c101906 */
[----:B------:R2:W-:Y:S01]  /*0ed0*/  @!P0 ST.E desc[UR6][R10.64+0xc0], R2 ;  /* 0x0000c0020a008985 */ /* 0x0005e2000c101906 */
[----:B-1----:R-:W-:Y:S02]  /*0ee0*/  IMAD.MOV.U32 R3, RZ, RZ, 0x0 ;  /* 0x00000000ff037424 */ /* 0x002fe400078e00ff */
[----:B--2---:R-:W-:-:S04]  /*0ef0*/  IMAD.MOV.U32 R2, RZ, RZ, R234 ;  /* 0x000000ffff027224 */ /* 0x004fc800078e00ea */
[----:B------:R-:W-:Y:S05]  /*0f00*/  @P6 RET.REL.NODEC R2 `(_ZN5flash24flash_fwd_splitkv_kernelI23Flash_fwd_kernel_traitsILi256ELi64ELi64ELi4ELb0ELb0EN7cutlass10bfloat16_tE19Flash_kernel_traitsILi256ELi64ELi64ELi4ES3_EELb1ELb0ELb0ELb0ELb1ELb1ELb1ELb1EEEvNS_16Flash_fwd_paramsE) ;  /* 0xfffffff0023c6950 */ /* 0x000fea0003c3ffff */
[----:B------:R-:W-:Y:S02]  /*0f10*/  MOV R0, 0xff800000 ;  /* 0xff80000000007802 */ /* 0x000fe40000000f00 */
[----:B------:R-:W-:-:S03]  /*0f20*/  MOV R235, 0x0 ;  /* 0x0000000000eb7802 */ /* 0x000fc60000000f00 */
[----:B------:R1:W-:Y:S02]  /*0f30*/  ST.E desc[UR6][R10.64+0xe0], R0 ;  /* 0x0000e0000a007985 */ /* 0x0003e4000c101906 */
[----:B-1----:R-:W-:Y:S05]  /*0f40*/  RET.REL.NODEC R234 `(_ZN5flash24flash_fwd_splitkv_kernelI23Flash_fwd_kernel_traitsILi256ELi64ELi64ELi4ELb0ELb0EN7cutlass10bfloat16_tE19Flash_kernel_traitsILi256ELi64ELi64ELi4ES3_EELb1ELb0ELb0ELb0ELb1ELb1ELb1ELb1EEEvNS_16Flash_fwd_paramsE) ;  /* 0xfffffff0ea2c7950 */ /* 0x002fea0003c3ffff */
.L_x_4072:
        /* <DEDUP_REMOVED lines=32> */
[----:B------:R-:W4:Y:S04]  /*1150*/  LD.E.64 R16, desc[UR6][R18.64+0x50] ;  /* 0x0000500612107980 */ /* 0x000f28000c101b00 */
[----:B------:R-:W5:Y:S04]  /*1160*/  LD.E.64 R26, desc[UR6][R18.64+0x58] ;  /* 0x00005806121a7980 */ /* 0x000f68000c101b00 */
[----:B------:R-:W5:Y:S01]  /*1170*/  LD.E.64 R168, desc[UR6][R18.64+0x40] ;  /* 0x0000400612a87980 */ /* 0x000f62000c101b00 */
[----:B--2---:R-:W-:-:S04]  /*1180*/  IABS R4, R6 ;  /* 0x0000000600047213 */ /* 0x004fc80000000000 */
[----:B------:R-:W1:Y:S08]  /*1190*/  I2F.RP R10, R4 ;  /* 0x00000004000a7306 */ /* 0x000e700000209400 */
[----:B-1----:R-:W1:Y:S02]  /*11a0*/  MUFU.RCP R10, R10 ;  /* 0x0000000a000a7308 */ /* 0x002e640000001000 */
[----:B-1----:R-:W-:-:S06]  /*11b0*/  VIADD R10, R10, 0xffffffe ;  /* 0x0ffffffe0a0a7836 */ /* 0x002fcc0000000000 */
[----:B------:R-:W1:Y:S01]  /*11c0*/  F2I.FTZ.U32.TRUNC.NTZ R11, R10 ;  /* 0x0000000a000b7305 */ /* 0x000e62000021f000 */
[----:B------:R-:W-:Y:S01]  /*11d0*/  IABS R0, R6 ;  /* 0x0000000600007213 */ /* 0x000fe20000000000 */
[----:B-1----:R-:W-:Y:S01]  /*11e0*/  IMAD.MOV R8, RZ, RZ, -R11 ;  /* 0x000000ffff087224 */ /* 0x002fe200078e0a0b */
        /* <DEDUP_REMOVED lines=54> */
[----:B------:R-:W-:Y:S02]  /*1550*/  IMAD R9, R166, R4, R9 ;  /* 0x00000004a6097224 */ /* 0x000fe400078e0209 */
[----:B------:R-:W-:Y:S02]  /*1560*/  IMAD R8, R15, R3, RZ ;  /* 0x000000030f087224 */ /* 0x000fe400078e02ff */
[----:B------:R-:W-:Y:S02]  /*1570*/  IMAD.IADD R21, R21, 0x1, R9 ;  /* 0x0000000115157824 */ /* 0x000fe400078e0209 */
[----:B------:R-:W-:Y:S02]  /*1580*/  IMAD R9, R17, R10, RZ ;  /* 0x0000000a11097224 */ /* 0x000fe400078e02ff */
[----:B------:R-:W-:Y:S02]  /*1590*/  IMAD R8, R14, R0, R8 ;  /* 0x000000000e087224 */ /* 0x000fe400078e0208 */
[----:B------:R-:W-:-:S02]  /*15a0*/  IMAD R0, R16, R5, R9 ;  /* 0x0000000510007224 */ /* 0x000fc400078e0209 */
[----:B------:R-:W-:-:S04]  /*15b0*/  IMAD.WIDE.U32 R22, R14, R3, RZ ;  /* 0x000000030e167225 */ /* 0x000fc800078e00ff */
[----:B------:R-:W-:Y:S01]  /*15c0*/  IMAD.WIDE.U32 R16, R10, R16, R20 ;  /* 0x000000100a107225 */ /* 0x000fe200078e0014 */
[----:B------:R-:W-:-:S03]  /*15d0*/  MOV R9, R22 ;  /* 0x0000001600097202 */ /* 0x000fc60000000f00 */
[----:B------:R-:W-:Y:S01]  /*15e0*/  IMAD.IADD R8, R23, 0x1, R8 ;  /* 0x0000000117087824 */ /* 0x000fe200078e0208 */
[----:B------:R-:W-:Y:S02]  /*15f0*/  IADD3 R0, R17, R0, RZ ;  /* 0x0000000011007210 */ /* 0x000fe40007ffe0ff */
[----:B------:R-:W-:Y:S01]  /*1600*/  MOV R3, R16 ;  /* 0x0000001000037202 */ /* 0x000fe20000000f00 */
[----:B------:R-:W-:Y:S05]  /*1610*/  BRA `(.L_x_4075) ;  /* 0x00000004004c7947 */ /* 0x000fea0003800000 */
.L_x_4074:
        /* <DEDUP_REMOVED lines=22> */
[----:B------:R-:W-:Y:S02]  /*1780*/  IMAD R0, R5, R0, R8 ;  /* 0x0000000005007224 */ /* 0x000fe400078e0208 */
[-C--:B---3--:R-:W-:Y:S01]  /*1790*/  @!P3 IMAD R2, R167, R15.reuse, RZ ;  /* 0x0000000fa702b224 */ /* 0x088fe200078e02ff */
[----:B------:R-:W-:Y:S02]  /*17a0*/  @P3 IADD3 R8, R15, R16, RZ ;  /* 0x000000100f083210 */ /* 0x000fe40007ffe0ff */
[----:B------:R-:W-:Y:S01]  /*17b0*/  ISETP.GT.U32.AND P0, PT, R3, R0, PT ;  /* 0x000000000300720c */ /* 0x000fe20003f04070 */
[----:B------:R-:W-:-:S04]  /*17c0*/  @!P3 IMAD.WIDE.U32 R30, R166, R15, RZ ;  /* 0x0000000fa61eb225 */ /* 0x000fc800078e00ff */
[----:B------:R-:W-:Y:S01]  /*17d0*/  @!P3 IMAD R2, R4, R166, R2 ;  /* 0x000000a60402b224 */ /* 0x000fe200078e0202 */
[----:B-----5:R-:W-:Y:S01]  /*17e0*/  @!P3 SHF.R.S32.HI R4, RZ, 0x1f, R14 ;  /* 0x0000001fff04b819 */ /* 0x020fe2000001140e */
[-C--:B------:R-:W-:Y:S02]  /*17f0*/  @P3 IMAD R10, R167, R8.reuse, RZ ;  /* 0x00000008a70a3224 */ /* 0x080fe400078e02ff */
[----:B------:R-:W-:Y:S01]  /*1800*/  @P3 IMAD.WIDE.U32 R28, R166, R8, RZ ;  /* 0x00000008a61c3225 */ /* 0x000fe200078e00ff */
[----:B------:R-:W-:-:S03]  /*1810*/  @!P3 MOV R8, R30 ;  /* 0x0000001e0008b202 */ /* 0x000fc60000000f00 */
[----:B------:R-:W-:Y:S02]  /*1820*/  @!P3 IMAD.IADD R9, R31, 0x1, R2 ;  /* 0x000000011f09b824 */ /* 0x000fe400078e0202 */
[-C--:B----4-:R-:W-:Y:S02]  /*1830*/  @!P3 IMAD R2, R25, R14.reuse, RZ ;  /* 0x0000000e1902b224 */ /* 0x090fe400078e02ff */
[----:B------:R-:W-:-:S04]  /*1840*/  @!P3 IMAD.WIDE.U32 R8, R24, R14, R8 ;  /* 0x0000000e1808b225 */ /* 0x000fc800078e0008 */
[----:B------:R-:W-:Y:S02]  /*1850*/  @!P3 IMAD R2, R24, R4, R2 ;  /* 0x000000041802b224 */ /* 0x000fe400078e0202 */
[----:B------:R-:W-:Y:S01]  /*1860*/  @!P0 IMAD.IADD R0, R0, 0x1, -R3 ;  /* 0x0000000100008824 */ /* 0x000fe200078e0a03 */
[----:B------:R-:W-:Y:S01]  /*1870*/  @P3 MOV R11, R28 ;  /* 0x0000001c000b3202 */ /* 0x000fe20000000f00 */
[----:B------:R-:W-:Y:S01]  /*1880*/  @P3 IMAD.IADD R10, R29, 0x1, R10 ;  /* 0x000000011d0a3824 */ /* 0x000fe200078e020a */
[----:B------:R-:W-:Y:S02]  /*1890*/  @!P3 IADD3 R10, R9, R2, RZ ;  /* 0x00000002090ab210 */ /* 0x000fe40007ffe0ff */
[----:B------:R-:W-:Y:S02]  /*18a0*/  @!P3 MOV R11, R8 ;  /* 0x00000008000bb202 */ /* 0x000fe40000000f00 */
[----:B------:R-:W-:Y:S02]  /*18b0*/  ISETP.GE.U32.AND P2, PT, R0, R3, PT ;  /* 0x000000030000720c */ /* 0x000fe40003f46070 */
[----:B------:R-:W-:-:S02]  /*18c0*/  LOP3.LUT R11, R11, R10, RZ, 0x3c, !PT ;  /* 0x0000000a0b0b7212 */ /* 0x000fc400078e3cff */
[----:B------:R-:W-:Y:S01]  /*18d0*/  LOP3.LUT R3, R237, R6, RZ, 0x3c, !PT ;  /* 0x00000006ed037212 */ /* 0x000fe200078e3cff */
[----:B------:R-:W-:Y:S01]  /*18e0*/  @!P0 VIADD R5, R5, 0x1 ;  /* 0x0000000105058836 */ /* 0x000fe20000000000 */
[----:B------:R-:W-:Y:S02]  /*18f0*/  LOP3.LUT R10, R11, R10, RZ, 0x3c, !PT ;  /* 0x0000000a0b0a7212 */ /* 0x000fe400078e3cff */
[----:B------:R-:W-:Y:S02]  /*1900*/  ISETP.GE.AND P1, PT, R3, RZ, PT ;  /* 0x000000ff0300720c */ /* 0x000fe40003f26270 */
[----:B------:R-:W-:Y:S01]  /*1910*/  ISETP.NE.AND P0, PT, R6, RZ, PT ;  /* 0x000000ff0600720c */ /* 0x000fe20003f05270 */
[----:B------:R-:W-:Y:S01]  /*1920*/  @!P3 IMAD R8, R169, R15, RZ ;  /* 0x0000000fa908b224 */ /* 0x000fe200078e02ff */
[----:B------:R-:W-:Y:S02]  /*1930*/  LEA R2, R165, 0xffffffc0, 0x6 ;  /* 0xffffffc0a5027811 */ /* 0x000fe400078e30ff */
[----:B------:R-:W-:-:S02]  /*1940*/  @!P3 SHF.R.S32.HI R0, RZ, 0x1f, R15 ;  /* 0x0000001fff00b819 */ /* 0x000fc4000001140f */
[----:B------:R-:W-:Y:S02]  /*1950*/  LOP3.LUT R11, R11, R10, RZ, 0x3c, !PT ;  /* 0x0000000a0b0b7212 */ /* 0x000fe400078e3cff */
[----:B------:R-:W-:Y:S01]  /*1960*/  @P2 IADD3 R5, R5, 0x1, RZ ;  /* 0x0000000105052810 */ /* 0x000fe20007ffe0ff */
[----:B------:R-:W-:Y:S01]  /*1970*/  IMAD R9, R167, R2, RZ ;  /* 0x00000002a7097224 */ /* 0x000fe200078e02ff */
[----:B------:R-:W-:Y:S01]  /*1980*/  SHF.R.S32.HI R4, RZ, 0x1f, R2 ;  /* 0x0000001fff047819 */ /* 0x000fe20000011402 */
[----:B------:R-:W-:Y:S02]  /*1990*/  @!P3 IMAD R0, R0, R168, R8 ;  /* 0x000000a80000b224 */ /* 0x000fe400078e0208 */
[----:B------:R-:W-:Y:S01]  /*19a0*/  IMAD.WIDE.U32 R28, R166, R2, R10 ;  /* 0x00000002a61c7225 */ /* 0x000fe200078e000a */
[----:B------:R-:W-:-:S03]  /*19b0*/  MOV R10, R5 ;  /* 0x00000005000a7202 */ /* 0x000fc60000000f00 */
[----:B------:R-:W-:Y:S01]  /*19c0*/  @!P3 IMAD.WIDE.U32 R24, R168, R15, RZ ;  /* 0x0000000fa818b225 */ /* 0x000fe200078e00ff */
[----:B------:R-:W-:-:S03]  /*19d0*/  @!P1 IADD3 R10, -R10, RZ, RZ ;  /* 0x000000ff0a0a9210 */ /* 0x000fc60007ffe1ff */
[----:B------:R-:W-:Y:S02]  /*19e0*/  IMAD R9, R4, R166, R9 ;  /* 0x000000a604097224 */ /* 0x000fe400078e0209 */
[----:B------:R-:W-:Y:S01]  /*19f0*/  @!P3 IMAD.IADD R25, R25, 0x1, R0 ;  /* 0x000000011919b824 */ /* 0x000fe200078e0200 */
[----:B------:R-:W-:Y:S01]  /*1a00*/  @!P3 SHF.R.S32.HI R0, RZ, 0x1f, R14 ;  /* 0x0000001fff00b819 */ /* 0x000fe2000001140e */
[----:B------:R-:W-:Y:S01]  /*1a10*/  @!P3 IMAD R3, R23, R14, RZ ;  /* 0x0000000e1703b224 */ /* 0x000fe200078e02ff */
[----:B------:R-:W-:Y:S02]  /*1a20*/  @!P0 LOP3.LUT R10, RZ, R6, RZ, 0x33, !PT ;  /* 0x00000006ff0a8212 */ /* 0x000fe400078e33ff */
[----:B------:R-:W-:Y:S01]  /*1a30*/  @P3 IADD3 R15, R15, R16, RZ ;  /* 0x000000100f0f3210 */ /* 0x000fe20007ffe0ff */
[----:B------:R-:W-:Y:S01]  /*1a40*/  IMAD.MOV.U32 R16, RZ, RZ, R28 ;  /* 0x000000ffff107224 */ /* 0x000fe200078e001c */
[----:B------:R-:W-:Y:S01]  /*1a50*/  IADD3 R17, R29, R9, RZ ;  /* 0x000000091d117210 */ /* 0x000fe20007ffe0ff */
[----:B------:R-:W-:Y:S01]  /*1a60*/  @!P3 IMAD R0, R22, R0, R3 ;  /* 0x000000001600b224 */ /* 0x000fe200078e0203 */
[----:B------:R-:W-:Y:S01]  /*1a70*/  SHF.R.S32.HI R5, RZ, 0x1f, R10 ;  /* 0x0000001fff057819 */ /* 0x000fe2000001140a */
[----:B------:R-:W-:-:S02]  /*1a80*/  IMAD R3, R21, R10, RZ ;  /* 0x0000000a15037224 */ /* 0x000fc400078e02ff */
[-C--:B------:R-:W-:Y:S02]  /*1a90*/  @P3 IMAD R8, R169, R15.reuse, RZ ;  /* 0x0000000fa9083224 */ /* 0x080fe400078e02ff */
[----:B------:R-:W-:-:S04]  /*1aa0*/  @P3 IMAD.WIDE.U32 R28, R168, R15, RZ ;  /* 0x0000000fa81c3225 */ /* 0x000fc800078e00ff */
[----:B------:R-:W-:-:S04]  /*1ab0*/  @!P3 IMAD.WIDE.U32 R22, R22, R14, R24 ;  /* 0x0000000e1616b225 */ /* 0x000fc800078e0018 */
        /* <DEDUP_REMOVED lines=9> */
.L_x_4075:
[----:B------:R-:W-:Y:S05]  /*1b50*/  BSYNC B0 ;  /* 0x0000000000007941 */ /* 0x000fea0003800000 */
.L_x_4073:
        /* <DEDUP_REMOVED lines=11> */
[----:B------:R-:W-:Y:S01]  /*1c10*/  IMAD.IADD R50, R43, 0x1, -R50 ;  /* 0x000000012b327824 */ /* 0x000fe200078e0a32 */
[----:B------:R-:W-:-:S03]  /*1c20*/  SHF.R.S32.HI R132, RZ, 0x3, R132 ;  /* 0x00000003ff847819 */ /* 0x000fc60000011484 */
[----:B------:R-:W-:-:S05]  /*1c30*/  IMAD.SHL.U32 R16, R50, 0x8, RZ ;  /* 0x0000000832107824 */ /* 0x000fca00078e00ff */
[----:B------:R-:W-:Y:S02]  /*1c40*/  IADD3 R30, P0, R16, R9, RZ ;  /* 0x00000009101e7210 */ /* 0x000fe40007f1e0ff */
[----:B------:R-:W-:Y:S02]  /*1c50*/  SHF.L.U32 R9, R132, 0x6, RZ ;  /* 0x0000000684097819 */ /* 0x000fe400000006ff */
[----:B------:R-:W-:Y:S02]  /*1c60*/  SHF.R.S32.HI R17, RZ, 0x1f, R16 ;  /* 0x0000001fff117819 */ /* 0x000fe40000011410 */
[----:B------:R-:W-:Y:S01]  /*1c70*/  LOP3.LUT R9, R9, 0x1c0, RZ, 0xc0, !PT ;  /* 0x000001c009097812 */ /* 0x000fe200078ec0ff */
[----:B-----5:R-:W-:Y:S02]  /*1c80*/  IMAD R4, R4, R168, RZ ;  /* 0x000000a804047224 */ /* 0x020fe400078e02ff */
[----:B------:R-:W-:Y:S01]  /*1c90*/  IMAD.X R31, R17, 0x1, R8, P0 ;  /* 0x00000001111f7824 */ /* 0x000fe200000e0608 */
[----:B------:R-:W-:-:S02]  /*1ca0*/  LOP3.LUT R131, R9, 0x38, R16, 0xf8, !PT ;  /* 0x0000003809837812 */ /* 0x000fc400078ef810 */
[----:B------:R-:W-:Y:S01]  /*1cb0*/  SHF.R.U32.HI R9, RZ, 0x3, R9 ;  /* 0x00000003ff097819 */ /* 0x000fe20000011609 */
[C---:B------:R-:W-:Y:S01]  /*1cc0*/  IMAD R4, R6.reuse, R169, R4 ;  /* 0x000000a906047224 */ /* 0x040fe200078e0204 */
[----:B------:R-:W-:Y:S01]  /*1cd0*/  SHF.R.S32.HI R57, RZ, 0x1f, R238 ;  /* 0x0000001fff397819 */ /* 0x000fe200000114ee */
[----:B------:R-:W-:Y:S01]  /*1ce0*/  IMAD.WIDE.U32 R30, R6, R168, R30 ;  /* 0x000000a8061e7225 */ /* 0x000fe200078e001e */
[----:B------:R-:W-:-:S03]  /*1cf0*/  LOP3.LUT R131, R131, R9, RZ, 0x3c, !PT ;  /* 0x0000000983837212 */ /* 0x000fc600078e3cff */
[----:B------:R-:W-:Y:S02]  /*1d00*/  IMAD.IADD R31, R31, 0x1, R4 ;  /* 0x000000011f1f7824 */ /* 0x000fe400078e0204 */
[----:B------:R-:W-:-:S04]  /*1d10*/  IMAD R4, R27, R10, RZ ;  /* 0x0000000a1b047224 */ /* 0x000fc800078e02ff */
[-C--:B------:R-:W-:Y:S02]  /*1d20*/  IMAD R4, R5, R26.reuse, R4 ;  /* 0x0000001a05047224 */ /* 0x080fe400078e0204 */
[----:B------:R-:W-:Y:S01]  /*1d30*/  IMAD.WIDE.U32 R26, R10, R26, R30 ;  /* 0x0000001a0a1a7225 */ /* 0x000fe200078e001e */
[----:B------:R-:W-:-:S03]  /*1d40*/  SHF.R.S32.HI R133, RZ, 0x1f, R132 ;  /* 0x0000001fff857819 */ /* 0x000fc60000011484 */
[----:B------:R-:W-:Y:S02]  /*1d50*/  IMAD.IADD R27, R27, 0x1, R4 ;  /* 0x000000011b1b7824 */ /* 0x000fe400078e0204 */
[----:B------:R-:W-:Y:S01]  /*1d60*/  IMAD R232, R167, R132, RZ ;  /* 0x00000084a7e87224 */ /* 0x000fe200078e02ff */
[----:B------:R-:W-:-:S03]  /*1d70*/  LEA.HI R53, R48, R43, RZ, 0x4 ;  /* 0x0000002b30357211 */ /* 0x000fc600078f20ff */
[----:B------:R-:W-:Y:S01]  /*1d80*/  IMAD R232, R133, R166, R232 ;  /* 0x000000a685e87224 */ /* 0x000fe200078e02e8 */
[----:B------:R-:W-:Y:S01]  /*1d90*/  LOP3.LUT R56, R53, 0xfffffff0, RZ, 0xc0, !PT ;  /* 0xfffffff035387812 */ /* 0x000fe200078ec0ff */
[----:B------:R-:W-:Y:S01]  /*1da0*/  IMAD.SHL.U32 R51, R168, 0x10, RZ ;  /* 0x00000010a8337824 */ /* 0x000fe200078e00ff */
[----:B------:R-:W-:Y:S01]  /*1db0*/  SHF.L.U64.HI R55, R166, 0x4, R167 ;  /* 0x00000004a6377819 */ /* 0x000fe200000102a7 */
[----:B------:R-:W-:Y:S01]  /*1dc0*/  IMAD.SHL.U32 R59, R50, 0x4, RZ ;  /* 0x00000004323b7824 */ /* 0x000fe200078e00ff */
[----:B------:R-:W-:Y:S02]  /*1dd0*/  SHF.L.U32 R54, R166, 0x4, RZ ;  /* 0x00000004a6367819 */ /* 0x000fe400000006ff */
[----:B------:R-:W-:Y:S02]  /*1de0*/  SHF.L.U64.HI R52, R168, 0x4, R169 ;  /* 0x00000004a8347819 */ /* 0x000fe400000102a9 */
[----:B------:R-:W-:Y:S02]  /*1df0*/  SHF.R.S32.HI R53, RZ, 0x4, R53 ;  /* 0x00000004ff357819 */ /* 0x000fe40000011435 */
[----:B------:R-:W-:Y:S01]  /*1e00*/  IADD3 R56, -R56, R43, RZ ;  /* 0x0000002b38387210 */ /* 0x000fe20007ffe1ff */
[----:B--2---:R-:W-:-:S04]  /*1e10*/  @P1 IMAD.WIDE.U32 R8, R24, R7, RZ ;  /* 0x0000000718081225 */ /* 0x004fc800078e00ff */
[----:B------:R-:W-:Y:S02]  /*1e20*/  @P1 IMAD R7, R25, R7, RZ ;  /* 0x0000000719071224 */ /* 0x000fe400078e02ff */
[----:B---3--:R-:W-:-:S04]  /*1e30*/  @!P1 IMAD.WIDE.U32 R32, R28, R238, RZ ;  /* 0x000000ee1c209225 */ /* 0x008fc800078e00ff */
[----:B------:R-:W-:Y:S02]  /*1e40*/  @!P1 IMAD R6, R29, R238, RZ ;  /* 0x000000ee1d069224 */ /* 0x000fe400078e02ff */
[----:B------:R-:W-:Y:S02]  /*1e50*/  @!P1 IMAD.MOV.U32 R8, RZ, RZ, R32 ;  /* 0x000000ffff089224 */ /* 0x000fe400078e0020 */
[----:B------:R-:W-:Y:S01]  /*1e60*/  @!P1 IMAD R6, R28, R57, R6 ;  /* 0x000000391c069224 */ /* 0x000fe200078e0206 */
[----:B------:R-:W-:Y:S02]  /*1e70*/  @P1 IADD3 R7, R9, R7, RZ ;  /* 0x0000000709071210 */ /* 0x000fe40007ffe0ff */
[----:B------:R-:W-:Y:S01]  /*1e80*/  IADD3 R28, P0, R16, R8, RZ ;  /* 0x00000008101c7210 */ /* 0x000fe20007f1e0ff */
[----:B------:R-:W-:Y:S01]  /*1e90*/  @!P1 IMAD.IADD R7, R33, 0x1, R6 ;  /* 0x0000000121079824 */ /* 0x000fe200078e0206 */
[----:B------:R-:W-:Y:S01]  /*1ea0*/  SHF.R.S32.HI R8, RZ, 0x1f, R237 ;  /* 0x0000001fff087819 */ /* 0x000fe200000114ed */
[----:B------:R-:W-:Y:S01]  /*1eb0*/  IMAD R6, R23, R237, RZ ;  /* 0x000000ed17067224 */ /* 0x000fe200078e02ff */
[----:B------:R-:W-:Y:S01]  /*1ec0*/  LEA.HI R9, R48, R43, RZ, 0x6 ;  /* 0x0000002b30097211 */ /* 0x000fe200078f30ff */
[----:B------:R-:W-:-:S02]  /*1ed0*/  IMAD.X R29, R17, 0x1, R7, P0 ;  /* 0x00000001111d7824 */ /* 0x000fc400000e0607 */
[----:B------:R-:W-:Y:S01]  /*1ee0*/  IMAD R6, R22, R8, R6 ;  /* 0x0000000816067224 */ /* 0x000fe200078e0206 */
[----:B------:R-:W-:Y:S02]  /*1ef0*/  SHF.L.U32 R9, R9, 0x3, RZ ;  /* 0x0000000309097819 */ /* 0x000fe400000006ff */
[----:B------:R-:W-:Y:S02]  /*1f00*/  IADD3 R8, P0, R16, R3, RZ ;  /* 0x0000000310087210 */ /* 0x000fe40007f1e0ff */
[----:B------:R-:W-:Y:S01]  /*1f10*/  LOP3.LUT R131, R131, 0xfffffe00, R9, 0xf8, !PT ;  /* 0xfffffe0083837812 */ /* 0x000fe200078ef809 */
[----:B------:R-:W-:-:S04]  /*1f20*/  IMAD.WIDE.U32 R28, R237, R22, R28 ;  /* 0x00000016ed1c7225 */ /* 0x000fc800078e001c */
[----:B------:R-:W-:Y:S01]  /*1f30*/  IMAD.X R9, R17, 0x1, R0, P0 ;  /* 0x0000000111097824 */ /* 0x000fe200000e0600 */
[----:B------:R-:W-:Y:S01]  /*1f40*/  SHF.R.S32.HI R0, RZ, 0x1f, R58 ;  /* 0x0000001fff007819 */ /* 0x000fe2000001143a */
[----:B------:R-:W-:Y:S02]  /*1f50*/  IMAD R3, R169, R132, RZ ;  /* 0x00000084a9037224 */ /* 0x000fe400078e02ff */
[----:B------:R-:W-:Y:S01]  /*1f60*/  IMAD.IADD R135, R29, 0x1, R6 ;  /* 0x000000011d877824 */ /* 0x000fe200078e0206 */
[----:B------:R-:W-:Y:S01]  /*1f70*/  LEA.HI R0, R0, R58, RZ, 0x6 ;  /* 0x0000003a00007211 */ /* 0x000fe200078f30ff */
[-C--:B------:R-:W-:Y:S02]  /*1f80*/  IMAD R3, R133, R168.reuse, R3 ;  /* 0x000000a885037224 */ /* 0x080fe400078e0203 */
[----:B------:R-:W-:Y:S01]  /*1f90*/  IMAD.WIDE.U32 R6, R132, R168, R26 ;  /* 0x000000a884067225 */ /* 0x000fe200078e001a */
[----:B------:R-:W-:-:S03]  /*1fa0*/  SHF.R.S32.HI R0, RZ, 0x6, R0 ;  /* 0x00000006ff007819 */ /* 0x000fc60000011400 */
[----:B------:R-:W-:Y:S01]  /*1fb0*/  IMAD.IADD R3, R7, 0x1, R3 ;  /* 0x0000000107037824 */ /* 0x000fe200078e0203 */
[C---:B----4-:R-:W-:Y:S02]  /*1fc0*/  LEA R242, P0, R6.reuse, R14, 0x1 ;  /* 0x0000000e06f27211 */ /* 0x050fe400078008ff */
[----:B------:R-:W-:Y:S02]  /*1fd0*/  VIMNMX R65, R231, R0, !PT ;  /* 0x00000000e7417248 */ /* 0x000fe40007fe0100 */
[----:B------:R-:W-:Y:S02]  /*1fe0*/  LEA.HI.X R243, R6, R15, R3, 0x1, P0 ;  /* 0x0000000f06f37211 */ /* 0x000fe400000f0c03 */
[----:B------:R-:W-:Y:S01]  /*1ff0*/  ISETP.GT.AND P0, PT, R165, R65, PT ;  /* 0x00000041a500720c */ /* 0x000fe20003f04270 */
[----:B------:R-:W-:Y:S01]  /*2000*/  IMAD.WIDE R22, R235, 0x40, R132 ;  /* 0x00000040eb167825 */ /* 0x000fe200078e0284 */
[----:B------:R-:W-:-:S03]  /*2010*/  @P1 MOV R138, R24 ;  /* 0x00000018008a1202 */ /* 0x000fc60000000f00 */
[----:B------:R-:W-:Y:S01]  /*2020*/  @!P1 IMAD.MOV.U32 R138, RZ, RZ, R24 ;  /* 0x000000ffff8a9224 */ /* 0x000fe200078e0018 */
[----:B------:R-:W-:Y:S01]  /*2030*/  MOV R134, R28 ;  /* 0x0000001c00867202 */ /* 0x000fe20000000f00 */
[----:B------:R-:W-:Y:S01]  /*2040*/  @P1 IMAD.MOV.U32 R139, RZ, RZ, R25 ;  /* 0x000000ffff8b1224 */ /* 0x000fe200078e0019 */
[----:B------:R-:W-:Y:S01]  /*2050*/  @!P1 MOV R139, R25 ;  /* 0x00000019008b9202 */ /* 0x000fe20000000f00 */
[----:B------:R-:W-:Y:S02]  /*2060*/  IMAD R136, R23, R138, RZ ;  /* 0x0000008a17887224 */ /* 0x000fe400078e02ff */
[----:B------:R-:W-:Y:S01]  /*2070*/  IMAD.WIDE.U32 R8, R132, R166, R8 ;  /* 0x000000a684087225 */ /* 0x000fe200078e0008 */
[----:B------:R-:W-:-:S03]  /*2080*/  LEA.HI R48, R48, R43, RZ, 0x5 ;  /* 0x0000002b30307211 */ /* 0x000fc600078f28ff */
[----:B------:R-:W-:Y:S01]  /*2090*/  IMAD R136, R22, R139, R136 ;  /* 0x0000008b16887224 */ /* 0x000fe200078e0288 */
[----:B------:R-:W-:Y:S01]  /*20a0*/  LEA R233, P1, R8, R20, 0x1 ;  /* 0x0000001408e97211 */ /* 0x000fe200078208ff */
[----:B------:R-:W-:Y:S02]  /*20b0*/  IMAD.IADD R232, R9, 0x1, R232 ;  /* 0x0000000109e87824 */ /* 0x000fe400078e02e8 */
[----:B------:R-:W-:Y:S01]  /*20c0*/  IMAD.WIDE.U32 R134, R22, R138, R134 ;  /* 0x0000008a16867225 */ /* 0x000fe200078e0086 */
[----:B------:R-:W-:Y:S02]  /*20d0*/  SHF.R.S32.HI R48, RZ, 0x5, R48 ;  /* 0x00000005ff307819 */ /* 0x000fe40000011430 */
[----:B------:R-:W-:Y:S01]  /*20e0*/  LEA.HI.X R232, R8, R21, R232, 0x1, P1 ;  /* 0x0000001508e87211 */ /* 0x000fe200008f0ce8 */
[----:B------:R-:W-:Y:S01]  /*20f0*/  @!P4 IMAD.MOV.U32 R13, RZ, RZ, RZ ;  /* 0x000000ffff0dc224 */ /* 0x000fe200078e00ff */
[----:B------:R-:W-:Y:S01]  /*2100*/  IADD3 R137, R135, R136, RZ ;  /* 0x0000008887897210 */ /* 0x000fe20007ffe0ff */
[----:B-1----:R-:W-:Y:S06]  /*2110*/  @!P0 BRA `(.L_x_4076) ;  /* 0x000000a400548947 */ /* 0x002fec0003800000 */
        /* <DEDUP_REMOVED lines=11> */
[----:B------:R-:W-:-:S02]  /*21d0*/  SHF.R.S32.HI R11, RZ, 0x1f, R58 ;  /* 0x0000001fff0b7819 */ /* 0x000fc4000001143a */
[----:B------:R-:W-:Y:S01]  /*21e0*/  IADD3 R13, R13, R2, RZ ;  /* 0x000000020d0d7210 */ /* 0x000fe20007ffe0ff */
[C---:B------:R-:W-:Y:S01]  /*21f0*/  IMAD.SHL.U32 R61, R168.reuse, 0x20, RZ ;  /* 0x00000020a83d7824 */ /* 0x040fe200078e00ff */
[C---:B------:R-:W-:Y:S01]  /*2200*/  SHF.L.U64.HI R62, R168.reuse, 0x5, R169 ;  /* 0x00000005a83e7819 */ /* 0x040fe200000102a9 */
[----:B------:R-:W-:Y:S02]  /*2210*/  IMAD R60, R169, 0x60, RZ ;  /* 0x00000060a93c7824 */ /* 0x000fe400078e02ff */
[----:B------:R-:W-:Y:S01]  /*2220*/  IMAD.WIDE.U32 R142, R168, 0x60, RZ ;  /* 0x00000060a88e7825 */ /* 0x000fe200078e00ff */
[C---:B------:R-:W-:Y:S02]  /*2230*/  SHF.L.U64.HI R62, R61.reuse, 0x1, R62 ;  /* 0x000000013d3e7819 */ /* 0x040fe4000001023e */
[C---:B------:R-:W-:Y:S01]  /*2240*/  IADD3 R129, R132.reuse, 0x10, RZ ;  /* 0x0000001084817810 */ /* 0x040fe20007ffe0ff */
[----:B------:R-:W-:Y:S01]  /*2250*/  VIADD R128, R132, 0x20 ;  /* 0x0000002084807836 */ /* 0x000fe20000000000 */
[----:B------:R-:W-:Y:S01]  /*2260*/  SHF.L.U64.HI R64, R166, 0x5, R167 ;  /* 0x00000005a6407819 */ /* 0x000fe200000102a7 */
[----:B------:R-:W-:Y:S01]  /*2270*/  VIADD R127, R132, 0x30 ;  /* 0x00000030847f7836 */ /* 0x000fe20000000000 */
[----:B------:R-:W-:Y:S01]  /*2280*/  SHF.L.U32 R63, R166, 0x5, RZ ;  /* 0x00000005a63f7819 */ /* 0x000fe200000006ff */
[----:B------:R-:W-:Y:S01]  /*2290*/  IMAD.MOV.U32 R103, RZ, RZ, R242 ;  /* 0x000000ffff677224 */ /* 0x000fe200078e00f2 */
[----:B------:R-:W-:Y:S01]  /*22a0*/  MOV R102, R243 ;  /* 0x000000f300667202 */ /* 0x000fe20000000f00 */
[----:B------:R-:W-:Y:S01]  /*22b0*/  IMAD.SHL.U32 R61, R61, 0x2, RZ ;  /* 0x000000023d3d7824 */ /* 0x000fe200078e00ff */
[----:B------:R-:W-:Y:S01]  /*22c0*/  MOV R146, R233 ;  /* 0x000000e900927202 */ /* 0x000fe20000000f00 */
[----:B------:R-:W-:-:S02]  /*22d0*/  IMAD.IADD R60, R143, 0x1, R60 ;  /* 0x000000018f3c7824 */ /* 0x000fc400078e023c */
[----:B------:R-:W-:Y:S02]  /*22e0*/  IMAD.MOV.U32 R147, RZ, RZ, R232 ;  /* 0x000000ffff937224 */ /* 0x000fe400078e00e8 */
        /* <DEDUP_REMOVED lines=8> */
[----:B------:R-:W-:Y:S02]  /*2370*/  IMAD.IADD R27, R27, 0x1, R3 ;  /* 0x000000011b1b7824 */ /* 0x000fe400078e0203 */
[-C--:B----4-:R-:W-:Y:S02]  /*2380*/  IMAD R3, R149, R2.reuse, RZ ;  /* 0x0000000295037224 */ /* 0x090fe400078e02ff */
[----:B-----5:R-:W-:Y:S02]  /*2390*/  IMAD R4, R145, R2, RZ ;  /* 0x0000000291047224 */ /* 0x020fe400078e02ff */
[----:B------:R-:W-:-:S02]  /*23a0*/  IMAD R3, R148, R0, R3 ;  /* 0x0000000094037224 */ /* 0x000fc400078e0203 */
[----:B------:R-:W-:-:S04]  /*23b0*/  IMAD.WIDE.U32 R26, R148, R2, R26 ;  /* 0x00000002941a7225 */ /* 0x000fc800078e001a */
[C---:B------:R-:W-:Y:S02]  /*23c0*/  IMAD R4, R144.reuse, R0, R4 ;  /* 0x0000000090047224 */ /* 0x040fe400078e0204 */
[----:B------:R-:W-:Y:S01]  /*23d0*/  IMAD.WIDE.U32 R28, R144, R2, R28 ;  /* 0x00000002901c7225 */ /* 0x000fe200078e001c */
[----:B------:R-:W-:-:S03]  /*23e0*/  IADD3 R27, R27, R3, RZ ;  /* 0x000000031b1b7210 */ /* 0x000fc60007ffe0ff */
[----:B------:R-:W-:Y:S01]  /*23f0*/  IMAD.IADD R29, R29, 0x1, R4 ;  /* 0x000000011d1d7824 */ /* 0x000fe200078e0204 */
[----:B------:R-:W-:Y:S01]  /*2400*/  IADD3 R0, P0, -R58, R132, RZ ;  /* 0x000000843a007210 */ /* 0x000fe20007f1e1ff */
[----:B------:R-:W-:Y:S01]  /*2410*/  IMAD R4, R25, R10, RZ ;  /* 0x0000000a19047224 */ /* 0x000fe200078e02ff */
[----:B------:R-:W-:Y:S01]  /*2420*/  LEA.HI R124, R12, R12, RZ, 0x1 ;  /* 0x0000000c0c7c7211 */ /* 0x000fe200078f08ff */
[-C--:B------:R-:W-:Y:S02]  /*2430*/  IMAD R3, R23, R10.reuse, RZ ;  /* 0x0000000a17037224 */ /* 0x080fe400078e02ff */
[-C--:B------:R-:W-:Y:S01]  /*2440*/  IMAD R4, R24, R5.reuse, R4 ;  /* 0x0000000518047224 */ /* 0x080fe200078e0204 */
[----:B------:R-:W-:Y:S01]  /*2450*/  SHF.R.S32.HI R124, RZ, 0x1, R124 ;  /* 0x00000001ff7c7819 */ /* 0x000fe2000001147c */
[----:B------:R-:W-:Y:S02]  /*2460*/  IMAD R3, R22, R5, R3 ;  /* 0x0000000516037224 */ /* 0x000fe400078e0203 */
[----:B------:R-:W-:-:S04]  /*2470*/  IMAD.WIDE.U32 R24, R24, R10, R28 ;  /* 0x0000000a18187225 */ /* 0x000fc800078e001c */
[----:B------:R-:W-:-:S04]  /*2480*/  IMAD.WIDE.U32 R22, R22, R10, R26 ;  /* 0x0000000a16167225 */ /* 0x000fc800078e001a */
[----:B------:R-:W-:Y:S02]  /*2490*/  IMAD.X R11, R133, 0x1, ~R11, P0 ;  /* 0x00000001850b7824 */ /* 0x000fe400000e0e0b */
[----:B------:R-:W-:Y:S02]  /*24a0*/  IMAD.IADD R25, R25, 0x1, R4 ;  /* 0x0000000119197824 */ /* 0x000fe400078e0204 */
[----:B------:R-:W-:Y:S02]  /*24b0*/  IMAD.IADD R3, R23, 0x1, R3 ;  /* 0x0000000117037824 */ /* 0x000fe400078e0203 */
[----:B------:R-:W-:Y:S02]  /*24c0*/  IMAD.MOV.U32 R2, RZ, RZ, R22 ;  /* 0x000000ffff027224 */ /* 0x000fe400078e0016 */
[C---:B------:R-:W-:Y:S02]  /*24d0*/  IMAD R93, R11.reuse, R144, RZ ;  /* 0x000000900b5d7224 */ /* 0x040fe400078e02ff */
[----:B------:R-:W-:-:S02]  /*24e0*/  IMAD R96, R11, R148, RZ ;  /* 0x000000940b607224 */ /* 0x000fc400078e02ff */
[----:B------:R-:W-:Y:S02]  /*24f0*/  IMAD R100, R124, R13, RZ ;  /* 0x0000000d7c647224 */ /* 0x000fe400078e02ff */
[----:B------:R-:W-:Y:S02]  /*2500*/  IMAD R4, R132, R124, R59 ;  /* 0x0000007c84047224 */ /* 0x000fe400078e023b */
[----:B------:R-:W-:-:S04]  /*2510*/  IMAD.WIDE.U32 R12, R148, R0, R2 ;  /* 0x00000000940c7225 */ /* 0x000fc800078e0002 */
[-C--:B------:R-:W-:Y:S02]  /*2520*/  IMAD R93, R145, R0.reuse, R93 ;  /* 0x00000000915d7224 */ /* 0x080fe400078e025d */
[----:B------:R-:W-:-:S04]  /*2530*/  IMAD.WIDE.U32 R10, R144, R0, R24 ;  /* 0x00000000900a7225 */ /* 0x000fc800078e0018 */
[----:B------:R-:W-:Y:S01]  /*2540*/  IMAD R96, R149, R0, R96 ;  /* 0x0000000095607224 */ /* 0x000fe200078e0260 */
[----:B------:R-:W-:Y:S01]  /*2550*/  IADD3 R0, P3, R100, R4, RZ ;  /* 0x0000000464007210 */ /* 0x000fe20007f7e0ff */
[----:B------:R-:W-:Y:S01]  /*2560*/  IMAD.IADD R3, R59, 0x1, R4 ;  /* 0x000000013b037824 */ /* 0x000fe200078e0204 */
[----:B------:R-:W-:Y:S01]  /*2570*/  SHF.R.S32.HI R2, RZ, 0x1f, R100 ;  /* 0x0000001fff027819 */ /* 0x000fe20000011464 */
[----:B------:R-:W-:Y:S01]  /*2580*/  IMAD.IADD R93, R11, 0x1, R93 ;  /* 0x000000010b5d7824 */ /* 0x000fe200078e025d */
[----:B------:R-:W-:Y:S01]  /*2590*/  LEA R94, P1, R10, R20, 0x1 ;  /* 0x000000140a5e7211 */ /* 0x000fe200078208ff */
[----:B------:R-:W-:Y:S01]  /*25a0*/  IMAD.SHL.U32 R20, R0, 0x2, RZ ;  /* 0x0000000200147824 */ /* 0x000fe200078e00ff */
[----:B------:R-:W-:Y:S02]  /*25b0*/  IADD3 R100, P2, R100, R3, RZ ;  /* 0x0000000364647210 */ /* 0x000fe40007f5e0ff */
[----:B------:R-:W-:Y:S02]  /*25c0*/  IADD3 R96, R13, R96, RZ ;  /* 0x000000600d607210 */ /* 0x000fe40007ffe0ff */
[----:B------:R-:W-:-:S02]  /*25d0*/  LEA R97, P0, R12, R14, 0x1 ;  /* 0x0000000e0c617211 */ /* 0x000fc400078008ff */
[----:B------:R-:W-:Y:S01]  /*25e0*/  LEA.HI.X.SX32 R4, R4, R2, 0x1, P3 ;  /* 0x0000000204047211 */ /* 0x000fe200018f0eff */
[----:B------:R-:W-:Y:S01]  /*25f0*/  IMAD.SHL.U32 R101, R100, 0x2, RZ ;  /* 0x0000000264657824 */ /* 0x000fe200078e00ff */
[----:B------:R-:W-:Y:S02]  /*2600*/  LEA.HI.X R93, R10, R21, R93, 0x1, P1 ;  /* 0x000000150a5d7211 */ /* 0x000fe400008f0c5d */
[----:B------:R-:W-:Y:S02]  /*2610*/  LEA.HI.X R96, R12, R15, R96, 0x1, P0 ;  /* 0x0000000f0c607211 */ /* 0x000fe400000f0c60 */
[----:B------:R-:W-:Y:S01]  /*2620*/  IADD3 R40, P1, R8, R20, RZ ;  /* 0x0000001408287210 */ /* 0x000fe20007f3e0ff */
[----:B------:R-:W-:Y:S01]  /*2630*/  IMAD.SHL.U32 R67, R148, 0x10, RZ ;  /* 0x0000001094437824 */ /* 0x000fe200078e00ff */
[----:B------:R-:W-:Y:S02]  /*2640*/  LEA.HI.X.SX32 R2, R3, R2, 0x1, P2 ;  /* 0x0000000203027211 */ /* 0x000fe400010f0eff */
[----:B------:R-:W-:-:S02]  /*2650*/  SHF.L.U64.HI R0, R0, 0x1, R4 ;  /* 0x0000000100007819 */ /* 0x000fc40000010204 */
[----:B------:R-:W-:Y:S02]  /*2660*/  IADD3 R20, P0, R6, R20, RZ ;  /* 0x0000001406147210 */ /* 0x000fe40007f1e0ff */
[-C--:B------:R-:W-:Y:S01]  /*2670*/  IADD3 R99, P3, R8, R101.reuse, RZ ;  /* 0x0000006508637210 */ /* 0x080fe20007f7e0ff */
[----:B------:R-:W-:Y:S01]  /*2680*/  IMAD.X R41, R9, 0x1, R0, P1 ;  /* 0x0000000109297824 */ /* 0x000fe200008e0600 */
[----:B------:R-:W-:Y:S01]  /*2690*/  SHF.L.U64.HI R100, R100, 0x1, R2 ;  /* 0x0000000164647819 */ /* 0x000fe20000010202 */
[----:B------:R-:W-:Y:S01]  /*26a0*/  IMAD.X R21, R7, 0x1, R0, P0 ;  /* 0x0000000107157824 */ /* 0x000fe200000e0600 */
[----:B------:R-:W-:Y:S02]  /*26b0*/  IADD3 R101, P2, R6, R101, RZ ;  /* 0x0000006506657210 */ /* 0x000fe40007f5e0ff */
[C---:B------:R-:W-:Y:S02]  /*26c0*/  SHF.L.U64.HI R66, R148.reuse, 0x4, R149 ;  /* 0x0000000494427819 */ /* 0x040fe40000010295 */
[----:B------:R-:W-:-:S02]  /*26d0*/  SHF.L.U32 R69, R148, 0x5, RZ ;  /* 0x0000000594457819 */ /* 0x000fc400000006ff */
[----:B------:R-:W-:Y:S02]  /*26e0*/  IADD3 R77, P1, P0, R67, R67, R67 ;  /* 0x00000043434d7210 */ /* 0x000fe4000783e043 */
[----:B------:R-:W-:Y:S01]  /*26f0*/  IADD3.X R98, R9, R100, RZ, P3, !PT ;  /* 0x0000006409627210 */ /* 0x000fe20001ffe4ff */
[----:B------:R-:W-:Y:S01]  /*2700*/  IMAD.X R100, R7, 0x1, R100, P2 ;  /* 0x0000000107647824 */ /* 0x000fe200010e0664 */
[----:B------:R-:W-:Y:S02]  /*2710*/  SHF.L.U64.HI R68, R148, 0x5, R149 ;  /* 0x0000000594447819 */ /* 0x000fe40000010295 */
        /* <DEDUP_REMOVED lines=26> */
[----:B------:R-:W-:Y:S01]  /*28c0*/  SHF.L.U32 R83, R144, 0x4, RZ ;  /* 0x0000000490537819 */ /* 0x000fe200000006ff */
        /* <DEDUP_REMOVED lines=37> */
.L_x_4132:
[----:B------:R-:W-:Y:S01]  /*2b20*/  IMAD.SHL.U32 R14, R9, 0x40, RZ ;  /* 0x00000040090e7824 */ /* 0x000fe200078e00ff */
[----:B------:R-:W-:Y:S01]  /*2b30*/  BSSY B2, `(.L_x_4077) ;  /* 0x000094a000027945 */ /* 0x000fe20003800000 */
[----:B------:R-:W-:Y:S02]  /*2b40*/  IMAD.MOV.U32 R95, RZ, RZ, R93 ;  /* 0x000000ffff5f7224 */ /* 0x000fe400078e005d */
[----:B------:R-:W-:Y:S04]  /*2b50*/  VIADD R13, R14, 0xffffffc0 ;  /* 0xffffffc00e0d7836 */ /* 0x000fe80000000000 */
[--C-:B--2-4-:R-:W-:Y:S02]  /*2b60*/  IMAD.IADD R151, R42, 0x1, -R13.reuse ;  /* 0x000000012a977824 */ /* 0x114fe400078e0a0d */
[----:B------:R-:W-:Y:S03]  /*2b70*/  IMAD.IADD R150, R58, 0x1, -R13 ;  /* 0x000000013a967824 */ /* 0x000fe600078e0a0d */
[CC--:B------:R-:W-:Y:S02]  /*2b80*/  ISETP.GE.AND P0, PT, R132.reuse, R151.reuse, PT ;  /* 0x000000978400720c */ /* 0x0c0fe40003f06270 */
[CC--:B------:R-:W-:Y:S02]  /*2b90*/  ISETP.GE.AND P4, PT, R129.reuse, R151.reuse, PT ;  /* 0x000000978100720c */ /* 0x0c0fe40003f86270 */
[-C--:B------:R-:W-:Y:S02]  /*2ba0*/  ISETP.GE.AND P0, PT, R132, R150.reuse, !P0 ;  /* 0x000000968400720c */ /* 0x080fe40004706270 */
[-C--:B------:R-:W-:Y:S02]  /*2bb0*/  ISETP.GE.AND P4, PT, R129, R150.reuse, !P4 ;  /* 0x000000968100720c */ /* 0x080fe40006786270 */
[C---:B------:R-:W-:Y:S04]  /*2bc0*/  ISETP.GE.AND P2, PT, R128.reuse, R151, PT ;  /* 0x000000978000720c */ /* 0x040fe80003f46270 */
[----:B------:R-:W-:Y:S05]  /*2bd0*/  ISETP.GE.AND P2, PT, R128, R150, !P2 ;  /* 0x000000968000720c */ /* 0x000fea0005746270 */
[----:B---3--:R-:W2:Y:S01]  /*2be0*/  @P0 LD.E.128 R24, desc[UR6][R94.64] ;  /* 0x000000065e180980 */ /* 0x008ea2000c101d00 */
[----:B------:R-:W-:Y:S01]  /*2bf0*/  @P0 IMAD.MOV.U32 R2, RZ, RZ, R103 ;  /* 0x000000ffff020224 */ /* 0x000fe200078e0067 */
[C---:B------:R-:W-:Y:S01]  /*2c00*/  @P4 IADD3 R22, P1, R94.reuse, R83, RZ ;  /* 0x000000535e164210 */ /* 0x040fe20007f3e0ff */
[----:B------:R-:W-:Y:S04]  /*2c10*/  @P0 IMAD.MOV.U32 R3, RZ, RZ, R102 ;  /* 0x000000ffff030224 */ /* 0x000fe800078e0066 */
[----:B------:R-:W-:Y:S01]  /*2c20*/  @P4 IMAD.X R23, R95, 0x1, R82, P1 ;  /* 0x000000015f174824 */ /* 0x000fe200008e0652 */
[----:B--2---:R-:W-:Y:S04]  /*2c30*/  @P0 ST.E.128 desc[UR6][R2.64], R24 ;  /* 0x0000001802000985 */ /* 0x004fe8000c101d06 */
[----:B------:R-:W2:Y:S04]  /*2c40*/  @P0 LD.E.128 R4, desc[UR6][R94.64+0x80] ;  /* 0x000080065e040980 */ /* 0x000ea8000c101d00 */
[----:B--2---:R1:W-:Y:S04]  /*2c50*/  @P0 ST.E.128 desc[UR6][R2.64+0x80], R4 ;  /* 0x0000800402000985 */ /* 0x0043e8000c101d06 */
[----:B-1----:R-:W2:Y:S04]  /*2c60*/  @P0 LD.E.128 R4, desc[UR6][R94.64+0x100] ;  /* 0x000100065e040980 */ /* 0x002ea8000c101d00 */
[----:B--2---:R1:W-:Y:S04]  /*2c70*/  @P0 ST.E.128 desc[UR6][R2.64+0x100], R4 ;  /* 0x0001000402000985 */ /* 0x0043e8000c101d06 */
[----:B-1----:R-:W2:Y:S04]  /*2c80*/  @P0 LD.E.128 R4, desc[UR6][R94.64+0x180] ;  /* 0x000180065e040980 */ /* 0x002ea8000c101d00 */
[----:B--2---:R1:W-:Y:S04]  /*2c90*/  @P0 ST.E.128 desc[UR6][R2.64+0x180], R4 ;  /* 0x0001800402000985 */ /* 0x0043e8000c101d06 */
[----:B------:R-:W2:Y:S01]  /*2ca0*/  @P4 LD.E.128 R24, desc[UR6][R22.64] ;  /* 0x0000000616184980 */ /* 0x000ea2000c101d00 */
[C---:B-1----:R-:W-:Y:S04]  /*2cb0*/  @P4 LEA R2, P1, R51.reuse, R103, 0x1 ;  /* 0x0000006733024211 */ /* 0x042fe800078208ff */
[----:B------:R-:W-:Y:S05]  /*2cc0*/  @P4 LEA.HI.X R3, R51, R102, R52, 0x1, P1 ;  /* 0x0000006633034211 */ /* 0x000fea00008f0c34 */
[----:B--2---:R-:W-:Y:S04]  /*2cd0*/  @P4 ST.E.128 desc[UR6][R2.64], R24 ;  /* 0x0000001802004985 */ /* 0x004fe8000c101d06 */
[----:B------:R-:W2:Y:S04]  /*2ce0*/  @P4 LD.E.128 R4, desc[UR6][R22.64+0x80] ;  /* 0x0000800616044980 */ /* 0x000ea8000c101d00 */
[----:B--2---:R1:W-:Y:S04]  /*2cf0*/  @P4 ST.E.128 desc[UR6][R2.64+0x80], R4 ;  /* 0x0000800402004985 */ /* 0x0043e8000c101d06 */
[----:B-1----:R-:W2:Y:S04]  /*2d00*/  @P4 LD.E.128 R4, desc[UR6][R22.64+0x100] ;  /* 0x0001000616044980 */ /* 0x002ea8000c101d00 */
[----:B--2---:R1:W-:Y:S04]  /*2d10*/  @P4 ST.E.128 desc[UR6][R2.64+0x100], R4 ;  /* 0x0001000402004985 */ /* 0x0043e8000c101d06 */
[----:B-1----:R1:W2:Y:S02]  /*2d20*/  @P4 LD.E.128 R4, desc[UR6][R22.64+0x180] ;  /* 0x0001800616044980 */ /* 0x0022a4000c101d00 */
[----:B-1----:R-:W-:Y:S05]  /*2d30*/  @P2 IADD3 R22, P1, R94, R85, RZ ;  /* 0x000000555e162210 */ /* 0x002fea0007f3e0ff */
[----:B------:R-:W-:Y:S01]  /*2d40*/  @P2 IMAD.X R23, R95, 0x1, R84, P1 ;  /* 0x000000015f172824 */ /* 0x000fe200008e0654 */
[----:B--2---:R1:W-:Y:S04]  /*2d50*/  @P4 ST.E.128 desc[UR6][R2.64+0x180], R4 ;  /* 0x0001800402004985 */ /* 0x0043e8000c101d06 */
[----:B------:R-:W2:Y:S01]  /*2d60*/  @P2 LD.E.128 R24, desc[UR6][R22.64] ;  /* 0x0000000616182980 */ /* 0x000ea2000c101d00 */
[----:B-1----:R-:W-:Y:S05]  /*2d70*/  @P2 IADD3 R2, P1, R103, R61, RZ ;  /* 0x0000003d67022210 */ /* 0x002fea0007f3e0ff */
[----:B------:R-:W-:Y:S01]  /*2d80*/  @P2 IMAD.X R3, R102, 0x1, R62, P1 ;  /* 0x0000000166032824 */ /* 0x000fe200008e063e */
[C---:B------:R-:W-:Y:S04]  /*2d90*/  ISETP.GE.AND P1, PT, R127.reuse, R151, PT ;  /* 0x000000977f00720c */ /* 0x040fe80003f26270 */
[----:B------:R-:W-:Y:S01]  /*2da0*/  ISETP.GE.AND P1, PT, R127, R150, !P1 ;  /* 0x000000967f00720c */ /* 0x000fe20004f26270 */
        /* <DEDUP_REMOVED lines=11> */
[----:B------:R-:W-:Y:S05]  /*2e60*/  @P1 IMAD.X R3, R102, 0x1, R60, P2 ;  /* 0x0000000166031824 */ /* 0x000fea00010e063c */
[----:B--2---:R-:W-:Y:S04]  /*2e70*/  @P1 ST.E.128 desc[UR6][R2.64], R24 ;  /* 0x0000001802001985 */ /* 0x004fe8000c101d06 */
[----:B------:R-:W2:Y:S04]  /*2e80*/  @P1 LD.E.128 R4, desc[UR6][R22.64+0x80] ;  /* 0x0000800616041980 */ /* 0x000ea8000c101d00 */
[----:B--2---:R1:W-:Y:S04]  /*2e90*/  @P1 ST.E.128 desc[UR6][R2.64+0x80], R4 ;  /* 0x0000800402001985 */ /* 0x0043e8000c101d06 */
[----:B-1----:R-:W2:Y:S04]  /*2ea0*/  @P1 LD.E.128 R4, desc[UR6][R22.64+0x100] ;  /* 0x0001000616041980 */ /* 0x002ea8000c101d00 */
[----:B--2---:R1:W-:Y:S04]  /*2eb0*/  @P1 ST.E.128 desc[UR6][R2.64+0x100], R4 ;  /* 0x0001000402001985 */ /* 0x0043e8000c101d06 */
[----:B-1----:R-:W2:Y:S04]  /*2ec0*/  @P1 LD.E.128 R4, desc[UR6][R22.64+0x180] ;  /* 0x0001800616041980 */ /* 0x002ea8000c101d00 */
[----:B--2---:R1:W-:Y:S04]  /*2ed0*/  @P1 ST.E.128 desc[UR6][R2.64+0x180], R4 ;  /* 0x0001800402001985 */ /* 0x0043e8000c101d06 */
[----:B------:R-:W2:Y:S04]  /*2ee0*/  LD.E R15, desc[UR6][R18.64+0xd0] ;  /* 0x0000d006120f7980 */ /* 0x000ea8000c101900 */
[----:B------:R-:W3:Y:S01]  /*2ef0*/  LD.E R93, desc[UR6][R18.64+0x130] ;  /* 0x00013006125d7980 */ /* 0x000ee2000c101900 */
[----:B--2---:R-:W-:Y:S01]  /*2f00*/  ISETP.NE.AND P2, PT, R15, RZ, PT ;  /* 0x000000ff0f00720c */ /* 0x004fe20003f45270 */
[----:B---3--:R-:W-:Y:S05]  /*2f10*/  IMAD.U32 R93, R93, -0x40, RZ ;  /* 0xffffffc05d5d7824 */ /* 0x008fea00078e00ff */
[C---:B------:R-:W-:Y:S04]  /*2f20*/  LEA R94, P1, R93.reuse, R94, 0x1 ;  /* 0x0000005e5d5e7211 */ /* 0x040fe800078208ff */
[----:B------:R-:W-:Y:S03]  /*2f30*/  LEA.HI.X.SX32 R93, R93, R95, 0x1, P1 ;  /* 0x0000005f5d5d7211 */ /* 0x000fe600008f0eff */
[----:B-1----:R-:W-:Y:S06]  /*2f40*/  @!P2 BRA `(.L_x_4078) ;  /* 0x0000008c0044a947 */ /* 0x002fec0003800000 */
        /* <DEDUP_REMOVED lines=11> */
[----:B------:R-:W-:Y:S01]  /*3000*/  ISETP.GE.AND P0, PT, R16, R15, PT ;  /* 0x0000000f1000720c */ /* 0x000fe20003f06270 */
[----:B------:R-:W-:Y:S01]  /*3010*/  IMAD.MOV.U32 R31, RZ, RZ, R96 ;  /* 0x000000ffff1f7224 */ /* 0x000fe200078e0060 */
[----:B------:R-:W-:Y:S02]  /*3020*/  MOV R30, R97 ;  /* 0x00000061001e7202 */ /* 0x000fe40000000f00 */
[----:B------:R-:W-:Y:S03]  /*3030*/  ISETP.GE.AND P1, PT, R12, R15, PT ;  /* 0x0000000f0c00720c */ /* 0x000fe60003f26270 */
        /* <DEDUP_REMOVED lines=9> */
[----:B----4-:R-:W-:Y:S01]  /*30d0*/  @!P0 SHF.L.U32 R7, R2, 0x10, RZ ;  /* 0x0000001002078819 */ /* 0x010fe200000006ff */
[C---:B------:R-:W-:Y:S01]  /*30e0*/  @!P0 IMAD.U32 R4, R3.reuse, 0x10000, RZ ;  /* 0x0001000003048824 */ /* 0x040fe200078e00ff */
[----:B------:R-:W-:Y:S01]  /*30f0*/  @!P0 LOP3.LUT R5, R3, 0xffff0000, RZ, 0xc0, !PT ;  /* 0xffff000003058812 */ /* 0x000fe200078ec0ff */
[----:B------:R-:W-:Y:S01]  /*3100*/  @!P0 FMUL.FTZ R32, R0, R8 ;  /* 0x0000000800208220 */ /* 0x000fe20000410000 */
[----:B------:R-:W-:Y:S01]  /*3110*/  @!P0 LOP3.LUT R6, R2, 0xffff0000, RZ, 0xc0, !PT ;  /* 0xffff000002068812 */ /* 0x000fe200078ec0ff */
[----:B------:R-:W-:Y:S01]  /*3120*/  @!P0 FMUL.FTZ R0, R0, R7 ;  /* 0x0000000700008220 */ /* 0x000fe20000410000 */
[----:B------:R-:W-:Y:S02]  /*3130*/  @!P0 SHF.L.U32 R3, R24, 0x10, RZ ;  /* 0x0000001018038819 */ /* 0x000fe400000006ff */
[----:B------:R-:W-:Y:S03]  /*3140*/  @!P0 LOP3.LUT R2, R25, 0xffff0000, RZ, 0xc0, !PT ;  /* 0xffff000019028812 */ /* 0x000fe600078ec0ff */
[----:B------:R-:W-:Y:S01]  /*3150*/  @!P0 FFMA.FTZ R0, R8, R3, R0 ;  /* 0x0000000308008223 */ /* 0x000fe20000010000 */
[----:B------:R-:W-:Y:S01]  /*3160*/  @!P0 FFMA.FTZ R32, R3, R7, -R32 ;  /* 0x0000000703208223 */ /* 0x000fe20000010820 */
[----:B------:R-:W-:Y:S01]  /*3170*/  @!P0 LOP3.LUT R3, R26, 0xffff0000, RZ, 0xc0, !PT ;  /* 0xffff00001a038812 */ /* 0x000fe200078ec0ff */
[----:B------:R-:W-:Y:S01]  /*3180*/  @!P0 IMAD.U32 R8, R25, 0x10000, RZ ;  /* 0x0001000019088824 */ /* 0x000fe200078e00ff */
[----:B------:R-:W-:Y:S01]  /*3190*/  @!P0 LOP3.LUT R7, R27, 0xffff0000, RZ, 0xc0, !PT ;  /* 0xffff00001b078812 */ /* 0x000fe200078ec0ff */
[----:B------:R-:W-:Y:S01]  /*31a0*/  @!P0 FMUL.FTZ R33, R2, R22 ;  /* 0x0000001602218220 */ /* 0x000fe20000410000 */
[----:B------:R-:W-:Y:S01]  /*31b0*/  @!P0 F2FP.BF16.F32.PACK_AB R0, R0, R32 ;  /* 0x000000200000823e */ /* 0x000fe200000010ff */
[-C--:B------:R-:W-:Y:S01]  /*31c0*/  @!P0 FMUL.FTZ R2, R2, R6.reuse ;  /* 0x0000000602028220 */ /* 0x080fe20000410000 */
[C---:B------:R-:W-:Y:S01]  /*31d0*/  @!P0 FMUL.FTZ R34, R3.reuse, R23 ;  /* 0x0000001703228220 */ /* 0x040fe20000410000 */
[----:B------:R-:W-:Y:S01]  /*31e0*/  @!P0 FFMA.FTZ R33, R8, R6, -R33 ;  /* 0x0000000608218223 */ /* 0x000fe20000010821 */
[----:B------:R-:W-:Y:S01]  /*31f0*/  @!P0 SHF.L.U32 R6, R26, 0x10, RZ ;  /* 0x000000101a068819 */ /* 0x000fe200000006ff */
[----:B------:R-:W-:Y:S01]  /*3200*/  @!P0 FMUL.FTZ R3, R3, R4 ;  /* 0x0000000403038220 */ /* 0x000fe20000410000 */
[----:B------:R-:W-:Y:S01]  /*3210*/  @!P0 MOV R24, R0 ;  /* 0x0000000000188202 */ /* 0x000fe20000000f00 */
[C---:B------:R-:W-:Y:S01]  /*3220*/  @!P0 FMUL.FTZ R35, R7.reuse, R28 ;  /* 0x0000001c07238220 */ /* 0x040fe20000410000 */
[----:B------:R-:W-:Y:S01]  /*3230*/  @!P0 FFMA.FTZ R2, R22, R8, R2 ;  /* 0x0000000816028223 */ /* 0x000fe20000010002 */
[----:B------:R-:W-:Y:S01]  /*3240*/  @!P0 FFMA.FTZ R34, R6, R4, -R34 ;  /* 0x0000000406228223 */ /* 0x000fe20000010822 */
[-C--:B------:R-:W-:Y:S01]  /*3250*/  @!P0 FMUL.FTZ R4, R7, R5.reuse ;  /* 0x0000000507048220 */ /* 0x080fe20000410000 */
[----:B------:R-:W-:Y:S01]  /*3260*/  @!P0 FFMA.FTZ R3, R23, R6, R3 ;  /* 0x0000000617038223 */ /* 0x000fe20000010003 */
[----:B------:R-:W-:Y:S01]  /*3270*/  @!P0 FFMA.FTZ R35, R29, R5, -R35 ;  /* 0x000000051d238223 */ /* 0x000fe20000010823 */
[----:B------:R-:W-:Y:S01]  /*3280*/  @!P0 F2FP.BF16.F32.PACK_AB R2, R2, R33 ;  /* 0x000000210202823e */ /* 0x000fe200000010ff */
[----:B------:R-:W-:Y:S02]  /*3290*/  @!P0 FFMA.FTZ R4, R28, R29, R4 ;  /* 0x0000001d1c048223 */ /* 0x000fe40000010004 */
[----:B------:R-:W-:Y:S02]  /*32a0*/  @!P0 F2FP.BF16.F32.PACK_AB R3, R3, R34 ;  /* 0x000000220303823e */ /* 0x000fe400000010ff */
[----:B------:R-:W-:Y:S01]  /*32b0*/  @!P0 IMAD.MOV.U32 R25, RZ, RZ, R2 ;  /* 0x000000ffff198224 */ /* 0x000fe200078e0002 */
[----:B------:R-:W-:Y:S02]  /*32c0*/  @!P0 F2FP.BF16.F32.PACK_AB R4, R4, R35 ;  /* 0x000000230404823e */ /* 0x000fe400000010ff */
[----:B------:R-:W-:Y:S03]  /*32d0*/  @!P0 MOV R26, R3 ;  /* 0x00000003001a8202 */ /* 0x000fe60000000f00 */
[----:B------:R-:W-:Y:S01]  /*32e0*/  @!P0 IMAD.MOV.U32 R27, RZ, RZ, R4 ;  /* 0x000000ffff1b8224 */ /* 0x000fe200078e0004 */
[----:B------:R-:W-:Y:S04]  /*32f0*/  ISETP.GE.AND P0, PT, R11, R15, PT ;  /* 0x0000000f0b00720c */ /* 0x000fe80003f06270 */
[----:B------:R1:W-:Y:S08]  /*3300*/  ST.E.128 desc[UR6][R146.64], R24 ;  /* 0x0000001892007985 */ /* 0x0003f0000c101d06 */
[----:B------:R-:W2:Y:S06]  /*3310*/  @!P1 LD.E.64 R28, desc[UR6][R40.64+0x40] ;  /* 0x00004006281c9980 */ /* 0x000eac000c101b00 */
[----:B------:R-:W3:Y:S06]  /*3320*/  @!P1 LD.E.64 R2, desc[UR6][R20.64+0x40] ;  /* 0x0000400614029980 */ /* 0x000eec000c101b00 */
[----:B-1----:R-:W4:Y:S01]  /*3330*/  LD.E.128 R24, desc[UR6][R30.64+0x80] ;  /* 0x000080061e187980 */ /* 0x002f22000c101d00 */
[C---:B--2---:R-:W-:Y:S01]  /*3340*/  @!P1 SHF.L.U32 R8, R28.reuse, 0x10, RZ ;  /* 0x000000101c089819 */ /* 0x044fe200000006ff */
[C---:B------:R-:W-:Y:S01]  /*3350*/  @!P1 IMAD.U32 R23, R29.reuse, 0x10000, RZ ;  /* 0x000100001d179824 */ /* 0x040fe200078e00ff */
[----:B------:R-:W-:Y:S02]  /*3360*/  @!P1 LOP3.LUT R22, R28, 0xffff0000, RZ, 0xc0, !PT ;  /* 0xffff00001c169812 */ /* 0x000fe400078ec0ff */
[----:B------:R-:W-:Y:S02]  /*3370*/  @!P1 LOP3.LUT R28, R29, 0xffff0000, RZ, 0xc0, !PT ;  /* 0xffff00001d1c9812 */ /* 0x000fe400078ec0ff */
[C---:B---3--:R-:W-:Y:S01]  /*3380*/  @!P1 SHF.L.U32 R7, R2.reuse, 0x10, RZ ;  /* 0x0000001002079819 */ /* 0x048fe200000006ff */
[C---:B------:R-:W-:Y:S01]  /*3390*/  @!P1 IMAD.U32 R4, R3.reuse, 0x10000, RZ ;  /* 0x0001000003049824 */ /* 0x040fe200078e00ff */
[----:B------:R-:W-:Y:S02]  /*33a0*/  @!P1 LOP3.LUT R5, R3, 0xffff0000, RZ, 0xc0, !PT ;  /* 0xffff000003059812 */ /* 0x000fe400078ec0ff */
[----:B------:R-:W-:Y:S02]  /*33b0*/  @!P1 LOP3.LUT R6, R2, 0xffff0000, RZ, 0xc0, !PT ;  /* 0xffff000002069812 */ /* 0x000fe400078ec0ff */
[C---:B----4-:R-:W-:Y:S02]  /*33c0*/  @!P1 LOP3.LUT R0, R24.reuse, 0xffff0000, RZ, 0xc0, !PT ;  /* 0xffff000018009812 */ /* 0x050fe400078ec0ff */
[----:B------:R-:W-:Y:S02]  /*33d0*/  @!P1 SHF.L.U32 R3, R24, 0x10, RZ ;  /* 0x0000001018039819 */ /* 0x000fe400000006ff */
[----:B------:R-:W-:Y:S01]  /*33e0*/  @!P1 LOP3.LUT R2, R25, 0xffff0000, RZ, 0xc0, !PT ;  /* 0xffff000019029812 */ /* 0x000fe200078ec0ff */
[C---:B------:R-:W-:Y:S01]  /*33f0*/  @!P1 FMUL.FTZ R32, R0.reuse, R8 ;  /* 0x0000000800209220 */ /* 0x040fe20000410000 */
[----:B------:R-:W-:Y:S01]  /*3400*/  @!P1 SHF.L.U32 R29, R27, 0x10, RZ ;  /* 0x000000101b1d9819 */ /* 0x000fe200000006ff */
[-C--:B------:R-:W-:Y:S02]  /*3410*/  @!P1 FMUL.FTZ R0, R0, R7.reuse ;  /* 0x0000000700009220 */ /* 0x080fe40000410000 */
[----:B------:R-:W-:Y:S01]  /*3420*/  @!P1 FFMA.FTZ R32, R3, R7, -R32 ;  /* 0x0000000703209223 */ /* 0x000fe20000010820 */
[----:B------:R-:W-:Y:S01]  /*3430*/  @!P1 LOP3.LUT R7, R27, 0xffff0000, RZ, 0xc0, !PT ;  /* 0xffff00001b079812 */ /* 0x000fe200078ec0ff */
[----:B------:R-:W-:Y:S01]  /*3440*/  @!P1 FFMA.FTZ R0, R8, R3, R0 ;  /* 0x0000000308009223 */ /* 0x000fe20000010000 */
[----:B------:R-:W-:Y:S01]  /*3450*/  @!P1 SHF.L.U32 R8, R25, 0x10, RZ ;  /* 0x0000001019089819 */ /* 0x000fe200000006ff */
[----:B------:R-:W-:Y:S01]  /*3460*/  @!P1 FMUL.FTZ R33, R2, R22 ;  /* 0x0000001602219220 */ /* 0x000fe20000410000 */
[----:B------:R-:W-:Y:S01]  /*3470*/  @!P1 LOP3.LUT R3, R26, 0xffff0000, RZ, 0xc0, !PT ;  /* 0xffff00001a039812 */ /* 0x000fe200078ec0ff */
[----:B------:R-:W-:Y:S01]  /*3480*/  @!P1 FMUL.FTZ R2, R2, R6 ;  /* 0x0000000602029220 */ /* 0x000fe20000410000 */
[----:B------:R-:W-:Y:S01]  /*3490*/  @!P1 F2FP.BF16.F32.PACK_AB R0, R0, R32 ;  /* 0x000000200000923e */ /* 0x000fe200000010ff */
[----:B------:R-:W-:Y:S01]  /*34a0*/  @!P1 FFMA.FTZ R33, R8, R6, -R33 ;  /* 0x0000000608219223 */ /* 0x000fe20000010821 */
[----:B------:R-:W-:Y:S02]  /*34b0*/  @!P1 IMAD.U32 R6, R26, 0x10000, RZ ;  /* 0x000100001a069824 */ /* 0x000fe400078e00ff */
        /* <DEDUP_REMOVED lines=106> */
.L_x_4081:
[----:B------:R-:W-:Y:S05]  /*3b60*/  BSYNC B0 ;  /* 0x0000000000007941 */ /* 0x000fea0003800000 */
.L_x_4080:
[----:B------:R-:W-:Y:S04]  /*3b70*/  BSSY B0, `(.L_x_4082) ;  /* 0x00000c0000007945 */ /* 0x000fe80003800000 */
[----:B------:R-:W-:Y:S05]  /*3b80*/  @!P4 BRA `(.L_x_4083) ;  /* 0x0000000800f8c947 */ /* 0x000fea0003800000 */
[----:B------:R-:W-:Y:S02]  /*3b90*/  SHF.L.U32 R32, R130, 0x1, RZ ;  /* 0x0000000182207819 */ /* 0x000fe400000006ff */
[C---:B------:R-:W-:Y:S02]  /*3ba0*/  LEA R36, P1, R67.reuse, R97, 0x1 ;  /* 0x0000006143247211 */ /* 0x040fe400078208ff */
[-C--:B------:R-:W-:Y:S02]  /*3bb0*/  ISETP.GE.AND P0, PT, R16, R15.reuse, PT ;  /* 0x0000000f1000720c */ /* 0x080fe40003f06270 */
[----:B------:R-:W-:Y:S02]  /*3bc0*/  IADD3 R6, P4, R20, R32, RZ ;  /* 0x0000002014067210 */ /* 0x000fe40007f9e0ff */
[----:B------:R-:W-:Y:S02]  /*3bd0*/  LEA.HI.X R37, R67, R96, R66, 0x1, P1 ;  /* 0x0000006043257211 */ /* 0x000fe400008f0c42 */
[----:B------:R-:W-:Y:S02]  /*3be0*/  SHF.L.U64.HI R0, R130, 0x1, R115 ;  /* 0x0000000182007819 */ /* 0x000fe40000010273 */
[----:B------:R-:W-:Y:S01]  /*3bf0*/  IADD3 R32, P1, R40, R32, RZ ;  /* 0x0000002028207210 */ /* 0x000fe20007f3e0ff */
[----:B-1----:R-:W2:Y:S02]  /*3c00*/  LD.E.128 R24, desc[UR6][R36.64] ;  /* 0x0000000624187980 */ /* 0x002ea4000c101d00 */
[----:B------:R-:W-:Y:S01]  /*3c10*/  IMAD.X R7, R21, 0x1, R0, P4 ;  /* 0x0000000115077824 */ /* 0x000fe200020e0600 */
[----:B------:R-:W-:Y:S02]  /*3c20*/  IADD3.X R33, R41, R0, RZ, P1, !PT ;  /* 0x0000000029217210 */ /* 0x000fe40000ffe4ff */
[----:B------:R-:W-:Y:S03]  /*3c30*/  ISETP.GE.AND P1, PT, R12, R15, PT ;  /* 0x0000000f0c00720c */ /* 0x000fe60003f26270 */
[----:B------:R-:W3:Y:S06]  /*3c40*/  @!P0 LD.E.64 R30, desc[UR6][R32.64] ;  /* 0x00000006201e8980 */ /* 0x000eec000c101b00 */
[----:B------:R-:W4:Y:S01]  /*3c50*/  @!P0 LD.E.64 R2, desc[UR6][R6.64] ;  /* 0x0000000606028980 */ /* 0x000f22000c101b00 */
[----:B--2---:R-:W-:Y:S02]  /*3c60*/  @!P0 LOP3.LUT R0, R24, 0xffff0000, RZ, 0xc0, !PT ;  /* 0xffff000018008812 */ /* 0x004fe400078ec0ff */
[C---:B---3--:R-:W-:Y:S01]  /*3c70*/  @!P0 LOP3.LUT R28, R30.reuse, 0xffff0000, RZ, 0xc0, !PT ;  /* 0xffff00001e1c8812 */ /* 0x048fe200078ec0ff */
[----:B------:R-:W-:Y:S01]  /*3c80*/  @!P0 IMAD.U32 R23, R30, 0x10000, RZ ;  /* 0x000100001e178824 */ /* 0x000fe200078e00ff */
[C---:B------:R-:W-:Y:S01]  /*3c90*/  @!P0 LOP3.LUT R30, R31.reuse, 0xffff0000, RZ, 0xc0, !PT ;  /* 0xffff00001f1e8812 */ /* 0x040fe200078ec0ff */
[----:B------:R-:W-:Y:S01]  /*3ca0*/  @!P0 IMAD.U32 R29, R31, 0x10000, RZ ;  /* 0x000100001f1d8824 */ /* 0x000fe200078e00ff */
[----:B------:R-:W-:Y:S01]  /*3cb0*/  @!P0 SHF.L.U32 R31, R27, 0x10, RZ ;  /* 0x000000101b1f8819 */ /* 0x000fe200000006ff */
        /* <DEDUP_REMOVED lines=17> */
[----:B------:R-:W-:Y:S01]  /*3dd0*/  LEA R34, P4, R54, R146, 0x1 ;  /* 0x0000009236227211 */ /* 0x000fe200078808ff */
        /* <DEDUP_REMOVED lines=11> */
[----:B------:R-:W-:Y:S01]  /*3e90*/  LEA.HI.X R35, R54, R147, R55, 0x1, P4 ;  /* 0x0000009336237211 */ /* 0x000fe200020f0c37 */
[----:B------:R-:W-:Y:S01]  /*3ea0*/  @!P0 IMAD.MOV.U32 R24, RZ, RZ, R0 ;  /* 0x000000ffff188224 */ /* 0x000fe200078e0000 */
[----:B------:R-:W-:Y:S02]  /*3eb0*/  @!P0 F2FP.BF16.F32.PACK_AB R3, R3, R38 ;  /* 0x000000260303823e */ /* 0x000fe400000010ff */
[----:B------:R-:W-:Y:S02]  /*3ec0*/  @!P0 F2FP.BF16.F32.PACK_AB R4, R4, R5 ;  /* 0x000000050404823e */ /* 0x000fe400000010ff */
[----:B------:R-:W-:Y:S01]  /*3ed0*/  @!P0 MOV R25, R2 ;  /* 0x0000000200198202 */ /* 0x000fe20000000f00 */
[----:B------:R-:W-:Y:S01]  /*3ee0*/  @!P0 IMAD.MOV.U32 R26, RZ, RZ, R3 ;  /* 0x000000ffff1a8224 */ /* 0x000fe200078e0003 */
[----:B------:R-:W-:Y:S02]  /*3ef0*/  @!P0 MOV R27, R4 ;  /* 0x00000004001b8202 */ /* 0x000fe40000000f00 */
[----:B------:R-:W-:Y:S03]  /*3f00*/  ISETP.GE.AND P0, PT, R11, R15, PT ;  /* 0x0000000f0b00720c */ /* 0x000fe60003f06270 */
[----:B------:R1:W-:Y:S08]  /*3f10*/  ST.E.128 desc[UR6][R34.64], R24 ;  /* 0x0000001822007985 */ /* 0x0003f0000c101d06 */
[----:B------:R-:W2:Y:S06]  /*3f20*/  @!P1 LD.E.64 R30, desc[UR6][R32.64+0x40] ;  /* 0x00004006201e9980 */ /* 0x000eac000c101b00 */
[----:B------:R-:W3:Y:S06]  /*3f30*/  @!P1 LD.E.64 R2, desc[UR6][R6.64+0x40] ;  /* 0x0000400606029980 */ /* 0x000eec000c101b00 */
[----:B-1----:R-:W4:Y:S01]  /*3f40*/  LD.E.128 R24, desc[UR6][R36.64+0x80] ;  /* 0x0000800624187980 */ /* 0x002f22000c101d00 */
[C---:B--2---:R-:W-:Y:S01]  /*3f50*/  @!P1 LOP3.LUT R28, R30.reuse, 0xffff0000, RZ, 0xc0, !PT ;  /* 0xffff00001e1c9812 */ /* 0x044fe200078ec0ff */
[----:B------:R-:W-:Y:S01]  /*3f60*/  @!P1 IMAD.U32 R23, R30, 0x10000, RZ ;  /* 0x000100001e179824 */ /* 0x000fe200078e00ff */
[C---:B------:R-:W-:Y:S02]  /*3f70*/  @!P1 SHF.L.U32 R29, R31.reuse, 0x10, RZ ;  /* 0x000000101f1d9819 */ /* 0x040fe400000006ff */
[----:B------:R-:W-:Y:S02]  /*3f80*/  @!P1 LOP3.LUT R30, R31, 0xffff0000, RZ, 0xc0, !PT ;  /* 0xffff00001f1e9812 */ /* 0x000fe400078ec0ff */
[C---:B---3--:R-:W-:Y:S01]  /*3f90*/  @!P1 SHF.L.U32 R4, R3.reuse, 0x10, RZ ;  /* 0x0000001003049819 */ /* 0x048fe200000006ff */
[C---:B------:R-:W-:Y:S01]  /*3fa0*/  @!P1 IMAD.U32 R22, R2.reuse, 0x10000, RZ ;  /* 0x0001000002169824 */ /* 0x040fe200078e00ff */
[----:B------:R-:W-:Y:S02]  /*3fb0*/  @!P1 LOP3.LUT R5, R3, 0xffff0000, RZ, 0xc0, !PT ;  /* 0xffff000003059812 */ /* 0x000fe400078ec0ff */
[----:B------:R-:W-:Y:S02]  /*3fc0*/  @!P1 LOP3.LUT R8, R2, 0xffff0000, RZ, 0xc0, !PT ;  /* 0xffff000002089812 */ /* 0x000fe400078ec0ff */
[C---:B----4-:R-:W-:Y:S01]  /*3fd0*/  @!P1 LOP3.LUT R0, R24.reuse, 0xffff0000, RZ, 0xc0, !PT ;  /* 0xffff000018009812 */ /* 0x050fe200078ec0ff */
[----:B------:R-:W-:Y:S01]  /*3fe0*/  @!P1 IMAD.U32 R3, R24, 0x10000, RZ ;  /* 0x0001000018039824 */ /* 0x000fe200078e00ff */
[----:B------:R-:W-:Y:S02]  /*3ff0*/  @!P1 LOP3.LUT R2, R25, 0xffff0000, RZ, 0xc0, !PT ;  /* 0xffff000019029812 */ /* 0x000fe400078ec0ff */
[----:B------:R-:W-:Y:S01]  /*4000*/  @!P1 SHF.L.U32 R31, R27, 0x10, RZ ;  /* 0x000000101b1f9819 */ /* 0x000fe200000006ff */
[C---:B------:R-:W-:Y:S01]  /*4010*/  @!P1 FMUL.FTZ R38, R0.reuse, R23 ;  /* 0x0000001700269220 */ /* 0x040fe20000410000 */
[----:B------:R-:W-:Y:S01]  /*4020*/  @!P1 FMUL.FTZ R0, R0, R22 ;  /* 0x0000001600009220 */ /* 0x000fe20000410000 */
[C---:B------:R-:W-:Y:S01]  /*4030*/  @!P1 FMUL.FTZ R39, R2.reuse, R28 ;  /* 0x0000001c02279220 */ /* 0x040fe20000410000 */
[----:B------:R-:W-:Y:S01]  /*4040*/  @!P1 FMUL.FTZ R2, R2, R8 ;  /* 0x0000000802029220 */ /* 0x000fe20000410000 */
[----:B------:R-:W-:Y:S01]  /*4050*/  @!P1 FFMA.FTZ R38, R3, R22, -R38 ;  /* 0x0000001603269223 */ /* 0x000fe20000010826 */
[----:B------:R-:W-:Y:S01]  /*4060*/  @!P1 LOP3.LUT R22, R27, 0xffff0000, RZ, 0xc0, !PT ;  /* 0xffff00001b169812 */ /* 0x000fe200078ec0ff */
[----:B------:R-:W-:Y:S01]  /*4070*/  @!P1 FFMA.FTZ R0, R23, R3, R0 ;  /* 0x0000000317009223 */ /* 0x000fe20000010000 */
[----:B------:R-:W-:Y:S02]  /*4080*/  @!P1 SHF.L.U32 R23, R25, 0x10, RZ ;  /* 0x0000001019179819 */ /* 0x000fe400000006ff */
[----:B------:R-:W-:Y:S01]  /*4090*/  @!P1 LOP3.LUT R3, R26, 0xffff0000, RZ, 0xc0, !PT ;  /* 0xffff00001a039812 */ /* 0x000fe200078ec0ff */
[----:B------:R-:W-:Y:S01]  /*40a0*/  @!P1 FMUL.FTZ R45, R22, R30 ;  /* 0x0000001e162d9220 */ /* 0x000fe20000410000 */
[----:B------:R-:W-:Y:S01]  /*40b0*/  @!P1 F2FP.BF16.F32.PACK_AB R0, R0, R38 ;  /* 0x000000260000923e */ /* 0x000fe200000010ff */
[----:B------:R-:W-:Y:S01]  /*40c0*/  @!P1 FFMA.FTZ R39, R23, R8, -R39 ;  /* 0x0000000817279223 */ /* 0x000fe20000010827 */
[----:B------:R-:W-:Y:S02]  /*40d0*/  @!P1 IMAD.U32 R8, R26, 0x10000, RZ ;  /* 0x000100001a089824 */ /* 0x000fe400078e00ff */
[C---:B------:R-:W-:Y:S01]  /*40e0*/  @!P1 FMUL.FTZ R44, R3.reuse, R29 ;  /* 0x0000001d032c9220 */ /* 0x040fe20000410000 */
[-C--:B------:R-:W-:Y:S01]  /*40f0*/  @!P1 FMUL.FTZ R3, R3, R4.reuse ;  /* 0x0000000403039220 */ /* 0x080fe20000410000 */
[----:B------:R-:W-:Y:S01]  /*4100*/  @!P1 FFMA.FTZ R2, R28, R23, R2 ;  /* 0x000000171c029223 */ /* 0x000fe20000010002 */
[-C--:B------:R-:W-:Y:S01]  /*4110*/  @!P1 FFMA.FTZ R45, R31, R5.reuse, -R45 ;  /* 0x000000051f2d9223 */ /* 0x080fe2000001082d */
[----:B------:R-:W-:Y:S01]  /*4120*/  @!P1 FFMA.FTZ R44, R8, R4, -R44 ;  /* 0x00000004082c9223 */ /* 0x000fe2000001082c */
[----:B------:R-:W-:Y:S01]  /*4130*/  @!P1 FMUL.FTZ R4, R22, R5 ;  /* 0x0000000516049220 */ /* 0x000fe20000410000 */
[----:B------:R-:W-:Y:S01]  /*4140*/  @!P1 FFMA.FTZ R3, R29, R8, R3 ;  /* 0x000000081d039223 */ /* 0x000fe20000010003 */
[----:B------:R-:W-:Y:S01]  /*4150*/  @!P1 F2FP.BF16.F32.PACK_AB R2, R2, R39 ;  /* 0x000000270202923e */ /* 0x000fe200000010ff */
[----:B------:R-:W-:Y:S02]  /*4160*/  @!P1 IMAD.MOV.U32 R24, RZ, RZ, R0 ;  /* 0x000000ffff189224 */ /* 0x000fe400078e0000 */
[----:B------:R-:W-:Y:S01]  /*4170*/  @!P1 FFMA.FTZ R4, R30, R31, R4 ;  /* 0x0000001f1e049223 */ /* 0x000fe20000010004 */
[----:B------:R-:W-:Y:S02]  /*4180*/  @!P1 F2FP.BF16.F32.PACK_AB R3, R3, R44 ;  /* 0x0000002c0303923e */ /* 0x000fe400000010ff */
[----:B------:R-:W-:Y:S02]  /*4190*/  @!P1 MOV R25, R2 ;  /* 0x0000000200199202 */ /* 0x000fe40000000f00 */
[----:B------:R-:W-:Y:S01]  /*41a0*/  @!P1 F2FP.BF16.F32.PACK_AB R4, R4, R45 ;  /* 0x0000002d0404923e */ /* 0x000fe200000010ff */
[----:B------:R-:W-:Y:S03]  /*41b0*/  @!P1 IMAD.MOV.U32 R26, RZ, RZ, R3 ;  /* 0x000000ffff1a9224 */ /* 0x000fe600078e0003 */
        /* <DEDUP_REMOVED lines=91> */
.L_x_4083:
[----:B------:R-:W-:Y:S05]  /*4770*/  BSYNC B0 ;  /* 0x0000000000007941 */ /* 0x000fea0003800000 */
.L_x_4082:
        /* <DEDUP_REMOVED lines=9> */
[----:B-12---:R-:W2:Y:S02]  /*4810*/  LD.E.128 R24, desc[UR6][R36.64] ;  /* 0x0000000624187980 */ /* 0x006ea4000c101d00 */
        /* <DEDUP_REMOVED lines=182> */
.L_x_4085:
[----:B------:R-:W-:Y:S05]  /*5380*/  BSYNC B0 ;  /* 0x0000000000007941 */ /* 0x000fea0003800000 */
.L_x_4084:
[----:B------:R-:W-:Y:S04]  /*5390*/  BSSY B0, `(.L_x_4086) ;  /* 0x00000c4000007945 */ /* 0x000fe80003800000 */
[----:B------:R-:W-:Y:S05]  /*53a0*/  @!P2 BRA `(.L_x_4087) ;  /* 0x0000000c0008a947 */ /* 0x000fea0003800000 */
[----:B------:R-:W-:Y:S01]  /*53b0*/  SHF.L.U32 R32, R124, 0x1, RZ ;  /* 0x000000017c207819 */ /* 0x000fe200000006ff */
[----:B------:R-:W-:Y:S01]  /*53c0*/  IMAD R2, R149, 0x60, RZ ;  /* 0x0000006095027824 */ /* 0x000fe200078e02ff */
[----:B------:R-:W-:Y:S01]  /*53d0*/  MOV R37, R96 ;  /* 0x0000006000257202 */ /* 0x000fe20000000f00 */
[----:B------:R-:W-:Y:S01]  /*53e0*/  IMAD.MOV.U32 R36, RZ, RZ, R97 ;  /* 0x000000ffff247224 */ /* 0x000fe200078e0061 */
[-C--:B------:R-:W-:Y:S02]  /*53f0*/  ISETP.GE.AND P0, PT, R16, R15.reuse, PT ;  /* 0x0000000f1000720c */ /* 0x080fe40003f06270 */
[-C--:B------:R-:W-:Y:S01]  /*5400*/  IADD3 R6, P2, R20, R32.reuse, RZ ;  /* 0x0000002014067210 */ /* 0x080fe20007f5e0ff */
[----:B------:R-:W-:Y:S01]  /*5410*/  IMAD.WIDE.U32 R36, R148, 0x60, R36 ;  /* 0x0000006094247825 */ /* 0x000fe200078e0024 */
[----:B------:R-:W-:Y:S02]  /*5420*/  SHF.L.U64.HI R0, R124, 0x1, R112 ;  /* 0x000000017c007819 */ /* 0x000fe40000010270 */
[----:B------:R-:W-:Y:S02]  /*5430*/  IADD3 R32, P1, R40, R32, RZ ;  /* 0x0000002028207210 */ /* 0x000fe40007f3e0ff */
[----:B------:R-:W-:Y:S01]  /*5440*/  IADD3 R37, R37, R2, RZ ;  /* 0x0000000225257210 */ /* 0x000fe20007ffe0ff */
[--C-:B------:R-:W-:Y:S02]  /*5450*/  IMAD.X R7, R21, 0x1, R0.reuse, P2 ;  /* 0x0000000115077824 */ /* 0x100fe400010e0600 */
[----:B------:R-:W-:Y:S01]  /*5460*/  IMAD.X R33, R41, 0x1, R0, P1 ;  /* 0x0000000129217824 */ /* 0x000fe200008e0600 */
[----:B------:R-:W-:Y:S01]  /*5470*/  ISETP.GE.AND P1, PT, R12, R15, PT ;  /* 0x0000000f0c00720c */ /* 0x000fe20003f26270 */
[----:B-123--:R-:W2:Y:S08]  /*5480*/  LD.E.128 R24, desc[UR6][R36.64] ;  /* 0x0000000624187980 */ /* 0x00eeb0000c101d00 */
        /* <DEDUP_REMOVED lines=13> */
[-C--:B------:R-:W-:Y:S01]  /*5560*/  @!P0 FMUL.FTZ R0, R0, R22.reuse ;  /* 0x0000001600008220 */ /* 0x080fe20000410000 */
        /* <DEDUP_REMOVED lines=10> */
[----:B------:R-:W-:Y:S01]  /*5610*/  @!P0 FMUL.FTZ R39, R3, R29 ;  /* 0x0000001d03278220 */ /* 0x000fe20000410000 */
[----:B------:R-:W-:Y:S01]  /*5620*/  @!P0 FFMA.FTZ R44, R23, R8, -R44 ;  /* 0x00000008172c8223 */ /* 0x000fe2000001082c */
[----:B------:R-:W-:Y:S01]  /*5630*/  @!P0 SHF.L.U32 R8, R26, 0x10, RZ ;  /* 0x000000101a088819 */ /* 0x000fe200000006ff */
[----:B------:R-:W-:Y:S01]  /*5640*/  @!P0 FMUL.FTZ R3, R3, R4 ;  /* 0x0000000403038220 */ /* 0x000fe20000410000 */
[----:B------:R-:W-:Y:S01]  /*5650*/  @!P0 FMUL.FTZ R34, R22, R30 ;  /* 0x0000001e16228220 */ /* 0x000fe20000410000 */
[----:B------:R-:W-:Y:S01]  /*5660*/  @!P0 FFMA.FTZ R2, R28, R23, R2 ;  /* 0x000000171c028223 */ /* 0x000fe20000010002 */
[----:B------:R-:W-:Y:S02]  /*5670*/  @!P0 IMAD.MOV.U32 R24, RZ, RZ, R0 ;  /* 0x000000ffff188224 */ /* 0x000fe400078e0000 */
[----:B------:R-:W-:Y:S01]  /*5680*/  @!P0 FFMA.FTZ R39, R8, R4, -R39 ;  /* 0x0000000408278223 */ /* 0x000fe20000010827 */
[-C--:B------:R-:W-:Y:S01]  /*5690*/  @!P0 FMUL.FTZ R4, R22, R5.reuse ;  /* 0x0000000516048220 */ /* 0x080fe20000410000 */
[----:B------:R-:W-:Y:S01]  /*56a0*/  @!P0 FFMA.FTZ R3, R29, R8, R3 ;  /* 0x000000081d038223 */ /* 0x000fe20000010003 */
[----:B------:R-:W-:Y:S01]  /*56b0*/  @!P0 F2FP.BF16.F32.PACK_AB R2, R2, R44 ;  /* 0x0000002c0202823e */ /* 0x000fe200000010ff */
[----:B------:R-:W-:Y:S01]  /*56c0*/  @!P0 FFMA.FTZ R5, R31, R5, -R34 ;  /* 0x000000051f058223 */ /* 0x000fe20000010822 */
[----:B------:R-:W-:Y:S01]  /*56d0*/  @!P0 FFMA.FTZ R4, R30, R31, R4 ;  /* 0x0000001f1e048223 */ /* 0x000fe20000010004 */
[----:B------:R-:W-:Y:S01]  /*56e0*/  IMAD.WIDE.U32 R34, R166, 0x60, R146 ;  /* 0x00000060a6227825 */ /* 0x000fe200078e0092 */
[----:B------:R-:W-:Y:S02]  /*56f0*/  @!P0 F2FP.BF16.F32.PACK_AB R3, R3, R39 ;  /* 0x000000270303823e */ /* 0x000fe400000010ff */
[----:B------:R-:W-:Y:S01]  /*5700*/  @!P0 MOV R25, R2 ;  /* 0x0000000200198202 */ /* 0x000fe20000000f00 */
[----:B------:R-:W-:Y:S01]  /*5710*/  IMAD R8, R167, 0x60, RZ ;  /* 0x00000060a7087824 */ /* 0x000fe200078e02ff */
[----:B------:R-:W-:Y:S01]  /*5720*/  @!P0 F2FP.BF16.F32.PACK_AB R4, R4, R5 ;  /* 0x000000050404823e */ /* 0x000fe200000010ff */
[----:B------:R-:W-:Y:S03]  /*5730*/  @!P0 IMAD.MOV.U32 R26, RZ, RZ, R3 ;  /* 0x000000ffff1a8224 */ /* 0x000fe600078e0003 */
[----:B------:R-:W-:Y:S02]  /*5740*/  IADD3 R35, R35, R8, RZ ;  /* 0x0000000823237210 */ /* 0x000fe40007ffe0ff */
        /* <DEDUP_REMOVED lines=33> */
[----:B------:R-:W-:Y:S01]  /*5960*/  @!P1 FMUL.FTZ R45, R22, R30 ;  /* 0x0000001e162d9220 */ /* 0x000fe20000410000 */
[----:B------:R-:W-:Y:S01]  /*5970*/  @!P1 FFMA.FTZ R44, R8, R4, -R44 ;  /* 0x00000004082c9223 */ /* 0x000fe2000001082c */
[----:B------:R-:W-:Y:S01]  /*5980*/  @!P1 FMUL.FTZ R4, R22, R5 ;  /* 0x0000000516049220 */ /* 0x000fe20000410000 */
        /* <DEDUP_REMOVED lines=15> */
[C---:B--2---:R-:W-:Y:S02]  /*5a80*/  @!P0 SHF.L.U32 R22, R28.reuse, 0x10, RZ ;  /* 0x000000101c168819 */ /* 0x044fe400000006ff */
[----:B------:R-:W-:Y:S01]  /*5a90*/  @!P0 LOP3.LUT R23, R28, 0xffff0000, RZ, 0xc0, !PT ;  /* 0xffff00001c178812 */ /* 0x000fe200078ec0ff */
[C---:B------:R-:W-:Y:S01]  /*5aa0*/  @!P0 IMAD.U32 R28, R29.reuse, 0x10000, RZ ;  /* 0x000100001d1c8824 */ /* 0x040fe200078e00ff */
        /* <DEDUP_REMOVED lines=17> */
[-C--:B------:R-:W-:Y:S01]  /*5bc0*/  @!P0 FMUL.FTZ R2, R2, R8.reuse ;  /* 0x0000000802028220 */ /* 0x080fe20000410000 */
[----:B------:R-:W-:Y:S01]  /*5bd0*/  @!P0 F2FP.BF16.F32.PACK_AB R0, R0, R31 ;  /* 0x0000001f0000823e */ /* 0x000fe200000010ff */
[----:B------:R-:W-:Y:S01]  /*5be0*/  @!P0 FFMA.FTZ R38, R22, R8, -R38 ;  /* 0x0000000816268223 */ /* 0x000fe20000010826 */
[----:B------:R-:W-:Y:S02]  /*5bf0*/  @!P0 IMAD.U32 R8, R26, 0x10000, RZ ;  /* 0x000100001a088824 */ /* 0x000fe400078e00ff */
        /* <DEDUP_REMOVED lines=61> */
.L_x_4087:
[----:B------:R-:W-:Y:S05]  /*5fd0*/  BSYNC B0 ;  /* 0x0000000000007941 */ /* 0x000fea0003800000 */
.L_x_4086:
[----:B------:R-:W5:Y:S02]  /*5fe0*/  LD.E R0, desc[UR6][R18.64+0xd0] ;  /* 0x0000d00612007980 */ /* 0x000f64000c101900 */
[----:B-----5:R-:W-:Y:S05]  /*5ff0*/  IMAD.U32 R0, R0, -0x20, RZ ;  /* 0xffffffe000007824 */ /* 0x020fea00078e00ff */
[C---:B------:R-:W-:Y:S02]  /*6000*/  LEA R20, P1, R0.reuse, R20, 0x1 ;  /* 0x0000001400147211 */ /* 0x040fe400078208ff */
[C---:B------:R-:W-:Y:S02]  /*6010*/  LEA R40, P0, R0.reuse, R40, 0x1 ;  /* 0x0000002800287211 */ /* 0x040fe400078008ff */
[C---:B------:R-:W-:Y:S02]  /*6020*/  LEA.HI.X.SX32 R21, R0.reuse, R21, 0x1, P1 ;  /* 0x0000001500157211 */ /* 0x040fe400008f0eff */
[----:B------:R-:W-:Y:S01]  /*6030*/  LEA.HI.X.SX32 R41, R0, R41, 0x1, P0 ;  /* 0x0000002900297211 */ /* 0x000fe200000f0eff */
[----:B------:R-:W-:Y:S05]  /*6040*/  BRA `(.L_x_4088) ;  /* 0x0000005c00e07947 */ /* 0x000fea0003800000 */
.L_x_4079:
[----:B------:R-:W-:Y:S04]  /*6050*/  BSSY B1, `(.L_x_4089) ;  /* 0x0000164000017945 */ /* 0x000fe80003800000 */
[----:B------:R-:W-:Y:S05]  /*6060*/  @!P0 BRA `(.L_x_4090) ;  /* 0x0000001400888947 */ /* 0x000fea0003800000 */
[-C--:B------:R-:W-:Y:S01]  /*6070*/  ISETP.GE.AND P0, PT, R16, R15.reuse, PT ;  /* 0x0000000f1000720c */ /* 0x080fe20003f06270 */
[----:B------:R-:W-:Y:S01]  /*6080*/  IMAD.MOV.U32 R156, RZ, RZ, R97 ;  /* 0x000000ffff9c7224 */ /* 0x000fe200078e0061 */
[----:B------:R-:W-:Y:S01]  /*6090*/  BSSY B0, `(.L_x_4091) ;  /* 0x0000058000007945 */ /* 0x000fe20003800000 */
[----:B------:R-:W-:Y:S01]  /*60a0*/  IMAD.MOV.U32 R157, RZ, RZ, R96 ;  /* 0x000000ffff9d7224 */ /* 0x000fe200078e0060 */
[-C--:B------:R-:W-:Y:S02]  /*60b0*/  ISETP.GE.AND P2, PT, R12, R15.reuse, PT ;  /* 0x0000000f0c00720c */ /* 0x080fe40003f46270 */
[----:B------:R-:W-:Y:S02]  /*60c0*/  ISETP.GE.AND P1, PT, R11, R15, PT ;  /* 0x0000000f0b00720c */ /* 0x000fe40003f26270 */
[----:B------:R1:W5:Y:S05]  /*60d0*/  LD.E.128 R24, desc[UR6][R156.64] ;  /* 0x000000069c187980 */ /* 0x00036a000c101d00 */
[----:B------:R-:W-:Y:S06]  /*60e0*/  @P0 BRA `(.L_x_4092) ;  /* 0x0000000400480947 */ /* 0x000fec0003800000 */
[----:B------:R-:W-:Y:S01]  /*60f0*/  LEA.HI R8, R15, R15, RZ, 0x1 ;  /* 0x0000000f0f087211 */ /* 0x000fe200078f08ff */
[----:B------:R-:W-:Y:S01]  /*6100*/  IMAD.MOV.U32 R22, RZ, RZ, R99 ;  /* 0x000000ffff167224 */ /* 0x000fe200078e0063 */
[----:B------:R-:W-:Y:S01]  /*6110*/  MOV R0, RZ ;  /* 0x000000ff00007202 */ /* 0x000fe20000000f00 */
[----:B-----5:R-:W-:Y:S01]  /*6120*/  IMAD.U32 R30, R24, 0x10000, RZ ;  /* 0x00010000181e7824 */ /* 0x020fe200078e00ff */
[----:B------:R-:W-:Y:S01]  /*6130*/  SHF.R.S32.HI R8, RZ, 0x1, R8 ;  /* 0x00000001ff087819 */ /* 0x000fe20000011408 */
[----:B------:R-:W-:Y:S01]  /*6140*/  IMAD.U32 R34, R26, 0x10000, RZ ;  /* 0x000100001a227824 */ /* 0x000fe200078e00ff */
[----:B------:R-:W-:Y:S02]  /*6150*/  MOV R23, R98 ;  /* 0x0000006200177202 */ /* 0x000fe40000000f00 */
[----:B------:R-:W-:Y:S01]  /*6160*/  ISETP.GE.AND P3, PT, R16, R8, PT ;  /* 0x000000081000720c */ /* 0x000fe20003f66270 */
[--C-:B------:R-:W-:Y:S01]  /*6170*/  IMAD.MOV.U32 R3, RZ, RZ, R8.reuse ;  /* 0x000000ffff037224 */ /* 0x100fe200078e0008 */
[----:B------:R-:W-:Y:S02]  /*6180*/  LOP3.LUT R31, R24, 0xffff0000, RZ, 0xc0, !PT ;  /* 0xffff0000181f7812 */ /* 0x000fe400078ec0ff */
[C---:B------:R-:W-:Y:S02]  /*6190*/  SHF.L.U32 R32, R25.reuse, 0x10, RZ ;  /* 0x0000001019207819 */ /* 0x040fe400000006ff */
[----:B------:R-:W-:Y:S02]  /*61a0*/  LOP3.LUT R33, R25, 0xffff0000, RZ, 0xc0, !PT ;  /* 0xffff000019217812 */ /* 0x000fe400078ec0ff */
[C---:B------:R-:W-:Y:S02]  /*61b0*/  SHF.L.U32 R36, R27.reuse, 0x10, RZ ;  /* 0x000000101b247819 */ /* 0x040fe400000006ff */
[----:B------:R-:W-:Y:S02]  /*61c0*/  LOP3.LUT R37, R27, 0xffff0000, RZ, 0xc0, !PT ;  /* 0xffff00001b257812 */ /* 0x000fe400078ec0ff */
[----:B------:R-:W-:Y:S01]  /*61d0*/  LOP3.LUT R35, R26, 0xffff0000, RZ, 0xc0, !PT ;  /* 0xffff00001a237812 */ /* 0x000fe200078ec0ff */
[--C-:B------:R-:W-:Y:S02]  /*61e0*/  @P3 IMAD.MOV R3, RZ, RZ, -R8.reuse ;  /* 0x000000ffff033224 */ /* 0x100fe400078e0a08 */
[----:B------:R-:W-:Y:S03]  /*61f0*/  @P3 IMAD.MOV R0, RZ, RZ, -R8 ;  /* 0x000000ffff003224 */ /* 0x000fe600078e0a08 */
[C---:B------:R-:W-:Y:S04]  /*6200*/  LEA R2, P0, R3.reuse, R156, 0x1 ;  /* 0x0000009c03027211 */ /* 0x040fe800078008ff */
[----:B------:R-:W-:Y:S02]  /*6210*/  LEA.HI.X.SX32 R3, R3, R157, 0x1, P0 ;  /* 0x0000009d03037211 */ /* 0x000fe400000f0eff */
[C---:B------:R-:W-:Y:S03]  /*6220*/  LEA R152, P0, R0.reuse, R22, 0x1 ;  /* 0x0000001600987211 */ /* 0x040fe600078008ff */
[----:B------:R2:W3:Y:S01]  /*6230*/  LD.E.128 R4, desc[UR6][R2.64] ;  /* 0x0000000602047980 */ /* 0x0004e2000c101d00 */
[----:B------:R-:W-:Y:S01]  /*6240*/  LEA.HI.X.SX32 R153, R0, R23, 0x1, P0 ;  /* 0x0000001700997211 */ /* 0x000fe200000f0eff */
[----:B------:R-:W-:Y:S01]  /*6250*/  IMAD.MOV.U32 R0, RZ, RZ, RZ ;  /* 0x000000ffff007224 */ /* 0x000fe200078e00ff */
[----:B------:R-:W-:Y:S05]  /*6260*/  @P3 IADD3 R0, -R8, RZ, RZ ;  /* 0x000000ff08003210 */ /* 0x000fea0007ffe1ff */
[----:B------:R-:W4:Y:S01]  /*6270*/  LD.E.128 R152, desc[UR6][R152.64] ;  /* 0x0000000698987980 */ /* 0x000f22000c101d00 */
[----:B--2---:R-:W-:Y:S01]  /*6280*/  MOV R3, R100 ;  /* 0x0000006400037202 */ /* 0x004fe20000000f00 */
[----:B------:R-:W-:Y:S05]  /*6290*/  IMAD.MOV.U32 R2, RZ, RZ, R101 ;  /* 0x000000ffff027224 */ /* 0x000fea00078e0065 */
[C---:B------:R-:W-:Y:S04]  /*62a0*/  LEA R2, P0, R0.reuse, R2, 0x1 ;  /* 0x0000000200027211 */ /* 0x040fe800078008ff */
[----:B------:R-:W-:Y:S05]  /*62b0*/  LEA.HI.X.SX32 R3, R0, R3, 0x1, P0 ;  /* 0x0000000300037211 */ /* 0x000fea00000f0eff */
[----:B------:R2:W4:Y:S01]  /*62c0*/  LD.E.128 R44, desc[UR6][R2.64] ;  /* 0x00000006022c7980 */ /* 0x000522000c101d00 */
[C---:B---3--:R-:W-:Y:S01]  /*62d0*/  SHF.L.U32 R8, R7.reuse, 0x10, RZ ;  /* 0x0000001007087819 */ /* 0x048fe200000006ff */
[C---:B------:R-:W-:Y:S01]  /*62e0*/  IMAD.U32 R0, R4.reuse, 0x10000, RZ ;  /* 0x0001000004007824 */ /* 0x040fe200078e00ff */
[----:B------:R-:W-:Y:S02]  /*62f0*/  LOP3.LUT R23, R7, 0xffff0000, RZ, 0xc0, !PT ;  /* 0xffff000007177812 */ /* 0x000fe400078ec0ff */
[----:B--2---:R-:W-:Y:S02]  /*6300*/  LOP3.LUT R2, R4, 0xffff0000, RZ, 0xc0, !PT ;  /* 0xffff000004027812 */ /* 0x004fe400078ec0ff */
[----:B------:R-:W-:Y:S02]  /*6310*/  SHF.L.U32 R3, R5, 0x10, RZ ;  /* 0x0000001005037819 */ /* 0x000fe400000006ff */
[C---:B----4-:R-:W-:Y:S01]  /*6320*/  SHF.L.U32 R7, R155.reuse, 0x10, RZ ;  /* 0x000000109b077819 */ /* 0x050fe200000006ff */
        /* <DEDUP_REMOVED lines=26> */
[C---:B------:R-:W-:Y:S01]  /*64d0*/  LOP3.LUT R23, R44.reuse, 0xffff0000, RZ, 0xc0, !PT ;  /* 0xffff00002c177812 */ /* 0x040fe200078ec0ff */
        /* <DEDUP_REMOVED lines=19> */
.L_x_4092:
[----:B------:R-:W-:Y:S05]  /*6610*/  BSYNC B0 ;  /* 0x0000000000007941 */ /* 0x000fea0003800000 */
.L_x_4091:
[----:B-----5:R2:W-:Y:S01]  /*6620*/  ST.E.128 desc[UR6][R146.64], R24 ;  /* 0x0000001892007985 */ /* 0x0205e2000c101d06 */
[----:B------:R-:W-:Y:S03]  /*6630*/  BSSY B0, `(.L_x_4093) ;  /* 0x0000055000007945 */ /* 0x000fe60003800000 */
[----:B--2---:R2:W5:Y:S01]  /*6640*/  LD.E.128 R24, desc[UR6][R156.64+0x80] ;  /* 0x000080069c187980 */ /* 0x004562000c101d00 */
[----:B------:R-:W-:Y:S05]  /*6650*/  @P2 BRA `(.L_x_4094) ;  /* 0x0000000400482947 */ /* 0x000fea0003800000 */
        /* <DEDUP_REMOVED lines=19> */
[C---:B------:R-:W-:Y:S01]  /*6790*/  LEA R152, P0, R8.reuse, R22, 0x1 ;  /* 0x0000001608987211 */ /* 0x040fe200078008ff */
[----:B------:R-:W-:Y:S02]  /*67a0*/  IMAD.MOV.U32 R22, RZ, RZ, R101 ;  /* 0x000000ffff167224 */ /* 0x000fe400078e0065 */
[----:B------:R3:W4:Y:S01]  /*67b0*/  LD.E.128 R4, desc[UR6][R2.64+0x80] ;  /* 0x0000800602047980 */ /* 0x000722000c101d00 */
[----:B------:R-:W-:Y:S02]  /*67c0*/  LEA.HI.X.SX32 R153, R8, R23, 0x1, P0 ;  /* 0x0000001708997211 */ /* 0x000fe400000f0eff */
[----:B------:R-:W-:Y:S05]  /*67d0*/  MOV R23, R100 ;  /* 0x0000006400177202 */ /* 0x000fea0000000f00 */
[----:B------:R-:W2:Y:S01]  /*67e0*/  LD.E.128 R152, desc[UR6][R152.64+0x80] ;  /* 0x0000800698987980 */ /* 0x000ea2000c101d00 */
[----:B---3--:R-:W-:Y:S01]  /*67f0*/  IMAD.MOV.U32 R3, RZ, RZ, RZ ;  /* 0x000000ffff037224 */ /* 0x008fe200078e00ff */
[----:B------:R-:W-:Y:S04]  /*6800*/  @P2 IADD3 R3, -R0, RZ, RZ ;  /* 0x000000ff00032210 */ /* 0x000fe80007ffe1ff */
[C---:B------:R-:W-:Y:S04]  /*6810*/  LEA R2, P0, R3.reuse, R22, 0x1 ;  /* 0x0000001603027211 */ /* 0x040fe800078008ff */
[----:B------:R-:W-:Y:S05]  /*6820*/  LEA.HI.X.SX32 R3, R3, R23, 0x1, P0 ;  /* 0x0000001703037211 */ /* 0x000fea00000f0eff */
[----:B------:R3:W2:Y:S01]  /*6830*/  LD.E.128 R44, desc[UR6][R2.64+0x80] ;  /* 0x00008006022c7980 */ /* 0x0006a2000c101d00 */
[C---:B----4-:R-:W-:Y:S01]  /*6840*/  SHF.L.U32 R8, R7.reuse, 0x10, RZ ;  /* 0x0000001007087819 */ /* 0x050fe200000006ff */
[C---:B------:R-:W-:Y:S01]  /*6850*/  IMAD.U32 R0, R4.reuse, 0x10000, RZ ;  /* 0x0001000004007824 */ /* 0x040fe200078e00ff */
[----:B------:R-:W-:Y:S02]  /*6860*/  LOP3.LUT R23, R7, 0xffff0000, RZ, 0xc0, !PT ;  /* 0xffff000007177812 */ /* 0x000fe400078ec0ff */
[----:B---3--:R-:W-:Y:S02]  /*6870*/  LOP3.LUT R2, R4, 0xffff0000, RZ, 0xc0, !PT ;  /* 0xffff000004027812 */ /* 0x008fe400078ec0ff */
[----:B------:R-:W-:Y:S02]  /*6880*/  SHF.L.U32 R3, R5, 0x10, RZ ;  /* 0x0000001005037819 */ /* 0x000fe400000006ff */
[C---:B--2---:R-:W-:Y:S01]  /*6890*/  SHF.L.U32 R7, R155.reuse, 0x10, RZ ;  /* 0x000000109b077819 */ /* 0x044fe200000006ff */
        /* <DEDUP_REMOVED lines=46> */
.L_x_4094:
[----:B------:R-:W-:Y:S05]  /*6b80*/  BSYNC B0 ;  /* 0x0000000000007941 */ /* 0x000fea0003800000 */
.L_x_4093:
[----:B-----5:R3:W-:Y:S01]  /*6b90*/  ST.E.128 desc[UR6][R146.64+0x80], R24 ;  /* 0x0000801892007985 */ /* 0x0207e2000c101d06 */
[----:B------:R-:W-:Y:S03]  /*6ba0*/  BSSY B0, `(.L_x_4095) ;  /* 0x0000055000007945 */ /* 0x000fe60003800000 */
[----:B---3--:R3:W5:Y:S01]  /*6bb0*/  LD.E.128 R24, desc[UR6][R156.64+0x100] ;  /* 0x000100069c187980 */ /* 0x008762000c101d00 */
        /* <DEDUP_REMOVED lines=22> */
[----:B------:R4:W2:Y:S01]  /*6d20*/  LD.E.128 R4, desc[UR6][R2.64+0x100] ;  /* 0x0001000602047980 */ /* 0x0008a2000c101d00 */
[----:B------:R-:W-:Y:S02]  /*6d30*/  LEA.HI.X.SX32 R153, R8, R23, 0x1, P0 ;  /* 0x0000001708997211 */ /* 0x000fe400000f0eff */
[----:B------:R-:W-:Y:S05]  /*6d40*/  MOV R23, R100 ;  /* 0x0000006400177202 */ /* 0x000fea0000000f00 */
[----:B------:R-:W3:Y:S01]  /*6d50*/  LD.E.128 R152, desc[UR6][R152.64+0x100] ;  /* 0x0001000698987980 */ /* 0x000ee2000c101d00 */
[----:B----4-:R-:W-:Y:S01]  /*6d60*/  IMAD.MOV.U32 R3, RZ, RZ, RZ ;  /* 0x000000ffff037224 */ /* 0x010fe200078e00ff */
[----:B------:R-:W-:Y:S04]  /*6d70*/  @P1 IADD3 R3, -R0, RZ, RZ ;  /* 0x000000ff00031210 */ /* 0x000fe80007ffe1ff */
[C---:B------:R-:W-:Y:S04]  /*6d80*/  LEA R2, P0, R3.reuse, R22, 0x1 ;  /* 0x0000001603027211 */ /* 0x040fe800078008ff */
[----:B------:R-:W-:Y:S05]  /*6d90*/  LEA.HI.X.SX32 R3, R3, R23, 0x1, P0 ;  /* 0x0000001703037211 */ /* 0x000fea00000f0eff */
[----:B------:R4:W3:Y:S01]  /*6da0*/  LD.E.128 R44, desc[UR6][R2.64+0x100] ;  /* 0x00010006022c7980 */ /* 0x0008e2000c101d00 */
[C---:B--2---:R-:W-:Y:S01]  /*6db0*/  SHF.L.U32 R8, R7.reuse, 0x10, RZ ;  /* 0x0000001007087819 */ /* 0x044fe200000006ff */
[C---:B------:R-:W-:Y:S01]  /*6dc0*/  IMAD.U32 R0, R4.reuse, 0x10000, RZ ;  /* 0x0001000004007824 */ /* 0x040fe200078e00ff */
[----:B------:R-:W-:Y:S02]  /*6dd0*/  LOP3.LUT R23, R7, 0xffff0000, RZ, 0xc0, !PT ;  /* 0xffff000007177812 */ /* 0x000fe400078ec0ff */
[----:B----4-:R-:W-:Y:S02]  /*6de0*/  LOP3.LUT R2, R4, 0xffff0000, RZ, 0xc0, !PT ;  /* 0xffff000004027812 */ /* 0x010fe400078ec0ff */
        /* <DEDUP_REMOVED lines=48> */
.L_x_4096:
[----:B------:R-:W-:Y:S05]  /*70f0*/  BSYNC B0 ;  /* 0x0000000000007941 */ /* 0x000fea0003800000 */
.L_x_4095:
[----:B-----5:R4:W-:Y:S01]  /*7100*/  ST.E.128 desc[UR6][R146.64+0x100], R24 ;  /* 0x0001001892007985 */ /* 0x0209e2000c101d06 */
[----:B------:R-:W-:Y:S01]  /*7110*/  ISETP.GE.AND P0, PT, R10, R15, PT ;  /* 0x0000000f0a00720c */ /* 0x000fe20003f06270 */
[----:B------:R-:W-:Y:S02]  /*7120*/  BSSY B0, `(.L_x_4097) ;  /* 0x0000055000007945 */ /* 0x000fe40003800000 */
[----:B------:R4:W5:Y:S10]  /*7130*/  LD.E.128 R36, desc[UR6][R156.64+0x180] ;  /* 0x000180069c247980 */ /* 0x000974000c101d00 */
        /* <DEDUP_REMOVED lines=25> */
[----:B------:R1:W3:Y:S02]  /*72d0*/  LD.E.128 R4, desc[UR6][R2.64+0x180] ;  /* 0x0001800602047980 */ /* 0x0002e4000c101d00 */
[----:B-1----:R-:W-:Y:S01]  /*72e0*/  IMAD.MOV.U32 R3, RZ, RZ, RZ ;  /* 0x000000ffff037224 */ /* 0x002fe200078e00ff */
[----:B------:R-:W-:Y:S04]  /*72f0*/  @P1 IADD3 R3, -R0, RZ, RZ ;  /* 0x000000ff00031210 */ /* 0x000fe80007ffe1ff */
[C---:B------:R-:W-:Y:S04]  /*7300*/  LEA R2, P0, R3.reuse, R22, 0x1 ;  /* 0x0000001603027211 */ /* 0x040fe800078008ff */
[----:B------:R-:W-:Y:S05]  /*7310*/  LEA.HI.X.SX32 R3, R3, R23, 0x1, P0 ;  /* 0x0000001703037211 */ /* 0x000fea00000f0eff */
[----:B------:R1:W3:Y:S01]  /*7320*/  LD.E.128 R44, desc[UR6][R2.64+0x180] ;  /* 0x00018006022c7980 */ /* 0x0002e2000c101d00 */
[----:B--2---:R-:W-:Y:S01]  /*7330*/  LOP3.LUT R23, R154, 0xffff0000, RZ, 0xc0, !PT ;  /* 0xffff00009a177812 */ /* 0x004fe200078ec0ff */
[----:B------:R-:W-:Y:S01]  /*7340*/  IMAD.U32 R0, R152, 0x10000, RZ ;  /* 0x0001000098007824 */ /* 0x000fe200078e00ff */
[----:B------:R-:W-:Y:S01]  /*7350*/  SHF.L.U32 R22, R155, 0x10, RZ ;  /* 0x000000109b167819 */ /* 0x000fe200000006ff */
[----:B----4-:R-:W-:Y:S01]  /*7360*/  IMAD.U32 R24, R154, 0x10000, RZ ;  /* 0x000100009a187824 */ /* 0x010fe200078e00ff */
        /* <DEDUP_REMOVED lines=48> */
.L_x_4098:
[----:B------:R-:W-:Y:S05]  /*7670*/  BSYNC B0 ;  /* 0x0000000000007941 */ /* 0x000fea0003800000 */
.L_x_4097:
[----:B-----5:R1:W-:Y:S02]  /*7680*/  ST.E.128 desc[UR6][R146.64+0x180], R36 ;  /* 0x0001802492007985 */ /* 0x0203e4000c101d06 */
.L_x_4090:
[----:B------:R-:W-:Y:S05]  /*7690*/  BSYNC B1 ;  /* 0x0000000000017941 */ /* 0x000fea0003800000 */
.L_x_4089:
[----:B------:R-:W-:Y:S04]  /*76a0*/  BSSY B1, `(.L_x_4099) ;  /* 0x000016c000017945 */ /* 0x000fe80003800000 */
[----:B------:R-:W-:Y:S05]  /*76b0*/  @!P4 BRA `(.L_x_4100) ;  /* 0x0000001400a8c947 */ /* 0x000fea0003800000 */
[C---:B-1234-:R-:W-:Y:S01]  /*76c0*/  LEA R156, P4, R67.reuse, R97, 0x1 ;  /* 0x00000061439c7211 */ /* 0x05efe200078808ff */
[----:B------:R-:W-:Y:S01]  /*76d0*/  BSSY B0, `(.L_x_4101) ;  /* 0x000005b000007945 */ /* 0x000fe20003800000 */
[-C--:B------:R-:W-:Y:S02]  /*76e0*/  ISETP.GE.AND P3, PT, R16, R15.reuse, PT ;  /* 0x0000000f1000720c */ /* 0x080fe40003f66270 */
[----:B------:R-:W-:Y:S02]  /*76f0*/  LEA.HI.X R157, R67, R96, R66, 0x1, P4 ;  /* 0x00000060439d7211 */ /* 0x000fe400020f0c42 */
[----:B------:R-:W-:Y:S02]  /*7700*/  LEA R38, P2, R54, R146, 0x1 ;  /* 0x0000009236267211 */ /* 0x000fe400078408ff */
        /* <DEDUP_REMOVED lines=25> */
[----:B------:R2:W3:Y:S03]  /*78a0*/  LD.E.128 R4, desc[UR6][R2.64] ;  /* 0x0000000602047980 */ /* 0x0004e6000c101d00 */
[----:B------:R-:W-:Y:S06]  /*78b0*/  LEA.HI.X R153, R22, R98, R8, 0x1, P2 ;  /* 0x0000006216997211 */ /* 0x000fec00010f0c08 */
[----:B------:R-:W4:Y:S01]  /*78c0*/  LD.E.128 R152, desc[UR6][R152.64] ;  /* 0x0000000698987980 */ /* 0x000f22000c101d00 */
[----:B--2---:R-:W-:Y:S01]  /*78d0*/  IMAD.MOV.U32 R2, RZ, RZ, RZ ;  /* 0x000000ffff027224 */ /* 0x004fe200078e00ff */
[----:B------:R-:W-:Y:S04]  /*78e0*/  @P3 IADD3 R2, -R0, RZ, RZ ;  /* 0x000000ff00023210 */ /* 0x000fe80007ffe1ff */
[----:B------:R-:W-:Y:S04]  /*78f0*/  IADD3 R3, P2, R130, R2, RZ ;  /* 0x0000000282037210 */ /* 0x000fe80007f5e0ff */
[----:B------:R-:W-:Y:S02]  /*7900*/  LEA.HI.X.SX32 R0, R2, R115, 0x1, P2 ;  /* 0x0000007302007211 */ /* 0x000fe400010f0eff */
[C---:B------:R-:W-:Y:S04]  /*7910*/  LEA R2, P2, R3.reuse, R101, 0x1 ;  /* 0x0000006503027211 */ /* 0x040fe800078408ff */
[----:B------:R-:W-:Y:S05]  /*7920*/  LEA.HI.X R3, R3, R100, R0, 0x1, P2 ;  /* 0x0000006403037211 */ /* 0x000fea00010f0c00 */
[----:B------:R2:W4:Y:S01]  /*7930*/  LD.E.128 R44, desc[UR6][R2.64] ;  /* 0x00000006022c7980 */ /* 0x000522000c101d00 */
[C---:B---3--:R-:W-:Y:S01]  /*7940*/  LOP3.LUT R23, R7.reuse, 0xffff0000, RZ, 0xc0, !PT ;  /* 0xffff000007177812 */ /* 0x048fe200078ec0ff */
[----:B------:R-:W-:Y:S01]  /*7950*/  IMAD.U32 R8, R7, 0x10000, RZ ;  /* 0x0001000007087824 */ /* 0x000fe200078e00ff */
[C---:B--2---:R-:W-:Y:S01]  /*7960*/  LOP3.LUT R2, R4.reuse, 0xffff0000, RZ, 0xc0, !PT ;  /* 0xffff000004027812 */ /* 0x044fe200078ec0ff */
[----:B------:R-:W-:Y:S01]  /*7970*/  IMAD.U32 R0, R4, 0x10000, RZ ;  /* 0x0001000004007824 */ /* 0x000fe200078e00ff */
[C---:B------:R-:W-:Y:S02]  /*7980*/  SHF.L.U32 R3, R5.reuse, 0x10, RZ ;  /* 0x0000001005037819 */ /* 0x040fe400000006ff */
[----:B------:R-:W-:Y:S01]  /*7990*/  LOP3.LUT R4, R5, 0xffff0000, RZ, 0xc0, !PT ;  /* 0xffff000005047812 */ /* 0x000fe200078ec0ff */
[C---:B------:R-:W-:Y:S01]  /*79a0*/  IMAD.U32 R5, R6.reuse, 0x10000, RZ ;  /* 0x0001000006057824 */ /* 0x040fe200078e00ff */
[----:B------:R-:W-:Y:S01]  /*79b0*/  LOP3.LUT R6, R6, 0xffff0000, RZ, 0xc0, !PT ;  /* 0xffff000006067812 */ /* 0x000fe200078ec0ff */
[----:B----4-:R-:W-:Y:S01]  /*79c0*/  IMAD.U32 R25, R154, 0x10000, RZ ;  /* 0x000100009a197824 */ /* 0x010fe200078e00ff */
        /* <DEDUP_REMOVED lines=43> */
.L_x_4102:
[----:B------:R-:W-:Y:S05]  /*7c80*/  BSYNC B0 ;  /* 0x0000000000007941 */ /* 0x000fea0003800000 */
.L_x_4101:
[----:B-----5:R2:W-:Y:S01]  /*7c90*/  ST.E.128 desc[UR6][R38.64], R24 ;  /* 0x0000001826007985 */ /* 0x0205e2000c101d06 */
[----:B------:R-:W-:Y:S03]  /*7ca0*/  BSSY B0, `(.L_x_4103) ;  /* 0x0000057000007945 */ /* 0x000fe60003800000 */
[----:B--2---:R2:W5:Y:S01]  /*7cb0*/  LD.E.128 R24, desc[UR6][R156.64+0x80] ;  /* 0x000080069c187980 */ /* 0x004562000c101d00 */
[----:B------:R-:W-:Y:S05]  /*7cc0*/  @P1 BRA `(.L_x_4104) ;  /* 0x0000000400501947 */ /* 0x000fea0003800000 */
[----:B------:R-:W-:Y:S01]  /*7cd0*/  LEA.HI R0, R15, R15, RZ, 0x1 ;  /* 0x0000000f0f007211 */ /* 0x000fe200078f08ff */
        /* <DEDUP_REMOVED lines=11> */
[C---:B------:R-:W-:Y:S02]  /*7d90*/  SHF.L.U32 R36, R27.reuse, 0x10, RZ ;  /* 0x000000101b247819 */ /* 0x040fe400000006ff */
[----:B------:R-:W-:Y:S02]  /*7da0*/  LOP3.LUT R37, R27, 0xffff0000, RZ, 0xc0, !PT ;  /* 0xffff00001b257812 */ /* 0x000fe400078ec0ff */
[----:B------:R-:W-:Y:S01]  /*7db0*/  LOP3.LUT R35, R26, 0xffff0000, RZ, 0xc0, !PT ;  /* 0xffff00001a237812 */ /* 0x000fe200078ec0ff */
[----:B------:R-:W-:Y:S01]  /*7dc0*/  @P2 IMAD.MOV R3, RZ, RZ, -R0 ;  /* 0x000000ffff032224 */ /* 0x000fe200078e0a00 */
[----:B------:R-:W-:Y:S04]  /*7dd0*/  @P2 IADD3 R8, -R0, RZ, RZ ;  /* 0x000000ff00082210 */ /* 0x000fe80007ffe1ff */
[----:B------:R-:W-:Y:S02]  /*7de0*/  LEA R2, P1, R3, R4, 0x1 ;  /* 0x0000000403027211 */ /* 0x000fe400078208ff */
[----:B------:R-:W-:Y:S02]  /*7df0*/  IADD3 R22, P3, R125, R8, RZ ;  /* 0x000000087d167210 */ /* 0x000fe40007f7e0ff */
[----:B------:R-:W-:Y:S02]  /*7e00*/  LEA.HI.X.SX32 R3, R3, R5, 0x1, P1 ;  /* 0x0000000503037211 */ /* 0x000fe400008f0eff */
[----:B------:R-:W-:Y:S02]  /*7e10*/  LEA.HI.X.SX32 R8, R8, R113, 0x1, P3 ;  /* 0x0000007108087211 */ /* 0x000fe400018f0eff */
[C---:B------:R-:W-:Y:S01]  /*7e20*/  LEA R152, P1, R22.reuse, R99, 0x1 ;  /* 0x0000006316987211 */ /* 0x040fe200078208ff */
[----:B------:R3:W4:Y:S03]  /*7e30*/  LD.E.128 R4, desc[UR6][R2.64] ;  /* 0x0000000602047980 */ /* 0x000726000c101d00 */
[----:B------:R-:W-:Y:S06]  /*7e40*/  LEA.HI.X R153, R22, R98, R8, 0x1, P1 ;  /* 0x0000006216997211 */ /* 0x000fec00008f0c08 */
[----:B------:R-:W2:Y:S01]  /*7e50*/  LD.E.128 R152, desc[UR6][R152.64] ;  /* 0x0000000698987980 */ /* 0x000ea2000c101d00 */
[----:B---3--:R-:W-:Y:S02]  /*7e60*/  IMAD.MOV.U32 R2, RZ, RZ, RZ ;  /* 0x000000ffff027224 */ /* 0x008fe400078e00ff */
[----:B------:R-:W-:Y:S05]  /*7e70*/  @P2 IMAD.MOV R2, RZ, RZ, -R0 ;  /* 0x000000ffff022224 */ /* 0x000fea00078e0a00 */
[----:B------:R-:W-:Y:S04]  /*7e80*/  IADD3 R3, P1, R125, R2, RZ ;  /* 0x000000027d037210 */ /* 0x000fe80007f3e0ff */
[----:B------:R-:W-:Y:S02]  /*7e90*/  LEA.HI.X.SX32 R0, R2, R113, 0x1, P1 ;  /* 0x0000007102007211 */ /* 0x000fe400008f0eff */
[C---:B------:R-:W-:Y:S04]  /*7ea0*/  LEA R2, P1, R3.reuse, R101, 0x1 ;  /* 0x0000006503027211 */ /* 0x040fe800078208ff */
[----:B------:R-:W-:Y:S05]  /*7eb0*/  LEA.HI.X R3, R3, R100, R0, 0x1, P1 ;  /* 0x0000006403037211 */ /* 0x000fea00008f0c00 */
[----:B------:R3:W2:Y:S01]  /*7ec0*/  LD.E.128 R44, desc[UR6][R2.64] ;  /* 0x00000006022c7980 */ /* 0x0006a2000c101d00 */
[C---:B----4-:R-:W-:Y:S01]  /*7ed0*/  LOP3.LUT R23, R7.reuse, 0xffff0000, RZ, 0xc0, !PT ;  /* 0xffff000007177812 */ /* 0x050fe200078ec0ff */
[----:B------:R-:W-:Y:S01]  /*7ee0*/  IMAD.U32 R8, R7, 0x10000, RZ ;  /* 0x0001000007087824 */ /* 0x000fe200078e00ff */
[C---:B---3--:R-:W-:Y:S01]  /*7ef0*/  LOP3.LUT R2, R4.reuse, 0xffff0000, RZ, 0xc0, !PT ;  /* 0xffff000004027812 */ /* 0x048fe200078ec0ff */
[----:B------:R-:W-:Y:S01]  /*7f00*/  IMAD.U32 R0, R4, 0x10000, RZ ;  /* 0x0001000004007824 */ /* 0x000fe200078e00ff */
[C---:B------:R-:W-:Y:S01]  /*7f10*/  LOP3.LUT R4, R5.reuse, 0xffff0000, RZ, 0xc0, !PT ;  /* 0xffff000005047812 */ /* 0x040fe200078ec0ff */
[----:B------:R-:W-:Y:S01]  /*7f20*/  IMAD.U32 R3, R5, 0x10000, RZ ;  /* 0x0001000005037824 */ /* 0x000fe200078e00ff */
[C---:B------:R-:W-:Y:S02]  /*7f30*/  SHF.L.U32 R5, R6.reuse, 0x10, RZ ;  /* 0x0000001006057819 */ /* 0x040fe400000006ff */
[----:B------:R-:W-:Y:S01]  /*7f40*/  LOP3.LUT R6, R6, 0xffff0000, RZ, 0xc0, !PT ;  /* 0xffff000006067812 */ /* 0x000fe200078ec0ff */
[C---:B--2---:R-:W-:Y:S01]  /*7f50*/  IMAD.U32 R7, R155.reuse, 0x10000, RZ ;  /* 0x000100009b077824 */ /* 0x044fe200078e00ff */
[----:B------:R-:W-:Y:S01]  /*7f60*/  LOP3.LUT R22, R155, 0xffff0000, RZ, 0xc0, !PT ;  /* 0xffff00009b167812 */ /* 0x000fe200078ec0ff */
[C---:B------:R-:W-:Y:S01]  /*7f70*/  IMAD.U32 R29, R152.reuse, 0x10000, RZ ;  /* 0x00010000981d7824 */ /* 0x040fe200078e00ff */
[----:B------:R-:W-:Y:S01]  /*7f80*/  LOP3.LUT R28, R152, 0xffff0000, RZ, 0xc0, !PT ;  /* 0xffff0000981c7812 */ /* 0x000fe200078ec0ff */
[C---:B------:R-:W-:Y:S01]  /*7f90*/  IMAD.U32 R25, R154.reuse, 0x10000, RZ ;  /* 0x000100009a197824 */ /* 0x040fe200078e00ff */
[----:B------:R-:W-:Y:S01]  /*7fa0*/  LOP3.LUT R24, R154, 0xffff0000, RZ, 0xc0, !PT ;  /* 0xffff00009a187812 */ /* 0x000fe200078ec0ff */
[----:B------:R-:W-:Y:S01]  /*7fb0*/  @!P2 FADD.FTZ R7, -R7, -RZ ;  /* 0x800000ff0707a221 */ /* 0x000fe20000010100 */
[C---:B------:R-:W-:Y:S01]  /*7fc0*/  SHF.L.U32 R27, R153.reuse, 0x10, RZ ;  /* 0x00000010991b7819 */ /* 0x040fe200000006ff */
        /* <DEDUP_REMOVED lines=16> */
[C---:B------:R-:W-:Y:S01]  /*80d0*/  SHF.L.U32 R22, R44.reuse, 0x10, RZ ;  /* 0x000000102c167819 */ /* 0x040fe200000006ff */
[C---:B------:R-:W-:Y:S01]  /*80e0*/  IMAD.U32 R24, R45.reuse, 0x10000, RZ ;  /* 0x000100002d187824 */ /* 0x040fe200078e00ff */
[----:B------:R-:W-:Y:S01]  /*80f0*/  LOP3.LUT R23, R44, 0xffff0000, RZ, 0xc0, !PT ;  /* 0xffff00002c177812 */ /* 0x000fe200078ec0ff */
        /* <DEDUP_REMOVED lines=17> */
.L_x_4104:
[----:B------:R-:W-:Y:S05]  /*8210*/  BSYNC B0 ;  /* 0x0000000000007941 */ /* 0x000fea0003800000 */
.L_x_4103:
[----:B-----5:R3:W-:Y:S01]  /*8220*/  ST.E.128 desc[UR6][R38.64+0x80], R24 ;  /* 0x0000801826007985 */ /* 0x0207e2000c101d06 */
[----:B------:R-:W-:Y:S03]  /*8230*/  BSSY B0, `(.L_x_4105) ;  /* 0x0000057000007945 */ /* 0x000fe60003800000 */
[----:B---3--:R3:W5:Y:S01]  /*8240*/  LD.E.128 R24, desc[UR6][R156.64+0x100] ;  /* 0x000100069c187980 */ /* 0x008762000c101d00 */
        /* <DEDUP_REMOVED lines=23> */
[----:B------:R4:W2:Y:S03]  /*83c0*/  LD.E.128 R4, desc[UR6][R2.64] ;  /* 0x0000000602047980 */ /* 0x0008a6000c101d00 */
[----:B------:R-:W-:Y:S06]  /*83d0*/  LEA.HI.X R153, R22, R98, R8, 0x1, P0 ;  /* 0x0000006216997211 */ /* 0x000fec00000f0c08 */
[----:B------:R-:W3:Y:S01]  /*83e0*/  LD.E.128 R152, desc[UR6][R152.64] ;  /* 0x0000000698987980 */ /* 0x000ee2000c101d00 */
[----:B----4-:R-:W-:Y:S02]  /*83f0*/  IMAD.MOV.U32 R2, RZ, RZ, RZ ;  /* 0x000000ffff027224 */ /* 0x010fe400078e00ff */
[----:B------:R-:W-:Y:S05]  /*8400*/  @P1 IMAD.MOV R2, RZ, RZ, -R0 ;  /* 0x000000ffff021224 */ /* 0x000fea00078e0a00 */
[----:B------:R-:W-:Y:S04]  /*8410*/  IADD3 R3, P0, R123, R2, RZ ;  /* 0x000000027b037210 */ /* 0x000fe80007f1e0ff */
[----:B------:R-:W-:Y:S02]  /*8420*/  LEA.HI.X.SX32 R0, R2, R111, 0x1, P0 ;  /* 0x0000006f02007211 */ /* 0x000fe400000f0eff */
[C---:B------:R-:W-:Y:S04]  /*8430*/  LEA R2, P0, R3.reuse, R101, 0x1 ;  /* 0x0000006503027211 */ /* 0x040fe800078008ff */
[----:B------:R-:W-:Y:S05]  /*8440*/  LEA.HI.X R3, R3, R100, R0, 0x1, P0 ;  /* 0x0000006403037211 */ /* 0x000fea00000f0c00 */
[----:B------:R4:W3:Y:S01]  /*8450*/  LD.E.128 R44, desc[UR6][R2.64] ;  /* 0x00000006022c7980 */ /* 0x0008e2000c101d00 */
[C---:B--2---:R-:W-:Y:S01]  /*8460*/  LOP3.LUT R23, R7.reuse, 0xffff0000, RZ, 0xc0, !PT ;  /* 0xffff000007177812 */ /* 0x044fe200078ec0ff */
[----:B------:R-:W-:Y:S01]  /*8470*/  IMAD.U32 R8, R7, 0x10000, RZ ;  /* 0x0001000007087824 */ /* 0x000fe200078e00ff */
[C---:B----4-:R-:W-:Y:S01]  /*8480*/  LOP3.LUT R2, R4.reuse, 0xffff0000, RZ, 0xc0, !PT ;  /* 0xffff000004027812 */ /* 0x050fe200078ec0ff */
[----:B------:R-:W-:Y:S01]  /*8490*/  IMAD.U32 R0, R4, 0x10000, RZ ;  /* 0x0001000004007824 */ /* 0x000fe200078e00ff */
[C---:B------:R-:W-:Y:S01]  /*84a0*/  LOP3.LUT R4, R5.reuse, 0xffff0000, RZ, 0xc0, !PT ;  /* 0xffff000005047812 */ /* 0x040fe200078ec0ff */
[----:B------:R-:W-:Y:S01]  /*84b0*/  IMAD.U32 R3, R5, 0x10000, RZ ;  /* 0x0001000005037824 */ /* 0x000fe200078e00ff */
[C---:B------:R-:W-:Y:S02]  /*84c0*/  SHF.L.U32 R5, R6.reuse, 0x10, RZ ;  /* 0x0000001006057819 */ /* 0x040fe400000006ff */
[----:B------:R-:W-:Y:S01]  /*84d0*/  LOP3.LUT R6, R6, 0xffff0000, RZ, 0xc0, !PT ;  /* 0xffff000006067812 */ /* 0x000fe200078ec0ff */
[C---:B---3--:R-:W-:Y:S01]  /*84e0*/  IMAD.U32 R7, R155.reuse, 0x10000, RZ ;  /* 0x000100009b077824 */ /* 0x048fe200078e00ff */
        /* <DEDUP_REMOVED lines=43> */
.L_x_4106:
[----:B------:R-:W-:Y:S05]  /*87a0*/  BSYNC B0 ;  /* 0x0000000000007941 */ /* 0x000fea0003800000 */
.L_x_4105:
[----:B-----5:R4:W-:Y:S01]  /*87b0*/  ST.E.128 desc[UR6][R38.64+0x100], R24 ;  /* 0x0001001826007985 */ /* 0x0209e2000c101d06 */
[----:B------:R-:W-:Y:S01]  /*87c0*/  ISETP.GE.AND P0, PT, R10, R15, PT ;  /* 0x0000000f0a00720c */ /* 0x000fe20003f06270 */
[----:B------:R-:W-:Y:S02]  /*87d0*/  BSSY B0, `(.L_x_4107) ;  /* 0x0000057000007945 */ /* 0x000fe40003800000 */
[----:B----4-:R4:W5:Y:S10]  /*87e0*/  LD.E.128 R24, desc[UR6][R156.64+0x180] ;  /* 0x000180069c187980 */ /* 0x010974000c101d00 */
        /* <DEDUP_REMOVED lines=26> */
[----:B-1----:R-:W-:Y:S02]  /*8990*/  IMAD.MOV.U32 R2, RZ, RZ, RZ ;  /* 0x000000ffff027224 */ /* 0x002fe400078e00ff */
[----:B------:R-:W-:Y:S05]  /*89a0*/  @P1 IMAD.MOV R2, RZ, RZ, -R0 ;  /* 0x000000ffff021224 */ /* 0x000fea00078e0a00 */
        /* <DEDUP_REMOVED lines=37> */
[C---:B----4-:R-:W-:Y:S01]  /*8c00*/  SHF.L.U32 R22, R44.reuse, 0x10, RZ ;  /* 0x000000102c167819 */ /* 0x050fe200000006ff */
        /* <DEDUP_REMOVED lines=19> */
.L_x_4108:
[----:B------:R-:W-:Y:S05]  /*8d40*/  BSYNC B0 ;  /* 0x0000000000007941 */ /* 0x000fea0003800000 */
.L_x_4107:
[----:B-----5:R1:W-:Y:S02]  /*8d50*/  ST.E.128 desc[UR6][R38.64+0x180], R24 ;  /* 0x0001801826007985 */ /* 0x0203e4000c101d06 */
.L_x_4100:
[----:B------:R-:W-:Y:S05]  /*8d60*/  BSYNC B1 ;  /* 0x0000000000017941 */ /* 0x000fea0003800000 */
.L_x_4099:
[C---:B------:R-:W-:Y:S01]  /*8d70*/  ISETP.GE.AND P0, PT, R128.reuse, R151, PT ;  /* 0x000000978000720c */ /* 0x040fe20003f06270 */
[----:B------:R-:W-:Y:S03]  /*8d80*/  BSSY B1, `(.L_x_4109) ;  /* 0x000016e000017945 */ /* 0x000fe60003800000 */
[----:B------:R-:W-:Y:S11]  /*8d90*/  ISETP.GE.AND P0, PT, R128, R150, !P0 ;  /* 0x000000968000720c */ /* 0x000ff60004706270 */
[----:B------:R-:W-:Y:S02]  /*8da0*/  @!UPT UIADD3 URZ, URZ, URZ, URZ ;  /* 0x0000003f3f3ff290 */ /* 0x000fe4000fffe03f */
        /* <DEDUP_REMOVED lines=93> */
.L_x_4112:
[----:B------:R-:W-:Y:S05]  /*9380*/  BSYNC B0 ;  /* 0x0000000000007941 */ /* 0x000fea0003800000 */
.L_x_4111:
        /* <DEDUP_REMOVED lines=21> */
[C---:B------:R-:W-:Y:S02]  /*94e0*/  LEA R2, P1, R3.reuse, R4, 0x1 ;  /* 0x0000000403027211 */ /* 0x040fe400078208ff */
        /* <DEDUP_REMOVED lines=66> */
.L_x_4114:
[----:B------:R-:W-:Y:S05]  /*9910*/  BSYNC B0 ;  /* 0x0000000000007941 */ /* 0x000fea0003800000 */
.L_x_4113:
        /* <DEDUP_REMOVED lines=88> */
.L_x_4116:
[----:B------:R-:W-:Y:S05]  /*9ea0*/  BSYNC B0 ;  /* 0x0000000000007941 */ /* 0x000fea0003800000 */
.L_x_4115:
        /* <DEDUP_REMOVED lines=89> */
.L_x_4118:
[----:B------:R-:W-:Y:S05]  /*a440*/  BSYNC B0 ;  /* 0x0000000000007941 */ /* 0x000fea0003800000 */
.L_x_4117:
[----:B-----5:R1:W-:Y:S02]  /*a450*/  ST.E.128 desc[UR6][R38.64+0x180], R24 ;  /* 0x0001801826007985 */ /* 0x0203e4000c101d06 */
.L_x_4110:
[----:B------:R-:W-:Y:S05]  /*a460*/  BSYNC B1 ;  /* 0x0000000000017941 */ /* 0x000fea0003800000 */
.L_x_4109:
[C---:B------:R-:W-:Y:S01]  /*a470*/  ISETP.GE.AND P0, PT, R127.reuse, R151, PT ;  /* 0x000000977f00720c */ /* 0x040fe20003f06270 */
[----:B------:R-:W-:Y:S03]  /*a480*/  BSSY B1, `(.L_x_4119) ;  /* 0x0000172000017945 */ /* 0x000fe60003800000 */
[----:B------:R-:W-:Y:S11]  /*a490*/  ISETP.GE.AND P0, PT, R127, R150, !P0 ;  /* 0x000000967f00720c */ /* 0x000ff60004706270 */
[----:B------:R-:W-:Y:S02]  /*a4a0*/  @!UPT UIADD3 URZ, URZ, URZ, URZ ;  /* 0x0000003f3f3ff290 */ /* 0x000fe4000fffe03f */
[----:B------:R-:W-:Y:S05]  /*a4b0*/  @!P0 BRA `(.L_x_4120) ;  /* 0x0000001400b88947 */ /* 0x000fea0003800000 */
[----:B------:R-:W-:Y:S01]  /*a4c0*/  MOV R150, R97 ;  /* 0x0000006100967202 */ /* 0x000fe20000000f00 */
[----:B------:R-:W-:Y:S01]  /*a4d0*/  IMAD R0, R149, 0x60, RZ ;  /* 0x0000006095007824 */ /* 0x000fe200078e02ff */
[----:B------:R-:W-:Y:S01]  /*a4e0*/  MOV R151, R96 ;  /* 0x0000006000977202 */ /* 0x000fe20000000f00 */
[----:B------:R-:W-:Y:S01]  /*a4f0*/  IMAD R2, R167, 0x60, RZ ;  /* 0x00000060a7027824 */ /* 0x000fe200078e02ff */
[-C--:B------:R-:W-:Y:S01]  /*a500*/  ISETP.GE.AND P0, PT, R16, R15.reuse, PT ;  /* 0x0000000f1000720c */ /* 0x080fe20003f06270 */
[----:B-1----:R-:W-:Y:S01]  /*a510*/  IMAD.WIDE.U32 R38, R166, 0x60, R146 ;  /* 0x00000060a6267825 */ /* 0x002fe200078e0092 */
[----:B------:R-:W-:Y:S01]  /*a520*/  BSSY B0, `(.L_x_4121) ;  /* 0x000005a000007945 */ /* 0x000fe20003800000 */
[-C--:B------:R-:W-:Y:S02]  /*a530*/  ISETP.GE.AND P2, PT, R12, R15.reuse, PT ;  /* 0x0000000f0c00720c */ /* 0x080fe40003f46270 */
[----:B------:R-:W-:Y:S01]  /*a540*/  IMAD.WIDE.U32 R150, R148, 0x60, R150 ;  /* 0x0000006094967825 */ /* 0x000fe200078e0096 */
[----:B------:R-:W-:Y:S02]  /*a550*/  ISETP.GE.AND P1, PT, R11, R15, PT ;  /* 0x0000000f0b00720c */ /* 0x000fe40003f26270 */
[----:B------:R-:W-:Y:S02]  /*a560*/  IADD3 R39, R39, R2, RZ ;  /* 0x0000000227277210 */ /* 0x000fe40007ffe0ff */
[----:B------:R-:W-:Y:S05]  /*a570*/  IADD3 R151, R151, R0, RZ ;  /* 0x0000000097977210 */ /* 0x000fea0007ffe0ff */
[----:B----4-:R1:W5:Y:S01]  /*a580*/  LD.E.128 R24, desc[UR6][R150.64] ;  /* 0x0000000696187980 */ /* 0x010362000c101d00 */
        /* <DEDUP_REMOVED lines=24> */
[----:B----4-:R-:W-:Y:S01]  /*a710*/  IMAD.MOV.U32 R2, RZ, RZ, RZ ;  /* 0x000000ffff027224 */ /* 0x010fe200078e00ff */
[----:B------:R-:W-:Y:S04]  /*a720*/  @P3 IADD3 R2, -R0, RZ, RZ ;  /* 0x000000ff00023210 */ /* 0x000fe80007ffe1ff */
        /* <DEDUP_REMOVED lines=57> */
.L_x_4122:
[----:B------:R-:W-:Y:S05]  /*aac0*/  BSYNC B0 ;  /* 0x0000000000007941 */ /* 0x000fea0003800000 */
.L_x_4121:
[----:B-----5:R4:W-:Y:S01]  /*aad0*/  ST.E.128 desc[UR6][R38.64], R24 ;  /* 0x0000001826007985 */ /* 0x0209e2000c101d06 */
[----:B------:R-:W-:Y:S03]  /*aae0*/  BSSY B0, `(.L_x_4123) ;  /* 0x0000057000007945 */ /* 0x000fe60003800000 */
[----:B----4-:R4:W5:Y:S01]  /*aaf0*/  LD.E.128 R24, desc[UR6][R150.64+0x80] ;  /* 0x0000800696187980 */ /* 0x010962000c101d00 */
[----:B------:R-:W-:Y:S05]  /*ab00*/  @P2 BRA `(.L_x_4124) ;  /* 0x0000000400502947 */ /* 0x000fea0003800000 */
[----:B------:R-:W-:Y:S01]  /*ab10*/  LEA.HI R0, R15, R15, RZ, 0x1 ;  /* 0x0000000f0f007211 */ /* 0x000fe200078f08ff */
[----:B-----5:R-:W-:Y:S01]  /*ab20*/  IMAD.U32 R30, R24, 0x10000, RZ ;  /* 0x00010000181e7824 */ /* 0x020fe200078e00ff */
[----:B------:R-:W-:Y:S01]  /*ab30*/  IADD3 R4, P0, R97, R88, RZ ;  /* 0x0000005861047210 */ /* 0x000fe20007f1e0ff */
[----:B------:R-:W-:Y:S01]  /*ab40*/  IMAD.U32 R34, R26, 0x10000, RZ ;  /* 0x000100001a227824 */ /* 0x000fe200078e00ff */
[----:B------:R-:W-:Y:S01]  /*ab50*/  SHF.R.S32.HI R0, RZ, 0x1, R0 ;  /* 0x00000001ff007819 */ /* 0x000fe20000011400 */
[----:B------:R-:W-:Y:S01]  /*ab60*/  IMAD.U32 R36, R27, 0x10000, RZ ;  /* 0x000100001b247824 */ /* 0x000fe200078e00ff */
[----:B------:R-:W-:Y:S01]  /*ab70*/  MOV R8, RZ ;  /* 0x000000ff00087202 */ /* 0x000fe20000000f00 */
[----:B------:R-:W-:Y:S01]  /*ab80*/  IMAD.X R5, R96, 0x1, R87, P0 ;  /* 0x0000000160057824 */ /* 0x000fe200000e0657 */
[----:B------:R-:W-:Y:S01]  /*ab90*/  ISETP.GE.AND P2, PT, R12, R0, PT ;  /* 0x000000000c00720c */ /* 0x000fe20003f46270 */
[--C-:B------:R-:W-:Y:S01]  /*aba0*/  IMAD.MOV.U32 R3, RZ, RZ, R0.reuse ;  /* 0x000000ffff037224 */ /* 0x100fe200078e0000 */
[----:B------:R-:W-:Y:S02]  /*abb0*/  LOP3.LUT R31, R24, 0xffff0000, RZ, 0xc0, !PT ;  /* 0xffff0000181f7812 */ /* 0x000fe400078ec0ff */
[C---:B------:R-:W-:Y:S02]  /*abc0*/  SHF.L.U32 R32, R25.reuse, 0x10, RZ ;  /* 0x0000001019207819 */ /* 0x040fe400000006ff */
[----:B------:R-:W-:Y:S02]  /*abd0*/  LOP3.LUT R33, R25, 0xffff0000, RZ, 0xc0, !PT ;  /* 0xffff000019217812 */ /* 0x000fe400078ec0ff */
[----:B------:R-:W-:Y:S02]  /*abe0*/  LOP3.LUT R35, R26, 0xffff0000, RZ, 0xc0, !PT ;  /* 0xffff00001a237812 */ /* 0x000fe400078ec0ff */
[----:B------:R-:W-:Y:S03]  /*abf0*/  LOP3.LUT R37, R27, 0xffff0000, RZ, 0xc0, !PT ;  /* 0xffff00001b257812 */ /* 0x000fe600078ec0ff */
[--C-:B------:R-:W-:Y:S02]  /*ac00*/  @P2 IMAD.MOV R3, RZ, RZ, -R0.reuse ;  /* 0x000000ffff032224 */ /* 0x100fe400078e0a00 */
[----:B------:R-:W-:Y:S03]  /*ac10*/  @P2 IMAD.MOV R8, RZ, RZ, -R0 ;  /* 0x000000ffff082224 */ /* 0x000fe600078e0a00 */
        /* <DEDUP_REMOVED lines=8> */
[----:B-1----:R-:W-:Y:S01]  /*aca0*/  MOV R2, RZ ;  /* 0x000000ff00027202 */ /* 0x002fe20000000f00 */
[----:B------:R-:W-:Y:S05]  /*acb0*/  @P2 IMAD.MOV R2, RZ, RZ, -R0 ;  /* 0x000000ffff022224 */ /* 0x000fea00078e0a00 */
[----:B------:R-:W-:Y:S04]  /*acc0*/  IADD3 R3, P0, R119, R2, RZ ;  /* 0x0000000277037210 */ /* 0x000fe80007f1e0ff */
[----:B------:R-:W-:Y:S02]  /*acd0*/  LEA.HI.X.SX32 R0, R2, R107, 0x1, P0 ;  /* 0x0000006b02007211 */ /* 0x000fe400000f0eff */
[C---:B------:R-:W-:Y:S04]  /*ace0*/  LEA R2, P0, R3.reuse, R101, 0x1 ;  /* 0x0000006503027211 */ /* 0x040fe800078008ff */
[----:B------:R-:W-:Y:S05]  /*acf0*/  LEA.HI.X R3, R3, R100, R0, 0x1, P0 ;  /* 0x0000006403037211 */ /* 0x000fea00000f0c00 */
[----:B------:R1:W4:Y:S01]  /*ad00*/  LD.E.128 R44, desc[UR6][R2.64] ;  /* 0x00000006022c7980 */ /* 0x000322000c101d00 */
[----:B--2---:R-:W-:Y:S01]  /*ad10*/  SHF.L.U32 R8, R7, 0x10, RZ ;  /* 0x0000001007087819 */ /* 0x004fe200000006ff */
[----:B-1----:R-:W-:Y:S01]  /*ad20*/  IMAD.U32 R3, R5, 0x10000, RZ ;  /* 0x0001000005037824 */ /* 0x002fe200078e00ff */
[----:B------:R-:W-:Y:S02]  /*ad30*/  LOP3.LUT R23, R7, 0xffff0000, RZ, 0xc0, !PT ;  /* 0xffff000007177812 */ /* 0x000fe400078ec0ff */
[C---:B------:R-:W-:Y:S02]  /*ad40*/  SHF.L.U32 R0, R4.reuse, 0x10, RZ ;  /* 0x0000001004007819 */ /* 0x040fe400000006ff */
[----:B------:R-:W-:Y:S02]  /*ad50*/  LOP3.LUT R2, R4, 0xffff0000, RZ, 0xc0, !PT ;  /* 0xffff000004027812 */ /* 0x000fe400078ec0ff */
[----:B------:R-:W-:Y:S01]  /*ad60*/  LOP3.LUT R4, R5, 0xffff0000, RZ, 0xc0, !PT ;  /* 0xffff000005047812 */ /* 0x000fe200078ec0ff */
[C---:B---3--:R-:W-:Y:S01]  /*ad70*/  IMAD.U32 R7, R155.reuse, 0x10000, RZ ;  /* 0x000100009b077824 */ /* 0x048fe200078e00ff */
[----:B------:R-:W-:Y:S01]  /*ad80*/  LOP3.LUT R22, R155, 0xffff0000, RZ, 0xc0, !PT ;  /* 0xffff00009b167812 */ /* 0x000fe200078ec0ff */
[----:B------:R-:W-:Y:S01]  /*ad90*/  IMAD.U32 R29, R152, 0x10000, RZ ;  /* 0x00010000981d7824 */ /* 0x000fe200078e00ff */
[----:B------:R-:W-:Y:S01]  /*ada0*/  LOP3.LUT R24, R154, 0xffff0000, RZ, 0xc0, !PT ;  /* 0xffff00009a187812 */ /* 0x000fe200078ec0ff */
        /* <DEDUP_REMOVED lines=42> */
.L_x_4124:
[----:B------:R-:W-:Y:S05]  /*b050*/  BSYNC B0 ;  /* 0x0000000000007941 */ /* 0x000fea0003800000 */
.L_x_4123:
[----:B-----5:R1:W-:Y:S01]  /*b060*/  ST.E.128 desc[UR6][R38.64+0x80], R24 ;  /* 0x0000801826007985 */ /* 0x0203e2000c101d06 */
[----:B------:R-:W-:Y:S03]  /*b070*/  BSSY B0, `(.L_x_4125) ;  /* 0x0000057000007945 */ /* 0x000fe60003800000 */
[----:B-1----:R1:W5:Y:S01]  /*b080*/  LD.E.128 R24, desc[UR6][R150.64+0x100] ;  /* 0x0001000696187980 */ /* 0x002362000c101d00 */
        /* <DEDUP_REMOVED lines=23> */
[----:B------:R2:W3:Y:S03]  /*b200*/  LD.E.128 R4, desc[UR6][R2.64] ;  /* 0x0000000602047980 */ /* 0x0004e6000c101d00 */
[----:B------:R-:W-:Y:S06]  /*b210*/  LEA.HI.X R153, R22, R98, R8, 0x1, P0 ;  /* 0x0000006216997211 */ /* 0x000fec00000f0c08 */
[----:B------:R-:W4:Y:S01]  /*b220*/  LD.E.128 R152, desc[UR6][R152.64] ;  /* 0x0000000698987980 */ /* 0x000f22000c101d00 */
[----:B--2---:R-:W-:Y:S01]  /*b230*/  MOV R2, RZ ;  /* 0x000000ff00027202 */ /* 0x004fe20000000f00 */
[----:B------:R-:W-:Y:S05]  /*b240*/  @P1 IMAD.MOV R2, RZ, RZ, -R0 ;  /* 0x000000ffff021224 */ /* 0x000fea00078e0a00 */
[----:B------:R-:W-:Y:S04]  /*b250*/  IADD3 R3, P0, R117, R2, RZ ;  /* 0x0000000275037210 */ /* 0x000fe80007f1e0ff */
[----:B------:R-:W-:Y:S02]  /*b260*/  LEA.HI.X.SX32 R0, R2, R105, 0x1, P0 ;  /* 0x0000006902007211 */ /* 0x000fe400000f0eff */
[C---:B------:R-:W-:Y:S04]  /*b270*/  LEA R2, P0, R3.reuse, R101, 0x1 ;  /* 0x0000006503027211 */ /* 0x040fe800078008ff */
[----:B------:R-:W-:Y:S05]  /*b280*/  LEA.HI.X R3, R3, R100, R0, 0x1, P0 ;  /* 0x0000006403037211 */ /* 0x000fea00000f0c00 */
[----:B------:R2:W4:Y:S01]  /*b290*/  LD.E.128 R44, desc[UR6][R2.64] ;  /* 0x00000006022c7980 */ /* 0x000522000c101d00 */
[----:B---3--:R-:W-:Y:S01]  /*b2a0*/  SHF.L.U32 R8, R7, 0x10, RZ ;  /* 0x0000001007087819 */ /* 0x008fe200000006ff */
[----:B--2---:R-:W-:Y:S01]  /*b2b0*/  IMAD.U32 R3, R5, 0x10000, RZ ;  /* 0x0001000005037824 */ /* 0x004fe200078e00ff */
[----:B------:R-:W-:Y:S02]  /*b2c0*/  LOP3.LUT R23, R7, 0xffff0000, RZ, 0xc0, !PT ;  /* 0xffff000007177812 */ /* 0x000fe400078ec0ff */
[C---:B------:R-:W-:Y:S02]  /*b2d0*/  SHF.L.U32 R0, R4.reuse, 0x10, RZ ;  /* 0x0000001004007819 */ /* 0x040fe400000006ff */
[----:B------:R-:W-:Y:S02]  /*b2e0*/  LOP3.LUT R2, R4, 0xffff0000, RZ, 0xc0, !PT ;  /* 0xffff000004027812 */ /* 0x000fe400078ec0ff */
[----:B------:R-:W-:Y:S01]  /*b2f0*/  LOP3.LUT R4, R5, 0xffff0000, RZ, 0xc0, !PT ;  /* 0xffff000005047812 */ /* 0x000fe200078ec0ff */
[C---:B----4-:R-:W-:Y:S01]  /*b300*/  IMAD.U32 R7, R155.reuse, 0x10000, RZ ;  /* 0x000100009b077824 */ /* 0x050fe200078e00ff */
        /* <DEDUP_REMOVED lines=45> */
.L_x_4126:
[----:B------:R-:W-:Y:S05]  /*b5e0*/  BSYNC B0 ;  /* 0x0000000000007941 */ /* 0x000fea0003800000 */
.L_x_4125:
[----:B-----5:R2:W-:Y:S01]  /*b5f0*/  ST.E.128 desc[UR6][R38.64+0x100], R24 ;  /* 0x0001001826007985 */ /* 0x0205e2000c101d06 */
[----:B------:R-:W-:Y:S01]  /*b600*/  ISETP.GE.AND P0, PT, R10, R15, PT ;  /* 0x0000000f0a00720c */ /* 0x000fe20003f06270 */
[----:B------:R-:W-:Y:S02]  /*b610*/  BSSY B0, `(.L_x_4127) ;  /* 0x0000057000007945 */ /* 0x000fe40003800000 */
[----:B--2---:R2:W5:Y:S10]  /*b620*/  LD.E.128 R24, desc[UR6][R150.64+0x180] ;  /* 0x0001800696187980 */ /* 0x004574000c101d00 */
[----:B------:R-:W-:Y:S05]  /*b630*/  @P0 BRA `(.L_x_4128) ;  /* 0x0000000400500947 */ /* 0x000fea0003800000 */
[----:B------:R-:W-:Y:S01]  /*b640*/  LEA.HI R0, R15, R15, RZ, 0x1 ;  /* 0x0000000f0f007211 */ /* 0x000fe200078f08ff */
[----:B-----5:R-:W-:Y:S01]  /*b650*/  IMAD.U32 R29, R24, 0x10000, RZ ;  /* 0x00010000181d7824 */ /* 0x020fe200078e00ff */
[----:B------:R-:W-:Y:S01]  /*b660*/  IADD3 R4, P0, R97, R92, RZ ;  /* 0x0000005c61047210 */ /* 0x000fe20007f1e0ff */
[C---:B------:R-:W-:Y:S01]  /*b670*/  IMAD.U32 R35, R27.reuse, 0x10000, RZ ;  /* 0x000100001b237824 */ /* 0x040fe200078e00ff */
[----:B------:R-:W-:Y:S01]  /*b680*/  SHF.R.S32.HI R0, RZ, 0x1, R0 ;  /* 0x00000001ff007819 */ /* 0x000fe20000011400 */
[----:B------:R-:W-:Y:S01]  /*b690*/  IMAD.U32 R33, R26, 0x10000, RZ ;  /* 0x000100001a217824 */ /* 0x000fe200078e00ff */
[----:B------:R-:W-:Y:S01]  /*b6a0*/  MOV R8, RZ ;  /* 0x000000ff00087202 */ /* 0x000fe20000000f00 */
[----:B------:R-:W-:Y:S01]  /*b6b0*/  IMAD.X R5, R96, 0x1, R91, P0 ;  /* 0x0000000160057824 */ /* 0x000fe200000e065b */
[----:B------:R-:W-:Y:S01]  /*b6c0*/  ISETP.GE.AND P1, PT, R10, R0, PT ;  /* 0x000000000a00720c */ /* 0x000fe20003f26270 */
[--C-:B------:R-:W-:Y:S01]  /*b6d0*/  IMAD.MOV.U32 R3, RZ, RZ, R0.reuse ;  /* 0x000000ffff037224 */ /* 0x100fe200078e0000 */
[----:B------:R-:W-:Y:S02]  /*b6e0*/  LOP3.LUT R30, R24, 0xffff0000, RZ, 0xc0, !PT ;  /* 0xffff0000181e7812 */ /* 0x000fe400078ec0ff */
[----:B------:R-:W-:Y:S02]  /*b6f0*/  LOP3.LUT R36, R27, 0xffff0000, RZ, 0xc0, !PT ;  /* 0xffff00001b247812 */ /* 0x000fe400078ec0ff */
[C---:B------:R-:W-:Y:S02]  /*b700*/  SHF.L.U32 R31, R25.reuse, 0x10, RZ ;  /* 0x00000010191f7819 */ /* 0x040fe400000006ff */
[----:B------:R-:W-:Y:S02]  /*b710*/  LOP3.LUT R32, R25, 0xffff0000, RZ, 0xc0, !PT ;  /* 0xffff000019207812 */ /* 0x000fe400078ec0ff */
[----:B------:R-:W-:Y:S03]  /*b720*/  LOP3.LUT R34, R26, 0xffff0000, RZ, 0xc0, !PT ;  /* 0xffff00001a227812 */ /* 0x000fe600078ec0ff */
[--C-:B------:R-:W-:Y:S02]  /*b730*/  @P1 IMAD.MOV R3, RZ, RZ, -R0.reuse ;  /* 0x000000ffff031224 */ /* 0x100fe400078e0a00 */
        /* <DEDUP_REMOVED lines=9> */
[----:B-1----:R-:W-:Y:S01]  /*b7d0*/  MOV R2, RZ ;  /* 0x000000ff00027202 */ /* 0x002fe20000000f00 */
[----:B------:R-:W-:Y:S05]  /*b7e0*/  @P1 IMAD.MOV R2, RZ, RZ, -R0 ;  /* 0x000000ffff021224 */ /* 0x000fea00078e0a00 */
[----:B------:R-:W-:Y:S04]  /*b7f0*/  IADD3 R3, P0, R116, R2, RZ ;  /* 0x0000000274037210 */ /* 0x000fe80007f1e0ff */
[----:B------:R-:W-:Y:S02]  /*b800*/  LEA.HI.X.SX32 R0, R2, R104, 0x1, P0 ;  /* 0x0000006802007211 */ /* 0x000fe400000f0eff */
[C---:B------:R-:W-:Y:S04]  /*b810*/  LEA R2, P0, R3.reuse, R101, 0x1 ;  /* 0x0000006503027211 */ /* 0x040fe800078008ff */
[----:B------:R-:W-:Y:S05]  /*b820*/  LEA.HI.X R3, R3, R100, R0, 0x1, P0 ;  /* 0x0000006403037211 */ /* 0x000fea00000f0c00 */
[----:B------:R1:W2:Y:S01]  /*b830*/  LD.E.128 R44, desc[UR6][R2.64] ;  /* 0x00000006022c7980 */ /* 0x0002a2000c101d00 */
[----:B---3--:R-:W-:Y:S01]  /*b840*/  SHF.L.U32 R8, R7, 0x10, RZ ;  /* 0x0000001007087819 */ /* 0x008fe200000006ff */
[----:B-1----:R-:W-:Y:S01]  /*b850*/  IMAD.U32 R3, R5, 0x10000, RZ ;  /* 0x0001000005037824 */ /* 0x002fe200078e00ff */
        /* <DEDUP_REMOVED lines=30> */
[C---:B--2---:R-:W-:Y:S01]  /*ba40*/  LOP3.LUT R22, R44.reuse, 0xffff0000, RZ, 0xc0, !PT ;  /* 0xffff00002c167812 */ /* 0x044fe200078ec0ff */
        /* <DEDUP_REMOVED lines=19> */
.L_x_4128:
[----:B------:R-:W-:Y:S05]  /*bb80*/  BSYNC B0 ;  /* 0x0000000000007941 */ /* 0x000fea0003800000 */
.L_x_4127:
[----:B-----5:R1:W-:Y:S02]  /*bb90*/  ST.E.128 desc[UR6][R38.64+0x180], R24 ;  /* 0x0001801826007985 */ /* 0x0203e4000c101d06 */
.L_x_4120:
[----:B------:R-:W-:Y:S05]  /*bba0*/  BSYNC B1 ;  /* 0x0000000000017941 */ /* 0x000fea0003800000 */
.L_x_4119:
[----:B------:R-:W-:Y:S01]  /*bbb0*/  MOV R5, R100 ;  /* 0x0000006400057202 */ /* 0x000fe20000000f00 */
[----:B------:R-:W5:Y:S01]  /*bbc0*/  LD.E R0, desc[UR6][R18.64+0xd0] ;  /* 0x0000d00612007980 */ /* 0x000f62000c101900 */
[----:B------:R-:W-:Y:S01]  /*bbd0*/  MOV R3, R98 ;  /* 0x0000006200037202 */ /* 0x000fe20000000f00 */
[----:B------:R-:W-:Y:S02]  /*bbe0*/  IMAD.MOV.U32 R4, RZ, RZ, R101 ;  /* 0x000000ffff047224 */ /* 0x000fe400078e0065 */
[----:B------:R-:W-:Y:S02]  /*bbf0*/  IMAD.MOV.U32 R2, RZ, RZ, R99 ;  /* 0x000000ffff027224 */ /* 0x000fe400078e0063 */
[----:B-----5:R-:W-:Y:S05]  /*bc00*/  IMAD.U32 R0, R0, -0x20, RZ ;  /* 0xffffffe000007824 */ /* 0x020fea00078e00ff */
[C---:B------:R-:W-:Y:S02]  /*bc10*/  LEA R101, P1, R0.reuse, R4, 0x1 ;  /* 0x0000000400657211 */ /* 0x040fe400078208ff */
[C---:B------:R-:W-:Y:S02]  /*bc20*/  LEA R99, P0, R0.reuse, R2, 0x1 ;  /* 0x0000000200637211 */ /* 0x040fe400078008ff */
[C---:B------:R-:W-:Y:S02]  /*bc30*/  LEA.HI.X.SX32 R100, R0.reuse, R5, 0x1, P1 ;  /* 0x0000000500647211 */ /* 0x040fe400008f0eff */
[----:B------:R-:W-:Y:S01]  /*bc40*/  LEA.HI.X.SX32 R98, R0, R3, 0x1, P0 ;  /* 0x0000000300627211 */ /* 0x000fe200000f0eff */
[----:B------:R-:W-:Y:S05]  /*bc50*/  BRA `(.L_x_4088) ;  /* 0x0000000000dc7947 */ /* 0x000fea0003800000 */
.L_x_4078:
[----:B------:R-:W-:Y:S01]  /*bc60*/  @P0 IMAD.MOV.U32 R2, RZ, RZ, R97 ;  /* 0x000000ffff020224 */ /* 0x000fe200078e0061 */
[C---:B------:R-:W-:Y:S01]  /*bc70*/  @P4 LEA R22, P1, R67.reuse, R97, 0x1 ;  /* 0x0000006143164211 */ /* 0x040fe200078208ff */
[----:B------:R-:W-:Y:S03]  /*bc80*/  @P0 IMAD.MOV.U32 R3, RZ, RZ, R96 ;  /* 0x000000ffff030224 */ /* 0x000fe600078e0060 */
[----:B------:R-:W-:Y:S02]  /*bc90*/  @P4 LEA.HI.X R23, R67, R96, R66, 0x1, P1 ;  /* 0x0000006043174211 */ /* 0x000fe400008f0c42 */
[----:B------:R-:W2:Y:S04]  /*bca0*/  @P0 LD.E.128 R32, desc[UR6][R2.64] ;  /* 0x0000000602200980 */ /* 0x000ea8000c101d00 */
[----:B--2---:R-:W-:Y:S04]  /*bcb0*/  @P0 ST.E.128 desc[UR6][R146.64], R32 ;  /* 0x0000002092000985 */ /* 0x004fe8000c101d06 */
[----:B------:R-:W2:Y:S04]  /*bcc0*/  @P0 LD.E.128 R4, desc[UR6][R2.64+0x80] ;  /* 0x0000800602040980 */ /* 0x000ea8000c101d00 */
[----:B--2---:R1:W-:Y:S04]  /*bcd0*/  @P0 ST.E.128 desc[UR6][R146.64+0x80], R4 ;  /* 0x0000800492000985 */ /* 0x0043e8000c101d06 */
[----:B-1----:R-:W2:Y:S04]  /*bce0*/  @P0 LD.E.128 R4, desc[UR6][R2.64+0x100] ;  /* 0x0001000602040980 */ /* 0x002ea8000c101d00 */
[----:B--2---:R1:W-:Y:S04]  /*bcf0*/  @P0 ST.E.128 desc[UR6][R146.64+0x100], R4 ;  /* 0x0001000492000985 */ /* 0x0043e8000c101d06 */
[----:B------:R-:W2:Y:S04]  /*bd00*/  @P0 LD.E.128 R28, desc[UR6][R2.64+0x180] ;  /* 0x00018006021c0980 */ /* 0x000ea8000c101d00 */
[----:B--2---:R-:W-:Y:S01]  /*bd10*/  @P0 ST.E.128 desc[UR6][R146.64+0x180], R28 ;  /* 0x0001801c92000985 */ /* 0x004fe2000c101d06 */
[C---:B------:R-:W-:Y:S03]  /*bd20*/  @P4 LEA R2, P0, R54.reuse, R146, 0x1 ;  /* 0x0000009236024211 */ /* 0x040fe600078008ff */
[----:B------:R-:W2:Y:S01]  /*bd30*/  @P4 LD.E.128 R24, desc[UR6][R22.64] ;  /* 0x0000000616184980 */ /* 0x000ea2000c101d00 */
[----:B------:R-:W-:Y:S02]  /*bd40*/  @P4 LEA.HI.X R3, R54, R147, R55, 0x1, P0 ;  /* 0x0000009336034211 */ /* 0x000fe400000f0c37 */
[C---:B------:R-:W-:Y:S04]  /*bd50*/  ISETP.GE.AND P0, PT, R128.reuse, R151, PT ;  /* 0x000000978000720c */ /* 0x040fe80003f06270 */
[----:B------:R-:W-:Y:S01]  /*bd60*/  ISETP.GE.AND P0, PT, R128, R150, !P0 ;  /* 0x000000968000720c */ /* 0x000fe20004706270 */
[----:B--2---:R-:W-:Y:S04]  /*bd70*/  @P4 ST.E.128 desc[UR6][R2.64], R24 ;  /* 0x0000001802004985 */ /* 0x004fe8000c101d06 */
[----:B-1----:R-:W2:Y:S04]  /*bd80*/  @P4 LD.E.128 R4, desc[UR6][R22.64+0x80] ;  /* 0x0000800616044980 */ /* 0x002ea8000c101d00 */
[----:B--2---:R1:W-:Y:S04]  /*bd90*/  @P4 ST.E.128 desc[UR6][R2.64+0x80], R4 ;  /* 0x0000800402004985 */ /* 0x0043e8000c101d06 */
[----:B-1----:R-:W2:Y:S04]  /*bda0*/  @P4 LD.E.128 R4, desc[UR6][R22.64+0x100] ;  /* 0x0001000616044980 */ /* 0x002ea8000c101d00 */
[----:B--2---:R1:W-:Y:S04]  /*bdb0*/  @P4 ST.E.128 desc[UR6][R2.64+0x100], R4 ;  /* 0x0001000402004985 */ /* 0x0043e8000c101d06 */
[----:B-1----:R1:W2:Y:S02]  /*bdc0*/  @P4 LD.E.128 R4, desc[UR6][R22.64+0x180] ;  /* 0x0001800616044980 */ /* 0x0022a4000c101d00 */
[C---:B-1----:R-:W-:Y:S04]  /*bdd0*/  @P0 LEA R22, P1, R69.reuse, R97, 0x1 ;  /* 0x0000006145160211 */ /* 0x042fe800078208ff */
[----:B------:R-:W-:Y:S01]  /*bde0*/  @P0 LEA.HI.X R23, R69, R96, R68, 0x1, P1 ;  /* 0x0000006045170211 */ /* 0x000fe200008f0c44 */
[----:B--2---:R1:W-:Y:S04]  /*bdf0*/  @P4 ST.E.128 desc[UR6][R2.64+0x180], R4 ;  /* 0x0001800402004985 */ /* 0x0043e8000c101d06 */
[----:B------:R-:W2:Y:S01]  /*be00*/  @P0 LD.E.128 R24, desc[UR6][R22.64] ;  /* 0x0000000616180980 */ /* 0x000ea2000c101d00 */
[C---:B-1----:R-:W-:Y:S04]  /*be10*/  @P0 LEA R2, P1, R63.reuse, R146, 0x1 ;  /* 0x000000923f020211 */ /* 0x042fe800078208ff */
[----:B------:R-:W-:Y:S02]  /*be20*/  @P0 LEA.HI.X R3, R63, R147, R64, 0x1, P1 ;  /* 0x000000933f030211 */ /* 0x000fe400008f0c40 */
[C---:B------:R-:W-:Y:S04]  /*be30*/  ISETP.GE.AND P1, PT, R127.reuse, R151, PT ;  /* 0x000000977f00720c */ /* 0x040fe80003f26270 */
[----:B------:R-:W-:Y:S11]  /*be40*/  ISETP.GE.AND P1, PT, R127, R150, !P1 ;  /* 0x000000967f00720c */ /* 0x000ff60004f26270 */
[----:B------:R-:W-:Y:S02]  /*be50*/  @!UPT UIADD3 URZ, URZ, URZ, URZ ;  /* 0x0000003f3f3ff290 */ /* 0x000fe4000fffe03f */
[----:B------:R-:W-:Y:S01]  /*be60*/  @P1 IMAD R0, R149, 0x60, RZ ;  /* 0x0000006095001824 */ /* 0x000fe200078e02ff */
[----:B--2---:R-:W-:Y:S04]  /*be70*/  @P0 ST.E.128 desc[UR6][R2.64], R24 ;  /* 0x0000001802000985 */ /* 0x004fe8000c101d06 */
[----:B------:R-:W2:Y:S04]  /*be80*/  @P0 LD.E.128 R4, desc[UR6][R22.64+0x80] ;  /* 0x0000800616040980 */ /* 0x000ea8000c101d00 */
[----:B--2---:R1:W-:Y:S04]  /*be90*/  @P0 ST.E.128 desc[UR6][R2.64+0x80], R4 ;  /* 0x0000800402000985 */ /* 0x0043e8000c101d06 */
[----:B-1----:R-:W2:Y:S04]  /*bea0*/  @P0 LD.E.128 R4, desc[UR6][R22.64+0x100] ;  /* 0x0001000616040980 */ /* 0x002ea8000c101d00 */
[----:B--2---:R1:W-:Y:S04]  /*beb0*/  @P0 ST.E.128 desc[UR6][R2.64+0x100], R4 ;  /* 0x0001000402000985 */ /* 0x0043e8000c101d06 */
[----:B-1----:R1:W2:Y:S02]  /*bec0*/  @P0 LD.E.128 R4, desc[UR6][R22.64+0x180] ;  /* 0x0001800616040980 */ /* 0x0022a4000c101d00 */
[----:B-1----:R-:W-:Y:S02]  /*bed0*/  @P1 IMAD.MOV.U32 R22, RZ, RZ, R97 ;  /* 0x000000ffff161224 */ /* 0x002fe400078e0061 */
[----:B------:R-:W-:Y:S02]  /*bee0*/  @P1 IMAD.MOV.U32 R23, RZ, RZ, R96 ;  /* 0x000000ffff171224 */ /* 0x000fe400078e0060 */
[----:B------:R-:W-:Y:S04]  /*bef0*/  @P1 IMAD.WIDE.U32 R22, R148, 0x60, R22 ;  /* 0x0000006094161825 */ /* 0x000fe800078e0016 */
[----:B------:R-:W-:Y:S02]  /*bf00*/  @P1 IMAD.IADD R23, R23, 0x1, R0 ;  /* 0x0000000117171824 */ /* 0x000fe400078e0200 */
[----:B------:R-:W-:Y:S01]  /*bf10*/  @P1 IMAD R0, R167, 0x60, RZ ;  /* 0x00000060a7001824 */ /* 0x000fe200078e02ff */
[----:B--2---:R1:W-:Y:S04]  /*bf20*/  @P0 ST.E.128 desc[UR6][R2.64+0x180], R4 ;  /* 0x0001800402000985 */ /* 0x0043e8000c101d06 */
[----:B------:R-:W2:Y:S01]  /*bf30*/  @P1 LD.E.128 R28, desc[UR6][R22.64] ;  /* 0x00000006161c1980 */ /* 0x000ea2000c101d00 */
[----:B-1----:R-:W-:Y:S04]  /*bf40*/  @P1 IMAD.WIDE.U32 R2, R166, 0x60, R146 ;  /* 0x00000060a6021825 */ /* 0x002fe800078e0092 */
[----:B------:R-:W-:Y:S05]  /*bf50*/  @P1 IMAD.IADD R3, R3, 0x1, R0 ;  /* 0x0000000103031824 */ /* 0x000fea00078e0200 */
[----:B--2---:R-:W-:Y:S04]  /*bf60*/  @P1 ST.E.128 desc[UR6][R2.64], R28 ;  /* 0x0000001c02001985 */ /* 0x004fe8000c101d06 */
[----:B------:R-:W2:Y:S04]  /*bf70*/  @P1 LD.E.128 R24, desc[UR6][R22.64+0x80] ;  /* 0x0000800616181980 */ /* 0x000ea8000c101d00 */
[----:B--2---:R-:W-:Y:S04]  /*bf80*/  @P1 ST.E.128 desc[UR6][R2.64+0x80], R24 ;  /* 0x0000801802001985 */ /* 0x004fe8000c101d06 */
[----:B------:R-:W2:Y:S04]  /*bf90*/  @P1 LD.E.128 R4, desc[UR6][R22.64+0x100] ;  /* 0x0001000616041980 */ /* 0x000ea8000c101d00 */
[----:B--2---:R1:W-:Y:S04]  /*bfa0*/  @P1 ST.E.128 desc[UR6][R2.64+0x100], R4 ;  /* 0x0001000402001985 */ /* 0x0043e8000c101d06 */
[----:B-1----:R-:W2:Y:S04]  /*bfb0*/  @P1 LD.E.128 R4, desc[UR6][R22.64+0x180] ;  /* 0x0001800616041980 */ /* 0x002ea8000c101d00 */
[----:B--2---:R1:W-:Y:S02]  /*bfc0*/  @P1 ST.E.128 desc[UR6][R2.64+0x180], R4 ;  /* 0x0001800402001985 */ /* 0x0043e4000c101d06 */
.L_x_4088:
[----:B------:R-:W-:Y:S05]  /*bfd0*/  BSYNC B2 ;  /* 0x0000000000027941 */ /* 0x000fea0003800000 */
.L_x_4077:
[----:B------:R-:W-:Y:S01]  /*bfe0*/  ISETP.NE.U32.AND P1, PT, R240, RZ, PT ;  /* 0x000000fff000720c */ /* 0x000fe20003f25070 */
[----:B------:R-:W5:Y:S01]  /*bff0*/  LD.E R0, desc[UR6][R18.64+0x128] ;  /* 0x0001280612007980 */ /* 0x000f62000c101900 */
[----:B-1----:R-:W-:Y:S01]  /*c000*/  IMAD.MOV.U32 R2, RZ, RZ, R97 ;  /* 0x000000ffff027224 */ /* 0x002fe200078e0061 */
[----:B------:R-:W-:Y:S01]  /*c010*/  BSSY B0, `(.L_x_4129) ;  /* 0x0000061000007945 */ /* 0x000fe20003800000 */
[----:B------:R-:W-:Y:S01]  /*c020*/  ISETP.NE.AND.EX P1, PT, R241, RZ, PT, P1 ;  /* 0x000000fff100720c */ /* 0x000fe20003f25310 */
[----:B------:R-:W-:Y:S02]  /*c030*/  IMAD.MOV.U32 R3, RZ, RZ, R96 ;  /* 0x000000ffff037224 */ /* 0x000fe400078e0060 */
[----:B-----5:R-:W-:Y:S05]  /*c040*/  IMAD.U32 R0, R0, -0x40, RZ ;  /* 0xffffffc000007824 */ /* 0x020fea00078e00ff */
[C---:B------:R-:W-:Y:S04]  /*c050*/  LEA R97, P0, R0.reuse, R2, 0x1 ;  /* 0x0000000200617211 */ /* 0x040fe800078008ff */
[----:B------:R-:W-:Y:S01]  /*c060*/  LEA.HI.X.SX32 R96, R0, R3, 0x1, P0 ;  /* 0x0000000300607211 */ /* 0x000fe200000f0eff */
[----:B------:R-:W-:Y:S08]  /*c070*/  @!P1 BRA `(.L_x_4130) ;  /* 0x0000000400409947 */ /* 0x000ff00003800000 */
[----:B------:R-:W-:Y:S04]  /*c080*/  IADD3 R0, R9, -0x1, RZ ;  /* 0xffffffff09007810 */ /* 0x000fe80007ffe0ff */
[----:B------:R-:W-:Y:S11]  /*c090*/  ISETP.GT.AND P0, PT, R0, R65, PT ;  /* 0x000000410000720c */ /* 0x000ff60003f04270 */
[----:B------:R-:W-:Y:S02]  /*c0a0*/  @!UPT UIADD3 URZ, URZ, URZ, URZ ;  /* 0x0000003f3f3ff290 */ /* 0x000fe4000fffe03f */
[----:B------:R-:W-:Y:S05]  /*c0b0*/  @!P0 BRA `(.L_x_4131) ;  /* 0x0000000400588947 */ /* 0x000fea0003800000 */
[----:B------:R-:W5:Y:S01]  /*c0c0*/  LD.E R3, desc[UR6][R18.64+0x170] ;  /* 0x0001700612037980 */ /* 0x000f62000c101900 */
[----:B------:R-:W-:Y:S02]  /*c0d0*/  IADD3 R0, R14, -0x80, RZ ;  /* 0xffffff800e007810 */ /* 0x000fe40007ffe0ff */
[----:B------:R-:W-:Y:S01]  /*c0e0*/  IABS R8, R13 ;  /* 0x0000000d00087213 */ /* 0x000fe20000000000 */
[----:B--234-:R-:W2:Y:S01]  /*c0f0*/  LD.E.64 R26, desc[UR6][R18.64+0x20] ;  /* 0x00002006121a7980 */ /* 0x01cea2000c101b00 */
[----:B------:R-:W-:Y:S05]  /*c100*/  IABS R6, R0 ;  /* 0x0000000000067213 */ /* 0x000fea0000000000 */
[----:B------:R-:W3:Y:S06]  /*c110*/  LD.E.64 R24, desc[UR6][R18.64+0x40] ;  /* 0x0000400612187980 */ /* 0x000eec000c101b00 */
[----:B------:R-:W4:Y:S01]  /*c120*/  LD.E.64 R22, desc[UR6][R18.64+0x38] ;  /* 0x0000380612167980 */ /* 0x000f22000c101b00 */
[-C--:B-----5:R-:W-:Y:S02]  /*c130*/  IABS R2, R3.reuse ;  /* 0x0000000300027213 */ /* 0x0a0fe40000000000 */
        /* <DEDUP_REMOVED lines=24> */
[CC--:B------:R-:W-:Y:S02]  /*c2c0*/  LOP3.LUT R6, R13.reuse, R3.reuse, RZ, 0x3c, !PT ;  /* 0x000000030d067212 */ /* 0x0c0fe400078e3cff */
[----:B------:R-:W-:Y:S02]  /*c2d0*/  ISETP.GE.AND P1, PT, R2, RZ, PT ;  /* 0x000000ff0200720c */ /* 0x000fe40003f26270 */
[----:B------:R-:W-:Y:S02]  /*c2e0*/  ISETP.GE.AND P2, PT, R6, RZ, PT ;  /* 0x000000ff0600720c */ /* 0x000fe40003f46270 */
[----:B------:R-:W-:Y:S01]  /*c2f0*/  LOP3.LUT R2, RZ, R3, RZ, 0x33, !PT ;  /* 0x00000003ff027212 */ /* 0x000fe200078e33ff */
[----:B------:R-:W-:Y:S01]  /*c300*/  @P4 VIADD R4, R4, 0x1 ;  /* 0x0000000104044836 */ /* 0x000fe20000000000 */
[----:B------:R-:W-:Y:S01]  /*c310*/  IADD3 R0, -R13, R0, RZ ;  /* 0x000000000d007210 */ /* 0x000fe20007ffe1ff */
        /* <DEDUP_REMOVED lines=8> */
[C---:B------:R-:W-:Y:S01]  /*c3a0*/  LEA.HI.X.SX32 R7, R2.reuse, R241, 0x2, P0 ;  /* 0x000000f102077211 */ /* 0x040fe200000f16ff */
[----:B------:R-:W-:Y:S02]  /*c3b0*/  IMAD.IADD R2, R2, 0x1, -R4 ;  /* 0x0000000102027824 */ /* 0x000fe400078e0a04 */
[----:B------:R-:W5:Y:S02]  /*c3c0*/  LD.E R5, desc[UR6][R14.64] ;  /* 0x000000060e057980 */ /* 0x000f64000c101900 */
[----:B------:R-:W-:Y:S02]  /*c3d0*/  IMAD R0, R2, R3, R0 ;  /* 0x0000000302007224 */ /* 0x000fe400078e0200 */
[----:B------:R-:W5:Y:S02]  /*c3e0*/  LD.E R6, desc[UR6][R6.64] ;  /* 0x0000000606067980 */ /* 0x000f64000c101900 */
[----:B---3--:R-:W-:Y:S01]  /*c3f0*/  IMAD R3, R25, R0, RZ ;  /* 0x0000000019037224 */ /* 0x008fe200078e02ff */
[----:B------:R-:W-:Y:S05]  /*c400*/  SHF.R.S32.HI R4, RZ, 0x1f, R0 ;  /* 0x0000001fff047819 */ /* 0x000fea0000011400 */
[C---:B------:R-:W-:Y:S02]  /*c410*/  IMAD R3, R24.reuse, R4, R3 ;  /* 0x0000000418037224 */ /* 0x040fe400078e0203 */
[----:B------:R-:W-:Y:S05]  /*c420*/  IMAD.WIDE.U32 R24, R24, R0, RZ ;  /* 0x0000000018187225 */ /* 0x000fea00078e00ff */
[----:B------:R-:W-:Y:S01]  /*c430*/  IADD3 R25, R25, R3, RZ ;  /* 0x0000000319197210 */ /* 0x000fe20007ffe0ff */
[----:B------:R-:W3:Y:S01]  /*c440*/  LD.E.64 R14, desc[UR6][R18.64+0x28] ;  /* 0x00002806120e7980 */ /* 0x000ee2000c101b00 */
[----:B-----5:R-:W-:Y:S04]  /*c450*/  IADD3 R5, -R6, R5, RZ ;  /* 0x0000000506057210 */ /* 0x020fe80007ffe1ff */
[----:B------:R-:W-:Y:S01]  /*c460*/  SHF.R.S32.HI R6, RZ, 0x1f, R5 ;  /* 0x0000001fff067819 */ /* 0x000fe20000011405 */
[-C--:B--2---:R-:W-:Y:S04]  /*c470*/  IMAD R2, R27, R5.reuse, RZ ;  /* 0x000000051b027224 */ /* 0x084fe800078e02ff */
[C---:B------:R-:W-:Y:S02]  /*c480*/  IMAD R2, R26.reuse, R6, R2 ;  /* 0x000000061a027224 */ /* 0x040fe400078e0202 */
[-C--:B------:R-:W-:Y:S04]  /*c490*/  IMAD.WIDE.U32 R26, R26, R5.reuse, RZ ;  /* 0x000000051a1a7225 */ /* 0x080fe800078e00ff */
[----:B------:R-:W-:Y:S02]  /*c4a0*/  IMAD.IADD R27, R27, 0x1, R2 ;  /* 0x000000011b1b7824 */ /* 0x000fe400078e0202 */
[----:B----4-:R-:W-:Y:S02]  /*c4b0*/  IMAD R2, R23, R0, RZ ;  /* 0x0000000017027224 */ /* 0x010fe400078e02ff */
[----:B------:R-:W-:Y:S04]  /*c4c0*/  IMAD.WIDE.U32 R26, R0, R22, R26 ;  /* 0x00000016001a7225 */ /* 0x000fe800078e001a */
[----:B---3--:R-:W-:Y:S01]  /*c4d0*/  IMAD R0, R15, R5, RZ ;  /* 0x000000050f007224 */ /* 0x008fe200078e02ff */
        /* <DEDUP_REMOVED lines=10> */
.L_x_4130:
[----:B------:R-:W5:Y:S01]  /*c580*/  LD.E R2, desc[UR6][R18.64+0x40] ;  /* 0x0000400612027980 */ /* 0x000f62000c101900 */
[----:B------:R-:W-:Y:S02]  /*c590*/  IMAD.MOV.U32 R4, RZ, RZ, R103 ;  /* 0x000000ffff047224 */ /* 0x000fe400078e0067 */
[----:B------:R-:W-:Y:S01]  /*c5a0*/  IMAD.MOV.U32 R5, RZ, RZ, R102 ;  /* 0x000000ffff057224 */ /* 0x000fe200078e0066 */
[----:B------:R-:W2:Y:S02]  /*c5b0*/  LD.E R0, desc[UR6][R18.64+0x38] ;  /* 0x0000380612007980 */ /* 0x000ea4000c101900 */
[----:B--2---:R-:W-:Y:S02]  /*c5c0*/  IMAD.U32 R0, R0, -0x40, RZ ;  /* 0xffffffc000007824 */ /* 0x004fe400078e00ff */
[----:B-----5:R-:W-:Y:S03]  /*c5d0*/  IMAD.U32 R2, R2, -0x40, RZ ;  /* 0xffffffc002027824 */ /* 0x020fe600078e00ff */
[----:B----4-:R-:W-:Y:S02]  /*c5e0*/  LEA R146, P0, R0, R146, 0x1 ;  /* 0x0000009200927211 */ /* 0x010fe400078008ff */
[----:B------:R-:W-:Y:S02]  /*c5f0*/  LEA R103, P1, R2, R4, 0x1 ;  /* 0x0000000402677211 */ /* 0x000fe400078208ff */
[----:B------:R-:W-:Y:S02]  /*c600*/  LEA.HI.X.SX32 R147, R0, R147, 0x1, P0 ;  /* 0x0000009300937211 */ /* 0x000fe400000f0eff */
[----:B------:R-:W-:Y:S09]  /*c610*/  LEA.HI.X.SX32 R102, R2, R5, 0x1, P1 ;  /* 0x0000000502667211 */ /* 0x000ff200008f0eff */
.L_x_4131:
[----:B------:R-:W-:Y:S05]  /*c620*/  BSYNC B0 ;  /* 0x0000000000007941 */ /* 0x000fea0003800000 */
.L_x_4129:
[----:B------:R-:W-:Y:S04]  /*c630*/  IADD3 R9, R9, -0x1, RZ ;  /* 0xffffffff09097810 */ /* 0x000fe80007ffe0ff */
[----:B------:R-:W-:Y:S11]  /*c640*/  ISETP.GT.AND P0, PT, R9, R65, PT ;  /* 0x000000410900720c */ /* 0x000ff60003f04270 */
[----:B------:R-:W-:Y:S02]  /*c650*/  @!UPT UIADD3 URZ, URZ, URZ, URZ ;  /* 0x0000003f3f3ff290 */ /* 0x000fe4000fffe03f */
[----:B------:R-:W-:Y:S05]  /*c660*/  @P0 BRA `(.L_x_4132) ;  /* 0xffffff64002c0947 */ /* 0x000fea000383ffff */
.L_x_4076:
[----:B------:R-:W-:Y:S05]  /*c670*/  WARPSYNC.ALL ;  /* 0x0000000000007948 */ /* 0x000fea0003800000 */
[----:B------:R-:W-:Y:S06]  /*c680*/  BAR.SYNC.DEFER_BLOCKING 0x0 ;  /* 0x0000000000007b1d */ /* 0x000fec0000010000 */
[----:B------:R-:W5:Y:S02]  /*c690*/  LD.E R0, desc[UR6][R18.64+0xd0] ;  /* 0x0000d00612007980 */ /* 0x000f64000c101900 */
[----:B------:R-:W1:Y:S01]  /*c6a0*/  S2UR UR4, SR_CgaCtaId ;  /* 0x00000000000479c3 */ /* 0x000e620000008800 */
[----:B------:R-:W-:Y:S01]  /*c6b0*/  UMOV UR5, 0x400 ;  /* 0x0000040000057882 */ /* 0x000fe20000000000 */
[----:B------:R-:W-:Y:S01]  /*c6c0*/  BSSY B2, `(.L_x_4133) ;  /* 0x0000973000027945 */ /* 0x000fe20003800000 */
[C---:B------:R-:W-:Y:S01]  /*c6d0*/  SHF.L.U64.HI R3, R138.reuse, 0x4, R139 ;  /* 0x000000048a037819 */ /* 0x040fe2000001028b */
[----:B------:R-:W-:Y:S01]  /*c6e0*/  IMAD.SHL.U32 R5, R138, 0x10, RZ ;  /* 0x000000108a057824 */ /* 0x000fe200078e00ff */
[----:B-1----:R-:W-:-:S06]  /*c6f0*/  ULEA UR4, UR4, UR5, 0x18 ;  /* 0x0000000504047291 */ /* 0x002fcc000f8ec03f */
[----:B------:R-:W-:Y:S02]  /*c700*/  LEA R239, R131, UR4, 0x1 ;  /* 0x0000000483ef7c11 */ /* 0x000fe4000f8e08ff */
[----:B-----5:R-:W-:-:S13]  /*c710*/  ISETP.NE.AND P0, PT, R0, RZ, PT ;  /* 0x000000ff0000720c */ /* 0x020fda0003f05270 */
[----:B------:R-:W-:Y:S05]  /*c720*/  @!P0 BRA `(.L_x_4134) ;  /* 0x0000009400008947 */ /* 0x000fea0003800000 */
[----:B------:R-:W2:Y:S04]  /*c730*/  LD.E.64 R6, desc[UR6][R18.64+0xf0] ;  /* 0x0000f00612067980 */ /* 0x000ea8000c101b00 */
[----:B------:R-:W3:Y:S04]  /*c740*/  LD.E.U8 R2, desc[UR6][R18.64+0x1b3] ;  /* 0x0001b30612027980 */ /* 0x000ee8000c101100 */
[----:B------:R-:W5:Y:S04]  /*c750*/  LD.E.64 R12, desc[UR6][R18.64+0x148] ;  /* 0x00014806120c7980 */ /* 0x000f68000c101b00 */
[----:B------:R-:W5:Y:S01]  /*c760*/  LD.E.64 R10, desc[UR6][R18.64+0x150] ;  /* 0x00015006120a7980 */ /* 0x000f62000c101b00 */
[----:B--2---:R-:W-:-:S04]  /*c770*/  ISETP.NE.U32.AND P1, PT, R6, RZ, PT ;  /* 0x000000ff0600720c */ /* 0x004fc80003f25070 */
[----:B------:R-:W-:-:S13]  /*c780*/  ISETP.NE.AND.EX P1, PT, R7, RZ, PT, P1 ;  /* 0x000000ff0700720c */ /* 0x000fda0003f25310 */
[----:B------:R-:W-:-:S04]  /*c790*/  @P1 LEA R8, P0, R238, R6, 0x2 ;  /* 0x00000006ee081211 */ /* 0x000fc800078010ff */
[----:B------:R-:W-:Y:S01]  /*c7a0*/  @P1 LEA.HI.X R9, R238, R7, R57, 0x2, P0 ;  /* 0x00000007ee091211 */ /* 0x000fe200000f1439 */
[----:B------:R-:W-:-:S06]  /*c7b0*/  IMAD.MOV.U32 R7, RZ, RZ, RZ ;  /* 0x000000ffff077224 */ /* 0x000fcc00078e00ff */
[----:B------:R1:W2:Y:S01]  /*c7c0*/  @P1 LD.E R7, desc[UR6][R8.64] ;  /* 0x0000000608071980 */ /* 0x0002a2000c101900 */
[-C--:B------:R-:W-:Y:S02]  /*c7d0*/  IADD3 R4, P1, R5, R134.reuse, RZ ;  /* 0x0000008605047210 */ /* 0x080fe40007f3e0ff */
[----:B------:R-:W-:Y:S02]  /*c7e0*/  LEA R5, P0, R138, R134, 0x5 ;  /* 0x000000868a057211 */ /* 0x000fe400078028ff */
[----:B------:R-:W-:-:S04]  /*c7f0*/  LEA.HI R6, R0, R0, RZ, 0x1 ;  /* 0x0000000000067211 */ /* 0x000fc800078f08ff */
[----:B------:R-:W-:Y:S01]  /*c800*/  SHF.R.S32.HI R6, RZ, 0x1, R6 ;  /* 0x00000001ff067819 */ /* 0x000fe20000011406 */
[----:B------:R-:W-:Y:S01]  /*c810*/  IMAD.MOV.U32 R136, RZ, RZ, R134 ;  /* 0x000000ffff887224 */ /* 0x000fe200078e0086 */
[-C--:B------:R-:W-:Y:S02]  /*c820*/  LEA R44, P2, R134, R140.reuse, 0x1 ;  /* 0x0000008c862c7211 */ /* 0x080fe400078408ff */
[----:B---3--:R-:W-:Y:S01]  /*c830*/  ISETP.NE.AND P4, PT, R2, RZ, PT ;  /* 0x000000ff0200720c */ /* 0x008fe20003f85270 */
[--C-:B------:R-:W-:Y:S01]  /*c840*/  IMAD.X R3, R3, 0x1, R137.reuse, P1 ;  /* 0x0000000103037824 */ /* 0x100fe200008e0689 */
[----:B------:R-:W-:Y:S02]  /*c850*/  LEA.HI.X R45, R134, R141, R137, 0x1, P2 ;  /* 0x0000008d862d7211 */ /* 0x000fe400010f0c89 */
[----:B------:R-:W-:Y:S02]  /*c860*/  LEA R40, P1, R4, R140, 0x1 ;  /* 0x0000008c04287211 */ /* 0x000fe400078208ff */
[----:B-1----:R-:W-:-:S02]  /*c870*/  LEA.HI.X R9, R138, R137, R139, 0x5, P0 ;  /* 0x000000898a097211 */ /* 0x002fc400000f2c8b */
[----:B------:R-:W-:-:S04]  /*c880*/  LEA R22, P0, R5, R140, 0x1 ;  /* 0x0000008c05167211 */ /* 0x000fc800078008ff */
[-C--:B------:R-:W-:Y:S01]  /*c890*/  LEA.HI.X R23, R5, R141.reuse, R9, 0x1, P0 ;  /* 0x0000008d05177211 */ /* 0x080fe200000f0c09 */
[----:B------:R-:W-:Y:S02]  /*c8a0*/  IMAD R9, R132, R6, R59 ;  /* 0x0000000684097224 */ /* 0x000fe400078e023b */
[----:B------:R-:W-:Y:S02]  /*c8b0*/  IMAD R8, R139, 0x30, RZ ;  /* 0x000000308b087824 */ /* 0x000fe400078e02ff */
[----:B------:R-:W-:Y:S01]  /*c8c0*/  IMAD.WIDE.U32 R136, R138, 0x30, R136 ;  /* 0x000000308a887825 */ /* 0x000fe200078e0088 */
[----:B------:R-:W-:-:S03]  /*c8d0*/  LEA.HI.X R41, R4, R141, R3, 0x1, P1 ;  /* 0x0000008d04297211 */ /* 0x000fc600008f0c03 */
[----:B------:R-:W-:Y:S01]  /*c8e0*/  IMAD.IADD R59, R59, 0x1, R9 ;  /* 0x000000013b3b7824 */ /* 0x000fe200078e0209 */
[----:B------:R-:W-:Y:S01]  /*c8f0*/  LEA R20, P1, R136, R140, 0x1 ;  /* 0x0000008c88147211 */ /* 0x000fe200078208ff */
[----:B------:R-:W-:Y:S02]  /*c900*/  IMAD.IADD R3, R137, 0x1, R8 ;  /* 0x0000000189037824 */ /* 0x000fe400078e0208 */
        /* <DEDUP_REMOVED lines=9> */
[----:B------:R-:W-:Y:S02]  /*c9a0*/  ISETP.GT.AND P0, PT, R43, -0x8, !P0 ;  /* 0xfffffff82b00780c */ /* 0x000fe40004704270 */
[-C--:B------:R-:W-:Y:S02]  /*c9b0*/  LEA.HI.X.SX32 R9, R9, R4.reuse, 0x1, P3 ;  /* 0x0000000409097211 */ /* 0x080fe400018f0eff */
[----:B------:R-:W-:Y:S01]  /*c9c0*/  LEA.HI.X.SX32 R3, R59, R4, 0x1, P2 ;  /* 0x000000043b037211 */ /* 0x000fe200010f0eff */
[----:B------:R-:W-:Y:S08]  /*c9d0*/  @!P4 BRA `(.L_x_4135) ;  /* 0x000000340000c947 */ /* 0x000ff00003800000 */
[----:B------:R-:W-:Y:S04]  /*c9e0*/  BSSY B1, `(.L_x_4136) ;  /* 0x00000c9000017945 */ /* 0x000fe80003800000 */
[----:B------:R-:W-:Y:S05]  /*c9f0*/  @!P0 BRA `(.L_x_4137) ;  /* 0x0000000c001c8947 */ /* 0x000fea0003800000 */
[----:B----4-:R1:W5:Y:S01]  /*ca00*/  LD.E.128 R24, desc[UR6][R44.64] ;  /* 0x000000062c187980 */ /* 0x010362000c101d00 */
[C---:B------:R-:W-:Y:S01]  /*ca10*/  ISETP.GE.AND P4, PT, R16.reuse, R0, PT ;  /* 0x000000001000720c */ /* 0x040fe20003f86270 */
[----:B------:R-:W-:Y:S01]  /*ca20*/  VIADD R2, R16, 0x40 ;  /* 0x0000004010027836 */ /* 0x000fe20000000000 */
[C---:B------:R-:W-:Y:S01]  /*ca30*/  SHF.L.U64.HI R3, R8.reuse, 0x1, R9 ;  /* 0x0000000108037819 */ /* 0x040fe20000010209 */
[----:B------:R-:W-:-:S03]  /*ca40*/  IMAD.SHL.U32 R32, R8, 0x2, RZ ;  /* 0x0000000208207824 */ /* 0x000fc600078e00ff */
[----:B------:R-:W-:Y:S01]  /*ca50*/  ISETP.GE.AND P3, PT, R2, R0, PT ;  /* 0x000000000200720c */ /* 0x000fe20003f66270 */
[----:B------:R-:W-:Y:S01]  /*ca60*/  VIADD R2, R16, 0x80 ;  /* 0x0000008010027836 */ /* 0x000fe20000000000 */
[-C--:B-----5:R-:W-:Y:S02]  /*ca70*/  IADD3 R28, P1, R12, R32.reuse, RZ ;  /* 0x000000200c1c7210 */ /* 0x0a0fe40007f3e0ff */
        /* <DEDUP_REMOVED lines=8> */
[C---:B------:R-:W-:Y:S01]  /*cb00*/  IMAD.U32 R37, R27.reuse, 0x10000, RZ ;  /* 0x000100001b257824 */ /* 0x040fe200078e00ff */
        /* <DEDUP_REMOVED lines=39> */
.L_x_4139:
[----:B------:R-:W-:Y:S05]  /*cd80*/  BSYNC B0 ;  /* 0x0000000000007941 */ /* 0x000fea0003800000 */
.L_x_4138:
[----:B------:R2:W-:Y:S04]  /*cd90*/  STS.128 [R239], R24 ;  /* 0x00000018ef007388 */ /* 0x0005e80000000c00 */
[----:B--2---:R2:W5:Y:S01]  /*cda0*/  LD.E.128 R24, desc[UR6][R44.64+0x80] ;  /* 0x000080062c187980 */ /* 0x004562000c101d00 */
[----:B------:R-:W-:Y:S04]  /*cdb0*/  BSSY B0, `(.L_x_4140) ;  /* 0x000002c000007945 */ /* 0x000fe80003800000 */
        /* <DEDUP_REMOVED lines=43> */
.L_x_4141:
[----:B------:R-:W-:Y:S05]  /*d070*/  BSYNC B0 ;  /* 0x0000000000007941 */ /* 0x000fea0003800000 */
.L_x_4140:
[----:B-----5:R3:W-:Y:S04]  /*d080*/  STS.128 [R239+0x2000], R24 ;  /* 0x00200018ef007388 */ /* 0x0207e80000000c00 */
[----:B---3--:R3:W5:Y:S01]  /*d090*/  LD.E.128 R24, desc[UR6][R44.64+0x100] ;  /* 0x000100062c187980 */ /* 0x008762000c101d00 */
[----:B------:R-:W-:Y:S04]  /*d0a0*/  BSSY B0, `(.L_x_4142) ;  /* 0x000002c000007945 */ /* 0x000fe80003800000 */
[----:B------:R-:W-:Y:S05]  /*d0b0*/  @P2 BRA `(.L_x_4143) ;  /* 0x0000000000a82947 */ /* 0x000fea0003800000 */
[----:B------:R-:W4:Y:S04]  /*d0c0*/  LD.E.64 R2, desc[UR6][R32.64+0x80] ;  /* 0x0000800620027980 */ /* 0x000f28000c101b00 */
        /* <DEDUP_REMOVED lines=9> */
[C---:B----4-:R-:W-:Y:S01]  /*d160*/  LOP3.LUT R27, R3.reuse, 0xffff0000, RZ, 0xc0, !PT ;  /* 0xffff0000031b7812 */ /* 0x050fe200078ec0ff */
        /* <DEDUP_REMOVED lines=31> */
.L_x_4143:
[----:B------:R-:W-:Y:S05]  /*d360*/  BSYNC B0 ;  /* 0x0000000000007941 */ /* 0x000fea0003800000 */
.L_x_4142:
[----:B-----5:R4:W-:Y:S04]  /*d370*/  STS.128 [R239+0x4000], R24 ;  /* 0x00400018ef007388 */ /* 0x0209e80000000c00 */
[----:B-123--:R-:W5:Y:S01]  /*d380*/  LD.E.128 R44, desc[UR6][R44.64+0x180] ;  /* 0x000180062c2c7980 */ /* 0x00ef62000c101d00 */
[----:B------:R-:W-:Y:S01]  /*d390*/  IADD3 R2, R16, 0xc0, RZ ;  /* 0x000000c010027810 */ /* 0x000fe20007ffe0ff */
[----:B------:R-:W-:Y:S03]  /*d3a0*/  BSSY B0, `(.L_x_4144) ;  /* 0x000002b000007945 */ /* 0x000fe60003800000 */
[----:B------:R-:W-:-:S13]  /*d3b0*/  ISETP.GE.AND P0, PT, R2, R0, PT ;  /* 0x000000000200720c */ /* 0x000fda0003f06270 */
[----:B------:R-:W-:Y:S05]  /*d3c0*/  @P0 BRA `(.L_x_4145) ;  /* 0x0000000000a00947 */ /* 0x000fea0003800000 */
[----:B------:R1:W2:Y:S04]  /*d3d0*/  LD.E.64 R2, desc[UR6][R32.64+0xc0] ;  /* 0x0000c00620027980 */ /* 0x0002a8000c101b00 */
[----:B------:R2:W3:Y:S01]  /*d3e0*/  LD.E.64 R4, desc[UR6][R28.64+0xc0] ;  /* 0x0000c0061c047980 */ /* 0x0004e2000c101b00 */
[----:B-----5:R-:W-:Y:S02]  /*d3f0*/  LOP3.LUT R14, R45, 0xffff0000, RZ, 0xc0, !PT ;  /* 0xffff00002d0e7812 */ /* 0x020fe400078ec0ff */
[----:B------:R-:W-:Y:S02]  /*d400*/  LOP3.LUT R31, R47, 0xffff0000, RZ, 0xc0, !PT ;  /* 0xffff00002f1f7812 */ /* 0x000fe400078ec0ff */
[----:B----4-:R-:W-:Y:S02]  /*d410*/  SHF.L.U32 R24, R45, 0x10, RZ ;  /* 0x000000102d187819 */ /* 0x010fe400000006ff */
[----:B------:R-:W-:-:S02]  /*d420*/  SHF.L.U32 R25, R44, 0x10, RZ ;  /* 0x000000102c197819 */ /* 0x000fc400000006ff */
[----:B------:R-:W-:Y:S02]  /*d430*/  LOP3.LUT R44, R44, 0xffff0000, RZ, 0xc0, !PT ;  /* 0xffff00002c2c7812 */ /* 0x000fe400078ec0ff */
[C---:B-1----:R-:W-:Y:S01]  /*d440*/  SHF.L.U32 R33, R46.reuse, 0x10, RZ ;  /* 0x000000102e217819 */ /* 0x042fe200000006ff */
[----:B------:R-:W-:Y:S01]  /*d450*/  IMAD.U32 R32, R47, 0x10000, RZ ;  /* 0x000100002f207824 */ /* 0x000fe200078e00ff */
        /* <DEDUP_REMOVED lines=15> */
[----:B------:R-:W-:Y:S01]  /*d550*/  FFMA.FTZ R31, R32, R27, R31 ;  /* 0x0000001b201f7223 */ /* 0x000fe2000001001f */
        /* <DEDUP_REMOVED lines=15> */
.L_x_4145:
[----:B------:R-:W-:Y:S05]  /*d650*/  BSYNC B0 ;  /* 0x0000000000007941 */ /* 0x000fea0003800000 */
.L_x_4144:
[----:B-----5:R1:W-:Y:S02]  /*d660*/  STS.128 [R239+0x6000], R44 ;  /* 0x0060002cef007388 */ /* 0x0203e40000000c00 */
.L_x_4137:
[----:B------:R-:W-:Y:S05]  /*d670*/  BSYNC B1 ;  /* 0x0000000000017941 */ /* 0x000fea0003800000 */
.L_x_4136:
[----:B------:R-:W-:Y:S01]  /*d680*/  VIADD R14, R132, 0x10 ;  /* 0x00000010840e7836 */ /* 0x000fe20000000000 */
[----:B------:R-:W-:Y:S04]  /*d690*/  BSSY B1, `(.L_x_4146) ;  /* 0x00000cf000017945 */ /* 0x000fe80003800000 */
[----:B------:R-:W-:-:S04]  /*d6a0*/  ISETP.GE.AND P0, PT, R14, R7, PT ;  /* 0x000000070e00720c */ /* 0x000fc80003f06270 */
[----:B------:R-:W-:-:S13]  /*d6b0*/  ISETP.LT.OR P0, PT, R43, -0x87, P0 ;  /* 0xffffff792b00780c */ /* 0x000fda0000701670 */
[----:B------:R-:W-:Y:S05]  /*d6c0*/  @P0 BRA `(.L_x_4147) ;  /* 0x0000000c002c0947 */ /* 0x000fea0003800000 */
[----:B----4-:R2:W5:Y:S01]  /*d6d0*/  LD.E.128 R24, desc[UR6][R40.64] ;  /* 0x0000000628187980 */ /* 0x010562000c101d00 */
        /* <DEDUP_REMOVED lines=8> */
[----:B-----5:R-:W-:-:S02]  /*d760*/  IADD3 R28, P4, R12, R30, RZ ;  /* 0x0000001e0c1c7210 */ /* 0x020fc40007f9e0ff */
        /* <DEDUP_REMOVED lines=8> */
[C---:B------:R-:W-:Y:S01]  /*d7f0*/  IMAD.U32 R37, R27.reuse, 0x10000, RZ ;  /* 0x000100001b257824 */ /* 0x040fe200078e00ff */
[----:B------:R-:W-:Y:S02]  /*d800*/  LOP3.LUT R36, R27, 0xffff0000, RZ, 0xc0, !PT ;  /* 0xffff00001b247812 */ /* 0x000fe400078ec0ff */
[----:B------:R-:W-:Y:S02]  /*d810*/  LOP3.LUT R15, R25, 0xffff0000, RZ, 0xc0, !PT ;  /* 0xffff0000190f7812 */ /* 0x000fe400078ec0ff */
[----:B------:R-:W-:-:S02]  /*d820*/  SHF.L.U32 R38, R26, 0x10, RZ ;  /* 0x000000101a267819 */ /* 0x000fc400000006ff */
[----:B-1----:R-:W-:Y:S02]  /*d830*/  LOP3.LUT R44, R26, 0xffff0000, RZ, 0xc0, !PT ;  /* 0xffff00001a2c7812 */ /* 0x002fe400078ec0ff */
        /* <DEDUP_REMOVED lines=35> */
.L_x_4149:
[----:B------:R-:W-:Y:S05]  /*da70*/  BSYNC B0 ;  /* 0x0000000000007941 */ /* 0x000fea0003800000 */
.L_x_4148:
[----:B------:R3:W-:Y:S04]  /*da80*/  STS.128 [R239+0x800], R24 ;  /* 0x00080018ef007388 */ /* 0x0007e80000000c00 */
        /* <DEDUP_REMOVED lines=9> */
[----:B-1----:R-:W-:Y:S02]  /*db20*/  LOP3.LUT R44, R26, 0xffff0000, RZ, 0xc0, !PT ;  /* 0xffff00001a2c7812 */ /* 0x002fe400078ec0ff */
[----:B------:R-:W-:Y:S02]  /*db30*/  SHF.L.U32 R32, R25, 0x10, RZ ;  /* 0x0000001019207819 */ /* 0x000fe400000006ff */
[C---:B------:R-:W-:Y:S02]  /*db40*/  LOP3.LUT R39, R24.reuse, 0xffff0000, RZ, 0xc0, !PT ;  /* 0xffff000018277812 */ /* 0x040fe400078ec0ff */
[----:B------:R-:W-:Y:S02]  /*db50*/  SHF.L.U32 R25, R24, 0x10, RZ ;  /* 0x0000001018197819 */ /* 0x000fe400000006ff */
[C---:B----4-:R-:W-:Y:S01]  /*db60*/  LOP3.LUT R27, R3.reuse, 0xffff0000, RZ, 0xc0, !PT ;  /* 0xffff0000031b7812 */ /* 0x050fe200078ec0ff */
        /* <DEDUP_REMOVED lines=31> */
.L_x_4151:
[----:B------:R-:W-:Y:S05]  /*dd60*/  BSYNC B0 ;  /* 0x0000000000007941 */ /* 0x000fea0003800000 */
.L_x_4150:
[----:B-----5:R4:W-:Y:S04]  /*dd70*/  STS.128 [R239+0x2800], R24 ;  /* 0x00280018ef007388 */ /* 0x0209e80000000c00 */
[----:B----4-:R4:W5:Y:S01]  /*dd80*/  LD.E.128 R24, desc[UR6][R40.64+0x100] ;  /* 0x0001000628187980 */ /* 0x010962000c101d00 */
[----:B------:R-:W-:Y:S04]  /*dd90*/  BSSY B0, `(.L_x_4152) ;  /* 0x000002c000007945 */ /* 0x000fe80003800000 */
[----:B------:R-:W-:Y:S05]  /*dda0*/  @P0 BRA `(.L_x_4153) ;  /* 0x0000000000a80947 */ /* 0x000fea0003800000 */
[----:B------:R-:W2:Y:S04]  /*ddb0*/  LD.E.64 R2, desc[UR6][R30.64+0x80] ;  /* 0x000080061e027980 */ /* 0x000ea8000c101b00 */
[----:B------:R-:W3:Y:S01]  /*ddc0*/  LD.E.64 R4, desc[UR6][R28.64+0x80] ;  /* 0x000080061c047980 */ /* 0x000ee2000c101b00 */
        /* <DEDUP_REMOVED lines=8> */
[C---:B--2---:R-:W-:Y:S01]  /*de50*/  LOP3.LUT R27, R3.reuse, 0xffff0000, RZ, 0xc0, !PT ;  /* 0xffff0000031b7812 */ /* 0x044fe200078ec0ff */
[----:B------:R-:W-:Y:S01]  /*de60*/  IMAD.U32 R3, R3, 0x10000, RZ ;  /* 0x0001000003037824 */ /* 0x000fe200078e00ff */
[C---:B------:R-:W-:Y:S01]  /*de70*/  LOP3.LUT R33, R2.reuse, 0xffff0000, RZ, 0xc0, !PT ;  /* 0xffff000002217812 */ /* 0x040fe200078ec0ff */
[----:B------:R-:W-:Y:S01]  /*de80*/  IMAD.U32 R2, R2, 0x10000, RZ ;  /* 0x0001000002027824 */ /* 0x000fe200078e00ff */
[----:B---3--:R-:W-:Y:S01]  /*de90*/  LOP3.LUT R34, R5, 0xffff0000, RZ, 0xc0, !PT ;  /* 0xffff000005227812 */ /* 0x008fe200078ec0ff */
        /* <DEDUP_REMOVED lines=27> */
.L_x_4153:
[----:B------:R-:W-:Y:S05]  /*e050*/  BSYNC B0 ;  /* 0x0000000000007941 */ /* 0x000fea0003800000 */
.L_x_4152:
[----:B-----5:R1:W-:Y:S04]  /*e060*/  STS.128 [R239+0x4800], R24 ;  /* 0x00480018ef007388 */ /* 0x0203e80000000c00 */
[----:B-1----:R1:W5:Y:S01]  /*e070*/  LD.E.128 R24, desc[UR6][R40.64+0x180] ;  /* 0x0001800628187980 */ /* 0x002362000c101d00 */
[----:B------:R-:W-:Y:S01]  /*e080*/  IADD3 R2, R16, 0xc0, RZ ;  /* 0x000000c010027810 */ /* 0x000fe20007ffe0ff */
[----:B------:R-:W-:Y:S03]  /*e090*/  BSSY B0, `(.L_x_4154) ;  /* 0x000002d000007945 */ /* 0x000fe60003800000 */
[----:B------:R-:W-:-:S13]  /*e0a0*/  ISETP.GE.AND P0, PT, R2, R0, PT ;  /* 0x000000000200720c */ /* 0x000fda0003f06270 */
[----:B------:R-:W-:Y:S05]  /*e0b0*/  @P0 BRA `(.L_x_4155) ;  /* 0x0000000000a80947 */ /* 0x000fea0003800000 */
[----:B------:R-:W2:Y:S04]  /*e0c0*/  LD.E.64 R2, desc[UR6][R30.64+0xc0] ;  /* 0x0000c0061e027980 */ /* 0x000ea8000c101b00 */
[----:B------:R3:W4:Y:S01]  /*e0d0*/  LD.E.64 R4, desc[UR6][R28.64+0xc0] ;  /* 0x0000c0061c047980 */ /* 0x000722000c101b00 */
[C---:B-----5:R-:W-:Y:S01]  /*e0e0*/  IMAD.U32 R33, R27.reuse, 0x10000, RZ ;  /* 0x000100001b217824 */ /* 0x060fe200078e00ff */
[----:B------:R-:W-:Y:S02]  /*e0f0*/  LOP3.LUT R32, R27, 0xffff0000, RZ, 0xc0, !PT ;  /* 0xffff00001b207812 */ /* 0x000fe400078ec0ff */
[----:B------:R-:W-:Y:S02]  /*e100*/  LOP3.LUT R15, R25, 0xffff0000, RZ, 0xc0, !PT ;  /* 0xffff0000190f7812 */ /* 0x000fe400078ec0ff */
[----:B------:R-:W-:-:S02]  /*e110*/  SHF.L.U32 R34, R26, 0x10, RZ ;  /* 0x000000101a227819 */ /* 0x000fc400000006ff */
[----:B------:R-:W-:Y:S02]  /*e120*/  LOP3.LUT R36, R26, 0xffff0000, RZ, 0xc0, !PT ;  /* 0xffff00001a247812 */ /* 0x000fe400078ec0ff */
[C---:B------:R-:W-:Y:S02]  /*e130*/  LOP3.LUT R35, R24.reuse, 0xffff0000, RZ, 0xc0, !PT ;  /* 0xffff000018237812 */ /* 0x040fe400078ec0ff */
[----:B---3--:R-:W-:Y:S02]  /*e140*/  SHF.L.U32 R28, R25, 0x10, RZ ;  /* 0x00000010191c7819 */ /* 0x008fe400000006ff */
        /* <DEDUP_REMOVED lines=33> */
.L_x_4155:
[----:B------:R-:W-:Y:S05]  /*e360*/  BSYNC B0 ;  /* 0x0000000000007941 */ /* 0x000fea0003800000 */
.L_x_4154:
[----:B-----5:R1:W-:Y:S02]  /*e370*/  STS.128 [R239+0x6800], R24 ;  /* 0x00680018ef007388 */ /* 0x0203e40000000c00 */
.L_x_4147:
[----:B------:R-:W-:Y:S05]  /*e380*/  BSYNC B1 ;  /* 0x0000000000017941 */ /* 0x000fea0003800000 */
.L_x_4146:
[----:B------:R-:W-:Y:S01]  /*e390*/  VIADD R15, R132, 0x20 ;  /* 0x00000020840f7836 */ /* 0x000fe20000000000 */
[----:B------:R-:W-:Y:S04]  /*e3a0*/  BSSY B1, `(.L_x_4156) ;  /* 0x00000d1000017945 */ /* 0x000fe80003800000 */
[----:B------:R-:W-:-:S04]  /*e3b0*/  ISETP.GE.AND P0, PT, R15, R7, PT ;  /* 0x000000070f00720c */ /* 0x000fc80003f06270 */
[----:B------:R-:W-:-:S13]  /*e3c0*/  ISETP.LT.OR P0, PT, R43, -0x107, P0 ;  /* 0xfffffef92b00780c */ /* 0x000fda0000701670 */
[----:B------:R-:W-:Y:S05]  /*e3d0*/  @P0 BRA `(.L_x_4157) ;  /* 0x0000000c00340947 */ /* 0x000fea0003800000 */
[----:B-1--4-:R1:W5:Y:S01]  /*e3e0*/  LD.E.128 R24, desc[UR6][R22.64] ;  /* 0x0000000616187980 */ /* 0x012362000c101d00 */
        /* <DEDUP_REMOVED lines=10> */
[----:B-----5:R-:W-:-:S02]  /*e490*/  IADD3 R28, P4, R12, R30, RZ ;  /* 0x0000001e0c1c7210 */ /* 0x020fc40007f9e0ff */
[----:B------:R-:W-:Y:S02]  /*e4a0*/  IADD3 R30, P3, R10, R30, RZ ;  /* 0x0000001e0a1e7210 */ /* 0x000fe40007f7e0ff */
[----:B------:R-:W-:Y:S01]  /*e4b0*/  ISETP.GE.AND P0, PT, R2, R0, PT ;  /* 0x000000000200720c */ /* 0x000fe20003f06270 */
[--C-:B------:R-:W-:Y:S02]  /*e4c0*/  IMAD.X R29, R13, 0x1, R3.reuse, P4 ;  /* 0x000000010d1d7824 */ /* 0x100fe400020e0603 */
[----:B------:R-:W-:Y:S01]  /*e4d0*/  IMAD.X R31, R11, 0x1, R3, P3 ;  /* 0x000000010b1f7824 */ /* 0x000fe200018e0603 */
[----:B------:R-:W-:Y:S09]  /*e4e0*/  @P2 BRA `(.L_x_4159) ;  /* 0x0000000000a82947 */ /* 0x000ff20003800000 */
[----:B------:R-:W4:Y:S04]  /*e4f0*/  LD.E.64 R2, desc[UR6][R30.64] ;  /* 0x000000061e027980 */ /* 0x000f28000c101b00 */
[----:B------:R-:W5:Y:S01]  /*e500*/  LD.E.64 R4, desc[UR6][R28.64] ;  /* 0x000000061c047980 */ /* 0x000f62000c101b00 */
[C---:B------:R-:W-:Y:S01]  /*e510*/  IMAD.U32 R38, R27.reuse, 0x10000, RZ ;  /* 0x000100001b267824 */ /* 0x040fe200078e00ff */
[----:B------:R-:W-:Y:S02]  /*e520*/  LOP3.LUT R37, R27, 0xffff0000, RZ, 0xc0, !PT ;  /* 0xffff00001b257812 */ /* 0x000fe400078ec0ff */
[C---:B------:R-:W-:Y:S02]  /*e530*/  SHF.L.U32 R32, R25.reuse, 0x10, RZ ;  /* 0x0000001019207819 */ /* 0x040fe400000006ff */
[----:B------:R-:W-:-:S02]  /*e540*/  LOP3.LUT R25, R25, 0xffff0000, RZ, 0xc0, !PT ;  /* 0xffff000019197812 */ /* 0x000fc400078ec0ff */
[C---:B------:R-:W-:Y:S02]  /*e550*/  SHF.L.U32 R39, R26.reuse, 0x10, RZ ;  /* 0x000000101a277819 */ /* 0x040fe400000006ff */
[----:B--23--:R-:W-:Y:S02]  /*e560*/  LOP3.LUT R41, R26, 0xffff0000, RZ, 0xc0, !PT ;  /* 0xffff00001a297812 */ /* 0x00cfe400078ec0ff */
[C---:B------:R-:W-:Y:S02]  /*e570*/  LOP3.LUT R40, R24.reuse, 0xffff0000, RZ, 0xc0, !PT ;  /* 0xffff000018287812 */ /* 0x040fe400078ec0ff */
[----:B------:R-:W-:Y:S02]  /*e580*/  SHF.L.U32 R33, R24, 0x10, RZ ;  /* 0x0000001018217819 */ /* 0x000fe400000006ff */
[C---:B----4-:R-:W-:Y:S01]  /*e590*/  LOP3.LUT R27, R3.reuse, 0xffff0000, RZ, 0xc0, !PT ;  /* 0xffff0000031b7812 */ /* 0x050fe200078ec0ff */
[----:B------:R-:W-:Y:S01]  /*e5a0*/  IMAD.U32 R3, R3, 0x10000, RZ ;  /* 0x0001000003037824 */ /* 0x000fe200078e00ff */
[C---:B------:R-:W-:Y:S01]  /*e5b0*/  LOP3.LUT R34, R2.reuse, 0xffff0000, RZ, 0xc0, !PT ;  /* 0xffff000002227812 */ /* 0x040fe200078ec0ff */
[----:B------:R-:W-:Y:S01]  /*e5c0*/  IMAD.U32 R2, R2, 0x10000, RZ ;  /* 0x0001000002027824 */ /* 0x000fe200078e00ff */
[----:B-----5:R-:W-:Y:S01]  /*e5d0*/  LOP3.LUT R35, R5, 0xffff0000, RZ, 0xc0, !PT ;  /* 0xffff000005237812 */ /* 0x020fe200078ec0ff */
        /* <DEDUP_REMOVED lines=27> */
.L_x_4159:
[----:B------:R-:W-:Y:S05]  /*e790*/  BSYNC B0 ;  /* 0x0000000000007941 */ /* 0x000fea0003800000 */
.L_x_4158:
[----:B------:R4:W-:Y:S04]  /*e7a0*/  STS.128 [R239+0x1000], R24 ;  /* 0x00100018ef007388 */ /* 0x0009e80000000c00 */
[----:B----4-:R4:W5:Y:S01]  /*e7b0*/  LD.E.128 R24, desc[UR6][R22.64+0x80] ;  /* 0x0000800616187980 */ /* 0x010962000c101d00 */
[----:B------:R-:W-:Y:S04]  /*e7c0*/  BSSY B0, `(.L_x_4160) ;  /* 0x000002c000007945 */ /* 0x000fe80003800000 */
[----:B------:R-:W-:Y:S05]  /*e7d0*/  @P1 BRA `(.L_x_4161) ;  /* 0x0000000000a81947 */ /* 0x000fea0003800000 */
[----:B------:R-:W4:Y:S04]  /*e7e0*/  LD.E.64 R2, desc[UR6][R30.64+0x40] ;  /* 0x000040061e027980 */ /* 0x000f28000c101b00 */
[----:B------:R-:W4:Y:S01]  /*e7f0*/  LD.E.64 R4, desc[UR6][R28.64+0x40] ;  /* 0x000040061c047980 */ /* 0x000f22000c101b00 */
[C---:B-----5:R-:W-:Y:S01]  /*e800*/  IMAD.U32 R38, R27.reuse, 0x10000, RZ ;  /* 0x000100001b267824 */ /* 0x060fe200078e00ff */
        /* <DEDUP_REMOVED lines=11> */
[----:B------:R-:W-:Y:S01]  /*e8c0*/  LOP3.LUT R35, R5, 0xffff0000, RZ, 0xc0, !PT ;  /* 0xffff000005237812 */ /* 0x000fe200078ec0ff */
        /* <DEDUP_REMOVED lines=27> */
.L_x_4161:
[----:B------:R-:W-:Y:S05]  /*ea80*/  BSYNC B0 ;  /* 0x0000000000007941 */ /* 0x000fea0003800000 */
.L_x_4160:
[----:B-----5:R1:W-:Y:S04]  /*ea90*/  STS.128 [R239+0x3000], R24 ;  /* 0x00300018ef007388 */ /* 0x0203e80000000c00 */
[----:B-1----:R1:W5:Y:S01]  /*eaa0*/  LD.E.128 R24, desc[UR6][R22.64+0x100] ;  /* 0x0001000616187980 */ /* 0x002362000c101d00 */
        /* <DEDUP_REMOVED lines=44> */
.L_x_4163:
[----:B------:R-:W-:Y:S05]  /*ed70*/  BSYNC B0 ;  /* 0x0000000000007941 */ /* 0x000fea0003800000 */
.L_x_4162:
[----:B-----5:R2:W-:Y:S04]  /*ed80*/  STS.128 [R239+0x5000], R24 ;  /* 0x00500018ef007388 */ /* 0x0205e80000000c00 */
[----:B--2---:R2:W5:Y:S01]  /*ed90*/  LD.E.128 R24, desc[UR6][R22.64+0x180] ;  /* 0x0001800616187980 */ /* 0x004562000c101d00 */
[----:B------:R-:W-:Y:S01]  /*eda0*/  IADD3 R2, R16, 0xc0, RZ ;  /* 0x000000c010027810 */ /* 0x000fe20007ffe0ff */
[----:B------:R-:W-:Y:S03]  /*edb0*/  BSSY B0, `(.L_x_4164) ;  /* 0x000002e000007945 */ /* 0x000fe60003800000 */
[----:B------:R-:W-:-:S13]  /*edc0*/  ISETP.GE.AND P0, PT, R2, R0, PT ;  /* 0x000000000200720c */ /* 0x000fda0003f06270 */
[----:B------:R-:W-:Y:S05]  /*edd0*/  @P0 BRA `(.L_x_4165) ;  /* 0x0000000000ac0947 */ /* 0x000fea0003800000 */
[----:B------:R3:W3:Y:S04]  /*ede0*/  LD.E.64 R2, desc[UR6][R30.64+0xc0] ;  /* 0x0000c0061e027980 */ /* 0x0006e8000c101b00 */
[----:B------:R-:W3:Y:S01]  /*edf0*/  LD.E.64 R4, desc[UR6][R28.64+0xc0] ;  /* 0x0000c0061c047980 */ /* 0x000ee2000c101b00 */
[----:B-----5:R-:W-:Y:S01]  /*ee00*/  SHF.L.U32 R32, R27, 0x10, RZ ;  /* 0x000000101b207819 */ /* 0x020fe200000006ff */
[C---:B------:R-:W-:Y:S01]  /*ee10*/  IMAD.U32 R33, R26.reuse, 0x10000, RZ ;  /* 0x000100001a217824 */ /* 0x040fe200078e00ff */
[----:B------:R-:W-:Y:S02]  /*ee20*/  LOP3.LUT R35, R26, 0xffff0000, RZ, 0xc0, !PT ;  /* 0xffff00001a237812 */ /* 0x000fe400078ec0ff */
[C---:B-12-4-:R-:W-:Y:S02]  /*ee30*/  LOP3.LUT R22, R25.reuse, 0xffff0000, RZ, 0xc0, !PT ;  /* 0xffff000019167812 */ /* 0x056fe400078ec0ff */
[----:B------:R-:W-:Y:S01]  /*ee40*/  SHF.L.U32 R23, R25, 0x10, RZ ;  /* 0x0000001019177819 */ /* 0x000fe200000006ff */
[C---:B------:R-:W-:Y:S01]  /*ee50*/  IMAD.U32 R25, R24.reuse, 0x10000, RZ ;  /* 0x0001000018197824 */ /* 0x040fe200078e00ff */
[----:B------:R-:W-:-:S02]  /*ee60*/  LOP3.LUT R34, R24, 0xffff0000, RZ, 0xc0, !PT ;  /* 0xffff000018227812 */ /* 0x000fc400078ec0ff */
[----:B---3--:R-:W-:Y:S02]  /*ee70*/  LOP3.LUT R31, R27, 0xffff0000, RZ, 0xc0, !PT ;  /* 0xffff00001b1f7812 */ /* 0x008fe400078ec0ff */
[C---:B------:R-:W-:Y:S02]  /*ee80*/  LOP3.LUT R27, R3.reuse, 0xffff0000, RZ, 0xc0, !PT ;  /* 0xffff0000031b7812 */ /* 0x040fe400078ec0ff */
[----:B------:R-:W-:Y:S02]  /*ee90*/  SHF.L.U32 R3, R3, 0x10, RZ ;  /* 0x0000001003037819 */ /* 0x000fe400000006ff */
[----:B------:R-:W-:Y:S01]  /*eea0*/  LOP3.LUT R29, R5, 0xffff0000, RZ, 0xc0, !PT ;  /* 0xffff0000051d7812 */ /* 0x000fe200078ec0ff */
[----:B------:R-:W-:Y:S01]  /*eeb0*/  FMUL.FTZ R26, R31, R27 ;  /* 0x0000001b1f1a7220 */ /* 0x000fe20000410000 */
[----:B------:R-:W-:Y:S01]  /*eec0*/  LOP3.LUT R28, R2, 0xffff0000, RZ, 0xc0, !PT ;  /* 0xffff0000021c7812 */ /* 0x000fe200078ec0ff */
[----:B------:R-:W-:Y:S01]  /*eed0*/  IMAD.U32 R5, R5, 0x10000, RZ ;  /* 0x0001000005057824 */ /* 0x000fe200078e00ff */
[----:B------:R-:W-:Y:S01]  /*eee0*/  LOP3.LUT R30, R4, 0xffff0000, RZ, 0xc0, !PT ;  /* 0xffff0000041e7812 */ /* 0x000fe200078ec0ff */
[-C--:B------:R-:W-:Y:S01]  /*eef0*/  FMUL.FTZ R31, R31, R29.reuse ;  /* 0x0000001d1f1f7220 */ /* 0x080fe20000410000 */
[----:B------:R-:W-:Y:S01]  /*ef00*/  SHF.L.U32 R2, R2, 0x10, RZ ;  /* 0x0000001002027819 */ /* 0x000fe200000006ff */
[----:B------:R-:W-:Y:S01]  /*ef10*/  FMUL.FTZ R24, R22, R28 ;  /* 0x0000001c16187220 */ /* 0x000fe20000410000 */
[C---:B------:R-:W-:Y:S01]  /*ef20*/  FFMA.FTZ R26, R32.reuse, R29, -R26 ;  /* 0x0000001d201a7223 */ /* 0x040fe2000001081a */
[----:B------:R-:W-:Y:S01]  /*ef30*/  FFMA.FTZ R31, R32, R27, R31 ;  /* 0x0000001b201f7223 */ /* 0x000fe2000001001f */
[C---:B------:R-:W-:Y:S01]  /*ef40*/  FMUL.FTZ R27, R35.reuse, R3 ;  /* 0x00000003231b7220 */ /* 0x040fe20000410000 */
[----:B------:R-:W-:Y:S01]  /*ef50*/  FMUL.FTZ R35, R35, R5 ;  /* 0x0000000523237220 */ /* 0x000fe20000410000 */
[----:B------:R-:W-:Y:S01]  /*ef60*/  FMUL.FTZ R22, R22, R30 ;  /* 0x0000001e16167220 */ /* 0x000fe20000410000 */
[----:B------:R-:W-:-:S02]  /*ef70*/  IMAD.U32 R4, R4, 0x10000, RZ ;  /* 0x0001000004047824 */ /* 0x000fc400078e00ff */
[C---:B------:R-:W-:Y:S01]  /*ef80*/  FFMA.FTZ R27, R33.reuse, R5, -R27 ;  /* 0x00000005211b7223 */ /* 0x040fe2000001081b */
[----:B------:R-:W-:Y:S01]  /*ef90*/  FFMA.FTZ R35, R33, R3, R35 ;  /* 0x0000000321237223 */ /* 0x000fe20000010023 */
[C---:B------:R-:W-:Y:S01]  /*efa0*/  FFMA.FTZ R24, R23.reuse, R30, -R24 ;  /* 0x0000001e17187223 */ /* 0x040fe20000010818 */
[----:B------:R-:W-:Y:S01]  /*efb0*/  FFMA.FTZ R22, R23, R28, R22 ;  /* 0x0000001c17167223 */ /* 0x000fe20000010016 */
[C---:B------:R-:W-:Y:S01]  /*efc0*/  FMUL.FTZ R23, R34.reuse, R2 ;  /* 0x0000000222177220 */ /* 0x040fe20000410000 */
[----:B------:R-:W-:Y:S01]  /*efd0*/  FMUL.FTZ R34, R34, R4 ;  /* 0x0000000422227220 */ /* 0x000fe20000410000 */
[----:B------:R-:W-:Y:S02]  /*efe0*/  F2FP.BF16.F32.PACK_AB R26, R31, R26 ;  /* 0x0000001a1f1a723e */ /* 0x000fe400000010ff */
[----:B------:R-:W-:Y:S01]  /*eff0*/  F2FP.BF16.F32.PACK_AB R27, R35, R27 ;  /* 0x0000001b231b723e */ /* 0x000fe200000010ff */
[C---:B------:R-:W-:Y:S01]  /*f000*/  FFMA.FTZ R23, R25.reuse, R4, -R23 ;  /* 0x0000000419177223 */ /* 0x040fe20000010817 */
[----:B------:R-:W-:Y:S01]  /*f010*/  FFMA.FTZ R34, R25, R2, R34 ;  /* 0x0000000219227223 */ /* 0x000fe20000010022 */
[----:B------:R-:W-:-:S02]  /*f020*/  F2FP.BF16.F32.PACK_AB R24, R22, R24 ;  /* 0x000000181618723e */ /* 0x000fc400000010ff */
[-C--:B------:R-:W-:Y:S02]  /*f030*/  LOP3.LUT R27, R27, R26.reuse, RZ, 0x3c, !PT ;  /* 0x0000001a1b1b7212 */ /* 0x080fe400078e3cff */
[----:B------:R-:W-:Y:S02]  /*f040*/  F2FP.BF16.F32.PACK_AB R23, R34, R23 ;  /* 0x000000172217723e */ /* 0x000fe400000010ff */
[C---:B------:R-:W-:Y:S02]  /*f050*/  LOP3.LUT R26, R27.reuse, R26, RZ, 0x3c, !PT ;  /* 0x0000001a1b1a7212 */ /* 0x040fe400078e3cff */
[----:B------:R-:W-:Y:S02]  /*f060*/  MOV R25, R24 ;  /* 0x0000001800197202 */ /* 0x000fe40000000f00 */
[----:B------:R-:W-:Y:S02]  /*f070*/  MOV R24, R23 ;  /* 0x0000001700187202 */ /* 0x000fe40000000f00 */
[----:B------:R-:W-:-:S02]  /*f080*/  LOP3.LUT R27, R27, R26, RZ, 0x3c, !PT ;  /* 0x0000001a1b1b7212 */ /* 0x000fc400078e3cff */
.L_x_4165:
[----:B------:R-:W-:Y:S05]  /*f090*/  BSYNC B0 ;  /* 0x0000000000007941 */ /* 0x000fea0003800000 */
.L_x_4164:
[----:B-----5:R1:W-:Y:S02]  /*f0a0*/  STS.128 [R239+0x7000], R24 ;  /* 0x00700018ef007388 */ /* 0x0203e40000000c00 */
.L_x_4157:
[----:B------:R-:W-:Y:S05]  /*f0b0*/  BSYNC B1 ;  /* 0x0000000000017941 */ /* 0x000fea0003800000 */
.L_x_4156:
[----:B------:R-:W-:-:S05]  /*f0c0*/  VIADD R4, R132, 0x30 ;  /* 0x0000003084047836 */ /* 0x000fca0000000000 */
[----:B------:R-:W-:-:S04]  /*f0d0*/  ISETP.GE.AND P0, PT, R4, R7, PT ;  /* 0x000000070400720c */ /* 0x000fc80003f06270 */
[----:B------:R-:W-:-:S13]  /*f0e0*/  ISETP.LT.OR P0, PT, R43, -0x187, P0 ;  /* 0xfffffe792b00780c */ /* 0x000fda0000701670 */
[----:B------:R-:W-:Y:S05]  /*f0f0*/  @P0 BRA `(.L_x_4166) ;  /* 0x0000006c003c0947 */ /* 0x000fea0003800000 */
[----:B------:R-:W-:Y:S01]  /*f100*/  IMAD R6, R6, 0x30, RZ ;  /* 0x0000003006067824 */ /* 0x000fe200078e02ff */
[C---:B------:R-:W-:Y:S01]  /*f110*/  ISETP.GE.AND P2, PT, R16.reuse, R0, PT ;  /* 0x000000001000720c */ /* 0x040fe20003f46270 */
[----:B------:R-:W-:-:S03]  /*f120*/  VIADD R2, R16, 0x40 ;  /* 0x0000004010027836 */ /* 0x000fc60000000000 */
[----:B------:R-:W-:Y:S02]  /*f130*/  IADD3 R3, P0, R6, R8, RZ ;  /* 0x0000000806037210 */ /* 0x000fe40007f1e0ff */
[----:B------:R-:W-:Y:S01]  /*f140*/  ISETP.GE.AND P1, PT, R2, R0, PT ;  /* 0x000000000200720c */ /* 0x000fe20003f26270 */
[----:B------:R-:W-:Y:S01]  /*f150*/  VIADD R2, R16, 0x80 ;  /* 0x0000008010027836 */ /* 0x000fe20000000000 */
[----:B------:R-:W-:Y:S01]  /*f160*/  LEA.HI.X.SX32 R6, R6, R9, 0x1, P0 ;  /* 0x0000000906067211 */ /* 0x000fe200000f0eff */
[----:B-1--4-:R-:W-:-:S03]  /*f170*/  IMAD.SHL.U32 R24, R3, 0x2, RZ ;  /* 0x0000000203187824 */ /* 0x012fc600078e00ff */
[----:B------:R-:W-:Y:S02]  /*f180*/  SHF.L.U64.HI R3, R3, 0x1, R6 ;  /* 0x0000000103037819 */ /* 0x000fe40000010206 */
[-C--:B-----5:R-:W-:Y:S02]  /*f190*/  IADD3 R12, P4, R12, R24.reuse, RZ ;  /* 0x000000180c0c7210 */ /* 0x0a0fe40007f9e0ff */
[----:B------:R-:W-:Y:S01]  /*f1a0*/  IADD3 R24, P3, R10, R24, RZ ;  /* 0x000000180a187210 */ /* 0x000fe20007f7e0ff */
[----:B------:R-:W-:Y:S01]  /*f1b0*/  BSSY B0, `(.L_x_4167) ;  /* 0x0000030000007945 */ /* 0x000fe20003800000 */
[----:B------:R-:W-:Y:S01]  /*f1c0*/  ISETP.GE.AND P0, PT, R2, R0, PT ;  /* 0x000000000200720c */ /* 0x000fe20003f06270 */
[--C-:B------:R-:W-:Y:S02]  /*f1d0*/  IMAD.X R13, R13, 0x1, R3.reuse, P4 ;  /* 0x000000010d0d7824 */ /* 0x100fe400020e0603 */
[----:B------:R-:W-:Y:S02]  /*f1e0*/  IMAD.X R25, R11, 0x1, R3, P3 ;  /* 0x000000010b197824 */ /* 0x000fe400018e0603 */
[----:B------:R1:W5:Y:S01]  /*f1f0*/  LD.E.128 R8, desc[UR6][R20.64] ;  /* 0x0000000614087980 */ /* 0x000362000c101d00 */
[----:B------:R-:W-:Y:S07]  /*f200*/  @P2 BRA `(.L_x_4168) ;  /* 0x0000000000a82947 */ /* 0x000fee0003800000 */
[----:B------:R-:W4:Y:S04]  /*f210*/  LD.E.64 R2, desc[UR6][R24.64] ;  /* 0x0000000618027980 */ /* 0x000f28000c101b00 */
[----:B------:R-:W3:Y:S01]  /*f220*/  LD.E.64 R6, desc[UR6][R12.64] ;  /* 0x000000060c067980 */ /* 0x000ee2000c101b00 */
[C---:B-----5:R-:W-:Y:S01]  /*f230*/  IMAD.U32 R29, R11.reuse, 0x10000, RZ ;  /* 0x000100000b1d7824 */ /* 0x060fe200078e00ff */
[----:B------:R-:W-:Y:S02]  /*f240*/  LOP3.LUT R28, R11, 0xffff0000, RZ, 0xc0, !PT ;  /* 0xffff00000b1c7812 */ /* 0x000fe400078ec0ff */
[----:B------:R-:W-:Y:S02]  /*f250*/  LOP3.LUT R5, R9, 0xffff0000, RZ, 0xc0, !PT ;  /* 0xffff000009057812 */ /* 0x000fe400078ec0ff */
[----:B------:R-:W-:-:S02]  /*f260*/  SHF.L.U32 R30, R10, 0x10, RZ ;  /* 0x000000100a1e7819 */ /* 0x000fc400000006ff */
[----:B------:R-:W-:Y:S02]  /*f270*/  LOP3.LUT R32, R10, 0xffff0000, RZ, 0xc0, !PT ;  /* 0xffff00000a207812 */ /* 0x000fe400078ec0ff */
[----:B--2---:R-:W-:Y:S02]  /*f280*/  SHF.L.U32 R22, R9, 0x10, RZ ;  /* 0x0000001009167819 */ /* 0x004fe400000006ff */
[C---:B------:R-:W-:Y:S02]  /*f290*/  LOP3.LUT R31, R8.reuse, 0xffff0000, RZ, 0xc0, !PT ;  /* 0xffff0000081f7812 */ /* 0x040fe400078ec0ff */
[----:B------:R-:W-:Y:S02]  /*f2a0*/  SHF.L.U32 R9, R8, 0x10, RZ ;  /* 0x0000001008097819 */ /* 0x000fe400000006ff */
[C---:B----4-:R-:W-:Y:S01]  /*f2b0*/  LOP3.LUT R11, R3.reuse, 0xffff0000, RZ, 0xc0, !PT ;  /* 0xffff0000030b7812 */ /* 0x050fe200078ec0ff */
        /* <DEDUP_REMOVED lines=31> */
.L_x_4168:
[----:B------:R-:W-:Y:S05]  /*f4b0*/  BSYNC B0 ;  /* 0x0000000000007941 */ /* 0x000fea0003800000 */
.L_x_4167:
[----:B-----5:R4:W-:Y:S04]  /*f4c0*/  STS.128 [R239+0x1800], R8 ;  /* 0x00180008ef007388 */ /* 0x0209e80000000c00 */
[----:B----4-:R4:W5:Y:S01]  /*f4d0*/  LD.E.128 R8, desc[UR6][R20.64+0x80] ;  /* 0x0000800614087980 */ /* 0x010962000c101d00 */
        /* <DEDUP_REMOVED lines=44> */
.L_x_4170:
[----:B------:R-:W-:Y:S05]  /*f7a0*/  BSYNC B0 ;  /* 0x0000000000007941 */ /* 0x000fea0003800000 */
.L_x_4169:
[----:B-----5:R1:W-:Y:S04]  /*f7b0*/  STS.128 [R239+0x3800], R8 ;  /* 0x00380008ef007388 */ /* 0x0203e80000000c00 */
[----:B-1----:R1:W5:Y:S01]  /*f7c0*/  LD.E.128 R8, desc[UR6][R20.64+0x100] ;  /* 0x0001000614087980 */ /* 0x002362000c101d00 */
        /* <DEDUP_REMOVED lines=44> */
.L_x_4172:
[----:B------:R-:W-:Y:S05]  /*fa90*/  BSYNC B0 ;  /* 0x0000000000007941 */ /* 0x000fea0003800000 */
.L_x_4171:
[----:B-----5:R3:W-:Y:S04]  /*faa0*/  STS.128 [R239+0x5800], R8 ;  /* 0x00580008ef007388 */ /* 0x0207e80000000c00 */
[----:B-12-4-:R-:W5:Y:S01]  /*fab0*/  LD.E.128 R20, desc[UR6][R20.64+0x180] ;  /* 0x0001800614147980 */ /* 0x016f62000c101d00 */
[----:B------:R-:W-:Y:S01]  /*fac0*/  IADD3 R16, R16, 0xc0, RZ ;  /* 0x000000c010107810 */ /* 0x000fe20007ffe0ff */
[----:B------:R-:W-:Y:S03]  /*fad0*/  BSSY B0, `(.L_x_4173) ;  /* 0x000002e000007945 */ /* 0x000fe60003800000 */
[----:B------:R-:W-:-:S13]  /*fae0*/  ISETP.GE.AND P0, PT, R16, R0, PT ;  /* 0x000000001000720c */ /* 0x000fda0003f06270 */
[----:B------:R-:W-:Y:S05]  /*faf0*/  @P0 BRA `(.L_x_4174) ;  /* 0x0000000000ac0947 */ /* 0x000fea0003800000 */
[----:B------:R-:W2:Y:S04]  /*fb00*/  LD.E.64 R2, desc[UR6][R24.64+0xc0] ;  /* 0x0000c00618027980 */ /* 0x000ea8000c101b00 */
[----:B------:R-:W4:Y:S01]  /*fb10*/  LD.E.64 R6, desc[UR6][R12.64+0xc0] ;  /* 0x0000c0060c067980 */ /* 0x000f22000c101b00 */
[----:B-----5:R-:W-:Y:S01]  /*fb20*/  LOP3.LUT R16, R23, 0xffff0000, RZ, 0xc0, !PT ;  /* 0xffff000017107812 */ /* 0x020fe200078ec0ff */
[C---:B---3--:R-:W-:Y:S01]  /*fb30*/  IMAD.U32 R8, R20.reuse, 0x10000, RZ ;  /* 0x0001000014087824 */ /* 0x048fe200078e00ff */
        /* <DEDUP_REMOVED lines=39> */
.L_x_4174:
[----:B------:R-:W-:Y:S05]  /*fdb0*/  BSYNC B0 ;  /* 0x0000000000007941 */ /* 0x000fea0003800000 */
.L_x_4173:
[----:B-----5:R1:W-:Y:S01]  /*fdc0*/  STS.128 [R239+0x7800], R20 ;  /* 0x00780014ef007388 */ /* 0x0203e20000000c00 */
[----:B------:R-:W-:Y:S05]  /*fdd0*/  BRA `(.L_x_4166) ;  /* 0x0000006000047947 */ /* 0x000fea0003800000 */
.L_x_4135:
        /* <DEDUP_REMOVED lines=16> */
[----:B----4-:R-:W-:-:S03]  /*fee0*/  IMAD.WIDE R24, R14, 0x2, R44 ;  /* 0x000000020e187825 */ /* 0x010fc600078e022c */
        /* <DEDUP_REMOVED lines=76> */
.L_x_4178:
[----:B------:R-:W-:Y:S05]  /*103b0*/  BSYNC B0 ;  /* 0x0000000000007941 */ /* 0x000fea0003800000 */
.L_x_4177:
[----:B-----5:R2:W-:Y:S04]  /*103c0*/  STS.128 [R239], R36 ;  /* 0x00000024ef007388 */ /* 0x0205e80000000c00 */
        /* <DEDUP_REMOVED lines=86> */
.L_x_4180:
[----:B------:R-:W-:Y:S05]  /*10930*/  BSYNC B0 ;  /* 0x0000000000007941 */ /* 0x000fea0003800000 */
.L_x_4179:
[----:B-----5:R3:W-:Y:S04]  /*10940*/  STS.128 [R239+0x2000], R36 ;  /* 0x00200024ef007388 */ /* 0x0207e80000000c00 */
[----:B---3--:R3:W5:Y:S01]  /*10950*/  LD.E.128 R36, desc[UR6][R44.64+0x100] ;  /* 0x000100062c247980 */ /* 0x008762000c101d00 */
        /* <DEDUP_REMOVED lines=11> */
[----:B------:R-:W4:Y:S03]  /*10a10*/  LD.E.128 R24, desc[UR6][R24.64+0x100] ;  /* 0x0001000618187980 */ /* 0x000f26000c101d00 */
        /* <DEDUP_REMOVED lines=17> */
[C---:B----4-:R-:W-:Y:S01]  /*10b30*/  IMAD.U32 R39, R24.reuse, 0x10000, RZ ;  /* 0x0001000018277824 */ /* 0x050fe200078e00ff */
        /* <DEDUP_REMOVED lines=55> */
.L_x_4182:
[----:B------:R-:W-:Y:S05]  /*10eb0*/  BSYNC B0 ;  /* 0x0000000000007941 */ /* 0x000fea0003800000 */
.L_x_4181:
[----:B-----5:R1:W-:Y:S04]  /*10ec0*/  STS.128 [R239+0x4000], R36 ;  /* 0x00400024ef007388 */ /* 0x0203e80000000c00 */
[----:B-1----:R1:W5:Y:S01]  /*10ed0*/  LD.E.128 R36, desc[UR6][R44.64+0x180] ;  /* 0x000180062c247980 */ /* 0x002362000c101d00 */
        /* <DEDUP_REMOVED lines=28> */
[----:B-123--:R-:W-:Y:S02]  /*110a0*/  SHF.L.U32 R44, R39, 0x10, RZ ;  /* 0x00000010272c7819 */ /* 0x00efe400000006ff */
        /* <DEDUP_REMOVED lines=9> */
[----:B------:R-:W-:Y:S01]  /*11140*/  IMAD.U32 R47, R28, 0x10000, RZ ;  /* 0x000100001c2f7824 */ /* 0x000fe200078e00ff */
        /* <DEDUP_REMOVED lines=48> */
.L_x_4184:
[----:B------:R-:W-:Y:S05]  /*11450*/  BSYNC B0 ;  /* 0x0000000000007941 */ /* 0x000fea0003800000 */
.L_x_4183:
[----:B-----5:R1:W-:Y:S02]  /*11460*/  STS.128 [R239+0x6000], R36 ;  /* 0x00600024ef007388 */ /* 0x0203e40000000c00 */
.L_x_4176:
[----:B------:R-:W-:Y:S05]  /*11470*/  BSYNC B1 ;  /* 0x0000000000017941 */ /* 0x000fea0003800000 */
.L_x_4175:
[----:B------:R-:W-:Y:S01]  /*11480*/  VIADD R14, R132, 0x10 ;  /* 0x00000010840e7836 */ /* 0x000fe20000000000 */
[----:B------:R-:W-:Y:S04]  /*11490*/  BSSY B1, `(.L_x_4185) ;  /* 0x0000175000017945 */ /* 0x000fe80003800000 */
[----:B------:R-:W-:-:S04]  /*114a0*/  ISETP.GE.AND P0, PT, R14, R7, PT ;  /* 0x000000070e00720c */ /* 0x000fc80003f06270 */
[----:B------:R-:W-:-:S13]  /*114b0*/  ISETP.LT.OR P0, PT, R43, -0x87, P0 ;  /* 0xffffff792b00780c */ /* 0x000fda0000701670 */
[----:B------:R-:W-:Y:S05]  /*114c0*/  @P0 BRA `(.L_x_4186) ;  /* 0x0000001400c40947 */ /* 0x000fea0003800000 */
[----:B-1----:R1:W5:Y:S01]  /*114d0*/  LD.E.128 R36, desc[UR6][R40.64] ;  /* 0x0000000628247980 */ /* 0x002362000c101d00 */
        /* <DEDUP_REMOVED lines=8> */
[----:B----4-:R-:W-:Y:S01]  /*11560*/  IMAD.MOV.U32 R25, RZ, RZ, RZ ;  /* 0x000000ffff197224 */ /* 0x010fe200078e00ff */
        /* <DEDUP_REMOVED lines=8> */
[----:B-----5:R-:W-:Y:S02]  /*115f0*/  LEA R28, P3, R26, R10, 0x1 ;  /* 0x0000000a1a1c7211 */ /* 0x020fe400078608ff */
[----:B------:R-:W-:Y:S02]  /*11600*/  @P2 IADD3 R32, -R6, RZ, RZ ;  /* 0x000000ff06202210 */ /* 0x000fe40007ffe1ff */
[----:B------:R-:W-:Y:S01]  /*11610*/  LEA.HI.X R29, R26, R11, R25, 0x1, P3 ;  /* 0x0000000b1a1d7211 */ /* 0x000fe200018f0c19 */
[----:B------:R-:W-:Y:S01]  /*11620*/  IMAD.WIDE R24, R24, 0x2, R40 ;  /* 0x0000000218187825 */ /* 0x000fe200078e0228 */
[----:B------:R-:W-:-:S04]  /*11630*/  IADD3 R9, P3, R32, R9, RZ ;  /* 0x0000000920097210 */ /* 0x000fc80007f7e0ff */
[----:B------:R-:W4:Y:S01]  /*11640*/  LD.E.128 R28, desc[UR6][R28.64] ;  /* 0x000000061c1c7980 */ /* 0x000f22000c101d00 */
[----:B------:R-:W-:Y:S02]  /*11650*/  LEA.HI.X.SX32 R8, R32, R8, 0x1, P3 ;  /* 0x0000000820087211 */ /* 0x000fe400018f0eff */
[C---:B------:R-:W-:Y:S01]  /*11660*/  LEA R32, P3, R9.reuse, R12, 0x1 ;  /* 0x0000000c09207211 */ /* 0x040fe200078608ff */
[----:B------:R-:W4:Y:S03]  /*11670*/  LD.E.128 R24, desc[UR6][R24.64] ;  /* 0x0000000618187980 */ /* 0x000f26000c101d00 */
[----:B------:R-:W-:-:S06]  /*11680*/  LEA.HI.X R33, R9, R13, R8, 0x1, P3 ;  /* 0x0000000d09217211 */ /* 0x000fcc00018f0c08 */
[----:B------:R-:W4:Y:S01]  /*11690*/  LD.E.128 R32, desc[UR6][R32.64] ;  /* 0x0000000620207980 */ /* 0x000f22000c101d00 */
[C---:B--23--:R-:W-:Y:S01]  /*116a0*/  IMAD.U32 R44, R36.reuse, 0x10000, RZ ;  /* 0x00010000242c7824 */ /* 0x04cfe200078e00ff */
[----:B------:R-:W-:Y:S01]  /*116b0*/  LOP3.LUT R9, R36, 0xffff0000, RZ, 0xc0, !PT ;  /* 0xffff000024097812 */ /* 0x000fe200078ec0ff */
[C---:B------:R-:W-:Y:S01]  /*116c0*/  IMAD.U32 R46, R37.reuse, 0x10000, RZ ;  /* 0x00010000252e7824 */ /* 0x040fe200078e00ff */
        /* <DEDUP_REMOVED lines=9> */
[----:B------:R-:W-:Y:S01]  /*11760*/  IMAD.U32 R60, R24, 0x10000, RZ ;  /* 0x00010000183c7824 */ /* 0x000fe200078e00ff */
        /* <DEDUP_REMOVED lines=51> */
.L_x_4188:
[----:B------:R-:W-:Y:S05]  /*11aa0*/  BSYNC B0 ;  /* 0x0000000000007941 */ /* 0x000fea0003800000 */
.L_x_4187:
[----:B-----5:R1:W-:Y:S04]  /*11ab0*/  STS.128 [R239+0x800], R36 ;  /* 0x00080024ef007388 */ /* 0x0203e80000000c00 */
[----:B-1----:R1:W5:Y:S01]  /*11ac0*/  LD.E.128 R36, desc[UR6][R40.64+0x80] ;  /* 0x0000800628247980 */ /* 0x002362000c101d00 */
[----:B------:R-:W-:Y:S04]  /*11ad0*/  BSSY B0, `(.L_x_4189) ;  /* 0x0000058000007945 */ /* 0x000fe80003800000 */
[----:B------:R-:W-:Y:S05]  /*11ae0*/  @P1 BRA `(.L_x_4190) ;  /* 0x0000000400581947 */ /* 0x000fea0003800000 */
[----:B------:R-:W-:Y:S01]  /*11af0*/  ISETP.GE.AND P1, PT, R5, R6, PT ;  /* 0x000000060500720c */ /* 0x000fe20003f26270 */
[----:B------:R-:W-:Y:S02]  /*11b00*/  VIADD R5, R15, 0x40 ;  /* 0x000000400f057836 */ /* 0x000fe40000000000 */
[----:B----4-:R-:W-:Y:S02]  /*11b10*/  IMAD.MOV.U32 R24, RZ, RZ, RZ ;  /* 0x000000ffff187224 */ /* 0x010fe400078e00ff */
        /* <DEDUP_REMOVED lines=21> */
[C---:B--23--:R-:W-:Y:S01]  /*11c70*/  IMAD.U32 R44, R38.reuse, 0x10000, RZ ;  /* 0x00010000262c7824 */ /* 0x04cfe200078e00ff */
        /* <DEDUP_REMOVED lines=11> */
[----:B------:R-:W-:Y:S01]  /*11d30*/  IMAD.U32 R59, R24, 0x10000, RZ ;  /* 0x00010000183b7824 */ /* 0x000fe200078e00ff */
        /* <DEDUP_REMOVED lines=49> */
.L_x_4190:
[----:B------:R-:W-:Y:S05]  /*12050*/  BSYNC B0 ;  /* 0x0000000000007941 */ /* 0x000fea0003800000 */
.L_x_4189:
        /* <DEDUP_REMOVED lines=12> */
[----:B----4-:R-:W-:-:S04]  /*12120*/  IADD3 R24, P1, R9, R5, RZ ;  /* 0x0000000509187210 */ /* 0x010fc80007f3e0ff */
        /* <DEDUP_REMOVED lines=8> */
[----:B------:R-:W2:Y:S03]  /*121b0*/  LD.E.128 R24, desc[UR6][R24.64+0x100] ;  /* 0x0001000618187980 */ /* 0x000ea6000c101d00 */
[----:B------:R-:W-:Y:S02]  /*121c0*/  LEA.HI.X.SX32 R4, R8, R4, 0x1, P1 ;  /* 0x0000000408047211 */ /* 0x000fe400008f0eff */
[----:B------:R-:W-:-:S04]  /*121d0*/  LEA R32, P1, R5, R12, 0x1 ;  /* 0x0000000c05207211 */ /* 0x000fc800078208ff */
[----:B------:R-:W-:-:S06]  /*121e0*/  LEA.HI.X R33, R5, R13, R4, 0x1, P1 ;  /* 0x0000000d05217211 */ /* 0x000fcc00008f0c04 */
[----:B------:R-:W2:Y:S01]  /*121f0*/  LD.E.128 R32, desc[UR6][R32.64] ;  /* 0x0000000620207980 */ /* 0x000ea2000c101d00 */
[C---:B-----5:R-:W-:Y:S01]  /*12200*/  IMAD.U32 R8, R36.reuse, 0x10000, RZ ;  /* 0x0001000024087824 */ /* 0x060fe200078e00ff */
[----:B------:R-:W-:Y:S02]  /*12210*/  LOP3.LUT R5, R36, 0xffff0000, RZ, 0xc0, !PT ;  /* 0xffff000024057812 */ /* 0x000fe400078ec0ff */
[C---:B------:R-:W-:Y:S02]  /*12220*/  LOP3.LUT R4, R37.reuse, 0xffff0000, RZ, 0xc0, !PT ;  /* 0xffff000025047812 */ /* 0x040fe400078ec0ff */
[----:B---3--:R-:W-:Y:S01]  /*12230*/  SHF.L.U32 R44, R37, 0x10, RZ ;  /* 0x00000010252c7819 */ /* 0x008fe200000006ff */
[C---:B------:R-:W-:Y:S01]  /*12240*/  IMAD.U32 R37, R38.reuse, 0x10000, RZ ;  /* 0x0001000026257824 */ /* 0x040fe200078e00ff */
        /* <DEDUP_REMOVED lines=59> */
.L_x_4192:
[----:B------:R-:W-:Y:S05]  /*12600*/  BSYNC B0 ;  /* 0x0000000000007941 */ /* 0x000fea0003800000 */
.L_x_4191:
[----:B-----5:R1:W-:Y:S04]  /*12610*/  STS.128 [R239+0x4800], R36 ;  /* 0x00480024ef007388 */ /* 0x0203e80000000c00 */
[----:B----4-:R1:W5:Y:S01]  /*12620*/  LD.E.128 R24, desc[UR6][R40.64+0x180] ;  /* 0x0001800628187980 */ /* 0x010362000c101d00 */
        /* <DEDUP_REMOVED lines=16> */
[----:B------:R-:W4:Y:S03]  /*12730*/  LD.E.128 R28, desc[UR6][R28.64+0x180] ;  /* 0x000180061c1c7980 */ /* 0x000f26000c101d00 */
[----:B------:R-:W-:Y:S02]  /*12740*/  LEA.HI.X R33, R8, R11, R9, 0x1, P1 ;  /* 0x0000000b08217211 */ /* 0x000fe400008f0c09 */
[----:B------:R-:W-:Y:S01]  /*12750*/  MOV R8, RZ ;  /* 0x000000ff00087202 */ /* 0x000fe20000000f00 */
[----:B------:R-:W-:-:S03]  /*12760*/  @P0 IMAD.MOV R8, RZ, RZ, -R6 ;  /* 0x000000ffff080224 */ /* 0x000fc600078e0a06 */
[----:B------:R-:W3:Y:S02]  /*12770*/  LD.E.128 R32, desc[UR6][R32.64] ;  /* 0x0000000620207980 */ /* 0x000ee4000c101d00 */
[----:B------:R-:W-:-:S04]  /*12780*/  IADD3 R5, P1, R8, R5, RZ ;  /* 0x0000000508057210 */ /* 0x000fc80007f3e0ff */
[----:B------:R-:W-:Y:S02]  /*12790*/  LEA.HI.X.SX32 R4, R8, R4, 0x1, P1 ;  /* 0x0000000408047211 */ /* 0x000fe400008f0eff */
[----:B-1----:R-:W-:-:S04]  /*127a0*/  LEA R36, P1, R5, R12, 0x1 ;  /* 0x0000000c05247211 */ /* 0x002fc800078208ff */
[----:B------:R-:W-:-:S06]  /*127b0*/  LEA.HI.X R37, R5, R13, R4, 0x1, P1 ;  /* 0x0000000d05257211 */ /* 0x000fcc00008f0c04 */
[----:B------:R-:W3:Y:S01]  /*127c0*/  LD.E.128 R36, desc[UR6][R36.64] ;  /* 0x0000000624247980 */ /* 0x000ee2000c101d00 */
        /* <DEDUP_REMOVED lines=8> */
[C---:B----4-:R-:W-:Y:S01]  /*12850*/  IMAD.U32 R26, R29.reuse, 0x10000, RZ ;  /* 0x000100001d1a7824 */ /* 0x050fe200078e00ff */
[----:B---3--:R-:W-:-:S02]  /*12860*/  LOP3.LUT R45, R29, 0xffff0000, RZ, 0xc0, !PT ;  /* 0xffff00001d2d7812 */ /* 0x008fc400078ec0ff */
[C---:B------:R-:W-:Y:S02]  /*12870*/  SHF.L.U32 R44, R30.reuse, 0x10, RZ ;  /* 0x000000101e2c7819 */ /* 0x040fe400000006ff */
[----:B------:R-:W-:Y:S02]  /*12880*/  LOP3.LUT R29, R30, 0xffff0000, RZ, 0xc0, !PT ;  /* 0xffff00001e1d7812 */ /* 0x000fe400078ec0ff */
[C---:B------:R-:W-:Y:S01]  /*12890*/  SHF.L.U32 R40, R28.reuse, 0x10, RZ ;  /* 0x000000101c287819 */ /* 0x040fe200000006ff */
[C---:B------:R-:W-:Y:S01]  /*128a0*/  IMAD.U32 R30, R33.reuse, 0x10000, RZ ;  /* 0x00010000211e7824 */ /* 0x040fe200078e00ff */
[----:B------:R-:W-:Y:S02]  /*128b0*/  LOP3.LUT R58, R33, 0xffff0000, RZ, 0xc0, !PT ;  /* 0xffff0000213a7812 */ /* 0x000fe400078ec0ff */
        /* <DEDUP_REMOVED lines=13> */
[----:B------:R-:W-:-:S02]  /*12990*/  IMAD.U32 R32, R35, 0x10000, RZ ;  /* 0x0001000023207824 */ /* 0x000fc400078e00ff */
[----:B------:R-:W-:Y:S01]  /*129a0*/  @!P0 FADD.FTZ R34, -R34, -RZ ;  /* 0x800000ff22228221 */ /* 0x000fe20000010100 */
[----:B------:R-:W-:Y:S01]  /*129b0*/  @!P0 FADD.FTZ R46, -R46, -RZ ;  /* 0x800000ff2e2e8221 */ /* 0x000fe20000010100 */
[----:B------:R-:W-:Y:S01]  /*129c0*/  SHF.L.U32 R35, R38, 0x10, RZ ;  /* 0x0000001026237819 */ /* 0x000fe200000006ff */
[----:B------:R-:W-:Y:S01]  /*129d0*/  @!P0 FADD.FTZ R31, -R31, -RZ ;  /* 0x800000ff1f1f8221 */ /* 0x000fe20000010100 */
[----:B------:R-:W-:Y:S01]  /*129e0*/  @!P0 FADD.FTZ R32, -R32, -RZ ;  /* 0x800000ff20208221 */ /* 0x000fe20000010100 */
[----:B------:R-:W-:Y:S01]  /*129f0*/  FMUL.FTZ R47, R47, R34 ;  /* 0x000000222f2f7220 */ /* 0x000fe20000410000 */
[----:B------:R-:W-:Y:S01]  /*12a00*/  LOP3.LUT R34, R38, 0xffff0000, RZ, 0xc0, !PT ;  /* 0xffff000026227812 */ /* 0x000fe200078ec0ff */
[----:B------:R-:W-:Y:S01]  /*12a10*/  FMUL.FTZ R27, R27, R31 ;  /* 0x0000001f1b1b7220 */ /* 0x000fe20000410000 */
[----:B------:R-:W-:Y:S01]  /*12a20*/  FMUL.FTZ R28, R28, R32 ;  /* 0x000000201c1c7220 */ /* 0x000fe20000410000 */
[----:B------:R-:W-:Y:S01]  /*12a30*/  FMUL.FTZ R29, R29, R33 ;  /* 0x000000211d1d7220 */ /* 0x000fe20000410000 */
[----:B------:R-:W-:Y:S01]  /*12a40*/  SHF.L.U32 R32, R36, 0x10, RZ ;  /* 0x0000001024207819 */ /* 0x000fe200000006ff */
[----:B------:R-:W-:Y:S01]  /*12a50*/  FMUL.FTZ R40, R40, R46 ;  /* 0x0000002e28287220 */ /* 0x000fe20000410000 */
[----:B------:R-:W-:Y:S01]  /*12a60*/  LOP3.LUT R31, R36, 0xffff0000, RZ, 0xc0, !PT ;  /* 0xffff0000241f7812 */ /* 0x000fe200078ec0ff */
[C---:B------:R-:W-:Y:S01]  /*12a70*/  IMAD.U32 R33, R39.reuse, 0x10000, RZ ;  /* 0x0001000027217824 */ /* 0x040fe200078e00ff */
[----:B------:R-:W-:Y:S01]  /*12a80*/  LOP3.LUT R38, R39, 0xffff0000, RZ, 0xc0, !PT ;  /* 0xffff000027267812 */ /* 0x000fe200078ec0ff */
[----:B------:R-:W-:Y:S01]  /*12a90*/  FMUL.FTZ R26, R26, R30 ;  /* 0x0000001e1a1a7220 */ /* 0x000fe20000410000 */
[----:B------:R-:W-:Y:S01]  /*12aa0*/  LOP3.LUT R36, R37, 0xffff0000, RZ, 0xc0, !PT ;  /* 0xffff000025247812 */ /* 0x000fe200078ec0ff */
[----:B------:R-:W-:Y:S01]  /*12ab0*/  FFMA.FTZ R24, R24, R35, R44 ;  /* 0x0000002318187223 */ /* 0x000fe2000001002c */
[----:B------:R-:W-:Y:S01]  /*12ac0*/  FFMA.FTZ R15, R15, R34, R29 ;  /* 0x000000220f0f7223 */ /* 0x000fe2000001001d */
        /* <DEDUP_REMOVED lines=15> */
.L_x_4194:
[----:B------:R-:W-:Y:S05]  /*12bc0*/  BSYNC B0 ;  /* 0x0000000000007941 */ /* 0x000fea0003800000 */
.L_x_4193:
[----:B-----5:R4:W-:Y:S02]  /*12bd0*/  STS.128 [R239+0x6800], R24 ;  /* 0x00680018ef007388 */ /* 0x0209e40000000c00 */
.L_x_4186:
[----:B------:R-:W-:Y:S05]  /*12be0*/  BSYNC B1 ;  /* 0x0000000000017941 */ /* 0x000fea0003800000 */
.L_x_4185:
        /* <DEDUP_REMOVED lines=15> */
[----:B----4-:R-:W-:Y:S02]  /*12ce0*/  IMAD.MOV.U32 R25, RZ, RZ, RZ ;  /* 0x000000ffff197224 */ /* 0x010fe400078e00ff */
        /* <DEDUP_REMOVED lines=8> */
[----:B-----5:R-:W-:Y:S01]  /*12d70*/  LEA R28, P3, R26, R10, 0x1 ;  /* 0x0000000a1a1c7211 */ /* 0x020fe200078608ff */
[----:B------:R-:W-:-:S03]  /*12d80*/  @P2 IMAD.MOV R32, RZ, RZ, -R6 ;  /* 0x000000ffff202224 */ /* 0x000fc600078e0a06 */
        /* <DEDUP_REMOVED lines=9> */
[C---:B--2---:R-:W-:Y:S01]  /*12e20*/  IMAD.U32 R40, R36.reuse, 0x10000, RZ ;  /* 0x0001000024287824 */ /* 0x044fe200078e00ff */
[----:B------:R-:W-:Y:S01]  /*12e30*/  LOP3.LUT R9, R36, 0xffff0000, RZ, 0xc0, !PT ;  /* 0xffff000024097812 */ /* 0x000fe200078ec0ff */
[C---:B------:R-:W-:Y:S01]  /*12e40*/  IMAD.U32 R41, R38.reuse, 0x10000, RZ ;  /* 0x0001000026297824 */ /* 0x040fe200078e00ff */
[C---:B------:R-:W-:Y:S02]  /*12e50*/  LOP3.LUT R8, R37.reuse, 0xffff0000, RZ, 0xc0, !PT ;  /* 0xffff000025087812 */ /* 0x040fe400078ec0ff */
[----:B---3--:R-:W-:Y:S02]  /*12e60*/  SHF.L.U32 R44, R37, 0x10, RZ ;  /* 0x00000010252c7819 */ /* 0x008fe400000006ff */
[----:B------:R-:W-:Y:S02]  /*12e70*/  LOP3.LUT R37, R38, 0xffff0000, RZ, 0xc0, !PT ;  /* 0xffff000026257812 */ /* 0x000fe400078ec0ff */
[----:B------:R-:W-:-:S02]  /*12e80*/  LOP3.LUT R36, R39, 0xffff0000, RZ, 0xc0, !PT ;  /* 0xffff000027247812 */ /* 0x000fc400078ec0ff */
[----:B------:R-:W-:Y:S01]  /*12e90*/  SHF.L.U32 R45, R39, 0x10, RZ ;  /* 0x00000010272d7819 */ /* 0x000fe200000006ff */
        /* <DEDUP_REMOVED lines=56> */
.L_x_4198:
[----:B------:R-:W-:Y:S05]  /*13220*/  BSYNC B0 ;  /* 0x0000000000007941 */ /* 0x000fea0003800000 */
.L_x_4197:
[----:B-----5:R1:W-:Y:S04]  /*13230*/  STS.128 [R239+0x1000], R36 ;  /* 0x00100024ef007388 */ /* 0x0203e80000000c00 */
[----:B-1----:R1:W5:Y:S01]  /*13240*/  LD.E.128 R36, desc[UR6][R22.64+0x80] ;  /* 0x0000800616247980 */ /* 0x002362000c101d00 */
[----:B------:R-:W-:Y:S04]  /*13250*/  BSSY B0, `(.L_x_4199) ;  /* 0x0000058000007945 */ /* 0x000fe80003800000 */
[----:B------:R-:W-:Y:S05]  /*13260*/  @P1 BRA `(.L_x_4200) ;  /* 0x0000000400581947 */ /* 0x000fea0003800000 */
[-C--:B------:R-:W-:Y:S01]  /*13270*/  ISETP.GE.AND P1, PT, R5, R6.reuse, PT ;  /* 0x000000060500720c */ /* 0x080fe20003f26270 */
[----:B----4-:R-:W-:Y:S01]  /*13280*/  IMAD.MOV.U32 R24, RZ, RZ, RZ ;  /* 0x000000ffff187224 */ /* 0x010fe200078e00ff */
[----:B------:R-:W-:Y:S02]  /*13290*/  LEA R5, R6, 0x40, 0x5 ;  /* 0x0000004006057811 */ /* 0x000fe400078e28ff */
[----:B------:R-:W-:Y:S02]  /*132a0*/  MOV R9, R6 ;  /* 0x0000000600097202 */ /* 0x000fe40000000f00 */
        /* <DEDUP_REMOVED lines=20> */
[C---:B--2---:R-:W-:Y:S01]  /*133f0*/  IMAD.U32 R41, R37.reuse, 0x10000, RZ ;  /* 0x0001000025297824 */ /* 0x044fe200078e00ff */
[----:B------:R-:W-:Y:S01]  /*13400*/  LOP3.LUT R5, R37, 0xffff0000, RZ, 0xc0, !PT ;  /* 0xffff000025057812 */ /* 0x000fe200078ec0ff */
[C---:B---3--:R-:W-:Y:S01]  /*13410*/  IMAD.U32 R44, R39.reuse, 0x10000, RZ ;  /* 0x00010000272c7824 */ /* 0x048fe200078e00ff */
        /* <DEDUP_REMOVED lines=59> */
.L_x_4200:
[----:B------:R-:W-:Y:S05]  /*137d0*/  BSYNC B0 ;  /* 0x0000000000007941 */ /* 0x000fea0003800000 */
.L_x_4199:
        /* <DEDUP_REMOVED lines=12> */
[----:B----4-:R-:W-:-:S04]  /*138a0*/  IADD3 R24, P1, R9, R5, RZ ;  /* 0x0000000509187210 */ /* 0x010fc80007f3e0ff */
        /* <DEDUP_REMOVED lines=8> */
[----:B------:R-:W2:Y:S03]  /*13930*/  LD.E.128 R24, desc[UR6][R24.64+0x100] ;  /* 0x0001000618187980 */ /* 0x000ea6000c101d00 */
[----:B------:R-:W-:Y:S02]  /*13940*/  LEA.HI.X.SX32 R4, R8, R4, 0x1, P1 ;  /* 0x0000000408047211 */ /* 0x000fe400008f0eff */
[----:B------:R-:W-:-:S04]  /*13950*/  LEA R32, P1, R5, R12, 0x1 ;  /* 0x0000000c05207211 */ /* 0x000fc800078208ff */
[----:B------:R-:W-:-:S06]  /*13960*/  LEA.HI.X R33, R5, R13, R4, 0x1, P1 ;  /* 0x0000000d05217211 */ /* 0x000fcc00008f0c04 */
[----:B------:R-:W2:Y:S01]  /*13970*/  LD.E.128 R32, desc[UR6][R32.64] ;  /* 0x0000000620207980 */ /* 0x000ea2000c101d00 */
        /* <DEDUP_REMOVED lines=10> */
[----:B---3--:R-:W-:Y:S01]  /*13a20*/  IMAD.U32 R44, R30, 0x10000, RZ ;  /* 0x000100001e2c7824 */ /* 0x008fe200078e00ff */
        /* <DEDUP_REMOVED lines=53> */
.L_x_4202:
[----:B------:R-:W-:Y:S05]  /*13d80*/  BSYNC B0 ;  /* 0x0000000000007941 */ /* 0x000fea0003800000 */
.L_x_4201:
        /* <DEDUP_REMOVED lines=14> */
[----:B----4-:R-:W-:Y:S01]  /*13e70*/  IADD3 R24, P1, R9, R5, RZ ;  /* 0x0000000509187210 */ /* 0x010fe20007f3e0ff */
        /* <DEDUP_REMOVED lines=10> */
[----:B-1----:R-:W-:-:S04]  /*13f20*/  LEA R36, P1, R5, R12, 0x1 ;  /* 0x0000000c05247211 */ /* 0x002fc800078208ff */
[----:B------:R-:W-:-:S06]  /*13f30*/  LEA.HI.X R37, R5, R13, R4, 0x1, P1 ;  /* 0x0000000d05257211 */ /* 0x000fcc00008f0c04 */
[----:B------:R-:W4:Y:S01]  /*13f40*/  LD.E.128 R36, desc[UR6][R36.64] ;  /* 0x0000000624247980 */ /* 0x000f22000c101d00 */
[C---:B-----5:R-:W-:Y:S01]  /*13f50*/  IMAD.U32 R8, R28.reuse, 0x10000, RZ ;  /* 0x000100001c087824 */ /* 0x060fe200078e00ff */
[----:B------:R-:W-:Y:S01]  /*13f60*/  LOP3.LUT R5, R28, 0xffff0000, RZ, 0xc0, !PT ;  /* 0xffff00001c057812 */ /* 0x000fe200078ec0ff */
[C---:B------:R-:W-:Y:S01]  /*13f70*/  IMAD.U32 R28, R29.reuse, 0x10000, RZ ;  /* 0x000100001d1c7824 */ /* 0x040fe200078e00ff */
[----:B------:R-:W-:Y:S02]  /*13f80*/  LOP3.LUT R4, R29, 0xffff0000, RZ, 0xc0, !PT ;  /* 0xffff00001d047812 */ /* 0x000fe400078ec0ff */
[C---:B--2---:R-:W-:Y:S02]  /*13f90*/  SHF.L.U32 R23, R30.reuse, 0x10, RZ ;  /* 0x000000101e177819 */ /* 0x044fe400000006ff */
[----:B------:R-:W-:Y:S02]  /*13fa0*/  LOP3.LUT R22, R30, 0xffff0000, RZ, 0xc0, !PT ;  /* 0xffff00001e167812 */ /* 0x000fe400078ec0ff */
[C---:B------:R-:W-:Y:S01]  /*13fb0*/  LOP3.LUT R9, R31.reuse, 0xffff0000, RZ, 0xc0, !PT ;  /* 0xffff00001f097812 */ /* 0x040fe200078ec0ff */
[----:B------:R-:W-:-:S02]  /*13fc0*/  IMAD.U32 R31, R31, 0x10000, RZ ;  /* 0x000100001f1f7824 */ /* 0x000fc400078e00ff */
[C---:B---3--:R-:W-:Y:S01]  /*13fd0*/  IMAD.U32 R45, R32.reuse, 0x10000, RZ ;  /* 0x00010000202d7824 */ /* 0x048fe200078e00ff */
[----:B------:R-:W-:Y:S01]  /*13fe0*/  LOP3.LUT R44, R32, 0xffff0000, RZ, 0xc0, !PT ;  /* 0xffff0000202c7812 */ /* 0x000fe200078ec0ff */
[----:B------:R-:W-:Y:S02]  /*13ff0*/  IMAD.U32 R46, R34, 0x10000, RZ ;  /* 0x00010000222e7824 */ /* 0x000fe400078e00ff */
[C---:B----4-:R-:W-:Y:S01]  /*14000*/  IMAD.U32 R30, R24.reuse, 0x10000, RZ ;  /* 0x00010000181e7824 */ /* 0x050fe200078e00ff */
[----:B------:R-:W-:Y:S01]  /*14010*/  LOP3.LUT R29, R24, 0xffff0000, RZ, 0xc0, !PT ;  /* 0xffff0000181d7812 */ /* 0x000fe200078ec0ff */
[C---:B------:R-:W-:Y:S01]  /*14020*/  IMAD.U32 R40, R26.reuse, 0x10000, RZ ;  /* 0x000100001a287824 */ /* 0x040fe200078e00ff */
[C---:B------:R-:W-:Y:S02]  /*14030*/  SHF.L.U32 R24, R25.reuse, 0x10, RZ ;  /* 0x0000001019187819 */ /* 0x040fe400000006ff */
[----:B------:R-:W-:Y:S02]  /*14040*/  LOP3.LUT R41, R25, 0xffff0000, RZ, 0xc0, !PT ;  /* 0xffff000019297812 */ /* 0x000fe400078ec0ff */
[----:B------:R-:W-:-:S02]  /*14050*/  LOP3.LUT R26, R26, 0xffff0000, RZ, 0xc0, !PT ;  /* 0xffff00001a1a7812 */ /* 0x000fc400078ec0ff */
[C---:B------:R-:W-:Y:S02]  /*14060*/  SHF.L.U32 R25, R27.reuse, 0x10, RZ ;  /* 0x000000101b197819 */ /* 0x040fe400000006ff */
[----:B------:R-:W-:Y:S02]  /*14070*/  LOP3.LUT R27, R27, 0xffff0000, RZ, 0xc0, !PT ;  /* 0xffff00001b1b7812 */ /* 0x000fe400078ec0ff */
[C---:B------:R-:W-:Y:S02]  /*14080*/  SHF.L.U32 R32, R33.reuse, 0x10, RZ ;  /* 0x0000001021207819 */ /* 0x040fe400000006ff */
        /* <DEDUP_REMOVED lines=25> */
[----:B------:R-:W-:-:S02]  /*14220*/  LOP3.LUT R36, R37, 0xffff0000, RZ, 0xc0, !PT ;  /* 0xffff000025247812 */ /* 0x000fc400078ec0ff */
[C---:B------:R-:W-:Y:S02]  /*14230*/  SHF.L.U32 R27, R39.reuse, 0x10, RZ ;  /* 0x00000010271b7819 */ /* 0x040fe400000006ff */
        /* <DEDUP_REMOVED lines=12> */
[----:B------:R-:W-:Y:S01]  /*14300*/  F2FP.BF16.F32.PACK_AB R9, R9, R27 ;  /* 0x0000001b0909723e */ /* 0x000fe200000010ff */
[----:B------:R-:W-:Y:S01]  /*14310*/  IMAD.MOV.U32 R28, RZ, RZ, R5 ;  /* 0x000000ffff1c7224 */ /* 0x000fe200078e0005 */
[----:B------:R-:W-:Y:S01]  /*14320*/  MOV R29, R4 ;  /* 0x00000004001d7202 */ /* 0x000fe20000000f00 */
[----:B------:R-:W-:Y:S01]  /*14330*/  IMAD.MOV.U32 R30, RZ, RZ, R22 ;  /* 0x000000ffff1e7224 */ /* 0x000fe200078e0016 */
[----:B------:R-:W-:Y:S02]  /*14340*/  MOV R31, R9 ;  /* 0x00000009001f7202 */ /* 0x000fe40000000f00 */
.L_x_4204:
[----:B------:R-:W-:Y:S05]  /*14350*/  BSYNC B0 ;  /* 0x0000000000007941 */ /* 0x000fea0003800000 */
.L_x_4203:
[----:B-----5:R1:W-:Y:S02]  /*14360*/  STS.128 [R239+0x7000], R28 ;  /* 0x0070001cef007388 */ /* 0x0203e40000000c00 */
.L_x_4196:
[----:B------:R-:W-:Y:S05]  /*14370*/  BSYNC B1 ;  /* 0x0000000000017941 */ /* 0x000fea0003800000 */
.L_x_4195:
[----:B------:R-:W-:-:S05]  /*14380*/  VIADD R4, R132, 0x30 ;  /* 0x0000003084047836 */ /* 0x000fca0000000000 */
        /* <DEDUP_REMOVED lines=13> */
[----:B--2---:R-:W-:Y:S01]  /*14460*/  MOV R22, R6 ;  /* 0x0000000600167202 */ /* 0x004fe20000000f00 */
[----:B------:R-:W-:-:S03]  /*14470*/  IMAD.MOV.U32 R23, RZ, RZ, RZ ;  /* 0x000000ffff177224 */ /* 0x000fc600078e00ff */
[----:B------:R-:W-:-:S04]  /*14480*/  IADD3 R9, P3, R8, R2, RZ ;  /* 0x0000000208097210 */ /* 0x000fc80007f7e0ff */
[----:B------:R-:W-:-:S03]  /*14490*/  LEA.HI.X.SX32 R8, R8, R3, 0x1, P3 ;  /* 0x0000000308087211 */ /* 0x000fc600018f0eff */
[--C-:B------:R-:W-:Y:S02]  /*144a0*/  @P2 IMAD.MOV R23, RZ, RZ, -R6.reuse ;  /* 0x000000ffff172224 */ /* 0x100fe400078e0a06 */
[----:B------:R-:W-:-:S03]  /*144b0*/  @P2 IMAD.MOV R22, RZ, RZ, -R6 ;  /* 0x000000ffff162224 */ /* 0x000fc600078e0a06 */
[----:B----4-:R-:W-:-:S04]  /*144c0*/  IADD3 R24, P3, R23, R9, RZ ;  /* 0x0000000917187210 */ /* 0x010fc80007f7e0ff */
[----:B------:R-:W-:Y:S02]  /*144d0*/  LEA.HI.X.SX32 R23, R23, R8, 0x1, P3 ;  /* 0x0000000817177211 */ /* 0x000fe400018f0eff */
[----:B-----5:R-:W-:-:S04]  /*144e0*/  LEA R28, P3, R24, R10, 0x1 ;  /* 0x0000000a181c7211 */ /* 0x020fc800078608ff */
        /* <DEDUP_REMOVED lines=8> */
[----:B------:R-:W-:-:S04]  /*14570*/  LEA R32, P3, R9, R12, 0x1 ;  /* 0x0000000c09207211 */ /* 0x000fc800078608ff */
[----:B------:R-:W-:-:S06]  /*14580*/  LEA.HI.X R33, R9, R13, R8, 0x1, P3 ;  /* 0x0000000d09217211 */ /* 0x000fcc00018f0c08 */
[----:B------:R-:W4:Y:S01]  /*14590*/  LD.E.128 R32, desc[UR6][R32.64] ;  /* 0x0000000620207980 */ /* 0x000f22000c101d00 */
        /* <DEDUP_REMOVED lines=10> */
[----:B---3--:R-:W-:Y:S01]  /*14640*/  IMAD.U32 R44, R30, 0x10000, RZ ;  /* 0x000100001e2c7824 */ /* 0x008fe200078e00ff */
        /* <DEDUP_REMOVED lines=53> */
.L_x_4206:
[----:B------:R-:W-:Y:S05]  /*149a0*/  BSYNC B0 ;  /* 0x0000000000007941 */ /* 0x000fea0003800000 */
.L_x_4205:
[----:B-----5:R1:W-:Y:S04]  /*149b0*/  STS.128 [R239+0x1800], R36 ;  /* 0x00180024ef007388 */ /* 0x0203e80000000c00 */
[----:B-1----:R1:W5:Y:S01]  /*149c0*/  LD.E.128 R36, desc[UR6][R20.64+0x80] ;  /* 0x0000800614247980 */ /* 0x002362000c101d00 */
[----:B------:R-:W-:Y:S04]  /*149d0*/  BSSY B0, `(.L_x_4207) ;  /* 0x0000059000007945 */ /* 0x000fe80003800000 */
[----:B------:R-:W-:Y:S05]  /*149e0*/  @P1 BRA `(.L_x_4208) ;  /* 0x00000004005c1947 */ /* 0x000fea0003800000 */
[----:B------:R-:W-:Y:S01]  /*149f0*/  ISETP.GE.AND P1, PT, R7, R6, PT ;  /* 0x000000060700720c */ /* 0x000fe20003f26270 */
[----:B------:R-:W-:Y:S02]  /*14a00*/  IMAD.MOV.U32 R7, RZ, RZ, 0x30 ;  /* 0x00000030ff077424 */ /* 0x000fe400078e00ff */
[----:B--2---:R-:W-:Y:S02]  /*14a10*/  IMAD.MOV.U32 R22, RZ, RZ, RZ ;  /* 0x000000ffff167224 */ /* 0x004fe400078e00ff */
[----:B------:R-:W-:Y:S02]  /*14a20*/  IMAD R7, R6, R7, 0x40 ;  /* 0x0000004006077424 */ /* 0x000fe400078e0207 */
[----:B------:R-:W-:-:S03]  /*14a30*/  IMAD.MOV.U32 R9, RZ, RZ, R6 ;  /* 0x000000ffff097224 */ /* 0x000fc600078e0006 */
[----:B------:R-:W-:-:S03]  /*14a40*/  IADD3 R8, P2, R7, R2, RZ ;  /* 0x0000000207087210 */ /* 0x000fc60007f5e0ff */
[----:B------:R-:W-:Y:S01]  /*14a50*/  @P1 IADD3 R22, -R6, RZ, RZ ;  /* 0x000000ff06161210 */ /* 0x000fe20007ffe1ff */
[----:B------:R-:W-:Y:S01]  /*14a60*/  @P1 IMAD.MOV R9, RZ, RZ, -R6 ;  /* 0x000000ffff091224 */ /* 0x000fe200078e0a06 */
[----:B------:R-:W-:Y:S02]  /*14a70*/  LEA.HI.X.SX32 R7, R7, R3, 0x1, P2 ;  /* 0x0000000307077211 */ /* 0x000fe400010f0eff */
[C---:B------:R-:W-:Y:S01]  /*14a80*/  IADD3 R23, P2, R22.reuse, R8, RZ ;  /* 0x0000000816177210 */ /* 0x040fe20007f5e0ff */
[----:B----4-:R-:W-:Y:S01]  /*14a90*/  IMAD.WIDE R24, R9, 0x2, R20 ;  /* 0x0000000209187825 */ /* 0x010fe200078e0214 */
[----:B------:R-:W-:Y:S02]  /*14aa0*/  MOV R9, RZ ;  /* 0x000000ff00097202 */ /* 0x000fe40000000f00 */
[----:B------:R-:W-:Y:S02]  /*14ab0*/  LEA.HI.X.SX32 R22, R22, R7, 0x1, P2 ;  /* 0x0000000716167211 */ /* 0x000fe400010f0eff */
[C---:B------:R-:W-:Y:S01]  /*14ac0*/  LEA R28, P2, R23.reuse, R10, 0x1 ;  /* 0x0000000a171c7211 */ /* 0x040fe200078408ff */
[----:B------:R-:W-:Y:S01]  /*14ad0*/  @P1 IMAD.MOV R9, RZ, RZ, -R6 ;  /* 0x000000ffff091224 */ /* 0x000fe200078e0a06 */
[----:B------:R-:W2:Y:S02]  /*14ae0*/  LD.E.128 R24, desc[UR6][R24.64+0x80] ;  /* 0x0000800618187980 */ /* 0x000ea4000c101d00 */
[----:B------:R-:W-:-:S02]  /*14af0*/  LEA.HI.X R29, R23, R11, R22, 0x1, P2 ;  /* 0x0000000b171d7211 */ /* 0x000fc400010f0c16 */
        /* <DEDUP_REMOVED lines=15> */
[----:B---3--:R-:W-:Y:S01]  /*14bf0*/  LOP3.LUT R45, R24, 0xffff0000, RZ, 0xc0, !PT ;  /* 0xffff0000182d7812 */ /* 0x008fe200078ec0ff */
[----:B------:R-:W-:Y:S01]  /*14c00*/  IMAD.U32 R47, R26, 0x10000, RZ ;  /* 0x000100001a2f7824 */ /* 0x000fe200078e00ff */
[----:B------:R-:W-:Y:S01]  /*14c10*/  SHF.L.U32 R24, R25, 0x10, RZ ;  /* 0x0000001019187819 */ /* 0x000fe200000006ff */
        /* <DEDUP_REMOVED lines=52> */
.L_x_4208:
[----:B------:R-:W-:Y:S05]  /*14f60*/  BSYNC B0 ;  /* 0x0000000000007941 */ /* 0x000fea0003800000 */
.L_x_4207:
[----:B-----5:R2:W-:Y:S04]  /*14f70*/  STS.128 [R239+0x3800], R36 ;  /* 0x00380024ef007388 */ /* 0x0205e80000000c00 */
[----:B--2---:R2:W5:Y:S01]  /*14f80*/  LD.E.128 R36, desc[UR6][R20.64+0x100] ;  /* 0x0001000614247980 */ /* 0x004562000c101d00 */
        /* <DEDUP_REMOVED lines=17> */
[----:B------:R-:W3:Y:S02]  /*150a0*/  LD.E.128 R24, desc[UR6][R24.64+0x100] ;  /* 0x0001000618187980 */ /* 0x000ee4000c101d00 */
[----:B------:R-:W-:-:S02]  /*150b0*/  LEA.HI.X R29, R22, R11, R9, 0x1, P1 ;  /* 0x0000000b161d7211 */ /* 0x000fc400008f0c09 */
[----:B------:R-:W-:-:S04]  /*150c0*/  IADD3 R7, P1, R8, R7, RZ ;  /* 0x0000000708077210 */ /* 0x000fc80007f3e0ff */
[----:B------:R-:W4:Y:S01]  /*150d0*/  LD.E.128 R28, desc[UR6][R28.64] ;  /* 0x000000061c1c7980 */ /* 0x000f22000c101d00 */
        /* <DEDUP_REMOVED lines=68> */
.L_x_4210:
[----:B------:R-:W-:Y:S05]  /*15520*/  BSYNC B0 ;  /* 0x0000000000007941 */ /* 0x000fea0003800000 */
.L_x_4209:
[----:B-----5:R1:W-:Y:S04]  /*15530*/  STS.128 [R239+0x5800], R36 ;  /* 0x00580024ef007388 */ /* 0x0203e80000000c00 */
[----:B----4-:R1:W5:Y:S01]  /*15540*/  LD.E.128 R24, desc[UR6][R20.64+0x180] ;  /* 0x0001800614187980 */ /* 0x010362000c101d00 */
        /* <DEDUP_REMOVED lines=14> */
[----:B-12---:R-:W-:-:S03]  /*15630*/  IMAD.WIDE R20, R7, 0x2, R20 ;  /* 0x0000000207147825 */ /* 0x006fc600078e0214 */
        /* <DEDUP_REMOVED lines=21> */
[----:B------:R-:W-:Y:S02]  /*15790*/  LOP3.LUT R13, R20, 0xffff0000, RZ, 0xc0, !PT ;  /* 0xffff0000140d7812 */ /* 0x000fe400078ec0ff */
[C---:B------:R-:W-:Y:S02]  /*157a0*/  SHF.L.U32 R12, R21.reuse, 0x10, RZ ;  /* 0x00000010150c7819 */ /* 0x040fe400000006ff */
[----:B------:R-:W-:Y:S01]  /*157b0*/  LOP3.LUT R25, R21, 0xffff0000, RZ, 0xc0, !PT ;  /* 0xffff000015197812 */ /* 0x000fe200078ec0ff */
[C---:B------:R-:W-:Y:S01]  /*157c0*/  IMAD.U32 R21, R22.reuse, 0x10000, RZ ;  /* 0x0001000016157824 */ /* 0x040fe200078e00ff */
        /* <DEDUP_REMOVED lines=51> */
.L_x_4212:
[----:B------:R-:W-:Y:S05]  /*15b00*/  BSYNC B0 ;  /* 0x0000000000007941 */ /* 0x000fea0003800000 */
.L_x_4211:
[----:B-----5:R4:W-:Y:S01]  /*15b10*/  STS.128 [R239+0x7800], R24 ;  /* 0x00780018ef007388 */ /* 0x0209e20000000c00 */
[----:B------:R-:W-:Y:S05]  /*15b20*/  BRA `(.L_x_4166) ;  /* 0x0000000000b07947 */ /* 0x000fea0003800000 */
.L_x_4134:
[----:B------:R-:W-:Y:S02]  /*15b30*/  IMAD.IADD R0, R236, 0x1, -R49 ;  /* 0x00000001ec007824 */ /* 0x000fe400078e0a31 */
[C---:B------:R-:W-:Y:S02]  /*15b40*/  VIADD R14, R132.reuse, 0x10 ;  /* 0x00000010840e7836 */ /* 0x040fe40000000000 */
[C---:B------:R-:W-:Y:S01]  /*15b50*/  VIADD R4, R132.reuse, 0x30 ;  /* 0x0000003084047836 */ /* 0x040fe20000000000 */
[CC--:B------:R-:W-:Y:S01]  /*15b60*/  ISETP.GE.AND P6, PT, R132.reuse, R0.reuse, PT ;  /* 0x000000008400720c */ /* 0x0c0fe20003fc6270 */
[----:B------:R-:W-:Y:S01]  /*15b70*/  VIADD R15, R132, 0x20 ;  /* 0x00000020840f7836 */ /* 0x000fe20000000000 */
[-C--:B------:R-:W-:Y:S02]  /*15b80*/  ISETP.GE.AND P5, PT, R14, R0.reuse, PT ;  /* 0x000000000e00720c */ /* 0x080fe40003fa6270 */
[-C--:B------:R-:W-:Y:S02]  /*15b90*/  ISETP.GE.AND P3, PT, R4, R0.reuse, PT ;  /* 0x000000000400720c */ /* 0x080fe40003f66270 */
[----:B------:R-:W-:-:S07]  /*15ba0*/  ISETP.GE.AND P4, PT, R15, R0, PT ;  /* 0x000000000f00720c */ /* 0x000fce0003f86270 */
[C---:B------:R-:W-:Y:S02]  /*15bb0*/  @!P6 LEA R6, P2, R134.reuse, R140, 0x1 ;  /* 0x0000008c8606e211 */ /* 0x040fe400078408ff */
        /* <DEDUP_REMOVED lines=35> */
.L_x_4166:
[----:B------:R-:W-:Y:S05]  /*15df0*/  BSYNC B2 ;  /* 0x0000000000027941 */ /* 0x000fea0003800000 */
.L_x_4133:
[----:B------:R-:W-:Y:S01]  /*15e00*/  VIADD R244, R165, 0xffffffff ;  /* 0xffffffffa5f47836 */ /* 0x000fe20000000000 */
[----:B------:R-:W-:Y:S01]  /*15e10*/  LEA.HI R2, R53, R53, RZ, 0x1 ;  /* 0x0000003535027211 */ /* 0x000fe200078f08ff */
[----:B------:R-:W-:Y:S02]  /*15e20*/  IMAD.SHL.U32 R3, R50, 0x40, RZ ;  /* 0x0000004032037824 */ /* 0x000fe400078e00ff */
[----:B-1----:R-:W-:Y:S01]  /*15e30*/  IMAD.SHL.U32 R16, R244, 0x40, RZ ;  /* 0x00000040f4107824 */ /* 0x002fe200078e00ff */
[----:B------:R-:W-:Y:S02]  /*15e40*/  LOP3.LUT R2, R2, 0xfffffffe, RZ, 0xc0, !PT ;  /* 0xfffffffe02027812 */ /* 0x000fe400078ec0ff */
[----:B------:R-:W-:Y:S01]  /*15e50*/  LOP3.LUT R6, R3, 0x1c0, RZ, 0xc0, !PT ;  /* 0x000001c003067812 */ /* 0x000fe200078ec0ff */
[----:B------:R-:W-:Y:S02]  /*15e60*/  IMAD.IADD R0, R42, 0x1, -R16 ;  /* 0x000000012a007824 */ /* 0x000fe400078e0a10 */
[----:B------:R-:W-:Y:S01]  /*15e70*/  IMAD.IADD R53, R53, 0x1, -R2 ;  /* 0x0000000135357824 */ /* 0x000fe200078e0a02 */
[----:B------:R-:W-:-:S02]  /*15e80*/  SHF.R.S32.HI R2, RZ, 0x1f, R56 ;  /* 0x0000001fff027819 */ /* 0x000fc40000011438 */
[-C--:B------:R-:W-:Y:S02]  /*15e90*/  ISETP.GE.AND P2, PT, R14, R0.reuse, PT ;  /* 0x000000000e00720c */ /* 0x080fe40003f46270 */
[-C--:B------:R-:W-:Y:S02]  /*15ea0*/  ISETP.GE.AND P3, PT, R132, R0.reuse, PT ;  /* 0x000000008400720c */ /* 0x080fe40003f66270 */
[----:B------:R-:W-:Y:S02]  /*15eb0*/  ISETP.GE.AND P1, PT, R15, R0, PT ;  /* 0x000000000f00720c */ /* 0x000fe40003f26270 */
[----:B------:R-:W-:Y:S02]  /*15ec0*/  LEA.HI R2, R2, R56, RZ, 0x3 ;  /* 0x0000003802027211 */ /* 0x000fe400078f18ff */
[CC--:B------:R-:W-:Y:S01]  /*15ed0*/  ISETP.GE.AND P6, PT, R132.reuse, R0.reuse, PT ;  /* 0x000000008400720c */ /* 0x0c0fe20003fc6270 */
[----:B------:R-:W-:Y:S01]  /*15ee0*/  IMAD.SHL.U32 R132, R132, 0x8, RZ ;  /* 0x0000000884847824 */ /* 0x000fe200078e00ff */
[C---:B------:R-:W-:Y:S01]  /*15ef0*/  LOP3.LUT R5, R2.reuse, 0xfffffff8, RZ, 0xc0, !PT ;  /* 0xfffffff802057812 */ /* 0x040fe200078ec0ff */
[----:B--234-:R-:W-:Y:S01]  /*15f00*/  IMAD.SHL.U32 R40, R2, 0x40, RZ ;  /* 0x0000004002287824 */ /* 0x01cfe200078e00ff */
[----:B------:R-:W-:-:S02]  /*15f10*/  ISETP.GE.AND P5, PT, R14, R0, PT ;  /* 0x000000000e00720c */ /* 0x000fc40003fa6270 */
[----:B-----5:R-:W-:Y:S01]  /*15f20*/  @!P2 LEA R10, P0, R54, R233, 0x1 ;  /* 0x000000e9360aa211 */ /* 0x020fe200078008ff */
[----:B------:R-:W-:Y:S01]  /*15f30*/  @!P3 IMAD.MOV.U32 R8, RZ, RZ, R233 ;  /* 0x000000ffff08b224 */ /* 0x000fe200078e00e9 */
[----:B------:R-:W-:Y:S01]  /*15f40*/  LOP3.LUT R132, R6, 0x8, R132, 0xf8, !PT ;  /* 0x0000000806847812 */ /* 0x000fe200078ef884 */
[----:B------:R-:W-:Y:S01]  /*15f50*/  @!P3 IMAD.MOV.U32 R9, RZ, RZ, R232 ;  /* 0x000000ffff09b224 */ /* 0x000fe200078e00e8 */
[----:B------:R-:W-:Y:S01]  /*15f60*/  @!P2 LEA.HI.X R11, R54, R232, R55, 0x1, P0 ;  /* 0x000000e8360ba211 */ /* 0x000fe200000f0c37 */
[----:B------:R-:W-:Y:S01]  /*15f70*/  IMAD.IADD R5, R56, 0x1, -R5 ;  /* 0x0000000138057824 */ /* 0x000fe200078e0a05 */
[-C--:B------:R-:W-:Y:S02]  /*15f80*/  ISETP.GE.AND P0, PT, R4, R0.reuse, PT ;  /* 0x000000000400720c */ /* 0x080fe40003f06270 */
[----:B------:R-:W-:Y:S01]  /*15f90*/  @!PT LDS RZ, [RZ] ;  /* 0x00000000fffff984 */ /* 0x000fe20000000800 */
[----:B------:R-:W-:Y:S01]  /*15fa0*/  @!PT LDS RZ, [RZ] ;  /* 0x00000000fffff984 */ /* 0x000fe20000000800 */
[----:B------:R-:W-:Y:S01]  /*15fb0*/  @!PT LDS RZ, [RZ] ;  /* 0x00000000fffff984 */ /* 0x000fe20000000800 */
[----:B------:R-:W-:Y:S01]  /*15fc0*/  @!P3 LDGSTS.E.BYPASS.LTC128B.128 [R239+0x8000], desc[UR6][R8.64] ;  /* 0x0800000008efbfae */ /* 0x000fe2000b901d46 */
[----:B------:R-:W-:Y:S02]  /*15fd0*/  SHF.R.U32.HI R6, RZ, 0x3, R6 ;  /* 0x00000003ff067819 */ /* 0x000fe40000011606 */
[----:B------:R-:W-:Y:S01]  /*15fe0*/  ISETP.GE.AND P4, PT, R15, R0, PT ;  /* 0x000000000f00720c */ /* 0x000fe20003f86270 */
[----:B------:R-:W-:Y:S01]  /*15ff0*/  @!P3 LDGSTS.E.BYPASS.LTC128B.128 [R239+0xa000], desc[UR6][R8.64+0x80] ;  /* 0x0a00008008efbfae */ /* 0x000fe2000b901d46 */
[----:B------:R-:W-:-:S02]  /*16000*/  LOP3.LUT R6, R132, R6, RZ, 0x3c, !PT ;  /* 0x0000000684067212 */ /* 0x000fc400078e3cff */
[----:B------:R-:W-:Y:S01]  /*16010*/  LOP3.LUT R40, R40, 0xfffffe00, RZ, 0xc0, !PT ;  /* 0xfffffe0028287812 */ /* 0x000fe200078ec0ff */
[----:B------:R-:W-:Y:S02]  /*16020*/  @!P3 LDGSTS.E.BYPASS.LTC128B.128 [R239+0xc000], desc[UR6][R8.64+0x100] ;  /* 0x0c00010008efbfae */ /* 0x000fe4000b901d46 */
[----:B------:R-:W-:Y:S02]  /*16030*/  IMAD R225, R53, 0x200, R6 ;  /* 0x0000020035e17824 */ /* 0x000fe400078e0206 */
[----:B------:R1:W-:Y:S01]  /*16040*/  @!P3 LDGSTS.E.BYPASS.LTC128B.128 [R239+0xe000], desc[UR6][R8.64+0x180] ;  /* 0x0e00018008efbfae */ /* 0x0003e2000b901d46 */
[----:B------:R-:W-:Y:S01]  /*16050*/  @!P0 IMAD R3, R167, 0x60, RZ ;  /* 0x00000060a7038824 */ /* 0x000fe200078e02ff */
[----:B------:R-:W-:Y:S01]  /*16060*/  ISETP.GE.AND P3, PT, R4, R0, PT ;  /* 0x000000000400720c */ /* 0x000fe20003f66270 */
[----:B------:R-:W-:Y:S01]  /*16070*/  IMAD.SHL.U32 R53, R53, 0x8, RZ ;  /* 0x0000000835357824 */ /* 0x000fe200078e00ff */
[----:B------:R-:W-:Y:S01]  /*16080*/  @!P2 LDGSTS.E.BYPASS.LTC128B.128 [R239+0x8800], desc[UR6][R10.64] ;  /* 0x088000000aefafae */ /* 0x000fe2000b901d46 */
[----:B------:R-:W-:-:S03]  /*16090*/  IMAD R226, R48, 0x400, R40 ;  /* 0x0000040030e27824 */ /* 0x000fc600078e0228 */
[----:B------:R-:W-:Y:S04]  /*160a0*/  @!P2 LDGSTS.E.BYPASS.LTC128B.128 [R239+0xa800], desc[UR6][R10.64+0x80] ;  /* 0x0a8000800aefafae */ /* 0x000fe8000b901d46 */
[----:B------:R-:W-:Y:S03]  /*160b0*/  @!P2 LDGSTS.E.BYPASS.LTC128B.128 [R239+0xc800], desc[UR6][R10.64+0x100] ;  /* 0x0c8001000aefafae */ /* 0x000fe6000b901d46 */
[----:B------:R-:W-:Y:S01]  /*160c0*/  @!P3 IMAD R0, R169, 0x60, RZ ;  /* 0x00000060a900b824 */ /* 0x000fe200078e02ff */
[----:B------:R2:W-:Y:S01]  /*160d0*/  @!P2 LDGSTS.E.BYPASS.LTC128B.128 [R239+0xe800], desc[UR6][R10.64+0x180] ;  /* 0x0e8001800aefafae */ /* 0x0005e2000b901d46 */
[----:B------:R-:W-:-:S04]  /*160e0*/  @!P3 IMAD.WIDE.U32 R6, R168, 0x60, R242 ;  /* 0x00000060a806b825 */ /* 0x000fc800078e00f2 */
[----:B------:R-:W-:Y:S02]  /*160f0*/  @!P3 IMAD.IADD R7, R0, 0x1, R7 ;  /* 0x000000010007b824 */ /* 0x000fe400078e0207 */
[----:B-1----:R-:W-:Y:S02]  /*16100*/  @!P0 IMAD.MOV.U32 R8, RZ, RZ, R233 ;  /* 0x000000ffff088224 */ /* 0x002fe400078e00e9 */
[----:B------:R-:W-:Y:S02]  /*16110*/  @!P0 IMAD.MOV.U32 R9, RZ, RZ, R232 ;  /* 0x000000ffff098224 */ /* 0x000fe400078e00e8 */
[----:B------:R-:W-:-:S04]  /*16120*/  @!P0 IMAD.WIDE.U32 R8, R166, 0x60, R8 ;  /* 0x00000060a6088825 */ /* 0x000fc800078e0008 */
[----:B------:R-:W-:Y:S01]  /*16130*/  @!P0 IMAD.IADD R9, R3, 0x1, R9 ;  /* 0x0000000103098824 */ /* 0x000fe200078e0209 */
[----:B--2---:R-:W-:-:S04]  /*16140*/  @!P1 LEA R10, P2, R166, R233, 0x6 ;  /* 0x000000e9a60a9211 */ /* 0x004fc800078430ff */
[----:B------:R-:W-:-:S05]  /*16150*/  @!P1 LEA.HI.X R11, R166, R232, R167, 0x6, P2 ;  /* 0x000000e8a60b9211 */ /* 0x000fca00010f34a7 */
[----:B------:R-:W-:Y:S04]  /*16160*/  @!P1 LDGSTS.E.BYPASS.LTC128B.128 [R239+0x9000], desc[UR6][R10.64] ;  /* 0x090000000aef9fae */ /* 0x000fe8000b901d46 */
[----:B------:R-:W-:Y:S04]  /*16170*/  @!P1 LDGSTS.E.BYPASS.LTC128B.128 [R239+0xb000], desc[UR6][R10.64+0x80] ;  /* 0x0b0000800aef9fae */ /* 0x000fe8000b901d46 */
[----:B------:R-:W-:Y:S04]  /*16180*/  @!P1 LDGSTS.E.BYPASS.LTC128B.128 [R239+0xd000], desc[UR6][R10.64+0x100] ;  /* 0x0d0001000aef9fae */ /* 0x000fe8000b901d46 */
[----:B------:R-:W-:Y:S01]  /*16190*/  @!P1 LDGSTS.E.BYPASS.LTC128B.128 [R239+0xf000], desc[UR6][R10.64+0x180] ;  /* 0x0f0001800aef9fae */ /* 0x000fe2000b901d46 */
[C---:B------:R-:W-:Y:S01]  /*161a0*/  R2P PR, R5.reuse, 0x6 ;  /* 0x0000000605007804 */ /* 0x040fe20000000000 */
[----:B------:R-:W-:-:S02]  /*161b0*/  IMAD.SHL.U32 R5, R5, 0x40, RZ ;  /* 0x0000004005057824 */ /* 0x000fc400078e00ff */
[----:B------:R-:W-:Y:S03]  /*161c0*/  @!P0 LDGSTS.E.BYPASS.LTC128B.128 [R239+0x9800], desc[UR6][R8.64] ;  /* 0x0980000008ef8fae */ /* 0x000fe6000b901d46 */
[----:B------:R-:W-:Y:S01]  /*161d0*/  LOP3.LUT R3, R5, 0x1c0, RZ, 0xc0, !PT ;  /* 0x000001c005037812 */ /* 0x000fe200078ec0ff */
[----:B------:R-:W-:Y:S03]  /*161e0*/  @!P0 LDGSTS.E.BYPASS.LTC128B.128 [R239+0xb800], desc[UR6][R8.64+0x80] ;  /* 0x0b80008008ef8fae */ /* 0x000fe6000b901d46 */
[----:B------:R-:W-:Y:S01]  /*161f0*/  LOP3.LUT R17, R3, 0x8, R53, 0xf8, !PT ;  /* 0x0000000803117812 */ /* 0x000fe200078ef835 */
[----:B------:R-:W-:Y:S01]  /*16200*/  @!P0 LDGSTS.E.BYPASS.LTC128B.128 [R239+0xd800], desc[UR6][R8.64+0x100] ;  /* 0x0d80010008ef8fae */ /* 0x000fe2000b901d46 */
[----:B------:R-:W-:-:S03]  /*16210*/  SHF.R.U32.HI R3, RZ, 0x3, R3 ;  /* 0x00000003ff037819 */ /* 0x000fc60000011603 */
[----:B------:R-:W-:Y:S01]  /*16220*/  @!P0 LDGSTS.E.BYPASS.LTC128B.128 [R239+0xf800], desc[UR6][R8.64+0x180] ;  /* 0x0f80018008ef8fae */ /* 0x000fe2000b901d46 */
[-C--:B------:R-:W-:Y:S02]  /*16230*/  @!P5 LEA R4, P0, R51, R242.reuse, 0x1 ;  /* 0x000000f23304d211 */ /* 0x080fe400078008ff */
[----:B------:R-:W-:Y:S01]  /*16240*/  LOP3.LUT R17, R17, R3, RZ, 0x3c, !PT ;  /* 0x0000000311117212 */ /* 0x000fe200078e3cff */
[----:B------:R-:W0:Y:S01]  /*16250*/  LDGDEPBAR ;  /* 0x00000000000079af */ /* 0x000e220000000000 */
[-C--:B------:R-:W-:Y:S02]  /*16260*/  @!P5 LEA.HI.X R5, R51, R243.reuse, R52, 0x1, P0 ;  /* 0x000000f33305d211 */ /* 0x080fe400000f0c34 */
[C---:B------:R-:W-:Y:S01]  /*16270*/  @!P4 LEA R2, P0, R168.reuse, R242, 0x6 ;  /* 0x000000f2a802c211 */ /* 0x040fe200078030ff */
[----:B------:R-:W2:Y:S03]  /*16280*/  LD.E R41, desc[UR6][R18.64+0x188] ;  /* 0x0001880612297980 */ /* 0x000ea6000c101900 */
        /* <DEDUP_REMOVED lines=48> */
[----:B------:R-:W-:-:S03]  /*16590*/  IMAD.MOV.U32 R0, RZ, RZ, 0x20 ;  /* 0x00000020ff007424 */ /* 0x000fc600078e00ff */
[----:B------:R-:W-:Y:S01]  /*165a0*/  @!P3 LDGSTS.E.BYPASS.LTC128B.128 [R239+0x15800], desc[UR6][R6.64+0x100] ;  /* 0x1580010006efbfae */ /* 0x000fe2000b901d46 */
[----:B-1----:R-:W-:-:S03]  /*165b0*/  IMAD.MOV.U32 R2, RZ, RZ, 0x10 ;  /* 0x00000010ff027424 */ /* 0x002fc600078e00ff */
[----:B------:R1:W-:Y:S04]  /*165c0*/  @!P3 LDGSTS.E.BYPASS.LTC128B.128 [R239+0x17800], desc[UR6][R6.64+0x180] ;  /* 0x1780018006efbfae */ /* 0x0003e8000b901d46 */
[----:B------:R-:W-:Y:S04]  /*165d0*/  LDSM.16.M88.4 R60, [R225+0x8000] ;  /* 0x00800000e13c783b */ /* 0x000fe80000000200 */
[----:B------:R-:W-:Y:S01]  /*165e0*/  LDSM.16.M88.4 R52, [R225+0x8800] ;  /* 0x00880000e134783b */ /* 0x000fe20000000200 */
[----:B------:R-:W-:Y:S02]  /*165f0*/  SEL R2, R2, 0xfffffff0, !P1 ;  /* 0xfffffff002027807 */ /* 0x000fe40004800000 */
[----:B------:R-:W-:Y:S01]  /*16600*/  SEL R0, R0, 0xffffffe0, !P2 ;  /* 0xffffffe000007807 */ /* 0x000fe20005000000 */
[----:B------:R-:W-:Y:S01]  /*16610*/  LDSM.16.M88.4 R36, [R225+0x9000] ;  /* 0x00900000e124783b */ /* 0x000fe20000000200 */
[----:B------:R-:W-:-:S03]  /*16620*/  R2P PR, R50, 0x6 ;  /* 0x0000000632007804 */ /* 0x000fc60000000000 */
[----:B------:R-:W-:Y:S01]  /*16630*/  LDSM.16.M88.4 R20, [R225+0x9800] ;  /* 0x00980000e114783b */ /* 0x000fe20000000200 */
[C---:B------:R-:W-:Y:S02]  /*16640*/  VIADD R3, R225.reuse, 0x8000 ;  /* 0x00008000e1037836 */ /* 0x040fe40000000000 */
[----:B------:R-:W-:Y:S01]  /*16650*/  VIADD R223, R225, 0x8020 ;  /* 0x00008020e1df7836 */ /* 0x000fe20000000000 */
[----:B------:R-:W0:Y:S04]  /*16660*/  LDGDEPBAR ;  /* 0x00000000000079af */ /* 0x000e280000000000 */
[----:B-1----:R-:W1:Y:S01]  /*16670*/  LDSM.16.M88.4 R4, [R226] ;  /* 0x00000000e204783b */ /* 0x002e620000000200 */
[----:B------:R-:W-:Y:S02]  /*16680*/  IMAD R224, R2, 0x2, R226 ;  /* 0x0000000202e07824 */ /* 0x000fe400078e02e2 */
[----:B------:R-:W-:-:S03]  /*16690*/  @P1 VIADD R223, R3, 0xffffffe0 ;  /* 0xffffffe003df1836 */ /* 0x000fc60000000000 */
[----:B------:R-:W-:Y:S04]  /*166a0*/  LDSM.16.M88.4 R28, [R224] ;  /* 0x00000000e01c783b */ /* 0x000fe80000000200 */
[----:B------:R-:W3:Y:S04]  /*166b0*/  LDSM.16.M88.4 R8, [R223] ;  /* 0x00000000df08783b */ /* 0x000ee80000000200 */
[----:B------:R-:W4:Y:S01]  /*166c0*/  LDSM.16.M88.4 R88, [R223+0x800] ;  /* 0x00080000df58783b */ /* 0x000f220000000200 */
[----:B------:R-:W-:-:S03]  /*166d0*/  IMAD.MOV.U32 R3, RZ, RZ, 0x40 ;  /* 0x00000040ff037424 */ /* 0x000fc600078e00ff */
[----:B------:R-:W4:Y:S04]  /*166e0*/  LDSM.16.M88.4 R76, [R223+0x1000] ;  /* 0x00100000df4c783b */ /* 0x000f280000000200 */
[----:B------:R-:W4:Y:S01]  /*166f0*/  LDSM.16.M88.4 R68, [R223+0x1800] ;  /* 0x00180000df44783b */ /* 0x000f220000000200 */
[----:B------:R-:W-:Y:S01]  /*16700*/  SEL R3, R3, 0xffffffc0, !P2 ;  /* 0xffffffc003037807 */ /* 0x000fe20005000000 */
[C---:B------:R-:W-:Y:S01]  /*16710*/  IMAD R222, R0.reuse, 0x2, R226 ;  /* 0x0000000200de7824 */ /* 0x040fe200078e02e2 */
[C---:B-1----:R-:W-:Y:S03]  /*16720*/  HMMA.16816.F32.BF16 R12, R4.reuse, R60, RZ ;  /* 0x0000003c040c723c */ /* 0x042fe600000418ff */
[----:B------:R-:W-:Y:S01]  /*16730*/  IMAD.IADD R220, R225, 0x1, R3 ;  /* 0x00000001e1dc7824 */ /* 0x000fe200078e0203 */
[----:B------:R-:W-:Y:S02]  /*16740*/  LDSM.16.M88.4 R80, [R222] ;  /* 0x00000000de50783b */ /* 0x000fe40000000200 */
[C---:B------:R-:W-:Y:S02]  /*16750*/  HMMA.16816.F32.BF16 R56, R4.reuse, R52, RZ ;  /* 0x000000340438723c */ /* 0x040fe400000418ff */
[----:B------:R-:W1:Y:S04]  /*16760*/  LDSM.16.M88.4 R32, [R220+0x8000] ;  /* 0x00800000dc20783b */ /* 0x000e680000000200 */
[----:B------:R-:W1:Y:S01]  /*16770*/  LDSM.16.M88.4 R72, [R220+0x8800] ;  /* 0x00880000dc48783b */ /* 0x000e620000000200 */
[C---:B------:R-:W-:Y:S03]  /*16780*/  HMMA.16816.F32.BF16 R60, R4.reuse, R62, RZ ;  /* 0x0000003e043c723c */ /* 0x040fe600000418ff */
[----:B------:R-:W1:Y:S03]  /*16790*/  LDSM.16.M88.4 R64, [R220+0x9000] ;  /* 0x00900000dc40783b */ /* 0x000e660000000200 */
[C---:B------:R-:W-:Y:S06]  /*167a0*/  HMMA.16816.F32.BF16 R52, R4.reuse, R54, RZ ;  /* 0x000000360434723c */ /* 0x040fec00000418ff */
[C---:B------:R-:W-:Y:S06]  /*167b0*/  HMMA.16816.F32.BF16 R44, R4.reuse, R36, RZ ;  /* 0x00000024042c723c */ /* 0x040fec00000418ff */
[C---:B------:R-:W-:Y:S01]  /*167c0*/  HMMA.16816.F32.BF16 R84, R4.reuse, R20, RZ ;  /* 0x000000140454723c */ /* 0x040fe200000418ff */
[----:B------:R-:W-:Y:S01]  /*167d0*/  IMAD.IADD R216, R3, 0x1, R223 ;  /* 0x0000000103d87824 */ /* 0x000fe200078e02df */
[----:B------:R-:W-:Y:S04]  /*167e0*/  LDSM.16.M88.4 R92, [R223+0x2000] ;  /* 0x00200000df5c783b */ /* 0x000fe80000000200 */
[C---:B------:R-:W-:Y:S01]  /*167f0*/  HMMA.16816.F32.BF16 R36, R4.reuse, R38, RZ ;  /* 0x000000260424723c */ /* 0x040fe200000418ff */
[----:B------:R-:W-:Y:S01]  /*16800*/  IMAD R221, R0, 0x2, R224 ;  /* 0x0000000200dd7824 */ /* 0x000fe200078e02e0 */
[----:B------:R-:W-:Y:S04]  /*16810*/  LDSM.16.M88.4 R96, [R220+0xa000] ;  /* 0x00a00000dc60783b */ /* 0x000fe80000000200 */
[----:B------:R-:W-:Y:S01]  /*16820*/  HMMA.16816.F32.BF16 R4, R4, R22, RZ ;  /* 0x000000160404723c */ /* 0x000fe200000418ff */
[----:B------:R-:W2:Y:S04]  /*16830*/  LDSM.16.M88.4 R20, [R220+0x9800] ;  /* 0x00980000dc14783b */ /* 0x000ea80000000200 */
[----:B------:R-:W-:Y:S01]  /*16840*/  LDSM.16.M88.4 R24, [R221] ;  /* 0x00000000dd18783b */ /* 0x000fe20000000200 */
[C---:B---3--:R-:W-:Y:S03]  /*16850*/  HMMA.16816.F32.BF16 R12, R28.reuse, R8, R12 ;  /* 0x000000081c0c723c */ /* 0x048fe6000004180c */
[----:B------:R-:W3:Y:S03]  /*16860*/  LD.E R3, desc[UR6][R18.64+0x18c] ;  /* 0x00018c0612037980 */ /* 0x000ee6000c101900 */
[C---:B------:R-:W-:Y:S01]  /*16870*/  HMMA.16816.F32.BF16 R60, R28.reuse, R10, R60 ;  /* 0x0000000a1c3c723c */ /* 0x040fe2000004183c */
[----:B------:R-:W2:Y:S05]  /*16880*/  LDSM.16.M88.4 R8, [R216] ;  /* 0x00000000d808783b */ /* 0x000eaa0000000200 */
[C---:B----4-:R-:W-:Y:S06]  /*16890*/  HMMA.16816.F32.BF16 R56, R28.reuse, R88, R56 ;  /* 0x000000581c38723c */ /* 0x050fec0000041838 */
[C---:B------:R-:W-:Y:S01]  /*168a0*/  HMMA.16816.F32.BF16 R52, R28.reuse, R90, R52 ;  /* 0x0000005a1c34723c */ /* 0x040fe20000041834 */
[----:B------:R-:W-:Y:S05]  /*168b0*/  LDSM.16.M88.4 R88, [R225+0xa000] ;  /* 0x00a00000e158783b */ /* 0x000fea0000000200 */
        /* <DEDUP_REMOVED lines=18> */
[----:B------:R-:W2:Y:S04]  /*169e0*/  LDSM.16.M88.4 R4, [R225+0xa800] ;  /* 0x00a80000e104783b */ /* 0x000ea80000000200 */
[----:B------:R-:W-:Y:S01]  /*169f0*/  LDSM.16.M88.4 R20, [R225+0xb000] ;  /* 0x00b00000e114783b */ /* 0x000fe20000000200 */
[C---:B------:R-:W-:Y:S06]  /*16a00*/  HMMA.16816.F32.BF16 R12, R24.reuse, R8, R12 ;  /* 0x00000008180c723c */ /* 0x040fec000004180c */
[C---:B------:R-:W-:Y:S01]  /*16a10*/  HMMA.16816.F32.BF16 R60, R24.reuse, R10, R60 ;  /* 0x0000000a183c723c */ /* 0x040fe2000004183c */
[----:B------:R-:W2:Y:S05]  /*16a20*/  LDSM.16.M88.4 R8, [R224+0x2000] ;  /* 0x00200000e008783b */ /* 0x000eaa0000000200 */
[C---:B----4-:R-:W-:Y:S06]  /*16a30*/  HMMA.16816.F32.BF16 R56, R24.reuse, R28, R56 ;  /* 0x0000001c1838723c */ /* 0x050fec0000041838 */
[----:B------:R-:W-:Y:S01]  /*16a40*/  HMMA.16816.F32.BF16 R52, R24, R30, R52 ;  /* 0x0000001e1834723c */ /* 0x000fe20000041834 */
[----:B------:R-:W4:Y:S05]  /*16a50*/  LDSM.16.M88.4 R28, [R223+0x2800] ;  /* 0x00280000df1c783b */ /* 0x000f2a0000000200 */
[C---:B-1----:R-:W-:Y:S06]  /*16a60*/  HMMA.16816.F32.BF16 R12, R32.reuse, R88, R12 ;  /* 0x00000058200c723c */ /* 0x042fec000004180c */
[C---:B------:R-:W-:Y:S01]  /*16a70*/  HMMA.16816.F32.BF16 R60, R32.reuse, R90, R60 ;  /* 0x0000005a203c723c */ /* 0x040fe2000004183c */
[----:B------:R-:W-:Y:S05]  /*16a80*/  LDSM.16.M88.4 R88, [R216+0x2000] ;  /* 0x00200000d858783b */ /* 0x000fea0000000200 */
[C---:B--2---:R-:W-:Y:S06]  /*16a90*/  HMMA.16816.F32.BF16 R56, R32.reuse, R4, R56 ;  /* 0x000000042038723c */ /* 0x044fec0000041838 */
[----:B------:R-:W-:Y:S01]  /*16aa0*/  HMMA.16816.F32.BF16 R52, R32, R6, R52 ;  /* 0x000000062034723c */ /* 0x000fe20000041834 */
[----:B------:R-:W-:Y:S05]  /*16ab0*/  LDSM.16.M88.4 R4, [R220+0xa800] ;  /* 0x00a80000dc04783b */ /* 0x000fea0000000200 */
[C---:B------:R-:W-:Y:S06]  /*16ac0*/  HMMA.16816.F32.BF16 R44, R24.reuse, R68, R44 ;  /* 0x00000044182c723c */ /* 0x040fec000004182c */
[C---:B------:R-:W-:Y:S01]  /*16ad0*/  HMMA.16816.F32.BF16 R36, R24.reuse, R70, R36 ;  /* 0x000000461824723c */ /* 0x040fe20000041824 */
[----:B------:R-:W1:Y:S05]  /*16ae0*/  LDSM.16.M88.4 R68, [R222+0x2000] ;  /* 0x00200000de44783b */ /* 0x000e6a0000000200 */
[C---:B------:R-:W-:Y:S06]  /*16af0*/  HMMA.16816.F32.BF16 R84, R24.reuse, R76, R84 ;  /* 0x0000004c1854723c */ /* 0x040fec0000041854 */
[----:B------:R-:W-:Y:S01]  /*16b00*/  HMMA.16816.F32.BF16 R80, R24, R78, R80 ;  /* 0x0000004e1850723c */ /* 0x000fe20000041850 */
[----:B------:R-:W2:Y:S04]  /*16b10*/  LDSM.16.M88.4 R24, [R223+0x3800] ;  /* 0x00380000df18783b */ /* 0x000ea80000000200 */
[----:B------:R-:W-:Y:S01]  /*16b20*/  LDSM.16.M88.4 R76, [R220+0xb000] ;  /* 0x00b00000dc4c783b */ /* 0x000fe20000000200 */
[C---:B------:R-:W-:Y:S06]  /*16b30*/  HMMA.16816.F32.BF16 R12, R8.reuse, R92, R12 ;  /* 0x0000005c080c723c */ /* 0x040fec000004180c */
[C---:B------:R-:W-:Y:S01]  /*16b40*/  HMMA.16816.F32.BF16 R60, R8.reuse, R94, R60 ;  /* 0x0000005e083c723c */ /* 0x040fe2000004183c */
[----:B------:R-:W-:Y:S05]  /*16b50*/  LDSM.16.M88.4 R92, [R226+0x4000] ;  /* 0x00400000e25c783b */ /* 0x000fea0000000200 */
[C---:B----4-:R-:W-:Y:S06]  /*16b60*/  HMMA.16816.F32.BF16 R56, R8.reuse, R28, R56 ;  /* 0x0000001c0838723c */ /* 0x050fec0000041838 */
[----:B------:R-:W-:Y:S01]  /*16b70*/  HMMA.16816.F32.BF16 R52, R8, R30, R52 ;  /* 0x0000001e0834723c */ /* 0x000fe20000041834 */
[----:B------:R-:W-:Y:S05]  /*16b80*/  LDSM.16.M88.4 R28, [R216+0x3000] ;  /* 0x00300000d81c783b */ /* 0x000fea0000000200 */
        /* <DEDUP_REMOVED lines=11> */
[----:B------:R-:W-:Y:S01]  /*16c40*/  HMMA.16816.F32.BF16 R52, R68, R6, R52 ;  /* 0x000000064434723c */ /* 0x000fe20000041834 */
[----:B------:R-:W-:Y:S05]  /*16c50*/  LDSM.16.M88.4 R4, [R225+0xd000] ;  /* 0x00d00000e104783b */ /* 0x000fea0000000200 */
[C---:B------:R-:W-:Y:S06]  /*16c60*/  HMMA.16816.F32.BF16 R44, R8.reuse, R64, R44 ;  /* 0x00000040082c723c */ /* 0x040fec000004182c */
[C---:B------:R-:W-:Y:S01]  /*16c70*/  HMMA.16816.F32.BF16 R36, R8.reuse, R66, R36 ;  /* 0x000000420824723c */ /* 0x040fe20000041824 */
[----:B------:R-:W1:Y:S05]  /*16c80*/  LDSM.16.M88.4 R64, [R225+0xc000] ;  /* 0x00c00000e140783b */ /* 0x000e6a0000000200 */
[C---:B--2---:R-:W-:Y:S06]  /*16c90*/  HMMA.16816.F32.BF16 R84, R8.reuse, R24, R84 ;  /* 0x000000180854723c */ /* 0x044fec0000041854 */
[----:B------:R-:W-:Y:S01]  /*16ca0*/  HMMA.16816.F32.BF16 R80, R8, R26, R80 ;  /* 0x0000001a0850723c */ /* 0x000fe20000041850 */
[----:B------:R-:W2:Y:S04]  /*16cb0*/  LDSM.16.M88.4 R8, [R225+0xc800] ;  /* 0x00c80000e108783b */ /* 0x000ea80000000200 */
[----:B------:R-:W3:Y:S01]  /*16cc0*/  LDSM.16.M88.4 R24, [R216+0x3800] ;  /* 0x00380000d818783b */ /* 0x000ee20000000200 */
[C---:B----4-:R-:W-:Y:S06]  /*16cd0*/  HMMA.16816.F32.BF16 R12, R20.reuse, R88, R12 ;  /* 0x00000058140c723c */ /* 0x050fec000004180c */
[C---:B------:R-:W-:Y:S01]  /*16ce0*/  HMMA.16816.F32.BF16 R60, R20.reuse, R90, R60 ;  /* 0x0000005a143c723c */ /* 0x040fe2000004183c */
[----:B------:R-:W-:Y:S05]  /*16cf0*/  LDSM.16.M88.4 R88, [R225+0xd800] ;  /* 0x00d80000e158783b */ /* 0x000fea0000000200 */
        /* <DEDUP_REMOVED lines=19> */
[C---:B---3--:R-:W-:Y:S06]  /*16e30*/  HMMA.16816.F32.BF16 R84, R20.reuse, R24, R84 ;  /* 0x000000181454723c */ /* 0x048fec0000041854 */
[----:B------:R-:W-:Y:S01]  /*16e40*/  HMMA.16816.F32.BF16 R80, R20, R26, R80 ;  /* 0x0000001a1450723c */ /* 0x000fe20000041850 */
[----:B------:R-:W2:Y:S04]  /*16e50*/  LDSM.16.M88.4 R24, [R220+0xc800] ;  /* 0x00c80000dc18783b */ /* 0x000ea80000000200 */
[----:B------:R-:W-:Y:S01]  /*16e60*/  LDSM.16.M88.4 R20, [R220+0xd000] ;  /* 0x00d00000dc14783b */ /* 0x000fe20000000200 */
[C---:B----4-:R-:W-:Y:S06]  /*16e70*/  HMMA.16816.F32.BF16 R12, R76.reuse, R96, R12 ;  /* 0x000000604c0c723c */ /* 0x050fec000004180c */
[C---:B------:R-:W-:Y:S06]  /*16e80*/  HMMA.16816.F32.BF16 R60, R76.reuse, R98, R60 ;  /* 0x000000624c3c723c */ /* 0x040fec000004183c */
[C---:B------:R-:W-:Y:S06]  /*16e90*/  HMMA.16816.F32.BF16 R56, R76.reuse, R72, R56 ;  /* 0x000000484c38723c */ /* 0x040fec0000041838 */
[----:B------:R-:W-:Y:S01]  /*16ea0*/  HMMA.16816.F32.BF16 R52, R76, R74, R52 ;  /* 0x0000004a4c34723c */ /* 0x000fe20000041834 */
[----:B------:R-:W-:Y:S05]  /*16eb0*/  LDSM.16.M88.4 R72, [R220+0xd800] ;  /* 0x00d80000dc48783b */ /* 0x000fea0000000200 */
[C---:B------:R-:W-:Y:S06]  /*16ec0*/  HMMA.16816.F32.BF16 R44, R92.reuse, R4, R44 ;  /* 0x000000045c2c723c */ /* 0x040fec000004182c */
[----:B------:R-:W-:Y:S01]  /*16ed0*/  HMMA.16816.F32.BF16 R36, R92, R6, R36 ;  /* 0x000000065c24723c */ /* 0x000fe20000041824 */
[----:B------:R-:W3:Y:S05]  /*16ee0*/  LDSM.16.M88.4 R4, [R216+0x4000] ;  /* 0x00400000d804783b */ /* 0x000eea0000000200 */
[C---:B-1----:R-:W-:Y:S06]  /*16ef0*/  HMMA.16816.F32.BF16 R12, R32.reuse, R28, R12 ;  /* 0x0000001c200c723c */ /* 0x042fec000004180c */
[C---:B------:R-:W-:Y:S01]  /*16f00*/  HMMA.16816.F32.BF16 R60, R32.reuse, R30, R60 ;  /* 0x0000001e203c723c */ /* 0x040fe2000004183c */
[----:B------:R-:W-:Y:S05]  /*16f10*/  LDSM.16.M88.4 R28, [R224+0x6000] ;  /* 0x00600000e01c783b */ /* 0x000fea0000000200 */
[C---:B--2---:R-:W-:Y:S06]  /*16f20*/  HMMA.16816.F32.BF16 R56, R32.reuse, R24, R56 ;  /* 0x000000182038723c */ /* 0x044fec0000041838 */
[----:B------:R-:W-:Y:S01]  /*16f30*/  HMMA.16816.F32.BF16 R52, R32, R26, R52 ;  /* 0x0000001a2034723c */ /* 0x000fe20000041834 */
[----:B------:R-:W1:Y:S05]  /*16f40*/  LDSM.16.M88.4 R24, [R216+0x4800] ;  /* 0x00480000d818783b */ /* 0x000e6a0000000200 */
[C---:B------:R-:W-:Y:S06]  /*16f50*/  HMMA.16816.F32.BF16 R84, R92.reuse, R88, R84 ;  /* 0x000000585c54723c */ /* 0x040fec0000041854 */
[----:B------:R-:W-:Y:S01]  /*16f60*/  HMMA.16816.F32.BF16 R80, R92, R90, R80 ;  /* 0x0000005a5c50723c */ /* 0x000fe20000041850 */
[----:B------:R-:W-:Y:S05]  /*16f70*/  LDSM.16.M88.4 R92, [R216+0x5800] ;  /* 0x00580000d85c783b */ /* 0x000fea0000000200 */
[C---:B------:R-:W-:Y:S06]  /*16f80*/  HMMA.16816.F32.BF16 R44, R76.reuse, R68, R44 ;  /* 0x000000444c2c723c */ /* 0x040fec000004182c */
[----:B------:R-:W-:Y:S01]  /*16f90*/  HMMA.16816.F32.BF16 R88, R76, R70, R36 ;  /* 0x000000464c58723c */ /* 0x000fe20000041824 */
[----:B------:R-:W-:Y:S04]  /*16fa0*/  LDSM.16.M88.4 R68, [R226+0x6000] ;  /* 0x00600000e244783b */ /* 0x000fe80000000200 */
[----:B------:R-:W2:Y:S01]  /*16fb0*/  LDSM.16.M88.4 R36, [R225+0xe000] ;  /* 0x00e00000e124783b */ /* 0x000ea20000000200 */
[C---:B---3--:R-:W-:Y:S06]  /*16fc0*/  HMMA.16816.F32.BF16 R12, R8.reuse, R4, R12 ;  /* 0x00000004080c723c */ /* 0x048fec000004180c */
[----:B------:R-:W-:Y:S01]  /*16fd0*/  HMMA.16816.F32.BF16 R60, R8, R6, R60 ;  /* 0x00000006083c723c */ /* 0x000fe2000004183c */
[----:B------:R-:W3:Y:S05]  /*16fe0*/  LDSM.16.M88.4 R4, [R225+0xe800] ;  /* 0x00e80000e104783b */ /* 0x000eea0000000200 */
        /* <DEDUP_REMOVED lines=8> */
[----:B------:R-:W1:Y:S05]  /*17070*/  LDSM.16.M88.4 R20, [R223+0x6000] ;  /* 0x00600000df14783b */ /* 0x000e6a0000000200 */
[C---:B--2---:R-:W-:Y:S06]  /*17080*/  HMMA.16816.F32.BF16 R12, R68.reuse, R36, R12 ;  /* 0x00000024440c723c */ /* 0x044fec000004180c */
[C---:B------:R-:W-:Y:S01]  /*17090*/  HMMA.16816.F32.BF16 R60, R68.reuse, R38, R60 ;  /* 0x00000026443c723c */ /* 0x040fe2000004183c */
[----:B------:R-:W-:Y:S05]  /*170a0*/  LDSM.16.M88.4 R36, [R221+0x6000] ;  /* 0x00600000dd24783b */ /* 0x000fea0000000200 */
[C---:B---3--:R-:W-:Y:S06]  /*170b0*/  HMMA.16816.F32.BF16 R56, R68.reuse, R4, R56 ;  /* 0x000000044438723c */ /* 0x048fec0000041838 */
[----:B------:R-:W-:Y:S01]  /*170c0*/  HMMA.16816.F32.BF16 R52, R68, R6, R52 ;  /* 0x000000064434723c */ /* 0x000fe20000041834 */
[----:B------:R-:W2:Y:S05]  /*170d0*/  LDSM.16.M88.4 R4, [R225+0xf000] ;  /* 0x00f00000e104783b */ /* 0x000eaa0000000200 */
[----:B----4-:R-:W-:Y:S01]  /*170e0*/  HMMA.16816.F32.BF16 R76, R8, R64, R44 ;  /* 0x00000040084c723c */ /* 0x010fe2000004182c */
[----:B------:R-:W-:Y:S05]  /*170f0*/  LDSM.16.M88.4 R44, [R216+0x6000] ;  /* 0x00600000d82c783b */ /* 0x000fea0000000200 */
[C---:B------:R-:W-:Y:S06]  /*17100*/  HMMA.16816.F32.BF16 R84, R32.reuse, R72, R84 ;  /* 0x000000482054723c */ /* 0x040fec0000041854 */
[----:B------:R-:W-:Y:S01]  /*17110*/  HMMA.16816.F32.BF16 R80, R32, R74, R80 ;  /* 0x0000004a2050723c */ /* 0x000fe20000041850 */
[----:B------:R-:W-:Y:S04]  /*17120*/  LDSM.16.M88.4 R32, [R222+0x6000] ;  /* 0x00600000de20783b */ /* 0x000fe80000000200 */
[----:B------:R-:W-:Y:S01]  /*17130*/  LDSM.16.M88.4 R72, [R220+0xe000] ;  /* 0x00e00000dc48783b */ /* 0x000fe20000000200 */
[C---:B-1----:R-:W-:Y:S06]  /*17140*/  HMMA.16816.F32.BF16 R12, R28.reuse, R20, R12 ;  /* 0x000000141c0c723c */ /* 0x042fec000004180c */
[----:B------:R-:W-:Y:S01]  /*17150*/  HMMA.16816.F32.BF16 R60, R28, R22, R60 ;  /* 0x000000161c3c723c */ /* 0x000fe2000004183c */
[----:B------:R-:W1:Y:S05]  /*17160*/  LDSM.16.M88.4 R20, [R220+0xe800] ;  /* 0x00e80000dc14783b */ /* 0x000e6a0000000200 */
[----:B------:R-:W-:Y:S01]  /*17170*/  HMMA.16816.F32.BF16 R88, R8, R66, R88 ;  /* 0x000000420858723c */ /* 0x000fe20000041858 */
[----:B------:R-:W3:Y:S05]  /*17180*/  LDSM.16.M88.4 R64, [R223+0x7000] ;  /* 0x00700000df40783b */ /* 0x000eea0000000200 */
[C---:B------:R-:W-:Y:S06]  /*17190*/  HMMA.16816.F32.BF16 R56, R28.reuse, R24, R56 ;  /* 0x000000181c38723c */ /* 0x040fec0000041838 */
[----:B------:R-:W-:Y:S01]  /*171a0*/  HMMA.16816.F32.BF16 R52, R28, R26, R52 ;  /* 0x0000001a1c34723c */ /* 0x000fe20000041834 */
[----:B------:R-:W4:Y:S05]  /*171b0*/  LDSM.16.M88.4 R24, [R220+0xf000] ;  /* 0x00f00000dc18783b */ /* 0x000f2a0000000200 */
[C---:B--2---:R-:W-:Y:S06]  /*171c0*/  HMMA.16816.F32.BF16 R76, R68.reuse, R4, R76 ;  /* 0x00000004444c723c */ /* 0x044fec000004184c */
[----:B------:R-:W-:Y:S01]  /*171d0*/  HMMA.16816.F32.BF16 R88, R68, R6, R88 ;  /* 0x000000064458723c */ /* 0x000fe20000041858 */
[----:B------:R-:W-:Y:S05]  /*171e0*/  LDSM.16.M88.4 R4, [R216+0x7000] ;  /* 0x00700000d804783b */ /* 0x000fea0000000200 */
[C---:B-1----:R-:W-:Y:S06]  /*171f0*/  HMMA.16816.F32.BF16 R56, R32.reuse, R20, R56 ;  /* 0x000000142038723c */ /* 0x042fec0000041838 */
[----:B------:R-:W-:Y:S01]  /*17200*/  HMMA.16816.F32.BF16 R52, R32, R22, R52 ;  /* 0x000000162034723c */ /* 0x000fe20000041834 */
[----:B------:R-:W1:Y:S05]  /*17210*/  LDSM.16.M88.4 R20, [R225+0xf800] ;  /* 0x00f80000e114783b */ /* 0x000e6a0000000200 */
[----:B---3--:R-:W-:Y:S06]  /*17220*/  HMMA.16816.F32.BF16 R76, R28, R64, R76 ;  /* 0x000000401c4c723c */ /* 0x008fec000004184c */
[C---:B------:R-:W-:Y:S06]  /*17230*/  HMMA.16816.F32.BF16 R80, R8.reuse, R94, R80 ;  /* 0x0000005e0850723c */ /* 0x040fec0000041850 */
[----:B------:R-:W-:Y:S01]  /*17240*/  HMMA.16816.F32.BF16 R84, R8, R92, R84 ;  /* 0x0000005c0854723c */ /* 0x000fe20000041854 */
[----:B------:R-:W2:Y:S11]  /*17250*/  LDSM.16.M88.4 R8, [R223+0x7800] ;  /* 0x00780000df08783b */ /* 0x000eb60000000200 */
[C---:B----4-:R-:W-:Y:S06]  /*17260*/  HMMA.16816.F32.BF16 R76, R32.reuse, R24, R76 ;  /* 0x00000018204c723c */ /* 0x050fec000004184c */
[----:B------:R-:W-:Y:S06]  /*17270*/  HMMA.16816.F32.BF16 R12, R32, R72, R12 ;  /* 0x00000048200c723c */ /* 0x000fec000004180c */
[----:B-1----:R-:W-:Y:S01]  /*17280*/  HMMA.16816.F32.BF16 R80, R68, R22, R80 ;  /* 0x000000164450723c */ /* 0x002fe20000041850 */
[----:B------:R-:W-:-:S05]  /*17290*/  SHF.R.S32.HI R24, RZ, 0x1f, R43 ;  /* 0x0000001fff187819 */ /* 0x000fca000001142b */
[----:B------:R-:W-:Y:S01]  /*172a0*/  HMMA.16816.F32.BF16 R60, R32, R74, R60 ;  /* 0x0000004a203c723c */ /* 0x000fe2000004183c */
[----:B------:R-:W1:Y:S05]  /*172b0*/  LDSM.16.M88.4 R72, [R216+0x6800] ;  /* 0x00680000d848783b */ /* 0x000e6a0000000200 */
[----:B------:R-:W-:Y:S01]  /*172c0*/  HMMA.16816.F32.BF16 R84, R68, R20, R84 ;  /* 0x000000144454723c */ /* 0x000fe20000041854 */
[----:B------:R-:W3:Y:S05]  /*172d0*/  LDSM.16.M88.4 R20, [R220+0xf800] ;  /* 0x00f80000dc14783b */ /* 0x000eea0000000200 */
[----:B------:R-:W-:Y:S06]  /*172e0*/  HMMA.16816.F32.BF16 R88, R28, R66, R88 ;  /* 0x000000421c58723c */ /* 0x000fec0000041858 */
[----:B------:R-:W-:Y:S07]  /*172f0*/  HMMA.16816.F32.BF16 R76, R36, R4, R76 ;  /* 0x00000004244c723c */ /* 0x000fee000004184c */
[----:B------:R-:W-:-:S04]  /*17300*/  LEA.HI R4, R24, R43, RZ, 0x5 ;  /* 0x0000002b18047211 */ /* 0x000fc800078f28ff */
[----:B------:R-:W-:Y:S01]  /*17310*/  LOP3.LUT R4, R4, 0xffffffe0, RZ, 0xc0, !PT ;  /* 0xffffffe004047812 */ /* 0x000fe200078ec0ff */
[C---:B--2---:R-:W-:Y:S04]  /*17320*/  HMMA.16816.F32.BF16 R80, R28.reuse, R10, R80 ;  /* 0x0000000a1c50723c */ /* 0x044fe80000041850 */
[----:B------:R-:W-:Y:S02]  /*17330*/  IMAD.IADD R4, R43, 0x1, -R4 ;  /* 0x000000012b047824 */ /* 0x000fe400078e0a04 */
[----:B------:R-:W-:Y:S03]  /*17340*/  HMMA.16816.F32.BF16 R84, R28, R8, R84 ;  /* 0x000000081c54723c */ /* 0x000fe60000041854 */
[----:B------:R-:W-:-:S03]  /*17350*/  SHF.R.S32.HI R24, RZ, 0x1f, R4 ;  /* 0x0000001fff187819 */ /* 0x000fc60000011404 */
[----:B------:R-:W-:Y:S01]  /*17360*/  HMMA.16816.F32.BF16 R88, R32, R26, R88 ;  /* 0x0000001a2058723c */ /* 0x000fe20000041858 */
[----:B------:R-:W-:Y:S02]  /*17370*/  LEA.HI R4, R24, R4, RZ, 0x2 ;  /* 0x0000000418047211 */ /* 0x000fe400078f10ff */
[----:B------:R-:W2:Y:S03]  /*17380*/  LDSM.16.M88.4 R24, [R216+0x7800] ;  /* 0x00780000d818783b */ /* 0x000ea60000000200 */
[C---:B------:R-:W-:Y:S06]  /*17390*/  HMMA.16816.F32.BF16 R12, R36.reuse, R44, R12 ;  /* 0x0000002c240c723c */ /* 0x040fec000004180c */
[----:B------:R-:W-:Y:S01]  /*173a0*/  HMMA.16816.F32.BF16 R60, R36, R46, R60 ;  /* 0x0000002e243c723c */ /* 0x000fe2000004183c */
[----:B------:R-:W-:-:S05]  /*173b0*/  SHF.R.S32.HI R4, RZ, 0x2, R4 ;  /* 0x00000002ff047819 */ /* 0x000fca0000011404 */
[----:B-1----:R-:W-:Y:S01]  /*173c0*/  HMMA.16816.F32.BF16 R56, R36, R72, R56 ;  /* 0x000000482438723c */ /* 0x002fe20000041838 */
[----:B------:R-:W-:-:S05]  /*173d0*/  IMAD R48, R48, 0x10, R4 ;  /* 0x0000001030307824 */ /* 0x000fca00078e0204 */
[----:B---3--:R-:W-:Y:S01]  /*173e0*/  HMMA.16816.F32.BF16 R80, R32, R22, R80 ;  /* 0x000000162050723c */ /* 0x008fe20000041850 */
[----:B------:R-:W-:-:S05]  /*173f0*/  IADD3 R48, R48, 0x1, R49 ;  /* 0x0000000130307810 */ /* 0x000fca0007ffe031 */
[----:B------:R-:W-:Y:S01]  /*17400*/  HMMA.16816.F32.BF16 R52, R36, R74, R52 ;  /* 0x0000004a2434723c */ /* 0x000fe20000041834 */
[----:B------:R-:W-:-:S05]  /*17410*/  IMAD.SHL.U32 R43, R43, 0x2, RZ ;  /* 0x000000022b2b7824 */ /* 0x000fca00078e00ff */
[----:B------:R-:W-:Y:S01]  /*17420*/  HMMA.16816.F32.BF16 R84, R32, R20, R84 ;  /* 0x000000142054723c */ /* 0x000fe20000041854 */
[-C--:B------:R-:W-:Y:S01]  /*17430*/  FMUL.FTZ R13, R13, R3.reuse ;  /* 0x000000030d0d7220 */ /* 0x080fe20000410000 */
[----:B------:R-:W-:Y:S01]  /*17440*/  IADD3 R48, R42, R48, -R236 ;  /* 0x000000302a307210 */ /* 0x000fe20007ffe8ec */
[-C--:B------:R-:W-:Y:S01]  /*17450*/  FMUL.FTZ R31, R78, R3.reuse ;  /* 0x000000034e1f7220 */ /* 0x080fe20000410000 */
[----:B------:R-:W-:Y:S01]  /*17460*/  LOP3.LUT R43, R43, 0x6, RZ, 0xc0, !PT ;  /* 0x000000062b2b7812 */ /* 0x000fe200078ec0ff */
[-C--:B------:R-:W-:Y:S01]  /*17470*/  FMUL.FTZ R45, R61, R3.reuse ;  /* 0x000000033d2d7220 */ /* 0x080fe20000410000 */
[-C--:B------:R-:W-:Y:S01]  /*17480*/  FMUL.FTZ R46, R62, R3.reuse ;  /* 0x000000033e2e7220 */ /* 0x080fe20000410000 */
[----:B------:R-:W1:Y:S01]  /*17490*/  MUFU.TANH R13, R13 ;  /* 0x0000000d000d7308 */ /* 0x000e620000002400 */
[----:B------:R-:W-:Y:S01]  /*174a0*/  FMUL.FTZ R15, R15, R3 ;  /* 0x000000030f0f7220 */ /* 0x000fe20000410000 */
[----:B------:R-:W-:Y:S01]  /*174b0*/  HMMA.16816.F32.BF16 R88, R36, R6, R88 ;  /* 0x000000062458723c */ /* 0x000fe20000041858 */
[----:B------:R-:W-:-:S02]  /*174c0*/  IMAD.IADD R171, R41, 0x1, R48 ;  /* 0x0000000129ab7824 */ /* 0x000fc400078e0230 */
[-C--:B------:R-:W-:Y:S01]  /*174d0*/  FMUL.FTZ R44, R60, R3.reuse ;  /* 0x000000033c2c7220 */ /* 0x080fe20000410000 */
[----:B------:R-:W-:Y:S02]  /*174e0*/  IMAD.IADD R41, R16, 0x1, R43 ;  /* 0x0000000110297824 */ /* 0x000fe400078e022b */
[-C--:B------:R-:W-:Y:S01]  /*174f0*/  FMUL.FTZ R50, R56, R3.reuse ;  /* 0x0000000338327220 */ /* 0x080fe20000410000 */
[-C--:B------:R-:W-:Y:S01]  /*17500*/  FMUL.FTZ R51, R57, R3.reuse ;  /* 0x0000000339337220 */ /* 0x080fe20000410000 */
[----:B------:R-:W-:Y:S01]  /*17510*/  MUFU.TANH R45, R45 ;  /* 0x0000002d002d7308 */ /* 0x000fe20000002400 */
[-C--:B------:R-:W-:Y:S01]  /*17520*/  FMUL.FTZ R56, R58, R3.reuse ;  /* 0x000000033a387220 */ /* 0x080fe20000410000 */
[----:B------:R-:W-:Y:S01]  /*17530*/  VIADD R6, R41, 0x1 ;  /* 0x0000000129067836 */ /* 0x000fe20000000000 */
[----:B------:R-:W-:Y:S01]  /*17540*/  VIMNMX R170, R171, R42, PT ;  /* 0x0000002aabaa7248 */ /* 0x000fe20003fe0100 */
[----:B------:R-:W-:Y:S01]  /*17550*/  VIADD R7, R41, 0x8 ;  /* 0x0000000829077836 */ /* 0x000fe20000000000 */
[----:B------:R-:W-:Y:S01]  /*17560*/  VIADDMNMX R171, R171, 0x8, R42, PT ;  /* 0x00000008abab7846 */ /* 0x000fe2000380012a */
[-C--:B------:R-:W-:Y:S01]  /*17570*/  FMUL.FTZ R77, R77, R3.reuse ;  /* 0x000000034d4d7220 */ /* 0x080fe20000410000 */
[-C--:B------:R-:W-:Y:S01]  /*17580*/  FMUL.FTZ R76, R76, R3.reuse ;  /* 0x000000034c4c7220 */ /* 0x080fe20000410000 */
[----:B------:R-:W3:Y:S01]  /*17590*/  MUFU.TANH R46, R46 ;  /* 0x0000002e002e7308 */ /* 0x000ee20000002400 */
[-C--:B------:R-:W-:Y:S01]  /*175a0*/  FMUL.FTZ R47, R63, R3.reuse ;  /* 0x000000033f2f7220 */ /* 0x080fe20000410000 */
[----:B--2---:R-:W-:Y:S01]  /*175b0*/  HMMA.16816.F32.BF16 R80, R36, R26, R80 ;  /* 0x0000001a2450723c */ /* 0x004fe20000041850 */
[-C--:B------:R-:W-:Y:S01]  /*175c0*/  FMUL.FTZ R57, R59, R3.reuse ;  /* 0x000000033b397220 */ /* 0x080fe20000410000 */
[----:B------:R-:W-:Y:S01]  /*175d0*/  FMUL.FTZ R30, R79, R3 ;  /* 0x000000034f1e7220 */ /* 0x000fe20000410000 */
[----:B------:R-:W-:-:S04]  /*175e0*/  DEPBAR.LE SB0, 0x0 ;  /* 0x000080000000791a */ /* 0x000fc80000000000 */
[----:B------:R-:W2:Y:S01]  /*175f0*/  MUFU.TANH R15, R15 ;  /* 0x0000000f000f7308 */ /* 0x000ea20000002400 */
[-C--:B------:R-:W-:Y:S01]  /*17600*/  FMUL.FTZ R52, R52, R3.reuse ;  /* 0x0000000334347220 */ /* 0x080fe20000410000 */
[C---:B------:R-:W-:Y:S01]  /*17610*/  ISETP.GE.AND P6, PT, R6.reuse, R170, PT ;  /* 0x000000aa0600720c */ /* 0x040fe20003fc6270 */
[----:B------:R-:W-:Y:S01]  /*17620*/  FMUL.FTZ R5, R53, R3 ;  /* 0x0000000335057220 */ /* 0x000fe20000410000 */
[----:B------:R-:W-:-:S04]  /*17630*/  ISETP.GE.AND P3, PT, R6, R171, PT ;  /* 0x000000ab0600720c */ /* 0x000fc80003f66270 */
[----:B------:R-:W4:Y:S01]  /*17640*/  MUFU.TANH R44, R44 ;  /* 0x0000002c002c7308 */ /* 0x000f220000002400 */
[----:B------:R-:W-:Y:S01]  /*17650*/  ISETP.GE.AND P0, PT, R7, R170, PT ;  /* 0x000000aa0700720c */ /* 0x000fe20003f06270 */
[----:B------:R-:W-:Y:S01]  /*17660*/  VIADD R6, R41, 0x9 ;  /* 0x0000000929067836 */ /* 0x000fe20000000000 */
[----:B------:R-:W-:Y:S01]  /*17670*/  ISETP.GE.AND P4, PT, R7, R171, PT ;  /* 0x000000ab0700720c */ /* 0x000fe20003f86270 */
[----:B------:R-:W-:Y:S01]  /*17680*/  FMUL.FTZ R53, R54, R3 ;  /* 0x0000000336357220 */ /* 0x000fe20000410000 */
[----:B------:R-:W-:Y:S01]  /*17690*/  VIADD R7, R41, 0x10 ;  /* 0x0000001029077836 */ /* 0x000fe20000000000 */
[----:B------:R-:W-:Y:S02]  /*176a0*/  HMMA.16816.F32.BF16 R84, R36, R24, R84 ;  /* 0x000000182454723c */ /* 0x000fe40000041854 */
[----:B------:R-:W-:Y:S01]  /*176b0*/  MUFU.TANH R51, R51 ;  /* 0x0000003300337308 */ /* 0x000fe20000002400 */
[----:B------:R-:W-:-:S07]  /*176c0*/  LOP3.LUT R4, R17, R40, RZ, 0xfc, !PT ;  /* 0x0000002811047212 */ /* 0x000fce00078efcff */
[----:B------:R-:W4:Y:S01]  /*176d0*/  MUFU.TANH R56, R56 ;  /* 0x0000003800387308 */ /* 0x000f220000002400 */
[C---:B------:R-:W-:Y:S02]  /*176e0*/  ISETP.GE.AND P1, PT, R6.reuse, R170, PT ;  /* 0x000000aa0600720c */ /* 0x040fe40003f26270 */
[----:B------:R-:W-:Y:S01]  /*176f0*/  ISETP.GE.AND P5, PT, R6, R171, PT ;  /* 0x000000ab0600720c */ /* 0x000fe20003fa6270 */
[----:B------:R-:W-:Y:S01]  /*17700*/  VIADD R6, R41, 0x18 ;  /* 0x0000001829067836 */ /* 0x000fe20000000000 */
[----:B-1----:R-:W-:-:S03]  /*17710*/  FSEL R17, R13, -INF , !P6 ;  /* 0xff8000000d117808 */ /* 0x002fc60007000000 */
[----:B------:R-:W1:Y:S01]  /*17720*/  MUFU.TANH R47, R47 ;  /* 0x0000002f002f7308 */ /* 0x000e620000002400 */
[C---:B------:R-:W-:Y:S02]  /*17730*/  ISETP.GE.AND P2, PT, R7.reuse, R170, PT ;  /* 0x000000aa0700720c */ /* 0x040fe40003f46270 */
[----:B------:R-:W-:Y:S01]  /*17740*/  ISETP.GE.AND P6, PT, R7, R171, PT ;  /* 0x000000ab0700720c */ /* 0x000fe20003fc6270 */
[----:B------:R-:W-:-:S04]  /*17750*/  VIADD R7, R41, 0x11 ;  /* 0x0000001129077836 */ /* 0x000fc80000000000 */
[----:B------:R-:W1:Y:S01]  /*17760*/  MUFU.TANH R50, R50 ;  /* 0x0000003200327308 */ /* 0x000e620000002400 */
[----:B---3--:R-:W-:Y:S02]  /*17770*/  FSEL R46, R46, -INF , !P4 ;  /* 0xff8000002e2e7808 */ /* 0x008fe40006000000 */
[----:B------:R-:W-:-:S05]  /*17780*/  FSEL R45, R45, -INF , !P1 ;  /* 0xff8000002d2d7808 */ /* 0x000fca0004800000 */
[----:B------:R-:W3:Y:S01]  /*17790*/  MUFU.TANH R57, R57 ;  /* 0x0000003900397308 */ /* 0x000ee20000002400 */
[----:B--2---:R-:W-:-:S07]  /*177a0*/  FSEL R15, R15, -INF , !P3 ;  /* 0xff8000000f0f7808 */ /* 0x004fce0005800000 */
[----:B------:R-:W2:Y:S01]  /*177b0*/  MUFU.TANH R52, R52 ;  /* 0x0000003400347308 */ /* 0x000ea20000002400 */
[C---:B------:R-:W-:Y:S02]  /*177c0*/  ISETP.GE.AND P4, PT, R6.reuse, R170, PT ;  /* 0x000000aa0600720c */ /* 0x040fe40003f86270 */
[----:B------:R-:W-:-:S05]  /*177d0*/  ISETP.GE.AND P1, PT, R6, R171, PT ;  /* 0x000000ab0600720c */ /* 0x000fca0003f26270 */
[----:B------:R-:W-:Y:S01]  /*177e0*/  MUFU.TANH R5, R5 ;  /* 0x0000000500057308 */ /* 0x000fe20000002400 */
[----:B------:R-:W-:Y:S01]  /*177f0*/  ISETP.GE.AND P3, PT, R7, R170, PT ;  /* 0x000000aa0700720c */ /* 0x000fe20003f66270 */
[----:B------:R-:W-:-:S06]  /*17800*/  VIADD R6, R41, 0x20 ;  /* 0x0000002029067836 */ /* 0x000fcc0000000000 */
[----:B------:R-:W2:Y:S01]  /*17810*/  MUFU.TANH R53, R53 ;  /* 0x0000003500357308 */ /* 0x000ea20000002400 */
[----:B----4-:R-:W-:Y:S01]  /*17820*/  FSEL R44, R44, -INF , !P0 ;  /* 0xff8000002c2c7808 */ /* 0x010fe20004000000 */
[----:B------:R-:W-:Y:S01]  /*17830*/  FMUL.FTZ R29, R90, R3 ;  /* 0x000000035a1d7220 */ /* 0x000fe20000410000 */
[----:B------:R-:W-:Y:S01]  /*17840*/  ISETP.GE.AND P0, PT, R7, R171, PT ;  /* 0x000000ab0700720c */ /* 0x000fe20003f06270 */
[----:B------:R-:W-:Y:S01]  /*17850*/  VIADD R7, R41, 0x19 ;  /* 0x0000001929077836 */ /* 0x000fe20000000000 */
[----:B------:R-:W-:-:S03]  /*17860*/  FSEL R8, R56, -INF , !P6 ;  /* 0xff80000038087808 */ /* 0x000fc60007000000 */
[----:B------:R-:W-:Y:S01]  /*17870*/  MUFU.TANH R183, R77 ;  /* 0x0000004d00b77308 */ /* 0x000fe20000002400 */
[----:B------:R-:W-:Y:S01]  /*17880*/  FSEL R10, R51, -INF , !P3 ;  /* 0xff800000330a7808 */ /* 0x000fe20005800000 */
[----:B------:R-:W-:Y:S01]  /*17890*/  FMUL.FTZ R54, R55, R3 ;  /* 0x0000000337367220 */ /* 0x000fe20000410000 */
[----:B------:R-:W-:-:S05]  /*178a0*/  ISETP.GE.AND P6, PT, R6, R170, PT ;  /* 0x000000aa0600720c */ /* 0x000fca0003fc6270 */
[----:B------:R-:W4:Y:S01]  /*178b0*/  MUFU.TANH R31, R31 ;  /* 0x0000001f001f7308 */ /* 0x000f220000002400 */
[----:B------:R-:W-:Y:S01]  /*178c0*/  ISETP.GE.AND P3, PT, R6, R171, PT ;  /* 0x000000ab0600720c */ /* 0x000fe20003f66270 */
[----:B------:R-:W-:Y:S01]  /*178d0*/  VIADD R6, R41, 0x21 ;  /* 0x0000002129067836 */ /* 0x000fe20000000000 */
[----:B-1----:R-:W-:Y:S01]  /*178e0*/  FSEL R47, R47, -INF , !P5 ;  /* 0xff8000002f2f7808 */ /* 0x002fe20006800000 */
[----:B------:R-:W-:Y:S01]  /*178f0*/  VIADD R20, R41, 0x28 ;  /* 0x0000002829147836 */ /* 0x000fe20000000000 */
[C---:B------:R-:W-:Y:S01]  /*17900*/  ISETP.GE.AND P5, PT, R7.reuse, R170, PT ;  /* 0x000000aa0700720c */ /* 0x040fe20003fa6270 */
[----:B------:R-:W-:Y:S01]  /*17910*/  FMUL.FTZ R80, R80, R3 ;  /* 0x0000000350507220 */ /* 0x000fe20000410000 */
[----:B------:R-:W-:Y:S01]  /*17920*/  FSEL R13, R50, -INF , !P2 ;  /* 0xff800000320d7808 */ /* 0x000fe20005000000 */
[----:B------:R-:W1:Y:S01]  /*17930*/  MUFU.TANH R29, R29 ;  /* 0x0000001d001d7308 */ /* 0x000e620000002400 */
[----:B------:R-:W-:Y:S01]  /*17940*/  ISETP.GE.AND P2, PT, R7, R171, PT ;  /* 0x000000ab0700720c */ /* 0x000fe20003f46270 */
[----:B------:R-:W-:Y:S01]  /*17950*/  FMUL.FTZ R28, R91, R3 ;  /* 0x000000035b1c7220 */ /* 0x000fe20000410000 */
[----:B---3--:R-:W-:-:S02]  /*17960*/  FSEL R7, R57, -INF , !P0 ;  /* 0xff80000039077808 */ /* 0x008fc40004000000 */
[----:B--2---:R-:W-:Y:S02]  /*17970*/  FSEL R11, R52, -INF , !P4 ;  /* 0xff800000340b7808 */ /* 0x004fe40006000000 */
[CC--:B------:R-:W-:Y:S01]  /*17980*/  ISETP.GE.AND P0, PT, R6.reuse, R170.reuse, PT ;  /* 0x000000aa0600720c */ /* 0x0c0fe20003f06270 */
[----:B------:R-:W2:Y:S01]  /*17990*/  MUFU.TANH R54, R54 ;  /* 0x0000003600367308 */ /* 0x000ea20000002400 */
[----:B------:R-:W-:Y:S01]  /*179a0*/  ISETP.GE.AND P4, PT, R6, R171, PT ;  /* 0x000000ab0600720c */ /* 0x000fe20003f86270 */
[-C--:B------:R-:W-:Y:S01]  /*179b0*/  FMUL.FTZ R84, R84, R3.reuse ;  /* 0x0000000354547220 */ /* 0x080fe20000410000 */
[----:B------:R-:W-:Y:S02]  /*179c0*/  FSEL R6, R53, -INF , !P1 ;  /* 0xff80000035067808 */ /* 0x000fe40004800000 */
[----:B------:R-:W-:Y:S01]  /*179d0*/  FSEL R9, R5, -INF , !P5 ;  /* 0xff80000005097808 */ /* 0x000fe20006800000 */
[----:B------:R-:W-:Y:S01]  /*179e0*/  FMUL.FTZ R88, R88, R3 ;  /* 0x0000000358587220 */ /* 0x000fe20000410000 */
[C---:B------:R-:W-:Y:S01]  /*179f0*/  ISETP.GE.AND P1, PT, R20.reuse, R170, PT ;  /* 0x000000aa1400720c */ /* 0x040fe20003f26270 */
[----:B------:R-:W3:Y:S01]  /*17a00*/  MUFU.TANH R182, R76 ;  /* 0x0000004c00b67308 */ /* 0x000ee20000002400 */
[----:B------:R-:W-:Y:S01]  /*17a10*/  ISETP.GE.AND P5, PT, R20, R171, PT ;  /* 0x000000ab1400720c */ /* 0x000fe20003fa6270 */
[----:B------:R-:W-:-:S06]  /*17a20*/  VIADD R20, R41, 0x30 ;  /* 0x0000003029147836 */ /* 0x000fcc0000000000 */
[----:B------:R-:W3:Y:S01]  /*17a30*/  MUFU.TANH R198, R80 ;  /* 0x0000005000c67308 */ /* 0x000ee20000002400 */
[----:B----4-:R-:W-:Y:S01]  /*17a40*/  FSEL R31, R31, -INF , !P3 ;  /* 0xff8000001f1f7808 */ /* 0x010fe20005800000 */
[-C--:B------:R-:W-:Y:S01]  /*17a50*/  FMUL.FTZ R89, R89, R3.reuse ;  /* 0x0000000359597220 */ /* 0x080fe20000410000 */
[----:B------:R-:W-:Y:S01]  /*17a60*/  FSEL R183, R183, -INF , !P0 ;  /* 0xff800000b7b77808 */ /* 0x000fe20004000000 */
[-C--:B------:R-:W-:Y:S01]  /*17a70*/  FMUL.FTZ R85, R85, R3.reuse ;  /* 0x0000000355557220 */ /* 0x080fe20000410000 */
[-C--:B------:R-:W-:Y:S01]  /*17a80*/  FMUL.FTZ R86, R86, R3.reuse ;  /* 0x0000000356567220 */ /* 0x080fe20000410000 */
[----:B------:R-:W-:Y:S02]  /*17a90*/  FMUL.FTZ R87, R87, R3 ;  /* 0x0000000357577220 */ /* 0x000fe40000410000 */
[----:B------:R-:W4:Y:S01]  /*17aa0*/  MUFU.TANH R28, R28 ;  /* 0x0000001c001c7308 */ /* 0x000f220000002400 */
[C---:B------:R-:W-:Y:S02]  /*17ab0*/  ISETP.GE.AND P3, PT, R20.reuse, R170, PT ;  /* 0x000000aa1400720c */ /* 0x040fe40003f66270 */
[----:B------:R-:W-:Y:S01]  /*17ac0*/  ISETP.GE.AND P0, PT, R20, R171, PT ;  /* 0x000000ab1400720c */ /* 0x000fe20003f06270 */
[----:B------:R-:W-:-:S04]  /*17ad0*/  VIADD R20, R41, 0x38 ;  /* 0x0000003829147836 */ /* 0x000fc80000000000 */
[----:B------:R-:W4:Y:S01]  /*17ae0*/  MUFU.TANH R200, R84 ;  /* 0x0000005400c87308 */ /* 0x000f220000002400 */
[-C--:B------:R-:W-:Y:S01]  /*17af0*/  FMUL.FTZ R12, R12, R3.reuse ;  /* 0x000000030c0c7220 */ /* 0x080fe20000410000 */
[----:B------:R-:W-:-:S06]  /*17b00*/  FMUL.FTZ R14, R14, R3 ;  /* 0x000000030e0e7220 */ /* 0x000fcc0000410000 */
[----:B------:R-:W4:Y:S01]  /*17b10*/  MUFU.TANH R30, R30 ;  /* 0x0000001e001e7308 */ /* 0x000f220000002400 */
[----:B-1----:R-:W-:Y:S01]  /*17b20*/  FSEL R29, R29, -INF , !P5 ;  /* 0xff8000001d1d7808 */ /* 0x002fe20006800000 */
[----:B------:R-:W-:-:S06]  /*17b30*/  FMUL.FTZ R81, R81, R3 ;  /* 0x0000000351517220 */ /* 0x000fcc0000410000 */
[----:B------:R-:W1:Y:S01]  /*17b40*/  MUFU.TANH R184, R88 ;  /* 0x0000005800b87308 */ /* 0x000e620000002400 */
[-C--:B------:R-:W-:Y:S01]  /*17b50*/  FMUL.FTZ R82, R82, R3.reuse ;  /* 0x0000000352527220 */ /* 0x080fe20000410000 */
[----:B------:R-:W-:Y:S01]  /*17b60*/  FMUL.FTZ R83, R83, R3 ;  /* 0x0000000353537220 */ /* 0x000fe20000410000 */
[----:B------:R-:W-:Y:S01]  /*17b70*/  VIADD R21, R41, 0x29 ;  /* 0x0000002929157836 */ /* 0x000fe20000000000 */
[----:B------:R-:W-:-:S04]  /*17b80*/  ISETP.GE.AND P5, PT, R20, R170, PT ;  /* 0x000000aa1400720c */ /* 0x000fc80003fa6270 */
[----:B------:R-:W1:Y:S01]  /*17b90*/  MUFU.TANH R185, R89 ;  /* 0x0000005900b97308 */ /* 0x000e620000002400 */
[----:B--2---:R-:W-:-:S07]  /*17ba0*/  FSEL R5, R54, -INF , !P2 ;  /* 0xff80000036057808 */ /* 0x004fce0005000000 */
[----:B------:R-:W-:Y:S01]  /*17bb0*/  MUFU.TANH R199, R85 ;  /* 0x0000005500c77308 */ /* 0x000fe20000002400 */
[----:B---3--:R-:W-:-:S07]  /*17bc0*/  FSEL R182, R182, -INF , !P6 ;  /* 0xff800000b6b67808 */ /* 0x008fce0007000000 */
[----:B------:R-:W2:Y:S01]  /*17bd0*/  MUFU.TANH R195, R86 ;  /* 0x0000005600c37308 */ /* 0x000ea20000002400 */
[----:B------:R-:W-:-:S07]  /*17be0*/  FSEL R198, R198, -INF , !P5 ;  /* 0xff800000c6c67808 */ /* 0x000fce0006800000 */
[----:B------:R-:W3:Y:S01]  /*17bf0*/  MUFU.TANH R194, R87 ;  /* 0x0000005700c27308 */ /* 0x000ee20000002400 */
[C---:B------:R-:W-:Y:S02]  /*17c00*/  ISETP.GE.AND P2, PT, R21.reuse, R170, PT ;  /* 0x000000aa1500720c */ /* 0x040fe40003f46270 */
[----:B------:R-:W-:Y:S01]  /*17c10*/  ISETP.GE.AND P6, PT, R21, R171, PT ;  /* 0x000000ab1500720c */ /* 0x000fe20003fc6270 */
[----:B------:R-:W-:Y:S01]  /*17c20*/  VIADD R21, R41, 0x31 ;  /* 0x0000003129157836 */ /* 0x000fe20000000000 */
[----:B------:R-:W-:-:S03]  /*17c30*/  ISETP.GT.AND P5, PT, R244, R231, PT ;  /* 0x000000e7f400720c */ /* 0x000fc60003fa4270 */
[----:B------:R-:W3:Y:S01]  /*17c40*/  MUFU.TANH R12, R12 ;  /* 0x0000000c000c7308 */ /* 0x000ee20000002400 */
[----:B----4-:R-:W-:-:S07]  /*17c50*/  FSEL R28, R28, -INF , !P6 ;  /* 0xff8000001c1c7808 */ /* 0x010fce0007000000 */
[----:B------:R-:W-:Y:S01]  /*17c60*/  MUFU.TANH R14, R14 ;  /* 0x0000000e000e7308 */ /* 0x000fe20000002400 */
[----:B------:R-:W-:-:S07]  /*17c70*/  FSEL R200, R200, -INF , !P3 ;  /* 0xff800000c8c87808 */ /* 0x000fce0005800000 */
[----:B------:R-:W-:Y:S01]  /*17c80*/  MUFU.TANH R196, R81 ;  /* 0x0000005100c47308 */ /* 0x000fe20000002400 */
[----:B------:R-:W-:-:S07]  /*17c90*/  FSEL R30, R30, -INF , !P4 ;  /* 0xff8000001e1e7808 */ /* 0x000fce0006000000 */
[----:B------:R-:W4:Y:S01]  /*17ca0*/  MUFU.TANH R191, R82 ;  /* 0x0000005200bf7308 */ /* 0x000f220000002400 */
[----:B-1----:R-:W-:-:S07]  /*17cb0*/  FSEL R184, R184, -INF , !P1 ;  /* 0xff800000b8b87808 */ /* 0x002fce0004800000 */
[----:B------:R-:W1:Y:S01]  /*17cc0*/  MUFU.TANH R190, R83 ;  /* 0x0000005300be7308 */ /* 0x000e620000002400 */
[CC--:B------:R-:W-:Y:S02]  /*17cd0*/  ISETP.GE.AND P6, PT, R41.reuse, R170.reuse, PT ;  /* 0x000000aa2900720c */ /* 0x0c0fe40003fc6270 */
[CC--:B------:R-:W-:Y:S01]  /*17ce0*/  ISETP.GE.AND P3, PT, R41.reuse, R171.reuse, PT ;  /* 0x000000ab2900720c */ /* 0x0c0fe20003f66270 */
[----:B------:R-:W-:Y:S01]  /*17cf0*/  VIADD R41, R41, 0x39 ;  /* 0x0000003929297836 */ /* 0x000fe20000000000 */
[C---:B------:R-:W-:Y:S02]  /*17d00*/  ISETP.GE.AND P4, PT, R21.reuse, R170, PT ;  /* 0x000000aa1500720c */ /* 0x040fe40003f86270 */
[----:B------:R-:W-:Y:S02]  /*17d10*/  ISETP.GE.AND P1, PT, R21, R171, PT ;  /* 0x000000ab1500720c */ /* 0x000fe40003f26270 */
[----:B------:R-:W-:Y:S02]  /*17d20*/  FSEL R185, R185, -INF , !P2 ;  /* 0xff800000b9b97808 */ /* 0x000fe40005000000 */
[----:B--2---:R-:W-:-:S02]  /*17d30*/  FSEL R195, R195, -INF , !P0 ;  /* 0xff800000c3c37808 */ /* 0x004fc40004000000 */
[----:B------:R-:W-:Y:S02]  /*17d40*/  FSEL R199, R199, -INF , !P4 ;  /* 0xff800000c7c77808 */ /* 0x000fe40006000000 */
[----:B---3--:R-:W-:Y:S01]  /*17d50*/  FSEL R194, R194, -INF , !P1 ;  /* 0xff800000c2c27808 */ /* 0x008fe20004800000 */
[----:B------:R-:W-:Y:S01]  /*17d60*/  BSSY B1, `(.L_x_4213) ;  /* 0x0000080000017945 */ /* 0x000fe20003800000 */
[-C--:B------:R-:W-:Y:S02]  /*17d70*/  ISETP.GE.AND P2, PT, R20, R171.reuse, PT ;  /* 0x000000ab1400720c */ /* 0x080fe40003f46270 */
[----:B------:R-:W-:Y:S02]  /*17d80*/  ISETP.NE.U32.AND P0, PT, R240, RZ, PT ;  /* 0x000000fff000720c */ /* 0x000fe40003f05070 */
[C---:B------:R-:W-:Y:S02]  /*17d90*/  ISETP.GE.AND P4, PT, R41.reuse, R170, PT ;  /* 0x000000aa2900720c */ /* 0x040fe40003f86270 */
[----:B------:R-:W-:Y:S01]  /*17da0*/  ISETP.GE.AND P1, PT, R41, R171, PT ;  /* 0x000000ab2900720c */ /* 0x000fe20003f26270 */
[C---:B------:R-:W-:Y:S01]  /*17db0*/  VIADD R219, R223.reuse, 0x800 ;  /* 0x00000800dfdb7836 */ /* 0x040fe20000000000 */
[----:B------:R-:W-:Y:S01]  /*17dc0*/  FSEL R3, R12, -INF , !P6 ;  /* 0xff8000000c037808 */ /* 0x000fe20007000000 */
[----:B------:R-:W-:Y:S01]  /*17dd0*/  VIADD R218, R223, 0x1000 ;  /* 0x00001000dfda7836 */ /* 0x000fe20000000000 */
[----:B------:R-:W-:Y:S01]  /*17de0*/  ISETP.NE.AND.EX P0, PT, R241, RZ, PT, P0 ;  /* 0x000000fff100720c */ /* 0x000fe20003f05300 */
[----:B------:R-:W-:Y:S01]  /*17df0*/  VIADD R217, R223, 0x1800 ;  /* 0x00001800dfd97836 */ /* 0x000fe20000000000 */
[----:B----4-:R-:W-:Y:S01]  /*17e00*/  FSEL R191, R191, -INF , !P2 ;  /* 0xff800000bfbf7808 */ /* 0x010fe20005000000 */
[C---:B------:R-:W-:Y:S01]  /*17e10*/  VIADD R215, R223.reuse, 0x2000 ;  /* 0x00002000dfd77836 */ /* 0x040fe20000000000 */
[----:B------:R-:W-:Y:S01]  /*17e20*/  FSEL R12, R14, -INF , !P3 ;  /* 0xff8000000e0c7808 */ /* 0x000fe20005800000 */
[C---:B------:R-:W-:Y:S01]  /*17e30*/  VIADD R214, R223.reuse, 0x2800 ;  /* 0x00002800dfd67836 */ /* 0x040fe20000000000 */
[----:B------:R-:W-:Y:S01]  /*17e40*/  FSEL R196, R196, -INF , !P4 ;  /* 0xff800000c4c47808 */ /* 0x000fe20006000000 */
[C---:B------:R-:W-:Y:S01]  /*17e50*/  VIADD R213, R223.reuse, 0x3000 ;  /* 0x00003000dfd57836 */ /* 0x040fe20000000000 */
[----:B-1----:R-:W-:Y:S01]  /*17e60*/  FSEL R190, R190, -INF , !P1 ;  /* 0xff800000bebe7808 */ /* 0x002fe20004800000 */
        /* <DEDUP_REMOVED lines=22> */
[----:B------:R-:W-:Y:S02]  /*17fd0*/  LOP3.LUT R24, R24, R26, RZ, 0x3c, !PT ;  /* 0x0000001a18187212 */ /* 0x000fe400078e3cff */
        /* <DEDUP_REMOVED lines=21> */
[----:B------:R-:W-:Y:S02]  /*18130*/  ISETP.NE.AND P2, PT, R26, RZ, PT ;  /* 0x000000ff1a00720c */ /* 0x000fe40003f45270 */
[----:B------:R-:W-:-:S05]  /*18140*/  LOP3.LUT R14, RZ, R26, RZ, 0x33, !PT ;  /* 0x0000001aff0e7212 */ /* 0x000fca00078e33ff */
        /* <DEDUP_REMOVED lines=25> */
[----:B------:R-:W-:-:S04]  /*182e0*/  IMAD.WIDE.U32 R24, R14, R24, R26 ;  /* 0x000000180e187225 */ /* 0x000fc800078e001a */
[----:B------:R-:W-:Y:S01]  /*182f0*/  IMAD.MOV.U32 R21, RZ, RZ, R24 ;  /* 0x000000ffff157224 */ /* 0x000fe200078e0018 */
[----:B------:R-:W-:Y:S01]  /*18300*/  IADD3 R20, R25, R16, RZ ;  /* 0x0000001019147210 */ /* 0x000fe20007ffe0ff */
[----:B------:R-:W-:Y:S05]  /*18310*/  BRA `(.L_x_4217) ;  /* 0x00000000000c7947 */ /* 0x000fea0003800000 */
.L_x_4216:
[----:B------:R-:W2:Y:S02]  /*18320*/  LD.E R21, desc[UR6][R18.64+0x38] ;  /* 0x0000380612157980 */ /* 0x000ea4000c101900 */
[----:B--2---:R-:W-:-:S04]  /*18330*/  LEA R21, -R21, RZ, 0x6 ;  /* 0x000000ff15157211 */ /* 0x004fc800078e31ff */
[----:B------:R-:W-:Y:S02]  /*18340*/  SHF.R.S32.HI R20, RZ, 0x1f, R21 ;  /* 0x0000001fff147819 */ /* 0x000fe40000011415 */
.L_x_4217:
[----:B------:R-:W-:Y:S05]  /*18350*/  BSYNC B0 ;  /* 0x0000000000007941 */ /* 0x000fea0003800000 */
.L_x_4215:
[C---:B------:R-:W-:Y:S01]  /*18360*/  LEA R233, P2, R21.reuse, R233, 0x1 ;  /* 0x000000e915e97211 */ /* 0x040fe200078408ff */
[C---:B------:R-:W-:Y:S01]  /*18370*/  IMAD.SHL.U32 R14, R166.reuse, 0x20, RZ ;  /* 0x00000020a60e7824 */ /* 0x040fe200078e00ff */
[----:B------:R-:W-:Y:S02]  /*18380*/  SHF.L.U64.HI R16, R166, 0x5, R167 ;  /* 0x00000005a6107819 */ /* 0x000fe400000102a7 */
[----:B------:R-:W-:Y:S01]  /*18390*/  LEA.HI.X R232, R21, R232, R20, 0x1, P2 ;  /* 0x000000e815e87211 */ /* 0x000fe200010f0c14 */
[----:B------:R-:W-:Y:S01]  /*183a0*/  IMAD.MOV.U32 R26, RZ, RZ, R233 ;  /* 0x000000ffff1a7224 */ /* 0x000fe200078e00e9 */
[----:B------:R-:W-:-:S03]  /*183b0*/  IADD3 R22, P1, R233, R14, RZ ;  /* 0x0000000ee9167210 */ /* 0x000fc60007f3e0ff */
[----:B------:R-:W-:Y:S01]  /*183c0*/  IMAD.MOV.U32 R27, RZ, RZ, R232 ;  /* 0x000000ffff1b7224 */ /* 0x000fe200078e00e8 */
[----:B------:R-:W-:Y:S01]  /*183d0*/  IADD3 R20, P2, R22, R14, RZ ;  /* 0x0000000e16147210 */ /* 0x000fe20007f5e0ff */
[----:B------:R-:W-:-:S03]  /*183e0*/  IMAD.X R23, R232, 0x1, R16, P1 ;  /* 0x00000001e8177824 */ /* 0x000fc600008e0610 */
[----:B------:R-:W-:Y:S01]  /*183f0*/  @!PT LDS RZ, [RZ] ;  /* 0x00000000fffff984 */ /* 0x000fe20000000800 */
[----:B------:R-:W-:Y:S01]  /*18400*/  @!PT LDS RZ, [RZ] ;  /* 0x00000000fffff984 */ /* 0x000fe20000000800 */
[----:B------:R-:W-:Y:S01]  /*18410*/  @!PT LDS RZ, [RZ] ;  /* 0x00000000fffff984 */ /* 0x000fe20000000800 */
[----:B------:R1:W-:Y:S01]  /*18420*/  LDGSTS.E.BYPASS.LTC128B.128 [R239+0x8000], desc[UR6][R26.64] ;  /* 0x080000001aef7fae */ /* 0x0003e2000b901d46 */
[----:B------:R-:W-:Y:S01]  /*18430*/  IADD3 R24, P1, R20, R14, RZ ;  /* 0x0000000e14187210 */ /* 0x000fe20007f3e0ff */
[--C-:B------:R-:W-:Y:S02]  /*18440*/  IMAD.X R21, R23, 0x1, R16.reuse, P2 ;  /* 0x0000000117157824 */ /* 0x100fe400010e0610 */
        /* <DEDUP_REMOVED lines=17> */
.L_x_4214:
[----:B------:R-:W-:Y:S05]  /*18560*/  BSYNC B1 ;  /* 0x0000000000017941 */ /* 0x000fea0003800000 */
.L_x_4213:
[----:B------:R2:W3:Y:S01]  /*18570*/  LD.E R193, desc[UR6][R18.64+0xdc] ;  /* 0x0000dc0612c17980 */ /* 0x0004e2000c101900 */
[----:B------:R-:W-:Y:S02]  /*18580*/  FMNMX.FTZ R14, R12, R15, !PT ;  /* 0x0000000f0c0e7209 */ /* 0x000fe40007810000 */
[----:B------:R-:W-:Y:S02]  /*18590*/  LEA R230, R4, UR4, 0x1 ;  /* 0x0000000404e67c11 */ /* 0x000fe4000f8e08ff */
[----:B------:R-:W-:Y:S02]  /*185a0*/  FMNMX.FTZ R14, R46, R14, !PT ;  /* 0x0000000e2e0e7209 */ /* 0x000fe40007810000 */
[----:B------:R-:W-:Y:S01]  /*185b0*/  LEA R229, R2, R230, 0x1 ;  /* 0x000000e602e57211 */ /* 0x000fe200078e08ff */
[----:B------:R-:W-:Y:S01]  /*185c0*/  LDSM.16.MT88.4 R156, [R230+0x10000] ;  /* 0x01000000e69c783b */ /* 0x000fe20000004200 */
[----:B------:R-:W-:Y:S02]  /*185d0*/  FMNMX.FTZ R14, R47, R14, !PT ;  /* 0x0000000e2f0e7209 */ /* 0x000fe40007810000 */
[----:B------:R-:W-:Y:S01]  /*185e0*/  LEA R228, R0, R230, 0x1 ;  /* 0x000000e600e47211 */ /* 0x000fe200078e08ff */
[----:B------:R-:W-:Y:S01]  /*185f0*/  LDSM.16.MT88.4 R148, [R229+0x10000] ;  /* 0x01000000e594783b */ /* 0x000fe20000004200 */
[----:B------:R-:W-:-:S02]  /*18600*/  FMNMX.FTZ R14, R8, R14, !PT ;  /* 0x0000000e080e7209 */ /* 0x000fc40007810000 */
[----:B------:R-:W-:Y:S01]  /*18610*/  LEA R227, R0, R229, 0x1 ;  /* 0x000000e500e37211 */ /* 0x000fe200078e08ff */
[----:B------:R-:W-:Y:S01]  /*18620*/  LDSM.16.MT88.4 R140, [R228+0x10000] ;  /* 0x01000000e48c783b */ /* 0x000fe20000004200 */
[----:B------:R-:W-:-:S03]  /*18630*/  FMNMX.FTZ R14, R7, R14, !PT ;  /* 0x0000000e070e7209 */ /* 0x000fc60007810000 */
[----:B------:R-:W-:Y:S01]  /*18640*/  LDSM.16.MT88.4 R132, [R227+0x10000] ;  /* 0x01000000e384783b */ /* 0x000fe20000004200 */
[----:B------:R-:W-:-:S03]  /*18650*/  FMNMX.FTZ R14, R6, R14, !PT ;  /* 0x0000000e060e7209 */ /* 0x000fc60007810000 */
[----:B------:R-:W-:Y:S01]  /*18660*/  LDSM.16.MT88.4 R40, [R230+0x12000] ;  /* 0x01200000e628783b */ /* 0x000fe20000004200 */
[----:B--2---:R-:W-:Y:S02]  /*18670*/  FMNMX.FTZ R19, R3, R17, !PT ;  /* 0x0000001103137209 */ /* 0x004fe40007810000 */
        /* <DEDUP_REMOVED lines=26> */
[----:B------:R-:W-:-:S03]  /*18820*/  FMNMX.FTZ R19, R184, R19, !PT ;  /* 0x00000013b8137209 */ /* 0x000fc60007810000 */
[----:B------:R-:W2:Y:S01]  /*18830*/  SHFL.BFLY PT, R16, R14, 0x2, 0x1f ;  /* 0x0c401f000e107f89 */ /* 0x000ea200000e0000 */
[----:B------:R-:W-:-:S03]  /*18840*/  FMNMX.FTZ R19, R185, R19, !PT ;  /* 0x00000013b9137209 */ /* 0x000fc60007810000 */
[----:B------:R-:W-:Y:S01]  /*18850*/  LDSM.16.MT88.4 R120, [R228+0x16000] ;  /* 0x01600000e478783b */ /* 0x000fe20000004200 */
[----:B------:R-:W-:-:S03]  /*18860*/  FMNMX.FTZ R19, R200, R19, !PT ;  /* 0x00000013c8137209 */ /* 0x000fc60007810000 */
[----:B-1----:R-:W-:Y:S01]  /*18870*/  LDSM.16.MT88.4 R24, [R228+0x10800] ;  /* 0x01080000e418783b */ /* 0x002fe20000004200 */
[----:B------:R-:W-:-:S03]  /*18880*/  FMNMX.FTZ R19, R199, R19, !PT ;  /* 0x00000013c7137209 */ /* 0x000fc60007810000 */
[----:B------:R-:W-:Y:S01]  /*18890*/  LDSM.16.MT88.4 R20, [R227+0x10800] ;  /* 0x01080000e314783b */ /* 0x000fe20000004200 */
[----:B------:R-:W-:-:S04]  /*188a0*/  FMNMX.FTZ R19, R198, R19, !PT ;  /* 0x00000013c6137209 */ /* 0x000fc80007810000 */
[----:B------:R-:W-:-:S05]  /*188b0*/  FMNMX.FTZ R19, R196, R19, !PT ;  /* 0x00000013c4137209 */ /* 0x000fca0007810000 */
[----:B------:R-:W1:Y:S01]  /*188c0*/  SHFL.BFLY PT, R18, R19, 0x2, 0x1f ;  /* 0x0c401f0013127f89 */ /* 0x000e6200000e0000 */
[----:B--2---:R-:W-:-:S05]  /*188d0*/  FMNMX.FTZ R16, R14, R16, !PT ;  /* 0x000000100e107209 */ /* 0x004fca0007810000 */
[----:B------:R-:W-:Y:S01]  /*188e0*/  SHFL.BFLY PT, R14, R16, 0x1, 0x1f ;  /* 0x0c201f00100e7f89 */ /* 0x000fe200000e0000 */
[----:B-1----:R-:W-:-:S05]  /*188f0*/  FMNMX.FTZ R18, R19, R18, !PT ;  /* 0x0000001213127209 */ /* 0x002fca0007810000 */
[----:B------:R-:W1:Y:S02]  /*18900*/  SHFL.BFLY PT, R164, R18, 0x1, 0x1f ;  /* 0x0c201f0012a47f89 */ /* 0x000e6400000e0000 */
[----:B-1----:R-:W-:-:S04]  /*18910*/  FMNMX.FTZ R164, R18, R164, !PT ;  /* 0x000000a412a47209 */ /* 0x002fc80007810000 */
[----:B------:R-:W-:Y:S01]  /*18920*/  FSETP.NEU.FTZ.AND P1, PT, R164, -INF , PT ;  /* 0xff800000a400780b */ /* 0x000fe20003f3d000 */
[----:B---3--:R-:W-:-:S05]  /*18930*/  FMUL.FTZ R197, R193, R164 ;  /* 0x000000a4c1c57220 */ /* 0x008fca0000410000 */
[----:B------:R-:W-:-:S05]  /*18940*/  FSEL R197, R197, RZ, P1 ;  /* 0x000000ffc5c57208 */ /* 0x000fca0000800000 */
[-CC-:B------:R-:W-:Y:S01]  /*18950*/  FFMA.FTZ R180, R3, R193.reuse, -R197.reuse ;  /* 0x000000c103b47223 */ /* 0x180fe200000108c5 */
[----:B------:R-:W-:Y:S01]  /*18960*/  FMNMX.FTZ R3, R16, R14, !PT ;  /* 0x0000000e10037209 */ /* 0x000fe20007810000 */
[-CC-:B------:R-:W-:Y:S01]  /*18970*/  FFMA.FTZ R179, R17, R193.reuse, -R197.reuse ;  /* 0x000000c111b37223 */ /* 0x180fe200000108c5 */
[-CC-:B------:R-:W-:Y:S01]  /*18980*/  FFMA.FTZ R176, R44, R193.reuse, -R197.reuse ;  /* 0x000000c12cb07223 */ /* 0x180fe200000108c5 */
[--C-:B------:R-:W-:Y:S01]  /*18990*/  FFMA.FTZ R174, R45, R193, -R197.reuse ;  /* 0x000000c12dae7223 */ /* 0x100fe200000108c5 */
[----:B------:R-:W-:Y:S01]  /*189a0*/  FSETP.NEU.FTZ.AND P1, PT, R3, -INF , PT ;  /* 0xff8000000300780b */ /* 0x000fe20003f3d000 */
[----:B------:R-:W-:Y:S01]  /*189b0*/  FMUL.FTZ R192, R193, R3 ;  /* 0x00000003c1c07220 */ /* 0x000fe20000410000 */
[----:B------:R-:W-:Y:S01]  /*189c0*/  MUFU.EX2 R180, R180 ;  /* 0x000000b400b47308 */ /* 0x000fe20000000800 */
[-CC-:B------:R-:W-:Y:S01]  /*189d0*/  FFMA.FTZ R173, R13, R193.reuse, -R197.reuse ;  /* 0x000000c10dad7223 */ /* 0x180fe200000108c5 */
[----:B------:R-:W1:Y:S01]  /*189e0*/  LDSM.16.MT88.4 R16, [R227+0x16000] ;  /* 0x01600000e310783b */ /* 0x000e620000004200 */
[-CC-:B------:R-:W-:Y:S01]  /*189f0*/  FFMA.FTZ R35, R10, R193.reuse, -R197.reuse ;  /* 0x000000c10a237223 */ /* 0x180fe200000108c5 */
[----:B------:R-:W-:Y:S01]  /*18a00*/  FSEL R192, R192, RZ, P1 ;  /* 0x000000ffc0c07208 */ /* 0x000fe20000800000 */
[-CC-:B------:R-:W-:Y:S01]  /*18a10*/  FFMA.FTZ R34, R11, R193.reuse, -R197.reuse ;  /* 0x000000c10b227223 */ /* 0x180fe200000108c5 */
[-CC-:B------:R-:W-:Y:S01]  /*18a20*/  FFMA.FTZ R2, R9, R193.reuse, -R197.reuse ;  /* 0x000000c109027223 */ /* 0x180fe200000108c5 */
[-CC-:B------:R-:W-:Y:S01]  /*18a30*/  FFMA.FTZ R182, R182, R193.reuse, -R197.reuse ;  /* 0x000000c1b6b67223 */ /* 0x180fe200000108c5 */
[----:B------:R-:W2:Y:S01]  /*18a40*/  MUFU.EX2 R179, R179 ;  /* 0x000000b300b37308 */ /* 0x000ea20000000800 */
[-CC-:B------:R-:W-:Y:S01]  /*18a50*/  FFMA.FTZ R178, R12, R193.reuse, -R192.reuse ;  /* 0x000000c10cb27223 */ /* 0x180fe200000108c0 */
[-CC-:B------:R-:W-:Y:S01]  /*18a60*/  FFMA.FTZ R181, R15, R193.reuse, -R192.reuse ;  /* 0x000000c10fb57223 */ /* 0x180fe200000108c0 */
[-CC-:B------:R-:W-:Y:S01]  /*18a70*/  FFMA.FTZ R177, R46, R193.reuse, -R192.reuse ;  /* 0x000000c12eb17223 */ /* 0x180fe200000108c0 */
[-CC-:B------:R-:W-:Y:S01]  /*18a80*/  FFMA.FTZ R175, R47, R193.reuse, -R192.reuse ;  /* 0x000000c12faf7223 */ /* 0x180fe200000108c0 */
[----:B------:R-:W3:Y:S01]  /*18a90*/  LDSM.16.MT88.4 R12, [R230+0x10800] ;  /* 0x01080000e60c783b */ /* 0x000ee20000004200 */
[-CC-:B------:R-:W-:Y:S01]  /*18aa0*/  FFMA.FTZ R172, R8, R193.reuse, -R192.reuse ;  /* 0x000000c108ac7223 */ /* 0x180fe200000108c0 */
[-CC-:B------:R-:W-:Y:S01]  /*18ab0*/  FFMA.FTZ R33, R7, R193.reuse, -R192.reuse ;  /* 0x000000c107217223 */ /* 0x180fe200000108c0 */
[----:B------:R-:W-:Y:S01]  /*18ac0*/  MUFU.EX2 R176, R176 ;  /* 0x000000b000b07308 */ /* 0x000fe20000000800 */
[-CC-:B------:R-:W-:Y:S01]  /*18ad0*/  FFMA.FTZ R32, R6, R193.reuse, -R192.reuse ;  /* 0x000000c106207223 */ /* 0x180fe200000108c0 */
[-CC-:B------:R-:W-:Y:S01]  /*18ae0*/  FFMA.FTZ R0, R5, R193.reuse, -R192.reuse ;  /* 0x000000c105007223 */ /* 0x180fe200000108c0 */
[-CC-:B------:R-:W-:Y:S01]  /*18af0*/  FFMA.FTZ R183, R183, R193.reuse, -R197.reuse ;  /* 0x000000c1b7b77223 */ /* 0x180fe200000108c5 */
[----:B------:R-:W4:Y:S01]  /*18b00*/  LDSM.16.MT88.4 R4, [R229+0x10800] ;  /* 0x01080000e504783b */ /* 0x000f220000004200 */
[-CC-:B------:R-:W-:Y:S01]  /*18b10*/  FFMA.FTZ R184, R184, R193.reuse, -R197.reuse ;  /* 0x000000c1b8b87223 */ /* 0x180fe200000108c5 */
[-CC-:B------:R-:W-:Y:S01]  /*18b20*/  FFMA.FTZ R185, R185, R193.reuse, -R197.reuse ;  /* 0x000000c1b9b97223 */ /* 0x180fe200000108c5 */
[-CC-:B------:R-:W-:Y:S01]  /*18b30*/  FFMA.FTZ R186, R31, R193.reuse, -R192.reuse ;  /* 0x000000c11fba7223 */ /* 0x180fe200000108c0 */
[----:B------:R-:W5:Y:S01]  /*18b40*/  MUFU.EX2 R174, R174 ;  /* 0x000000ae00ae7308 */ /* 0x000f620000000800 */
[----:B--2---:R-:W-:Y:S01]  /*18b50*/  F2FP.BF16.F32.PACK_AB R128, R179, R180 ;  /* 0x000000b4b380723e */ /* 0x004fe200000010ff */
[-CC-:B------:R-:W-:Y:S01]  /*18b60*/  FFMA.FTZ R188, R30, R193.reuse, -R192.reuse ;  /* 0x000000c11ebc7223 */ /* 0x180fe200000108c0 */
[-CC-:B------:R-:W-:Y:S01]  /*18b70*/  FFMA.FTZ R187, R29, R193.reuse, -R192.reuse ;  /* 0x000000c11dbb7223 */ /* 0x180fe200000108c0 */
[-CC-:B------:R-:W-:Y:S01]  /*18b80*/  FFMA.FTZ R189, R28, R193.reuse, -R192.reuse ;  /* 0x000000c11cbd7223 */ /* 0x180fe200000108c0 */
        /* <DEDUP_REMOVED lines=9> */
[----:B------:R-:W-:Y:S01]  /*18c20*/  FFMA.FTZ R249, R190, R193, -R192 ;  /* 0x000000c1bef97223 */ /* 0x000fe200000108c0 */
[----:B------:R-:W-:Y:S01]  /*18c30*/  FADD.FTZ R179, R180, R179 ;  /* 0x000000b3b4b37221 */ /* 0x000fe20000010000 */
[----:B------:R-:W2:Y:S01]  /*18c40*/  MUFU.EX2 R181, R181 ;  /* 0x000000b500b57308 */ /* 0x000ea20000000800 */
[----:B-----5:R-:W-:-:S02]  /*18c50*/  F2FP.BF16.F32.PACK_AB R130, R174, R176 ;  /* 0x000000b0ae82723e */ /* 0x020fc400000010ff */
[----:B------:R-:W-:-:S04]  /*18c60*/  FADD.FTZ R179, R176, R179 ;  /* 0x000000b3b0b37221 */ /* 0x000fc80000010000 */
[----:B------:R-:W-:Y:S01]  /*18c70*/  FADD.FTZ R179, R174, R179 ;  /* 0x000000b3aeb37221 */ /* 0x000fe20000010000 */
[----:B------:R-:W5:Y:S08]  /*18c80*/  MUFU.EX2 R177, R177 ;  /* 0x000000b100b17308 */ /* 0x000f700000000800 */
[----:B------:R-:W1:Y:S01]  /*18c90*/  MUFU.EX2 R175, R175 ;  /* 0x000000af00af7308 */ /* 0x000e620000000800 */
[----:B--2---:R-:W-:Y:S01]  /*18ca0*/  F2FP.BF16.F32.PACK_AB R129, R181, R178 ;  /* 0x000000b2b581723e */ /* 0x004fe200000010ff */
[----:B------:R-:W-:-:S06]  /*18cb0*/  FADD.FTZ R178, R178, R181 ;  /* 0x000000b5b2b27221 */ /* 0x000fcc0000010000 */
[----:B------:R-:W2:Y:S01]  /*18cc0*/  MUFU.EX2 R173, R173 ;  /* 0x000000ad00ad7308 */ /* 0x000ea20000000800 */
[----:B-----5:R-:W-:-:S07]  /*18cd0*/  FADD.FTZ R178, R177, R178 ;  /* 0x000000b2b1b27221 */ /* 0x020fce0000010000 */
[----:B------:R-:W5:Y:S01]  /*18ce0*/  MUFU.EX2 R35, R35 ;  /* 0x0000002300237308 */ /* 0x000f620000000800 */
[C---:B-1----:R-:W-:Y:S01]  /*18cf0*/  F2FP.BF16.F32.PACK_AB R131, R175.reuse, R177 ;  /* 0x000000b1af83723e */ /* 0x042fe200000010ff */
[----:B------:R-:W-:-:S06]  /*18d00*/  FADD.FTZ R178, R175, R178 ;  /* 0x000000b2afb27221 */ /* 0x000fcc0000010000 */
[----:B------:R-:W-:Y:S01]  /*18d10*/  HMMA.16816.F32.BF16 R160, R128, R156, RZ ;  /* 0x0000009c80a0723c */ /* 0x000fe200000418ff */
[----:B------:R-:W-:Y:S01]  /*18d20*/  MUFU.EX2 R34, R34 ;  /* 0x0000002200227308 */ /* 0x000fe20000000800 */
[----:B--2---:R-:W-:-:S04]  /*18d30*/  FADD.FTZ R179, R173, R179 ;  /* 0x000000b3adb37221 */ /* 0x004fc80000010000 */
[C---:B------:R-:W-:Y:S03]  /*18d40*/  HMMA.16816.F32.BF16 R156, R128.reuse, R158, RZ ;  /* 0x0000009e809c723c */ /* 0x040fe600000418ff */
[----:B------:R-:W1:Y:S01]  /*18d50*/  MUFU.EX2 R2, R2 ;  /* 0x0000000200027308 */ /* 0x000e620000000800 */
[C---:B-----5:R-:W-:Y:S01]  /*18d60*/  F2FP.BF16.F32.PACK_AB R8, R35.reuse, R173 ;  /* 0x000000ad2308723e */ /* 0x060fe200000010ff */
[----:B------:R-:W-:Y:S01]  /*18d70*/  FADD.FTZ R179, R35, R179 ;  /* 0x000000b323b37221 */ /* 0x000fe20000010000 */
[C---:B------:R-:W-:Y:S05]  /*18d80*/  HMMA.16816.F32.BF16 R152, R128.reuse, R148, RZ ;  /* 0x000000948098723c */ /* 0x040fea00000418ff */
[----:B------:R-:W2:Y:S01]  /*18d90*/  MUFU.EX2 R172, R172 ;  /* 0x000000ac00ac7308 */ /* 0x000ea20000000800 */
[C---:B------:R-:W-:Y:S06]  /*18da0*/  HMMA.16816.F32.BF16 R144, R128.reuse, R140, RZ ;  /* 0x0000008c8090723c */ /* 0x040fec00000418ff */
[----:B------:R-:W-:Y:S01]  /*18db0*/  HMMA.16816.F32.BF16 R136, R128, R132, RZ ;  /* 0x000000848088723c */ /* 0x000fe200000418ff */
[----:B------:R-:W5:Y:S01]  /*18dc0*/  MUFU.EX2 R33, R33 ;  /* 0x0000002100217308 */ /* 0x000f620000000800 */
[----:B-1----:R-:W-:Y:S01]  /*18dd0*/  F2FP.BF16.F32.PACK_AB R10, R2, R34 ;  /* 0x00000022020a723e */ /* 0x002fe200000010ff */
[----:B------:R-:W-:-:S03]  /*18de0*/  FADD.FTZ R34, R34, R179 ;  /* 0x000000b322227221 */ /* 0x000fc60000010000 */
[C---:B------:R-:W-:Y:S01]  /*18df0*/  HMMA.16816.F32.BF16 R36, R128.reuse, R40, RZ ;  /* 0x000000288024723c */ /* 0x040fe200000418ff */
[----:B------:R-:W-:Y:S02]  /*18e00*/  FADD.FTZ R34, R2, R34 ;  /* 0x0000002202227221 */ /* 0x000fe40000010000 */
[----:B------:R-:W-:Y:S01]  /*18e10*/  MUFU.EX2 R32, R32 ;  /* 0x0000002000207308 */ /* 0x000fe20000000800 */
[----:B--2---:R-:W-:Y:S02]  /*18e20*/  FADD.FTZ R178, R172, R178 ;  /* 0x000000b2acb27221 */ /* 0x004fe40000010000 */
[C---:B------:R-:W-:Y:S05]  /*18e30*/  HMMA.16816.F32.BF16 R44, R128.reuse, R48, RZ ;  /* 0x00000030802c723c */ /* 0x040fea00000418ff */
[----:B------:R-:W1:Y:S01]  /*18e40*/  MUFU.EX2 R0, R0 ;  /* 0x0000000000007308 */ /* 0x000e620000000800 */
[C---:B-----5:R-:W-:Y:S01]  /*18e50*/  F2FP.BF16.F32.PACK_AB R9, R33.reuse, R172 ;  /* 0x000000ac2109723e */ /* 0x060fe200000010ff */
[----:B------:R-:W-:Y:S01]  /*18e60*/  HMMA.16816.F32.BF16 R52, R128, R56, RZ ;  /* 0x000000388034723c */ /* 0x000fe200000418ff */
[----:B------:R-:W-:-:S05]  /*18e70*/  FADD.FTZ R178, R33, R178 ;  /* 0x000000b221b27221 */ /* 0x000fca0000010000 */
        /* <DEDUP_REMOVED lines=20> */
[----:B------:R-:W5:Y:S01]  /*18fc0*/  MUFU.EX2 R189, R189 ;  /* 0x000000bd00bd7308 */ /* 0x000f620000000800 */
        /* <DEDUP_REMOVED lines=16> */
[----:B------:R-:W5:Y:S05]  /*190d0*/  MUFU.EX2 R191, R191 ;  /* 0x000000bf00bf7308 */ /* 0x000f6a0000000800 */
[C---:B------:R-:W-:Y:S03]  /*190e0*/  HMMA.16816.F32.BF16 R112, R128.reuse, R114, RZ ;  /* 0x000000728070723c */ /* 0x040fe600000418ff */
[----:B------:R-:W5:Y:S03]  /*190f0*/  MUFU.EX2 R249, R249 ;  /* 0x000000f900f97308 */ /* 0x000f660000000800 */
[C---:B------:R-:W-:Y:S06]  /*19100*/  HMMA.16816.F32.BF16 R120, R128.reuse, R122, RZ ;  /* 0x0000007a8078723c */ /* 0x040fec00000418ff */
[C---:B------:R-:W-:Y:S06]  /*19110*/  HMMA.16816.F32.BF16 R124, R128.reuse, R16, RZ ;  /* 0x00000010807c723c */ /* 0x040fec00000418ff */
[----:B------:R-:W-:Y:S01]  /*19120*/  HMMA.16816.F32.BF16 R128, R128, R18, RZ ;  /* 0x000000128080723c */ /* 0x000fe200000418ff */
        /* <DEDUP_REMOVED lines=62> */
[----:B------:R-:W-:Y:S02]  /*19510*/  FADD.FTZ R184, R199, R184 ;  /* 0x000000b8c7b87221 */ /* 0x000fe40000010000 */
[----:B------:R-:W-:Y:S01]  /*19520*/  LDSM.16.MT88.4 R12, [R229+0x13000] ;  /* 0x01300000e50c783b */ /* 0x000fe20000004200 */
[----:B----4-:R-:W-:Y:S01]  /*19530*/  HMMA.16816.F32.BF16 R160, R20, R4, R160 ;  /* 0x0000000414a0723c */ /* 0x010fe200000418a0 */
[----:B------:R-:W-:Y:S01]  /*19540*/  FADD.FTZ R187, R194, R187 ;  /* 0x000000bbc2bb7221 */ /* 0x000fe20000010000 */
[----:B------:R-:W-:-:S03]  /*19550*/  FADD.FTZ R184, R198, R184 ;  /* 0x000000b8c6b87221 */ /* 0x000fc60000010000 */
[----:B------:R-:W-:Y:S01]  /*19560*/  FADD.FTZ R187, R191, R187 ;  /* 0x000000bbbfbb7221 */ /* 0x000fe20000010000 */
        /* <DEDUP_REMOVED lines=45> */
[----:B------:R-:W2:Y:S05]  /*19840*/  LDSM.16.MT88.4 R12, [R228+0x11800] ;  /* 0x01180000e40c783b */ /* 0x000eaa0000004200 */
[C---:B------:R-:W-:Y:S06]  /*19850*/  HMMA.16816.F32.BF16 R108, R20.reuse, R28, R108 ;  /* 0x0000001c146c723c */ /* 0x040fec000004186c */
        /* <DEDUP_REMOVED lines=94> */
[----:B------:R-:W-:Y:S02]  /*19e40*/  ISETP.NE.AND P2, PT, R9, RZ, PT ;  /* 0x000000ff0900720c */ /* 0x000fe40003f45270 */
[----:B------:R-:W-:Y:S02]  /*19e50*/  ISETP.GE.U32.AND P5, PT, R2, R6, PT ;  /* 0x000000060200720c */ /* 0x000fe40003fa6070 */
[----:B------:R-:W-:Y:S01]  /*19e60*/  @!P4 IMAD.IADD R4, R4, 0x1, -R6 ;  /* 0x000000010404c824 */ /* 0x000fe200078e0a06 */
[----:B------:R-:W-:-:S04]  /*19e70*/  @!P4 IADD3 R8, R8, 0x1, RZ ;  /* 0x000000010808c810 */ /* 0x000fc80007ffe0ff */
[----:B------:R-:W-:Y:S02]  /*19e80*/  ISETP.GE.U32.AND P6, PT, R4, R6, PT ;  /* 0x000000060400720c */ /* 0x000fe40003fc6070 */
[----:B------:R-:W-:-:S04]  /*19e90*/  LOP3.LUT R4, RZ, R9, RZ, 0x33, !PT ;  /* 0x00000009ff047212 */ /* 0x000fc800078e33ff */
[----:B------:R-:W-:-:S05]  /*19ea0*/  @P5 VIADD R7, R7, 0x1 ;  /* 0x0000000107075836 */ /* 0x000fca0000000000 */
[----:B------:R-:W-:Y:S02]  /*19eb0*/  MOV R5, R7 ;  /* 0x0000000700057202 */ /* 0x000fe40000000f00 */
[----:B------:R-:W-:Y:S01]  /*19ec0*/  @P6 VIADD R8, R8, 0x1 ;  /* 0x0000000108086836 */ /* 0x000fe20000000000 */
[----:B------:R-:W2:Y:S02]  /*19ed0*/  LD.E.64 R6, desc[UR4][R202.64+0x40] ;  /* 0x00004004ca067980 */ /* 0x000ea4000c101b00 */
[----:B------:R-:W-:Y:S02]  /*19ee0*/  @!P1 IMAD.MOV R5, RZ, RZ, -R5 ;  /* 0x000000ffff059224 */ /* 0x000fe400078e0a05 */
[----:B------:R-:W-:-:S03]  /*19ef0*/  @!P3 IMAD.MOV R8, RZ, RZ, -R8 ;  /* 0x000000ffff08b224 */ /* 0x000fc600078e0a08 */
[C---:B------:R-:W-:Y:S02]  /*19f00*/  SEL R5, R4.reuse, R5, !P2 ;  /* 0x0000000504057207 */ /* 0x040fe40005000000 */
[----:B------:R-:W-:-:S03]  /*19f10*/  SEL R4, R4, R8, !P2 ;  /* 0x0000000804047207 */ /* 0x000fc60005000000 */
[----:B------:R-:W-:-:S04]  /*19f20*/  IMAD.WIDE R12, R5, 0x4, R240 ;  /* 0x00000004050c7825 */ /* 0x000fc800078e02f0 */
[C---:B------:R-:W-:Y:S01]  /*19f30*/  IMAD.WIDE R10, R4.reuse, 0x4, R240 ;  /* 0x00000004040a7825 */ /* 0x040fe200078e02f0 */
        /* <DEDUP_REMOVED lines=18> */
.L_x_4220:
[----:B--2---:R-:W-:Y:S02]  /*1a060*/  R2UR UR4, R200 ;  /* 0x00000000c80472ca */ /* 0x004fe400000e0000 */
[----:B------:R-:W-:-:S13]  /*1a070*/  R2UR UR5, R201 ;  /* 0x00000000c90572ca */ /* 0x000fda00000e0000 */
[----:B-1----:R-:W2:Y:S02]  /*1a080*/  LD.E R0, desc[UR4][R202.64+0x40] ;  /* 0x00004004ca007980 */ /* 0x002ea4000c101900 */
[----:B--2---:R-:W-:-:S05]  /*1a090*/  IMAD.U32 R0, R0, -0x40, RZ ;  /* 0xffffffc000007824 */ /* 0x004fca00078e00ff */
[----:B------:R-:W-:Y:S02]  /*1a0a0*/  SHF.R.S32.HI R2, RZ, 0x1f, R0 ;  /* 0x0000001fff027819 */ /* 0x000fe40000011400 */
.L_x_4221:
[----:B------:R-:W-:Y:S05]  /*1a0b0*/  BSYNC B0 ;  /* 0x0000000000007941 */ /* 0x000fea0003800000 */
.L_x_4219:
        /* <DEDUP_REMOVED lines=71> */
[----:B------:R-:W-:Y:S01]  /*1a530*/  LDSM.16.M88.4 R196, [R216+0x800] ;  /* 0x00080000d8c4783b */ /* 0x000fe20000000200 */
        /* <DEDUP_REMOVED lines=19> */
[----:B------:R-:W4:Y:S05]  /*1a670*/  LDSM.16.M88.4 R188, [R220+0x9000] ;  /* 0x00900000dcbc783b */ /* 0x000f2a0000000200 */
[C---:B------:R-:W-:Y:S06]  /*1a680*/  HMMA.16816.F32.BF16 R176, R28.reuse, R32, R176 ;  /* 0x000000201cb0723c */ /* 0x040fec00000418b0 */
[----:B------:R-:W-:Y:S01]  /*1a690*/  HMMA.16816.F32.BF16 R172, R28, R34, R172 ;  /* 0x000000221cac723c */ /* 0x000fe200000418ac */
[----:B------:R-:W5:Y:S04]  /*1a6a0*/  LDSM.16.M88.4 R32, [R220+0x9800] ;  /* 0x00980000dc20783b */ /* 0x000f680000000200 */
[----:B------:R-:W-:Y:S01]  /*1a6b0*/  LDSM.16.M88.4 R28, [R221] ;  /* 0x00000000dd1c783b */ /* 0x000fe20000000200 */
[C---:B-1----:R-:W-:Y:S06]  /*1a6c0*/  HMMA.16816.F32.BF16 R16, R24.reuse, R20, R16 ;  /* 0x000000141810723c */ /* 0x042fec0000041810 */
[C---:B------:R-:W-:Y:S01]  /*1a6d0*/  HMMA.16816.F32.BF16 R12, R24.reuse, R22, R12 ;  /* 0x00000016180c723c */ /* 0x040fe2000004180c */
[----:B------:R-:W1:Y:S05]  /*1a6e0*/  LDSM.16.M88.4 R20, [R216] ;  /* 0x00000000d814783b */ /* 0x000e6a0000000200 */
[C---:B--2---:R-:W-:Y:S06]  /*1a6f0*/  HMMA.16816.F32.BF16 R8, R24.reuse, R192, R8 ;  /* 0x000000c01808723c */ /* 0x044fec0000041808 */
[C---:B------:R-:W-:Y:S01]  /*1a700*/  HMMA.16816.F32.BF16 R4, R24.reuse, R194, R4 ;  /* 0x000000c21804723c */ /* 0x040fe20000041804 */
[----:B------:R-:W2:Y:S05]  /*1a710*/  LDSM.16.M88.4 R192, [R216+0x1000] ;  /* 0x00100000d8c0783b */ /* 0x000eaa0000000200 */
[C---:B----4-:R-:W-:Y:S06]  /*1a720*/  HMMA.16816.F32.BF16 R184, R24.reuse, R188, R184 ;  /* 0x000000bc18b8723c */ /* 0x050fec00000418b8 */
[C---:B------:R-:W-:Y:S01]  /*1a730*/  HMMA.16816.F32.BF16 R180, R24.reuse, R190, R180 ;  /* 0x000000be18b4723c */ /* 0x040fe200000418b4 */
[----:B------:R-:W4:Y:S05]  /*1a740*/  LDSM.16.M88.4 R188, [R216+0x1800] ;  /* 0x00180000d8bc783b */ /* 0x000f2a0000000200 */
[C---:B-----5:R-:W-:Y:S06]  /*1a750*/  HMMA.16816.F32.BF16 R176, R24.reuse, R32, R176 ;  /* 0x0000002018b0723c */ /* 0x060fec00000418b0 */
[----:B------:R-:W-:Y:S01]  /*1a760*/  HMMA.16816.F32.BF16 R172, R24, R34, R172 ;  /* 0x0000002218ac723c */ /* 0x000fe200000418ac */
[----:B------:R-:W-:Y:S04]  /*1a770*/  LDSM.16.M88.4 R32, [R226+0x2000] ;  /* 0x00200000e220783b */ /* 0x000fe80000000200 */
        /* <DEDUP_REMOVED lines=10> */
[----:B----4-:R-:W-:Y:S06]  /*1a820*/  HMMA.16816.F32.BF16 R176, R28, R188, R176 ;  /* 0x000000bc1cb0723c */ /* 0x010fec00000418b0 */
[C---:B-----5:R-:W-:Y:S06]  /*1a830*/  HMMA.16816.F32.BF16 R16, R32.reuse, R24, R16 ;  /* 0x000000182010723c */ /* 0x060fec0000041810 */
[C---:B------:R-:W-:Y:S01]  /*1a840*/  HMMA.16816.F32.BF16 R12, R32.reuse, R26, R12 ;  /* 0x0000001a200c723c */ /* 0x040fe2000004180c */
[----:B------:R-:W2:Y:S05]  /*1a850*/  LDSM.16.M88.4 R24, [R213] ;  /* 0x00000000d518783b */ /* 0x000eaa0000000200 */
[C---:B-1----:R-:W-:Y:S06]  /*1a860*/  HMMA.16816.F32.BF16 R8, R32.reuse, R20, R8 ;  /* 0x000000142008723c */ /* 0x042fec0000041808 */
[----:B------:R-:W-:Y:S01]  /*1a870*/  HMMA.16816.F32.BF16 R4, R32, R22, R4 ;  /* 0x000000162004723c */ /* 0x000fe20000041804 */
[----:B------:R-:W1:Y:S05]  /*1a880*/  LDSM.16.M88.4 R20, [R214] ;  /* 0x00000000d614783b */ /* 0x000e6a0000000200 */
[----:B------:R-:W-:Y:S01]  /*1a890*/  HMMA.16816.F32.BF16 R172, R28, R190, R172 ;  /* 0x000000be1cac723c */ /* 0x000fe200000418ac */
[----:B------:R-:W4:Y:S04]  /*1a8a0*/  LDSM.16.M88.4 R188, [R225+0xb800] ;  /* 0x00b80000e1bc783b */ /* 0x000f280000000200 */
[----:B------:R-:W5:Y:S01]  /*1a8b0*/  LDSM.16.M88.4 R28, [R215] ;  /* 0x00000000d71c783b */ /* 0x000f620000000200 */
[C---:B------:R-:W-:Y:S06]  /*1a8c0*/  HMMA.16816.F32.BF16 R184, R32.reuse, R196, R184 ;  /* 0x000000c420b8723c */ /* 0x040fec00000418b8 */
[----:B------:R-:W-:Y:S01]  /*1a8d0*/  HMMA.16816.F32.BF16 R180, R32, R198, R180 ;  /* 0x000000c620b4723c */ /* 0x000fe200000418b4 */
[----:B------:R-:W5:-:S15]  /*1a8e0*/  LDSM.16.M88.4 R196, [R212] ;  /* 0x00000000d4c4783b */ /* 0x000f5e0000000200 */
[----:B------:R-:W-:-:S02]  /*1a8f0*/  NOP ;  /* 0x0000000000007918 */ /* 0x000fc40000000000 */
[C---:B--2---:R-:W-:Y:S06]  /*1a900*/  HMMA.16816.F32.BF16 R184, R192.reuse, R24, R184 ;  /* 0x00000018c0b8723c */ /* 0x044fec00000418b8 */
[C---:B-1----:R-:W-:Y:S06]  /*1a910*/  HMMA.16816.F32.BF16 R8, R192.reuse, R20, R8 ;  /* 0x00000014c008723c */ /* 0x042fec0000041808 */
[C---:B------:R-:W-:Y:S01]  /*1a920*/  HMMA.16816.F32.BF16 R4, R192.reuse, R22, R4 ;  /* 0x00000016c004723c */ /* 0x040fe20000041804 */
[----:B------:R-:W-:Y:S05]  /*1a930*/  LDSM.16.M88.4 R20, [R222+0x2000] ;  /* 0x00200000de14783b */ /* 0x000fea0000000200 */
[----:B------:R-:W-:Y:S01]  /*1a940*/  HMMA.16816.F32.BF16 R180, R192, R26, R180 ;  /* 0x0000001ac0b4723c */ /* 0x000fe200000418b4 */
[----:B------:R-:W1:Y:S05]  /*1a950*/  LDSM.16.M88.4 R24, [R220+0xb000] ;  /* 0x00b00000dc18783b */ /* 0x000e6a0000000200 */
[C---:B----4-:R-:W-:Y:S06]  /*1a960*/  HMMA.16816.F32.BF16 R176, R32.reuse, R188, R176 ;  /* 0x000000bc20b0723c */ /* 0x050fec00000418b0 */
[----:B------:R-:W-:Y:S01]  /*1a970*/  HMMA.16816.F32.BF16 R172, R32, R190, R172 ;  /* 0x000000be20ac723c */ /* 0x000fe200000418ac */
[----:B------:R-:W2:Y:S04]  /*1a980*/  LDSM.16.M88.4 R188, [R220+0xa000] ;  /* 0x00a00000dcbc783b */ /* 0x000ea80000000200 */
[----:B------:R-:W4:Y:S01]  /*1a990*/  LDSM.16.M88.4 R32, [R220+0xa800] ;  /* 0x00a80000dc20783b */ /* 0x000f220000000200 */
[C---:B-----5:R-:W-:Y:S06]  /*1a9a0*/  HMMA.16816.F32.BF16 R16, R192.reuse, R28, R16 ;  /* 0x0000001cc010723c */ /* 0x060fec0000041810 */
[C---:B------:R-:W-:Y:S01]  /*1a9b0*/  HMMA.16816.F32.BF16 R12, R192.reuse, R30, R12 ;  /* 0x0000001ec00c723c */ /* 0x040fe2000004180c */
[----:B------:R-:W5:Y:S05]  /*1a9c0*/  LDSM.16.M88.4 R28, [R220+0xb800] ;  /* 0x00b80000dc1c783b */ /* 0x000f6a0000000200 */
        /* <DEDUP_REMOVED lines=19> */
[----:B------:R-:W-:Y:S05]  /*1ab00*/  LDSM.16.M88.4 R196, [R210] ;  /* 0x00000000d2c4783b */ /* 0x000fea0000000200 */
[C---:B--2---:R-:W-:Y:S06]  /*1ab10*/  HMMA.16816.F32.BF16 R184, R24.reuse, R188, R184 ;  /* 0x000000bc18b8723c */ /* 0x044fec00000418b8 */
[C---:B------:R-:W-:Y:S01]  /*1ab20*/  HMMA.16816.F32.BF16 R180, R24.reuse, R190, R180 ;  /* 0x000000be18b4723c */ /* 0x040fe200000418b4 */
[----:B------:R-:W1:Y:S05]  /*1ab30*/  LDSM.16.M88.4 R188, [R225+0xd000] ;  /* 0x00d00000e1bc783b */ /* 0x000e6a0000000200 */
[C---:B----4-:R-:W-:Y:S06]  /*1ab40*/  HMMA.16816.F32.BF16 R176, R24.reuse, R32, R176 ;  /* 0x0000002018b0723c */ /* 0x050fec00000418b0 */
[C---:B------:R-:W-:Y:S01]  /*1ab50*/  HMMA.16816.F32.BF16 R172, R24.reuse, R34, R172 ;  /* 0x0000002218ac723c */ /* 0x040fe200000418ac */
[----:B------:R-:W2:Y:S05]  /*1ab60*/  LDSM.16.M88.4 R32, [R225+0xd800] ;  /* 0x00d80000e120783b */ /* 0x000eaa0000000200 */
[C---:B------:R-:W-:Y:S06]  /*1ab70*/  HMMA.16816.F32.BF16 R8, R24.reuse, R192, R8 ;  /* 0x000000c01808723c */ /* 0x040fec0000041808 */
[----:B------:R-:W-:Y:S01]  /*1ab80*/  HMMA.16816.F32.BF16 R4, R24, R194, R4 ;  /* 0x000000c21804723c */ /* 0x000fe20000041804 */
[----:B------:R-:W4:Y:S04]  /*1ab90*/  LDSM.16.M88.4 R192, [R225+0xc800] ;  /* 0x00c80000e1c0783b */ /* 0x000f280000000200 */
[----:B------:R-:W-:Y:S01]  /*1aba0*/  LDSM.16.M88.4 R24, [R224+0x4000] ;  /* 0x00400000e018783b */ /* 0x000fe20000000200 */
[C---:B-----5:R-:W-:Y:S06]  /*1abb0*/  HMMA.16816.F32.BF16 R16, R28.reuse, R20, R16 ;  /* 0x000000141c10723c */ /* 0x060fec0000041810 */
[C---:B------:R-:W-:Y:S01]  /*1abc0*/  HMMA.16816.F32.BF16 R12, R28.reuse, R22, R12 ;  /* 0x000000161c0c723c */ /* 0x040fe2000004180c */
[----:B------:R-:W5:Y:S05]  /*1abd0*/  LDSM.16.M88.4 R20, [R211] ;  /* 0x00000000d314783b */ /* 0x000f6a0000000200 */
[C---:B-1----:R-:W-:Y:S06]  /*1abe0*/  HMMA.16816.F32.BF16 R184, R28.reuse, R188, R184 ;  /* 0x000000bc1cb8723c */ /* 0x042fec00000418b8 */
[C---:B------:R-:W-:Y:S01]  /*1abf0*/  HMMA.16816.F32.BF16 R180, R28.reuse, R190, R180 ;  /* 0x000000be1cb4723c */ /* 0x040fe200000418b4 */
[----:B------:R-:W1:Y:S05]  /*1ac00*/  LDSM.16.M88.4 R188, [R209] ;  /* 0x00000000d1bc783b */ /* 0x000e6a0000000200 */
[C---:B--2---:R-:W-:Y:S06]  /*1ac10*/  HMMA.16816.F32.BF16 R176, R28.reuse, R32, R176 ;  /* 0x000000201cb0723c */ /* 0x044fec00000418b0 */
[C---:B------:R-:W-:Y:S01]  /*1ac20*/  HMMA.16816.F32.BF16 R172, R28.reuse, R34, R172 ;  /* 0x000000221cac723c */ /* 0x040fe200000418ac */
[----:B------:R-:W2:Y:S05]  /*1ac30*/  LDSM.16.M88.4 R32, [R208] ;  /* 0x00000000d020783b */ /* 0x000eaa0000000200 */
[C---:B----4-:R-:W-:Y:S06]  /*1ac40*/  HMMA.16816.F32.BF16 R8, R28.reuse, R192, R8 ;  /* 0x000000c01c08723c */ /* 0x050fec0000041808 */
[----:B------:R-:W-:Y:S01]  /*1ac50*/  HMMA.16816.F32.BF16 R4, R28, R194, R4 ;  /* 0x000000c21c04723c */ /* 0x000fe20000041804 */
[----:B------:R-:W-:Y:S04]  /*1ac60*/  LDSM.16.M88.4 R28, [R222+0x4000] ;  /* 0x00400000de1c783b */ /* 0x000fe80000000200 */
[----:B------:R-:W-:Y:S01]  /*1ac70*/  LDSM.16.M88.4 R192, [R220+0xc800] ;  /* 0x00c80000dcc0783b */ /* 0x000fe20000000200 */
[C---:B-----5:R-:W-:Y:S06]  /*1ac80*/  HMMA.16816.F32.BF16 R16, R24.reuse, R20, R16 ;  /* 0x000000141810723c */ /* 0x060fec0000041810 */
[C---:B------:R-:W-:Y:S01]  /*1ac90*/  HMMA.16816.F32.BF16 R12, R24.reuse, R22, R12 ;  /* 0x00000016180c723c */ /* 0x040fe2000004180c */
[----:B------:R-:W4:Y:S05]  /*1aca0*/  LDSM.16.M88.4 R20, [R220+0xc000] ;  /* 0x00c00000dc14783b */ /* 0x000f2a0000000200 */
        /* <DEDUP_REMOVED lines=9> */
[----:B------:R-:W5:Y:S01]  /*1ad40*/  LDSM.16.M88.4 R24, [R216+0x4000] ;  /* 0x00400000d818783b */ /* 0x000f620000000200 */
[C---:B----4-:R-:W-:Y:S06]  /*1ad50*/  HMMA.16816.F32.BF16 R16, R28.reuse, R20, R16 ;  /* 0x000000141c10723c */ /* 0x050fec0000041810 */
[C---:B------:R-:W-:Y:S01]  /*1ad60*/  HMMA.16816.F32.BF16 R12, R28.reuse, R22, R12 ;  /* 0x000000161c0c723c */ /* 0x040fe2000004180c */
[----:B------:R-:W4:Y:S05]  /*1ad70*/  LDSM.16.M88.4 R20, [R216+0x4800] ;  /* 0x00480000d814783b */ /* 0x000f2a0000000200 */
[C---:B------:R-:W-:Y:S06]  /*1ad80*/  HMMA.16816.F32.BF16 R8, R28.reuse, R192, R8 ;  /* 0x000000c01c08723c */ /* 0x040fec0000041808 */
[C---:B------:R-:W-:Y:S01]  /*1ad90*/  HMMA.16816.F32.BF16 R4, R28.reuse, R194, R4 ;  /* 0x000000c21c04723c */ /* 0x040fe20000041804 */
[----:B------:R-:W3:Y:S05]  /*1ada0*/  LDSM.16.M88.4 R192, [R216+0x5000] ;  /* 0x00500000d8c0783b */ /* 0x000eea0000000200 */
[C---:B-1----:R-:W-:Y:S06]  /*1adb0*/  HMMA.16816.F32.BF16 R184, R28.reuse, R188, R184 ;  /* 0x000000bc1cb8723c */ /* 0x042fec00000418b8 */
[C---:B------:R-:W-:Y:S01]  /*1adc0*/  HMMA.16816.F32.BF16 R180, R28.reuse, R190, R180 ;  /* 0x000000be1cb4723c */ /* 0x040fe200000418b4 */
[----:B------:R-:W1:Y:S05]  /*1add0*/  LDSM.16.M88.4 R188, [R216+0x5800] ;  /* 0x00580000d8bc783b */ /* 0x000e6a0000000200 */
[C---:B--2---:R-:W-:Y:S06]  /*1ade0*/  HMMA.16816.F32.BF16 R176, R28.reuse, R32, R176 ;  /* 0x000000201cb0723c */ /* 0x044fec00000418b0 */
[----:B------:R-:W-:Y:S01]  /*1adf0*/  HMMA.16816.F32.BF16 R172, R28, R34, R172 ;  /* 0x000000221cac723c */ /* 0x000fe200000418ac */
[----:B------:R-:W-:Y:S04]  /*1ae00*/  LDSM.16.M88.4 R32, [R226+0x6000] ;  /* 0x00600000e220783b */ /* 0x000fe80000000200 */
[----:B------:R-:W2:Y:S01]  /*1ae10*/  LDSM.16.M88.4 R28, [R225+0xe000] ;  /* 0x00e00000e11c783b */ /* 0x000ea20000000200 */
[C---:B-----5:R-:W-:Y:S06]  /*1ae20*/  HMMA.16816.F32.BF16 R16, R196.reuse, R24, R16 ;  /* 0x00000018c410723c */ /* 0x060fec0000041810 */
[C---:B------:R-:W-:Y:S01]  /*1ae30*/  HMMA.16816.F32.BF16 R12, R196.reuse, R26, R12 ;  /* 0x0000001ac40c723c */ /* 0x040fe2000004180c */
[----:B------:R-:W5:Y:S05]  /*1ae40*/  LDSM.16.M88.4 R24, [R225+0xe800] ;  /* 0x00e80000e118783b */ /* 0x000f6a0000000200 */
[C---:B----4-:R-:W-:Y:S06]  /*1ae50*/  HMMA.16816.F32.BF16 R8, R196.reuse, R20, R8 ;  /* 0x00000014c408723c */ /* 0x050fec0000041808 */
[C---:B------:R-:W-:Y:S01]  /*1ae60*/  HMMA.16816.F32.BF16 R4, R196.reuse, R22, R4 ;  /* 0x00000016c404723c */ /* 0x040fe20000041804 */
[----:B------:R-:W4:Y:S05]  /*1ae70*/  LDSM.16.M88.4 R20, [R225+0xf000] ;  /* 0x00f00000e114783b */ /* 0x000f2a0000000200 */
[C---:B---3--:R-:W-:Y:S06]  /*1ae80*/  HMMA.16816.F32.BF16 R184, R196.reuse, R192, R184 ;  /* 0x000000c0c4b8723c */ /* 0x048fec00000418b8 */
[C---:B------:R-:W-:Y:S01]  /*1ae90*/  HMMA.16816.F32.BF16 R180, R196.reuse, R194, R180 ;  /* 0x000000c2c4b4723c */ /* 0x040fe200000418b4 */
[----:B------:R-:W-:Y:S05]  /*1aea0*/  LDSM.16.M88.4 R192, [R206] ;  /* 0x00000000cec0783b */ /* 0x000fea0000000200 */
[C---:B-1----:R-:W-:Y:S06]  /*1aeb0*/  HMMA.16816.F32.BF16 R176, R196.reuse, R188, R176 ;  /* 0x000000bcc4b0723c */ /* 0x042fec00000418b0 */
[----:B------:R-:W-:Y:S01]  /*1aec0*/  HMMA.16816.F32.BF16 R172, R196, R190, R172 ;  /* 0x000000bec4ac723c */ /* 0x000fe200000418ac */
[----:B------:R-:W1:Y:S04]  /*1aed0*/  LDSM.16.M88.4 R188, [R225+0xf800] ;  /* 0x00f80000e1bc783b */ /* 0x000e680000000200 */
[----:B------:R-:W-:Y:S01]  /*1aee0*/  LDSM.16.M88.4 R196, [R204] ;  /* 0x00000000ccc4783b */ /* 0x000fe20000000200 */
[C---:B--2---:R-:W-:Y:S06]  /*1aef0*/  HMMA.16816.F32.BF16 R16, R32.reuse, R28, R16 ;  /* 0x0000001c2010723c */ /* 0x044fec0000041810 */
[C---:B------:R-:W-:Y:S01]  /*1af00*/  HMMA.16816.F32.BF16 R12, R32.reuse, R30, R12 ;  /* 0x0000001e200c723c */ /* 0x040fe2000004180c */
[----:B------:R-:W2:Y:S05]  /*1af10*/  LDSM.16.M88.4 R28, [R224+0x6000] ;  /* 0x00600000e01c783b */ /* 0x000eaa0000000200 */
[C---:B-----5:R-:W-:Y:S06]  /*1af20*/  HMMA.16816.F32.BF16 R8, R32.reuse, R24, R8 ;  /* 0x000000182008723c */ /* 0x060fec0000041808 */
[C---:B------:R-:W-:Y:S01]  /*1af30*/  HMMA.16816.F32.BF16 R4, R32.reuse, R26, R4 ;  /* 0x0000001a2004723c */ /* 0x040fe20000041804 */
[----:B------:R-:W3:Y:S05]  /*1af40*/  LDSM.16.M88.4 R24, [R207] ;  /* 0x00000000cf18783b */ /* 0x000eea0000000200 */
[C---:B----4-:R-:W-:Y:S06]  /*1af50*/  HMMA.16816.F32.BF16 R184, R32.reuse, R20, R184 ;  /* 0x0000001420b8723c */ /* 0x050fec00000418b8 */
[C---:B------:R-:W-:Y:S01]  /*1af60*/  HMMA.16816.F32.BF16 R180, R32.reuse, R22, R180 ;  /* 0x0000001620b4723c */ /* 0x040fe200000418b4 */
[----:B------:R-:W4:Y:S05]  /*1af70*/  LDSM.16.M88.4 R20, [R205] ;  /* 0x00000000cd14783b */ /* 0x000f2a0000000200 */
[C---:B-1----:R-:W-:Y:S06]  /*1af80*/  HMMA.16816.F32.BF16 R176, R32.reuse, R188, R176 ;  /* 0x000000bc20b0723c */ /* 0x042fec00000418b0 */
[----:B------:R-:W-:Y:S01]  /*1af90*/  HMMA.16816.F32.BF16 R188, R32, R190, R172 ;  /* 0x000000be20bc723c */ /* 0x000fe200000418ac */
[----:B------:R-:W-:Y:S04]  /*1afa0*/  LDSM.16.M88.4 R172, [R222+0x6000] ;  /* 0x00600000deac783b */ /* 0x000fe80000000200 */
[----:B------:R-:W1:Y:S01]  /*1afb0*/  LDSM.16.M88.4 R32, [R220+0xe000] ;  /* 0x00e00000dc20783b */ /* 0x000e620000000200 */
[C---:B--2---:R-:W-:Y:S06]  /*1afc0*/  HMMA.16816.F32.BF16 R8, R28.reuse, R192, R8 ;  /* 0x000000c01c08723c */ /* 0x044fec0000041808 */
[C---:B------:R-:W-:Y:S06]  /*1afd0*/  HMMA.16816.F32.BF16 R4, R28.reuse, R194, R4 ;  /* 0x000000c21c04723c */ /* 0x040fec0000041804 */
[C---:B---3--:R-:W-:Y:S06]  /*1afe0*/  HMMA.16816.F32.BF16 R16, R28.reuse, R24, R16 ;  /* 0x000000181c10723c */ /* 0x048fec0000041810 */
[C---:B------:R-:W-:Y:S01]  /*1aff0*/  HMMA.16816.F32.BF16 R12, R28.reuse, R26, R12 ;  /* 0x0000001a1c0c723c */ /* 0x040fe2000004180c */
[----:B------:R-:W-:Y:S05]  /*1b000*/  LDSM.16.M88.4 R24, [R216+0x6000] ;  /* 0x00600000d818783b */ /* 0x000fea0000000200 */
[C---:B----4-:R-:W-:Y:S01]  /*1b010*/  HMMA.16816.F32.BF16 R192, R28.reuse, R20, R184 ;  /* 0x000000141cc0723c */ /* 0x050fe200000418b8 */
[----:B------:R-:W-:Y:S05]  /*1b020*/  LDSM.16.M88.4 R184, [R221+0x6000] ;  /* 0x00600000ddb8783b */ /* 0x000fea0000000200 */
[C---:B------:R-:W-:Y:S01]  /*1b030*/  HMMA.16816.F32.BF16 R180, R28.reuse, R22, R180 ;  /* 0x000000161cb4723c */ /* 0x040fe200000418b4 */
[----:B------:R-:W2:Y:S05]  /*1b040*/  LDSM.16.M88.4 R20, [R220+0xe800] ;  /* 0x00e80000dc14783b */ /* 0x000eaa0000000200 */
[----:B------:R-:W-:Y:S06]  /*1b050*/  HMMA.16816.F32.BF16 R176, R28, R196, R176 ;  /* 0x000000c41cb0723c */ /* 0x000fec00000418b0 */
[----:B-1----:R-:W-:Y:S06]  /*1b060*/  HMMA.16816.F32.BF16 R16, R172, R32, R16 ;  /* 0x00000020ac10723c */ /* 0x002fec0000041810 */
[----:B------:R-:W-:Y:S01]  /*1b070*/  HMMA.16816.F32.BF16 R188, R28, R198, R188 ;  /* 0x000000c61cbc723c */ /* 0x000fe200000418bc */
[----:B------:R-:W1:Y:S05]  /*1b080*/  LDSM.16.M88.4 R28, [R216+0x6800] ;  /* 0x00680000d81c783b */ /* 0x000e6a0000000200 */
[C---:B------:R-:W-:Y:S06]  /*1b090*/  HMMA.16816.F32.BF16 R12, R172.reuse, R34, R12 ;  /* 0x00000022ac0c723c */ /* 0x040fec000004180c */
[----:B--2---:R-:W-:Y:S06]  /*1b0a0*/  HMMA.16816.F32.BF16 R8, R172, R20, R8 ;  /* 0x00000014ac08723c */ /* 0x004fec0000041808 */
[----:B------:R-:W-:-:S12]  /*1b0b0*/  HMMA.16816.F32.BF16 R16, R184, R24, R16 ;  /* 0x00000018b810723c */ /* 0x000fd80000041810 */
[----:B------:R-:W-:Y:S01]  /*1b0c0*/  HMMA.16816.F32.BF16 R12, R184, R26, R12 ;  /* 0x0000001ab80c723c */ /* 0x000fe2000004180c */
[----:B------:R-:W2:Y:S05]  /*1b0d0*/  LDSM.16.M88.4 R24, [R220+0xf000] ;  /* 0x00f00000dc18783b */ /* 0x000eaa0000000200 */
[----:B------:R-:W-:Y:S06]  /*1b0e0*/  HMMA.16816.F32.BF16 R4, R172, R22, R4 ;  /* 0x00000016ac04723c */ /* 0x000fec0000041804 */
[C---:B-1----:R-:W-:Y:S01]  /*1b0f0*/  HMMA.16816.F32.BF16 R8, R184.reuse, R28, R8 ;  /* 0x0000001cb808723c */ /* 0x042fe20000041808 */
[-C--:B------:R-:W-:Y:S01]  /*1b100*/  FMUL.FTZ R17, R17, R0.reuse ;  /* 0x0000000011117220 */ /* 0x080fe20000410000 */
[-C--:B------:R-:W-:Y:S01]  /*1b110*/  FMUL.FTZ R18, R18, R0.reuse ;  /* 0x0000000012127220 */ /* 0x080fe20000410000 */
[-C--:B------:R-:W-:Y:S01]  /*1b120*/  FMUL.FTZ R19, R19, R0.reuse ;  /* 0x0000000013137220 */ /* 0x080fe20000410000 */
[-C--:B------:R-:W-:Y:S01]  /*1b130*/  FMUL.FTZ R2, R16, R0.reuse ;  /* 0x0000000010027220 */ /* 0x080fe20000410000 */
[----:B------:R-:W1:Y:S08]  /*1b140*/  MUFU.TANH R20, R17 ;  /* 0x0000001100147308 */ /* 0x000e700000002400 */
[----:B------:R-:W-:Y:S08]  /*1b150*/  MUFU.TANH R32, R18 ;  /* 0x0000001200207308 */ /* 0x000ff00000002400 */
[----:B------:R3:W4:Y:S01]  /*1b160*/  MUFU.TANH R21, R19 ;  /* 0x0000001300157308 */ /* 0x0007220000002400 */
[----:B------:R-:W-:Y:S02]  /*1b170*/  HMMA.16816.F32.BF16 R4, R184, R30, R4 ;  /* 0x0000001eb804723c */ /* 0x000fe40000041804 */
[-C--:B------:R-:W-:Y:S01]  /*1b180*/  FMUL.FTZ R8, R8, R0.reuse ;  /* 0x0000000008087220 */ /* 0x080fe20000410000 */
[-C--:B------:R-:W-:Y:S01]  /*1b190*/  FMUL.FTZ R9, R9, R0.reuse ;  /* 0x0000000009097220 */ /* 0x080fe20000410000 */
[-C--:B------:R-:W-:Y:S01]  /*1b1a0*/  FMUL.FTZ R10, R10, R0.reuse ;  /* 0x000000000a0a7220 */ /* 0x080fe20000410000 */
[----:B---3--:R-:W3:Y:S01]  /*1b1b0*/  LDSM.16.M88.4 R16, [R216+0x7000] ;  /* 0x00700000d810783b */ /* 0x008ee20000000200 */
[----:B--2---:R-:W-:Y:S01]  /*1b1c0*/  HMMA.16816.F32.BF16 R192, R172, R24, R192 ;  /* 0x00000018acc0723c */ /* 0x004fe200000418c0 */
[----:B------:R-:W-:Y:S06]  /*1b1d0*/  MUFU.TANH R23, R8 ;  /* 0x0000000800177308 */ /* 0x000fec0000002400 */
[----:B------:R-:W-:-:S02]  /*1b1e0*/  FMUL.FTZ R24, R11, R0 ;  /* 0x000000000b187220 */ /* 0x000fc40000410000 */
[----:B------:R-:W-:Y:S08]  /*1b1f0*/  MUFU.TANH R22, R9 ;  /* 0x0000000900167308 */ /* 0x000ff00000002400 */
[----:B------:R2:W-:Y:S02]  /*1b200*/  MUFU.TANH R25, R10 ;  /* 0x0000000a00197308 */ /* 0x0005e40000002400 */
[----:B--2---:R-:W2:Y:S01]  /*1b210*/  LDSM.16.M88.4 R8, [R220+0xf800] ;  /* 0x00f80000dc08783b */ /* 0x004ea20000000200 */
[-C--:B------:R-:W-:Y:S01]  /*1b220*/  FMUL.FTZ R4, R4, R0.reuse ;  /* 0x0000000004047220 */ /* 0x080fe20000410000 */
[-C--:B------:R-:W-:Y:S01]  /*1b230*/  FMUL.FTZ R5, R5, R0.reuse ;  /* 0x0000000005057220 */ /* 0x080fe20000410000 */
[-C--:B------:R-:W-:Y:S01]  /*1b240*/  FMUL.FTZ R6, R6, R0.reuse ;  /* 0x0000000006067220 */ /* 0x080fe20000410000 */
[-C--:B------:R-:W-:Y:S01]  /*1b250*/  FMUL.FTZ R28, R7, R0.reuse ;  /* 0x00000000071c7220 */ /* 0x080fe20000410000 */
[----:B---3--:R-:W-:Y:S01]  /*1b260*/  HMMA.16816.F32.BF16 R192, R184, R16, R192 ;  /* 0x00000010b8c0723c */ /* 0x008fe200000418c0 */
[----:B------:R-:W-:Y:S08]  /*1b270*/  MUFU.TANH R16, R4 ;  /* 0x0000000400107308 */ /* 0x000ff00000002400 */
[----:B------:R-:W-:Y:S01]  /*1b280*/  MUFU.TANH R17, R5 ;  /* 0x0000000500117308 */ /* 0x000fe20000002400 */
[C---:B------:R-:W-:Y:S01]  /*1b290*/  HMMA.16816.F32.BF16 R180, R172.reuse, R26, R180 ;  /* 0x0000001aacb4723c */ /* 0x040fe200000418b4 */
[----:B------:R-:W3:Y:S06]  /*1b2a0*/  S2R R26, SR_TID.X ;  /* 0x00000000001a7919 */ /* 0x000eec0000002100 */
[----:B------:R5:W-:Y:S02]  /*1b2b0*/  MUFU.TANH R29, R6 ;  /* 0x00000006001d7308 */ /* 0x000be40000002400 */
[----:B-----5:R-:W5:Y:S01]  /*1b2c0*/  LDSM.16.M88.4 R4, [R216+0x7800] ;  /* 0x00780000d804783b */ /* 0x020f620000000200 */
[C---:B--2---:R-:W-:Y:S06]  /*1b2d0*/  HMMA.16816.F32.BF16 R176, R172.reuse, R8, R176 ;  /* 0x00000008acb0723c */ /* 0x044fec00000418b0 */
[----:B------:R-:W-:Y:S01]  /*1b2e0*/  HMMA.16816.F32.BF16 R188, R172, R10, R188 ;  /* 0x0000000aacbc723c */ /* 0x000fe200000418bc */
[----:B------:R-:W-:Y:S01]  /*1b2f0*/  FMUL.FTZ R12, R12, R0 ;  /* 0x000000000c0c7220 */ /* 0x000fe20000410000 */
[----:B---3--:R-:W-:-:S02]  /*1b300*/  IMAD.SHL.U32 R8, R26, 0x2, RZ ;  /* 0x000000021a087824 */ /* 0x008fc400078e00ff */
[-C--:B------:R-:W-:Y:S01]  /*1b310*/  FMUL.FTZ R14, R14, R0.reuse ;  /* 0x000000000e0e7220 */ /* 0x080fe20000410000 */
[-C--:B------:R-:W-:Y:S01]  /*1b320*/  FMUL.FTZ R13, R13, R0.reuse ;  /* 0x000000000d0d7220 */ /* 0x080fe20000410000 */
[----:B------:R-:W-:Y:S02]  /*1b330*/  FMUL.FTZ R15, R15, R0 ;  /* 0x000000000f0f7220 */ /* 0x000fe40000410000 */
[----:B------:R-:W-:Y:S01]  /*1b340*/  HMMA.16816.F32.BF16 R180, R184, R18, R180 ;  /* 0x00000012b8b4723c */ /* 0x000fe200000418b4 */
[----:B------:R-:W-:Y:S01]  /*1b350*/  LOP3.LUT R8, R8, 0x6, RZ, 0xc0, !PT ;  /* 0x0000000608087812 */ /* 0x000fe200078ec0ff */
[----:B------:R-:W2:Y:S08]  /*1b360*/  MUFU.TANH R12, R12 ;  /* 0x0000000c000c7308 */ /* 0x000eb00000002400 */
[----:B------:R-:W-:Y:S01]  /*1b370*/  MUFU.TANH R24, R24 ;  /* 0x0000001800187308 */ /* 0x000fe20000002400 */
[----:B------:R-:W-:-:S07]  /*1b380*/  IMAD R8, R244, 0x40, R8 ;  /* 0x00000040f4087824 */ /* 0x000fce00078e0208 */
[----:B------:R-:W-:Y:S01]  /*1b390*/  MUFU.TANH R28, R28 ;  /* 0x0000001c001c7308 */ /* 0x000fe20000002400 */
[----:B------:R-:W-:Y:S01]  /*1b3a0*/  FMUL.FTZ R192, R192, R0 ;  /* 0x00000000c0c07220 */ /* 0x000fe20000410000 */
[----:B------:R-:W-:-:S04]  /*1b3b0*/  DEPBAR.LE SB0, 0x0 ;  /* 0x000080000000791a */ /* 0x000fc80000000000 */
[C---:B-----5:R-:W-:Y:S02]  /*1b3c0*/  HMMA.16816.F32.BF16 R176, R184.reuse, R4, R176 ;  /* 0x00000004b8b0723c */ /* 0x060fe400000418b0 */
[----:B------:R-:W3:Y:S04]  /*1b3d0*/  MUFU.TANH R14, R14 ;  /* 0x0000000e000e7308 */ /* 0x000ee80000002400 */
[----:B------:R-:W-:Y:S01]  /*1b3e0*/  HMMA.16816.F32.BF16 R188, R184, R6, R188 ;  /* 0x00000006b8bc723c */ /* 0x000fe200000418bc */
[----:B------:R-:W-:-:S03]  /*1b3f0*/  VIADD R9, R8, 0x1 ;  /* 0x0000000108097836 */ /* 0x000fc60000000000 */
[----:B------:R-:W5:Y:S01]  /*1b400*/  MUFU.TANH R13, R13 ;  /* 0x0000000d000d7308 */ /* 0x000f620000002400 */
[----:B------:R-:W-:-:S07]  /*1b410*/  VIADD R4, R8, 0x9 ;  /* 0x0000000908047836 */ /* 0x000fce0000000000 */
[----:B------:R-:W5:Y:S01]  /*1b420*/  MUFU.TANH R15, R15 ;  /* 0x0000000f000f7308 */ /* 0x000f620000002400 */
[C---:B------:R-:W-:Y:S01]  /*1b430*/  ISETP.GE.AND P4, PT, R9.reuse, R170, PT ;  /* 0x000000aa0900720c */ /* 0x040fe20003f86270 */
[C---:B------:R-:W-:Y:S01]  /*1b440*/  VIADD R19, R8.reuse, 0x10 ;  /* 0x0000001008137836 */ /* 0x040fe20000000000 */
[-C--:B------:R-:W-:Y:S01]  /*1b450*/  ISETP.GE.AND P1, PT, R9, R171.reuse, PT ;  /* 0x000000ab0900720c */ /* 0x080fe20003f26270 */
[----:B------:R-:W-:Y:S02]  /*1b460*/  VIADD R9, R8, 0x8 ;  /* 0x0000000808097836 */ /* 0x000fe40000000000 */
[----:B------:R-:W-:Y:S01]  /*1b470*/  FMUL.FTZ R18, R193, R0 ;  /* 0x00000000c1127220 */ /* 0x000fe20000410000 */
[C---:B------:R-:W-:Y:S02]  /*1b480*/  ISETP.GE.AND P5, PT, R4.reuse, R170, PT ;  /* 0x000000aa0400720c */ /* 0x040fe40003fa6270 */
[----:B------:R-:W-:Y:S01]  /*1b490*/  ISETP.GE.AND P2, PT, R4, R171, PT ;  /* 0x000000ab0400720c */ /* 0x000fe20003f46270 */
[----:B------:R-:W-:Y:S01]  /*1b4a0*/  VIADD R11, R8, 0x11 ;  /* 0x00000011080b7836 */ /* 0x000fe20000000000 */
[----:B-1----:R-:W-:-:S02]  /*1b4b0*/  FSEL R5, R20, -INF , !P4 ;  /* 0xff80000014057808 */ /* 0x002fc40006000000 */
[----:B----4-:R-:W-:Y:S02]  /*1b4c0*/  FSEL R4, R21, -INF , !P1 ;  /* 0xff80000015047808 */ /* 0x010fe40004800000 */
[CC--:B------:R-:W-:Y:S02]  /*1b4d0*/  ISETP.GE.AND P6, PT, R9.reuse, R170.reuse, PT ;  /* 0x000000aa0900720c */ /* 0x0c0fe40003fc6270 */
[-C--:B------:R-:W-:Y:S02]  /*1b4e0*/  ISETP.GE.AND P3, PT, R9, R171.reuse, PT ;  /* 0x000000ab0900720c */ /* 0x080fe40003f66270 */
[C---:B------:R-:W-:Y:S02]  /*1b4f0*/  ISETP.GE.AND P4, PT, R19.reuse, R170, PT ;  /* 0x000000aa1300720c */ /* 0x040fe40003f86270 */
[----:B------:R-:W-:Y:S01]  /*1b500*/  ISETP.GE.AND P1, PT, R19, R171, PT ;  /* 0x000000ab1300720c */ /* 0x000fe20003f26270 */
[----:B------:R-:W-:Y:S02]  /*1b510*/  VIADD R19, R8, 0x18 ;  /* 0x0000001808137836 */ /* 0x000fe40000000000 */
[----:B------:R-:W-:Y:S01]  /*1b520*/  FMUL.FTZ R176, R176, R0 ;  /* 0x00000000b0b07220 */ /* 0x000fe20000410000 */
[----:B------:R-:W1:Y:S01]  /*1b530*/  MUFU.TANH R18, R18 ;  /* 0x0000001200127308 */ /* 0x000e620000002400 */
[----:B--2---:R-:W-:Y:S01]  /*1b540*/  FSEL R12, R12, -INF , !P6 ;  /* 0xff8000000c0c7808 */ /* 0x004fe20007000000 */
[----:B------:R-:W-:Y:S01]  /*1b550*/  VIADD R7, R8, 0x20 ;  /* 0x0000002008077836 */ /* 0x000fe20000000000 */
[----:B---3--:R-:W-:Y:S01]  /*1b560*/  FSEL R14, R14, -INF , !P3 ;  /* 0xff8000000e0e7808 */ /* 0x008fe20005800000 */
[----:B------:R-:W-:Y:S01]  /*1b570*/  VIADD R20, R8, 0x19 ;  /* 0x0000001908147836 */ /* 0x000fe20000000000 */
[----:B------:R-:W-:-:S02]  /*1b580*/  ISETP.GE.AND P6, PT, R11, R170, PT ;  /* 0x000000aa0b00720c */ /* 0x000fc40003fc6270 */
[-C--:B------:R-:W-:Y:S02]  /*1b590*/  ISETP.GE.AND P3, PT, R11, R171.reuse, PT ;  /* 0x000000ab0b00720c */ /* 0x080fe40003f66270 */
[----:B-----5:R-:W-:Y:S02]  /*1b5a0*/  FSEL R13, R13, -INF , !P5 ;  /* 0xff8000000d0d7808 */ /* 0x020fe40006800000 */
[----:B------:R-:W-:Y:S02]  /*1b5b0*/  FSEL R15, R15, -INF , !P2 ;  /* 0xff8000000f0f7808 */ /* 0x000fe40005000000 */
[C---:B------:R-:W-:Y:S02]  /*1b5c0*/  ISETP.GE.AND P5, PT, R19.reuse, R170, PT ;  /* 0x000000aa1300720c */ /* 0x040fe40003fa6270 */
[----:B------:R-:W-:Y:S01]  /*1b5d0*/  ISETP.GE.AND P2, PT, R19, R171, PT ;  /* 0x000000ab1300720c */ /* 0x000fe20003f46270 */
[----:B------:R-:W-:Y:S01]  /*1b5e0*/  FMUL.FTZ R193, R194, R0 ;  /* 0x00000000c2c17220 */ /* 0x000fe20000410000 */
[----:B------:R2:W3:Y:S01]  /*1b5f0*/  MUFU.TANH R19, R176 ;  /* 0x000000b000137308 */ /* 0x0004e20000002400 */
[----:B------:R-:W-:-:S02]  /*1b600*/  FSEL R22, R22, -INF , !P6 ;  /* 0xff80000016167808 */ /* 0x000fc40007000000 */
[----:B------:R-:W-:Y:S02]  /*1b610*/  FSEL R26, R24, -INF , !P3 ;  /* 0xff800000181a7808 */ /* 0x000fe40005800000 */
[----:B------:R-:W-:Y:S02]  /*1b620*/  FSEL R23, R23, -INF , !P4 ;  /* 0xff80000017177808 */ /* 0x000fe40006000000 */
[----:B------:R-:W-:Y:S02]  /*1b630*/  FSEL R27, R25, -INF , !P1 ;  /* 0xff800000191b7808 */ /* 0x000fe40004800000 */
[CC--:B------:R-:W-:Y:S02]  /*1b640*/  ISETP.GE.AND P6, PT, R7.reuse, R170.reuse, PT ;  /* 0x000000aa0700720c */ /* 0x0c0fe40003fc6270 */
[-C--:B------:R-:W-:Y:S01]  /*1b650*/  ISETP.GE.AND P3, PT, R7, R171.reuse, PT ;  /* 0x000000ab0700720c */ /* 0x080fe20003f66270 */
[----:B------:R-:W-:Y:S01]  /*1b660*/  VIADD R7, R8, 0x28 ;  /* 0x0000002808077836 */ /* 0x000fe20000000000 */
[----:B------:R-:W-:Y:S01]  /*1b670*/  ISETP.GE.AND P4, PT, R20, R170, PT ;  /* 0x000000aa1400720c */ /* 0x000fe20003f86270 */
[-C--:B--2---:R-:W-:Y:S01]  /*1b680*/  FMUL.FTZ R176, R188, R0.reuse ;  /* 0x00000000bcb07220 */ /* 0x084fe20000410000 */
[----:B------:R-:W-:Y:S01]  /*1b690*/  ISETP.GE.AND P1, PT, R20, R171, PT ;  /* 0x000000ab1400720c */ /* 0x000fe20003f26270 */
[----:B------:R-:W-:Y:S01]  /*1b6a0*/  VIADD R6, R8, 0x21 ;  /* 0x0000002108067836 */ /* 0x000fe20000000000 */
[----:B------:R2:W4:Y:S01]  /*1b6b0*/  MUFU.TANH R196, R192 ;  /* 0x000000c000c47308 */ /* 0x0005220000002400 */
[-C--:B------:R-:W-:Y:S01]  /*1b6c0*/  FMUL.FTZ R10, R182, R0.reuse ;  /* 0x00000000b60a7220 */ /* 0x080fe20000410000 */
[-C--:B------:R-:W-:Y:S01]  /*1b6d0*/  FMUL.FTZ R181, R181, R0.reuse ;  /* 0x00000000b5b57220 */ /* 0x080fe20000410000 */
[-C--:B------:R-:W-:Y:S01]  /*1b6e0*/  FMUL.FTZ R183, R183, R0.reuse ;  /* 0x00000000b7b77220 */ /* 0x080fe20000410000 */
[----:B------:R-:W-:Y:S01]  /*1b6f0*/  FSEL R20, R17, -INF , !P4 ;  /* 0xff80000011147808 */ /* 0x000fe20006000000 */
[----:B------:R-:W-:Y:S01]  /*1b700*/  FMUL.FTZ R180, R180, R0 ;  /* 0x00000000b4b47220 */ /* 0x000fe20000410000 */
[----:B------:R-:W-:-:S02]  /*1b710*/  FSEL R24, R28, -INF , !P1 ;  /* 0xff8000001c187808 */ /* 0x000fc40004800000 */
[----:B------:R-:W5:Y:S01]  /*1b720*/  MUFU.TANH R193, R193 ;  /* 0x000000c100c17308 */ /* 0x000f620000002400 */
[----:B------:R-:W-:Y:S02]  /*1b730*/  FSEL R21, R16, -INF , !P5 ;  /* 0xff80000010157808 */ /* 0x000fe40006800000 */
[C---:B------:R-:W-:Y:S02]  /*1b740*/  ISETP.GE.AND P4, PT, R7.reuse, R170, PT ;  /* 0x000000aa0700720c */ /* 0x040fe40003f86270 */
[----:B------:R-:W-:-:S03]  /*1b750*/  ISETP.GE.AND P1, PT, R7, R171, PT ;  /* 0x000000ab0700720c */ /* 0x000fc60003f26270 */
[----:B------:R-:W5:Y:S01]  /*1b760*/  MUFU.TANH R176, R176 ;  /* 0x000000b000b07308 */ /* 0x000f620000002400 */
[----:B--2---:R-:W-:Y:S01]  /*1b770*/  FMUL.FTZ R192, R195, R0 ;  /* 0x00000000c3c07220 */ /* 0x004fe20000410000 */
[----:B------:R-:W-:Y:S01]  /*1b780*/  ISETP.GE.AND P5, PT, R6, R170, PT ;  /* 0x000000aa0600720c */ /* 0x000fe20003fa6270 */
[----:B------:R-:W-:Y:S02]  /*1b790*/  VIADD R7, R8, 0x30 ;  /* 0x0000003008077836 */ /* 0x000fe40000000000 */
[-C--:B------:R-:W-:Y:S01]  /*1b7a0*/  FMUL.FTZ R177, R177, R0.reuse ;  /* 0x00000000b1b17220 */ /* 0x080fe20000410000 */
[-C--:B------:R-:W-:Y:S01]  /*1b7b0*/  FMUL.FTZ R174, R178, R0.reuse ;  /* 0x00000000b2ae7220 */ /* 0x080fe20000410000 */
[-C--:B------:R-:W-:Y:S01]  /*1b7c0*/  FMUL.FTZ R173, R179, R0.reuse ;  /* 0x00000000b3ad7220 */ /* 0x080fe20000410000 */
[----:B------:R-:W-:Y:S01]  /*1b7d0*/  FSEL R25, R29, -INF , !P2 ;  /* 0xff8000001d197808 */ /* 0x000fe20005000000 */
[----:B------:R-:W2:Y:S01]  /*1b7e0*/  MUFU.TANH R9, R181 ;  /* 0x000000b500097308 */ /* 0x000ea20000002400 */
[-C--:B------:R-:W-:Y:S01]  /*1b7f0*/  FMUL.FTZ R175, R189, R0.reuse ;  /* 0x00000000bdaf7220 */ /* 0x080fe20000410000 */
[----:B-1----:R-:W-:Y:S01]  /*1b800*/  FSEL R195, R18, -INF , !P5 ;  /* 0xff80000012c37808 */ /* 0x002fe20006800000 */
[-C--:B------:R-:W-:Y:S01]  /*1b810*/  FMUL.FTZ R29, R190, R0.reuse ;  /* 0x00000000be1d7220 */ /* 0x080fe20000410000 */
[----:B------:R-:W-:Y:S01]  /*1b820*/  FMUL.FTZ R28, R191, R0 ;  /* 0x00000000bf1c7220 */ /* 0x000fe20000410000 */
[----:B------:R-:W-:-:S03]  /*1b830*/  ISETP.GE.AND P5, PT, R7, R170, PT ;  /* 0x000000aa0700720c */ /* 0x000fc60003fa6270 */
[----:B------:R-:W1:Y:S01]  /*1b840*/  MUFU.TANH R11, R183 ;  /* 0x000000b7000b7308 */ /* 0x000e620000002400 */
[----:B------:R-:W-:Y:S01]  /*1b850*/  VIADD R0, R8, 0x38 ;  /* 0x0000003808007836 */ /* 0x000fe20000000000 */
[----:B------:R-:W-:-:S06]  /*1b860*/  ISETP.GE.AND P2, PT, R6, R171, PT ;  /* 0x000000ab0600720c */ /* 0x000fcc0003f46270 */
[----:B------:R-:W1:Y:S01]  /*1b870*/  MUFU.TANH R192, R192 ;  /* 0x000000c000c07308 */ /* 0x000e620000002400 */
[----:B---3--:R-:W-:-:S07]  /*1b880*/  FSEL R179, R19, -INF , !P5 ;  /* 0xff80000013b37808 */ /* 0x008fce0006800000 */
[----:B------:R-:W3:Y:S01]  /*1b890*/  MUFU.TANH R194, R180 ;  /* 0x000000b400c27308 */ /* 0x000ee20000002400 */
[----:B------:R-:W-:-:S07]  /*1b8a0*/  VIADD R6, R8, 0x29 ;  /* 0x0000002908067836 */ /* 0x000fce0000000000 */
[----:B------:R-:W3:Y:S01]  /*1b8b0*/  MUFU.TANH R10, R10 ;  /* 0x0000000a000a7308 */ /* 0x000ee20000002400 */
[----:B------:R-:W-:-:S07]  /*1b8c0*/  ISETP.GE.AND P5, PT, R0, R170, PT ;  /* 0x000000aa0000720c */ /* 0x000fce0003fa6270 */
[----:B------:R-:W-:Y:S01]  /*1b8d0*/  MUFU.TANH R177, R177 ;  /* 0x000000b100b17308 */ /* 0x000fe20000002400 */
[----:B----4-:R-:W-:-:S07]  /*1b8e0*/  FSEL R196, R196, -INF , !P6 ;  /* 0xff800000c4c47808 */ /* 0x010fce0007000000 */
[----:B------:R-:W4:Y:S01]  /*1b8f0*/  MUFU.TANH R174, R174 ;  /* 0x000000ae00ae7308 */ /* 0x000f220000002400 */
[----:B-----5:R-:W-:-:S07]  /*1b900*/  FSEL R193, R193, -INF , !P3 ;  /* 0xff800000c1c17808 */ /* 0x020fce0005800000 */
[----:B------:R-:W5:Y:S01]  /*1b910*/  MUFU.TANH R173, R173 ;  /* 0x000000ad00ad7308 */ /* 0x000f620000002400 */
[----:B------:R-:W-:Y:S02]  /*1b920*/  FSEL R176, R176, -INF , !P5 ;  /* 0xff800000b0b07808 */ /* 0x000fe40006800000 */
[C---:B------:R-:W-:Y:S02]  /*1b930*/  ISETP.GE.AND P6, PT, R6.reuse, R170, PT ;  /* 0x000000aa0600720c */ /* 0x040fe40003fc6270 */
[----:B------:R-:W-:-:S03]  /*1b940*/  ISETP.GE.AND P3, PT, R6, R171, PT ;  /* 0x000000ab0600720c */ /* 0x000fc60003f66270 */
[----:B------:R-:W-:Y:S01]  /*1b950*/  MUFU.TANH R2, R2 ;  /* 0x0000000200027308 */ /* 0x000fe20000002400 */
[----:B------:R-:W-:Y:S01]  /*1b960*/  ISETP.GT.AND P5, PT, R244, R231, PT ;  /* 0x000000e7f400720c */ /* 0x000fe20003fa4270 */
[----:B------:R-:W-:-:S06]  /*1b970*/  VIADD R6, R8, 0x31 ;  /* 0x0000003108067836 */ /* 0x000fcc0000000000 */
[----:B------:R-:W-:Y:S01]  /*1b980*/  MUFU.TANH R175, R175 ;  /* 0x000000af00af7308 */ /* 0x000fe20000002400 */
[----:B--2---:R-:W-:-:S07]  /*1b990*/  FSEL R190, R9, -INF , !P6 ;  /* 0xff80000009be7808 */ /* 0x004fce0007000000 */
[----:B------:R-:W2:Y:S01]  /*1b9a0*/  MUFU.TANH R29, R29 ;  /* 0x0000001d001d7308 */ /* 0x000ea20000002400 */
[----:B-1----:R-:W-:-:S07]  /*1b9b0*/  FSEL R188, R11, -INF , !P3 ;  /* 0xff8000000bbc7808 */ /* 0x002fce0005800000 */
[----:B------:R-:W1:Y:S01]  /*1b9c0*/  MUFU.TANH R28, R28 ;  /* 0x0000001c001c7308 */ /* 0x000e620000002400 */
[----:B------:R-:W-:Y:S02]  /*1b9d0*/  FSEL R192, R192, -INF , !P2 ;  /* 0xff800000c0c07808 */ /* 0x000fe40005000000 */
[----:B---3--:R-:W-:Y:S02]  /*1b9e0*/  FSEL R194, R194, -INF , !P4 ;  /* 0xff800000c2c27808 */ /* 0x008fe40006000000 */
[----:B------:R-:W-:Y:S01]  /*1b9f0*/  FSEL R189, R10, -INF , !P1 ;  /* 0xff8000000abd7808 */ /* 0x000fe20004800000 */
[----:B------:R-:W-:Y:S01]  /*1ba00*/  BAR.SYNC.DEFER_BLOCKING 0x0 ;  /* 0x0000000000007b1d */ /* 0x000fe20000010000 */
[C---:B------:R-:W-:Y:S02]  /*1ba10*/  ISETP.GE.AND P6, PT, R8.reuse, R170, PT ;  /* 0x000000aa0800720c */ /* 0x040fe40003fc6270 */
[CC--:B------:R-:W-:Y:S01]  /*1ba20*/  ISETP.GE.AND P3, PT, R8.reuse, R171.reuse, PT ;  /* 0x000000ab0800720c */ /* 0x0c0fe20003f66270 */
[----:B------:R-:W-:Y:S01]  /*1ba30*/  VIADD R8, R8, 0x39 ;  /* 0x0000003908087836 */ /* 0x000fe20000000000 */
[----:B------:R-:W-:-:S02]  /*1ba40*/  ISETP.GE.AND P2, PT, R7, R171, PT ;  /* 0x000000ab0700720c */ /* 0x000fc40003f46270 */
[C---:B------:R-:W-:Y:S02]  /*1ba50*/  ISETP.GE.AND P4, PT, R6.reuse, R170, PT ;  /* 0x000000aa0600720c */ /* 0x040fe40003f86270 */
[-C--:B------:R-:W-:Y:S02]  /*1ba60*/  ISETP.GE.AND P1, PT, R6, R171.reuse, PT ;  /* 0x000000ab0600720c */ /* 0x080fe40003f26270 */
[----:B----4-:R-:W-:Y:S02]  /*1ba70*/  FSEL R174, R174, -INF , !P2 ;  /* 0xff800000aeae7808 */ /* 0x010fe40005000000 */
[----:B------:R-:W-:Y:S02]  /*1ba80*/  FSEL R177, R177, -INF , !P4 ;  /* 0xff800000b1b17808 */ /* 0x000fe40006000000 */
[----:B-----5:R-:W-:Y:S01]  /*1ba90*/  FSEL R173, R173, -INF , !P1 ;  /* 0xff800000adad7808 */ /* 0x020fe20004800000 */
        /* <DEDUP_REMOVED lines=30> */
[-C--:B------:R-:W-:Y:S02]  /*1bc80*/  LOP3.LUT R11, R11, R17.reuse, RZ, 0x3c, !PT ;  /* 0x000000110b0b7212 */ /* 0x080fe400078e3cff */
[----:B------:R-:W-:Y:S02]  /*1bc90*/  ISETP.GE.AND P2, PT, R0, RZ, PT ;  /* 0x000000ff0000720c */ /* 0x000fe40003f46270 */
        /* <DEDUP_REMOVED lines=22> */
[----:B------:R-:W-:Y:S02]  /*1be00*/  @P6 IADD3 R16, R16, 0x1, RZ ;  /* 0x0000000110106810 */ /* 0x000fe40007ffe0ff */
[----:B------:R-:W-:-:S03]  /*1be10*/  @P4 VIADD R10, R10, 0x1 ;  /* 0x000000010a0a4836 */ /* 0x000fc60000000000 */
[----:B------:R-:W-:Y:S02]  /*1be20*/  IMAD.MOV.U32 R7, RZ, RZ, R16 ;  /* 0x000000ffff077224 */ /* 0x000fe400078e0010 */
[----:B------:R-:W-:Y:S02]  /*1be30*/  MOV R8, R10 ;  /* 0x0000000a00087202 */ /* 0x000fe40000000f00 */
[----:B------:R-:W-:Y:S01]  /*1be40*/  @!P2 IMAD.MOV R7, RZ, RZ, -R7 ;  /* 0x000000ffff07a224 */ /* 0x000fe200078e0a07 */
[----:B------:R-:W2:Y:S02]  /*1be50*/  LD.E.64 R10, desc[UR4][R202.64+0x38] ;  /* 0x00003804ca0a7980 */ /* 0x000ea4000c101b00 */
[----:B------:R-:W-:Y:S02]  /*1be60*/  @!P0 IMAD.MOV R8, RZ, RZ, -R8 ;  /* 0x000000ffff088224 */ /* 0x000fe400078e0a08 */
[----:B------:R-:W-:-:S03]  /*1be70*/  SEL R7, R0, R7, !P1 ;  /* 0x0000000700077207 */ /* 0x000fc60004800000 */
[----:B------:R-:W-:Y:S02]  /*1be80*/  SEL R8, R0, R8, !P1 ;  /* 0x0000000800087207 */ /* 0x000fe40004800000 */
        /* <DEDUP_REMOVED lines=20> */
.L_x_4225:
[----:B------:R-:W-:Y:S02]  /*1bfd0*/  R2UR UR4, R200 ;  /* 0x00000000c80472ca */ /* 0x000fe400000e0000 */
[----:B------:R-:W-:-:S13]  /*1bfe0*/  R2UR UR5, R201 ;  /* 0x00000000c90572ca */ /* 0x000fda00000e0000 */
[----:B------:R-:W2:Y:S02]  /*1bff0*/  LD.E R0, desc[UR4][R202.64+0x38] ;  /* 0x00003804ca007980 */ /* 0x000ea4000c101900 */
[----:B--2---:R-:W-:-:S05]  /*1c000*/  IMAD.U32 R0, R0, -0x40, RZ ;  /* 0xffffffc000007824 */ /* 0x004fca00078e00ff */
[----:B------:R-:W-:Y:S02]  /*1c010*/  SHF.R.S32.HI R6, RZ, 0x1f, R0 ;  /* 0x0000001fff067819 */ /* 0x000fe40000011400 */
.L_x_4226:
[----:B------:R-:W-:Y:S05]  /*1c020*/  BSYNC B0 ;  /* 0x0000000000007941 */ /* 0x000fea0003800000 */
.L_x_4224:
[----:B------:R-:W-:Y:S02]  /*1c030*/  LEA R233, P0, R0, R233, 0x1 ;  /* 0x000000e900e97211 */ /* 0x000fe400078008ff */
[C---:B------:R-:W-:Y:S02]  /*1c040*/  R2UR UR14, R200.reuse ;  /* 0x00000000c80e72ca */ /* 0x040fe400000e0000 */
[C---:B------:R-:W-:Y:S02]  /*1c050*/  R2UR UR15, R201.reuse ;  /* 0x00000000c90f72ca */ /* 0x040fe400000e0000 */
[C---:B------:R-:W-:Y:S02]  /*1c060*/  R2UR UR12, R200.reuse ;  /* 0x00000000c80c72ca */ /* 0x040fe400000e0000 */
[----:B------:R-:W-:Y:S02]  /*1c070*/  R2UR UR13, R201 ;  /* 0x00000000c90d72ca */ /* 0x000fe400000e0000 */
[----:B------:R-:W-:-:S02]  /*1c080*/  R2UR UR10, R200 ;  /* 0x00000000c80a72ca */ /* 0x000fc400000e0000 */
[C---:B------:R-:W-:Y:S02]  /*1c090*/  R2UR UR11, R201.reuse ;  /* 0x00000000c90b72ca */ /* 0x040fe400000e0000 */
[----:B------:R-:W-:Y:S02]  /*1c0a0*/  R2UR UR4, R200 ;  /* 0x00000000c80472ca */ /* 0x000fe400000e0000 */
[C---:B------:R-:W-:Y:S02]  /*1c0b0*/  R2UR UR5, R201.reuse ;  /* 0x00000000c90572ca */ /* 0x040fe400000e0000 */
[----:B------:R-:W-:Y:S01]  /*1c0c0*/  LEA.HI.X R232, R0, R232, R6, 0x1, P0 ;  /* 0x000000e800e87211 */ /* 0x000fe200000f0c06 */
[----:B------:R-:W-:Y:S01]  /*1c0d0*/  IMAD.MOV.U32 R6, RZ, RZ, R233 ;  /* 0x000000ffff067224 */ /* 0x000fe200078e00e9 */
[----:B------:R-:W-:Y:S01]  /*1c0e0*/  R2UR UR30, R200 ;  /* 0x00000000c81e72ca */ /* 0x000fe200000e0000 */
[----:B------:R-:W-:Y:S01]  /*1c0f0*/  IMAD.SHL.U32 R0, R166, 0x20, RZ ;  /* 0x00000020a6007824 */ /* 0x000fe200078e00ff */
[----:B------:R-:W-:Y:S01]  /*1c100*/  R2UR UR31, R201 ;  /* 0x00000000c91f72ca */ /* 0x000fe200000e0000 */
[----:B------:R-:W-:Y:S01]  /*1c110*/  IMAD.MOV.U32 R7, RZ, RZ, R232 ;  /* 0x000000ffff077224 */ /* 0x000fe200078e00e8 */
[----:B------:R-:W-:-:S02]  /*1c120*/  R2UR UR28, R200 ;  /* 0x00000000c81c72ca */ /* 0x000fc400000e0000 */
[----:B------:R-:W-:Y:S02]  /*1c130*/  IADD3 R10, P0, R233, R0, RZ ;  /* 0x00000000e90a7210 */ /* 0x000fe40007f1e0ff */
        /* <DEDUP_REMOVED lines=14> */
[C---:B------:R-:W-:Y:S02]  /*1c220*/  R2UR UR20, R200.reuse ;  /* 0x00000000c81472ca */ /* 0x040fe400000e0000 */
[C---:B------:R-:W-:Y:S02]  /*1c230*/  R2UR UR21, R201.reuse ;  /* 0x00000000c91572ca */ /* 0x040fe400000e0000 */
[----:B------:R-:W-:Y:S02]  /*1c240*/  R2UR UR18, R200 ;  /* 0x00000000c81272ca */ /* 0x000fe400000e0000 */
[----:B------:R-:W-:-:S02]  /*1c250*/  R2UR UR19, R201 ;  /* 0x00000000c91372ca */ /* 0x000fc400000e0000 */
[----:B------:R-:W-:Y:S02]  /*1c260*/  R2UR UR16, R200 ;  /* 0x00000000c81072ca */ /* 0x000fe400000e0000 */
[----:B------:R-:W-:Y:S02]  /*1c270*/  R2UR UR17, R201 ;  /* 0x00000000c91172ca */ /* 0x000fe400000e0000 */
[----:B-1----:R-:W-:-:S05]  /*1c280*/  SHF.L.U64.HI R6, R166, 0x5, R167 ;  /* 0x00000005a6067819 */ /* 0x002fca00000102a7 */
[----:B------:R-:W-:Y:S01]  /*1c290*/  IMAD.X R11, R232, 0x1, R6, P0 ;  /* 0x00000001e80b7824 */ /* 0x000fe200000e0606 */
[----:B------:R-:W-:-:S04]  /*1c2a0*/  IADD3 R8, P0, R10, R0, RZ ;  /* 0x000000000a087210 */ /* 0x000fc80007f1e0ff */
[----:B------:R1:W-:Y:S01]  /*1c2b0*/  LDGSTS.E.BYPASS.LTC128B.128 [R239+0x8800], desc[UR30][R10.64] ;  /* 0x088000000aef7fae */ /* 0x0003e2000b901d5e */
[--C-:B------:R-:W-:Y:S01]  /*1c2c0*/  IMAD.X R9, R11, 0x1, R6.reuse, P0 ;  /* 0x000000010b097824 */ /* 0x100fe200000e0606 */
[----:B------:R-:W-:Y:S02]  /*1c2d0*/  IADD3 R16, P0, R8, R0, RZ ;  /* 0x0000000008107210 */ /* 0x000fe40007f1e0ff */
        /* <DEDUP_REMOVED lines=13> */
.L_x_4223:
[----:B------:R-:W-:Y:S05]  /*1c3b0*/  BSYNC B1 ;  /* 0x0000000000017941 */ /* 0x000fea0003800000 */
.L_x_4222:
[----:B------:R-:W-:Y:S01]  /*1c3c0*/  R2UR UR4, R200 ;  /* 0x00000000c80472ca */ /* 0x000fe200000e0000 */
[----:B-1----:R-:W-:Y:S01]  /*1c3d0*/  LDSM.16.MT88.4 R16, [R230+0x10000] ;  /* 0x01000000e610783b */ /* 0x002fe20000004200 */
        /* <DEDUP_REMOVED lines=36> */
[----:B-1----:R-:W-:-:S03]  /*1c620*/  FMNMX.FTZ R6, R8, R6, !PT ;  /* 0x0000000608067209 */ /* 0x002fc60007810000 */
[----:B------:R-:W-:Y:S01]  /*1c630*/  LDSM.16.MT88.4 R8, [R228+0x10000] ;  /* 0x01000000e408783b */ /* 0x000fe20000004200 */
[----:B---3--:R-:W-:-:S03]  /*1c640*/  FMNMX.FTZ R0, R7, R0, !PT ;  /* 0x0000000007007209 */ /* 0x008fc60007810000 */
[----:B------:R-:W1:Y:S04]  /*1c650*/  SHFL.BFLY PT, R171, R6, 0x1, 0x1f ;  /* 0x0c201f0006ab7f89 */ /* 0x000e6800000e0000 */
[----:B------:R-:W3:Y:S01]  /*1c660*/  SHFL.BFLY PT, R170, R0, 0x1, 0x1f ;  /* 0x0c201f0000aa7f89 */ /* 0x000ee200000e0000 */
[----:B-1----:R-:W-:Y:S02]  /*1c670*/  FMNMX.FTZ R171, R6, R171, !PT ;  /* 0x000000ab06ab7209 */ /* 0x002fe40007810000 */
[----:B---3--:R-:W-:Y:S02]  /*1c680*/  FMNMX.FTZ R170, R0, R170, !PT ;  /* 0x000000aa00aa7209 */ /* 0x008fe40007810000 */
[----:B------:R-:W-:Y:S02]  /*1c690*/  FSETP.NEU.FTZ.AND P1, PT, R171, -INF , PT ;  /* 0xff800000ab00780b */ /* 0x000fe40003f3d000 */
[----:B------:R-:W-:Y:S01]  /*1c6a0*/  FSETP.NEU.FTZ.AND P0, PT, R170, -INF , PT ;  /* 0xff800000aa00780b */ /* 0x000fe20003f1d000 */
[C---:B--2---:R-:W-:Y:S01]  /*1c6b0*/  FMUL.FTZ R178, R31.reuse, R171 ;  /* 0x000000ab1fb27220 */ /* 0x044fe20000410000 */
[----:B------:R-:W-:-:S04]  /*1c6c0*/  FMUL.FTZ R30, R31, R170 ;  /* 0x000000aa1f1e7220 */ /* 0x000fc80000410000 */
[----:B------:R-:W-:Y:S02]  /*1c6d0*/  FSEL R178, R178, RZ, P1 ;  /* 0x000000ffb2b27208 */ /* 0x000fe40000800000 */
[----:B------:R-:W-:-:S03]  /*1c6e0*/  FSEL R30, R30, RZ, P0 ;  /* 0x000000ff1e1e7208 */ /* 0x000fc60000000000 */
[-CC-:B------:R-:W-:Y:S01]  /*1c6f0*/  FFMA.FTZ R165, R2, R31.reuse, -R178.reuse ;  /* 0x0000001f02a57223 */ /* 0x180fe200000108b2 */
[-C--:B------:R-:W-:Y:S01]  /*1c700*/  FFMA.FTZ R34, R12, R31.reuse, -R178 ;  /* 0x0000001f0c227223 */ /* 0x080fe200000108b2 */
[-C--:B------:R-:W-:Y:S01]  /*1c710*/  FFMA.FTZ R2, R4, R31.reuse, -R30 ;  /* 0x0000001f04027223 */ /* 0x080fe2000001081e */
[----:B------:R-:W-:Y:S01]  /*1c720*/  FSEL R4, R171, RZ, P1 ;  /* 0x000000ffab047208 */ /* 0x000fe20000800000 */
[-C--:B------:R-:W-:Y:S01]  /*1c730*/  FFMA.FTZ R33, R13, R31.reuse, -R178 ;  /* 0x0000001f0d217223 */ /* 0x080fe200000108b2 */
[-C--:B------:R-:W-:Y:S01]  /*1c740*/  FFMA.FTZ R0, R14, R31.reuse, -R30 ;  /* 0x0000001f0e007223 */ /* 0x080fe2000001081e */
[-C--:B------:R-:W-:Y:S01]  /*1c750*/  FFMA.FTZ R35, R5, R31.reuse, -R178 ;  /* 0x0000001f05237223 */ /* 0x080fe200000108b2 */
[----:B------:R-:W-:Y:S01]  /*1c760*/  FSEL R5, R170, RZ, P0 ;  /* 0x000000ffaa057208 */ /* 0x000fe20000000000 */
[----:B------:R-:W-:Y:S01]  /*1c770*/  FADD.FTZ R4, R164, -R4 ;  /* 0x80000004a4047221 */ /* 0x000fe20000010000 */
[-CC-:B------:R-:W-:Y:S01]  /*1c780*/  FFMA.FTZ R164, R15, R31.reuse, -R30.reuse ;  /* 0x0000001f0fa47223 */ /* 0x180fe2000001081e */
[-C--:B------:R-:W-:Y:S01]  /*1c790*/  FFMA.FTZ R32, R32, R31.reuse, -R30 ;  /* 0x0000001f20207223 */ /* 0x080fe2000001081e */
[----:B------:R-:W1:Y:S01]  /*1c7a0*/  LDSM.16.MT88.4 R12, [R229+0x10000] ;  /* 0x01000000e50c783b */ /* 0x000e620000004200 */
[----:B------:R-:W-:Y:S01]  /*1c7b0*/  FADD.FTZ R5, R3, -R5 ;  /* 0x8000000503057221 */ /* 0x000fe20000010000 */
[----:B------:R-:W-:Y:S01]  /*1c7c0*/  FMUL.FTZ R4, R31, R4 ;  /* 0x000000041f047220 */ /* 0x000fe20000410000 */
[----:B------:R-:W-:Y:S01]  /*1c7d0*/  MUFU.EX2 R165, R165 ;  /* 0x000000a500a57308 */ /* 0x000fe20000000800 */
[--C-:B------:R-:W-:Y:S01]  /*1c7e0*/  FFMA.FTZ R180, R23, R31, -R178.reuse ;  /* 0x0000001f17b47223 */ /* 0x100fe200000108b2 */
[----:B------:R-:W-:Y:S01]  /*1c7f0*/  FMUL.FTZ R3, R31, R5 ;  /* 0x000000051f037220 */ /* 0x000fe20000410000 */
[-CC-:B------:R-:W-:Y:S01]  /*1c800*/  FFMA.FTZ R182, R22, R31.reuse, -R178.reuse ;  /* 0x0000001f16b67223 */ /* 0x180fe200000108b2 */
[-CC-:B------:R-:W-:Y:S01]  /*1c810*/  FFMA.FTZ R181, R21, R31.reuse, -R178.reuse ;  /* 0x0000001f15b57223 */ /* 0x180fe200000108b2 */
[-C--:B------:R-:W-:Y:S01]  /*1c820*/  FFMA.FTZ R183, R20, R31.reuse, -R178 ;  /* 0x0000001f14b77223 */ /* 0x080fe200000108b2 */
[-CC-:B------:R-:W-:Y:S01]  /*1c830*/  FFMA.FTZ R184, R27, R31.reuse, -R30.reuse ;  /* 0x0000001f1bb87223 */ /* 0x180fe2000001081e */
[----:B------:R-:W-:Y:S01]  /*1c840*/  LDSM.16.MT88.4 R20, [R227+0x16000] ;  /* 0x01600000e314783b */ /* 0x000fe20000004200 */
[----:B------:R-:W-:Y:S01]  /*1c850*/  MUFU.EX2 R35, R35 ;  /* 0x0000002300237308 */ /* 0x000fe20000000800 */
[-CC-:B------:R-:W-:Y:S01]  /*1c860*/  FFMA.FTZ R186, R26, R31.reuse, -R30.reuse ;  /* 0x0000001f1aba7223 */ /* 0x180fe2000001081e */
[-CC-:B------:R-:W-:Y:S01]  /*1c870*/  FFMA.FTZ R185, R25, R31.reuse, -R30.reuse ;  /* 0x0000001f19b97223 */ /* 0x180fe2000001081e */
[-C--:B------:R-:W-:Y:S01]  /*1c880*/  FFMA.FTZ R187, R24, R31.reuse, -R30 ;  /* 0x0000001f18bb7223 */ /* 0x080fe2000001081e */
[-CC-:B------:R-:W-:Y:S01]  /*1c890*/  FFMA.FTZ R191, R196, R31.reuse, -R178.reuse ;  /* 0x0000001fc4bf7223 */ /* 0x180fe200000108b2 */
[----:B------:R-:W-:Y:S01]  /*1c8a0*/  LDSM.16.MT88.4 R24, [R227+0x10800] ;  /* 0x01080000e318783b */ /* 0x000fe20000004200 */
        /* <DEDUP_REMOVED lines=12> */
[-C--:B------:R-:W-:Y:S01]  /*1c970*/  FFMA.FTZ R175, R175, R31.reuse, -R178 ;  /* 0x0000001fafaf7223 */ /* 0x080fe200000108b2 */
[-CC-:B------:R-:W-:Y:S01]  /*1c980*/  FFMA.FTZ R174, R174, R31.reuse, -R30.reuse ;  /* 0x0000001faeae7223 */ /* 0x180fe2000001081e */
[-CC-:B------:R-:W-:Y:S01]  /*1c990*/  FFMA.FTZ R173, R173, R31.reuse, -R30.reuse ;  /* 0x0000001fadad7223 */ /* 0x180fe2000001081e */
[-CC-:B------:R-:W-:Y:S01]  /*1c9a0*/  FFMA.FTZ R178, R29, R31.reuse, -R30.reuse ;  /* 0x0000001f1db27223 */ /* 0x180fe2000001081e */
[----:B------:R-:W-:-:S02]  /*1c9b0*/  FFMA.FTZ R196, R28, R31, -R30 ;  /* 0x0000001f1cc47223 */ /* 0x000fc4000001081e */
[----:B------:R-:W-:Y:S01]  /*1c9c0*/  MUFU.EX2 R32, R32 ;  /* 0x0000002000207308 */ /* 0x000fe20000000800 */
[----:B------:R-:W-:Y:S07]  /*1c9d0*/  LDSM.16.MT88.4 R28, [R228+0x15800] ;  /* 0x01580000e41c783b */ /* 0x000fee0000004200 */
        /* <DEDUP_REMOVED lines=147> */
[----:B------:R-:W-:Y:S01]  /*1d310*/  MUFU.EX2 R182, R182 ;  /* 0x000000b600b67308 */ /* 0x000fe20000000800 */
[-C--:B------:R-:W-:Y:S01]  /*1d320*/  FMUL.FTZ R100, R100, R172.reuse ;  /* 0x000000ac64647220 */ /* 0x080fe20000410000 */
[-C--:B------:R-:W-:Y:S01]  /*1d330*/  FMUL.FTZ R101, R101, R172.reuse ;  /* 0x000000ac65657220 */ /* 0x080fe20000410000 */
[C---:B------:R-:W-:Y:S01]  /*1d340*/  HMMA.16816.F32.BF16 R56, R4.reuse, R18, R56 ;  /* 0x000000120438723c */ /* 0x040fe20000041838 */
[----:B------:R-:W4:Y:S01]  /*1d350*/  LDSM.16.MT88.4 R16, [R229+0x14000] ;  /* 0x01400000e510783b */ /* 0x000f220000004200 */
        /* <DEDUP_REMOVED lines=15> */
[C---:B-1----:R-:W-:Y:S01]  /*1d450*/  HMMA.16816.F32.BF16 R84, R4.reuse, R12, R84 ;  /* 0x0000000c0454723c */ /* 0x042fe20000041854 */
[-C--:B------:R-:W-:Y:S01]  /*1d460*/  FMUL.FTZ R131, R131, R3.reuse ;  /* 0x0000000383837220 */ /* 0x080fe20000410000 */
[----:B------:R-:W-:Y:S01]  /*1d470*/  FFMA.FTZ R165, R250, R172, R165 ;  /* 0x000000acfaa57223 */ /* 0x000fe200000100a5 */
[----:B------:R-:W-:Y:S01]  /*1d480*/  FFMA.FTZ R3, R249, R3, R32 ;  /* 0x00000003f9037223 */ /* 0x000fe20000010020 */
[----:B------:R-:W1:Y:S02]  /*1d490*/  MUFU.EX2 R184, R184 ;  /* 0x000000b800b87308 */ /* 0x000e640000000800 */
[----:B------:R-:W-:Y:S01]  /*1d4a0*/  HMMA.16816.F32.BF16 R88, R4, R14, R88 ;  /* 0x0000000e0458723c */ /* 0x000fe20000041858 */
[----:B------:R-:W5:Y:S01]  /*1d4b0*/  LDSM.16.MT88.4 R12, [R229+0x16000] ;  /* 0x01600000e50c783b */ /* 0x000f620000004200 */
[----:B------:R-:W-:Y:S01]  /*1d4c0*/  FADD.FTZ R165, R35, R165 ;  /* 0x000000a523a57221 */ /* 0x000fe20000010000 */
[----:B------:R-:W-:-:S03]  /*1d4d0*/  FADD.FTZ R3, R2, R3 ;  /* 0x0000000302037221 */ /* 0x000fc60000010000 */
[----:B---3--:R-:W-:Y:S01]  /*1d4e0*/  HMMA.16816.F32.BF16 R92, R4, R8, R92 ;  /* 0x00000008045c723c */ /* 0x008fe2000004185c */
[----:B------:R-:W3:Y:S01]  /*1d4f0*/  MUFU.EX2 R186, R186 ;  /* 0x000000ba00ba7308 */ /* 0x000ee20000000800 */
[----:B------:R-:W-:Y:S01]  /*1d500*/  FADD.FTZ R165, R34, R165 ;  /* 0x000000a522a57221 */ /* 0x000fe20000010000 */
[----:B------:R-:W-:-:S03]  /*1d510*/  FADD.FTZ R3, R0, R3 ;  /* 0x0000000300037221 */ /* 0x000fc60000010000 */
[C---:B------:R-:W-:Y:S01]  /*1d520*/  HMMA.16816.F32.BF16 R96, R4.reuse, R10, R96 ;  /* 0x0000000a0460723c */ /* 0x040fe20000041860 */
[----:B------:R-:W3:Y:S01]  /*1d530*/  LDSM.16.MT88.4 R8, [R228+0x16000] ;  /* 0x01600000e408783b */ /* 0x000ee20000004200 */
[----:B------:R-:W-:Y:S01]  /*1d540*/  FADD.FTZ R165, R33, R165 ;  /* 0x000000a521a57221 */ /* 0x000fe20000010000 */
[----:B------:R-:W-:Y:S01]  /*1d550*/  MUFU.EX2 R185, R185 ;  /* 0x000000b900b97308 */ /* 0x000fe20000000800 */
[----:B------:R-:W-:Y:S01]  /*1d560*/  FADD.FTZ R3, R164, R3 ;  /* 0x00000003a4037221 */ /* 0x000fe20000010000 */
[----:B------:R-:W-:Y:S01]  /*1d570*/  MOV R164, R171 ;  /* 0x000000ab00a47202 */ /* 0x000fe20000000f00 */
[----:B----4-:R-:W-:Y:S01]  /*1d580*/  HMMA.16816.F32.BF16 R76, R4, R16, R76 ;  /* 0x00000010044c723c */ /* 0x010fe2000004184c */
[----:B--2---:R-:W-:Y:S01]  /*1d590*/  FADD.FTZ R165, R180, R165 ;  /* 0x000000a5b4a57221 */ /* 0x004fe20000010000 */
[----:B-1----:R-:W-:-:S03]  /*1d5a0*/  FADD.FTZ R3, R184, R3 ;  /* 0x00000003b8037221 */ /* 0x002fc60000010000 */
[----:B------:R-:W1:Y:S01]  /*1d5b0*/  MUFU.EX2 R187, R187 ;  /* 0x000000bb00bb7308 */ /* 0x000e620000000800 */
[C---:B------:R-:W-:Y:S01]  /*1d5c0*/  HMMA.16816.F32.BF16 R80, R4.reuse, R18, R80 ;  /* 0x000000120450723c */ /* 0x040fe20000041850 */
[----:B------:R-:W2:Y:S05]  /*1d5d0*/  LDSM.16.MT88.4 R16, [R230+0x16000] ;  /* 0x01600000e610783b */ /* 0x000eaa0000004200 */
[C---:B------:R-:W-:Y:S01]  /*1d5e0*/  HMMA.16816.F32.BF16 R124, R4.reuse, R20, R124 ;  /* 0x00000014047c723c */ /* 0x040fe2000004187c */
[----:B------:R-:W4:Y:S05]  /*1d5f0*/  MUFU.EX2 R191, R191 ;  /* 0x000000bf00bf7308 */ /* 0x000f2a0000000800 */
[C---:B------:R-:W-:Y:S01]  /*1d600*/  HMMA.16816.F32.BF16 R128, R4.reuse, R22, R128 ;  /* 0x000000160480723c */ /* 0x040fe20000041880 */
[----:B------:R-:W-:Y:S02]  /*1d610*/  LDSM.16.MT88.4 R20, [R228+0x12800] ;  /* 0x01280000e414783b */ /* 0x000fe40000004200 */
[----:B------:R-:W-:Y:S03]  /*1d620*/  MUFU.EX2 R195, R195 ;  /* 0x000000c300c37308 */ /* 0x000fe60000000800 */
[C---:B-----5:R-:W-:Y:S05]  /*1d630*/  HMMA.16816.F32.BF16 R108, R4.reuse, R12, R108 ;  /* 0x0000000c046c723c */ /* 0x060fea000004186c */
[----:B------:R-:W-:Y:S01]  /*1d640*/  MUFU.EX2 R194, R194 ;  /* 0x000000c200c27308 */ /* 0x000fe20000000800 */
[C---:B------:R-:W-:Y:S01]  /*1d650*/  HMMA.16816.F32.BF16 R112, R4.reuse, R14, R112 ;  /* 0x0000000e0470723c */ /* 0x040fe20000041870 */
[----:B------:R-:W5:Y:S05]  /*1d660*/  LDSM.16.MT88.4 R12, [R230+0x10800] ;  /* 0x01080000e60c783b */ /* 0x000f6a0000004200 */
[C---:B---3--:R-:W-:Y:S01]  /*1d670*/  HMMA.16816.F32.BF16 R116, R4.reuse, R8, R116 ;  /* 0x000000080474723c */ /* 0x048fe20000041874 */
[----:B------:R-:W-:Y:S05]  /*1d680*/  MUFU.EX2 R190, R190 ;  /* 0x000000be00be7308 */ /* 0x000fea0000000800 */
[C---:B------:R-:W-:Y:S01]  /*1d690*/  HMMA.16816.F32.BF16 R120, R4.reuse, R10, R120 ;  /* 0x0000000a0478723c */ /* 0x040fe20000041878 */
[----:B------:R-:W3:Y:S02]  /*1d6a0*/  LDSM.16.MT88.4 R8, [R229+0x10800] ;  /* 0x01080000e508783b */ /* 0x000ee40000004200 */
[----:B------:R-:W4:Y:S03]  /*1d6b0*/  MUFU.EX2 R193, R193 ;  /* 0x000000c100c17308 */ /* 0x000f260000000800 */
[C---:B--2---:R-:W-:Y:S05]  /*1d6c0*/  HMMA.16816.F32.BF16 R100, R4.reuse, R16, R100 ;  /* 0x000000100464723c */ /* 0x044fea0000041864 */
[----:B------:R-:W2:Y:S01]  /*1d6d0*/  MUFU.EX2 R192, R192 ;  /* 0x000000c000c07308 */ /* 0x000ea20000000800 */
[----:B------:R-:W-:Y:S01]  /*1d6e0*/  HMMA.16816.F32.BF16 R104, R4, R18, R104 ;  /* 0x000000120468723c */ /* 0x000fe20000041868 */
[----:B------:R-:W2:Y:S06]  /*1d6f0*/  LDSM.16.MT88.4 R16, [R228+0x10800] ;  /* 0x01080000e410783b */ /* 0x000eac0000004200 */
[----:B------:R-:W-:Y:S01]  /*1d700*/  F2FP.BF16.F32.PACK_AB R4, R182, R180 ;  /* 0x000000b4b604723e */ /* 0x000fe200000010ff */
[----:B------:R-:W-:Y:S01]  /*1d710*/  MUFU.EX2 R189, R189 ;  /* 0x000000bd00bd7308 */ /* 0x000fe20000000800 */
[----:B------:R-:W-:Y:S01]  /*1d720*/  F2FP.BF16.F32.PACK_AB R5, R186, R184 ;  /* 0x000000b8ba05723e */ /* 0x000fe200000010ff */
[----:B------:R-:W-:Y:S01]  /*1d730*/  FADD.FTZ R182, R182, R165 ;  /* 0x000000a5b6b67221 */ /* 0x000fe20000010000 */
[----:B------:R-:W-:Y:S01]  /*1d740*/  F2FP.BF16.F32.PACK_AB R6, R183, R181 ;  /* 0x000000b5b706723e */ /* 0x000fe200000010ff */
[----:B------:R-:W-:Y:S01]  /*1d750*/  FADD.FTZ R186, R186, R3 ;  /* 0x00000003baba7221 */ /* 0x000fe20000010000 */
[----:B-1----:R-:W-:Y:S01]  /*1d760*/  F2FP.BF16.F32.PACK_AB R7, R187, R185 ;  /* 0x000000b9bb07723e */ /* 0x002fe200000010ff */
[----:B------:R-:W-:Y:S01]  /*1d770*/  FADD.FTZ R182, R181, R182 ;  /* 0x000000b6b5b67221 */ /* 0x000fe20000010000 */
[----:B------:R-:W-:Y:S01]  /*1d780*/  MOV R3, R170 ;  /* 0x000000aa00037202 */ /* 0x000fe20000000f00 */
[----:B------:R-:W1:Y:S01]  /*1d790*/  MUFU.EX2 R188, R188 ;  /* 0x000000bc00bc7308 */ /* 0x000e620000000800 */
[----:B------:R-:W-:Y:S01]  /*1d7a0*/  FADD.FTZ R186, R185, R186 ;  /* 0x000000bab9ba7221 */ /* 0x000fe20000010000 */
[----:B------:R-:W-:-:S02]  /*1d7b0*/  FADD.FTZ R183, R183, R182 ;  /* 0x000000b6b7b77221 */ /* 0x000fc40000010000 */
[C---:B-----5:R-:W-:Y:S01]  /*1d7c0*/  HMMA.16816.F32.BF16 R160, R4.reuse, R12, R160 ;  /* 0x0000000c04a0723c */ /* 0x060fe200000418a0 */
[----:B------:R-:W-:Y:S01]  /*1d7d0*/  FADD.FTZ R187, R187, R186 ;  /* 0x000000babbbb7221 */ /* 0x000fe20000010000 */
[----:B----4-:R-:W-:Y:S02]  /*1d7e0*/  FADD.FTZ R183, R191, R183 ;  /* 0x000000b7bfb77221 */ /* 0x010fe40000010000 */
[----:B------:R-:W4:Y:S01]  /*1d7f0*/  MUFU.EX2 R179, R179 ;  /* 0x000000b300b37308 */ /* 0x000f220000000800 */
[----:B------:R-:W-:Y:S01]  /*1d800*/  FADD.FTZ R187, R193, R187 ;  /* 0x000000bbc1bb7221 */ /* 0x000fe20000010000 */
[C---:B------:R-:W-:Y:S01]  /*1d810*/  HMMA.16816.F32.BF16 R156, R4.reuse, R14, R156 ;  /* 0x0000000e049c723c */ /* 0x040fe2000004189c */
[----:B------:R-:W5:Y:S05]  /*1d820*/  LDSM.16.MT88.4 R12, [R230+0x12800] ;  /* 0x01280000e60c783b */ /* 0x000f6a0000004200 */
[C---:B---3--:R-:W-:Y:S01]  /*1d830*/  HMMA.16816.F32.BF16 R152, R4.reuse, R8, R152 ;  /* 0x000000080498723c */ /* 0x048fe20000041898 */
[----:B------:R-:W-:Y:S05]  /*1d840*/  MUFU.EX2 R177, R177 ;  /* 0x000000b100b17308 */ /* 0x000fea0000000800 */
[C---:B------:R-:W-:Y:S01]  /*1d850*/  HMMA.16816.F32.BF16 R148, R4.reuse, R10, R148 ;  /* 0x0000000a0494723c */ /* 0x040fe20000041894 */
[----:B------:R-:W3:Y:S02]  /*1d860*/  LDSM.16.MT88.4 R8, [R229+0x12800] ;  /* 0x01280000e508783b */ /* 0x000ee40000004200 */
[----:B------:R-:W-:Y:S03]  /*1d870*/  MUFU.EX2 R176, R176 ;  /* 0x000000b000b07308 */ /* 0x000fe60000000800 */
[C---:B--2---:R-:W-:Y:S05]  /*1d880*/  HMMA.16816.F32.BF16 R144, R4.reuse, R16, R144 ;  /* 0x000000100490723c */ /* 0x044fea0000041890 */
[----:B------:R-:W-:Y:S01]  /*1d890*/  MUFU.EX2 R175, R175 ;  /* 0x000000af00af7308 */ /* 0x000fe20000000800 */
[C---:B------:R-:W-:Y:S01]  /*1d8a0*/  HMMA.16816.F32.BF16 R140, R4.reuse, R18, R140 ;  /* 0x00000012048c723c */ /* 0x040fe2000004188c */
[----:B------:R-:W2:Y:S05]  /*1d8b0*/  LDSM.16.MT88.4 R16, [R227+0x12800] ;  /* 0x01280000e310783b */ /* 0x000eaa0000004200 */
[C---:B------:R-:W-:Y:S01]  /*1d8c0*/  HMMA.16816.F32.BF16 R52, R4.reuse, R20, R52 ;  /* 0x000000140434723c */ /* 0x040fe20000041834 */
[----:B------:R-:W4:Y:S05]  /*1d8d0*/  MUFU.EX2 R174, R174 ;  /* 0x000000ae00ae7308 */ /* 0x000f2a0000000800 */
[C---:B------:R-:W-:Y:S01]  /*1d8e0*/  HMMA.16816.F32.BF16 R56, R4.reuse, R22, R56 ;  /* 0x000000160438723c */ /* 0x040fe20000041838 */
[----:B------:R-:W-:Y:S02]  /*1d8f0*/  LDSM.16.MT88.4 R20, [R227+0x14800] ;  /* 0x01480000e314783b */ /* 0x000fe40000004200 */
[----:B------:R-:W4:Y:S03]  /*1d900*/  MUFU.EX2 R173, R173 ;  /* 0x000000ad00ad7308 */ /* 0x000f260000000800 */
[C---:B-----5:R-:W-:Y:S05]  /*1d910*/  HMMA.16816.F32.BF16 R36, R4.reuse, R12, R36 ;  /* 0x0000000c0424723c */ /* 0x060fea0000041824 */
[----:B------:R-:W5:Y:S01]  /*1d920*/  MUFU.EX2 R178, R178 ;  /* 0x000000b200b27308 */ /* 0x000f620000000800 */
[C---:B------:R-:W-:Y:S01]  /*1d930*/  HMMA.16816.F32.BF16 R40, R4.reuse, R14, R40 ;  /* 0x0000000e0428723c */ /* 0x040fe20000041828 */
[----:B------:R-:W1:Y:S05]  /*1d940*/  LDSM.16.MT88.4 R12, [R229+0x14800] ;  /* 0x01480000e50c783b */ /* 0x000e6a0000004200 */
[C---:B---3--:R-:W-:Y:S01]  /*1d950*/  HMMA.16816.F32.BF16 R44, R4.reuse, R8, R44 ;  /* 0x00000008042c723c */ /* 0x048fe2000004182c */
[----:B------:R-:W3:Y:S05]  /*1d960*/  MUFU.EX2 R196, R196 ;  /* 0x000000c400c47308 */ /* 0x000eea0000000800 */
[C---:B------:R-:W-:Y:S01]  /*1d970*/  HMMA.16816.F32.BF16 R48, R4.reuse, R10, R48 ;  /* 0x0000000a0430723c */ /* 0x040fe20000041830 */
[----:B------:R-:W4:Y:S05]  /*1d980*/  LDSM.16.MT88.4 R8, [R228+0x14800] ;  /* 0x01480000e408783b */ /* 0x000f2a0000004200 */
[C---:B------:R-:W-:Y:S06]  /*1d990*/  HMMA.16816.F32.BF16 R136, R4.reuse, R24, R136 ;  /* 0x000000180488723c */ /* 0x040fec0000041888 */
[C---:B------:R-:W-:Y:S01]  /*1d9a0*/  HMMA.16816.F32.BF16 R132, R4.reuse, R26, R132 ;  /* 0x0000001a0484723c */ /* 0x040fe20000041884 */
[----:B------:R-:W5:Y:S05]  /*1d9b0*/  LDSM.16.MT88.4 R24, [R230+0x14800] ;  /* 0x01480000e618783b */ /* 0x000f6a0000004200 */
        /* <DEDUP_REMOVED lines=91> */
[----:B------:R-:W-:Y:S01]  /*1df70*/  HMMA.16816.F32.BF16 R128, R4, R22, R128 ;  /* 0x000000160480723c */ /* 0x000fe20000041880 */
[----:B------:R-:W5:Y:S06]  /*1df80*/  LDSM.16.MT88.4 R20, [R230+0x13800] ;  /* 0x01380000e614783b */ /* 0x000f6c0000004200 */
[----:B------:R-:W-:-:S02]  /*1df90*/  F2FP.BF16.F32.PACK_AB R4, R177, R179 ;  /* 0x000000b3b104723e */ /* 0x000fc400000010ff */
[----:B------:R-:W-:Y:S02]  /*1dfa0*/  F2FP.BF16.F32.PACK_AB R5, R173, R174 ;  /* 0x000000aead05723e */ /* 0x000fe400000010ff */
[----:B------:R-:W-:Y:S02]  /*1dfb0*/  F2FP.BF16.F32.PACK_AB R6, R175, R176 ;  /* 0x000000b0af06723e */ /* 0x000fe400000010ff */
[----:B------:R-:W-:-:S07]  /*1dfc0*/  F2FP.BF16.F32.PACK_AB R7, R196, R178 ;  /* 0x000000b2c407723e */ /* 0x000fce00000010ff */
        /* <DEDUP_REMOVED lines=30> */
[C---:B------:R-:W-:Y:S06]  /*1e1b0*/  HMMA.16816.F32.BF16 R84, R4.reuse, R28, R84 ;  /* 0x0000001c0454723c */ /* 0x040fec0000041854 */
        /* <DEDUP_REMOVED lines=8> */
[C---:B------:R-:W-:Y:S06]  /*1e240*/  HMMA.16816.F32.BF16 R120, R4.reuse, R10, R120 ;  /* 0x0000000a0478723c */ /* 0x040fec0000041878 */
[C---:B-----5:R-:W-:Y:S06]  /*1e250*/  HMMA.16816.F32.BF16 R124, R4.reuse, R20, R124 ;  /* 0x00000014047c723c */ /* 0x060fec000004187c */
[----:B------:R-:W-:-:S15]  /*1e260*/  HMMA.16816.F32.BF16 R128, R4, R22, R128 ;  /* 0x000000160480723c */ /* 0x000fde0000041880 */
[----:B------:R-:W-:-:S09]  /*1e270*/  NOP ;  /* 0x0000000000007918 */ /* 0x000fd20000000000 */
.L_x_4218:
[----:B------:R-:W-:Y:S05]  /*1e280*/  @!P5 BRA `(.L_x_4227) ;  /* 0x0000004000e8d947 */ /* 0x000fea0003800000 */
[C---:B------:R-:W-:Y:S01]  /*1e290*/  SHF.L.U64.HI R245, R168.reuse, 0x5, R169 ;  /* 0x00000005a8f57819 */ /* 0x040fe200000102a9 */
[----:B------:R-:W-:Y:S01]  /*1e2a0*/  IMAD.SHL.U32 R246, R168, 0x20, RZ ;  /* 0x00000020a8f67824 */ /* 0x000fe200078e00ff */
[C---:B------:R-:W-:Y:S01]  /*1e2b0*/  SHF.L.U64.HI R247, R166.reuse, 0x5, R167 ;  /* 0x00000005a6f77819 */ /* 0x040fe200000102a7 */
[----:B------:R-:W-:Y:S01]  /*1e2c0*/  IMAD.SHL.U32 R248, R166, 0x20, RZ ;  /* 0x00000020a6f87824 */ /* 0x000fe200078e00ff */
[----:B------:R-:W-:Y:S01]  /*1e2d0*/  MOV R0, R3 ;  /* 0x0000000300007202 */ /* 0x000fe20000000f00 */
[----:B------:R-:W-:-:S07]  /*1e2e0*/  IMAD.MOV.U32 R2, RZ, RZ, R164 ;  /* 0x000000ffff027224 */ /* 0x000fce00078e00a4 */
.L_x_4236:
        /* <DEDUP_REMOVED lines=81> */
.L_x_4229:
[----:B-1----:R-:W-:Y:S02]  /*1e800*/  R2UR UR4, R170 ;  /* 0x00000000aa0472ca */ /* 0x002fe400000e0000 */
[----:B------:R-:W-:Y:S11]  /*1e810*/  R2UR UR5, R171 ;  /* 0x00000000ab0572ca */ /* 0x000ff600000e0000 */
[----:B------:R-:W-:Y:S02]  /*1e820*/  @!UPT UIADD3 URZ, URZ, URZ, URZ ;  /* 0x0000003f3f3ff290 */ /* 0x000fe4000fffe03f */
[----:B--2---:R-:W2:Y:S02]  /*1e830*/  LD.E R10, desc[UR4][R168.64+0x40] ;  /* 0x00004004a80a7980 */ /* 0x004ea4000c101900 */
[----:B--2---:R-:W-:Y:S05]  /*1e840*/  IMAD.U32 R10, R10, -0x40, RZ ;  /* 0xffffffc00a0a7824 */ /* 0x004fea00078e00ff */
[----:B------:R-:W-:Y:S02]  /*1e850*/  SHF.R.S32.HI R4, RZ, 0x1f, R10 ;  /* 0x0000001fff047819 */ /* 0x000fe4000001140a */
.L_x_4230:
[----:B------:R-:W-:Y:S05]  /*1e860*/  BSYNC B0 ;  /* 0x0000000000007941 */ /* 0x000fea0003800000 */
.L_x_4228:
        /* <DEDUP_REMOVED lines=15> */
[----:B------:R-:W-:Y:S01]  /*1e960*/  R2UR UR30, R170 ;  /* 0x00000000aa1e72ca */ /* 0x000fe200000e0000 */
[----:B------:R-:W-:Y:S01]  /*1e970*/  LDGSTS.E.BYPASS.LTC128B.128 [R239+0x12000], desc[UR36][R242.64+0x80] ;  /* 0x12000080f2ef7fae */ /* 0x000fe2000b901d64 */
[C---:B------:R-:W-:Y:S02]  /*1e980*/  R2UR UR31, R171.reuse ;  /* 0x00000000ab1f72ca */ /* 0x040fe400000e0000 */
[----:B------:R-:W-:Y:S02]  /*1e990*/  IADD3 R6, P0, R246, R242, RZ ;  /* 0x000000f2f6067210 */ /* 0x000fe40007f1e0ff */
[C---:B------:R-:W-:Y:S01]  /*1e9a0*/  R2UR UR28, R170.reuse ;  /* 0x00000000aa1c72ca */ /* 0x040fe200000e0000 */
[----:B------:R-:W-:Y:S01]  /*1e9b0*/  LDGSTS.E.BYPASS.LTC128B.128 [R239+0x14000], desc[UR34][R242.64+0x100] ;  /* 0x14000100f2ef7fae */ /* 0x000fe2000b901d62 */
[----:B------:R-:W-:Y:S01]  /*1e9c0*/  R2UR UR29, R171 ;  /* 0x00000000ab1d72ca */ /* 0x000fe200000e0000 */
[----:B------:R-:W-:Y:S01]  /*1e9d0*/  IMAD.X R7, R245, 0x1, R243, P0 ;  /* 0x00000001f5077824 */ /* 0x000fe200000e06f3 */
[C---:B------:R-:W-:Y:S02]  /*1e9e0*/  R2UR UR26, R170.reuse ;  /* 0x00000000aa1a72ca */ /* 0x040fe400000e0000 */
[----:B------:R-:W-:Y:S01]  /*1e9f0*/  LDGSTS.E.BYPASS.LTC128B.128 [R239+0x16000], desc[UR32][R242.64+0x180] ;  /* 0x16000180f2ef7fae */ /* 0x000fe2000b901d60 */
[C---:B------:R-:W-:Y:S02]  /*1ea00*/  R2UR UR27, R171.reuse ;  /* 0x00000000ab1b72ca */ /* 0x040fe400000e0000 */
[C---:B------:R-:W-:Y:S02]  /*1ea10*/  R2UR UR24, R170.reuse ;  /* 0x00000000aa1872ca */ /* 0x040fe400000e0000 */
[----:B------:R-:W-:Y:S01]  /*1ea20*/  LDGSTS.E.BYPASS.LTC128B.128 [R239+0x10800], desc[UR30][R6.64] ;  /* 0x1080000006ef7fae */ /* 0x000fe2000b901d5e */
[C---:B------:R-:W-:Y:S02]  /*1ea30*/  R2UR UR25, R171.reuse ;  /* 0x00000000ab1972ca */ /* 0x040fe400000e0000 */
[----:B------:R-:W-:Y:S02]  /*1ea40*/  R2UR UR22, R170 ;  /* 0x00000000aa1672ca */ /* 0x000fe400000e0000 */
[C---:B------:R-:W-:Y:S01]  /*1ea50*/  R2UR UR23, R171.reuse ;  /* 0x00000000ab1772ca */ /* 0x040fe200000e0000 */
[----:B------:R-:W-:Y:S01]  /*1ea60*/  LDGSTS.E.BYPASS.LTC128B.128 [R239+0x12800], desc[UR28][R6.64+0x80] ;  /* 0x1280008006ef7fae */ /* 0x000fe2000b901d5c */
[----:B------:R-:W-:Y:S02]  /*1ea70*/  IADD3 R4, P0, R246, R6, RZ ;  /* 0x00000006f6047210 */ /* 0x000fe40007f1e0ff */
[C---:B------:R-:W-:Y:S02]  /*1ea80*/  R2UR UR20, R170.reuse ;  /* 0x00000000aa1472ca */ /* 0x040fe400000e0000 */
        /* <DEDUP_REMOVED lines=20> */
[----:B------:R-:W-:Y:S02]  /*1ebd0*/  R2UR UR4, R170 ;  /* 0x00000000aa0472ca */ /* 0x000fe400000e0000 */
[----:B------:R-:W-:Y:S01]  /*1ebe0*/  LDGSTS.E.BYPASS.LTC128B.128 [R239+0x11800], desc[UR14][R8.64] ;  /* 0x1180000008ef7fae */ /* 0x000fe2000b901d4e */
[----:B------:R-:W-:Y:S02]  /*1ebf0*/  R2UR UR5, R171 ;  /* 0x00000000ab0572ca */ /* 0x000fe400000e0000 */
[----:B------:R-:W-:Y:S02]  /*1ec00*/  ISETP.GT.AND P0, PT, R244, R231, PT ;  /* 0x000000e7f400720c */ /* 0x000fe40003f04270 */
[----:B------:R-:W-:Y:S05]  /*1ec10*/  LDGSTS.E.BYPASS.LTC128B.128 [R239+0x13800], desc[UR12][R8.64+0x80] ;  /* 0x1380008008ef7fae */ /* 0x000fea000b901d4c */
[----:B------:R-:W-:Y:S05]  /*1ec20*/  LDGSTS.E.BYPASS.LTC128B.128 [R239+0x15800], desc[UR10][R8.64+0x100] ;  /* 0x1580010008ef7fae */ /* 0x000fea000b901d4a */
[----:B------:R1:W-:Y:S05]  /*1ec30*/  LDGSTS.E.BYPASS.LTC128B.128 [R239+0x17800], desc[UR4][R8.64+0x180] ;  /* 0x1780018008ef7fae */ /* 0x0003ea000b901d44 */
[----:B------:R-:W-:Y:S05]  /*1ec40*/  LDSM.16.M88.4 R32, [R226] ;  /* 0x00000000e220783b */ /* 0x000fea0000000200 */
[----:B------:R-:W-:Y:S05]  /*1ec50*/  LDSM.16.M88.4 R16, [R225+0x8800] ;  /* 0x00880000e110783b */ /* 0x000fea0000000200 */
[----:B------:R-:W-:Y:S05]  /*1ec60*/  LDSM.16.M88.4 R24, [R225+0x9000] ;  /* 0x00900000e118783b */ /* 0x000fea0000000200 */
[----:B------:R-:W-:Y:S05]  /*1ec70*/  LDSM.16.M88.4 R164, [R225+0x9800] ;  /* 0x00980000e1a4783b */ /* 0x000fea0000000200 */
[----:B------:R-:W-:Y:S05]  /*1ec80*/  LDSM.16.M88.4 R172, [R224] ;  /* 0x00000000e0ac783b */ /* 0x000fea0000000200 */
[----:B-1----:R-:W1:Y:S05]  /*1ec90*/  LDSM.16.M88.4 R8, [R225+0x8000] ;  /* 0x00800000e108783b */ /* 0x002e6a0000000200 */
[----:B------:R-:W0:Y:S05]  /*1eca0*/  LDGDEPBAR ;  /* 0x00000000000079af */ /* 0x000e2a0000000000 */
[----:B------:R-:W2:Y:S05]  /*1ecb0*/  LDSM.16.M88.4 R176, [R223] ;  /* 0x00000000dfb0783b */ /* 0x000eaa0000000200 */
[----:B------:R-:W3:Y:S05]  /*1ecc0*/  LDSM.16.M88.4 R180, [R219] ;  /* 0x00000000dbb4783b */ /* 0x000eea0000000200 */
[----:B------:R-:W4:Y:S05]  /*1ecd0*/  LDSM.16.M88.4 R184, [R218] ;  /* 0x00000000dab8783b */ /* 0x000f2a0000000200 */
[----:B------:R-:W5:Y:S05]  /*1ece0*/  LDSM.16.M88.4 R188, [R217] ;  /* 0x00000000d9bc783b */ /* 0x000f6a0000000200 */
[----:B------:R-:W-:Y:S05]  /*1ecf0*/  LDSM.16.M88.4 R192, [R222] ;  /* 0x00000000dec0783b */ /* 0x000fea0000000200 */
[----:B------:R-:W5:Y:S05]  /*1ed00*/  LDSM.16.M88.4 R196, [R220+0x8000] ;  /* 0x00800000dcc4783b */ /* 0x000f6a0000000200 */
[----:B------:R-:W-:Y:S01]  /*1ed10*/  LDSM.16.M88.4 R200, [R220+0x9000] ;  /* 0x00900000dcc8783b */ /* 0x000fe20000000200 */
[C---:B-1----:R-:W-:Y:S04]  /*1ed20*/  HMMA.16816.F32.BF16 R4, R32.reuse, R8, RZ ;  /* 0x000000082004723c */ /* 0x042fe800000418ff */
[----:B------:R-:W5:Y:S02]  /*1ed30*/  LD.E R3, desc[UR4][R168.64+0x18c] ;  /* 0x00018c04a8037980 */ /* 0x000f64000c101900 */
[C---:B------:R-:W-:Y:S06]  /*1ed40*/  HMMA.16816.F32.BF16 R8, R32.reuse, R10, RZ ;  /* 0x0000000a2008723c */ /* 0x040fec00000418ff */
[C---:B------:R-:W-:Y:S06]  /*1ed50*/  HMMA.16816.F32.BF16 R12, R32.reuse, R16, RZ ;  /* 0x00000010200c723c */ /* 0x040fec00000418ff */
[C---:B------:R-:W-:Y:S06]  /*1ed60*/  HMMA.16816.F32.BF16 R16, R32.reuse, R18, RZ ;  /* 0x000000122010723c */ /* 0x040fec00000418ff */
[C---:B------:R-:W-:Y:S06]  /*1ed70*/  HMMA.16816.F32.BF16 R20, R32.reuse, R24, RZ ;  /* 0x000000182014723c */ /* 0x040fec00000418ff */
[C---:B------:R-:W-:Y:S06]  /*1ed80*/  HMMA.16816.F32.BF16 R24, R32.reuse, R26, RZ ;  /* 0x0000001a2018723c */ /* 0x040fec00000418ff */
[C---:B------:R-:W-:Y:S06]  /*1ed90*/  HMMA.16816.F32.BF16 R28, R32.reuse, R164, RZ ;  /* 0x000000a4201c723c */ /* 0x040fec00000418ff */
[----:B------:R-:W-:Y:S01]  /*1eda0*/  HMMA.16816.F32.BF16 R32, R32, R166, RZ ;  /* 0x000000a62020723c */ /* 0x000fe200000418ff */
[----:B------:R-:W1:Y:S05]  /*1edb0*/  LDSM.16.M88.4 R164, [R220+0x8800] ;  /* 0x00880000dca4783b */ /* 0x000e6a0000000200 */
[C---:B--2---:R-:W-:Y:S06]  /*1edc0*/  HMMA.16816.F32.BF16 R4, R172.reuse, R176, R4 ;  /* 0x000000b0ac04723c */ /* 0x044fec0000041804 */
[C---:B------:R-:W-:Y:S01]  /*1edd0*/  HMMA.16816.F32.BF16 R8, R172.reuse, R178, R8 ;  /* 0x000000b2ac08723c */ /* 0x040fe20000041808 */
[----:B------:R-:W2:Y:S05]  /*1ede0*/  LDSM.16.M88.4 R176, [R220+0x9800] ;  /* 0x00980000dcb0783b */ /* 0x000eaa0000000200 */
[C---:B---3--:R-:W-:Y:S06]  /*1edf0*/  HMMA.16816.F32.BF16 R12, R172.reuse, R180, R12 ;  /* 0x000000b4ac0c723c */ /* 0x048fec000004180c */
[C---:B------:R-:W-:Y:S01]  /*1ee00*/  HMMA.16816.F32.BF16 R16, R172.reuse, R182, R16 ;  /* 0x000000b6ac10723c */ /* 0x040fe20000041810 */
[----:B------:R-:W-:Y:S05]  /*1ee10*/  LDSM.16.M88.4 R180, [R221] ;  /* 0x00000000ddb4783b */ /* 0x000fea0000000200 */
[C---:B----4-:R-:W-:Y:S06]  /*1ee20*/  HMMA.16816.F32.BF16 R20, R172.reuse, R184, R20 ;  /* 0x000000b8ac14723c */ /* 0x050fec0000041814 */
[C---:B------:R-:W-:Y:S01]  /*1ee30*/  HMMA.16816.F32.BF16 R24, R172.reuse, R186, R24 ;  /* 0x000000baac18723c */ /* 0x040fe20000041818 */
[----:B------:R-:W3:Y:S05]  /*1ee40*/  LDSM.16.M88.4 R184, [R216] ;  /* 0x00000000d8b8783b */ /* 0x000eea0000000200 */
[C---:B-----5:R-:W-:Y:S06]  /*1ee50*/  HMMA.16816.F32.BF16 R28, R172.reuse, R188, R28 ;  /* 0x000000bcac1c723c */ /* 0x060fec000004181c */
[----:B------:R-:W-:Y:S01]  /*1ee60*/  HMMA.16816.F32.BF16 R32, R172, R190, R32 ;  /* 0x000000beac20723c */ /* 0x000fe20000041820 */
[----:B------:R-:W4:Y:S05]  /*1ee70*/  LDSM.16.M88.4 R172, [R216+0x800] ;  /* 0x00080000d8ac783b */ /* 0x000f2a0000000200 */
[C---:B------:R-:W-:Y:S01]  /*1ee80*/  HMMA.16816.F32.BF16 R4, R192.reuse, R196, R4 ;  /* 0x000000c4c004723c */ /* 0x040fe20000041804 */
[----:B------:R-:W5:Y:S05]  /*1ee90*/  LDSM.16.M88.4 R188, [R216+0x1000] ;  /* 0x00100000d8bc783b */ /* 0x000f6a0000000200 */
        /* <DEDUP_REMOVED lines=8> */
[C---:B--2---:R-:W-:Y:S06]  /*1ef20*/  HMMA.16816.F32.BF16 R28, R192.reuse, R176, R28 ;  /* 0x000000b0c01c723c */ /* 0x044fec000004181c */
[----:B------:R-:W-:Y:S01]  /*1ef30*/  HMMA.16816.F32.BF16 R32, R192, R178, R32 ;  /* 0x000000b2c020723c */ /* 0x000fe20000041820 */
[----:B------:R-:W-:Y:S05]  /*1ef40*/  LDSM.16.M88.4 R176, [R225+0xb000] ;  /* 0x00b00000e1b0783b */ /* 0x000fea0000000200 */
[C---:B---3--:R-:W-:Y:S01]  /*1ef50*/  HMMA.16816.F32.BF16 R4, R180.reuse, R184, R4 ;  /* 0x000000b8b404723c */ /* 0x048fe20000041804 */
[----:B------:R-:W-:Y:S05]  /*1ef60*/  LDSM.16.M88.4 R192, [R215] ;  /* 0x00000000d7c0783b */ /* 0x000fea0000000200 */
[C---:B------:R-:W-:Y:S01]  /*1ef70*/  HMMA.16816.F32.BF16 R8, R180.reuse, R186, R8 ;  /* 0x000000bab408723c */ /* 0x040fe20000041808 */
[----:B------:R-:W-:Y:S05]  /*1ef80*/  LDSM.16.M88.4 R184, [R225+0xb800] ;  /* 0x00b80000e1b8783b */ /* 0x000fea0000000200 */
[C---:B----4-:R-:W-:Y:S06]  /*1ef90*/  HMMA.16816.F32.BF16 R12, R180.reuse, R172, R12 ;  /* 0x000000acb40c723c */ /* 0x050fec000004180c */
[C---:B------:R-:W-:Y:S01]  /*1efa0*/  HMMA.16816.F32.BF16 R16, R180.reuse, R174, R16 ;  /* 0x000000aeb410723c */ /* 0x040fe20000041810 */
[----:B------:R-:W2:Y:S05]  /*1efb0*/  LDSM.16.M88.4 R172, [R225+0xa800] ;  /* 0x00a80000e1ac783b */ /* 0x000eaa0000000200 */
[C---:B-----5:R-:W-:Y:S06]  /*1efc0*/  HMMA.16816.F32.BF16 R20, R180.reuse, R188, R20 ;  /* 0x000000bcb414723c */ /* 0x060fec0000041814 */
[C---:B------:R-:W-:Y:S01]  /*1efd0*/  HMMA.16816.F32.BF16 R24, R180.reuse, R190, R24 ;  /* 0x000000beb418723c */ /* 0x040fe20000041818 */
[----:B------:R-:W3:Y:S05]  /*1efe0*/  LDSM.16.M88.4 R188, [R224+0x2000] ;  /* 0x00200000e0bc783b */ /* 0x000eea0000000200 */
[C---:B-1----:R-:W-:Y:S06]  /*1eff0*/  HMMA.16816.F32.BF16 R28, R180.reuse, R164, R28 ;  /* 0x000000a4b41c723c */ /* 0x042fec000004181c */
[----:B------:R-:W-:Y:S01]  /*1f000*/  HMMA.16816.F32.BF16 R32, R180, R166, R32 ;  /* 0x000000a6b420723c */ /* 0x000fe20000041820 */
[----:B------:R-:W1:Y:S05]  /*1f010*/  LDSM.16.M88.4 R164, [R214] ;  /* 0x00000000d6a4783b */ /* 0x000e6a0000000200 */
[C---:B------:R-:W-:Y:S01]  /*1f020*/  HMMA.16816.F32.BF16 R4, R196.reuse, R200, R4 ;  /* 0x000000c8c404723c */ /* 0x040fe20000041804 */
[----:B------:R-:W4:Y:S05]  /*1f030*/  LDSM.16.M88.4 R180, [R213] ;  /* 0x00000000d5b4783b */ /* 0x000f2a0000000200 */
[C---:B------:R-:W-:Y:S01]  /*1f040*/  HMMA.16816.F32.BF16 R8, R196.reuse, R202, R8 ;  /* 0x000000cac408723c */ /* 0x040fe20000041808 */
[----:B------:R-:W5:Y:S05]  /*1f050*/  LDSM.16.M88.4 R200, [R212] ;  /* 0x00000000d4c8783b */ /* 0x000f6a0000000200 */
        /* <DEDUP_REMOVED lines=8> */
[----:B------:R-:W2:Y:S05]  /*1f0e0*/  LDSM.16.M88.4 R184, [R220+0xa800] ;  /* 0x00a80000dcb8783b */ /* 0x000eaa0000000200 */
[C---:B---3--:R-:W-:Y:S01]  /*1f0f0*/  HMMA.16816.F32.BF16 R4, R188.reuse, R192, R4 ;  /* 0x000000c0bc04723c */ /* 0x048fe20000041804 */
[----:B------:R-:W3:Y:S05]  /*1f100*/  LDSM.16.M88.4 R196, [R220+0xb000] ;  /* 0x00b00000dcc4783b */ /* 0x000eea0000000200 */
[C---:B------:R-:W-:Y:S01]  /*1f110*/  HMMA.16816.F32.BF16 R8, R188.reuse, R194, R8 ;  /* 0x000000c2bc08723c */ /* 0x040fe20000041808 */
[----:B------:R-:W3:Y:S05]  /*1f120*/  LDSM.16.M88.4 R192, [R220+0xb800] ;  /* 0x00b80000dcc0783b */ /* 0x000eea0000000200 */
[C---:B-1----:R-:W-:Y:S06]  /*1f130*/  HMMA.16816.F32.BF16 R12, R188.reuse, R164, R12 ;  /* 0x000000a4bc0c723c */ /* 0x042fec000004180c */
[C---:B------:R-:W-:Y:S01]  /*1f140*/  HMMA.16816.F32.BF16 R16, R188.reuse, R166, R16 ;  /* 0x000000a6bc10723c */ /* 0x040fe20000041810 */
[----:B------:R-:W-:Y:S05]  /*1f150*/  LDSM.16.M88.4 R164, [R221+0x2000] ;  /* 0x00200000dda4783b */ /* 0x000fea0000000200 */
[C---:B----4-:R-:W-:Y:S06]  /*1f160*/  HMMA.16816.F32.BF16 R20, R188.reuse, R180, R20 ;  /* 0x000000b4bc14723c */ /* 0x050fec0000041814 */
[C---:B------:R-:W-:Y:S01]  /*1f170*/  HMMA.16816.F32.BF16 R24, R188.reuse, R182, R24 ;  /* 0x000000b6bc18723c */ /* 0x040fe20000041818 */
[----:B------:R-:W1:Y:S05]  /*1f180*/  LDSM.16.M88.4 R180, [R216+0x2000] ;  /* 0x00200000d8b4783b */ /* 0x000e6a0000000200 */
[C---:B-----5:R-:W-:Y:S06]  /*1f190*/  HMMA.16816.F32.BF16 R28, R188.reuse, R200, R28 ;  /* 0x000000c8bc1c723c */ /* 0x060fec000004181c */
[----:B------:R-:W-:Y:S01]  /*1f1a0*/  HMMA.16816.F32.BF16 R32, R188, R202, R32 ;  /* 0x000000cabc20723c */ /* 0x000fe20000041820 */
[----:B------:R-:W4:Y:S05]  /*1f1b0*/  LDSM.16.M88.4 R188, [R216+0x2800] ;  /* 0x00280000d8bc783b */ /* 0x000f2a0000000200 */
[C---:B--2---:R-:W-:Y:S01]  /*1f1c0*/  HMMA.16816.F32.BF16 R4, R172.reuse, R176, R4 ;  /* 0x000000b0ac04723c */ /* 0x044fe20000041804 */
[----:B------:R-:W2:Y:S05]  /*1f1d0*/  LDSM.16.M88.4 R200, [R216+0x3000] ;  /* 0x00300000d8c8783b */ /* 0x000eaa0000000200 */
[C---:B------:R-:W-:Y:S01]  /*1f1e0*/  HMMA.16816.F32.BF16 R8, R172.reuse, R178, R8 ;  /* 0x000000b2ac08723c */ /* 0x040fe20000041808 */
[----:B------:R-:W5:Y:S05]  /*1f1f0*/  LDSM.16.M88.4 R176, [R216+0x3800] ;  /* 0x00380000d8b0783b */ /* 0x000f6a0000000200 */
        /* <DEDUP_REMOVED lines=8> */
[----:B------:R-:W3:Y:S05]  /*1f280*/  LDSM.16.M88.4 R172, [R225+0xc800] ;  /* 0x00c80000e1ac783b */ /* 0x000eea0000000200 */
[C---:B-1----:R-:W-:Y:S01]  /*1f290*/  HMMA.16816.F32.BF16 R4, R164.reuse, R180, R4 ;  /* 0x000000b4a404723c */ /* 0x042fe20000041804 */
[----:B------:R-:W1:Y:S05]  /*1f2a0*/  LDSM.16.M88.4 R192, [R225+0xd000] ;  /* 0x00d00000e1c0783b */ /* 0x000e6a0000000200 */
[C---:B------:R-:W-:Y:S01]  /*1f2b0*/  HMMA.16816.F32.BF16 R8, R164.reuse, R182, R8 ;  /* 0x000000b6a408723c */ /* 0x040fe20000041808 */
[----:B------:R-:W1:Y:S05]  /*1f2c0*/  LDSM.16.M88.4 R180, [R225+0xd800] ;  /* 0x00d80000e1b4783b */ /* 0x000e6a0000000200 */
[C---:B----4-:R-:W-:Y:S06]  /*1f2d0*/  HMMA.16816.F32.BF16 R12, R164.reuse, R188, R12 ;  /* 0x000000bca40c723c */ /* 0x050fec000004180c */
[C---:B------:R-:W-:Y:S01]  /*1f2e0*/  HMMA.16816.F32.BF16 R16, R164.reuse, R190, R16 ;  /* 0x000000bea410723c */ /* 0x040fe20000041810 */
[----:B------:R-:W-:Y:S05]  /*1f2f0*/  LDSM.16.M88.4 R188, [R224+0x4000] ;  /* 0x00400000e0bc783b */ /* 0x000fea0000000200 */
[C---:B--2---:R-:W-:Y:S06]  /*1f300*/  HMMA.16816.F32.BF16 R20, R164.reuse, R200, R20 ;  /* 0x000000c8a414723c */ /* 0x044fec0000041814 */
[C---:B------:R-:W-:Y:S01]  /*1f310*/  HMMA.16816.F32.BF16 R24, R164.reuse, R202, R24 ;  /* 0x000000caa418723c */ /* 0x040fe20000041818 */
[----:B------:R-:W2:Y:S05]  /*1f320*/  LDSM.16.M88.4 R200, [R211] ;  /* 0x00000000d3c8783b */ /* 0x000eaa0000000200 */
[C---:B-----5:R-:W-:Y:S06]  /*1f330*/  HMMA.16816.F32.BF16 R28, R164.reuse, R176, R28 ;  /* 0x000000b0a41c723c */ /* 0x060fec000004181c */
[----:B------:R-:W-:Y:S01]  /*1f340*/  HMMA.16816.F32.BF16 R32, R164, R178, R32 ;  /* 0x000000b2a420723c */ /* 0x000fe20000041820 */
[----:B------:R-:W4:Y:S05]  /*1f350*/  LDSM.16.M88.4 R164, [R210] ;  /* 0x00000000d2a4783b */ /* 0x000f2a0000000200 */
[C---:B---3--:R-:W-:Y:S01]  /*1f360*/  HMMA.16816.F32.BF16 R4, R184.reuse, R196, R4 ;  /* 0x000000c4b804723c */ /* 0x048fe20000041804 */
[----:B------:R-:W-:Y:S05]  /*1f370*/  LDSM.16.M88.4 R176, [R208] ;  /* 0x00000000d0b0783b */ /* 0x000fea0000000200 */
[C---:B------:R-:W-:Y:S01]  /*1f380*/  HMMA.16816.F32.BF16 R8, R184.reuse, R198, R8 ;  /* 0x000000c6b808723c */ /* 0x040fe20000041808 */
[----:B------:R-:W-:Y:S05]  /*1f390*/  LDSM.16.M88.4 R196, [R220+0xc000] ;  /* 0x00c00000dcc4783b */ /* 0x000fea0000000200 */
[C---:B------:R-:W-:Y:S06]  /*1f3a0*/  HMMA.16816.F32.BF16 R12, R184.reuse, R172, R12 ;  /* 0x000000acb80c723c */ /* 0x040fec000004180c */
[C---:B------:R-:W-:Y:S01]  /*1f3b0*/  HMMA.16816.F32.BF16 R16, R184.reuse, R174, R16 ;  /* 0x000000aeb810723c */ /* 0x040fe20000041810 */
[----:B------:R-:W3:Y:S05]  /*1f3c0*/  LDSM.16.M88.4 R172, [R209] ;  /* 0x00000000d1ac783b */ /* 0x000eea0000000200 */
        /* <DEDUP_REMOVED lines=18> */
[----:B------:R-:W4:Y:S05]  /*1f4f0*/  LDSM.16.M88.4 R176, [R216+0x4800] ;  /* 0x00480000d8b0783b */ /* 0x000f2a0000000200 */
[C---:B-1----:R-:W-:Y:S01]  /*1f500*/  HMMA.16816.F32.BF16 R4, R192.reuse, R196, R4 ;  /* 0x000000c4c004723c */ /* 0x042fe20000041804 */
[----:B------:R-:W1:Y:S05]  /*1f510*/  LDSM.16.M88.4 R188, [R216+0x5000] ;  /* 0x00500000d8bc783b */ /* 0x000e6a0000000200 */
        /* <DEDUP_REMOVED lines=10> */
[----:B------:R-:W5:Y:S05]  /*1f5c0*/  LDSM.16.M88.4 R192, [R225+0xe800] ;  /* 0x00e80000e1c0783b */ /* 0x000f6a0000000200 */
[C---:B---3--:R-:W-:Y:S01]  /*1f5d0*/  HMMA.16816.F32.BF16 R4, R164.reuse, R172, R4 ;  /* 0x000000aca404723c */ /* 0x048fe20000041804 */
[----:B------:R-:W3:Y:S05]  /*1f5e0*/  LDSM.16.M88.4 R200, [R225+0xf000] ;  /* 0x00f00000e1c8783b */ /* 0x000eea0000000200 */
[C---:B------:R-:W-:Y:S01]  /*1f5f0*/  HMMA.16816.F32.BF16 R8, R164.reuse, R174, R8 ;  /* 0x000000aea408723c */ /* 0x040fe20000041808 */
[----:B------:R-:W3:Y:S05]  /*1f600*/  LDSM.16.M88.4 R172, [R225+0xf800] ;  /* 0x00f80000e1ac783b */ /* 0x000eea0000000200 */
[C---:B----4-:R-:W-:Y:S06]  /*1f610*/  HMMA.16816.F32.BF16 R12, R164.reuse, R176, R12 ;  /* 0x000000b0a40c723c */ /* 0x050fec000004180c */
[C---:B------:R-:W-:Y:S01]  /*1f620*/  HMMA.16816.F32.BF16 R16, R164.reuse, R178, R16 ;  /* 0x000000b2a410723c */ /* 0x040fe20000041810 */
[----:B------:R-:W-:Y:S05]  /*1f630*/  LDSM.16.M88.4 R176, [R224+0x6000] ;  /* 0x00600000e0b0783b */ /* 0x000fea0000000200 */
[C---:B-1----:R-:W-:Y:S06]  /*1f640*/  HMMA.16816.F32.BF16 R20, R164.reuse, R188, R20 ;  /* 0x000000bca414723c */ /* 0x042fec0000041814 */
[C---:B------:R-:W-:Y:S01]  /*1f650*/  HMMA.16816.F32.BF16 R24, R164.reuse, R190, R24 ;  /* 0x000000bea418723c */ /* 0x040fe20000041818 */
[----:B------:R-:W1:Y:S05]  /*1f660*/  LDSM.16.M88.4 R188, [R207] ;  /* 0x00000000cfbc783b */ /* 0x000e6a0000000200 */
[C---:B------:R-:W-:Y:S06]  /*1f670*/  HMMA.16816.F32.BF16 R28, R164.reuse, R196, R28 ;  /* 0x000000c4a41c723c */ /* 0x040fec000004181c */
[----:B------:R-:W-:Y:S01]  /*1f680*/  HMMA.16816.F32.BF16 R32, R164, R198, R32 ;  /* 0x000000c6a420723c */ /* 0x000fe20000041820 */
[----:B------:R-:W4:Y:S05]  /*1f690*/  LDSM.16.M88.4 R164, [R206] ;  /* 0x00000000cea4783b */ /* 0x000f2a0000000200 */
[C---:B--2---:R-:W-:Y:S01]  /*1f6a0*/  HMMA.16816.F32.BF16 R4, R180.reuse, R184, R4 ;  /* 0x000000b8b404723c */ /* 0x044fe20000041804 */
[----:B------:R-:W2:Y:S05]  /*1f6b0*/  LDSM.16.M88.4 R196, [R205] ;  /* 0x00000000cdc4783b */ /* 0x000eaa0000000200 */
[C---:B------:R-:W-:Y:S01]  /*1f6c0*/  HMMA.16816.F32.BF16 R8, R180.reuse, R186, R8 ;  /* 0x000000bab408723c */ /* 0x040fe20000041808 */
[----:B------:R-:W2:Y:S05]  /*1f6d0*/  LDSM.16.M88.4 R184, [R204] ;  /* 0x00000000ccb8783b */ /* 0x000eaa0000000200 */
        /* <DEDUP_REMOVED lines=8> */
[----:B------:R-:W-:Y:S05]  /*1f760*/  LDSM.16.M88.4 R172, [R220+0xf000] ;  /* 0x00f00000dcac783b */ /* 0x000fea0000000200 */
[----:B------:R-:W-:Y:S01]  /*1f770*/  LDSM.16.M88.4 R180, [R220+0xf800] ;  /* 0x00f80000dcb4783b */ /* 0x000fe20000000200 */
[C---:B-1----:R-:W-:Y:S06]  /*1f780*/  HMMA.16816.F32.BF16 R4, R176.reuse, R188, R4 ;  /* 0x000000bcb004723c */ /* 0x042fec0000041804 */
[C---:B------:R-:W-:Y:S01]  /*1f790*/  HMMA.16816.F32.BF16 R8, R176.reuse, R190, R8 ;  /* 0x000000beb008723c */ /* 0x040fe20000041808 */
[----:B------:R-:W-:Y:S05]  /*1f7a0*/  LDSM.16.M88.4 R188, [R221+0x6000] ;  /* 0x00600000ddbc783b */ /* 0x000fea0000000200 */
[C---:B----4-:R-:W-:Y:S06]  /*1f7b0*/  HMMA.16816.F32.BF16 R12, R176.reuse, R164, R12 ;  /* 0x000000a4b00c723c */ /* 0x050fec000004180c */
[C---:B------:R-:W-:Y:S01]  /*1f7c0*/  HMMA.16816.F32.BF16 R16, R176.reuse, R166, R16 ;  /* 0x000000a6b010723c */ /* 0x040fe20000041810 */
[----:B------:R-:W1:Y:S05]  /*1f7d0*/  LDSM.16.M88.4 R164, [R220+0xe800] ;  /* 0x00e80000dca4783b */ /* 0x000e6a0000000200 */
[C---:B--2---:R-:W-:Y:S06]  /*1f7e0*/  HMMA.16816.F32.BF16 R20, R176.reuse, R196, R20 ;  /* 0x000000c4b014723c */ /* 0x044fec0000041814 */
[C---:B------:R-:W-:Y:S01]  /*1f7f0*/  HMMA.16816.F32.BF16 R24, R176.reuse, R198, R24 ;  /* 0x000000c6b018723c */ /* 0x040fe20000041818 */
[----:B------:R-:W2:Y:S05]  /*1f800*/  LDSM.16.M88.4 R196, [R216+0x6000] ;  /* 0x00600000d8c4783b */ /* 0x000eaa0000000200 */
[C---:B------:R-:W-:Y:S06]  /*1f810*/  HMMA.16816.F32.BF16 R28, R176.reuse, R184, R28 ;  /* 0x000000b8b01c723c */ /* 0x040fec000004181c */
[----:B------:R-:W-:Y:S06]  /*1f820*/  HMMA.16816.F32.BF16 R32, R176, R186, R32 ;  /* 0x000000bab020723c */ /* 0x000fec0000041820 */
[C---:B---3--:R-:W-:Y:S06]  /*1f830*/  HMMA.16816.F32.BF16 R4, R192.reuse, R200, R4 ;  /* 0x000000c8c004723c */ /* 0x048fec0000041804 */
[C---:B------:R-:W-:Y:S06]  /*1f840*/  HMMA.16816.F32.BF16 R8, R192.reuse, R202, R8 ;  /* 0x000000cac008723c */ /* 0x040fec0000041808 */
[C---:B-1----:R-:W-:Y:S06]  /*1f850*/  HMMA.16816.F32.BF16 R12, R192.reuse, R164, R12 ;  /* 0x000000a4c00c723c */ /* 0x042fec000004180c */
[C---:B------:R-:W-:Y:S01]  /*1f860*/  HMMA.16816.F32.BF16 R16, R192.reuse, R166, R16 ;  /* 0x000000a6c010723c */ /* 0x040fe20000041810 */
[----:B------:R-:W1:Y:S05]  /*1f870*/  LDSM.16.M88.4 R164, [R216+0x6800] ;  /* 0x00680000d8a4783b */ /* 0x000e6a0000000200 */
[C---:B------:R-:W-:Y:S06]  /*1f880*/  HMMA.16816.F32.BF16 R20, R192.reuse, R172, R20 ;  /* 0x000000acc014723c */ /* 0x040fec0000041814 */
[C---:B------:R-:W-:Y:S06]  /*1f890*/  HMMA.16816.F32.BF16 R24, R192.reuse, R174, R24 ;  /* 0x000000aec018723c */ /* 0x040fec0000041818 */
[C---:B------:R-:W-:Y:S06]  /*1f8a0*/  HMMA.16816.F32.BF16 R28, R192.reuse, R180, R28 ;  /* 0x000000b4c01c723c */ /* 0x040fec000004181c */
[----:B------:R-:W-:Y:S06]  /*1f8b0*/  HMMA.16816.F32.BF16 R32, R192, R182, R32 ;  /* 0x000000b6c020723c */ /* 0x000fec0000041820 */
[C---:B--2---:R-:W-:Y:S06]  /*1f8c0*/  HMMA.16816.F32.BF16 R4, R188.reuse, R196, R4 ;  /* 0x000000c4bc04723c */ /* 0x044fec0000041804 */
[C---:B------:R-:W-:Y:S06]  /*1f8d0*/  HMMA.16816.F32.BF16 R8, R188.reuse, R198, R8 ;  /* 0x000000c6bc08723c */ /* 0x040fec0000041808 */
[C---:B-1----:R-:W-:Y:S06]  /*1f8e0*/  HMMA.16816.F32.BF16 R12, R188.reuse, R164, R12 ;  /* 0x000000a4bc0c723c */ /* 0x042fec000004180c */
        /* <DEDUP_REMOVED lines=15> */
[-C--:B------:R-:W-:Y:S01]  /*1f9e0*/  FMUL.FTZ R16, R16, R3.reuse ;  /* 0x0000000310107220 */ /* 0x080fe20000410000 */
[-C--:B------:R-:W-:Y:S04]  /*1f9f0*/  FMUL.FTZ R17, R17, R3.reuse ;  /* 0x0000000311117220 */ /* 0x080fe80000410000 */
[----:B------:R-:W3:Y:S01]  /*1fa00*/  MUFU.TANH R184, R6 ;  /* 0x0000000600b87308 */ /* 0x000ee20000002400 */
[-C--:B------:R-:W-:Y:S01]  /*1fa10*/  FMUL.FTZ R18, R18, R3.reuse ;  /* 0x0000000312127220 */ /* 0x080fe20000410000 */
[-C--:B------:R-:W-:Y:S08]  /*1fa20*/  FMUL.FTZ R19, R19, R3.reuse ;  /* 0x0000000313137220 */ /* 0x080ff00000410000 */
        /* <DEDUP_REMOVED lines=73> */
[----:B-1--4-:R-:W3:Y:S01]  /*1fec0*/  LD.E.64 R14, desc[UR10][R168.64+0x20] ;  /* 0x0000200aa80e7980 */ /* 0x012ee2000c101b00 */
[-C--:B--2---:R-:W-:Y:S02]  /*1fed0*/  IABS R7, R11.reuse ;  /* 0x0000000b00077213 */ /* 0x084fe40000000000 */
[-C--:B------:R-:W-:Y:S02]  /*1fee0*/  IABS R5, R11.reuse ;  /* 0x0000000b00057213 */ /* 0x080fe40000000000 */
[----:B------:R-:W1:Y:S01]  /*1fef0*/  I2F.RP R12, R7 ;  /* 0x00000007000c7306 */ /* 0x000e620000209400 */
[-C--:B------:R-:W-:Y:S02]  /*1ff00*/  LOP3.LUT R3, R3, R11.reuse, RZ, 0x3c, !PT ;  /* 0x0000000b03037212 */ /* 0x080fe400078e3cff */
[----:B------:R-:W-:Y:S01]  /*1ff10*/  IMAD.MOV R5, RZ, RZ, -R5 ;  /* 0x000000ffff057224 */ /* 0x000fe200078e0a05 */
[----:B------:R-:W-:Y:S04]  /*1ff20*/  LOP3.LUT R9, R9, R11, RZ, 0x3c, !PT ;  /* 0x0000000b09097212 */ /* 0x000fe800078e3cff */
[----:B------:R-:W-:Y:S02]  /*1ff30*/  ISETP.GE.AND P0, PT, R9, RZ, PT ;  /* 0x000000ff0900720c */ /* 0x000fe40003f06270 */
        /* <DEDUP_REMOVED lines=21> */
[----:B------:R-:W-:Y:S02]  /*20090*/  LOP3.LUT R3, RZ, R11, RZ, 0x33, !PT ;  /* 0x0000000bff037212 */ /* 0x000fe400078e33ff */
[----:B------:R-:W-:Y:S05]  /*200a0*/  ISETP.NE.AND P2, PT, R11, RZ, PT ;  /* 0x000000ff0b00720c */ /* 0x000fea0003f45270 */
        /* <DEDUP_REMOVED lines=11> */
[----:B------:R1:W4:Y:S04]  /*20160*/  LD.E R3, desc[UR12][R6.64] ;  /* 0x0000000c06037980 */ /* 0x000328000c101900 */
        /* <DEDUP_REMOVED lines=14> */
.L_x_4234:
[----:B------:R-:W-:Y:S02]  /*20250*/  R2UR UR4, R170 ;  /* 0x00000000aa0472ca */ /* 0x000fe400000e0000 */
[----:B------:R-:W-:Y:S11]  /*20260*/  R2UR UR5, R171 ;  /* 0x00000000ab0572ca */ /* 0x000ff600000e0000 */
[----:B------:R-:W-:Y:S02]  /*20270*/  @!UPT UIADD3 URZ, URZ, URZ, URZ ;  /* 0x0000003f3f3ff290 */ /* 0x000fe4000fffe03f */
[----:B------:R-:W2:Y:S02]  /*20280*/  LD.E R8, desc[UR4][R168.64+0x38] ;  /* 0x00003804a8087980 */ /* 0x000ea4000c101900 */
[----:B--2---:R-:W-:Y:S05]  /*20290*/  IMAD.U32 R8, R8, -0x40, RZ ;  /* 0xffffffc008087824 */ /* 0x004fea00078e00ff */
[----:B------:R-:W-:Y:S02]  /*202a0*/  SHF.R.S32.HI R4, RZ, 0x1f, R8 ;  /* 0x0000001fff047819 */ /* 0x000fe40000011408 */
.L_x_4235:
[----:B------:R-:W-:Y:S05]  /*202b0*/  BSYNC B0 ;  /* 0x0000000000007941 */ /* 0x000fea0003800000 */
.L_x_4233:
[----:B------:R-:W-:Y:S02]  /*202c0*/  LEA R233, P0, R8, R233, 0x1 ;  /* 0x000000e908e97211 */ /* 0x000fe400078008ff */
[----:B------:R-:W-:Y:S02]  /*202d0*/  R2UR UR14, R170 ;  /* 0x00000000aa0e72ca */ /* 0x000fe400000e0000 */
[C---:B------:R-:W-:Y:S02]  /*202e0*/  R2UR UR15, R171.reuse ;  /* 0x00000000ab0f72ca */ /* 0x040fe400000e0000 */
[----:B------:R-:W-:Y:S01]  /*202f0*/  LEA.HI.X R232, R8, R232, R4, 0x1, P0 ;  /* 0x000000e808e87211 */ /* 0x000fe200000f0c04 */
[----:B------:R-:W-:Y:S01]  /*20300*/  IMAD.MOV.U32 R4, RZ, RZ, R233 ;  /* 0x000000ffff047224 */ /* 0x000fe200078e00e9 */
        /* <DEDUP_REMOVED lines=9> */
[----:B------:R-:W-:Y:S01]  /*203a0*/  LDGSTS.E.BYPASS.LTC128B.128 [R239+0x8000], desc[UR14][R4.64] ;  /* 0x0800000004ef7fae */ /* 0x000fe2000b901d4e */
[C---:B------:R-:W-:Y:S02]  /*203b0*/  R2UR UR5, R171.reuse ;  /* 0x00000000ab0572ca */ /* 0x040fe400000e0000 */
[----:B------:R-:W-:Y:S02]  /*203c0*/  R2UR UR30, R170 ;  /* 0x00000000aa1e72ca */ /* 0x000fe400000e0000 */
[C---:B------:R-:W-:Y:S01]  /*203d0*/  R2UR UR31, R171.reuse ;  /* 0x00000000ab1f72ca */ /* 0x040fe200000e0000 */
[----:B------:R-:W-:Y:S01]  /*203e0*/  LDGSTS.E.BYPASS.LTC128B.128 [R239+0xa000], desc[UR12][R4.64+0x80] ;  /* 0x0a00008004ef7fae */ /* 0x000fe2000b901d4c */
[----:B------:R-:W-:Y:S02]  /*203f0*/  IADD3 R8, P0, R248, R233, RZ ;  /* 0x000000e9f8087210 */ /* 0x000fe40007f1e0ff */
[C---:B------:R-:W-:Y:S01]  /*20400*/  R2UR UR28, R170.reuse ;  /* 0x00000000aa1c72ca */ /* 0x040fe200000e0000 */
[----:B------:R-:W-:Y:S01]  /*20410*/  LDGSTS.E.BYPASS.LTC128B.128 [R239+0xc000], desc[UR10][R4.64+0x100] ;  /* 0x0c00010004ef7fae */ /* 0x000fe2000b901d4a */
[----:B------:R-:W-:Y:S01]  /*20420*/  R2UR UR29, R171 ;  /* 0x00000000ab1d72ca */ /* 0x000fe200000e0000 */
[----:B------:R-:W-:Y:S01]  /*20430*/  IMAD.X R9, R247, 0x1, R232, P0 ;  /* 0x00000001f7097824 */ /* 0x000fe200000e06e8 */
[C---:B------:R-:W-:Y:S01]  /*20440*/  R2UR UR26, R170.reuse ;  /* 0x00000000aa1a72ca */ /* 0x040fe200000e0000 */
[----:B------:R2:W-:Y:S01]  /*20450*/  LDGSTS.E.BYPASS.LTC128B.128 [R239+0xe000], desc[UR4][R4.64+0x180] ;  /* 0x0e00018004ef7fae */ /* 0x0005e2000b901d44 */
[C---:B------:R-:W-:Y:S02]  /*20460*/  R2UR UR27, R171.reuse ;  /* 0x00000000ab1b72ca */ /* 0x040fe400000e0000 */
[C---:B------:R-:W-:Y:S01]  /*20470*/  R2UR UR24, R170.reuse ;  /* 0x00000000aa1872ca */ /* 0x040fe200000e0000 */
[----:B------:R3:W-:Y:S01]  /*20480*/  LDGSTS.E.BYPASS.LTC128B.128 [R239+0x8800], desc[UR30][R8.64] ;  /* 0x0880000008ef7fae */ /* 0x0007e2000b901d5e */
[C---:B------:R-:W-:Y:S02]  /*20490*/  R2UR UR25, R171.reuse ;  /* 0x00000000ab1972ca */ /* 0x040fe400000e0000 */
[----:B------:R-:W-:Y:S02]  /*204a0*/  R2UR UR22, R170 ;  /* 0x00000000aa1672ca */ /* 0x000fe400000e0000 */
[C---:B------:R-:W-:Y:S01]  /*204b0*/  R2UR UR23, R171.reuse ;  /* 0x00000000ab1772ca */ /* 0x040fe200000e0000 */
[----:B------:R3:W-:Y:S01]  /*204c0*/  LDGSTS.E.BYPASS.LTC128B.128 [R239+0xa800], desc[UR28][R8.64+0x80] ;  /* 0x0a80008008ef7fae */ /* 0x0007e2000b901d5c */
[----:B------:R-:W-:Y:S02]  /*204d0*/  IADD3 R6, P0, R248, R8, RZ ;  /* 0x00000008f8067210 */ /* 0x000fe40007f1e0ff */
[C---:B------:R-:W-:Y:S01]  /*204e0*/  R2UR UR20, R170.reuse ;  /* 0x00000000aa1472ca */ /* 0x040fe200000e0000 */
[----:B------:R3:W-:Y:S01]  /*204f0*/  LDGSTS.E.BYPASS.LTC128B.128 [R239+0xc800], desc[UR26][R8.64+0x100] ;  /* 0x0c80010008ef7fae */ /* 0x0007e2000b901d5a */
[----:B------:R-:W-:Y:S01]  /*20500*/  R2UR UR21, R171 ;  /* 0x00000000ab1572ca */ /* 0x000fe200000e0000 */
[----:B------:R-:W-:Y:S01]  /*20510*/  IMAD.X R7, R247, 0x1, R9, P0 ;  /* 0x00000001f7077824 */ /* 0x000fe200000e0609 */
[C---:B------:R-:W-:Y:S01]  /*20520*/  R2UR UR18, R170.reuse ;  /* 0x00000000aa1272ca */ /* 0x040fe200000e0000 */
[----:B------:R3:W-:Y:S01]  /*20530*/  LDGSTS.E.BYPASS.LTC128B.128 [R239+0xe800], desc[UR24][R8.64+0x180] ;  /* 0x0e80018008ef7fae */ /* 0x0007e2000b901d58 */
[C---:B------:R-:W-:Y:S02]  /*20540*/  R2UR UR19, R171.reuse ;  /* 0x00000000ab1372ca */ /* 0x040fe400000e0000 */
[----:B------:R-:W-:Y:S01]  /*20550*/  R2UR UR16, R170 ;  /* 0x00000000aa1072ca */ /* 0x000fe200000e0000 */
[----:B------:R3:W-:Y:S01]  /*20560*/  LDGSTS.E.BYPASS.LTC128B.128 [R239+0x9000], desc[UR22][R6.64] ;  /* 0x0900000006ef7fae */ /* 0x0007e2000b901d56 */
[----:B------:R-:W-:Y:S02]  /*20570*/  R2UR UR17, R171 ;  /* 0x00000000ab1172ca */ /* 0x000fe400000e0000 */
[----:B--2---:R-:W-:Y:S03]  /*20580*/  IADD3 R4, P0, R248, R6, RZ ;  /* 0x00000006f8047210 */ /* 0x004fe60007f1e0ff */
[----:B------:R3:W-:Y:S04]  /*20590*/  LDGSTS.E.BYPASS.LTC128B.128 [R239+0xb000], desc[UR20][R6.64+0x80] ;  /* 0x0b00008006ef7fae */ /* 0x0007e8000b901d54 */
[----:B------:R3:W-:Y:S01]  /*205a0*/  LDGSTS.E.BYPASS.LTC128B.128 [R239+0xd000], desc[UR18][R6.64+0x100] ;  /* 0x0d00010006ef7fae */ /* 0x0007e2000b901d52 */
[----:B------:R-:W-:Y:S03]  /*205b0*/  IMAD.X R5, R247, 0x1, R7, P0 ;  /* 0x00000001f7057824 */ /* 0x000fe600000e0607 */
[----:B------:R3:W-:Y:S04]  /*205c0*/  LDGSTS.E.BYPASS.LTC128B.128 [R239+0xf000], desc[UR16][R6.64+0x180] ;  /* 0x0f00018006ef7fae */ /* 0x0007e8000b901d50 */
[----:B------:R3:W-:Y:S04]  /*205d0*/  LDGSTS.E.BYPASS.LTC128B.128 [R239+0x9800], desc[UR14][R4.64] ;  /* 0x0980000004ef7fae */ /* 0x0007e8000b901d4e */
[----:B------:R3:W-:Y:S04]  /*205e0*/  LDGSTS.E.BYPASS.LTC128B.128 [R239+0xb800], desc[UR12][R4.64+0x80] ;  /* 0x0b80008004ef7fae */ /* 0x0007e8000b901d4c */
[----:B------:R3:W-:Y:S04]  /*205f0*/  LDGSTS.E.BYPASS.LTC128B.128 [R239+0xd800], desc[UR10][R4.64+0x100] ;  /* 0x0d80010004ef7fae */ /* 0x0007e8000b901d4a */
[----:B------:R3:W-:Y:S04]  /*20600*/  LDGSTS.E.BYPASS.LTC128B.128 [R239+0xf800], desc[UR4][R4.64+0x180] ;  /* 0x0f80018004ef7fae */ /* 0x0007e8000b901d44 */
[----:B------:R-:W0:Y:S02]  /*20610*/  LDGDEPBAR ;  /* 0x00000000000079af */ /* 0x000e240000000000 */
.L_x_4232:
[----:B------:R-:W-:Y:S05]  /*20620*/  BSYNC B1 ;  /* 0x0000000000017941 */ /* 0x000fea0003800000 */
.L_x_4231:
[----:B------:R-:W-:Y:S01]  /*20630*/  R2UR UR4, R170 ;  /* 0x00000000aa0472ca */ /* 0x000fe200000e0000 */
[----:B-1--4-:R-:W-:Y:S01]  /*20640*/  LDSM.16.MT88.4 R12, [R230+0x10000] ;  /* 0x01000000e60c783b */ /* 0x012fe20000004200 */
[----:B------:R-:W-:Y:S02]  /*20650*/  R2UR UR5, R171 ;  /* 0x00000000ab0572ca */ /* 0x000fe400000e0000 */
[----:B---3--:R-:W-:Y:S02]  /*20660*/  FMNMX.FTZ R5, R174, R2, !PT ;  /* 0x00000002ae057209 */ /* 0x008fe40007810000 */
        /* <DEDUP_REMOVED lines=21> */
[----:B------:R-:W-:Y:S01]  /*207c0*/  FMNMX.FTZ R3, R201, R3, !PT ;  /* 0x00000003c9037209 */ /* 0x000fe20007810000 */
[----:B-1----:R-:W-:Y:S01]  /*207d0*/  LDSM.16.MT88.4 R168, [R229+0x12800] ;  /* 0x01280000e5a8783b */ /* 0x002fe20000004200 */
        /* <DEDUP_REMOVED lines=23> */
[C---:B------:R-:W-:Y:S01]  /*20950*/  FADD.FTZ R0, -R3.reuse, R0 ;  /* 0x0000000003007221 */ /* 0x040fe20000010100 */
        /* <DEDUP_REMOVED lines=19> */
[-CC-:B------:R-:W-:Y:S01]  /*20a90*/  FFMA.FTZ R177, R177, R166.reuse, -R174.reuse ;  /* 0x000000a6b1b17223 */ /* 0x180fe200000108ae */
        /* <DEDUP_REMOVED lines=43> */
[----:B------:R-:W-:Y:S01]  /*20d50*/  FMUL.FTZ R48, R2, R48 ;  /* 0x0000003002307220 */ /* 0x000fe20000410000 */
[----:B------:R-:W5:Y:S03]  /*20d60*/  LDSM.16.MT88.4 R132, [R228+0x12000] ;  /* 0x01200000e484783b */ /* 0x000f660000004200 */
[----:B------:R-:W2:Y:S01]  /*20d70*/  MUFU.EX2 R187, R187 ;  /* 0x000000bb00bb7308 */ /* 0x000ea20000000800 */
[----:B----4-:R-:W-:Y:S01]  /*20d80*/  F2FP.BF16.F32.PACK_AB R161, R186, R190 ;  /* 0x000000bebaa1723e */ /* 0x010fe200000010ff */
[----:B------:R-:W-:Y:S01]  /*20d90*/  FMUL.FTZ R49, R2, R49 ;  /* 0x0000003102317220 */ /* 0x000fe20000410000 */
[C---:B------:R-:W-:Y:S01]  /*20da0*/  FMUL.FTZ R50, R0.reuse, R50 ;  /* 0x0000003200327220 */ /* 0x040fe20000410000 */
[----:B------:R-:W-:Y:S01]  /*20db0*/  FMUL.FTZ R51, R0, R51 ;  /* 0x0000003300337220 */ /* 0x000fe20000410000 */
[--C-:B------:R-:W-:Y:S01]  /*20dc0*/  FFMA.FTZ R178, R178, R166, -R176.reuse ;  /* 0x000000a6b2b27223 */ /* 0x100fe200000108b0 */
        /* <DEDUP_REMOVED lines=34> */
[C---:B------:R-:W-:Y:S05]  /*20ff0*/  HMMA.16816.F32.BF16 R4, R160.reuse, R12, R4 ;  /* 0x0000000ca004723c */ /* 0x040fea0000041804 */
[----:B------:R-:W-:Y:S01]  /*21000*/  FMUL.FTZ R82, R0, R82 ;  /* 0x0000005200527220 */ /* 0x000fe20000410000 */
[C---:B------:R-:W-:Y:S03]  /*21010*/  HMMA.16816.F32.BF16 R8, R160.reuse, R14, R8 ;  /* 0x0000000ea008723c */ /* 0x040fe60000041808 */
[----:B------:R-:W-:Y:S02]  /*21020*/  ISETP.GT.AND P0, PT, R244, R231, PT ;  /* 0x000000e7f400720c */ /* 0x000fe40003f04270 */
[C---:B------:R-:W-:Y:S01]  /*21030*/  FMUL.FTZ R12, R2.reuse, R152 ;  /* 0x00000098020c7220 */ /* 0x040fe20000410000 */
[----:B------:R-:W-:Y:S01]  /*21040*/  FMUL.FTZ R13, R2, R153 ;  /* 0x00000099020d7220 */ /* 0x000fe20000410000 */
        /* <DEDUP_REMOVED lines=78> */
[C---:B---3--:R-:W-:Y:S01]  /*21530*/  HMMA.16816.F32.BF16 R76, R160.reuse, R132, R76 ;  /* 0x00000084a04c723c */ /* 0x048fe2000004184c */
[----:B------:R-:W-:Y:S04]  /*21540*/  MUFU.EX2 R192, R192 ;  /* 0x000000c000c07308 */ /* 0x000fe80000000800 */
[-CC-:B------:R-:W-:Y:S01]  /*21550*/  FFMA.FTZ R194, R194, R166.reuse, -R174.reuse ;  /* 0x000000a6c2c27223 */ /* 0x180fe200000108ae */
[C---:B------:R-:W-:Y:S01]  /*21560*/  HMMA.16816.F32.BF16 R80, R160.reuse, R134, R80 ;  /* 0x00000086a050723c */ /* 0x040fe20000041850 */
[----:B------:R-:W3:Y:S04]  /*21570*/  LDSM.16.MT88.4 R132, [R230+0x16000] ;  /* 0x01600000e684783b */ /* 0x000ee80000004200 */
[----:B------:R-:W-:Y:S01]  /*21580*/  MUFU.EX2 R193, R193 ;  /* 0x000000c100c17308 */ /* 0x000fe20000000800 */
[-CC-:B------:R-:W-:Y:S01]  /*21590*/  FFMA.FTZ R195, R195, R166.reuse, -R174.reuse ;  /* 0x000000a6c3c37223 */ /* 0x180fe200000108ae */
[C---:B--2---:R-:W-:Y:S04]  /*215a0*/  HMMA.16816.F32.BF16 R84, R160.reuse, R136, R84 ;  /* 0x00000088a054723c */ /* 0x044fe80000041854 */
[-CC-:B------:R-:W-:Y:S02]  /*215b0*/  FFMA.FTZ R198, R198, R166.reuse, -R174.reuse ;  /* 0x000000a6c6c67223 */ /* 0x180fe400000108ae */
[C---:B------:R-:W-:Y:S01]  /*215c0*/  HMMA.16816.F32.BF16 R88, R160.reuse, R138, R88 ;  /* 0x0000008aa058723c */ /* 0x040fe20000041858 */
[----:B------:R-:W2:Y:S01]  /*215d0*/  LDSM.16.MT88.4 R136, [R229+0x16000] ;  /* 0x01600000e588783b */ /* 0x000ea20000004200 */
[----:B------:R-:W-:Y:S03]  /*215e0*/  MUFU.EX2 R194, R194 ;  /* 0x000000c200c27308 */ /* 0x000fe60000000800 */
[----:B------:R-:W-:Y:S01]  /*215f0*/  FFMA.FTZ R199, R199, R166, -R174 ;  /* 0x000000a6c7c77223 */ /* 0x000fe200000108ae */
[C---:B------:R-:W-:Y:S01]  /*21600*/  FMUL.FTZ R124, R2.reuse, R124 ;  /* 0x0000007c027c7220 */ /* 0x040fe20000410000 */
[----:B------:R-:W-:Y:S01]  /*21610*/  FMUL.FTZ R125, R2, R125 ;  /* 0x0000007d027d7220 */ /* 0x000fe20000410000 */
[C---:B------:R-:W-:Y:S04]  /*21620*/  FMUL.FTZ R126, R0.reuse, R126 ;  /* 0x0000007e007e7220 */ /* 0x040fe80000410000 */
[----:B------:R-:W4:Y:S01]  /*21630*/  MUFU.EX2 R195, R195 ;  /* 0x000000c300c37308 */ /* 0x000f220000000800 */
[----:B------:R-:W-:Y:S01]  /*21640*/  FMUL.FTZ R127, R0, R127 ;  /* 0x0000007f007f7220 */ /* 0x000fe20000410000 */
[C---:B------:R-:W-:Y:S01]  /*21650*/  FMUL.FTZ R128, R2.reuse, R128 ;  /* 0x0000008002807220 */ /* 0x040fe20000410000 */
[----:B------:R-:W-:Y:S01]  /*21660*/  FMUL.FTZ R129, R2, R129 ;  /* 0x0000008102817220 */ /* 0x000fe20000410000 */
[C---:B------:R-:W-:Y:S01]  /*21670*/  FMUL.FTZ R130, R0.reuse, R130 ;  /* 0x0000008200827220 */ /* 0x040fe20000410000 */
[----:B------:R-:W-:Y:S01]  /*21680*/  FMUL.FTZ R131, R0, R131 ;  /* 0x0000008300837220 */ /* 0x000fe20000410000 */
[-CC-:B------:R-:W-:Y:S01]  /*21690*/  FFMA.FTZ R203, R203, R166.reuse, -R176.reuse ;  /* 0x000000a6cbcb7223 */ /* 0x180fe200000108b0 */
[C---:B-1----:R-:W-:Y:S03]  /*216a0*/  HMMA.16816.F32.BF16 R92, R160.reuse, R140, R92 ;  /* 0x0000008ca05c723c */ /* 0x042fe6000004185c */
[----:B------:R-:W-:Y:S01]  /*216b0*/  MUFU.EX2 R198, R198 ;  /* 0x000000c600c67308 */ /* 0x000fe20000000800 */
[-C--:B------:R-:W-:Y:S01]  /*216c0*/  FFMA.FTZ R202, R202, R166.reuse, -R176 ;  /* 0x000000a6caca7223 */ /* 0x080fe200000108b0 */
[-CC-:B------:R-:W-:Y:S01]  /*216d0*/  FFMA.FTZ R201, R201, R166.reuse, -R174.reuse ;  /* 0x000000a6c9c97223 */ /* 0x180fe200000108ae */
[-C--:B------:R-:W-:Y:S01]  /*216e0*/  FFMA.FTZ R200, R200, R166.reuse, -R174 ;  /* 0x000000a6c8c87223 */ /* 0x080fe200000108ae */
[C---:B------:R-:W-:Y:S01]  /*216f0*/  HMMA.16816.F32.BF16 R96, R160.reuse, R142, R96 ;  /* 0x0000008ea060723c */ /* 0x040fe20000041860 */
[----:B------:R-:W1:Y:S05]  /*21700*/  LDSM.16.MT88.4 R140, [R228+0x16000] ;  /* 0x01600000e48c783b */ /* 0x000e6a0000004200 */
[----:B------:R-:W5:Y:S01]  /*21710*/  MUFU.EX2 R199, R199 ;  /* 0x000000c700c77308 */ /* 0x000f620000000800 */
[-CC-:B------:R-:W-:Y:S01]  /*21720*/  FFMA.FTZ R251, R183, R166.reuse, -R176.reuse ;  /* 0x000000a6b7fb7223 */ /* 0x180fe200000108b0 */
[C---:B---3--:R-:W-:Y:S08]  /*21730*/  HMMA.16816.F32.BF16 R100, R160.reuse, R132, R100 ;  /* 0x00000084a064723c */ /* 0x048ff00000041864 */
[----:B------:R-:W-:Y:S01]  /*21740*/  MUFU.EX2 R183, R180 ;  /* 0x000000b400b77308 */ /* 0x000fe20000000800 */
[C---:B------:R-:W-:Y:S01]  /*21750*/  HMMA.16816.F32.BF16 R104, R160.reuse, R134, R104 ;  /* 0x00000086a068723c */ /* 0x040fe20000041868 */
[----:B------:R-:W3:Y:S02]  /*21760*/  LDSM.16.MT88.4 R132, [R227+0x16000] ;  /* 0x01600000e384783b */ /* 0x000ee40000004200 */
[-C--:B------:R-:W-:Y:S03]  /*21770*/  FFMA.FTZ R252, R182, R166.reuse, -R176 ;  /* 0x000000a6b6fc7223 */ /* 0x080fe600000108b0 */
[C---:B--2---:R-:W-:Y:S03]  /*21780*/  HMMA.16816.F32.BF16 R108, R160.reuse, R136, R108 ;  /* 0x00000088a06c723c */ /* 0x044fe6000004186c */
[----:B------:R-:W-:Y:S02]  /*21790*/  MUFU.EX2 R203, R203 ;  /* 0x000000cb00cb7308 */ /* 0x000fe40000000800 */
[----:B------:R-:W-:Y:S01]  /*217a0*/  FFMA.FTZ R181, R181, R166, -R174 ;  /* 0x000000a6b5b57223 */ /* 0x000fe200000108ae */
[C---:B------:R-:W-:Y:S07]  /*217b0*/  HMMA.16816.F32.BF16 R112, R160.reuse, R138, R112 ;  /* 0x0000008aa070723c */ /* 0x040fee0000041870 */
[----:B------:R-:W-:Y:S01]  /*217c0*/  MUFU.EX2 R182, R181 ;  /* 0x000000b500b67308 */ /* 0x000fe20000000800 */
[----:B----4-:R-:W-:Y:S03]  /*217d0*/  F2FP.BF16.F32.PACK_AB R137, R195, R194 ;  /* 0x000000c2c389723e */ /* 0x010fe600000010ff */
[--C-:B------:R-:W-:Y:S01]  /*217e0*/  FFMA.FTZ R136, R197, R166, -R176.reuse ;  /* 0x000000a6c5887223 */ /* 0x100fe200000108b0 */
[----:B-----5:R-:W-:Y:S01]  /*217f0*/  F2FP.BF16.F32.PACK_AB R139, R199, R198 ;  /* 0x000000c6c78b723e */ /* 0x020fe200000010ff */
[-CC-:B------:R-:W-:Y:S01]  /*21800*/  FFMA.FTZ R197, R196, R166.reuse, -R176.reuse ;  /* 0x000000a6c4c57223 */ /* 0x180fe200000108b0 */
[-C--:B------:R-:W-:Y:S03]  /*21810*/  FFMA.FTZ R176, R172, R166.reuse, -R176 ;  /* 0x000000a6acb07223 */ /* 0x080fe600000108b0 */
[----:B------:R-:W-:Y:S01]  /*21820*/  MUFU.EX2 R181, R178 ;  /* 0x000000b200b57308 */ /* 0x000fe20000000800 */
[-CC-:B------:R-:W-:Y:S01]  /*21830*/  FFMA.FTZ R167, R167, R166.reuse, -R174.reuse ;  /* 0x000000a6a7a77223 */ /* 0x180fe200000108ae */
[----:B------:R-:W-:Y:S01]  /*21840*/  FFMA.FTZ R174, R165, R166, -R174 ;  /* 0x000000a6a5ae7223 */ /* 0x000fe200000108ae */
[----:B------:R-:W-:Y:S01]  /*21850*/  FFMA.FTZ R191, R2, R250, R191 ;  /* 0x000000fa02bf7223 */ /* 0x000fe200000100bf */
[----:B------:R-:W-:Y:S01]  /*21860*/  MOV R2, R164 ;  /* 0x000000a400027202 */ /* 0x000fe20000000f00 */
[C---:B-1----:R-:W-:Y:S05]  /*21870*/  HMMA.16816.F32.BF16 R116, R160.reuse, R140, R116 ;  /* 0x0000008ca074723c */ /* 0x042fea0000041874 */
[----:B------:R-:W-:Y:S01]  /*21880*/  MUFU.EX2 R165, R174 ;  /* 0x000000ae00a57308 */ /* 0x000fe20000000800 */
[----:B------:R-:W-:Y:S01]  /*21890*/  FFMA.FTZ R190, R0, R249, R190 ;  /* 0x000000f900be7223 */ /* 0x000fe200000100be */
[----:B------:R-:W-:Y:S01]  /*218a0*/  FADD.FTZ R191, R189, R191 ;  /* 0x000000bfbdbf7221 */ /* 0x000fe20000010000 */
[C---:B------:R-:W-:Y:S01]  /*218b0*/  HMMA.16816.F32.BF16 R120, R160.reuse, R142, R120 ;  /* 0x0000008ea078723c */ /* 0x040fe20000041878 */
[----:B------:R-:W1:Y:S06]  /*218c0*/  LDSM.16.MT88.4 R140, [R229+0x10800] ;  /* 0x01080000e58c783b */ /* 0x000e6c0000004200 */
[----:B------:R2:W-:Y:S01]  /*218d0*/  MUFU.EX2 R196, R136 ;  /* 0x0000008800c47308 */ /* 0x0005e20000000800 */
[C---:B---3--:R-:W-:Y:S03]  /*218e0*/  HMMA.16816.F32.BF16 R124, R160.reuse, R132, R124 ;  /* 0x00000084a07c723c */ /* 0x048fe6000004187c */
[----:B------:R-:W-:Y:S03]  /*218f0*/  FADD.FTZ R190, R186, R190 ;  /* 0x000000bebabe7221 */ /* 0x000fe60000010000 */
[----:B------:R-:W-:Y:S03]  /*21900*/  HMMA.16816.F32.BF16 R128, R160, R134, R128 ;  /* 0x00000086a080723c */ /* 0x000fe60000041880 */
[----:B------:R-:W3:Y:S01]  /*21910*/  MUFU.EX2 R197, R197 ;  /* 0x000000c500c57308 */ /* 0x000ee20000000800 */
[----:B------:R-:W4:Y:S01]  /*21920*/  LDSM.16.MT88.4 R132, [R228+0x12800] ;  /* 0x01280000e484783b */ /* 0x000f220000004200 */
[----:B------:R-:W-:Y:S01]  /*21930*/  FADD.FTZ R191, R188, R191 ;  /* 0x000000bfbcbf7221 */ /* 0x000fe20000010000 */
[----:B------:R-:W-:Y:S01]  /*21940*/  FADD.FTZ R190, R185, R190 ;  /* 0x000000beb9be7221 */ /* 0x000fe20000010000 */
[----:B------:R-:W-:Y:S06]  /*21950*/  MOV R0, R3 ;  /* 0x0000000300007202 */ /* 0x000fec0000000f00 */
[----:B------:R-:W-:Y:S01]  /*21960*/  MUFU.EX2 R202, R202 ;  /* 0x000000ca00ca7308 */ /* 0x000fe20000000800 */
[----:B------:R-:W5:Y:S01]  /*21970*/  LDSM.16.MT88.4 R160, [R227+0x12800] ;  /* 0x01280000e3a0783b */ /* 0x000f620000004200 */
[----:B--2---:R-:W-:Y:S01]  /*21980*/  F2FP.BF16.F32.PACK_AB R136, R193, R192 ;  /* 0x000000c0c188723e */ /* 0x004fe200000010ff */
[----:B------:R-:W-:Y:S01]  /*21990*/  FADD.FTZ R191, R187, R191 ;  /* 0x000000bfbbbf7221 */ /* 0x000fe20000010000 */
[----:B------:R-:W-:Y:S03]  /*219a0*/  FADD.FTZ R190, R184, R190 ;  /* 0x000000beb8be7221 */ /* 0x000fe60000010000 */
[----:B------:R-:W-:Y:S03]  /*219b0*/  FADD.FTZ R191, R192, R191 ;  /* 0x000000bfc0bf7221 */ /* 0x000fe60000010000 */
[----:B------:R-:W2:Y:S01]  /*219c0*/  MUFU.EX2 R201, R201 ;  /* 0x000000c900c97308 */ /* 0x000ea20000000800 */
[----:B---3--:R-:W-:Y:S01]  /*219d0*/  F2FP.BF16.F32.PACK_AB R138, R197, R196 ;  /* 0x000000c4c58a723e */ /* 0x008fe200000010ff */
[----:B------:R-:W-:Y:S01]  /*219e0*/  FADD.FTZ R190, R194, R190 ;  /* 0x000000bec2be7221 */ /* 0x000fe20000010000 */
[----:B------:R-:W-:Y:S03]  /*219f0*/  FADD.FTZ R191, R193, R191 ;  /* 0x000000bfc1bf7221 */ /* 0x000fe60000010000 */
[----:B------:R-:W-:Y:S01]  /*21a00*/  FADD.FTZ R190, R195, R190 ;  /* 0x000000bec3be7221 */ /* 0x000fe20000010000 */
[----:B------:R-:W-:Y:S01]  /*21a10*/  FADD.FTZ R191, R196, R191 ;  /* 0x000000bfc4bf7221 */ /* 0x000fe20000010000 */
[C---:B------:R-:W-:Y:S02]  /*21a20*/  HMMA.16816.F32.BF16 R4, R136.reuse, R144, R4 ;  /* 0x000000908804723c */ /* 0x040fe40000041804 */
[----:B------:R-:W3:Y:S03]  /*21a30*/  MUFU.EX2 R200, R200 ;  /* 0x000000c800c87308 */ /* 0x000ee60000000800 */
[----:B------:R-:W-:Y:S01]  /*21a40*/  FADD.FTZ R190, R198, R190 ;  /* 0x000000bec6be7221 */ /* 0x000fe20000010000 */
[C---:B------:R-:W-:Y:S01]  /*21a50*/  HMMA.16816.F32.BF16 R8, R136.reuse, R146, R8 ;  /* 0x000000928808723c */ /* 0x040fe20000041808 */
[----:B------:R-:W5:Y:S05]  /*21a60*/  LDSM.16.MT88.4 R144, [R230+0x14800] ;  /* 0x01480000e690783b */ /* 0x000f6a0000004200 */
[----:B------:R-:W4:Y:S01]  /*21a70*/  MUFU.EX2 R251, R251 ;  /* 0x000000fb00fb7308 */ /* 0x000f220000000800 */
[----:B------:R-:W-:Y:S01]  /*21a80*/  FADD.FTZ R191, R197, R191 ;  /* 0x000000bfc5bf7221 */ /* 0x000fe20000010000 */
[C---:B-1----:R-:W-:Y:S08]  /*21a90*/  HMMA.16816.F32.BF16 R12, R136.reuse, R140, R12 ;  /* 0x0000008c880c723c */ /* 0x042ff0000004180c */
[----:B------:R-:W1:Y:S01]  /*21aa0*/  MUFU.EX2 R252, R252 ;  /* 0x000000fc00fc7308 */ /* 0x000e620000000800 */
[C---:B------:R-:W-:Y:S01]  /*21ab0*/  HMMA.16816.F32.BF16 R16, R136.reuse, R142, R16 ;  /* 0x0000008e8810723c */ /* 0x040fe20000041810 */
[----:B------:R-:W5:Y:S02]  /*21ac0*/  LDSM.16.MT88.4 R140, [R229+0x14800] ;  /* 0x01480000e58c783b */ /* 0x000f640000004200 */
[----:B------:R-:W-:Y:S03]  /*21ad0*/  FADD.FTZ R190, R199, R190 ;  /* 0x000000bec7be7221 */ /* 0x000fe60000010000 */
[C---:B------:R-:W-:Y:S03]  /*21ae0*/  HMMA.16816.F32.BF16 R20, R136.reuse, R148, R20 ;  /* 0x000000948814723c */ /* 0x040fe60000041814 */
[----:B------:R-:W5:Y:S02]  /*21af0*/  MUFU.EX2 R167, R167 ;  /* 0x000000a700a77308 */ /* 0x000f640000000800 */
[----:B------:R-:W-:Y:S01]  /*21b00*/  FADD.FTZ R191, R203, R191 ;  /* 0x000000bfcbbf7221 */ /* 0x000fe20000010000 */
[C---:B------:R-:W-:Y:S01]  /*21b10*/  HMMA.16816.F32.BF16 R24, R136.reuse, R150, R24 ;  /* 0x000000968818723c */ /* 0x040fe20000041818 */
[----:B------:R-:W5:Y:S04]  /*21b20*/  LDSM.16.MT88.4 R148, [R228+0x14800] ;  /* 0x01480000e494783b */ /* 0x000f680000004200 */
[----:B--2---:R-:W-:Y:S01]  /*21b30*/  FADD.FTZ R190, R201, R190 ;  /* 0x000000bec9be7221 */ /* 0x004fe20000010000 */
[C---:B------:R-:W-:Y:S05]  /*21b40*/  HMMA.16816.F32.BF16 R28, R136.reuse, R152, R28 ;  /* 0x00000098881c723c */ /* 0x040fea000004181c */
[----:B------:R-:W-:Y:S01]  /*21b50*/  FADD.FTZ R191, R202, R191 ;  /* 0x000000bfcabf7221 */ /* 0x000fe20000010000 */
[C---:B------:R-:W-:Y:S01]  /*21b60*/  HMMA.16816.F32.BF16 R32, R136.reuse, R154, R32 ;  /* 0x0000009a8820723c */ /* 0x040fe20000041820 */
[----:B------:R-:W2:Y:S04]  /*21b70*/  LDSM.16.MT88.4 R152, [R227+0x14800] ;  /* 0x01480000e398783b */ /* 0x000ea80000004200 */
[----:B---3--:R-:W-:Y:S01]  /*21b80*/  FADD.FTZ R190, R200, R190 ;  /* 0x000000bec8be7221 */ /* 0x008fe20000010000 */
[C---:B------:R-:W-:Y:S05]  /*21b90*/  HMMA.16816.F32.BF16 R36, R136.reuse, R156, R36 ;  /* 0x0000009c8824723c */ /* 0x040fea0000041824 */
[----:B----4-:R-:W-:Y:S01]  /*21ba0*/  FADD.FTZ R191, R251, R191 ;  /* 0x000000bffbbf7221 */ /* 0x010fe20000010000 */
[C---:B------:R-:W-:Y:S01]  /*21bb0*/  HMMA.16816.F32.BF16 R40, R136.reuse, R158, R40 ;  /* 0x0000009e8828723c */ /* 0x040fe20000041828 */
[----:B------:R-:W-:Y:S04]  /*21bc0*/  LDSM.16.MT88.4 R156, [R229+0x11000] ;  /* 0x01100000e59c783b */ /* 0x000fe80000004200 */
[----:B-1----:R-:W-:Y:S01]  /*21bd0*/  FADD.FTZ R191, R252, R191 ;  /* 0x000000bffcbf7221 */ /* 0x002fe20000010000 */
[C---:B------:R-:W-:Y:S06]  /*21be0*/  HMMA.16816.F32.BF16 R44, R136.reuse, R168, R44 ;  /* 0x000000a8882c723c */ /* 0x040fec000004182c */
[C---:B------:R-:W-:Y:S01]  /*21bf0*/  HMMA.16816.F32.BF16 R48, R136.reuse, R170, R48 ;  /* 0x000000aa8830723c */ /* 0x040fe20000041830 */
[----:B------:R-:W-:Y:S05]  /*21c00*/  LDSM.16.MT88.4 R168, [R227+0x13000] ;  /* 0x01300000e3a8783b */ /* 0x000fea0000004200 */
[C---:B------:R-:W-:Y:S06]  /*21c10*/  HMMA.16816.F32.BF16 R52, R136.reuse, R132, R52 ;  /* 0x000000848834723c */ /* 0x040fec0000041834 */
        /* <DEDUP_REMOVED lines=18> */
[C---:B------:R-:W-:Y:S05]  /*21d40*/  HMMA.16816.F32.BF16 R104, R136.reuse, R134, R104 ;  /* 0x000000868868723c */ /* 0x040fea0000041868 */
[----:B------:R-:W-:Y:S01]  /*21d50*/  F2FP.BF16.F32.PACK_AB R132, R202, R203 ;  /* 0x000000cbca84723e */ /* 0x000fe200000010ff */
[C---:B---3--:R-:W-:Y:S05]  /*21d60*/  HMMA.16816.F32.BF16 R108, R136.reuse, R140, R108 ;  /* 0x0000008c886c723c */ /* 0x048fea000004186c */
[-C--:B------:R-:W-:Y:S01]  /*21d70*/  F2FP.BF16.F32.PACK_AB R135, R183, R182.reuse ;  /* 0x000000b6b787723e */ /* 0x080fe200000010ff */
[C---:B------:R-:W-:Y:S01]  /*21d80*/  HMMA.16816.F32.BF16 R112, R136.reuse, R142, R112 ;  /* 0x0000008e8870723c */ /* 0x040fe20000041870 */
[----:B------:R-:W1:Y:S04]  /*21d90*/  LDSM.16.MT88.4 R140, [R228+0x11000] ;  /* 0x01100000e48c783b */ /* 0x000e680000004200 */
[----:B------:R-:W-:Y:S01]  /*21da0*/  F2FP.BF16.F32.PACK_AB R133, R200, R201 ;  /* 0x000000c9c885723e */ /* 0x000fe200000010ff */
[C---:B------:R-:W-:Y:S05]  /*21db0*/  HMMA.16816.F32.BF16 R116, R136.reuse, R144, R116 ;  /* 0x000000908874723c */ /* 0x040fea0000041874 */
[----:B------:R-:W-:Y:S01]  /*21dc0*/  F2FP.BF16.F32.PACK_AB R134, R252, R251 ;  /* 0x000000fbfc86723e */ /* 0x000fe200000010ff */
        /* <DEDUP_REMOVED lines=17> */
[----:B------:R-:W-:Y:S04]  /*21ee0*/  MUFU.EX2 R163, R179 ;  /* 0x000000b300a37308 */ /* 0x000fe80000000800 */
[----:B------:R-:W-:Y:S01]  /*21ef0*/  MOV R161, R182 ;  /* 0x000000b600a17202 */ /* 0x000fe20000000f00 */
[C---:B---3--:R-:W-:Y:S05]  /*21f00*/  HMMA.16816.F32.BF16 R36, R132.reuse, R144, R36 ;  /* 0x000000908424723c */ /* 0x048fea0000041824 */
[----:B------:R-:W-:Y:S01]  /*21f10*/  MUFU.EX2 R162, R177 ;  /* 0x000000b100a27308 */ /* 0x000fe20000000800 */
[----:B------:R-:W-:Y:S01]  /*21f20*/  MOV R160, R183 ;  /* 0x000000b700a07202 */ /* 0x000fe20000000f00 */
        /* <DEDUP_REMOVED lines=8> */
[C---:B------:R-:W-:Y:S01]  /*21fb0*/  HMMA.16816.F32.BF16 R60, R132.reuse, R168, R60 ;  /* 0x000000a8843c723c */ /* 0x040fe2000004183c */
[----:B------:R-:W-:Y:S05]  /*21fc0*/  MUFU.EX2 R168, R173 ;  /* 0x000000ad00a87308 */ /* 0x000fea0000000800 */
[C---:B------:R-:W-:Y:S05]  /*21fd0*/  HMMA.16816.F32.BF16 R64, R132.reuse, R170, R64 ;  /* 0x000000aa8440723c */ /* 0x040fea0000041840 */
[----:B------:R1:W3:Y:S01]  /*21fe0*/  MUFU.EX2 R169, R176 ;  /* 0x000000b000a97308 */ /* 0x0002e20000000800 */
[C---:B-----5:R-:W-:Y:S05]  /*21ff0*/  HMMA.16816.F32.BF16 R68, R132.reuse, R152, R68 ;  /* 0x000000988444723c */ /* 0x060fea0000041844 */
[----:B------:R-:W-:Y:S01]  /*22000*/  F2FP.BF16.F32.PACK_AB R171, R165, R167 ;  /* 0x000000a7a5ab723e */ /* 0x000fe200000010ff */
[C---:B------:R-:W-:Y:S01]  /*22010*/  HMMA.16816.F32.BF16 R72, R132.reuse, R154, R72 ;  /* 0x0000009a8448723c */ /* 0x040fe20000041848 */
[----:B------:R-:W-:Y:S05]  /*22020*/  LDSM.16.MT88.4 R152, [R227+0x17000] ;  /* 0x01700000e398783b */ /* 0x000fea0000004200 */
[C---:B------:R-:W-:Y:S03]  /*22030*/  HMMA.16816.F32.BF16 R76, R132.reuse, R156, R76 ;  /* 0x0000009c844c723c */ /* 0x040fe6000004184c */
[----:B-1----:R-:W-:Y:S02]  /*22040*/  LDSM.16.MT88.4 R176, [R227+0x11800] ;  /* 0x01180000e3b0783b */ /* 0x002fe40000004200 */
[----:B---3--:R-:W-:Y:S01]  /*22050*/  MOV R166, R169 ;  /* 0x000000a900a67202 */ /* 0x008fe20000000f00 */
[C---:B------:R-:W-:Y:S05]  /*22060*/  HMMA.16816.F32.BF16 R80, R132.reuse, R158, R80 ;  /* 0x0000009e8450723c */ /* 0x040fea0000041850 */
[----:B------:R-:W-:Y:S01]  /*22070*/  LDSM.16.MT88.4 R156, [R230+0x11800] ;  /* 0x01180000e69c783b */ /* 0x000fe20000004200 */
[C---:B------:R-:W-:Y:S06]  /*22080*/  HMMA.16816.F32.BF16 R84, R132.reuse, R140, R84 ;  /* 0x0000008c8454723c */ /* 0x040fec0000041854 */
[C---:B------:R-:W-:Y:S01]  /*22090*/  HMMA.16816.F32.BF16 R88, R132.reuse, R142, R88 ;  /* 0x0000008e8458723c */ /* 0x040fe20000041858 */
[----:B------:R-:W1:Y:S05]  /*220a0*/  LDSM.16.MT88.4 R140, [R228+0x17000] ;  /* 0x01700000e48c783b */ /* 0x000e6a0000004200 */
[C---:B------:R-:W-:Y:S01]  /*220b0*/  HMMA.16816.F32.BF16 R92, R132.reuse, R144, R92 ;  /* 0x00000090845c723c */ /* 0x040fe2000004185c */
[----:B------:R3:W5:Y:S05]  /*220c0*/  MUFU.EX2 R144, R175 ;  /* 0x000000af00907308 */ /* 0x00076a0000000800 */
[C---:B------:R-:W-:Y:S05]  /*220d0*/  HMMA.16816.F32.BF16 R96, R132.reuse, R146, R96 ;  /* 0x000000928460723c */ /* 0x040fea0000041860 */
[----:B------:R-:W-:Y:S01]  /*220e0*/  MOV R145, R181 ;  /* 0x000000b500917202 */ /* 0x000fe20000000f00 */
[C---:B----4-:R-:W-:Y:S01]  /*220f0*/  HMMA.16816.F32.BF16 R100, R132.reuse, R136, R100 ;  /* 0x000000888464723c */ /* 0x050fe20000041864 */
[----:B------:R-:W-:Y:S05]  /*22100*/  LDSM.16.MT88.4 R180, [R230+0x13800] ;  /* 0x01380000e6b4783b */ /* 0x000fea0000004200 */
[C---:B------:R-:W-:Y:S03]  /*22110*/  HMMA.16816.F32.BF16 R104, R132.reuse, R138, R104 ;  /* 0x0000008a8468723c */ /* 0x040fe60000041868 */
[----:B------:R-:W4:Y:S03]  /*22120*/  LDSM.16.MT88.4 R136, [R229+0x11800] ;  /* 0x01180000e588783b */ /* 0x000f260000004200 */
[C---:B--2---:R-:W-:Y:S05]  /*22130*/  HMMA.16816.F32.BF16 R108, R132.reuse, R148, R108 ;  /* 0x00000094846c723c */ /* 0x044fea000004186c */
[----:B---3--:R-:W2:Y:S01]  /*22140*/  LDSM.16.MT88.4 R172, [R228+0x11800] ;  /* 0x01180000e4ac783b */ /* 0x008ea20000004200 */
[C---:B------:R-:W-:Y:S06]  /*22150*/  HMMA.16816.F32.BF16 R112, R132.reuse, R150, R112 ;  /* 0x000000968470723c */ /* 0x040fec0000041870 */
[C---:B-1----:R-:W-:Y:S06]  /*22160*/  HMMA.16816.F32.BF16 R116, R132.reuse, R140, R116 ;  /* 0x0000008c8474723c */ /* 0x042fec0000041874 */
[C---:B------:R-:W-:Y:S05]  /*22170*/  HMMA.16816.F32.BF16 R120, R132.reuse, R142, R120 ;  /* 0x0000008e8478723c */ /* 0x040fea0000041878 */
[----:B------:R-:W-:Y:S01]  /*22180*/  MOV R140, R168 ;  /* 0x000000a8008c7202 */ /* 0x000fe20000000f00 */
[C---:B------:R-:W-:Y:S05]  /*22190*/  HMMA.16816.F32.BF16 R124, R132.reuse, R152, R124 ;  /* 0x00000098847c723c */ /* 0x040fea000004187c */
[----:B-----5:R-:W-:Y:S01]  /*221a0*/  MOV R141, R144 ;  /* 0x00000090008d7202 */ /* 0x020fe20000000f00 */
[----:B------:R-:W-:Y:S05]  /*221b0*/  HMMA.16816.F32.BF16 R128, R132, R154, R128 ;  /* 0x0000009a8480723c */ /* 0x000fea0000041880 */
[-C--:B------:R-:W-:Y:S02]  /*221c0*/  F2FP.BF16.F32.PACK_AB R168, R145, R163.reuse ;  /* 0x000000a391a8723e */ /* 0x080fe400000010ff */
[----:B------:R-:W-:Y:S04]  /*221d0*/  F2FP.BF16.F32.PACK_AB R169, R141, R162 ;  /* 0x000000a28da9723e */ /* 0x000fe800000010ff */
[----:B------:R-:W-:Y:S02]  /*221e0*/  F2FP.BF16.F32.PACK_AB R170, R166, R140 ;  /* 0x0000008ca6aa723e */ /* 0x000fe400000010ff */
[----:B------:R-:W-:Y:S02]  /*221f0*/  MOV R132, R162 ;  /* 0x000000a200847202 */ /* 0x000fe40000000f00 */
[----:B------:R-:W-:Y:S02]  /*22200*/  MOV R133, R163 ;  /* 0x000000a300857202 */ /* 0x000fe40000000f00 */
[----:B------:R-:W-:Y:S02]  /*22210*/  MOV R134, R160 ;  /* 0x000000a000867202 */ /* 0x000fe40000000f00 */
[----:B------:R-:W-:Y:S02]  /*22220*/  MOV R135, R161 ;  /* 0x000000a100877202 */ /* 0x000fe40000000f00 */
[C---:B------:R-:W-:Y:S01]  /*22230*/  HMMA.16816.F32.BF16 R160, R168.reuse, R156, R4 ;  /* 0x0000009ca8a0723c */ /* 0x040fe20000041804 */
[----:B------:R-:W1:Y:S05]  /*22240*/  LDSM.16.MT88.4 R4, [R229+0x13800] ;  /* 0x01380000e504783b */ /* 0x000e6a0000004200 */
[C---:B------:R-:W-:Y:S03]  /*22250*/  HMMA.16816.F32.BF16 R156, R168.reuse, R158, R8 ;  /* 0x0000009ea89c723c */ /* 0x040fe60000041808 */
[----:B------:R-:W3:Y:S03]  /*22260*/  LDSM.16.MT88.4 R8, [R228+0x13800] ;  /* 0x01380000e408783b */ /* 0x000ee60000004200 */
[C---:B----4-:R-:W-:Y:S05]  /*22270*/  HMMA.16816.F32.BF16 R152, R168.reuse, R136, R12 ;  /* 0x00000088a898723c */ /* 0x050fea000004180c */
[----:B------:R-:W4:Y:S01]  /*22280*/  LDSM.16.MT88.4 R12, [R227+0x13800] ;  /* 0x01380000e30c783b */ /* 0x000f220000004200 */
[C---:B------:R-:W-:Y:S05]  /*22290*/  HMMA.16816.F32.BF16 R148, R168.reuse, R138, R16 ;  /* 0x0000008aa894723c */ /* 0x040fea0000041810 */
[----:B------:R-:W-:Y:S02]  /*222a0*/  MOV R137, R145 ;  /* 0x0000009100897202 */ /* 0x000fe40000000f00 */
[C---:B--2---:R-:W-:Y:S01]  /*222b0*/  HMMA.16816.F32.BF16 R144, R168.reuse, R172, R20 ;  /* 0x000000aca890723c */ /* 0x044fe20000041814 */
[----:B------:R-:W2:Y:S06]  /*222c0*/  LDSM.16.MT88.4 R16, [R230+0x15800] ;  /* 0x01580000e610783b */ /* 0x000eac0000004200 */
[----:B------:R-:W-:Y:S02]  /*222d0*/  MOV R173, R140 ;  /* 0x0000008c00ad7202 */ /* 0x000fe40000000f00 */
[----:B------:R-:W5:Y:S02]  /*222e0*/  LDSM.16.MT88.4 R20, [R229+0x15800] ;  /* 0x01580000e514783b */ /* 0x000f640000004200 */
[----:B------:R-:W-:Y:S02]  /*222f0*/  MOV R172, R141 ;  /* 0x0000008d00ac7202 */ /* 0x000fe40000000f00 */
[C---:B------:R-:W-:Y:S04]  /*22300*/  HMMA.16816.F32.BF16 R140, R168.reuse, R174, R24 ;  /* 0x000000aea88c723c */ /* 0x040fe80000041818 */
[----:B------:R-:W5:Y:S03]  /*22310*/  LDSM.16.MT88.4 R24, [R228+0x15800] ;  /* 0x01580000e418783b */ /* 0x000f660000004200 */
[----:B------:R-:W-:Y:S02]  /*22320*/  MOV R175, R137 ;  /* 0x0000008900af7202 */ /* 0x000fe40000000f00 */
[C---:B------:R-:W-:Y:S03]  /*22330*/  HMMA.16816.F32.BF16 R136, R168.reuse, R176, R28 ;  /* 0x000000b0a888723c */ /* 0x040fe6000004181c */
[----:B------:R-:W-:Y:S04]  /*22340*/  MOV R174, R132 ;  /* 0x0000008400ae7202 */ /* 0x000fe80000000f00 */
[----:B------:R-:W-:Y:S04]  /*22350*/  MOV R31, R133 ;  /* 0x00000085001f7202 */ /* 0x000fe80000000f00 */
[----:B------:R-:W-:Y:S01]  /*22360*/  MOV R30, R134 ;  /* 0x00000086001e7202 */ /* 0x000fe20000000f00 */
[----:B------:R-:W-:Y:S01]  /*22370*/  FADD.FTZ R191, R31, R191 ;  /* 0x000000bf1fbf7221 */ /* 0x000fe20000010000 */
        /* <DEDUP_REMOVED lines=16> */
[----:B------:R-:W3:Y:S04]  /*22480*/  LDSM.16.MT88.4 R8, [R230+0x17800] ;  /* 0x01780000e608783b */ /* 0x000ee80000004200 */
[----:B------:R-:W-:Y:S01]  /*22490*/  FADD.FTZ R250, R166, R191 ;  /* 0x000000bfa6fa7221 */ /* 0x000fe20000010000 */
[C---:B----4-:R-:W-:Y:S05]  /*224a0*/  HMMA.16816.F32.BF16 R60, R168.reuse, R12, R60 ;  /* 0x0000000ca83c723c */ /* 0x050fea000004183c */
[----:B------:R-:W-:Y:S01]  /*224b0*/  FADD.FTZ R249, R165, R190 ;  /* 0x000000bea5f97221 */ /* 0x000fe20000010000 */
        /* <DEDUP_REMOVED lines=10> */
[C---:B-1----:R-:W-:Y:S06]  /*22560*/  HMMA.16816.F32.BF16 R92, R168.reuse, R4, R92 ;  /* 0x00000004a85c723c */ /* 0x042fec000004185c */
[C---:B------:R-:W-:Y:S06]  /*22570*/  HMMA.16816.F32.BF16 R96, R168.reuse, R6, R96 ;  /* 0x00000006a860723c */ /* 0x040fec0000041860 */
[C---:B---3--:R-:W-:Y:S06]  /*22580*/  HMMA.16816.F32.BF16 R100, R168.reuse, R8, R100 ;  /* 0x00000008a864723c */ /* 0x048fec0000041864 */
[C---:B------:R-:W-:Y:S06]  /*22590*/  HMMA.16816.F32.BF16 R104, R168.reuse, R10, R104 ;  /* 0x0000000aa868723c */ /* 0x040fec0000041868 */
[C---:B----4-:R-:W-:Y:S06]  /*225a0*/  HMMA.16816.F32.BF16 R108, R168.reuse, R12, R108 ;  /* 0x0000000ca86c723c */ /* 0x050fec000004186c */
[C---:B------:R-:W-:Y:S06]  /*225b0*/  HMMA.16816.F32.BF16 R112, R168.reuse, R14, R112 ;  /* 0x0000000ea870723c */ /* 0x040fec0000041870 */
[C---:B--2---:R-:W-:Y:S06]  /*225c0*/  HMMA.16816.F32.BF16 R116, R168.reuse, R16, R116 ;  /* 0x00000010a874723c */ /* 0x044fec0000041874 */
[C---:B------:R-:W-:Y:S06]  /*225d0*/  HMMA.16816.F32.BF16 R120, R168.reuse, R18, R120 ;  /* 0x00000012a878723c */ /* 0x040fec0000041878 */
[C---:B-----5:R-:W-:Y:S06]  /*225e0*/  HMMA.16816.F32.BF16 R124, R168.reuse, R20, R124 ;  /* 0x00000014a87c723c */ /* 0x060fec000004187c */
[----:B------:R-:W-:Y:S01]  /*225f0*/  HMMA.16816.F32.BF16 R128, R168, R22, R128 ;  /* 0x00000016a880723c */ /* 0x000fe20000041880 */
[----:B------:R-:W-:Y:S11]  /*22600*/  @!UPT UIADD3 URZ, URZ, URZ, URZ ;  /* 0x0000003f3f3ff290 */ /* 0x000ff6000fffe03f */
[----:B------:R-:W-:Y:S01]  /*22610*/  @!UPT UIADD3 URZ, URZ, URZ, URZ ;  /* 0x0000003f3f3ff290 */ /* 0x000fe2000fffe03f */
[----:B------:R-:W-:Y:S11]  /*22620*/  @P0 BRA `(.L_x_4236) ;  /* 0xffffffbc00300947 */ /* 0x000ff6000383ffff */
.L_x_4227:
        /* <DEDUP_REMOVED lines=27> */
.L_x_4244:
        /* <DEDUP_REMOVED lines=40> */
[----:B------:R-:W-:Y:S01]  /*22a60*/  LOP3.LUT R18, R16, 0x1ffffffc, RZ, 0xc0, !PT ;  /* 0x1ffffffc10127812 */ /* 0x000fe200078ec0ff */
[----:B------:R-:W-:Y:S01]  /*22a70*/  FMUL.FTZ R36, R13, R36 ;  /* 0x000000240d247220 */ /* 0x000fe20000410000 */
[----:B------:R-:W-:Y:S01]  /*22a80*/  SHF.L.U32 R19, R17, 0x6, RZ ;  /* 0x0000000611137819 */ /* 0x000fe200000006ff */
[C---:B------:R-:W-:Y:S01]  /*22a90*/  FMUL.FTZ R37, R13.reuse, R37 ;  /* 0x000000250d257220 */ /* 0x040fe20000410000 */
[----:B------:R-:W-:Y:S01]  /*22aa0*/  SHF.R.S32.HI R16, RZ, 0x5, R15 ;  /* 0x00000005ff107819 */ /* 0x000fe2000001140f */
[C---:B------:R-:W-:Y:S01]  /*22ab0*/  FMUL.FTZ R40, R13.reuse, R40 ;  /* 0x000000280d287220 */ /* 0x040fe20000410000 */
[----:B------:R-:W-:Y:S01]  /*22ac0*/  IADD3 R18, -R18, R14, RZ ;  /* 0x0000000e12127210 */ /* 0x000fe20007ffe1ff */
[----:B------:R-:W-:Y:S01]  /*22ad0*/  FMUL.FTZ R41, R13, R41 ;  /* 0x000000290d297220 */ /* 0x000fe20000410000 */
[----:B------:R-:W-:Y:S01]  /*22ae0*/  LOP3.LUT R19, R19, 0x1c0, RZ, 0xc0, !PT ;  /* 0x000001c013137812 */ /* 0x000fe200078ec0ff */
[----:B------:R-:W-:Y:S01]  /*22af0*/  FMUL.FTZ R44, R13, R44 ;  /* 0x0000002c0d2c7220 */ /* 0x000fe20000410000 */
[----:B------:R-:W-:Y:S01]  /*22b00*/  LOP3.LUT R20, R17, 0x1, RZ, 0xc0, !PT ;  /* 0x0000000111147812 */ /* 0x000fe200078ec0ff */
[C---:B------:R-:W-:Y:S01]  /*22b10*/  FMUL.FTZ R45, R13.reuse, R45 ;  /* 0x0000002d0d2d7220 */ /* 0x040fe20000410000 */
[----:B------:R-:W-:Y:S01]  /*22b20*/  LEA R18, R16, R18, 0x9 ;  /* 0x0000001210127211 */ /* 0x000fe200078e48ff */
[----:B------:R-:W-:Y:S01]  /*22b30*/  FMUL.FTZ R48, R13, R48 ;  /* 0x000000300d307220 */ /* 0x000fe20000410000 */
[----:B------:R-:W-:Y:S01]  /*22b40*/  LEA.HI R19, R19, R19, RZ, 0x1d ;  /* 0x0000001313137211 */ /* 0x000fe200078fe8ff */
[C---:B------:R-:W-:Y:S01]  /*22b50*/  FMUL.FTZ R49, R13.reuse, R49 ;  /* 0x000000310d317220 */ /* 0x040fe20000410000 */
[----:B------:R-:W-:Y:S01]  /*22b60*/  ISETP.NE.U32.AND P0, PT, R20, 0x1, PT ;  /* 0x000000011400780c */ /* 0x000fe20003f05070 */
        /* <DEDUP_REMOVED lines=183> */
[----:B-1----:R-:W4:Y:S04]  /*236e0*/  LD.E R20, desc[UR10][R6.64+0x60] ;  /* 0x0000600a06147980 */ /* 0x002f28000c101900 */
[----:B------:R-:W4:Y:S04]  /*236f0*/  LD.E R17, desc[UR12][R6.64+0xcc] ;  /* 0x0000cc0c06117980 */ /* 0x000f28000c101900 */
[----:B------:R-:W4:Y:S01]  /*23700*/  LD.E.64 R18, desc[UR10][R6.64+0x78] ;  /* 0x0000780a06127980 */ /* 0x000f22000c101b00 */
[----:B------:R-:W1:Y:S01]  /*23710*/  @P4 MUFU.LG2 R11, R11 ;  /* 0x0000000b000b4308 */ /* 0x000e620000000c00 */
[----:B--2---:R-:W-:-:S02]  /*23720*/  IADD3 R21, R4, 0x8, RZ ;  /* 0x0000000804157810 */ /* 0x004fc40007ffe0ff */
[----:B------:R-:W5:Y:S04]  /*23730*/  LD.E.64 R140, desc[UR10][R6.64+0xa8] ;  /* 0x0000a80a068c7980 */ /* 0x000f68000c101b00 */
[----:B---3--:R2:W3:Y:S01]  /*23740*/  LD.E.64 R12, desc[UR12][R6.64+0xb0] ;  /* 0x0000b00c060c7980 */ /* 0x0084e2000c101b00 */
[----:B------:R-:W-:Y:S02]  /*23750*/  SHF.L.U32 R22, R235, 0x6, RZ ;  /* 0x00000006eb167819 */ /* 0x000fe400000006ff */
[----:B------:R-:W-:-:S04]  /*23760*/  SHF.L.U32 R24, R2, 0x2, RZ ;  /* 0x0000000202187819 */ /* 0x000fc800000006ff */
[----:B------:R-:W-:Y:S01]  /*23770*/  SHF.R.S32.HI R25, RZ, 0x1f, R24 ;  /* 0x0000001fff197819 */ /* 0x000fe20000011418 */
[----:B--2---:R-:W-:Y:S01]  /*23780*/  IMAD R6, R235, -0x40, R236 ;  /* 0xffffffc0eb067824 */ /* 0x004fe200078e02ec */
[----:B------:R-:W-:Y:S01]  /*23790*/  IADD3 R7, R4, 0x10, RZ ;  /* 0x0000001004077810 */ /* 0x000fe20007ffe0ff */
[----:B------:R-:W-:Y:S03]  /*237a0*/  BAR.SYNC.DEFER_BLOCKING 0x0 ;  /* 0x0000000000007b1d */ /* 0x000fe60000010000 */
[-C--:B------:R-:W-:Y:S01]  /*237b0*/  ISETP.GE.AND P0, PT, R21, R6.reuse, PT ;  /* 0x000000061500720c */ /* 0x080fe20003f06270 */
[----:B-1----:R-:W-:Y:S01]  /*237c0*/  @P4 FMUL.FTZ R21, R11, 0.69314718246459960938 ;  /* 0x3f3172180b154820 */ /* 0x002fe20000410000 */
[----:B------:R-:W-:Y:S02]  /*237d0*/  ISETP.GE.AND P5, PT, R7, R6, PT ;  /* 0x000000060700720c */ /* 0x000fe40003fa6270 */
[----:B------:R-:W-:Y:S01]  /*237e0*/  MOV R7, 0xff800000 ;  /* 0xff80000000077802 */ /* 0x000fe20000000f00 */
[----:B-----5:R-:W-:Y:S01]  /*237f0*/  @P4 FFMA.FTZ R7, R5, R164, R21 ;  /* 0x000000a405074223 */ /* 0x020fe20000010015 */
[----:B------:R-:W-:-:S02]  /*23800*/  LEA.HI R11, R2, R2, RZ, 0x1 ;  /* 0x00000002020b7211 */ /* 0x000fc400078f08ff */
[----:B------:R-:W-:-:S04]  /*23810*/  SHF.L.U32 R21, R4, 0x6, RZ ;  /* 0x0000000604157819 */ /* 0x000fc800000006ff */
[----:B------:R-:W-:Y:S01]  /*23820*/  LOP3.LUT R21, R21, 0x1c0, RZ, 0xc0, !PT ;  /* 0x000001c015157812 */ /* 0x000fe200078ec0ff */
[----:B------:R-:W-:Y:S01]  /*23830*/  IMAD.WIDE R24, R4, 0x100, R24 ;  /* 0x0000010004187825 */ /* 0x000fe200078e0218 */
[----:B------:R-:W-:-:S04]  /*23840*/  LOP3.LUT R15, R15, 0xffffffe0, RZ, 0xc0, !PT ;  /* 0xffffffe00f0f7812 */ /* 0x000fc800078ec0ff */
[----:B------:R-:W-:-:S04]  /*23850*/  IADD3 R15, R14, -R15, RZ ;  /* 0x8000000f0e0f7210 */ /* 0x000fc80007ffe0ff */
[----:B------:R-:W-:Y:S01]  /*23860*/  LOP3.LUT P2, RZ, R15, 0x3, RZ, 0xc0, !PT ;  /* 0x000000030fff7812 */ /* 0x000fe2000784c0ff */
[----:B------:R-:W-:Y:S01]  /*23870*/  BSSY B0, `(.L_x_4238) ;  /* 0x000004a000007945 */ /* 0x000fe20003800000 */
[----:B---3--:R-:W-:Y:S02]  /*23880*/  IMAD R238, R12, UR8, R238 ;  /* 0x000000080cee7c24 */ /* 0x008fe4000f8e02ee */
[----:B------:R1:W2:Y:S02]  /*23890*/  @P3 MUFU.LG2 R12, R10 ;  /* 0x0000000a000c3308 */ /* 0x0002a40000000c00 */
[----:B----4-:R-:W-:Y:S01]  /*238a0*/  IMAD R238, R238, R20, R237 ;  /* 0x00000014eeee7224 */ /* 0x010fe200078e02ed */
[C---:B-1----:R-:W-:Y:S02]  /*238b0*/  LOP3.LUT R10, R11.reuse, 0xffffffe, RZ, 0xc0, !PT ;  /* 0x0ffffffe0b0a7812 */ /* 0x042fe400078ec0ff */
[----:B------:R-:W-:Y:S02]  /*238c0*/  SHF.L.U32 R11, R11, 0x2, RZ ;  /* 0x000000020b0b7819 */ /* 0x000fe400000006ff */
[----:B------:R-:W-:Y:S01]  /*238d0*/  IADD3 R20, R2, -R10, RZ ;  /* 0x8000000a02147210 */ /* 0x000fe20007ffe0ff */
[----:B------:R-:W-:Y:S01]  /*238e0*/  IMAD R2, R13, R238, R22 ;  /* 0x000000ee0d027224 */ /* 0x000fe200078e0216 */
[----:B------:R-:W-:-:S02]  /*238f0*/  LOP3.LUT R11, R21, 0x38, R11, 0xf8, !PT ;  /* 0x00000038150b7812 */ /* 0x000fc400078ef80b */
[----:B------:R-:W-:Y:S02]  /*23900*/  SHF.R.S32.HI R13, RZ, 0x1f, R16 ;  /* 0x0000001fff0d7819 */ /* 0x000fe40000011410 */
[----:B------:R-:W-:Y:S01]  /*23910*/  SHF.R.U32.HI R21, RZ, 0x3, R21 ;  /* 0x00000003ff157819 */ /* 0x000fe20000011615 */
[----:B--2---:R-:W-:Y:S01]  /*23920*/  @P3 FMUL.FTZ R12, R12, 0.69314718246459960938 ;  /* 0x3f3172180c0c3820 */ /* 0x004fe20000410000 */
[----:B------:R-:W-:Y:S01]  /*23930*/  IMAD R17, R2, R17, RZ ;  /* 0x0000001102117224 */ /* 0x000fe200078e02ff */
[----:B------:R-:W-:Y:S02]  /*23940*/  LEA.HI R13, R13, R16, RZ, 0x2 ;  /* 0x000000100d0d7211 */ /* 0x000fe400078f10ff */
[----:B------:R-:W-:Y:S02]  /*23950*/  LOP3.LUT R11, R11, R21, RZ, 0x3c, !PT ;  /* 0x000000150b0b7212 */ /* 0x000fe400078e3cff */
[----:B------:R-:W-:Y:S01]  /*23960*/  MOV R10, 0xff800000 ;  /* 0xff800000000a7802 */ /* 0x000fe20000000f00 */
[----:B------:R-:W-:Y:S01]  /*23970*/  @P3 FFMA.FTZ R10, R5, R3, R12 ;  /* 0x00000003050a3223 */ /* 0x000fe2000001000c */
[----:B------:R-:W-:-:S02]  /*23980*/  LOP3.LUT R13, R13, 0xffffffc, RZ, 0xc0, !PT ;  /* 0x0ffffffc0d0d7812 */ /* 0x000fc400078ec0ff */
[----:B------:R-:W-:Y:S02]  /*23990*/  IADD3 R5, P1, R24, R17, RZ ;  /* 0x0000001118057210 */ /* 0x000fe40007f3e0ff */
[----:B------:R-:W-:Y:S02]  /*239a0*/  LEA R3, R20, R11, 0x2 ;  /* 0x0000000b14037211 */ /* 0x000fe400078e10ff */
[----:B------:R-:W-:Y:S02]  /*239b0*/  IADD3 R13, R16, -R13, RZ ;  /* 0x8000000d100d7210 */ /* 0x000fe40007ffe0ff */
[----:B------:R-:W-:Y:S02]  /*239c0*/  LEA.HI.X.SX32 R17, R17, R25, 0x1, P1 ;  /* 0x0000001911117211 */ /* 0x000fe400008f0eff */
[----:B------:R-:W-:Y:S02]  /*239d0*/  LEA R142, P1, R5, R18, 0x2 ;  /* 0x00000012058e7211 */ /* 0x000fe400078210ff */
[----:B------:R-:W-:-:S02]  /*239e0*/  LEA R3, R3, UR4, 0x2 ;  /* 0x0000000403037c11 */ /* 0x000fc4000f8e10ff */
[----:B------:R-:W-:Y:S02]  /*239f0*/  LEA R0, R13, R0, 0x4 ;  /* 0x000000000d007211 */ /* 0x000fe400078e20ff */
[----:B------:R-:W-:Y:S01]  /*23a00*/  LEA.HI.X R143, R5, R19, R17, 0x2, P1 ;  /* 0x00000013058f7211 */ /* 0x000fe200008f1411 */
        /* <DEDUP_REMOVED lines=34> */
[----:B-1----:R-:W-:-:S03]  /*23c30*/  VIADD R3, R0, 0x8 ;  /* 0x0000000800037836 */ /* 0x002fc60000000000 */
[-C--:B------:R-:W-:Y:S02]  /*23c40*/  ISETP.GE.AND P3, PT, R0, R235.reuse, PT ;  /* 0x000000eb0000720c */ /* 0x080fe40003f66270 */
[----:B------:R-:W-:Y:S02]  /*23c50*/  ISETP.GE.AND P2, PT, R3, R235, PT ;  /* 0x000000eb0300720c */ /* 0x000fe40003f46270 */
[----:B------:R-:W-:Y:S02]  /*23c60*/  SHF.R.S32.HI R3, RZ, 0x1f, R2 ;  /* 0x0000001fff037819 */ /* 0x000fe40000011402 */
[----:B------:R-:W-:-:S04]  /*23c70*/  IADD3 R2, P1, R2, R0, RZ ;  /* 0x0000000002027210 */ /* 0x000fc80007f3e0ff */
[----:B------:R-:W-:Y:S02]  /*23c80*/  LEA.HI.X.SX32 R3, R0, R3, 0x1, P1 ;  /* 0x0000000300037211 */ /* 0x000fe400008f0eff */
[----:B------:R-:W-:Y:S02]  /*23c90*/  LEA R140, P1, R2, R140, 0x2 ;  /* 0x0000008c028c7211 */ /* 0x000fe400078210ff */
[C---:B------:R-:W-:Y:S02]  /*23ca0*/  @!P3 R2UR UR10, R8.reuse ;  /* 0x00000000080ab2ca */ /* 0x040fe400000e0000 */
[C---:B------:R-:W-:Y:S02]  /*23cb0*/  @!P3 R2UR UR11, R9.reuse ;  /* 0x00000000090bb2ca */ /* 0x040fe400000e0000 */
[----:B------:R-:W-:Y:S02]  /*23cc0*/  @!P2 R2UR UR4, R8 ;  /* 0x000000000804a2ca */ /* 0x000fe400000e0000 */
[----:B------:R-:W-:-:S02]  /*23cd0*/  @!P2 R2UR UR5, R9 ;  /* 0x000000000905a2ca */ /* 0x000fc400000e0000 */
[----:B------:R-:W-:-:S07]  /*23ce0*/  LEA.HI.X R141, R2, R141, R3, 0x2, P1 ;  /* 0x0000008d028d7211 */ /* 0x000fce00008f1403 */
[----:B------:R2:W-:Y:S04]  /*23cf0*/  @!P3 ST.E desc[UR10][R140.64], R7 ;  /* 0x000000078c00b985 */ /* 0x0005e8000c10190a */
[----:B------:R2:W-:Y:S02]  /*23d00*/  @!P2 ST.E desc[UR4][R140.64+0x20], R10 ;  /* 0x0000200a8c00a985 */ /* 0x0005e4000c101904 */
.L_x_4239:
[----:B------:R-:W-:Y:S05]  /*23d10*/  BSYNC B0 ;  /* 0x0000000000007941 */ /* 0x000fea0003800000 */
.L_x_4238:
[----:B------:R-:W-:Y:S01]  /*23d20*/  VIADD R5, R4, 0x18 ;  /* 0x0000001804057836 */ /* 0x000fe20000000000 */
[----:B------:R-:W-:Y:S01]  /*23d30*/  @!P0 R2UR UR14, R8 ;  /* 0x00000000080e82ca */ /* 0x000fe200000e0000 */
[C---:B-1----:R-:W-:Y:S01]  /*23d40*/  VIADD R3, R4.reuse, 0x20 ;  /* 0x0000002004037836 */ /* 0x042fe20000000000 */
[C---:B------:R-:W-:Y:S01]  /*23d50*/  @!P0 R2UR UR15, R9.reuse ;  /* 0x00000000090f82ca */ /* 0x040fe200000e0000 */
[----:B------:R-:W-:Y:S01]  /*23d60*/  VIADD R2, R4, 0x28 ;  /* 0x0000002804027836 */ /* 0x000fe20000000000 */
[----:B------:R-:W-:Y:S01]  /*23d70*/  @!P0 R2UR UR12, R8 ;  /* 0x00000000080c82ca */ /* 0x000fe200000e0000 */
[----:B------:R-:W-:Y:S01]  /*23d80*/  VIADD R0, R4, 0x30 ;  /* 0x0000003004007836 */ /* 0x000fe20000000000 */
[C---:B------:R-:W-:Y:S02]  /*23d90*/  @!P0 R2UR UR13, R9.reuse ;  /* 0x00000000090d82ca */ /* 0x040fe400000e0000 */
[----:B------:R-:W-:Y:S02]  /*23da0*/  @!P0 R2UR UR10, R8 ;  /* 0x00000000080a82ca */ /* 0x000fe400000e0000 */
[----:B------:R-:W-:-:S02]  /*23db0*/  @!P0 R2UR UR11, R9 ;  /* 0x00000000090b82ca */ /* 0x000fc400000e0000 */
[----:B------:R-:W-:Y:S02]  /*23dc0*/  @!P0 R2UR UR4, R8 ;  /* 0x00000000080482ca */ /* 0x000fe400000e0000 */
[----:B------:R-:W-:Y:S01]  /*23dd0*/  @!P0 R2UR UR5, R9 ;  /* 0x00000000090582ca */ /* 0x000fe200000e0000 */
[----:B------:R-:W-:Y:S01]  /*23de0*/  @!P0 ST.E.128 desc[UR14][R142.64+0x2000], R132 ;  /* 0x002000848e008985 */ /* 0x000fe2000c101d0e */
[CC--:B------:R-:W-:Y:S01]  /*23df0*/  ISETP.GE.AND P6, PT, R4.reuse, R6.reuse, PT ;  /* 0x000000060400720c */ /* 0x0c0fe20003fc6270 */
[----:B------:R-:W-:Y:S01]  /*23e00*/  VIADD R4, R4, 0x38 ;  /* 0x0000003804047836 */ /* 0x000fe20000000000 */
[-C--:B------:R-:W-:Y:S01]  /*23e10*/  ISETP.GE.AND P4, PT, R5, R6.reuse, PT ;  /* 0x000000060500720c */ /* 0x080fe20003f86270 */
[----:B------:R-:W-:Y:S01]  /*23e20*/  @!P0 ST.E.128 desc[UR12][R142.64+0x2100], R100 ;  /* 0x002100648e008985 */ /* 0x000fe2000c101d0c */
[----:B------:R-:W-:Y:S01]  /*23e30*/  ISETP.GE.AND P3, PT, R3, R6, PT ;  /* 0x000000060300720c */ /* 0x000fe20003f66270 */
[----:B------:R-:W-:Y:S01]  /*23e40*/  IMAD.MOV.U32 R3, RZ, RZ, 0x0 ;  /* 0x00000000ff037424 */ /* 0x000fe200078e00ff */
        /* <DEDUP_REMOVED lines=32> */
[-C--:B------:R-:W-:Y:S01]  /*24050*/  ISETP.GE.AND P2, PT, R2, R6.reuse, PT ;  /* 0x000000060200720c */ /* 0x080fe20003f46270 */
[----:B------:R-:W-:Y:S01]  /*24060*/  IMAD.MOV.U32 R2, RZ, RZ, R234 ;  /* 0x000000ffff027224 */ /* 0x000fe200078e00ea */
        /* <DEDUP_REMOVED lines=45> */
[----:B--2---:R-:W-:Y:S05]  /*24340*/  @P0 RET.REL.NODEC R2 `(_ZN5flash24flash_fwd_splitkv_kernelI23Flash_fwd_kernel_traitsILi256ELi64ELi64ELi4ELb0ELb0EN7cutlass10bfloat16_tE19Flash_kernel_traitsILi256ELi64ELi64ELi4ES3_EELb1ELb0ELb0ELb0ELb1ELb1ELb1ELb1EEEvNS_16Flash_fwd_paramsE) ;  /* 0xfffffdbc022c0950 */ /* 0x004fea0003c3ffff */
        /* <DEDUP_REMOVED lines=13> */
[----:B-1----:R-:W-:Y:S05]  /*24420*/  RET.REL.NODEC R234 `(_ZN5flash24flash_fwd_splitkv_kernelI23Flash_fwd_kernel_traitsILi256ELi64ELi64ELi4ELb0ELb0EN7cutlass10bfloat16_tE19Flash_kernel_traitsILi256ELi64ELi64ELi4ES3_EELb1ELb0ELb0ELb0ELb1ELb1ELb1ELb1EEEvNS_16Flash_fwd_paramsE) ;  /* 0xfffffdb8eaf47950 */ /* 0x002fea0003c3ffff */
.L_x_4237:
[----:B------:R-:W-:Y:S01]  /*24430*/  MOV R10, 0x1f ;  /* 0x0000001f000a7802 */ /* 0x000fe20000000f00 */
[----:B------:R-:W-:Y:S01]  /*24440*/  IMAD.MOV.U32 R11, RZ, RZ, 0x2 ;  /* 0x00000002ff0b7424 */ /* 0x000fe200078e00ff */
[----:B------:R-:W-:Y:S01]  /*24450*/  MOV R13, R250 ;  /* 0x000000fa000d7202 */ /* 0x000fe20000000f00 */
[----:B------:R-:W-:-:S07]  /*24460*/  IMAD.MOV.U32 R12, RZ, RZ, -0x1 ;  /* 0xffffffffff0c7424 */ /* 0x000fce00078e00ff */
[----:B-1---5:R-:W-:Y:S05]  /*24470*/  WARPSYNC.COLLECTIVE R12, `(.L_x_4240) ;  /* 0x000000000c087348 */ /* 0x022fea0003c00000 */
[----:B------:R2:W3:Y:S02]  /*24480*/  SHFL.BFLY P0, R10, R13, R11, R10 ;  /* 0x0c00000b0d0a7389 */ /* 0x0004e4000000000a */
[----:B-123-5:R-:W-:Y:S01]  /*24490*/  ENDCOLLECTIVE ;  /* 0x000000000000791b */ /* 0x02efe20003800000 */
.L_x_4240:
        /* <DEDUP_REMOVED lines=8> */
.L_x_4241:
[----:B------:R-:W-:Y:S01]  /*24520*/  MOV R14, R10 ;  /* 0x0000000a000e7202 */ /* 0x000fe20000000f00 */
[----:B------:R-:W-:Y:S01]  /*24530*/  IMAD.MOV.U32 R13, RZ, RZ, R249 ;  /* 0x000000ffff0d7224 */ /* 0x000fe200078e00f9 */
[----:B------:R-:W-:Y:S02]  /*24540*/  MOV R10, 0x1f ;  /* 0x0000001f000a7802 */ /* 0x000fe40000000f00 */
[----:B------:R-:W-:-:S07]  /*24550*/  MOV R11, 0x2 ;  /* 0x00000002000b7802 */ /* 0x000fce0000000f00 */
[----:B------:R-:W-:Y:S05]  /*24560*/  WARPSYNC.COLLECTIVE R12, `(.L_x_4242) ;  /* 0x000000000c087348 */ /* 0x000fea0003c00000 */
[----:B------:R1:W2:Y:S02]  /*24570*/  SHFL.BFLY P0, R10, R13, R11, R10 ;  /* 0x0c00000b0d0a7389 */ /* 0x0002a4000000000a */
[----:B-12---:R-:W-:Y:S01]  /*24580*/  ENDCOLLECTIVE ;  /* 0x000000000000791b */ /* 0x006fe20003800000 */
.L_x_4242:
[----:B------:R-:W-:Y:S01]  /*24590*/  FADD.FTZ R249, R10, R249 ;  /* 0x000000f90af97221 */ /* 0x000fe20000010000 */
[----:B------:R-:W-:Y:S02]  /*245a0*/  MOV R10, 0x1f ;  /* 0x0000001f000a7802 */ /* 0x000fe40000000f00 */
[----:B------:R-:W-:Y:S01]  /*245b0*/  MOV R11, 0x1 ;  /* 0x00000001000b7802 */ /* 0x000fe20000000f00 */
[----:B------:R-:W-:-:S07]  /*245c0*/  IMAD.MOV.U32 R13, RZ, RZ, R249 ;  /* 0x000000ffff0d7224 */ /* 0x000fce00078e00f9 */
[----:B------:R-:W-:Y:S05]  /*245d0*/  WARPSYNC.COLLECTIVE R12, `(.L_x_4243) ;  /* 0x000000000c087348 */ /* 0x000fea0003c00000 */
[----:B------:R1:W2:Y:S02]  /*245e0*/  SHFL.BFLY P0, R10, R13, R11, R10 ;  /* 0x0c00000b0d0a7389 */ /* 0x0002a4000000000a */
[----:B-12---:R-:W-:Y:S01]  /*245f0*/  ENDCOLLECTIVE ;  /* 0x000000000000791b */ /* 0x006fe20003800000 */
.L_x_4243:
[----:B------:R-:W-:Y:S01]  /*24600*/  FADD.FTZ R11, R250, R14 ;  /* 0x0000000efa0b7221 */ /* 0x000fe20000010000 */
[----:B------:R-:W-:Y:S06]  /*24610*/  BRA `(.L_x_4244) ;  /* 0xffffffe000707947 */ /* 0x000fec000383ffff */
.L_x_4245:
        /* <DEDUP_REMOVED lines=14> */
.L_x_4963:


//--------------------- .text._ZN5flash24flash_fwd_splitkv_kernelI23Flash_fwd_kernel_traitsILi256ELi64ELi64ELi4ELb0ELb0EN7cutlass10bfloat16_tE19Flash_kernel_traitsILi256ELi64ELi64ELi4ES3_EELb1ELb0ELb1ELb0ELb0ELb0ELb1ELb1EEEvNS_16Flash_fwd_paramsE --------------------------
	.section	.text._ZN5flash24flash_fwd_splitkv_kernelI23Flash_fwd_kernel_traitsILi256ELi64ELi64ELi4ELb0ELb0EN7cutlass10bfloat16_tE19Flash_kernel_traitsILi256ELi64ELi64ELi4ES3_EELb1ELb0ELb1ELb0ELb0ELb0ELb1ELb1EEEvNS_16Flash_fwd_paramsE,"ax",@progbits
	.align	128
        .global         _ZN5flash24flash_fwd_splitkv_kernelI23Flash_fwd_kernel_traitsILi256ELi64ELi64ELi4ELb0ELb0EN7cutlass10bfloat16_tE19Flash_kernel_traitsILi256ELi64ELi64ELi4ES3_EELb1ELb0ELb1ELb0ELb0ELb0ELb1ELb1EEEvNS_16Flash_fwd_paramsE
        .type           _ZN5flash24flash_fwd_splitkv_kernelI23Flash_fwd_kernel_traitsILi256ELi64ELi64ELi4ELb0ELb0EN7cutlass10bfloat16_tE19Flash_kernel_traitsILi256ELi64ELi64ELi4ES3_EELb1ELb0ELb1ELb0ELb0ELb0ELb1ELb1EEEvNS_16Flash_fwd_paramsE,@function
        .size           _ZN5flash24flash_fwd_splitkv_kernelI23Flash_fwd_kernel_traitsILi256ELi64ELi64ELi4ELb0ELb0EN7cutlass10bfloat16_tE19Flash_kernel_traitsILi256ELi64ELi64ELi4ES3_EELb1ELb0ELb1ELb0ELb0ELb0ELb1ELb1EEEvNS_16Flash_fwd_paramsE,(.L_x_4964 - _ZN5flash24flash_fwd_splitkv_kernelI23Flash_fwd_kernel_traitsILi256ELi64ELi64ELi4ELb0ELb0EN7cutlass10bfloat16_tE19Flash_kernel_traitsILi256ELi64ELi64ELi4ES3_EELb1ELb0ELb1ELb0ELb0ELb0ELb1ELb1EEEvNS_16Flash_fwd_paramsE)
        .other          _ZN5flash24flash_fwd_splitkv_kernelI23Flash_fwd_kernel_traitsILi256ELi64ELi64ELi4ELb0ELb0EN7cutlass10bfloat16_tE19Flash_kernel_traitsILi256ELi64ELi64ELi4ES3_EELb1ELb0ELb1ELb0ELb0ELb0ELb1ELb1EEEvNS_16Flash_fwd_paramsE,@"STO_CUDA_ENTRY STV_DEFAULT"
_ZN5flash24flash_fwd_splitkv_kernelI23Flash_fwd_kernel_traitsILi256ELi64ELi64ELi4ELb0ELb0EN7cutlass10bfloat16_tE19Flash_kernel_traitsILi256ELi64ELi64ELi4ES3_EELb1ELb0ELb1ELb0ELb0ELb0ELb1ELb1EEEvNS_16Flash_fwd_paramsE:
.text._ZN5flash24flash_fwd_splitkv_kernelI23Flash_fwd_kernel_traitsILi256ELi64ELi64ELi4ELb0ELb0EN7cutlass10bfloat16_tE19Flash_kernel_traitsILi256ELi64ELi64ELi4ES3_EELb1ELb0ELb1ELb0ELb0ELb0ELb1ELb1EEEvNS_16Flash_fwd_paramsE:
        /* <DEDUP_REMOVED lines=29> */
[----:B------:R-:W-:Y:S05]  /*01d0*/  CALL.REL.NOINC `($_ZN5flash24flash_fwd_splitkv_kernelI23Flash_fwd_kernel_traitsILi256ELi64ELi64ELi4ELb0ELb0EN7cutlass10bfloat16_tE19Flash_kernel_traitsILi256ELi64ELi64ELi4ES3_EELb1ELb0ELb1ELb0ELb0ELb0ELb1ELb1EEEvNS_16Flash_fwd_paramsE$_ZN5flash30compute_attn_1rowblock_splitkvI23Flash_fwd_kernel_traitsILi256ELi64ELi64ELi4ELb0ELb0EN7cutlass10bfloat16_tE19Flash_kernel_traitsILi256ELi64ELi64ELi4ES3_EELb1ELb0ELb1ELb0ELb0ELb0ELb1ELb1ENS_16Flash_fwd_paramsEEEvRKT8_iiiii) ;  /* 0x0000000000087944 */ /* 0x000fea0003c00000 */
[----:B------:R-:W-:Y:S05]  /*01e0*/  BSYNC B4 ;  /* 0x0000000000047941 */ /* 0x000fea0003800000 */
.L_x_4246:
[----:B------:R-:W-:Y:S05]  /*01f0*/  EXIT ;  /* 0x000000000000794d */ /* 0x000fea0003800000 */
        .type           $_ZN5flash24flash_fwd_splitkv_kernelI23Flash_fwd_kernel_traitsILi256ELi64ELi64ELi4ELb0ELb0EN7cutlass10bfloat16_tE19Flash_kernel_traitsILi256ELi64ELi64ELi4ES3_EELb1ELb0ELb1ELb0ELb0ELb0ELb1ELb1EEEvNS_16Flash_fwd_paramsE$_ZN5flash30compute_attn_1rowblock_splitkvI23Flash_fwd_kernel_traitsILi256ELi64ELi64ELi4ELb0ELb0EN7cutlass10bfloat16_tE19Flash_kernel_traitsILi256ELi64ELi64ELi4ES3_EELb1ELb0ELb1ELb0ELb0ELb0ELb1ELb1ENS_16Flash_fwd_paramsEEEvRKT8_iiiii,@function
        .size           $_ZN5flash24flash_fwd_splitkv_kernelI23Flash_fwd_kernel_traitsILi256ELi64ELi64ELi4ELb0ELb0EN7cutlass10bfloat16_tE19Flash_kernel_traitsILi256ELi64ELi64ELi4ES3_EELb1ELb0ELb1ELb0ELb0ELb0ELb1ELb1EEEvNS_16Flash_fwd_paramsE$_ZN5flash30compute_attn_1rowblock_splitkvI23Flash_fwd_kernel_traitsILi256ELi64ELi64ELi4ELb0ELb0EN7cutlass10bfloat16_tE19Flash_kernel_traitsILi256ELi64ELi64ELi4ES3_EELb1ELb0ELb1ELb0ELb0ELb0ELb1ELb1ENS_16Flash_fwd_paramsEEEvRKT8_iiiii,(.L_x_4964 - $_ZN5flash24flash_fwd_splitkv_kernelI23Flash_fwd_kernel_traitsILi256ELi64ELi64ELi4ELb0ELb0EN7cutlass10bfloat16_tE19Flash_kernel_traitsILi256ELi64ELi64ELi4ES3_EELb1ELb0ELb1ELb0ELb0ELb0ELb1ELb1EEEvNS_16Flash_fwd_paramsE$_ZN5flash30compute_attn_1rowblock_splitkvI23Flash_fwd_kernel_traitsILi256ELi64ELi64ELi4ELb0ELb0EN7cutlass10bfloat16_tE19Flash_kernel_traitsILi256ELi64ELi64ELi4ES3_EELb1ELb0ELb1ELb0ELb0ELb0ELb1ELb1ENS_16Flash_fwd_paramsEEEvRKT8_iiiii)
$_ZN5flash24flash_fwd_splitkv_kernelI23Flash_fwd_kernel_traitsILi256ELi64ELi64ELi4ELb0ELb0EN7cutlass10bfloat16_tE19Flash_kernel_traitsILi256ELi64ELi64ELi4ES3_EELb1ELb0ELb1ELb0ELb0ELb0ELb1ELb1EEEvNS_16Flash_fwd_paramsE$_ZN5flash30compute_attn_1rowblock_splitkvI23Flash_fwd_kernel_traitsILi256ELi64ELi64ELi4ELb0ELb0EN7cutlass10bfloat16_tE19Flash_kernel_traitsILi256ELi64ELi64ELi4ES3_EELb1ELb0ELb1ELb0ELb0ELb0ELb1ELb1ENS_16Flash_fwd_paramsEEEvRKT8_iiiii:
        /* <DEDUP_REMOVED lines=27> */
.L_x_4248:
[----:B------:R-:W-:Y:S05]  /*03b0*/  BSYNC B0 ;  /* 0x0000000000007941 */ /* 0x000fea0003800000 */
.L_x_4247:
        /* <DEDUP_REMOVED lines=8> */
.L_x_4250:
[----:B------:R2:W5:Y:S02]  /*0440*/  LD.E R61, desc[UR6][R10.64+0xb8] ;  /* 0x0000b8060a3d7980 */ /* 0x000564000c101900 */
.L_x_4251:
[----:B------:R-:W-:Y:S05]  /*0450*/  BSYNC B0 ;  /* 0x0000000000007941 */ /* 0x000fea0003800000 */
.L_x_4249:
        /* <DEDUP_REMOVED lines=10> */
.L_x_4253:
[----:B------:R-:W3:Y:S01]  /*0500*/  LD.E.64 R2, desc[UR6][R10.64+0x108] ;  /* 0x000108060a027980 */ /* 0x000ee2000c101b00 */
[----:B------:R-:W-:Y:S01]  /*0510*/  BSSY B0, `(.L_x_4255) ;  /* 0x0000006000007945 */ /* 0x000fe20003800000 */
[----:B------:R-:W-:Y:S01]  /*0520*/  IMAD.MOV.U32 R52, RZ, RZ, RZ ;  /* 0x000000ffff347224 */ /* 0x000fe200078e00ff */
[----:B---3--:R-:W-:-:S04]  /*0530*/  ISETP.NE.U32.AND P0, PT, R2, RZ, PT ;  /* 0x000000ff0200720c */ /* 0x008fc80003f05070 */
[----:B------:R-:W-:-:S13]  /*0540*/  ISETP.NE.AND.EX P0, PT, R3, RZ, PT, P0 ;  /* 0x000000ff0300720c */ /* 0x000fda0003f05300 */
[----:B------:R-:W-:Y:S05]  /*0550*/  @!P0 BRA `(.L_x_4256) ;  /* 0x0000000000048947 */ /* 0x000fea0003800000 */
[----:B------:R1:W5:Y:S02]  /*0560*/  LD.E R52, desc[UR6][R10.64+0xbc] ;  /* 0x0000bc060a347980 */ /* 0x000364000c101900 */
.L_x_4256:
[----:B------:R-:W-:Y:S05]  /*0570*/  BSYNC B0 ;  /* 0x0000000000007941 */ /* 0x000fea0003800000 */
.L_x_4255:
[----:B-----5:R-:W-:Y:S02]  /*0580*/  IADD3 R52, R61, R52, RZ ;  /* 0x000000343d347210 */ /* 0x020fe40007ffe0ff */
.L_x_4254:
[----:B------:R-:W-:Y:S05]  /*0590*/  BSYNC B1 ;  /* 0x0000000000017941 */ /* 0x000fea0003800000 */
.L_x_4252:
[----:B------:R-:W-:Y:S01]  /*05a0*/  IMAD.SHL.U32 R56, R239, 0x40, RZ ;  /* 0x00000040ef387824 */ /* 0x000fe200078e00ff */
[----:B------:R-:W-:Y:S01]  /*05b0*/  MOV R2, R238 ;  /* 0x000000ee00027202 */ /* 0x000fe20000000f00 */
[----:B------:R-:W-:-:S03]  /*05c0*/  IMAD.MOV.U32 R3, RZ, RZ, 0x0 ;  /* 0x00000000ff037424 */ /* 0x000fc600078e00ff */
[----:B------:R-:W-:-:S13]  /*05d0*/  ISETP.GT.AND P0, PT, R240, R56, PT ;  /* 0x00000038f000720c */ /* 0x000fda0003f04270 */
[----:B-12---:R-:W-:Y:S05]  /*05e0*/  @!P0 RET.REL.NODEC R2 `(_ZN5flash24flash_fwd_splitkv_kernelI23Flash_fwd_kernel_traitsILi256ELi64ELi64ELi4ELb0ELb0EN7cutlass10bfloat16_tE19Flash_kernel_traitsILi256ELi64ELi64ELi4ES3_EELb1ELb0ELb1ELb0ELb0ELb0ELb1ELb1EEEvNS_16Flash_fwd_paramsE) ;  /* 0xfffffff802848950 */ /* 0x006fea0003c3ffff */
        /* <DEDUP_REMOVED lines=83> */
[-C--:B------:R-:W-:Y:S01]  /*0b20*/  ISETP.GE.OR P3, PT, R2, R56.reuse, P6 ;  /* 0x000000380200720c */ /* 0x080fe20003766670 */
        /* <DEDUP_REMOVED lines=13> */
.L_x_4259:
[----:B------:R-:W-:Y:S05]  /*0c00*/  BSYNC B0 ;  /* 0x0000000000007941 */ /* 0x000fea0003800000 */
.L_x_4258:
        /* <DEDUP_REMOVED lines=12> */
.L_x_4261:
[----:B------:R-:W-:Y:S05]  /*0cd0*/  BSYNC B0 ;  /* 0x0000000000007941 */ /* 0x000fea0003800000 */
.L_x_4260:
        /* <DEDUP_REMOVED lines=12> */
.L_x_4263:
[----:B------:R-:W-:Y:S05]  /*0da0*/  BSYNC B0 ;  /* 0x0000000000007941 */ /* 0x000fea0003800000 */
.L_x_4262:
        /* <DEDUP_REMOVED lines=12> */
.L_x_4265:
[----:B------:R-:W-:Y:S05]  /*0e70*/  BSYNC B0 ;  /* 0x0000000000007941 */ /* 0x000fea0003800000 */
.L_x_4264:
        /* <DEDUP_REMOVED lines=11> */
.L_x_4267:
[----:B------:R-:W-:Y:S05]  /*0f30*/  BSYNC B0 ;  /* 0x0000000000007941 */ /* 0x000fea0003800000 */
.L_x_4266:
        /* <DEDUP_REMOVED lines=12> */
.L_x_4269:
[----:B------:R-:W-:Y:S05]  /*1000*/  BSYNC B0 ;  /* 0x0000000000007941 */ /* 0x000fea0003800000 */
.L_x_4268:
        /* <DEDUP_REMOVED lines=11> */
.L_x_4271:
[----:B------:R-:W-:Y:S05]  /*10c0*/  BSYNC B0 ;  /* 0x0000000000007941 */ /* 0x000fea0003800000 */
.L_x_4270:
        /* <DEDUP_REMOVED lines=12> */
.L_x_4273:
[----:B------:R-:W-:Y:S05]  /*1190*/  BSYNC B0 ;  /* 0x0000000000007941 */ /* 0x000fea0003800000 */
.L_x_4272:
        /* <DEDUP_REMOVED lines=18> */
[----:B-1---5:R-:W-:Y:S05]  /*12c0*/  @P6 RET.REL.NODEC R2 `(_ZN5flash24flash_fwd_splitkv_kernelI23Flash_fwd_kernel_traitsILi256ELi64ELi64ELi4ELb0ELb0EN7cutlass10bfloat16_tE19Flash_kernel_traitsILi256ELi64ELi64ELi4ES3_EELb1ELb0ELb1ELb0ELb0ELb0ELb1ELb1EEEvNS_16Flash_fwd_paramsE) ;  /* 0xffffffec024c6950 */ /* 0x022fea0003c3ffff */
[----:B------:R-:W-:Y:S02]  /*12d0*/  MOV R0, 0xff800000 ;  /* 0xff80000000007802 */ /* 0x000fe40000000f00 */
[----:B------:R-:W-:-:S03]  /*12e0*/  MOV R239, 0x0 ;  /* 0x0000000000ef7802 */ /* 0x000fc60000000f00 */
[----:B------:R1:W-:Y:S02]  /*12f0*/  ST.E desc[UR6][R12.64+0xe0], R0 ;  /* 0x0000e0000c007985 */ /* 0x0003e4000c101906 */
[----:B-1----:R-:W-:Y:S05]  /*1300*/  RET.REL.NODEC R238 `(_ZN5flash24flash_fwd_splitkv_kernelI23Flash_fwd_kernel_traitsILi256ELi64ELi64ELi4ELb0ELb0EN7cutlass10bfloat16_tE19Flash_kernel_traitsILi256ELi64ELi64ELi4ES3_EELb1ELb0ELb1ELb0ELb0ELb0ELb1ELb1EEEvNS_16Flash_fwd_paramsE) ;  /* 0xffffffecee3c7950 */ /* 0x002fea0003c3ffff */
.L_x_4257:
        /* <DEDUP_REMOVED lines=42> */
[----:B------:R-:W-:-:S04]  /*15b0*/  IMAD R7, R7, R6, RZ ;  /* 0x0000000607077224 */ /* 0x000fc800078e02ff */
        /* <DEDUP_REMOVED lines=17> */
[----:B------:R3:W4:Y:S02]  /*16d0*/  LD.E R3, desc[UR6][R6.64] ;  /* 0x0000000606037980 */ /* 0x000724000c101900 */
[----:B---3--:R-:W-:-:S04]  /*16e0*/  IABS R7, R4 ;  /* 0x0000000400077213 */ /* 0x008fc80000000000 */
[----:B------:R-:W1:Y:S08]  /*16f0*/  I2F.RP R0, R7 ;  /* 0x0000000700007306 */ /* 0x000e700000209400 */
[----:B-1----:R-:W1:Y:S02]  /*1700*/  MUFU.RCP R0, R0 ;  /* 0x0000000000007308 */ /* 0x002e640000001000 */
[----:B-1----:R-:W-:-:S06]  /*1710*/  IADD3 R0, R0, 0xffffffe, RZ ;  /* 0x0ffffffe00007810 */ /* 0x002fcc0007ffe0ff */
[----:B------:R-:W1:Y:S01]  /*1720*/  F2I.FTZ.U32.TRUNC.NTZ R23, R0 ;  /* 0x0000000000177305 */ /* 0x000e62000021f000 */
[----:B------:R-:W-:Y:S02]  /*1730*/  MOV R22, RZ ;  /* 0x000000ff00167202 */ /* 0x000fe40000000f00 */
[----:B------:R-:W-:Y:S01]  /*1740*/  IABS R6, R241 ;  /* 0x000000f100067213 */ /* 0x000fe20000000000 */
[----:B-1----:R-:W-:-:S04]  /*1750*/  IMAD.MOV R0, RZ, RZ, -R23 ;  /* 0x000000ffff007224 */ /* 0x002fc800078e0a17 */
        /* <DEDUP_REMOVED lines=12> */
[----:B------:R-:W-:Y:S02]  /*1820*/  ISETP.GE.AND P0, PT, R7, RZ, PT ;  /* 0x000000ff0700720c */ /* 0x000fe40003f06270 */
[----:B------:R-:W-:Y:S01]  /*1830*/  ISETP.NE.AND P1, PT, R4, RZ, PT ;  /* 0x000000ff0400720c */ /* 0x000fe20003f25270 */
[----:B------:R-:W-:-:S04]  /*1840*/  IMAD R13, R13, R12, R2 ;  /* 0x0000000c0d0d7224 */ /* 0x000fc800078e0202 */
[----:B------:R-:W-:Y:S01]  /*1850*/  @P3 VIADD R16, R16, 0x1 ;  /* 0x0000000110103836 */ /* 0x000fe20000000000 */
[----:B------:R-:W-:-:S05]  /*1860*/  SHF.R.S32.HI R7, RZ, 0x1f, R13 ;  /* 0x0000001fff077819 */ /* 0x000fca000001140d */
[----:B------:R-:W-:Y:S02]  /*1870*/  @!P0 IMAD.MOV R16, RZ, RZ, -R16 ;  /* 0x000000ffff108224 */ /* 0x000fe400078e0a10 */
[----:B------:R-:W-:Y:S02]  /*1880*/  @!P1 LOP3.LUT R16, RZ, R4, RZ, 0x33, !PT ;  /* 0x00000004ff109212 */ /* 0x000fe400078e33ff */
[----:B----4-:R-:W-:Y:S01]  /*1890*/  SHF.R.S32.HI R0, RZ, 0x1f, R3 ;  /* 0x0000001fff007819 */ /* 0x010fe20000011403 */
[----:B------:R-:W-:-:S04]  /*18a0*/  IMAD R6, R15, R3, RZ ;  /* 0x000000030f067224 */ /* 0x000fc800078e02ff */
[C---:B------:R-:W-:Y:S02]  /*18b0*/  IMAD R6, R14.reuse, R0, R6 ;  /* 0x000000000e067224 */ /* 0x040fe400078e0206 */
[----:B------:R-:W-:-:S05]  /*18c0*/  IMAD.WIDE.U32 R14, R14, R3, RZ ;  /* 0x000000030e0e7225 */ /* 0x000fca00078e00ff */
[----:B------:R-:W-:Y:S01]  /*18d0*/  IADD3 R15, R15, R6, RZ ;  /* 0x000000060f0f7210 */ /* 0x000fe20007ffe0ff */
[----:B------:R-:W-:Y:S02]  /*18e0*/  IMAD R6, R51, R13, RZ ;  /* 0x0000000d33067224 */ /* 0x000fe400078e02ff */
[----:B--2---:R-:W-:Y:S02]  /*18f0*/  IMAD R4, R9, R3, RZ ;  /* 0x0000000309047224 */ /* 0x004fe400078e02ff */
[----:B------:R-:W-:Y:S02]  /*1900*/  IMAD R6, R50, R7, R6 ;  /* 0x0000000732067224 */ /* 0x000fe400078e0206 */
[----:B------:R-:W-:-:S04]  /*1910*/  IMAD.WIDE.U32 R14, R13, R50, R14 ;  /* 0x000000320d0e7225 */ /* 0x000fc800078e000e */
[C---:B------:R-:W-:Y:S01]  /*1920*/  IMAD.WIDE.U32 R22, R8.reuse, R3, RZ ;  /* 0x0000000308167225 */ /* 0x040fe200078e00ff */
[----:B------:R-:W-:Y:S02]  /*1930*/  IADD3 R9, R15, R6, RZ ;  /* 0x000000060f097210 */ /* 0x000fe40007ffe0ff */
[----:B------:R-:W-:Y:S01]  /*1940*/  SHF.R.S32.HI R15, RZ, 0x1f, R16 ;  /* 0x0000001fff0f7819 */ /* 0x000fe20000011410 */
[----:B------:R-:W-:Y:S02]  /*1950*/  IMAD R4, R8, R0, R4 ;  /* 0x0000000008047224 */ /* 0x000fe400078e0204 */
[----:B------:R-:W-:Y:S02]  /*1960*/  IMAD R6, R19, R16, RZ ;  /* 0x0000001013067224 */ /* 0x000fe400078e02ff */
[----:B------:R-:W-:Y:S02]  /*1970*/  IMAD.MOV.U32 R8, RZ, RZ, R14 ;  /* 0x000000ffff087224 */ /* 0x000fe400078e000e */
[----:B------:R-:W-:-:S02]  /*1980*/  IMAD R6, R18, R15, R6 ;  /* 0x0000000f12067224 */ /* 0x000fc400078e0206 */
[----:B------:R-:W-:Y:S01]  /*1990*/  IMAD.WIDE.U32 R8, R16, R18, R8 ;  /* 0x0000001210087225 */ /* 0x000fe200078e0008 */
[----:B------:R-:W-:-:S03]  /*19a0*/  MOV R19, R22 ;  /* 0x0000001600137202 */ /* 0x000fc60000000f00 */
[----:B------:R-:W-:Y:S01]  /*19b0*/  IMAD.IADD R14, R23, 0x1, R4 ;  /* 0x00000001170e7824 */ /* 0x000fe200078e0204 */
[----:B------:R-:W-:Y:S01]  /*19c0*/  IADD3 R0, R9, R6, RZ ;  /* 0x0000000609007210 */ /* 0x000fe20007ffe0ff */
[----:B------:R-:W-:Y:S01]  /*19d0*/  IMAD.MOV.U32 R3, RZ, RZ, R8 ;  /* 0x000000ffff037224 */ /* 0x000fe200078e0008 */
[----:B------:R-:W-:Y:S05]  /*19e0*/  BRA `(.L_x_4276) ;  /* 0x0000000400507947 */ /* 0x000fea0003800000 */
.L_x_4275:
        /* <DEDUP_REMOVED lines=24> */
[----:B------:R-:W-:Y:S01]  /*1b70*/  @P4 IADD3 R8, R15, R16, RZ ;  /* 0x000000100f084210 */ /* 0x000fe20007ffe0ff */
[----:B------:R-:W-:Y:S01]  /*1b80*/  @!P4 IMAD.WIDE.U32 R30, R50, R15, RZ ;  /* 0x0000000f321ec225 */ /* 0x000fe200078e00ff */
[----:B------:R-:W-:-:S03]  /*1b90*/  ISETP.GT.U32.AND P0, PT, R3, R0, PT ;  /* 0x000000000300720c */ /* 0x000fc60003f04070 */
[----:B------:R-:W-:Y:S01]  /*1ba0*/  @!P4 IMAD R2, R7, R50, R2 ;  /* 0x000000320702c224 */ /* 0x000fe200078e0202 */
[----:B-----5:R-:W-:Y:S01]  /*1bb0*/  @!P4 SHF.R.S32.HI R7, RZ, 0x1f, R14 ;  /* 0x0000001fff07c819 */ /* 0x020fe2000001140e */
[-C--:B------:R-:W-:Y:S02]  /*1bc0*/  @P4 IMAD R12, R51, R8.reuse, RZ ;  /* 0x00000008330c4224 */ /* 0x080fe400078e02ff */
[----:B------:R-:W-:Y:S01]  /*1bd0*/  @P4 IMAD.WIDE.U32 R26, R50, R8, RZ ;  /* 0x00000008321a4225 */ /* 0x000fe200078e00ff */
[----:B------:R-:W-:-:S03]  /*1be0*/  @!P4 MOV R8, R30 ;  /* 0x0000001e0008c202 */ /* 0x000fc60000000f00 */
[----:B------:R-:W-:Y:S02]  /*1bf0*/  @!P4 IMAD.IADD R9, R31, 0x1, R2 ;  /* 0x000000011f09c824 */ /* 0x000fe400078e0202 */
[-C--:B----4-:R-:W-:Y:S02]  /*1c00*/  @!P4 IMAD R2, R25, R14.reuse, RZ ;  /* 0x0000000e1902c224 */ /* 0x090fe400078e02ff */
[----:B------:R-:W-:Y:S01]  /*1c10*/  @!P4 IMAD.WIDE.U32 R8, R24, R14, R8 ;  /* 0x0000000e1808c225 */ /* 0x000fe200078e0008 */
[----:B------:R-:W-:-:S03]  /*1c20*/  @P4 MOV R13, R26 ;  /* 0x0000001a000d4202 */ /* 0x000fc60000000f00 */
[----:B------:R-:W-:Y:S02]  /*1c30*/  @!P4 IMAD R2, R24, R7, R2 ;  /* 0x000000071802c224 */ /* 0x000fe400078e0202 */
[----:B------:R-:W-:Y:S02]  /*1c40*/  @!P0 IMAD.IADD R0, R0, 0x1, -R3 ;  /* 0x0000000100008824 */ /* 0x000fe400078e0a03 */
[----:B------:R-:W-:Y:S01]  /*1c50*/  @P4 IMAD.IADD R12, R27, 0x1, R12 ;  /* 0x000000011b0c4824 */ /* 0x000fe200078e020c */
[----:B------:R-:W-:Y:S01]  /*1c60*/  @!P4 IADD3 R12, R9, R2, RZ ;  /* 0x00000002090cc210 */ /* 0x000fe20007ffe0ff */
[----:B------:R-:W-:Y:S01]  /*1c70*/  @!P4 IMAD.MOV.U32 R13, RZ, RZ, R8 ;  /* 0x000000ffff0dc224 */ /* 0x000fe200078e0008 */
[----:B------:R-:W-:Y:S02]  /*1c80*/  ISETP.GE.U32.AND P3, PT, R0, R3, PT ;  /* 0x000000030000720c */ /* 0x000fe40003f66070 */
[----:B------:R-:W-:Y:S02]  /*1c90*/  LOP3.LUT R3, R241, R6, RZ, 0x3c, !PT ;  /* 0x00000006f1037212 */ /* 0x000fe400078e3cff */
[----:B------:R-:W-:-:S02]  /*1ca0*/  LOP3.LUT R13, R13, R12, RZ, 0x3c, !PT ;  /* 0x0000000c0d0d7212 */ /* 0x000fc400078e3cff */
[----:B------:R-:W-:Y:S02]  /*1cb0*/  ISETP.GE.AND P1, PT, R3, RZ, PT ;  /* 0x000000ff0300720c */ /* 0x000fe40003f26270 */
[----:B------:R-:W-:Y:S02]  /*1cc0*/  @!P0 IADD3 R4, R4, 0x1, RZ ;  /* 0x0000000104048810 */ /* 0x000fe40007ffe0ff */
[C---:B------:R-:W-:Y:S02]  /*1cd0*/  LOP3.LUT R12, R13.reuse, R12, RZ, 0x3c, !PT ;  /* 0x0000000c0d0c7212 */ /* 0x040fe400078e3cff */
[----:B------:R-:W-:Y:S02]  /*1ce0*/  ISETP.NE.AND P0, PT, R6, RZ, PT ;  /* 0x000000ff0600720c */ /* 0x000fe40003f05270 */
[----:B------:R-:W-:Y:S02]  /*1cf0*/  LEA R2, R166, 0xffffffc0, 0x6 ;  /* 0xffffffc0a6027811 */ /* 0x000fe400078e30ff */
[----:B------:R-:W-:Y:S01]  /*1d00*/  LOP3.LUT R13, R13, R12, RZ, 0x3c, !PT ;  /* 0x0000000c0d0d7212 */ /* 0x000fe200078e3cff */
[----:B------:R-:W-:Y:S01]  /*1d10*/  @!P4 IMAD R8, R49, R15, RZ ;  /* 0x0000000f3108c224 */ /* 0x000fe200078e02ff */
[----:B------:R-:W-:Y:S01]  /*1d20*/  @!P4 SHF.R.S32.HI R0, RZ, 0x1f, R15 ;  /* 0x0000001fff00c819 */ /* 0x000fe2000001140f */
[----:B------:R-:W-:Y:S01]  /*1d30*/  IMAD R9, R51, R2, RZ ;  /* 0x0000000233097224 */ /* 0x000fe200078e02ff */
[----:B------:R-:W-:Y:S01]  /*1d40*/  SHF.R.S32.HI R7, RZ, 0x1f, R2 ;  /* 0x0000001fff077819 */ /* 0x000fe20000011402 */
[----:B------:R-:W-:-:S02]  /*1d50*/  @P3 VIADD R4, R4, 0x1 ;  /* 0x0000000104043836 */ /* 0x000fc40000000000 */
[----:B------:R-:W-:-:S04]  /*1d60*/  IMAD.WIDE.U32 R24, R50, R2, R12 ;  /* 0x0000000232187225 */ /* 0x000fc800078e000c */
[----:B------:R-:W-:Y:S02]  /*1d70*/  @!P4 IMAD R0, R0, R48, R8 ;  /* 0x000000300000c224 */ /* 0x000fe400078e0208 */
[----:B------:R-:W-:Y:S02]  /*1d80*/  IMAD R9, R7, R50, R9 ;  /* 0x0000003207097224 */ /* 0x000fe400078e0209 */
[----:B------:R-:W-:Y:S01]  /*1d90*/  @!P4 IMAD.WIDE.U32 R12, R48, R15, RZ ;  /* 0x0000000f300cc225 */ /* 0x000fe200078e00ff */
[----:B------:R-:W-:Y:S02]  /*1da0*/  @!P1 IADD3 R4, -R4, RZ, RZ ;  /* 0x000000ff04049210 */ /* 0x000fe40007ffe1ff */
[----:B------:R-:W-:Y:S01]  /*1db0*/  @!P0 LOP3.LUT R4, RZ, R6, RZ, 0x33, !PT ;  /* 0x00000006ff048212 */ /* 0x000fe200078e33ff */
[----:B------:R-:W-:Y:S01]  /*1dc0*/  @P4 IMAD.IADD R15, R15, 0x1, R16 ;  /* 0x000000010f0f4824 */ /* 0x000fe200078e0210 */
[----:B------:R-:W-:Y:S01]  /*1dd0*/  IADD3 R9, R25, R9, RZ ;  /* 0x0000000919097210 */ /* 0x000fe20007ffe0ff */
[----:B------:R-:W-:Y:S01]  /*1de0*/  @!P4 IMAD.MOV.U32 R16, RZ, RZ, R12 ;  /* 0x000000ffff10c224 */ /* 0x000fe200078e000c */
[----:B------:R-:W-:Y:S01]  /*1df0*/  @!P4 IADD3 R17, R13, R0, RZ ;  /* 0x000000000d11c210 */ /* 0x000fe20007ffe0ff */
[-C--:B------:R-:W-:Y:S01]  /*1e00*/  @P4 IMAD R3, R49, R15.reuse, RZ ;  /* 0x0000000f31034224 */ /* 0x080fe200078e02ff */
[----:B------:R-:W-:Y:S01]  /*1e10*/  MOV R8, R24 ;  /* 0x0000001800087202 */ /* 0x000fe20000000f00 */
[----:B------:R-:W-:Y:S01]  /*1e20*/  @P4 IMAD.WIDE.U32 R24, R48, R15, RZ ;  /* 0x0000000f30184225 */ /* 0x000fe200078e00ff */
[----:B------:R-:W-:-:S02]  /*1e30*/  @!P4 SHF.R.S32.HI R0, RZ, 0x1f, R14 ;  /* 0x0000001fff00c819 */ /* 0x000fc4000001140e */
[----:B------:R-:W-:Y:S01]  /*1e40*/  SHF.R.S32.HI R15, RZ, 0x1f, R4 ;  /* 0x0000001fff0f7819 */ /* 0x000fe20000011404 */
[----:B------:R-:W-:Y:S02]  /*1e50*/  @!P4 IMAD R12, R23, R14, RZ ;  /* 0x0000000e170cc224 */ /* 0x000fe400078e02ff */
[----:B------:R-:W-:Y:S02]  /*1e60*/  IMAD R6, R19, R4, RZ ;  /* 0x0000000413067224 */ /* 0x000fe400078e02ff */
[----:B------:R-:W-:Y:S01]  /*1e70*/  @!P4 IMAD.WIDE.U32 R16, R22, R14, R16 ;  /* 0x0000000e1610c225 */ /* 0x000fe200078e0010 */
[----:B------:R-:W-:-:S03]  /*1e80*/  @P4 IADD3 R14, R25, R3, RZ ;  /* 0x00000003190e4210 */ /* 0x000fc60007ffe0ff */
[----:B------:R-:W-:Y:S02]  /*1e90*/  @!P4 IMAD R0, R22, R0, R12 ;  /* 0x000000001600c224 */ /* 0x000fe400078e020c */
        /* <DEDUP_REMOVED lines=9> */
.L_x_4276:
[----:B------:R-:W-:Y:S05]  /*1f30*/  BSYNC B0 ;  /* 0x0000000000007941 */ /* 0x000fea0003800000 */
.L_x_4274:
        /* <DEDUP_REMOVED lines=12> */
[----:B------:R-:W-:Y:S02]  /*2000*/  LOP3.LUT R6, R12, 0xfffffff0, RZ, 0xc0, !PT ;  /* 0xfffffff00c067812 */ /* 0x000fe400078ec0ff */
[----:B------:R-:W-:-:S03]  /*2010*/  LOP3.LUT R57, R168, 0xfffffff8, RZ, 0xc0, !PT ;  /* 0xfffffff8a8397812 */ /* 0x000fc600078ec0ff */
[C---:B------:R-:W-:Y:S02]  /*2020*/  IMAD.IADD R6, R53.reuse, 0x1, -R6 ;  /* 0x0000000135067824 */ /* 0x040fe400078e0a06 */
[----:B------:R-:W-:-:S03]  /*2030*/  IMAD.IADD R57, R53, 0x1, -R57 ;  /* 0x0000000135397824 */ /* 0x000fc600078e0a39 */
[----:B------:R-:W-:Y:S01]  /*2040*/  SHF.R.S32.HI R4, RZ, 0x1f, R6 ;  /* 0x0000001fff047819 */ /* 0x000fe20000011406 */
[----:B------:R-:W-:Y:S01]  /*2050*/  IMAD.SHL.U32 R18, R57, 0x8, RZ ;  /* 0x0000000839127824 */ /* 0x000fe200078e00ff */
[----:B------:R-:W-:Y:S02]  /*2060*/  SHF.R.S32.HI R58, RZ, 0x4, R12 ;  /* 0x00000004ff3a7819 */ /* 0x000fe4000001140c */
[----:B------:R-:W-:Y:S02]  /*2070*/  LEA.HI R4, R4, R6, RZ, 0x3 ;  /* 0x0000000604047211 */ /* 0x000fe400078f18ff */
[----:B------:R-:W-:Y:S02]  /*2080*/  IADD3 R30, P0, R18, R19, RZ ;  /* 0x00000013121e7210 */ /* 0x000fe40007f1e0ff */
[----:B------:R-:W-:Y:S02]  /*2090*/  LEA.HI R12, R12, R58, RZ, 0x1 ;  /* 0x0000003a0c0c7211 */ /* 0x000fe400078f08ff */
[----:B------:R-:W-:-:S02]  /*20a0*/  LOP3.LUT R17, R4, 0xfffffff8, RZ, 0xc0, !PT ;  /* 0xfffffff804117812 */ /* 0x000fc400078ec0ff */
[----:B------:R-:W-:Y:S02]  /*20b0*/  SHF.R.S32.HI R19, RZ, 0x1f, R18 ;  /* 0x0000001fff137819 */ /* 0x000fe40000011412 */
[----:B------:R-:W-:Y:S01]  /*20c0*/  LOP3.LUT R12, R12, 0xfffffffe, RZ, 0xc0, !PT ;  /* 0xfffffffe0c0c7812 */ /* 0x000fe200078ec0ff */
[----:B------:R-:W-:Y:S02]  /*20d0*/  IMAD.IADD R6, R6, 0x1, -R17 ;  /* 0x0000000106067824 */ /* 0x000fe400078e0a11 */
[----:B-----5:R-:W-:Y:S02]  /*20e0*/  IMAD R7, R7, R48, RZ ;  /* 0x0000003007077224 */ /* 0x020fe400078e02ff */
[----:B------:R-:W-:Y:S01]  /*20f0*/  IMAD.X R31, R19, 0x1, R14, P0 ;  /* 0x00000001131f7824 */ /* 0x000fe200000e060e */
[----:B------:R-:W-:Y:S01]  /*2100*/  SHF.R.S32.HI R168, RZ, 0x3, R168 ;  /* 0x00000003ffa87819 */ /* 0x000fe200000114a8 */
[----:B------:R-:W-:Y:S02]  /*2110*/  IMAD.IADD R58, R58, 0x1, -R12 ;  /* 0x000000013a3a7824 */ /* 0x000fe400078e0a0c */
[----:B------:R-:W-:-:S02]  /*2120*/  IMAD R7, R13, R49, R7 ;  /* 0x000000310d077224 */ /* 0x000fc400078e0207 */
[----:B------:R-:W-:-:S04]  /*2130*/  IMAD.WIDE.U32 R30, R13, R48, R30 ;  /* 0x000000300d1e7225 */ /* 0x000fc800078e001e */
[----:B------:R-:W-:Y:S02]  /*2140*/  IMAD.SHL.U32 R12, R6, 0x40, RZ ;  /* 0x00000040060c7824 */ /* 0x000fe400078e00ff */
[----:B------:R-:W-:Y:S02]  /*2150*/  IMAD.SHL.U32 R17, R168, 0x40, RZ ;  /* 0x00000040a8117824 */ /* 0x000fe400078e00ff */
[----:B------:R-:W-:Y:S01]  /*2160*/  IMAD.IADD R31, R31, 0x1, R7 ;  /* 0x000000011f1f7824 */ /* 0x000fe200078e0207 */
[----:B------:R-:W-:Y:S01]  /*2170*/  LOP3.LUT R12, R12, 0x1c0, RZ, 0xc0, !PT ;  /* 0x000001c00c0c7812 */ /* 0x000fe200078ec0ff */
[----:B------:R-:W-:Y:S02]  /*2180*/  IMAD.SHL.U32 R13, R58, 0x8, RZ ;  /* 0x000000083a0d7824 */ /* 0x000fe400078e00ff */
[----:B------:R-:W-:Y:S01]  /*2190*/  IMAD R7, R29, R16, RZ ;  /* 0x000000101d077224 */ /* 0x000fe200078e02ff */
[----:B------:R-:W-:Y:S02]  /*21a0*/  LOP3.LUT R17, R17, 0x1c0, RZ, 0xc0, !PT ;  /* 0x000001c011117812 */ /* 0x000fe400078ec0ff */
[----:B------:R-:W-:Y:S01]  /*21b0*/  LOP3.LUT R13, R12, 0x8, R13, 0xf8, !PT ;  /* 0x000000080c0d7812 */ /* 0x000fe200078ef80d */
[-C--:B------:R-:W-:Y:S01]  /*21c0*/  IMAD R7, R15, R28.reuse, R7 ;  /* 0x0000001c0f077224 */ /* 0x080fe200078e0207 */
[----:B------:R-:W-:Y:S01]  /*21d0*/  SHF.R.U32.HI R41, RZ, 0x3, R12 ;  /* 0x00000003ff297819 */ /* 0x000fe2000001160c */
[----:B------:R-:W-:Y:S01]  /*21e0*/  IMAD.WIDE.U32 R28, R16, R28, R30 ;  /* 0x0000001c101c7225 */ /* 0x000fe200078e001e */
[----:B------:R-:W-:-:S02]  /*21f0*/  LOP3.LUT P4, RZ, R6, 0x4, RZ, 0xc0, !PT ;  /* 0x0000000406ff7812 */ /* 0x000fc4000788c0ff */
[----:B------:R-:W-:Y:S02]  /*2200*/  LOP3.LUT P3, RZ, R6, 0x2, RZ, 0xc0, !PT ;  /* 0x0000000206ff7812 */ /* 0x000fe4000786c0ff */
[----:B------:R-:W-:Y:S02]  /*2210*/  SHF.R.S32.HI R59, RZ, 0x1f, R242 ;  /* 0x0000001fff3b7819 */ /* 0x000fe400000114f2 */
[----:B------:R-:W-:Y:S01]  /*2220*/  LEA.HI R14, R55, R53, RZ, 0x6 ;  /* 0x00000035370e7211 */ /* 0x000fe200078f30ff */
[----:B------:R-:W-:Y:S01]  /*2230*/  IMAD.IADD R29, R29, 0x1, R7 ;  /* 0x000000011d1d7824 */ /* 0x000fe200078e0207 */
[----:B-1----:R-:W-:Y:S01]  /*2240*/  LOP3.LUT R21, R17, 0x38, R18, 0xf8, !PT ;  /* 0x0000003811157812 */ /* 0x002fe200078ef812 */
[----:B------:R-:W-:Y:S01]  /*2250*/  IMAD R188, R49, R168, RZ ;  /* 0x000000a831bc7224 */ /* 0x000fe200078e02ff */
[----:B------:R-:W-:Y:S02]  /*2260*/  LOP3.LUT R41, R13, R41, RZ, 0x3c, !PT ;  /* 0x000000290d297212 */ /* 0x000fe400078e3cff */
[----:B------:R-:W-:-:S02]  /*2270*/  SHF.R.S32.HI R169, RZ, 0x1f, R168 ;  /* 0x0000001fffa97819 */ /* 0x000fc400000114a8 */
[----:B------:R-:W-:Y:S01]  /*2280*/  SHF.R.U32.HI R17, RZ, 0x3, R17 ;  /* 0x00000003ff117819 */ /* 0x000fe20000011611 */
[----:B------:R-:W-:Y:S02]  /*2290*/  IMAD.SHL.U32 R14, R14, 0x8, RZ ;  /* 0x000000080e0e7824 */ /* 0x000fe400078e00ff */
[-C--:B------:R-:W-:Y:S01]  /*22a0*/  IMAD R188, R169, R48.reuse, R188 ;  /* 0x00000030a9bc7224 */ /* 0x080fe200078e02bc */
[----:B------:R-:W-:Y:S01]  /*22b0*/  LOP3.LUT R17, R21, R17, RZ, 0x3c, !PT ;  /* 0x0000001115117212 */ /* 0x000fe200078e3cff */
[----:B------:R-:W-:-:S03]  /*22c0*/  IMAD.WIDE.U32 R28, R168, R48, R28 ;  /* 0x00000030a81c7225 */ /* 0x000fc600078e001c */
[----:B------:R-:W-:Y:S01]  /*22d0*/  LOP3.LUT R159, R17, 0xfffffe00, R14, 0xf8, !PT ;  /* 0xfffffe00119f7812 */ /* 0x000fe200078ef80e */
[----:B------:R-:W-:Y:S02]  /*22e0*/  IMAD.IADD R188, R29, 0x1, R188 ;  /* 0x000000011dbc7824 */ /* 0x000fe400078e02bc */
[----:B------:R-:W-:Y:S02]  /*22f0*/  IMAD.SHL.U32 R4, R4, 0x40, RZ ;  /* 0x0000004004047824 */ /* 0x000fe400078e00ff */
[----:B------:R-:W-:Y:S01]  /*2300*/  VIADD R14, R18, 0x40 ;  /* 0x00000040120e7836 */ /* 0x000fe20000000000 */
[----:B------:R-:W-:Y:S02]  /*2310*/  SHF.R.S32.HI R87, RZ, 0x1f, R61 ;  /* 0x0000001fff577819 */ /* 0x000fe4000001143d */
[----:B------:R-:W-:Y:S02]  /*2320*/  LOP3.LUT R41, R41, 0xfffffe00, R4, 0xf8, !PT ;  /* 0xfffffe0029297812 */ /* 0x000fe400078ef804 */
[----:B------:R-:W-:-:S02]  /*2330*/  SHF.R.S32.HI R163, RZ, 0x1f, R241 ;  /* 0x0000001fffa37819 */ /* 0x000fc400000114f1 */
[----:B------:R-:W-:-:S04]  /*2340*/  LEA.HI R87, R87, R61, RZ, 0x6 ;  /* 0x0000003d57577211 */ /* 0x000fc800078f30ff */
[----:B------:R-:W-:-:S04]  /*2350*/  SHF.R.S32.HI R87, RZ, 0x6, R87 ;  /* 0x00000006ff577819 */ /* 0x000fc80000011457 */
[----:B------:R-:W-:Y:S01]  /*2360*/  VIMNMX R87, R235, R87, !PT ;  /* 0x00000057eb577248 */ /* 0x000fe20007fe0100 */
        /* <DEDUP_REMOVED lines=16> */
[----:B--2---:R-:W-:-:S04]  /*2470*/  @P5 IMAD.WIDE.U32 R12, R24, R5, RZ ;  /* 0x00000005180c5225 */ /* 0x004fc800078e00ff */
[----:B------:R-:W-:Y:S02]  /*2480*/  @P5 IMAD R5, R25, R5, RZ ;  /* 0x0000000519055224 */ /* 0x000fe400078e02ff */
[----:B---3--:R-:W-:-:S04]  /*2490*/  @!P5 IMAD R6, R27, R242, RZ ;  /* 0x000000f21b06d224 */ /* 0x008fc800078e02ff */
[C---:B------:R-:W-:Y:S02]  /*24a0*/  @!P5 IMAD R6, R26.reuse, R59, R6 ;  /* 0x0000003b1a06d224 */ /* 0x040fe400078e0206 */
[----:B------:R-:W-:Y:S01]  /*24b0*/  @!P5 IMAD.WIDE.U32 R26, R26, R242, RZ ;  /* 0x000000f21a1ad225 */ /* 0x000fe200078e00ff */
[----:B------:R-:W-:-:S03]  /*24c0*/  @P5 MOV R7, R12 ;  /* 0x0000000c00075202 */ /* 0x000fc60000000f00 */
[----:B------:R-:W-:Y:S01]  /*24d0*/  @!P5 IMAD.MOV.U32 R7, RZ, RZ, R26 ;  /* 0x000000ffff07d224 */ /* 0x000fe200078e001a */
[----:B------:R-:W-:Y:S01]  /*24e0*/  LEA R189, P0, R28, R22, 0x1 ;  /* 0x000000161cbd7211 */ /* 0x000fe200078008ff */
[----:B------:R-:W-:Y:S02]  /*24f0*/  @P5 IMAD.IADD R5, R13, 0x1, R5 ;  /* 0x000000010d055824 */ /* 0x000fe400078e0205 */
[----:B------:R-:W-:Y:S01]  /*2500*/  @!P5 IMAD.IADD R5, R27, 0x1, R6 ;  /* 0x000000011b05d824 */ /* 0x000fe200078e0206 */
[C---:B------:R-:W-:Y:S01]  /*2510*/  IADD3 R6, P1, R18.reuse, R7, RZ ;  /* 0x0000000712067210 */ /* 0x040fe20007f3e0ff */
[----:B------:R-:W-:Y:S01]  /*2520*/  VIADD R12, R18, 0xc0 ;  /* 0x000000c0120c7836 */ /* 0x000fe20000000000 */
[----:B------:R-:W-:Y:S01]  /*2530*/  LEA.HI.X R188, R28, R23, R188, 0x1, P0 ;  /* 0x000000171cbc7211 */ /* 0x000fe200000f0cbc */
[----:B----4-:R-:W-:Y:S01]  /*2540*/  IMAD R4, R9, R241, RZ ;  /* 0x000000f109047224 */ /* 0x010fe200078e02ff */
[-C--:B------:R-:W-:Y:S01]  /*2550*/  ISETP.GE.AND P0, PT, R14, R63.reuse, PT ;  /* 0x0000003f0e00720c */ /* 0x080fe20003f06270 */
[----:B------:R-:W-:Y:S01]  /*2560*/  IMAD.X R7, R19, 0x1, R5, P1 ;  /* 0x0000000113077824 */ /* 0x000fe200008e0605 */
[C---:B------:R-:W-:Y:S01]  /*2570*/  ISETP.GE.AND P1, PT, R18.reuse, R63, PT ;  /* 0x0000003f1200720c */ /* 0x040fe20003f26270 */
[----:B------:R-:W-:Y:S01]  /*2580*/  VIADD R13, R18, 0x80 ;  /* 0x00000080120d7836 */ /* 0x000fe20000000000 */
[----:B------:R-:W-:Y:S01]  /*2590*/  SEL R5, RZ, 0xffffffff, P0 ;  /* 0xffffffffff057807 */ /* 0x000fe20000000000 */
[----:B------:R-:W-:Y:S01]  /*25a0*/  IMAD R4, R8, R163, R4 ;  /* 0x000000a308047224 */ /* 0x000fe200078e0204 */
[----:B------:R-:W-:Y:S01]  /*25b0*/  ISETP.GE.AND P0, PT, R12, R63, PT ;  /* 0x0000003f0c00720c */ /* 0x000fe20003f06270 */
[----:B------:R-:W-:Y:S01]  /*25c0*/  IMAD.WIDE.U32 R8, R241, R8, R6 ;  /* 0x00000008f1087225 */ /* 0x000fe200078e0006 */
[----:B------:R-:W-:-:S02]  /*25d0*/  SEL R6, RZ, 0x1, P1 ;  /* 0x00000001ff067807 */ /* 0x000fc40000800000 */
[----:B------:R-:W-:Y:S02]  /*25e0*/  ISETP.GE.AND P1, PT, R13, R63, PT ;  /* 0x0000003f0d00720c */ /* 0x000fe40003f26270 */
[----:B------:R-:W-:Y:S01]  /*25f0*/  SEL R60, RZ, 0x8, P0 ;  /* 0x00000008ff3c7807 */ /* 0x000fe20000000000 */
[----:B------:R-:W-:Y:S01]  /*2600*/  IMAD.IADD R9, R9, 0x1, R4 ;  /* 0x0000000109097824 */ /* 0x000fe200078e0204 */
[----:B------:R-:W-:Y:S01]  /*2610*/  IADD3 R160, P0, R18, R3, RZ ;  /* 0x0000000312a07210 */ /* 0x000fe20007f1e0ff */
[----:B------:R-:W-:Y:S01]  /*2620*/  @P5 IMAD.MOV.U32 R176, RZ, RZ, R24 ;  /* 0x000000ffffb05224 */ /* 0x000fe200078e0018 */
[----:B------:R-:W-:Y:S02]  /*2630*/  SEL R4, RZ, 0x4, P1 ;  /* 0x00000004ff047807 */ /* 0x000fe40000800000 */
[----:B------:R-:W-:Y:S01]  /*2640*/  ISETP.GT.AND P1, PT, R166, R87, PT ;  /* 0x00000057a600720c */ /* 0x000fe20003f24270 */
[----:B------:R-:W-:Y:S01]  /*2650*/  IMAD.X R161, R19, 0x1, R0, P0 ;  /* 0x0000000113a17824 */ /* 0x000fe200000e0600 */
[----:B------:R-:W-:Y:S01]  /*2660*/  @!P5 MOV R176, R24 ;  /* 0x0000001800b0d202 */ /* 0x000fe20000000f00 */
[----:B------:R-:W-:-:S02]  /*2670*/  @P5 IMAD.MOV.U32 R177, RZ, RZ, R25 ;  /* 0x000000ffffb15224 */ /* 0x000fc400078e0019 */
[----:B------:R-:W-:Y:S02]  /*2680*/  @!P5 IMAD.MOV.U32 R177, RZ, RZ, R25 ;  /* 0x000000ffffb1d224 */ /* 0x000fe400078e0019 */
        /* <DEDUP_REMOVED lines=185> */
.L_x_4395:
[----:B------:R-:W-:Y:S01]  /*3220*/  IMAD.SHL.U32 R16, R9, 0x40, RZ ;  /* 0x0000004009107824 */ /* 0x000fe200078e00ff */
[----:B------:R-:W-:Y:S01]  /*3230*/  BSSY B0, `(.L_x_4278) ;  /* 0x000001f000007945 */ /* 0x000fe20003800000 */
[----:B-----5:R-:W-:Y:S02]  /*3240*/  IMAD.MOV.U32 R117, RZ, RZ, R115 ;  /* 0x000000ffff757224 */ /* 0x020fe400078e0073 */
[----:B------:R-:W-:Y:S04]  /*3250*/  VIADD R15, R16, 0xffffffc0 ;  /* 0xffffffc0100f7836 */ /* 0x000fe80000000000 */
[--C-:B------:R-:W-:Y:S02]  /*3260*/  IMAD.IADD R186, R52, 0x1, -R15.reuse ;  /* 0x0000000134ba7824 */ /* 0x100fe400078e0a0f */
[----:B------:R-:W-:Y:S03]  /*3270*/  IMAD.IADD R167, R61, 0x1, -R15 ;  /* 0x000000013da77824 */ /* 0x000fe600078e0a0f */
[-C--:B------:R-:W-:Y:S02]  /*3280*/  ISETP.GE.AND P3, PT, R168, R186.reuse, PT ;  /* 0x000000baa800720c */ /* 0x080fe40003f66270 */
[-C--:B------:R-:W-:Y:S02]  /*3290*/  ISETP.GE.AND P0, PT, R156, R186.reuse, PT ;  /* 0x000000ba9c00720c */ /* 0x080fe40003f06270 */
[-C--:B------:R-:W-:Y:S02]  /*32a0*/  ISETP.GE.AND P3, PT, R168, R167.reuse, !P3 ;  /* 0x000000a7a800720c */ /* 0x080fe40005f66270 */
        /* <DEDUP_REMOVED lines=23> */
.L_x_4279:
[----:B------:R-:W-:Y:S05]  /*3420*/  BSYNC B0 ;  /* 0x0000000000007941 */ /* 0x000fea0003800000 */
.L_x_4278:
        /* <DEDUP_REMOVED lines=18> */
.L_x_4281:
[----:B------:R-:W-:Y:S05]  /*3550*/  BSYNC B0 ;  /* 0x0000000000007941 */ /* 0x000fea0003800000 */
.L_x_4280:
        /* <DEDUP_REMOVED lines=21> */
.L_x_4283:
[----:B------:R-:W-:Y:S05]  /*36b0*/  BSYNC B0 ;  /* 0x0000000000007941 */ /* 0x000fea0003800000 */
.L_x_4282:
        /* <DEDUP_REMOVED lines=18> */
.L_x_4285:
[----:B------:R-:W-:Y:S05]  /*37e0*/  BSYNC B0 ;  /* 0x0000000000007941 */ /* 0x000fea0003800000 */
.L_x_4284:
        /* <DEDUP_REMOVED lines=68> */
.L_x_4292:
[----:B------:R-:W-:Y:S05]  /*3c30*/  BSYNC B0 ;  /* 0x0000000000007941 */ /* 0x000fea0003800000 */
.L_x_4291:
        /* <DEDUP_REMOVED lines=49> */
.L_x_4294:
[----:B------:R-:W-:Y:S05]  /*3f50*/  BSYNC B0 ;  /* 0x0000000000007941 */ /* 0x000fea0003800000 */
.L_x_4293:
        /* <DEDUP_REMOVED lines=49> */
.L_x_4296:
[----:B------:R-:W-:Y:S05]  /*4270*/  BSYNC B0 ;  /* 0x0000000000007941 */ /* 0x000fea0003800000 */
.L_x_4295:
        /* <DEDUP_REMOVED lines=48> */
.L_x_4290:
[----:B------:R-:W-:Y:S05]  /*4580*/  BSYNC B1 ;  /* 0x0000000000017941 */ /* 0x000fea0003800000 */
.L_x_4289:
        /* <DEDUP_REMOVED lines=66> */
.L_x_4300:
[----:B------:R-:W-:Y:S05]  /*49b0*/  BSYNC B0 ;  /* 0x0000000000007941 */ /* 0x000fea0003800000 */
.L_x_4299:
        /* <DEDUP_REMOVED lines=51> */
.L_x_4302:
[----:B------:R-:W-:Y:S05]  /*4cf0*/  BSYNC B0 ;  /* 0x0000000000007941 */ /* 0x000fea0003800000 */
.L_x_4301:
        /* <DEDUP_REMOVED lines=51> */
.L_x_4304:
[----:B------:R-:W-:Y:S05]  /*5030*/  BSYNC B0 ;  /* 0x0000000000007941 */ /* 0x000fea0003800000 */
.L_x_4303:
        /* <DEDUP_REMOVED lines=50> */
.L_x_4298:
[----:B------:R-:W-:Y:S05]  /*5360*/  BSYNC B1 ;  /* 0x0000000000017941 */ /* 0x000fea0003800000 */
.L_x_4297:
        /* <DEDUP_REMOVED lines=66> */
.L_x_4308:
[----:B------:R-:W-:Y:S05]  /*5790*/  BSYNC B0 ;  /* 0x0000000000007941 */ /* 0x000fea0003800000 */
.L_x_4307:
        /* <DEDUP_REMOVED lines=51> */
.L_x_4310:
[----:B------:R-:W-:Y:S05]  /*5ad0*/  BSYNC B0 ;  /* 0x0000000000007941 */ /* 0x000fea0003800000 */
.L_x_4309:
        /* <DEDUP_REMOVED lines=51> */
.L_x_4312:
[----:B------:R-:W-:Y:S05]  /*5e10*/  BSYNC B0 ;  /* 0x0000000000007941 */ /* 0x000fea0003800000 */
.L_x_4311:
        /* <DEDUP_REMOVED lines=50> */
.L_x_4306:
[----:B------:R-:W-:Y:S05]  /*6140*/  BSYNC B1 ;  /* 0x0000000000017941 */ /* 0x000fea0003800000 */
.L_x_4305:
        /* <DEDUP_REMOVED lines=70> */
.L_x_4316:
[----:B------:R-:W-:Y:S05]  /*65b0*/  BSYNC B0 ;  /* 0x0000000000007941 */ /* 0x000fea0003800000 */
.L_x_4315:
        /* <DEDUP_REMOVED lines=51> */
.L_x_4318:
[----:B------:R-:W-:Y:S05]  /*68f0*/  BSYNC B0 ;  /* 0x0000000000007941 */ /* 0x000fea0003800000 */
.L_x_4317:
        /* <DEDUP_REMOVED lines=51> */
.L_x_4320:
[----:B------:R-:W-:Y:S05]  /*6c30*/  BSYNC B0 ;  /* 0x0000000000007941 */ /* 0x000fea0003800000 */
.L_x_4319:
        /* <DEDUP_REMOVED lines=50> */
.L_x_4314:
[----:B------:R-:W-:Y:S05]  /*6f60*/  BSYNC B1 ;  /* 0x0000000000017941 */ /* 0x000fea0003800000 */
.L_x_4313:
[----:B------:R-:W2:Y:S02]  /*6f70*/  LD.E R0, desc[UR6][R10.64+0xd0] ;  /* 0x0000d0060a007980 */ /* 0x000ea4000c101900 */
[----:B--2---:R-:W-:Y:S05]  /*6f80*/  IMAD.U32 R0, R0, -0x20, RZ ;  /* 0xffffffe000007824 */ /* 0x004fea00078e00ff */
[C---:B------:R-:W-:Y:S02]  /*6f90*/  LEA R20, P1, R0.reuse, R20, 0x1 ;  /* 0x0000001400147211 */ /* 0x040fe400078208ff */
[C---:B------:R-:W-:Y:S02]  /*6fa0*/  LEA R42, P0, R0.reuse, R42, 0x1 ;  /* 0x0000002a002a7211 */ /* 0x040fe400078008ff */
[C---:B------:R-:W-:Y:S02]  /*6fb0*/  LEA.HI.X.SX32 R21, R0.reuse, R21, 0x1, P1 ;  /* 0x0000001500157211 */ /* 0x040fe400008f0eff */
[----:B------:R-:W-:Y:S01]  /*6fc0*/  LEA.HI.X.SX32 R43, R0, R43, 0x1, P0 ;  /* 0x0000002b002b7211 */ /* 0x000fe200000f0eff */
[----:B------:R-:W-:Y:S05]  /*6fd0*/  BRA `(.L_x_4321) ;  /* 0x0000006800847947 */ /* 0x000fea0003800000 */
.L_x_4288:
        /* <DEDUP_REMOVED lines=94> */
.L_x_4327:
[----:B------:R-:W-:Y:S05]  /*75c0*/  BSYNC B0 ;  /* 0x0000000000007941 */ /* 0x000fea0003800000 */
.L_x_4326:
[----:B-----5:R2:W-:Y:S02]  /*75d0*/  ST.E.128 desc[UR6][R124.64], R24 ;  /* 0x000000187c007985 */ /* 0x0205e4000c101d06 */
.L_x_4325:
[----:B------:R-:W-:Y:S05]  /*75e0*/  BSYNC B1 ;  /* 0x0000000000017941 */ /* 0x000fea0003800000 */
.L_x_4324:
        /* <DEDUP_REMOVED lines=92> */
.L_x_4331:
[----:B------:R-:W-:Y:S05]  /*7bb0*/  BSYNC B0 ;  /* 0x0000000000007941 */ /* 0x000fea0003800000 */
.L_x_4330:
[----:B-----5:R2:W-:Y:S02]  /*7bc0*/  ST.E.128 desc[UR6][R124.64+0x80], R24 ;  /* 0x000080187c007985 */ /* 0x0205e4000c101d06 */
.L_x_4329:
[----:B------:R-:W-:Y:S05]  /*7bd0*/  BSYNC B1 ;  /* 0x0000000000017941 */ /* 0x000fea0003800000 */
.L_x_4328:
        /* <DEDUP_REMOVED lines=92> */
.L_x_4335:
[----:B------:R-:W-:Y:S05]  /*81a0*/  BSYNC B0 ;  /* 0x0000000000007941 */ /* 0x000fea0003800000 */
.L_x_4334:
[----:B-----5:R2:W-:Y:S02]  /*81b0*/  ST.E.128 desc[UR6][R124.64+0x100], R24 ;  /* 0x000100187c007985 */ /* 0x0205e4000c101d06 */
.L_x_4333:
[----:B------:R-:W-:Y:S05]  /*81c0*/  BSYNC B1 ;  /* 0x0000000000017941 */ /* 0x000fea0003800000 */
.L_x_4332:
        /* <DEDUP_REMOVED lines=91> */
.L_x_4337:
[----:B------:R-:W-:Y:S05]  /*8780*/  BSYNC B0 ;  /* 0x0000000000007941 */ /* 0x000fea0003800000 */
.L_x_4336:
[----:B-----5:R2:W-:Y:S02]  /*8790*/  ST.E.128 desc[UR6][R124.64+0x180], R24 ;  /* 0x000180187c007985 */ /* 0x0205e4000c101d06 */
.L_x_4323:
[----:B------:R-:W-:Y:S05]  /*87a0*/  BSYNC B2 ;  /* 0x0000000000027941 */ /* 0x000fea0003800000 */
.L_x_4322:
        /* <DEDUP_REMOVED lines=99> */
.L_x_4343:
[----:B------:R-:W-:Y:S05]  /*8de0*/  BSYNC B0 ;  /* 0x0000000000007941 */ /* 0x000fea0003800000 */
.L_x_4342:
[----:B-----5:R2:W-:Y:S02]  /*8df0*/  ST.E.128 desc[UR6][R190.64], R24 ;  /* 0x00000018be007985 */ /* 0x0205e4000c101d06 */
.L_x_4341:
[----:B------:R-:W-:Y:S05]  /*8e00*/  BSYNC B1 ;  /* 0x0000000000017941 */ /* 0x000fea0003800000 */
.L_x_4340:
        /* <DEDUP_REMOVED lines=94> */
.L_x_4347:
[----:B------:R-:W-:Y:S05]  /*93f0*/  BSYNC B0 ;  /* 0x0000000000007941 */ /* 0x000fea0003800000 */
.L_x_4346:
[----:B-----5:R2:W-:Y:S02]  /*9400*/  ST.E.128 desc[UR6][R190.64], R24 ;  /* 0x00000018be007985 */ /* 0x0205e4000c101d06 */
.L_x_4345:
[----:B------:R-:W-:Y:S05]  /*9410*/  BSYNC B1 ;  /* 0x0000000000017941 */ /* 0x000fea0003800000 */
.L_x_4344:
        /* <DEDUP_REMOVED lines=94> */
.L_x_4351:
[----:B------:R-:W-:Y:S05]  /*9a00*/  BSYNC B0 ;  /* 0x0000000000007941 */ /* 0x000fea0003800000 */
.L_x_4350:
[----:B-----5:R2:W-:Y:S02]  /*9a10*/  ST.E.128 desc[UR6][R190.64], R24 ;  /* 0x00000018be007985 */ /* 0x0205e4000c101d06 */
.L_x_4349:
[----:B------:R-:W-:Y:S05]  /*9a20*/  BSYNC B1 ;  /* 0x0000000000017941 */ /* 0x000fea0003800000 */
.L_x_4348:
        /* <DEDUP_REMOVED lines=93> */
.L_x_4353:
[----:B------:R-:W-:Y:S05]  /*a000*/  BSYNC B0 ;  /* 0x0000000000007941 */ /* 0x000fea0003800000 */
.L_x_4352:
[----:B-----5:R2:W-:Y:S02]  /*a010*/  ST.E.128 desc[UR6][R190.64], R24 ;  /* 0x00000018be007985 */ /* 0x0205e4000c101d06 */
.L_x_4339:
[----:B------:R-:W-:Y:S05]  /*a020*/  BSYNC B2 ;  /* 0x0000000000027941 */ /* 0x000fea0003800000 */
.L_x_4338:
        /* <DEDUP_REMOVED lines=99> */
.L_x_4359:
[----:B------:R-:W-:Y:S05]  /*a660*/  BSYNC B0 ;  /* 0x0000000000007941 */ /* 0x000fea0003800000 */
.L_x_4358:
[----:B-----5:R2:W-:Y:S02]  /*a670*/  ST.E.128 desc[UR6][R190.64], R24 ;  /* 0x00000018be007985 */ /* 0x0205e4000c101d06 */
.L_x_4357:
[----:B------:R-:W-:Y:S05]  /*a680*/  BSYNC B1 ;  /* 0x0000000000017941 */ /* 0x000fea0003800000 */
.L_x_4356:
        /* <DEDUP_REMOVED lines=94> */
.L_x_4363:
[----:B------:R-:W-:Y:S05]  /*ac70*/  BSYNC B0 ;  /* 0x0000000000007941 */ /* 0x000fea0003800000 */
.L_x_4362:
[----:B-----5:R2:W-:Y:S02]  /*ac80*/  ST.E.128 desc[UR6][R190.64], R24 ;  /* 0x00000018be007985 */ /* 0x0205e4000c101d06 */
.L_x_4361:
[----:B------:R-:W-:Y:S05]  /*ac90*/  BSYNC B1 ;  /* 0x0000000000017941 */ /* 0x000fea0003800000 */
.L_x_4360:
        /* <DEDUP_REMOVED lines=94> */
.L_x_4367:
[----:B------:R-:W-:Y:S05]  /*b280*/  BSYNC B0 ;  /* 0x0000000000007941 */ /* 0x000fea0003800000 */
.L_x_4366:
[----:B-----5:R2:W-:Y:S02]  /*b290*/  ST.E.128 desc[UR6][R190.64], R24 ;  /* 0x00000018be007985 */ /* 0x0205e4000c101d06 */
.L_x_4365:
[----:B------:R-:W-:Y:S05]  /*b2a0*/  BSYNC B1 ;  /* 0x0000000000017941 */ /* 0x000fea0003800000 */
.L_x_4364:
        /* <DEDUP_REMOVED lines=93> */
.L_x_4369:
[----:B------:R-:W-:Y:S05]  /*b880*/  BSYNC B0 ;  /* 0x0000000000007941 */ /* 0x000fea0003800000 */
.L_x_4368:
[----:B-----5:R2:W-:Y:S02]  /*b890*/  ST.E.128 desc[UR6][R190.64], R24 ;  /* 0x00000018be007985 */ /* 0x0205e4000c101d06 */
.L_x_4355:
[----:B------:R-:W-:Y:S05]  /*b8a0*/  BSYNC B2 ;  /* 0x0000000000027941 */ /* 0x000fea0003800000 */
.L_x_4354:
        /* <DEDUP_REMOVED lines=103> */
.L_x_4375:
[----:B------:R-:W-:Y:S05]  /*bf20*/  BSYNC B0 ;  /* 0x0000000000007941 */ /* 0x000fea0003800000 */
.L_x_4374:
[----:B-----5:R2:W-:Y:S02]  /*bf30*/  ST.E.128 desc[UR6][R186.64], R24 ;  /* 0x00000018ba007985 */ /* 0x0205e4000c101d06 */
.L_x_4373:
[----:B------:R-:W-:Y:S05]  /*bf40*/  BSYNC B1 ;  /* 0x0000000000017941 */ /* 0x000fea0003800000 */
.L_x_4372:
        /* <DEDUP_REMOVED lines=94> */
.L_x_4379:
[----:B------:R-:W-:Y:S05]  /*c530*/  BSYNC B0 ;  /* 0x0000000000007941 */ /* 0x000fea0003800000 */
.L_x_4378:
[----:B-----5:R2:W-:Y:S02]  /*c540*/  ST.E.128 desc[UR6][R186.64], R24 ;  /* 0x00000018ba007985 */ /* 0x0205e4000c101d06 */
.L_x_4377:
[----:B------:R-:W-:Y:S05]  /*c550*/  BSYNC B1 ;  /* 0x0000000000017941 */ /* 0x000fea0003800000 */
.L_x_4376:
        /* <DEDUP_REMOVED lines=94> */
.L_x_4383:
[----:B------:R-:W-:Y:S05]  /*cb40*/  BSYNC B0 ;  /* 0x0000000000007941 */ /* 0x000fea0003800000 */
.L_x_4382:
[----:B-----5:R2:W-:Y:S02]  /*cb50*/  ST.E.128 desc[UR6][R186.64], R24 ;  /* 0x00000018ba007985 */ /* 0x0205e4000c101d06 */
.L_x_4381:
[----:B------:R-:W-:Y:S05]  /*cb60*/  BSYNC B1 ;  /* 0x0000000000017941 */ /* 0x000fea0003800000 */
.L_x_4380:
        /* <DEDUP_REMOVED lines=93> */
.L_x_4385:
[----:B------:R-:W-:Y:S05]  /*d140*/  BSYNC B0 ;  /* 0x0000000000007941 */ /* 0x000fea0003800000 */
.L_x_4384:
[----:B-----5:R2:W-:Y:S02]  /*d150*/  ST.E.128 desc[UR6][R186.64], R24 ;  /* 0x00000018ba007985 */ /* 0x0205e4000c101d06 */
.L_x_4371:
[----:B------:R-:W-:Y:S05]  /*d160*/  BSYNC B2 ;  /* 0x0000000000027941 */ /* 0x000fea0003800000 */
.L_x_4370:
        /* <DEDUP_REMOVED lines=11> */
.L_x_4287:
        /* <DEDUP_REMOVED lines=29> */
.L_x_4387:
[----:B------:R-:W-:Y:S05]  /*d3f0*/  BSYNC B0 ;  /* 0x0000000000007941 */ /* 0x000fea0003800000 */
.L_x_4386:
        /* <DEDUP_REMOVED lines=30> */
.L_x_4389:
[----:B------:R-:W-:Y:S05]  /*d5e0*/  BSYNC B0 ;  /* 0x0000000000007941 */ /* 0x000fea0003800000 */
.L_x_4388:
        /* <DEDUP_REMOVED lines=30> */
.L_x_4391:
[----:B------:R-:W-:Y:S05]  /*d7d0*/  BSYNC B0 ;  /* 0x0000000000007941 */ /* 0x000fea0003800000 */
.L_x_4390:
        /* <DEDUP_REMOVED lines=33> */
.L_x_4321:
[----:B------:R-:W-:Y:S05]  /*d9f0*/  BSYNC B3 ;  /* 0x0000000000037941 */ /* 0x000fea0003800000 */
.L_x_4286:
        /* <DEDUP_REMOVED lines=91> */
.L_x_4393:
        /* <DEDUP_REMOVED lines=10> */
.L_x_4394:
[----:B------:R-:W-:Y:S05]  /*e050*/  BSYNC B0 ;  /* 0x0000000000007941 */ /* 0x000fea0003800000 */
.L_x_4392:
[----:B------:R-:W-:Y:S04]  /*e060*/  IADD3 R9, R9, -0x1, RZ ;  /* 0xffffffff09097810 */ /* 0x000fe80007ffe0ff */
[----:B------:R-:W-:Y:S11]  /*e070*/  ISETP.GT.AND P0, PT, R9, R87, PT ;  /* 0x000000570900720c */ /* 0x000ff60003f04270 */
[----:B------:R-:W-:Y:S02]  /*e080*/  @!UPT UIADD3 URZ, URZ, URZ, URZ ;  /* 0x0000003f3f3ff290 */ /* 0x000fe4000fffe03f */
[----:B------:R-:W-:Y:S05]  /*e090*/  @P0 BRA `(.L_x_4395) ;  /* 0xffffff5000600947 */ /* 0x000fea000383ffff */
.L_x_4277:
        /* <DEDUP_REMOVED lines=114> */
.L_x_4404:
[----:B------:R-:W-:Y:S05]  /*e7c0*/  BSYNC B0 ;  /* 0x0000000000007941 */ /* 0x000fea0003800000 */
.L_x_4403:
[----:B-----5:R3:W-:Y:S02]  /*e7d0*/  STS.128 [R243], R24 ;  /* 0x00000018f3007388 */ /* 0x0207e40000000c00 */
.L_x_4402:
[----:B------:R-:W-:Y:S05]  /*e7e0*/  BSYNC B1 ;  /* 0x0000000000017941 */ /* 0x000fea0003800000 */
.L_x_4401:
        /* <DEDUP_REMOVED lines=50> */
.L_x_4408:
[----:B------:R-:W-:Y:S05]  /*eb10*/  BSYNC B0 ;  /* 0x0000000000007941 */ /* 0x000fea0003800000 */
.L_x_4407:
[----:B-----5:R1:W-:Y:S02]  /*eb20*/  STS.128 [R243+0x2000], R24 ;  /* 0x00200018f3007388 */ /* 0x0203e40000000c00 */
.L_x_4406:
[----:B------:R-:W-:Y:S05]  /*eb30*/  BSYNC B1 ;  /* 0x0000000000017941 */ /* 0x000fea0003800000 */
.L_x_4405:
        /* <DEDUP_REMOVED lines=50> */
.L_x_4412:
[----:B------:R-:W-:Y:S05]  /*ee60*/  BSYNC B0 ;  /* 0x0000000000007941 */ /* 0x000fea0003800000 */
.L_x_4411:
[----:B-----5:R3:W-:Y:S02]  /*ee70*/  STS.128 [R243+0x4000], R24 ;  /* 0x00400018f3007388 */ /* 0x0207e40000000c00 */
.L_x_4410:
[----:B------:R-:W-:Y:S05]  /*ee80*/  BSYNC B1 ;  /* 0x0000000000017941 */ /* 0x000fea0003800000 */
.L_x_4409:
        /* <DEDUP_REMOVED lines=49> */
.L_x_4414:
[----:B------:R-:W-:Y:S05]  /*f1a0*/  BSYNC B0 ;  /* 0x0000000000007941 */ /* 0x000fea0003800000 */
.L_x_4413:
[----:B-----5:R3:W-:Y:S02]  /*f1b0*/  STS.128 [R243+0x6000], R24 ;  /* 0x00600018f3007388 */ /* 0x0207e40000000c00 */
.L_x_4400:
[----:B------:R-:W-:Y:S05]  /*f1c0*/  BSYNC B2 ;  /* 0x0000000000027941 */ /* 0x000fea0003800000 */
.L_x_4399:
        /* <DEDUP_REMOVED lines=63> */
.L_x_4420:
[----:B------:R-:W-:Y:S05]  /*f5c0*/  BSYNC B0 ;  /* 0x0000000000007941 */ /* 0x000fea0003800000 */
.L_x_4419:
[----:B-----5:R3:W-:Y:S02]  /*f5d0*/  STS.128 [R243+0x800], R24 ;  /* 0x00080018f3007388 */ /* 0x0207e40000000c00 */
.L_x_4418:
[----:B------:R-:W-:Y:S05]  /*f5e0*/  BSYNC B1 ;  /* 0x0000000000017941 */ /* 0x000fea0003800000 */
.L_x_4417:
        /* <DEDUP_REMOVED lines=50> */
.L_x_4424:
[----:B------:R-:W-:Y:S05]  /*f910*/  BSYNC B0 ;  /* 0x0000000000007941 */ /* 0x000fea0003800000 */
.L_x_4423:
[----:B-----5:R3:W-:Y:S02]  /*f920*/  STS.128 [R243+0x2800], R24 ;  /* 0x00280018f3007388 */ /* 0x0207e40000000c00 */
.L_x_4422:
[----:B------:R-:W-:Y:S05]  /*f930*/  BSYNC B1 ;  /* 0x0000000000017941 */ /* 0x000fea0003800000 */
.L_x_4421:
        /* <DEDUP_REMOVED lines=50> */
.L_x_4428:
[----:B------:R-:W-:Y:S05]  /*fc60*/  BSYNC B0 ;  /* 0x0000000000007941 */ /* 0x000fea0003800000 */
.L_x_4427:
[----:B-----5:R3:W-:Y:S02]  /*fc70*/  STS.128 [R243+0x4800], R24 ;  /* 0x00480018f3007388 */ /* 0x0207e40000000c00 */
.L_x_4426:
[----:B------:R-:W-:Y:S05]  /*fc80*/  BSYNC B1 ;  /* 0x0000000000017941 */ /* 0x000fea0003800000 */
.L_x_4425:
        /* <DEDUP_REMOVED lines=49> */
.L_x_4430:
[----:B------:R-:W-:Y:S05]  /*ffa0*/  BSYNC B0 ;  /* 0x0000000000007941 */ /* 0x000fea0003800000 */
.L_x_4429:
[----:B-----5:R3:W-:Y:S02]  /*ffb0*/  STS.128 [R243+0x6800], R24 ;  /* 0x00680018f3007388 */ /* 0x0207e40000000c00 */
.L_x_4416:
[----:B------:R-:W-:Y:S05]  /*ffc0*/  BSYNC B2 ;  /* 0x0000000000027941 */ /* 0x000fea0003800000 */
.L_x_4415:
        /* <DEDUP_REMOVED lines=64> */
.L_x_4436:
[----:B------:R-:W-:Y:S05]  /*103d0*/  BSYNC B0 ;  /* 0x0000000000007941 */ /* 0x000fea0003800000 */
.L_x_4435:
[----:B-----5:R3:W-:Y:S02]  /*103e0*/  STS.128 [R243+0x1000], R24 ;  /* 0x00100018f3007388 */ /* 0x0207e40000000c00 */
.L_x_4434:
[----:B------:R-:W-:Y:S05]  /*103f0*/  BSYNC B1 ;  /* 0x0000000000017941 */ /* 0x000fea0003800000 */
.L_x_4433:
        /* <DEDUP_REMOVED lines=50> */
.L_x_4440:
[----:B------:R-:W-:Y:S05]  /*10720*/  BSYNC B0 ;  /* 0x0000000000007941 */ /* 0x000fea0003800000 */
.L_x_4439:
[----:B-----5:R3:W-:Y:S02]  /*10730*/  STS.128 [R243+0x3000], R24 ;  /* 0x00300018f3007388 */ /* 0x0207e40000000c00 */
.L_x_4438:
[----:B------:R-:W-:Y:S05]  /*10740*/  BSYNC B1 ;  /* 0x0000000000017941 */ /* 0x000fea0003800000 */
.L_x_4437:
        /* <DEDUP_REMOVED lines=50> */
.L_x_4444:
[----:B------:R-:W-:Y:S05]  /*10a70*/  BSYNC B0 ;  /* 0x0000000000007941 */ /* 0x000fea0003800000 */
.L_x_4443:
[----:B-----5:R3:W-:Y:S02]  /*10a80*/  STS.128 [R243+0x5000], R24 ;  /* 0x00500018f3007388 */ /* 0x0207e40000000c00 */
.L_x_4442:
[----:B------:R-:W-:Y:S05]  /*10a90*/  BSYNC B1 ;  /* 0x0000000000017941 */ /* 0x000fea0003800000 */
.L_x_4441:
        /* <DEDUP_REMOVED lines=47> */
.L_x_4446:
[----:B------:R-:W-:Y:S05]  /*10d90*/  BSYNC B0 ;  /* 0x0000000000007941 */ /* 0x000fea0003800000 */
.L_x_4445:
[----:B-----5:R1:W-:Y:S02]  /*10da0*/  STS.128 [R243+0x7000], R44 ;  /* 0x0070002cf3007388 */ /* 0x0203e40000000c00 */
.L_x_4432:
[----:B------:R-:W-:Y:S05]  /*10db0*/  BSYNC B2 ;  /* 0x0000000000027941 */ /* 0x000fea0003800000 */
.L_x_4431:
        /* <DEDUP_REMOVED lines=63> */
.L_x_4451:
[----:B------:R-:W-:Y:S05]  /*111b0*/  BSYNC B0 ;  /* 0x0000000000007941 */ /* 0x000fea0003800000 */
.L_x_4450:
[----:B-----5:R1:W-:Y:S02]  /*111c0*/  STS.128 [R243+0x1800], R20 ;  /* 0x00180014f3007388 */ /* 0x0203e40000000c00 */
.L_x_4449:
[----:B------:R-:W-:Y:S05]  /*111d0*/  BSYNC B1 ;  /* 0x0000000000017941 */ /* 0x000fea0003800000 */
.L_x_4448:
        /* <DEDUP_REMOVED lines=50> */
.L_x_4455:
[----:B------:R-:W-:Y:S05]  /*11500*/  BSYNC B0 ;  /* 0x0000000000007941 */ /* 0x000fea0003800000 */
.L_x_4454:
[----:B-----5:R1:W-:Y:S02]  /*11510*/  STS.128 [R243+0x3800], R16 ;  /* 0x00380010f3007388 */ /* 0x0203e40000000c00 */
.L_x_4453:
[----:B------:R-:W-:Y:S05]  /*11520*/  BSYNC B1 ;  /* 0x0000000000017941 */ /* 0x000fea0003800000 */
.L_x_4452:
        /* <DEDUP_REMOVED lines=50> */
.L_x_4459:
[----:B------:R-:W-:Y:S05]  /*11850*/  BSYNC B0 ;  /* 0x0000000000007941 */ /* 0x000fea0003800000 */
.L_x_4458:
[----:B-----5:R1:W-:Y:S02]  /*11860*/  STS.128 [R243+0x5800], R16 ;  /* 0x00580010f3007388 */ /* 0x0203e40000000c00 */
.L_x_4457:
[----:B------:R-:W-:Y:S05]  /*11870*/  BSYNC B1 ;  /* 0x0000000000017941 */ /* 0x000fea0003800000 */
.L_x_4456:
        /* <DEDUP_REMOVED lines=31> */
[C---:B------:R-:W-:Y:S01]  /*11a70*/  FMUL.FTZ R6, R21.reuse, R2 ;  /* 0x0000000215067220 */ /* 0x040fe20000410000 */
        /* <DEDUP_REMOVED lines=17> */
.L_x_4461:
[----:B------:R-:W-:Y:S05]  /*11b90*/  BSYNC B0 ;  /* 0x0000000000007941 */ /* 0x000fea0003800000 */
.L_x_4460:
[----:B-----5:R1:W-:Y:S01]  /*11ba0*/  STS.128 [R243+0x7800], R16 ;  /* 0x00780010f3007388 */ /* 0x0203e20000000c00 */
[----:B------:R-:W-:Y:S05]  /*11bb0*/  BRA `(.L_x_4447) ;  /* 0x00000068009c7947 */ /* 0x000fea0003800000 */
.L_x_4398:
        /* <DEDUP_REMOVED lines=93> */
.L_x_4467:
[----:B------:R-:W-:Y:S05]  /*12190*/  BSYNC B0 ;  /* 0x0000000000007941 */ /* 0x000fea0003800000 */
.L_x_4466:
[----:B-----5:R3:W-:Y:S02]  /*121a0*/  STS.128 [R243], R32 ;  /* 0x00000020f3007388 */ /* 0x0207e40000000c00 */
.L_x_4465:
[----:B------:R-:W-:Y:S05]  /*121b0*/  BSYNC B1 ;  /* 0x0000000000017941 */ /* 0x000fea0003800000 */
.L_x_4464:
        /* <DEDUP_REMOVED lines=91> */
.L_x_4471:
[----:B------:R-:W-:Y:S05]  /*12770*/  BSYNC B0 ;  /* 0x0000000000007941 */ /* 0x000fea0003800000 */
.L_x_4470:
[----:B-----5:R1:W-:Y:S02]  /*12780*/  STS.128 [R243+0x2000], R32 ;  /* 0x00200020f3007388 */ /* 0x0203e40000000c00 */
.L_x_4469:
[----:B------:R-:W-:Y:S05]  /*12790*/  BSYNC B1 ;  /* 0x0000000000017941 */ /* 0x000fea0003800000 */
.L_x_4468:
        /* <DEDUP_REMOVED lines=91> */
.L_x_4475:
[----:B------:R-:W-:Y:S05]  /*12d50*/  BSYNC B0 ;  /* 0x0000000000007941 */ /* 0x000fea0003800000 */
.L_x_4474:
[----:B-----5:R3:W-:Y:S02]  /*12d60*/  STS.128 [R243+0x4000], R32 ;  /* 0x00400020f3007388 */ /* 0x0207e40000000c00 */
.L_x_4473:
[----:B------:R-:W-:Y:S05]  /*12d70*/  BSYNC B1 ;  /* 0x0000000000017941 */ /* 0x000fea0003800000 */
.L_x_4472:
        /* <DEDUP_REMOVED lines=90> */
.L_x_4477:
[----:B------:R-:W-:Y:S05]  /*13320*/  BSYNC B0 ;  /* 0x0000000000007941 */ /* 0x000fea0003800000 */
.L_x_4476:
[----:B-----5:R3:W-:Y:S02]  /*13330*/  STS.128 [R243+0x6000], R32 ;  /* 0x00600020f3007388 */ /* 0x0207e40000000c00 */
.L_x_4463:
[----:B------:R-:W-:Y:S05]  /*13340*/  BSYNC B2 ;  /* 0x0000000000027941 */ /* 0x000fea0003800000 */
.L_x_4462:
        /* <DEDUP_REMOVED lines=98> */
.L_x_4483:
[----:B------:R-:W-:Y:S05]  /*13970*/  BSYNC B0 ;  /* 0x0000000000007941 */ /* 0x000fea0003800000 */
.L_x_4482:
[----:B-----5:R3:W-:Y:S02]  /*13980*/  STS.128 [R243+0x800], R32 ;  /* 0x00080020f3007388 */ /* 0x0207e40000000c00 */
.L_x_4481:
[----:B------:R-:W-:Y:S05]  /*13990*/  BSYNC B1 ;  /* 0x0000000000017941 */ /* 0x000fea0003800000 */
.L_x_4480:
        /* <DEDUP_REMOVED lines=94> */
.L_x_4487:
[----:B------:R-:W-:Y:S05]  /*13f80*/  BSYNC B0 ;  /* 0x0000000000007941 */ /* 0x000fea0003800000 */
.L_x_4486:
[----:B-----5:R3:W-:Y:S02]  /*13f90*/  STS.128 [R243+0x2800], R32 ;  /* 0x00280020f3007388 */ /* 0x0207e40000000c00 */
.L_x_4485:
[----:B------:R-:W-:Y:S05]  /*13fa0*/  BSYNC B1 ;  /* 0x0000000000017941 */ /* 0x000fea0003800000 */
.L_x_4484:
        /* <DEDUP_REMOVED lines=94> */
.L_x_4491:
[----:B------:R-:W-:Y:S05]  /*14590*/  BSYNC B0 ;  /* 0x0000000000007941 */ /* 0x000fea0003800000 */
.L_x_4490:
[----:B-----5:R3:W-:Y:S02]  /*145a0*/  STS.128 [R243+0x4800], R32 ;  /* 0x00480020f3007388 */ /* 0x0207e40000000c00 */
.L_x_4489:
[----:B------:R-:W-:Y:S05]  /*145b0*/  BSYNC B1 ;  /* 0x0000000000017941 */ /* 0x000fea0003800000 */
.L_x_4488:
        /* <DEDUP_REMOVED lines=93> */
.L_x_4493:
[----:B------:R-:W-:Y:S05]  /*14b90*/  BSYNC B0 ;  /* 0x0000000000007941 */ /* 0x000fea0003800000 */
.L_x_4492:
[----:B-----5:R1:W-:Y:S02]  /*14ba0*/  STS.128 [R243+0x6800], R20 ;  /* 0x00680014f3007388 */ /* 0x0203e40000000c00 */
.L_x_4479:
[----:B------:R-:W-:Y:S05]  /*14bb0*/  BSYNC B2 ;  /* 0x0000000000027941 */ /* 0x000fea0003800000 */
.L_x_4478:
        /* <DEDUP_REMOVED lines=99> */
.L_x_4499:
[----:B------:R-:W-:Y:S05]  /*151f0*/  BSYNC B0 ;  /* 0x0000000000007941 */ /* 0x000fea0003800000 */
.L_x_4498:
[----:B-----5:R3:W-:Y:S02]  /*15200*/  STS.128 [R243+0x1000], R32 ;  /* 0x00100020f3007388 */ /* 0x0207e40000000c00 */
.L_x_4497:
[----:B------:R-:W-:Y:S05]  /*15210*/  BSYNC B1 ;  /* 0x0000000000017941 */ /* 0x000fea0003800000 */
.L_x_4496:
        /* <DEDUP_REMOVED lines=94> */
.L_x_4503:
[----:B------:R-:W-:Y:S05]  /*15800*/  BSYNC B0 ;  /* 0x0000000000007941 */ /* 0x000fea0003800000 */
.L_x_4502:
[----:B-----5:R3:W-:Y:S02]  /*15810*/  STS.128 [R243+0x3000], R32 ;  /* 0x00300020f3007388 */ /* 0x0207e40000000c00 */
.L_x_4501:
[----:B------:R-:W-:Y:S05]  /*15820*/  BSYNC B1 ;  /* 0x0000000000017941 */ /* 0x000fea0003800000 */
.L_x_4500:
        /* <DEDUP_REMOVED lines=94> */
.L_x_4507:
[----:B------:R-:W-:Y:S05]  /*15e10*/  BSYNC B0 ;  /* 0x0000000000007941 */ /* 0x000fea0003800000 */
.L_x_4506:
[----:B-----5:R3:W-:Y:S02]  /*15e20*/  STS.128 [R243+0x5000], R32 ;  /* 0x00500020f3007388 */ /* 0x0207e40000000c00 */
.L_x_4505:
[----:B------:R-:W-:Y:S05]  /*15e30*/  BSYNC B1 ;  /* 0x0000000000017941 */ /* 0x000fea0003800000 */
.L_x_4504:
        /* <DEDUP_REMOVED lines=93> */
.L_x_4509:
[----:B------:R-:W-:Y:S05]  /*16410*/  BSYNC B0 ;  /* 0x0000000000007941 */ /* 0x000fea0003800000 */
.L_x_4508:
[----:B-----5:R1:W-:Y:S02]  /*16420*/  STS.128 [R243+0x7000], R24 ;  /* 0x00700018f3007388 */ /* 0x0203e40000000c00 */
.L_x_4495:
[----:B------:R-:W-:Y:S05]  /*16430*/  BSYNC B2 ;  /* 0x0000000000027941 */ /* 0x000fea0003800000 */
.L_x_4494:
        /* <DEDUP_REMOVED lines=97> */
.L_x_4513:
[----:B------:R-:W-:Y:S05]  /*16a50*/  BSYNC B0 ;  /* 0x0000000000007941 */ /* 0x000fea0003800000 */
.L_x_4512:
[----:B-----5:R1:W-:Y:S02]  /*16a60*/  STS.128 [R243+0x1800], R20 ;  /* 0x00180014f3007388 */ /* 0x0203e40000000c00 */
.L_x_4511:
[----:B------:R-:W-:Y:S05]  /*16a70*/  BSYNC B1 ;  /* 0x0000000000017941 */ /* 0x000fea0003800000 */
.L_x_4510:
        /* <DEDUP_REMOVED lines=95> */
.L_x_4517:
[----:B------:R-:W-:Y:S05]  /*17070*/  BSYNC B0 ;  /* 0x0000000000007941 */ /* 0x000fea0003800000 */
.L_x_4516:
[----:B-----5:R1:W-:Y:S02]  /*17080*/  STS.128 [R243+0x3800], R20 ;  /* 0x00380014f3007388 */ /* 0x0203e40000000c00 */
.L_x_4515:
[----:B------:R-:W-:Y:S05]  /*17090*/  BSYNC B1 ;  /* 0x0000000000017941 */ /* 0x000fea0003800000 */
.L_x_4514:
        /* <DEDUP_REMOVED lines=94> */
.L_x_4521:
[----:B------:R-:W-:Y:S05]  /*17680*/  BSYNC B0 ;  /* 0x0000000000007941 */ /* 0x000fea0003800000 */
.L_x_4520:
[----:B-----5:R1:W-:Y:S02]  /*17690*/  STS.128 [R243+0x5800], R20 ;  /* 0x00580014f3007388 */ /* 0x0203e40000000c00 */
.L_x_4519:
[----:B------:R-:W-:Y:S05]  /*176a0*/  BSYNC B1 ;  /* 0x0000000000017941 */ /* 0x000fea0003800000 */
.L_x_4518:
        /* <DEDUP_REMOVED lines=25> */
[----:B------:R-:W-:-:S05]  /*17840*/  @P0 IMAD.MOV R0, RZ, RZ, -R7 ;  /* 0x000000ffff000224 */ /* 0x000fca00078e0a07 */
[----:B------:R-:W-:-:S04]  /*17850*/  IADD3 R2, P1, R0, R2, RZ ;  /* 0x0000000200027210 */ /* 0x000fc80007f3e0ff */
[----:B------:R-:W-:Y:S02]  /*17860*/  LEA.HI.X.SX32 R0, R0, R3, 0x1, P1 ;  /* 0x0000000300007211 */ /* 0x000fe400008f0eff */
[C---:B------:R-:W-:Y:S01]  /*17870*/  LEA R4, P1, R2.reuse, R36, 0x1 ;  /* 0x0000002402047211 */ /* 0x040fe200078208ff */
[----:B------:R-:W3:Y:S03]  /*17880*/  LD.E.128 R16, desc[UR6][R16.64] ;  /* 0x0000000610107980 */ /* 0x000ee6000c101d00 */
        /* <DEDUP_REMOVED lines=16> */
[----:B------:R-:W-:-:S02]  /*17990*/  SHF.L.U32 R24, R27, 0x10, RZ ;  /* 0x000000101b187819 */ /* 0x000fc400000006ff */
[----:B------:R-:W-:Y:S01]  /*179a0*/  LOP3.LUT R30, R27, 0xffff0000, RZ, 0xc0, !PT ;  /* 0xffff00001b1e7812 */ /* 0x000fe200078ec0ff */
[C---:B---3--:R-:W-:Y:S01]  /*179b0*/  IMAD.U32 R27, R16.reuse, 0x10000, RZ ;  /* 0x00010000101b7824 */ /* 0x048fe200078e00ff */
        /* <DEDUP_REMOVED lines=15> */
[----:B------:R-:W-:Y:S01]  /*17ab0*/  @!P0 FADD.FTZ R19, -R19, -RZ ;  /* 0x800000ff13138221 */ /* 0x000fe20000010100 */
[----:B------:R-:W-:Y:S01]  /*17ac0*/  FMUL.FTZ R24, R24, R17 ;  /* 0x0000001118187220 */ /* 0x000fe20000410000 */
[----:B------:R-:W-:Y:S01]  /*17ad0*/  FMUL.FTZ R25, R25, R18 ;  /* 0x0000001219197220 */ /* 0x000fe20000410000 */
[----:B----4-:R-:W-:-:S02]  /*17ae0*/  IMAD.U32 R17, R4, 0x10000, RZ ;  /* 0x0001000004117824 */ /* 0x010fc400078e00ff */
[----:B------:R-:W-:Y:S01]  /*17af0*/  FMUL.FTZ R30, R30, R19 ;  /* 0x000000131e1e7220 */ /* 0x000fe20000410000 */
[----:B------:R-:W-:Y:S01]  /*17b00*/  LOP3.LUT R16, R4, 0xffff0000, RZ, 0xc0, !PT ;  /* 0xffff000004107812 */ /* 0x000fe200078ec0ff */
[----:B------:R-:W-:Y:S01]  /*17b10*/  IMAD.U32 R18, R6, 0x10000, RZ ;  /* 0x0001000006127824 */ /* 0x000fe200078e00ff */
[C---:B------:R-:W-:Y:S01]  /*17b20*/  SHF.L.U32 R4, R5.reuse, 0x10, RZ ;  /* 0x0000001005047819 */ /* 0x040fe200000006ff */
[----:B------:R-:W-:Y:S01]  /*17b30*/  FMUL.FTZ R22, R22, R27 ;  /* 0x0000001b16167220 */ /* 0x000fe20000410000 */
        /* <DEDUP_REMOVED lines=23> */
.L_x_4523:
[----:B------:R-:W-:Y:S05]  /*17cb0*/  BSYNC B0 ;  /* 0x0000000000007941 */ /* 0x000fea0003800000 */
.L_x_4522:
[----:B-----5:R1:W-:Y:S01]  /*17cc0*/  STS.128 [R243+0x7800], R20 ;  /* 0x00780014f3007388 */ /* 0x0203e20000000c00 */
[----:B------:R-:W-:Y:S05]  /*17cd0*/  BRA `(.L_x_4447) ;  /* 0x0000000800547947 */ /* 0x000fea0003800000 */
.L_x_4397:
        /* <DEDUP_REMOVED lines=42> */
.L_x_4525:
[----:B------:R-:W-:Y:S05]  /*17f80*/  BSYNC B0 ;  /* 0x0000000000007941 */ /* 0x000fea0003800000 */
.L_x_4524:
        /* <DEDUP_REMOVED lines=35> */
.L_x_4527:
[----:B------:R-:W-:Y:S05]  /*181c0*/  BSYNC B0 ;  /* 0x0000000000007941 */ /* 0x000fea0003800000 */
.L_x_4526:
        /* <DEDUP_REMOVED lines=34> */
.L_x_4529:
[----:B------:R-:W-:Y:S05]  /*183f0*/  BSYNC B0 ;  /* 0x0000000000007941 */ /* 0x000fea0003800000 */
.L_x_4528:
        /* <DEDUP_REMOVED lines=35> */
.L_x_4447:
[----:B------:R-:W-:Y:S05]  /*18630*/  BSYNC B3 ;  /* 0x0000000000037941 */ /* 0x000fea0003800000 */
.L_x_4396:
[----:B------:R-:W-:Y:S01]  /*18640*/  VIADD R246, R166, 0xffffffff ;  /* 0xffffffffa6f67836 */ /* 0x000fe20000000000 */
[----:B------:R-:W-:Y:S01]  /*18650*/  BSSY B0, `(.L_x_4530) ;  /* 0x0000028000007945 */ /* 0x000fe20003800000 */
[----:B------:R-:W-:Y:S02]  /*18660*/  LOP3.LUT R247, R60, 0xff, RZ, 0xc0, !PT ;  /* 0x000000ff3cf77812 */ /* 0x000fe400078ec0ff */
[----:B------:R-:W-:-:S04]  /*18670*/  IMAD.SHL.U32 R8, R246, 0x40, RZ ;  /* 0x00000040f6087824 */ /* 0x000fc800078e00ff */
[----:B------:R-:W-:-:S05]  /*18680*/  IMAD.IADD R0, R52, 0x1, -R8 ;  /* 0x0000000134007824 */ /* 0x000fca00078e0a08 */
[-C--:B------:R-:W-:Y:S02]  /*18690*/  ISETP.GE.AND P1, PT, R168, R0.reuse, PT ;  /* 0x00000000a800720c */ /* 0x080fe40003f26270 */
[-C--:B------:R-:W-:Y:S02]  /*186a0*/  ISETP.GE.AND P5, PT, R9, R0.reuse, PT ;  /* 0x000000000900720c */ /* 0x080fe40003fa6270 */
[-C--:B------:R-:W-:Y:S02]  /*186b0*/  ISETP.GE.AND P4, PT, R15, R0.reuse, PT ;  /* 0x000000000f00720c */ /* 0x080fe40003f86270 */
[----:B------:R-:W-:-:S07]  /*186c0*/  ISETP.GE.AND P0, PT, R38, R0, PT ;  /* 0x000000002600720c */ /* 0x000fce0003f06270 */
[----:B------:R-:W-:Y:S06]  /*186d0*/  @P1 BRA `(.L_x_4531) ;  /* 0x00000000007c1947 */ /* 0x000fec0003800000 */
[C---:B-1--4-:R-:W-:Y:S02]  /*186e0*/  LOP3.LUT R2, R247.reuse, 0x1, RZ, 0xc0, !PT ;  /* 0x00000001f7027812 */ /* 0x052fe400078ec0ff */
[----:B------:R-:W-:Y:S02]  /*186f0*/  R2P PR, R247, 0xe ;  /* 0x0000000ef7007804 */ /* 0x000fe40000000000 */
[----:B------:R-:W-:-:S11]  /*18700*/  ISETP.NE.U32.AND P6, PT, R2, 0x1, PT ;  /* 0x000000010200780c */ /* 0x000fd60003fc5070 */
[----:B--23-5:R-:W-:Y:S01]  /*18710*/  @P1 IMAD.MOV.U32 R6, RZ, RZ, R237 ;  /* 0x000000ffff061224 */ /* 0x02cfe200078e00ed */
        /* <DEDUP_REMOVED lines=27> */
.L_x_4531:
[----:B------:R-:W-:Y:S05]  /*188d0*/  BSYNC B0 ;  /* 0x0000000000007941 */ /* 0x000fea0003800000 */
.L_x_4530:
[----:B------:R-:W-:Y:S04]  /*188e0*/  BSSY B0, `(.L_x_4532) ;  /* 0x0000025000007945 */ /* 0x000fe80003800000 */
[----:B------:R-:W-:Y:S05]  /*188f0*/  @P5 BRA `(.L_x_4533) ;  /* 0x00000000008c5947 */ /* 0x000fea0003800000 */
[C---:B-12-4-:R-:W-:Y:S02]  /*18900*/  LOP3.LUT R2, R247.reuse, 0x1, RZ, 0xc0, !PT ;  /* 0x00000001f7027812 */ /* 0x056fe400078ec0ff */
[C---:B------:R-:W-:Y:S02]  /*18910*/  LOP3.LUT P5, RZ, R247.reuse, 0x2, RZ, 0xc0, !PT ;  /* 0x00000002f7ff7812 */ /* 0x040fe400078ac0ff */
[----:B------:R-:W-:Y:S02]  /*18920*/  ISETP.NE.U32.AND P6, PT, R2, 0x1, PT ;  /* 0x000000010200780c */ /* 0x000fe40003fc5070 */
[----:B------:R-:W-:Y:S02]  /*18930*/  LOP3.LUT P3, RZ, R247, 0x4, RZ, 0xc0, !PT ;  /* 0x00000004f7ff7812 */ /* 0x000fe4000786c0ff */
[----:B------:R-:W-:-:S05]  /*18940*/  IADD3 R3, P1, R233, R160, RZ ;  /* 0x000000a0e9037210 */ /* 0x000fca0007f3e0ff */
[----:B------:R-:W-:Y:S02]  /*18950*/  IMAD.X R2, R234, 0x1, R165, P1 ;  /* 0x00000001ea027824 */ /* 0x000fe400008e06a5 */
[----:B---3--:R-:W-:Y:S02]  /*18960*/  @P5 LEA R12, P1, R3, R170, 0x1 ;  /* 0x000000aa030c5211 */ /* 0x008fe400078208ff */
[----:B-----5:R-:W-:Y:S02]  /*18970*/  @!P6 LEA R16, P2, R233, R237, 0x1 ;  /* 0x000000ede910e211 */ /* 0x020fe400078408ff */
        /* <DEDUP_REMOVED lines=27> */
.L_x_4533:
[----:B------:R-:W-:Y:S05]  /*18b30*/  BSYNC B0 ;  /* 0x0000000000007941 */ /* 0x000fea0003800000 */
.L_x_4532:
[----:B------:R-:W-:Y:S04]  /*18b40*/  BSSY B0, `(.L_x_4534) ;  /* 0x0000027000007945 */ /* 0x000fe80003800000 */
[----:B------:R-:W-:Y:S05]  /*18b50*/  @P4 BRA `(.L_x_4535) ;  /* 0x0000000000944947 */ /* 0x000fea0003800000 */
[C---:B-12-4-:R-:W-:Y:S02]  /*18b60*/  LOP3.LUT R2, R247.reuse, 0x1, RZ, 0xc0, !PT ;  /* 0x00000001f7027812 */ /* 0x056fe400078ec0ff */
[C---:B------:R-:W-:Y:S02]  /*18b70*/  LOP3.LUT P5, RZ, R247.reuse, 0x2, RZ, 0xc0, !PT ;  /* 0x00000002f7ff7812 */ /* 0x040fe400078ac0ff */
[----:B------:R-:W-:Y:S01]  /*18b80*/  ISETP.NE.U32.AND P6, PT, R2, 0x1, PT ;  /* 0x000000010200780c */ /* 0x000fe20003fc5070 */
[C---:B------:R-:W-:Y:S01]  /*18b90*/  IMAD.SHL.U32 R2, R50.reuse, 0x20, RZ ;  /* 0x0000002032027824 */ /* 0x040fe200078e00ff */
[C---:B------:R-:W-:Y:S02]  /*18ba0*/  LOP3.LUT P4, RZ, R247.reuse, 0x4, RZ, 0xc0, !PT ;  /* 0x00000004f7ff7812 */ /* 0x040fe4000788c0ff */
[----:B------:R-:W-:Y:S02]  /*18bb0*/  LOP3.LUT P2, RZ, R247, 0x8, RZ, 0xc0, !PT ;  /* 0x00000008f7ff7812 */ /* 0x000fe4000784c0ff */
[----:B------:R-:W-:-:S02]  /*18bc0*/  SHF.L.U64.HI R3, R50, 0x5, R51 ;  /* 0x0000000532037819 */ /* 0x000fc40000010233 */
[----:B------:R-:W-:-:S05]  /*18bd0*/  LEA R4, P1, R50, R160, 0x5 ;  /* 0x000000a032047211 */ /* 0x000fca00078228ff */
[----:B---3-5:R-:W-:-:S04]  /*18be0*/  @!P6 LEA R6, P3, R2, R237, 0x1 ;  /* 0x000000ed0206e211 */ /* 0x028fc800078608ff */
        /* <DEDUP_REMOVED lines=28> */
.L_x_4535:
[----:B------:R-:W-:Y:S05]  /*18db0*/  BSYNC B0 ;  /* 0x0000000000007941 */ /* 0x000fea0003800000 */
.L_x_4534:
[----:B------:R-:W-:Y:S04]  /*18dc0*/  BSSY B0, `(.L_x_4536) ;  /* 0x000002a000007945 */ /* 0x000fe80003800000 */
[----:B------:R-:W-:Y:S05]  /*18dd0*/  @P0 BRA `(.L_x_4537) ;  /* 0x0000000000a00947 */ /* 0x000fea0003800000 */
[C---:B-12-4-:R-:W-:Y:S01]  /*18de0*/  LOP3.LUT R2, R247.reuse, 0x1, RZ, 0xc0, !PT ;  /* 0x00000001f7027812 */ /* 0x056fe200078ec0ff */
        /* <DEDUP_REMOVED lines=8> */
[CC--:B---3--:R-:W-:Y:S02]  /*18e70*/  @P4 LEA R12, P6, R164.reuse, R170.reuse, 0x1 ;  /* 0x000000aaa40c4211 */ /* 0x0c8fe400078c08ff */
[----:B------:R-:W-:Y:S02]  /*18e80*/  @!P5 IMAD.MOV.U32 R4, RZ, RZ, R237 ;  /* 0x000000ffff04d224 */ /* 0x000fe400078e00ed */
[----:B------:R-:W-:Y:S01]  /*18e90*/  @!P5 IMAD.MOV.U32 R5, RZ, RZ, R236 ;  /* 0x000000ffff05d224 */ /* 0x000fe200078e00ec */
[CC--:B-----5:R-:W-:Y:S01]  /*18ea0*/  @P3 LEA R6, P2, R164.reuse, R170.reuse, 0x1 ;  /* 0x000000aaa4063211 */ /* 0x0e0fe200078408ff */
        /* <DEDUP_REMOVED lines=27> */
.L_x_4537:
[----:B------:R-:W-:Y:S05]  /*19060*/  BSYNC B0 ;  /* 0x0000000000007941 */ /* 0x000fea0003800000 */
.L_x_4536:
[----:B-1-3-5:R-:W3:Y:S04]  /*19070*/  LD.E.64 R16, desc[UR6][R10.64+0x1c0] ;  /* 0x0001c0060a107980 */ /* 0x02aee8000c101b00 */
[----:B--2---:R-:W2:Y:S01]  /*19080*/  LD.E.64 R6, desc[UR6][R10.64+0x1b8] ;  /* 0x0001b8060a067980 */ /* 0x004ea2000c101b00 */
[----:B------:R-:W-:Y:S01]  /*19090*/  IMAD.SHL.U32 R4, R57, 0x40, RZ ;  /* 0x0000004039047824 */ /* 0x000fe200078e00ff */
[-C--:B------:R-:W-:Y:S01]  /*190a0*/  ISETP.GE.AND P6, PT, R9, R0.reuse, PT ;  /* 0x000000000900720c */ /* 0x080fe20003fc6270 */
        /* <DEDUP_REMOVED lines=15> */
[----:B---3--:R-:W-:Y:S02]  /*191a0*/  IMAD R2, R17, R242, RZ ;  /* 0x000000f211027224 */ /* 0x008fe400078e02ff */
        /* <DEDUP_REMOVED lines=46> */
.L_x_4539:
[----:B------:R-:W-:Y:S05]  /*19490*/  BSYNC B0 ;  /* 0x0000000000007941 */ /* 0x000fea0003800000 */
.L_x_4538:
        /* <DEDUP_REMOVED lines=39> */
.L_x_4541:
[----:B------:R-:W-:Y:S05]  /*19710*/  BSYNC B0 ;  /* 0x0000000000007941 */ /* 0x000fea0003800000 */
.L_x_4540:
        /* <DEDUP_REMOVED lines=41> */
.L_x_4543:
[----:B------:R-:W-:Y:S05]  /*199b0*/  BSYNC B0 ;  /* 0x0000000000007941 */ /* 0x000fea0003800000 */
.L_x_4542:
        /* <DEDUP_REMOVED lines=53> */
.L_x_4545:
[----:B------:R-:W-:Y:S05]  /*19d10*/  BSYNC B0 ;  /* 0x0000000000007941 */ /* 0x000fea0003800000 */
.L_x_4544:
        /* <DEDUP_REMOVED lines=249> */
[C---:B------:R-:W-:Y:S01]  /*1acb0*/  HMMA.16816.F32.BF16 R68, R4.reuse, R72, R68 ;  /* 0x000000480444723c */ /* 0x040fe20000041844 */
[C---:B------:R-:W-:Y:S01]  /*1acc0*/  VIADD R17, R18.reuse, 0x11 ;  /* 0x0000001112117836 */ /* 0x040fe20000000000 */
[C---:B------:R-:W-:Y:S01]  /*1acd0*/  ISETP.GE.AND P6, PT, R9.reuse, R0, PT ;  /* 0x000000000900720c */ /* 0x040fe20003fc6270 */
[----:B------:R-:W-:Y:S01]  /*1ace0*/  VIADD R16, R18, 0x18 ;  /* 0x0000001812107836 */ /* 0x000fe20000000000 */
[----:B------:R-:W-:Y:S01]  /*1acf0*/  BAR.SYNC.DEFER_BLOCKING 0x0 ;  /* 0x0000000000007b1d */ /* 0x000fe20000010000 */
[----:B------:R-:W-:Y:S01]  /*1ad00*/  ISETP.GE.AND P3, PT, R9, R2, PT ;  /* 0x000000020900720c */ /* 0x000fe20003f66270 */
[----:B------:R-:W-:Y:S01]  /*1ad10*/  HMMA.16816.F32.BF16 R20, R4, R74, R20 ;  /* 0x0000004a0414723c */ /* 0x000fe20000041814 */
[----:B------:R-:W-:-:S02]  /*1ad20*/  I2FP.F32.S32 R12, R9 ;  /* 0x00000009000c7245 */ /* 0x000fc40000201400 */
[----:B------:R-:W-:Y:S02]  /*1ad30*/  I2FP.F32.S32 R9, R13 ;  /* 0x0000000d00097245 */ /* 0x000fe40000201400 */
[----:B------:R-:W-:Y:S01]  /*1ad40*/  ISETP.GE.AND P4, PT, R13, R0, PT ;  /* 0x000000000d00720c */ /* 0x000fe20003f86270 */
[C---:B---3--:R-:W-:Y:S01]  /*1ad50*/  HMMA.16816.F32.BF16 R84, R4.reuse, R24, R84 ;  /* 0x000000180454723c */ /* 0x048fe20000041854 */
[CC--:B------:R-:W-:Y:S01]  /*1ad60*/  FFMA.FTZ R36, R3.reuse, R12.reuse, R49 ;  /* 0x0000000c03247223 */ /* 0x0c0fe20000010031 */
[C---:B------:R-:W-:Y:S01]  /*1ad70*/  FFMA.FTZ R15, R3.reuse, R12, R51 ;  /* 0x0000000c030f7223 */ /* 0x040fe20000010033 */
[CC--:B------:R-:W-:Y:S01]  /*1ad80*/  FFMA.FTZ R19, R3.reuse, R9.reuse, R44 ;  /* 0x0000000903137223 */ /* 0x0c0fe2000001002c */
[----:B------:R-:W-:Y:S02]  /*1ad90*/  VIADD R12, R18, 0x10 ;  /* 0x00000010120c7836 */ /* 0x000fe40000000000 */
[----:B------:R-:W-:Y:S01]  /*1ada0*/  FFMA.FTZ R14, R3, R9, R46 ;  /* 0x00000009030e7223 */ /* 0x000fe2000001002e */
[----:B------:R-:W-:Y:S01]  /*1adb0*/  HMMA.16816.F32.BF16 R80, R4, R26, R80 ;  /* 0x0000001a0450723c */ /* 0x000fe20000041850 */
[----:B------:R-:W-:Y:S01]  /*1adc0*/  FSEL R36, R36, -INF , !P6 ;  /* 0xff80000024247808 */ /* 0x000fe20007000000 */
[----:B------:R-:W-:Y:S01]  /*1add0*/  VIADD R9, R18, 0x19 ;  /* 0x0000001912097836 */ /* 0x000fe20000000000 */
[----:B------:R-:W-:Y:S01]  /*1ade0*/  ISETP.GE.AND P2, PT, R12, R0, PT ;  /* 0x000000000c00720c */ /* 0x000fe20003f46270 */
[----:B------:R-:W-:Y:S01]  /*1adf0*/  VIADD R24, R18, 0x20 ;  /* 0x0000002012187836 */ /* 0x000fe20000000000 */
[----:B------:R-:W-:Y:S01]  /*1ae00*/  ISETP.GE.AND P6, PT, R12, R2, PT ;  /* 0x000000020c00720c */ /* 0x000fe20003fc6270 */
[C---:B------:R-:W-:Y:S01]  /*1ae10*/  VIADD R25, R18.reuse, 0x28 ;  /* 0x0000002812197836 */ /* 0x040fe20000000000 */
[----:B------:R-:W-:Y:S01]  /*1ae20*/  FSEL R15, R15, -INF , !P3 ;  /* 0xff8000000f0f7808 */ /* 0x000fe20005800000 */
[C---:B------:R-:W-:Y:S01]  /*1ae30*/  VIADD R7, R18.reuse, 0x9 ;  /* 0x0000000912077836 */ /* 0x040fe20000000000 */
[----:B------:R-:W-:Y:S01]  /*1ae40*/  FSEL R19, R19, -INF , !P4 ;  /* 0xff80000013137808 */ /* 0x000fe20006000000 */
[----:B------:R-:W-:Y:S01]  /*1ae50*/  VIADD R26, R18, 0x21 ;  /* 0x00000021121a7836 */ /* 0x000fe20000000000 */
[----:B------:R-:W-:-:S02]  /*1ae60*/  I2FP.F32.S32 R12, R12 ;  /* 0x0000000c000c7245 */ /* 0x000fc40000201400 */
[C---:B------:R-:W-:Y:S02]  /*1ae70*/  ISETP.GE.AND P0, PT, R7.reuse, R0, PT ;  /* 0x000000000700720c */ /* 0x040fe40003f06270 */
[----:B------:R-:W-:Y:S01]  /*1ae80*/  ISETP.GE.AND P5, PT, R7, R2, PT ;  /* 0x000000020700720c */ /* 0x000fe20003fa6270 */
[CC--:B------:R-:W-:Y:S01]  /*1ae90*/  FFMA.FTZ R6, R3.reuse, R12.reuse, R32 ;  /* 0x0000000c03067223 */ /* 0x0c0fe20000010020 */
[----:B------:R-:W-:Y:S01]  /*1aea0*/  I2FP.F32.S32 R7, R7 ;  /* 0x0000000700077245 */ /* 0x000fe20000201400 */
[----:B------:R-:W-:Y:S01]  /*1aeb0*/  FFMA.FTZ R12, R3, R12, R34 ;  /* 0x0000000c030c7223 */ /* 0x000fe20000010022 */
[C---:B------:R-:W-:Y:S02]  /*1aec0*/  ISETP.GE.AND P3, PT, R17.reuse, R0, PT ;  /* 0x000000001100720c */ /* 0x040fe40003f66270 */
[-C--:B------:R-:W-:Y:S01]  /*1aed0*/  ISETP.GE.AND P4, PT, R17, R2.reuse, PT ;  /* 0x000000021100720c */ /* 0x080fe20003f86270 */
[C---:B------:R-:W-:Y:S01]  /*1aee0*/  FFMA.FTZ R45, R3.reuse, R7, R45 ;  /* 0x00000007032d7223 */ /* 0x040fe2000001002d */
[----:B------:R-:W-:Y:S01]  /*1aef0*/  I2FP.F32.S32 R17, R17 ;  /* 0x0000001100117245 */ /* 0x000fe20000201400 */
[----:B------:R-:W-:Y:S01]  /*1af00*/  FFMA.FTZ R7, R3, R7, R47 ;  /* 0x0000000703077223 */ /* 0x000fe2000001002f */
[----:B------:R-:W-:-:S02]  /*1af10*/  ISETP.GE.AND P1, PT, R13, R2, PT ;  /* 0x000000020d00720c */ /* 0x000fc40003f26270 */
[----:B------:R-:W-:Y:S01]  /*1af20*/  FSEL R32, R45, -INF , !P0 ;  /* 0xff8000002d207808 */ /* 0x000fe20004000000 */
[CC--:B------:R-:W-:Y:S01]  /*1af30*/  FFMA.FTZ R5, R3.reuse, R17.reuse, R33 ;  /* 0x0000001103057223 */ /* 0x0c0fe20000010021 */
[----:B------:R-:W-:Y:S01]  /*1af40*/  FSEL R14, R14, -INF , !P1 ;  /* 0xff8000000e0e7808 */ /* 0x000fe20004800000 */
[----:B------:R-:W-:Y:S01]  /*1af50*/  FFMA.FTZ R17, R3, R17, R35 ;  /* 0x0000001103117223 */ /* 0x000fe20000010023 */
        /* <DEDUP_REMOVED lines=11> */
[C---:B------:R-:W-:Y:S01]  /*1b010*/  FFMA.FTZ R4, R3.reuse, R16, R28 ;  /* 0x0000001003047223 */ /* 0x040fe2000001001c */
[----:B------:R-:W-:Y:S01]  /*1b020*/  ISETP.GE.AND P3, PT, R24, R2, PT ;  /* 0x000000021800720c */ /* 0x000fe20003f66270 */
[CC--:B------:R-:W-:Y:S01]  /*1b030*/  FFMA.FTZ R13, R3.reuse, R9.reuse, R29 ;  /* 0x00000009030d7223 */ /* 0x0c0fe2000001001d */
[----:B------:R-:W-:Y:S01]  /*1b040*/  I2FP.F32.S32 R24, R24 ;  /* 0x0000001800187245 */ /* 0x000fe20000201400 */
[C---:B------:R-:W-:Y:S01]  /*1b050*/  FFMA.FTZ R16, R3.reuse, R16, R30 ;  /* 0x0000001003107223 */ /* 0x040fe2000001001e */
[----:B------:R-:W-:Y:S01]  /*1b060*/  FFMA.FTZ R9, R3, R9, R31 ;  /* 0x0000000903097223 */ /* 0x000fe2000001001f */
[----:B------:R-:W-:Y:S02]  /*1b070*/  FSEL R17, R17, -INF , !P4 ;  /* 0xff80000011117808 */ /* 0x000fe40006000000 */
[CC--:B------:R-:W-:Y:S01]  /*1b080*/  FFMA.FTZ R68, R3.reuse, R24.reuse, R68 ;  /* 0x0000001803447223 */ /* 0x0c0fe20000010044 */
[----:B------:R-:W-:Y:S01]  /*1b090*/  FFMA.FTZ R70, R3, R24, R70 ;  /* 0x0000001803467223 */ /* 0x000fe20000010046 */
[----:B------:R-:W-:Y:S01]  /*1b0a0*/  VIADD R24, R18, 0x29 ;  /* 0x0000002912187836 */ /* 0x000fe20000000000 */
[----:B------:R-:W-:-:S02]  /*1b0b0*/  FSEL R16, R16, -INF , !P0 ;  /* 0xff80000010107808 */ /* 0x000fc40004000000 */
[----:B------:R-:W-:Y:S02]  /*1b0c0*/  FSEL R13, R13, -INF , !P5 ;  /* 0xff8000000d0d7808 */ /* 0x000fe40006800000 */
[----:B------:R-:W-:Y:S02]  /*1b0d0*/  FSEL R9, R9, -INF , !P2 ;  /* 0xff80000009097808 */ /* 0x000fe40005000000 */
[----:B------:R-:W-:Y:S02]  /*1b0e0*/  FSEL R179, R68, -INF , !P6 ;  /* 0xff80000044b37808 */ /* 0x000fe40007000000 */
[C---:B------:R-:W-:Y:S02]  /*1b0f0*/  ISETP.GE.AND P0, PT, R25.reuse, R0, PT ;  /* 0x000000001900720c */ /* 0x040fe40003f06270 */
[----:B------:R-:W-:Y:S02]  /*1b100*/  ISETP.GE.AND P5, PT, R25, R2, PT ;  /* 0x000000021900720c */ /* 0x000fe40003fa6270 */
[----:B------:R-:W-:-:S02]  /*1b110*/  ISETP.GE.AND P2, PT, R24, R0, PT ;  /* 0x000000001800720c */ /* 0x000fc40003f46270 */
[----:B------:R-:W-:Y:S02]  /*1b120*/  ISETP.GE.AND P6, PT, R24, R2, PT ;  /* 0x000000021800720c */ /* 0x000fe40003fc6270 */
[----:B------:R-:W-:Y:S02]  /*1b130*/  I2FP.F32.S32 R25, R25 ;  /* 0x0000001900197245 */ /* 0x000fe40000201400 */
[----:B------:R-:W-:Y:S02]  /*1b140*/  I2FP.F32.S32 R24, R24 ;  /* 0x0000001800187245 */ /* 0x000fe40000201400 */
[----:B------:R-:W-:Y:S01]  /*1b150*/  FSEL R4, R4, -INF , !P1 ;  /* 0xff80000004047808 */ /* 0x000fe20004800000 */
[CC--:B------:R-:W-:Y:S01]  /*1b160*/  FFMA.FTZ R181, R3.reuse, R25.reuse, R20 ;  /* 0x0000001903b57223 */ /* 0x0c0fe20000010014 */
[C---:B------:R-:W-:Y:S01]  /*1b170*/  ISETP.GE.AND P4, PT, R26.reuse, R0, PT ;  /* 0x000000001a00720c */ /* 0x040fe20003f86270 */
[C---:B------:R-:W-:Y:S01]  /*1b180*/  FFMA.FTZ R22, R3.reuse, R25, R22 ;  /* 0x0000001903167223 */ /* 0x040fe20000010016 */
[----:B------:R-:W-:Y:S01]  /*1b190*/  ISETP.GE.AND P1, PT, R26, R2, PT ;  /* 0x000000021a00720c */ /* 0x000fe20003f26270 */
[----:B------:R-:W-:Y:S01]  /*1b1a0*/  FFMA.FTZ R182, R3, R24, R21 ;  /* 0x0000001803b67223 */ /* 0x000fe20000010015 */
[----:B------:R-:W-:Y:S01]  /*1b1b0*/  I2FP.F32.S32 R26, R26 ;  /* 0x0000001a001a7245 */ /* 0x000fe20000201400 */
[----:B------:R-:W-:-:S02]  /*1b1c0*/  VIADD R20, R18, 0x38 ;  /* 0x0000003812147836 */ /* 0x000fc40000000000 */
[C---:B------:R-:W-:Y:S01]  /*1b1d0*/  FFMA.FTZ R23, R3.reuse, R24, R23 ;  /* 0x0000001803177223 */ /* 0x040fe20000010017 */
[----:B------:R-:W-:Y:S01]  /*1b1e0*/  VIADD R24, R18, 0x30 ;  /* 0x0000003012187836 */ /* 0x000fe20000000000 */
[----:B------:R-:W-:Y:S01]  /*1b1f0*/  FSEL R31, R22, -INF , !P5 ;  /* 0xff800000161f7808 */ /* 0x000fe20006800000 */
[CC--:B------:R-:W-:Y:S01]  /*1b200*/  FFMA.FTZ R69, R3.reuse, R26.reuse, R69 ;  /* 0x0000001a03457223 */ /* 0x0c0fe20000010045 */
[----:B------:R-:W-:Y:S01]  /*1b210*/  FSEL R182, R182, -INF , !P2 ;  /* 0xff800000b6b67808 */ /* 0x000fe20005000000 */
[----:B------:R-:W-:Y:S01]  /*1b220*/  FFMA.FTZ R71, R3, R26, R71 ;  /* 0x0000001a03477223 */ /* 0x000fe20000010047 */
[----:B------:R-:W-:Y:S01]  /*1b230*/  ISETP.GE.AND P5, PT, R20, R0, PT ;  /* 0x000000001400720c */ /* 0x000fe20003fa6270 */
[----:B------:R-:W-:Y:S01]  /*1b240*/  VIADD R21, R18, 0x31 ;  /* 0x0000003112157836 */ /* 0x000fe20000000000 */
[----:B------:R-:W-:Y:S02]  /*1b250*/  ISETP.GE.AND P2, PT, R20, R2, PT ;  /* 0x000000021400720c */ /* 0x000fe40003f46270 */
[----:B------:R-:W-:-:S02]  /*1b260*/  I2FP.F32.S32 R20, R20 ;  /* 0x0000001400147245 */ /* 0x000fc40000201400 */
[----:B------:R-:W-:Y:S02]  /*1b270*/  FSEL R183, R70, -INF , !P3 ;  /* 0xff80000046b77808 */ /* 0x000fe40005800000 */
[----:B------:R-:W-:Y:S01]  /*1b280*/  FSEL R180, R69, -INF , !P4 ;  /* 0xff80000045b47808 */ /* 0x000fe20006000000 */
[C---:B------:R-:W-:Y:S01]  /*1b290*/  FFMA.FTZ R27, R3.reuse, R20, R80 ;  /* 0x00000014031b7223 */ /* 0x040fe20000010050 */
[C---:B------:R-:W-:Y:S01]  /*1b2a0*/  ISETP.GE.AND P3, PT, R24.reuse, R0, PT ;  /* 0x000000001800720c */ /* 0x040fe20003f66270 */
[----:B------:R-:W-:Y:S01]  /*1b2b0*/  FFMA.FTZ R82, R3, R20, R82 ;  /* 0x0000001403527223 */ /* 0x000fe20000010052 */
[----:B------:R-:W-:Y:S01]  /*1b2c0*/  ISETP.GE.AND P4, PT, R24, R2, PT ;  /* 0x000000021800720c */ /* 0x000fe20003f86270 */
[----:B------:R-:W-:Y:S01]  /*1b2d0*/  VIADD R20, R18, 0x39 ;  /* 0x0000003912147836 */ /* 0x000fe20000000000 */
[----:B------:R-:W-:Y:S02]  /*1b2e0*/  I2FP.F32.S32 R24, R24 ;  /* 0x0000001800187245 */ /* 0x000fe40000201400 */
[----:B------:R-:W-:-:S02]  /*1b2f0*/  FSEL R184, R71, -INF , !P1 ;  /* 0xff80000047b87808 */ /* 0x000fc40004800000 */
[----:B------:R-:W-:Y:S01]  /*1b300*/  FSEL R181, R181, -INF , !P0 ;  /* 0xff800000b5b57808 */ /* 0x000fe20004000000 */
[----:B------:R-:W-:Y:S01]  /*1b310*/  FFMA.FTZ R29, R3, R24, R84 ;  /* 0x00000018031d7223 */ /* 0x000fe20000010054 */
[----:B------:R-:W-:Y:S01]  /*1b320*/  ISETP.GE.AND P1, PT, R21, R0, PT ;  /* 0x000000001500720c */ /* 0x000fe20003f26270 */
[----:B------:R-:W-:Y:S01]  /*1b330*/  FFMA.FTZ R24, R3, R24, R86 ;  /* 0x0000001803187223 */ /* 0x000fe20000010056 */
[----:B------:R-:W-:Y:S02]  /*1b340*/  ISETP.GE.AND P0, PT, R21, R2, PT ;  /* 0x000000021500720c */ /* 0x000fe40003f06270 */
[----:B------:R-:W-:Y:S02]  /*1b350*/  I2FP.F32.S32 R21, R21 ;  /* 0x0000001500157245 */ /* 0x000fe40000201400 */
[----:B------:R-:W-:Y:S02]  /*1b360*/  FSEL R27, R27, -INF , !P5 ;  /* 0xff8000001b1b7808 */ /* 0x000fe40006800000 */
[----:B------:R-:W-:Y:S01]  /*1b370*/  ISETP.GT.AND P5, PT, R246, R235, PT ;  /* 0x000000ebf600720c */ /* 0x000fe20003fa4270 */
[-C--:B------:R-:W-:Y:S01]  /*1b380*/  FFMA.FTZ R28, R3, R21.reuse, R85 ;  /* 0x00000015031c7223 */ /* 0x080fe20000010055 */
[----:B------:R-:W-:Y:S01]  /*1b390*/  FSEL R30, R23, -INF , !P6 ;  /* 0xff800000171e7808 */ /* 0x000fe20007000000 */
[----:B------:R-:W-:Y:S01]  /*1b3a0*/  FFMA.FTZ R87, R3, R21, R87 ;  /* 0x0000001503577223 */ /* 0x000fe20000010057 */
[----:B------:R-:W-:-:S02]  /*1b3b0*/  FSEL R29, R29, -INF , !P3 ;  /* 0xff8000001d1d7808 */ /* 0x000fc40005800000 */
[C---:B------:R-:W-:Y:S02]  /*1b3c0*/  ISETP.GE.AND P6, PT, R18.reuse, R0, PT ;  /* 0x000000001200720c */ /* 0x040fe40003fc6270 */
[----:B------:R-:W-:Y:S02]  /*1b3d0*/  ISETP.GE.AND P3, PT, R18, R2, PT ;  /* 0x000000021200720c */ /* 0x000fe40003f66270 */
[----:B------:R-:W-:Y:S02]  /*1b3e0*/  I2FP.F32.S32 R18, R18 ;  /* 0x0000001200127245 */ /* 0x000fe40000201400 */
[----:B------:R-:W-:Y:S02]  /*1b3f0*/  I2FP.F32.S32 R21, R20 ;  /* 0x0000001400157245 */ /* 0x000fe40000201400 */
[----:B------:R-:W-:Y:S02]  /*1b400*/  FSEL R24, R24, -INF , !P4 ;  /* 0xff80000018187808 */ /* 0x000fe40006000000 */
[----:B------:R-:W-:Y:S01]  /*1b410*/  FSEL R28, R28, -INF , !P1 ;  /* 0xff8000001c1c7808 */ /* 0x000fe20004800000 */
[CC--:B------:R-:W-:Y:S01]  /*1b420*/  FFMA.FTZ R25, R3.reuse, R21.reuse, R81 ;  /* 0x0000001503197223 */ /* 0x0c0fe20000010051 */
[C---:B------:R-:W-:Y:S01]  /*1b430*/  ISETP.GE.AND P4, PT, R20.reuse, R0, PT ;  /* 0x000000001400720c */ /* 0x040fe20003f86270 */
[C---:B------:R-:W-:Y:S01]  /*1b440*/  FFMA.FTZ R83, R3.reuse, R21, R83 ;  /* 0x0000001503537223 */ /* 0x040fe20000010053 */
[----:B------:R-:W-:Y:S01]  /*1b450*/  ISETP.GE.AND P1, PT, R20, R2, PT ;  /* 0x000000021400720c */ /* 0x000fe20003f26270 */
[-C--:B------:R-:W-:Y:S01]  /*1b460*/  FFMA.FTZ R20, R3, R18.reuse, R48 ;  /* 0x0000001203147223 */ /* 0x080fe20000010030 */
[----:B------:R-:W-:Y:S01]  /*1b470*/  FSEL R193, R87, -INF , !P0 ;  /* 0xff80000057c17808 */ /* 0x000fe20004000000 */
[----:B------:R-:W-:Y:S01]  /*1b480*/  FFMA.FTZ R18, R3, R18, R50 ;  /* 0x0000001203127223 */ /* 0x000fe20000010032 */
[----:B------:R-:W-:-:S02]  /*1b490*/  ISETP.NE.U32.AND P0, PT, R244, RZ, PT ;  /* 0x000000fff400720c */ /* 0x000fc40003f05070 */
[----:B------:R-:W-:Y:S02]  /*1b4a0*/  FSEL R190, R82, -INF , !P2 ;  /* 0xff80000052be7808 */ /* 0x000fe40005000000 */
[----:B------:R-:W-:Y:S02]  /*1b4b0*/  ISETP.NE.AND.EX P0, PT, R245, RZ, PT, P0 ;  /* 0x000000fff500720c */ /* 0x000fe40003f05300 */
[----:B------:R-:W-:Y:S02]  /*1b4c0*/  FSEL R20, R20, -INF , !P6 ;  /* 0xff80000014147808 */ /* 0x000fe40007000000 */
[----:B------:R-:W-:Y:S02]  /*1b4d0*/  FSEL R18, R18, -INF , !P3 ;  /* 0xff80000012127808 */ /* 0x000fe40005800000 */
[----:B------:R-:W-:Y:S02]  /*1b4e0*/  FSEL R25, R25, -INF , !P4 ;  /* 0xff80000019197808 */ /* 0x000fe40006000000 */
        /* <DEDUP_REMOVED lines=40> */
[----:B------:R-:W-:Y:S01]  /*1b770*/  MOV R23, R33 ;  /* 0x0000002100177202 */ /* 0x000fe20000000f00 */
[----:B------:R-:W2:Y:S01]  /*1b780*/  LD.E.64 R34, desc[UR6][R10.64+0x38] ;  /* 0x000038060a227980 */ /* 0x000ea2000c101b00 */
[----:B------:R-:W-:Y:S02]  /*1b790*/  @!P3 IMAD.MOV R22, RZ, RZ, -R22 ;  /* 0x000000ffff16b224 */ /* 0x000fe400078e0a16 */
[----:B------:R-:W-:-:S03]  /*1b7a0*/  @!P1 IADD3 R23, -R23, RZ, RZ ;  /* 0x000000ff17179210 */ /* 0x000fc60007ffe1ff */
[C---:B------:R-:W-:Y:S02]  /*1b7b0*/  SEL R22, R8.reuse, R22, !P2 ;  /* 0x0000001608167207 */ /* 0x040fe40005000000 */
[----:B------:R-:W-:-:S03]  /*1b7c0*/  SEL R23, R8, R23, !P2 ;  /* 0x0000001708177207 */ /* 0x000fc60005000000 */
[----:B------:R-:W-:-:S04]  /*1b7d0*/  IMAD.WIDE R44, R22, 0x4, R244 ;  /* 0x00000004162c7825 */ /* 0x000fc800078e02f4 */
[----:B------:R-:W-:Y:S01]  /*1b7e0*/  IMAD.WIDE R42, R23, 0x4, R244 ;  /* 0x00000004172a7825 */ /* 0x000fe200078e02f4 */
[----:B------:R1:W3:Y:S04]  /*1b7f0*/  LD.E R21, desc[UR6][R44.64] ;  /* 0x000000062c157980 */ /* 0x0002e8000c101900 */
[----:B------:R-:W3:Y:S04]  /*1b800*/  LD.E R8, desc[UR6][R42.64] ;  /* 0x000000062a087980 */ /* 0x000ee8000c101900 */
[----:B------:R-:W4:Y:S01]  /*1b810*/  LD.E.64 R42, desc[UR6][R10.64+0x20] ;  /* 0x000020060a2a7980 */ /* 0x000f22000c101b00 */
[----:B------:R-:W-:-:S04]  /*1b820*/  IMAD.IADD R22, R22, 0x1, -R23 ;  /* 0x0000000116167824 */ /* 0x000fc800078e0a17 */
[----:B------:R-:W-:-:S05]  /*1b830*/  IMAD R37, R37, R22, -0x40 ;  /* 0xffffffc025257424 */ /* 0x000fca00078e0216 */
[----:B------:R-:W-:Y:S01]  /*1b840*/  SHF.R.S32.HI R23, RZ, 0x1f, R37 ;  /* 0x0000001fff177819 */ /* 0x000fe20000011425 */
[-C--:B--2---:R-:W-:Y:S02]  /*1b850*/  IMAD R22, R35, R37.reuse, RZ ;  /* 0x0000002523167224 */ /* 0x084fe400078e02ff */
[----:B-1----:R-:W-:-:S04]  /*1b860*/  IMAD.WIDE.U32 R44, R34, R37, RZ ;  /* 0x00000025222c7225 */ /* 0x002fc800078e00ff */
        /* <DEDUP_REMOVED lines=9> */
.L_x_4549:
[----:B------:R-:W2:Y:S02]  /*1b900*/  LD.E R22, desc[UR6][R10.64+0x38] ;  /* 0x000038060a167980 */ /* 0x000ea4000c101900 */
[----:B--2---:R-:W-:-:S04]  /*1b910*/  LEA R22, -R22, RZ, 0x6 ;  /* 0x000000ff16167211 */ /* 0x004fc800078e31ff */
[----:B------:R-:W-:Y:S02]  /*1b920*/  SHF.R.S32.HI R8, RZ, 0x1f, R22 ;  /* 0x0000001fff087819 */ /* 0x000fe40000011416 */
.L_x_4550:
[----:B------:R-:W-:Y:S05]  /*1b930*/  BSYNC B0 ;  /* 0x0000000000007941 */ /* 0x000fea0003800000 */
.L_x_4548:
        /* <DEDUP_REMOVED lines=30> */
[CC--:B------:R-:W-:Y:S02]  /*1bb20*/  @P2 LEA.HI.X R45, R21.reuse, R236.reuse, R8, 0x1, P1 ;  /* 0x000000ec152d2211 */ /* 0x0c0fe400008f0c08 */
        /* <DEDUP_REMOVED lines=28> */
[CC--:B------:R-:W-:Y:S02]  /*1bcf0*/  @P2 LEA.HI.X R23, R21.reuse, R236.reuse, R8, 0x1, P1 ;  /* 0x000000ec15172211 */ /* 0x0c0fe400008f0c08 */
        /* <DEDUP_REMOVED lines=59> */
.L_x_4547:
[----:B------:R-:W-:Y:S05]  /*1c0b0*/  BSYNC B1 ;  /* 0x0000000000017941 */ /* 0x000fea0003800000 */
.L_x_4546:
[----:B------:R2:W3:Y:S01]  /*1c0c0*/  LD.E R192, desc[UR6][R10.64+0xdc] ;  /* 0x0000dc060ac07980 */ /* 0x0004e2000c101900 */
[----:B------:R-:W-:Y:S02]  /*1c0d0*/  FMNMX.FTZ R21, R20, R36, !PT ;  /* 0x0000002414157209 */ /* 0x000fe40007810000 */
[----:B------:R-:W-:Y:S02]  /*1c0e0*/  LEA R230, R41, UR4, 0x1 ;  /* 0x0000000429e67c11 */ /* 0x000fe4000f8e08ff */
[----:B------:R-:W-:Y:S02]  /*1c0f0*/  FMNMX.FTZ R21, R19, R21, !PT ;  /* 0x0000001513157209 */ /* 0x000fe40007810000 */
[-C--:B------:R-:W-:Y:S01]  /*1c100*/  LEA R229, R40, R230.reuse, 0x1 ;  /* 0x000000e628e57211 */ /* 0x080fe200078e08ff */
[----:B------:R-:W-:Y:S01]  /*1c110*/  LDSM.16.MT88.4 R156, [R230+0x10000] ;  /* 0x01000000e69c783b */ /* 0x000fe20000004200 */
[----:B------:R-:W-:Y:S02]  /*1c120*/  FMNMX.FTZ R21, R32, R21, !PT ;  /* 0x0000001520157209 */ /* 0x000fe40007810000 */
[----:B------:R-:W-:Y:S01]  /*1c130*/  LEA R228, R39, R230, 0x1 ;  /* 0x000000e627e47211 */ /* 0x000fe200078e08ff */
[----:B-1----:R-:W-:Y:S01]  /*1c140*/  LDSM.16.MT88.4 R40, [R229+0x10000] ;  /* 0x01000000e528783b */ /* 0x002fe20000004200 */
        /* <DEDUP_REMOVED lines=35> */
[----:B------:R-:W1:Y:S01]  /*1c380*/  SHFL.BFLY PT, R10, R21, 0x2, 0x1f ;  /* 0x0c401f00150a7f89 */ /* 0x000e6200000e0000 */
[----:B------:R-:W-:-:S03]  /*1c390*/  FMNMX.FTZ R11, R30, R11, !PT ;  /* 0x0000000b1e0b7209 */ /* 0x000fc60007810000 */
[----:B------:R-:W-:Y:S01]  /*1c3a0*/  LDSM.16.MT88.4 R152, [R228+0x16000] ;  /* 0x01600000e498783b */ /* 0x000fe20000004200 */
[----:B------:R-:W-:-:S04]  /*1c3b0*/  FMNMX.FTZ R11, R24, R11, !PT ;  /* 0x0000000b180b7209 */ /* 0x000fc80007810000 */
[----:B------:R-:W-:-:S04]  /*1c3c0*/  FMNMX.FTZ R11, R193, R11, !PT ;  /* 0x0000000bc10b7209 */ /* 0x000fc80007810000 */
[----:B------:R-:W-:-:S04]  /*1c3d0*/  FMNMX.FTZ R11, R190, R11, !PT ;  /* 0x0000000bbe0b7209 */ /* 0x000fc80007810000 */
[----:B------:R-:W-:-:S05]  /*1c3e0*/  FMNMX.FTZ R11, R187, R11, !PT ;  /* 0x0000000bbb0b7209 */ /* 0x000fca0007810000 */
        /* <DEDUP_REMOVED lines=25> */
[----:B------:R-:W1:Y:S01]  /*1c580*/  LDSM.16.MT88.4 R4, [R227+0x16000] ;  /* 0x01600000e304783b */ /* 0x000e620000004200 */
[-CC-:B------:R-:W-:Y:S01]  /*1c590*/  FFMA.FTZ R32, R9, R192.reuse, -R191.reuse ;  /* 0x000000c009207223 */ /* 0x180fe200000108bf */
[-CC-:B------:R-:W-:Y:S01]  /*1c5a0*/  FFMA.FTZ R33, R13, R192.reuse, -R26.reuse ;  /* 0x000000c00d217223 */ /* 0x180fe2000001081a */
[-CC-:B------:R-:W-:Y:S01]  /*1c5b0*/  FFMA.FTZ R169, R12, R192.reuse, -R191.reuse ;  /* 0x000000c00ca97223 */ /* 0x180fe200000108bf */
        /* <DEDUP_REMOVED lines=9> */
[-CC-:B------:R-:W-:Y:S01]  /*1c650*/  FFMA.FTZ R182, R182, R192.reuse, -R26.reuse ;  /* 0x000000c0b6b67223 */ /* 0x180fe2000001081a */
[-CC-:B------:R-:W-:Y:S01]  /*1c660*/  FFMA.FTZ R183, R183, R192.reuse, -R191.reuse ;  /* 0x000000c0b7b77223 */ /* 0x180fe200000108bf */
[----:B------:R-:W1:Y:S01]  /*1c670*/  MUFU.EX2 R173, R173 ;  /* 0x000000ad00ad7308 */ /* 0x000e620000000800 */
[----:B------:R-:W5:Y:S01]  /*1c680*/  LDSM.16.MT88.4 R16, [R227+0x10800] ;  /* 0x01080000e310783b */ /* 0x000f620000004200 */
[-CC-:B------:R-:W-:Y:S01]  /*1c690*/  FFMA.FTZ R184, R184, R192.reuse, -R191.reuse ;  /* 0x000000c0b8b87223 */ /* 0x180fe200000108bf */
[-CC-:B------:R-:W-:Y:S01]  /*1c6a0*/  FFMA.FTZ R185, R31, R192.reuse, -R191.reuse ;  /* 0x000000c01fb97223 */ /* 0x180fe200000108bf */
[-CC-:B------:R-:W-:Y:S01]  /*1c6b0*/  FFMA.FTZ R186, R30, R192.reuse, -R191.reuse ;  /* 0x000000c01eba7223 */ /* 0x180fe200000108bf */
[-CC-:B------:R-:W-:Y:S01]  /*1c6c0*/  FFMA.FTZ R194, R29, R192.reuse, -R26.reuse ;  /* 0x000000c01dc27223 */ /* 0x180fe2000001081a */
[-CC-:B------:R-:W-:Y:S01]  /*1c6d0*/  FFMA.FTZ R195, R28, R192.reuse, -R26.reuse ;  /* 0x000000c01cc37223 */ /* 0x180fe2000001081a */
[--C-:B------:R-:W-:Y:S01]  /*1c6e0*/  FFMA.FTZ R196, R27, R192, -R26.reuse ;  /* 0x000000c01bc47223 */ /* 0x100fe2000001081a */
[----:B------:R-:W1:Y:S01]  /*1c6f0*/  MUFU.EX2 R171, R171 ;  /* 0x000000ab00ab7308 */ /* 0x000e620000000800 */
[----:B---3--:R-:W-:Y:S01]  /*1c700*/  F2FP.BF16.F32.PACK_AB R144, R175, R176 ;  /* 0x000000b0af90723e */ /* 0x008fe200000010ff */
[-C--:B------:R-:W-:Y:S01]  /*1c710*/  FFMA.FTZ R249, R25, R192.reuse, -R26 ;  /* 0x000000c019f97223 */ /* 0x080fe2000001081a */
[-CC-:B------:R-:W-:Y:S01]  /*1c720*/  FFMA.FTZ R197, R24, R192.reuse, -R191.reuse ;  /* 0x000000c018c57223 */ /* 0x180fe200000108bf */
[----:B------:R-:W-:Y:S01]  /*1c730*/  LDSM.16.MT88.4 R28, [R228+0x17000] ;  /* 0x01700000e41c783b */ /* 0x000fe20000004200 */
[-CC-:B------:R-:W-:Y:S01]  /*1c740*/  FFMA.FTZ R193, R193, R192.reuse, -R191.reuse ;  /* 0x000000c0c1c17223 */ /* 0x180fe200000108bf */
[-CC-:B------:R-:W-:Y:S01]  /*1c750*/  FFMA.FTZ R248, R187, R192.reuse, -R191.reuse ;  /* 0x000000c0bbf87223 */ /* 0x180fe200000108bf */
[----:B------:R-:W-:Y:S01]  /*1c760*/  FFMA.FTZ R190, R190, R192, -R191 ;  /* 0x000000c0bebe7223 */ /* 0x000fe200000108bf */
[----:B------:R-:W-:Y:S01]  /*1c770*/  MUFU.EX2 R177, R177 ;  /* 0x000000b100b17308 */ /* 0x000fe20000000800 */
[----:B------:R-:W-:Y:S01]  /*1c780*/  LDSM.16.MT88.4 R24, [R227+0x17000] ;  /* 0x01700000e318783b */ /* 0x000fe20000004200 */
[----:B------:R-:W-:-:S04]  /*1c790*/  FADD.FTZ R175, R176, R175 ;  /* 0x000000afb0af7221 */ /* 0x000fc80000010000 */
[----:B-1----:R-:W-:Y:S02]  /*1c7a0*/  FADD.FTZ R175, R173, R175 ;  /* 0x000000afadaf7221 */ /* 0x002fe40000010000 */
[----:B------:R-:W1:Y:S01]  /*1c7b0*/  MUFU.EX2 R178, R178 ;  /* 0x000000b200b27308 */ /* 0x000e620000000800 */
[C---:B------:R-:W-:Y:S01]  /*1c7c0*/  F2FP.BF16.F32.PACK_AB R146, R171.reuse, R173 ;  /* 0x000000adab92723e */ /* 0x040fe200000010ff */
[----:B------:R-:W-:-:S06]  /*1c7d0*/  FADD.FTZ R175, R171, R175 ;  /* 0x000000afabaf7221 */ /* 0x000fcc0000010000 */
[----:B------:R-:W3:Y:S08]  /*1c7e0*/  MUFU.EX2 R174, R174 ;  /* 0x000000ae00ae7308 */ /* 0x000ef00000000800 */
[----:B------:R-:W2:Y:S01]  /*1c7f0*/  MUFU.EX2 R172, R172 ;  /* 0x000000ac00ac7308 */ /* 0x000ea20000000800 */
[----:B-1----:R-:W-:Y:S01]  /*1c800*/  F2FP.BF16.F32.PACK_AB R145, R178, R177 ;  /* 0x000000b1b291723e */ /* 0x002fe200000010ff */
[----:B------:R-:W-:-:S06]  /*1c810*/  FADD.FTZ R177, R177, R178 ;  /* 0x000000b2b1b17221 */ /* 0x000fcc0000010000 */
[----:B------:R-:W1:Y:S01]  /*1c820*/  MUFU.EX2 R170, R170 ;  /* 0x000000aa00aa7308 */ /* 0x000e620000000800 */
[----:B---3--:R-:W-:-:S07]  /*1c830*/  FADD.FTZ R177, R174, R177 ;  /* 0x000000b1aeb17221 */ /* 0x008fce0000010000 */
[----:B------:R-:W3:Y:S01]  /*1c840*/  MUFU.EX2 R168, R168 ;  /* 0x000000a800a87308 */ /* 0x000ee20000000800 */
[C---:B--2---:R-:W-:Y:S01]  /*1c850*/  F2FP.BF16.F32.PACK_AB R147, R172.reuse, R174 ;  /* 0x000000aeac93723e */ /* 0x044fe200000010ff */
[----:B------:R-:W-:-:S06]  /*1c860*/  FADD.FTZ R177, R172, R177 ;  /* 0x000000b1acb17221 */ /* 0x000fcc0000010000 */
[----:B------:R-:W-:Y:S01]  /*1c870*/  HMMA.16816.F32.BF16 R36, R144, R40, RZ ;  /* 0x000000289024723c */ /* 0x000fe200000418ff */
[----:B------:R-:W-:Y:S01]  /*1c880*/  MUFU.EX2 R167, R167 ;  /* 0x000000a700a77308 */ /* 0x000fe20000000800 */
[----:B-1----:R-:W-:-:S04]  /*1c890*/  FADD.FTZ R175, R170, R175 ;  /* 0x000000afaaaf7221 */ /* 0x002fc80000010000 */
[C---:B------:R-:W-:Y:S03]  /*1c8a0*/  HMMA.16816.F32.BF16 R40, R144.reuse, R42, RZ ;  /* 0x0000002a9028723c */ /* 0x040fe600000418ff */
[----:B------:R-:W-:Y:S01]  /*1c8b0*/  MUFU.EX2 R33, R33 ;  /* 0x0000002100217308 */ /* 0x000fe20000000800 */
[----:B---3--:R-:W-:Y:S02]  /*1c8c0*/  FADD.FTZ R175, R168, R175 ;  /* 0x000000afa8af7221 */ /* 0x008fe40000010000 */
        /* <DEDUP_REMOVED lines=31> */
[----:B------:R-:W3:Y:S01]  /*1cac0*/  MUFU.EX2 R194, R194 ;  /* 0x000000c200c27308 */ /* 0x000ee20000000800 */
        /* <DEDUP_REMOVED lines=11> */
[----:B------:R-:W3:Y:S03]  /*1cb80*/  MUFU.EX2 R193, R193 ;  /* 0x000000c100c17308 */ /* 0x000ee60000000800 */
[C---:B------:R-:W-:Y:S05]  /*1cb90*/  HMMA.16816.F32.BF16 R120, R144.reuse, R122, RZ ;  /* 0x0000007a9078723c */ /* 0x040fea00000418ff */
[----:B------:R-:W3:Y:S01]  /*1cba0*/  MUFU.EX2 R187, R190 ;  /* 0x000000be00bb7308 */ /* 0x000ee20000000800 */
[C---:B------:R-:W-:Y:S06]  /*1cbb0*/  HMMA.16816.F32.BF16 R128, R144.reuse, R130, RZ ;  /* 0x000000829080723c */ /* 0x040fec00000418ff */
[C---:B------:R-:W-:Y:S01]  /*1cbc0*/  HMMA.16816.F32.BF16 R136, R144.reuse, R138, RZ ;  /* 0x0000008a9088723c */ /* 0x040fe200000418ff */
[----:B------:R-:W3:Y:S05]  /*1cbd0*/  MUFU.EX2 R248, R248 ;  /* 0x000000f800f87308 */ /* 0x000eea0000000800 */
[C---:B------:R-:W-:Y:S06]  /*1cbe0*/  HMMA.16816.F32.BF16 R152, R144.reuse, R154, RZ ;  /* 0x0000009a9098723c */ /* 0x040fec00000418ff */
[C---:B------:R-:W-:Y:S06]  /*1cbf0*/  HMMA.16816.F32.BF16 R148, R144.reuse, R4, RZ ;  /* 0x000000049094723c */ /* 0x040fec00000418ff */
[----:B------:R-:W-:Y:S01]  /*1cc00*/  HMMA.16816.F32.BF16 R144, R144, R6, RZ ;  /* 0x000000069090723c */ /* 0x000fe200000418ff */
[----:B------:R-:W-:-:S02]  /*1cc10*/  F2FP.BF16.F32.PACK_AB R4, R168, R170 ;  /* 0x000000aaa804723e */ /* 0x000fc400000010ff */
[----:B------:R-:W-:-:S04]  /*1cc20*/  F2FP.BF16.F32.PACK_AB R5, R35, R169 ;  /* 0x000000a92305723e */ /* 0x000fc800000010ff */
[----:B------:R-:W-:Y:S01]  /*1cc30*/  F2FP.BF16.F32.PACK_AB R6, R33, R167 ;  /* 0x000000a72106723e */ /* 0x000fe200000010ff */
        /* <DEDUP_REMOVED lines=51> */
[----:B------:R-:W-:Y:S01]  /*1cf70*/  HMMA.16816.F32.BF16 R144, R4, R18, R144 ;  /* 0x000000120490723c */ /* 0x000fe20000041890 */
[----:B------:R-:W2:Y:S06]  /*1cf80*/  LDSM.16.MT88.4 R16, [R227+0x11000] ;  /* 0x01100000e310783b */ /* 0x000eac0000004200 */
[----:B------:R-:W-:Y:S01]  /*1cf90*/  F2FP.BF16.F32.PACK_AB R4, R180, R179 ;  /* 0x000000b3b404723e */ /* 0x000fe200000010ff */
[----:B------:R-:W-:Y:S01]  /*1cfa0*/  FADD.FTZ R179, R179, R167 ;  /* 0x000000a7b3b37221 */ /* 0x000fe20000010000 */
[----:B---3--:R-:W-:Y:S01]  /*1cfb0*/  F2FP.BF16.F32.PACK_AB R5, R184, R183 ;  /* 0x000000b7b805723e */ /* 0x008fe200000010ff */
        /* <DEDUP_REMOVED lines=20> */
[----:B------:R-:W3:Y:S05]  /*1d100*/  LDSM.16.MT88.4 R12, [R230+0x13000] ;  /* 0x01300000e60c783b */ /* 0x000eea0000004200 */
[C---:B-----5:R-:W-:Y:S06]  /*1d110*/  HMMA.16816.F32.BF16 R44, R4.reuse, R20, R44 ;  /* 0x00000014042c723c */ /* 0x060fec000004182c */
        /* <DEDUP_REMOVED lines=31> */
[----:B------:R-:W1:Y:S05]  /*1d310*/  LDSM.16.MT88.4 R8, [R228+0x11800] ;  /* 0x01180000e408783b */ /* 0x000e6a0000004200 */
        /* <DEDUP_REMOVED lines=49> */
[C---:B---3--:R-:W-:Y:S06]  /*1d630*/  HMMA.16816.F32.BF16 R124, R4.reuse, R20, R124 ;  /* 0x00000014047c723c */ /* 0x048fec000004187c */
[C---:B------:R-:W-:Y:S06]  /*1d640*/  HMMA.16816.F32.BF16 R128, R4.reuse, R22, R128 ;  /* 0x000000160480723c */ /* 0x040fec0000041880 */
[C---:B----4-:R-:W-:Y:S06]  /*1d650*/  HMMA.16816.F32.BF16 R132, R4.reuse, R16, R132 ;  /* 0x000000100484723c */ /* 0x050fec0000041884 */
        /* <DEDUP_REMOVED lines=84> */
.L_x_4553:
[----:B--2---:R-:W-:Y:S02]  /*1dba0*/  R2UR UR4, R196 ;  /* 0x00000000c40472ca */ /* 0x004fe400000e0000 */
[----:B------:R-:W-:-:S13]  /*1dbb0*/  R2UR UR5, R197 ;  /* 0x00000000c50572ca */ /* 0x000fda00000e0000 */
[----:B-1----:R-:W2:Y:S02]  /*1dbc0*/  LD.E R6, desc[UR4][R198.64+0x40] ;  /* 0x00004004c6067980 */ /* 0x002ea4000c101900 */
[----:B--2---:R-:W-:-:S05]  /*1dbd0*/  IMAD.U32 R6, R6, -0x40, RZ ;  /* 0xffffffc006067824 */ /* 0x004fca00078e00ff */
[----:B------:R-:W-:Y:S02]  /*1dbe0*/  SHF.R.S32.HI R5, RZ, 0x1f, R6 ;  /* 0x0000001fff057819 */ /* 0x000fe40000011406 */
.L_x_4554:
[----:B------:R-:W-:Y:S05]  /*1dbf0*/  BSYNC B0 ;  /* 0x0000000000007941 */ /* 0x000fea0003800000 */
.L_x_4552:
        /* <DEDUP_REMOVED lines=153> */
[----:B------:R-:W-:Y:S01]  /*1e590*/  LDSM.16.M88.4 R188, [R222] ;  /* 0x00000000debc783b */ /* 0x000fe20000000200 */
        /* <DEDUP_REMOVED lines=12> */
[----:B------:R-:W2:Y:S05]  /*1e660*/  LDSM.16.M88.4 R16, [R220+0x8800] ;  /* 0x00880000dc10783b */ /* 0x000eaa0000000200 */
[C---:B-----5:R-:W-:Y:S06]  /*1e670*/  HMMA.16816.F32.BF16 R176, R180.reuse, R12, R176 ;  /* 0x0000000cb4b0723c */ /* 0x060fec00000418b0 */
[C---:B------:R-:W-:Y:S01]  /*1e680*/  HMMA.16816.F32.BF16 R172, R180.reuse, R14, R172 ;  /* 0x0000000eb4ac723c */ /* 0x040fe200000418ac */
[----:B------:R-:W3:Y:S05]  /*1e690*/  LDSM.16.M88.4 R12, [R220+0x9000] ;  /* 0x00900000dc0c783b */ /* 0x000eea0000000200 */
[C---:B------:R-:W-:Y:S06]  /*1e6a0*/  HMMA.16816.F32.BF16 R168, R180.reuse, R192, R168 ;  /* 0x000000c0b4a8723c */ /* 0x040fec00000418a8 */
[C---:B------:R-:W-:Y:S01]  /*1e6b0*/  HMMA.16816.F32.BF16 R32, R180.reuse, R194, R32 ;  /* 0x000000c2b420723c */ /* 0x040fe20000041820 */
[----:B------:R-:W4:Y:S05]  /*1e6c0*/  LDSM.16.M88.4 R192, [R220+0x9800] ;  /* 0x00980000dcc0783b */ /* 0x000f2a0000000200 */
[C---:B------:R-:W-:Y:S06]  /*1e6d0*/  HMMA.16816.F32.BF16 R28, R180.reuse, R184, R28 ;  /* 0x000000b8b41c723c */ /* 0x040fec000004181c */
[----:B------:R-:W-:Y:S01]  /*1e6e0*/  HMMA.16816.F32.BF16 R24, R180, R186, R24 ;  /* 0x000000bab418723c */ /* 0x000fe20000041818 */
[----:B------:R-:W-:Y:S04]  /*1e6f0*/  LDSM.16.M88.4 R184, [R216] ;  /* 0x00000000d8b8783b */ /* 0x000fe80000000200 */
[----:B------:R-:W-:Y:S01]  /*1e700*/  LDSM.16.M88.4 R180, [R216+0x800] ;  /* 0x00080000d8b4783b */ /* 0x000fe20000000200 */
[C---:B-1----:R-:W-:Y:S06]  /*1e710*/  HMMA.16816.F32.BF16 R8, R188.reuse, R20, R8 ;  /* 0x00000014bc08723c */ /* 0x042fec0000041808 */
[C---:B------:R-:W-:Y:S01]  /*1e720*/  HMMA.16816.F32.BF16 R4, R188.reuse, R22, R4 ;  /* 0x00000016bc04723c */ /* 0x040fe20000041804 */
[----:B------:R-:W-:Y:S05]  /*1e730*/  LDSM.16.M88.4 R20, [R216+0x1800] ;  /* 0x00180000d814783b */ /* 0x000fea0000000200 */
[C---:B--2---:R-:W-:Y:S06]  /*1e740*/  HMMA.16816.F32.BF16 R176, R188.reuse, R16, R176 ;  /* 0x00000010bcb0723c */ /* 0x044fec00000418b0 */
[C---:B------:R-:W-:Y:S01]  /*1e750*/  HMMA.16816.F32.BF16 R172, R188.reuse, R18, R172 ;  /* 0x00000012bcac723c */ /* 0x040fe200000418ac */
[----:B------:R-:W1:Y:S05]  /*1e760*/  LDSM.16.M88.4 R16, [R221] ;  /* 0x00000000dd10783b */ /* 0x000e6a0000000200 */
[C---:B---3--:R-:W-:Y:S06]  /*1e770*/  HMMA.16816.F32.BF16 R168, R188.reuse, R12, R168 ;  /* 0x0000000cbca8723c */ /* 0x048fec00000418a8 */
[C---:B------:R-:W-:Y:S01]  /*1e780*/  HMMA.16816.F32.BF16 R32, R188.reuse, R14, R32 ;  /* 0x0000000ebc20723c */ /* 0x040fe20000041820 */
[----:B------:R-:W2:Y:S05]  /*1e790*/  LDSM.16.M88.4 R12, [R216+0x1000] ;  /* 0x00100000d80c783b */ /* 0x000eaa0000000200 */
[C---:B----4-:R-:W-:Y:S06]  /*1e7a0*/  HMMA.16816.F32.BF16 R28, R188.reuse, R192, R28 ;  /* 0x000000c0bc1c723c */ /* 0x050fec000004181c */
[----:B------:R-:W-:Y:S01]  /*1e7b0*/  HMMA.16816.F32.BF16 R24, R188, R194, R24 ;  /* 0x000000c2bc18723c */ /* 0x000fe20000041818 */
[----:B------:R-:W-:Y:S04]  /*1e7c0*/  LDSM.16.M88.4 R192, [R215] ;  /* 0x00000000d7c0783b */ /* 0x000fe80000000200 */
[----:B------:R-:W-:Y:S01]  /*1e7d0*/  LDSM.16.M88.4 R188, [R214] ;  /* 0x00000000d6bc783b */ /* 0x000fe20000000200 */
[----:B-1----:R-:W-:-:S12]  /*1e7e0*/  HMMA.16816.F32.BF16 R8, R16, R184, R8 ;  /* 0x000000b81008723c */ /* 0x002fd80000041808 */
[C---:B------:R-:W-:Y:S06]  /*1e7f0*/  HMMA.16816.F32.BF16 R28, R16.reuse, R20, R28 ;  /* 0x00000014101c723c */ /* 0x040fec000004181c */
[C---:B--2---:R-:W-:Y:S06]  /*1e800*/  HMMA.16816.F32.BF16 R168, R16.reuse, R12, R168 ;  /* 0x0000000c10a8723c */ /* 0x044fec00000418a8 */
[C---:B------:R-:W-:Y:S01]  /*1e810*/  HMMA.16816.F32.BF16 R32, R16.reuse, R14, R32 ;  /* 0x0000000e1020723c */ /* 0x040fe20000041820 */
[----:B------:R-:W-:Y:S05]  /*1e820*/  LDSM.16.M88.4 R12, [R226+0x2000] ;  /* 0x00200000e20c783b */ /* 0x000fea0000000200 */
[C---:B------:R-:W-:Y:S01]  /*1e830*/  HMMA.16816.F32.BF16 R24, R16.reuse, R22, R24 ;  /* 0x000000161018723c */ /* 0x040fe20000041818 */
[----:B------:R-:W1:Y:S05]  /*1e840*/  LDSM.16.M88.4 R20, [R225+0xb000] ;  /* 0x00b00000e114783b */ /* 0x000e6a0000000200 */
[C---:B------:R-:W-:Y:S01]  /*1e850*/  HMMA.16816.F32.BF16 R4, R16.reuse, R186, R4 ;  /* 0x000000ba1004723c */ /* 0x040fe20000041804 */
[----:B------:R-:W2:Y:S05]  /*1e860*/  LDSM.16.M88.4 R184, [R225+0xa000] ;  /* 0x00a00000e1b8783b */ /* 0x000eaa0000000200 */
[C---:B------:R-:W-:Y:S06]  /*1e870*/  HMMA.16816.F32.BF16 R176, R16.reuse, R180, R176 ;  /* 0x000000b410b0723c */ /* 0x040fec00000418b0 */
[----:B------:R-:W-:Y:S01]  /*1e880*/  HMMA.16816.F32.BF16 R172, R16, R182, R172 ;  /* 0x000000b610ac723c */ /* 0x000fe200000418ac */
[----:B------:R-:W3:Y:S04]  /*1e890*/  LDSM.16.M88.4 R180, [R225+0xa800] ;  /* 0x00a80000e1b4783b */ /* 0x000ee80000000200 */
[----:B------:R-:W4:Y:S01]  /*1e8a0*/  LDSM.16.M88.4 R16, [R225+0xb800] ;  /* 0x00b80000e110783b */ /* 0x000f220000000200 */
[C---:B-1----:R-:W-:Y:S06]  /*1e8b0*/  HMMA.16816.F32.BF16 R168, R12.reuse, R20, R168 ;  /* 0x000000140ca8723c */ /* 0x042fec00000418a8 */
[C---:B------:R-:W-:Y:S01]  /*1e8c0*/  HMMA.16816.F32.BF16 R32, R12.reuse, R22, R32 ;  /* 0x000000160c20723c */ /* 0x040fe20000041820 */
[----:B------:R-:W1:Y:S05]  /*1e8d0*/  LDSM.16.M88.4 R20, [R224+0x2000] ;  /* 0x00200000e014783b */ /* 0x000e6a0000000200 */
[C---:B--2---:R-:W-:Y:S06]  /*1e8e0*/  HMMA.16816.F32.BF16 R8, R12.reuse, R184, R8 ;  /* 0x000000b80c08723c */ /* 0x044fec0000041808 */
[C---:B------:R-:W-:Y:S01]  /*1e8f0*/  HMMA.16816.F32.BF16 R4, R12.reuse, R186, R4 ;  /* 0x000000ba0c04723c */ /* 0x040fe20000041804 */
[----:B------:R-:W2:Y:S05]  /*1e900*/  LDSM.16.M88.4 R184, [R213] ;  /* 0x00000000d5b8783b */ /* 0x000eaa0000000200 */
[C---:B---3--:R-:W-:Y:S06]  /*1e910*/  HMMA.16816.F32.BF16 R176, R12.reuse, R180, R176 ;  /* 0x000000b40cb0723c */ /* 0x048fec00000418b0 */
[C---:B------:R-:W-:Y:S01]  /*1e920*/  HMMA.16816.F32.BF16 R172, R12.reuse, R182, R172 ;  /* 0x000000b60cac723c */ /* 0x040fe200000418ac */
[----:B------:R-:W3:Y:S05]  /*1e930*/  LDSM.16.M88.4 R180, [R212] ;  /* 0x00000000d4b4783b */ /* 0x000eea0000000200 */
[C---:B----4-:R-:W-:Y:S06]  /*1e940*/  HMMA.16816.F32.BF16 R28, R12.reuse, R16, R28 ;  /* 0x000000100c1c723c */ /* 0x050fec000004181c */
[----:B------:R-:W-:Y:S01]  /*1e950*/  HMMA.16816.F32.BF16 R24, R12, R18, R24 ;  /* 0x000000120c18723c */ /* 0x000fe20000041818 */
[----:B------:R-:W-:Y:S04]  /*1e960*/  LDSM.16.M88.4 R16, [R222+0x2000] ;  /* 0x00200000de10783b */ /* 0x000fe80000000200 */
[----:B------:R-:W4:Y:S01]  /*1e970*/  LDSM.16.M88.4 R12, [R220+0xa000] ;  /* 0x00a00000dc0c783b */ /* 0x000f220000000200 */
        /* <DEDUP_REMOVED lines=9> */
[C---:B---3--:R-:W-:Y:S06]  /*1ea10*/  HMMA.16816.F32.BF16 R28, R20.reuse, R180, R28 ;  /* 0x000000b4141c723c */ /* 0x048fec000004181c */
[----:B------:R-:W-:Y:S01]  /*1ea20*/  HMMA.16816.F32.BF16 R24, R20, R182, R24 ;  /* 0x000000b61418723c */ /* 0x000fe20000041818 */
[----:B------:R-:W3:Y:S04]  /*1ea30*/  LDSM.16.M88.4 R20, [R220+0xb800] ;  /* 0x00b80000dc14783b */ /* 0x000ee80000000200 */
[----:B------:R-:W-:Y:S01]  /*1ea40*/  LDSM.16.M88.4 R180, [R221+0x2000] ;  /* 0x00200000ddb4783b */ /* 0x000fe20000000200 */
        /* <DEDUP_REMOVED lines=13> */
[C---:B----4-:R-:W-:Y:S06]  /*1eb20*/  HMMA.16816.F32.BF16 R8, R180.reuse, R12, R8 ;  /* 0x0000000cb408723c */ /* 0x050fec0000041808 */
[C---:B------:R-:W-:Y:S01]  /*1eb30*/  HMMA.16816.F32.BF16 R4, R180.reuse, R14, R4 ;  /* 0x0000000eb404723c */ /* 0x040fe20000041804 */
[----:B------:R-:W4:Y:S05]  /*1eb40*/  LDSM.16.M88.4 R12, [R225+0xc800] ;  /* 0x00c80000e10c783b */ /* 0x000f2a0000000200 */
[C---:B------:R-:W-:Y:S06]  /*1eb50*/  HMMA.16816.F32.BF16 R176, R180.reuse, R192, R176 ;  /* 0x000000c0b4b0723c */ /* 0x040fec00000418b0 */
[C---:B------:R-:W-:Y:S01]  /*1eb60*/  HMMA.16816.F32.BF16 R172, R180.reuse, R194, R172 ;  /* 0x000000c2b4ac723c */ /* 0x040fe200000418ac */
[----:B------:R-:W-:Y:S05]  /*1eb70*/  LDSM.16.M88.4 R192, [R209] ;  /* 0x00000000d1c0783b */ /* 0x000fea0000000200 */
        /* <DEDUP_REMOVED lines=9> */
[----:B------:R-:W3:Y:S05]  /*1ec10*/  LDSM.16.M88.4 R16, [R211] ;  /* 0x00000000d310783b */ /* 0x000eea0000000200 */
[C---:B----4-:R-:W-:Y:S06]  /*1ec20*/  HMMA.16816.F32.BF16 R176, R20.reuse, R12, R176 ;  /* 0x0000000c14b0723c */ /* 0x050fec00000418b0 */
[C---:B------:R-:W-:Y:S01]  /*1ec30*/  HMMA.16816.F32.BF16 R172, R20.reuse, R14, R172 ;  /* 0x0000000e14ac723c */ /* 0x040fe200000418ac */
[----:B------:R-:W4:Y:S05]  /*1ec40*/  LDSM.16.M88.4 R12, [R210] ;  /* 0x00000000d20c783b */ /* 0x000f2a0000000200 */
[C---:B-1----:R-:W-:Y:S06]  /*1ec50*/  HMMA.16816.F32.BF16 R168, R20.reuse, R188, R168 ;  /* 0x000000bc14a8723c */ /* 0x042fec00000418a8 */
[C---:B------:R-:W-:Y:S01]  /*1ec60*/  HMMA.16816.F32.BF16 R32, R20.reuse, R190, R32 ;  /* 0x000000be1420723c */ /* 0x040fe20000041820 */
[----:B------:R-:W-:Y:S05]  /*1ec70*/  LDSM.16.M88.4 R188, [R222+0x4000] ;  /* 0x00400000debc783b */ /* 0x000fea0000000200 */
[C---:B--2---:R-:W-:Y:S06]  /*1ec80*/  HMMA.16816.F32.BF16 R28, R20.reuse, R184, R28 ;  /* 0x000000b8141c723c */ /* 0x044fec000004181c */
[----:B------:R-:W-:Y:S01]  /*1ec90*/  HMMA.16816.F32.BF16 R24, R20, R186, R24 ;  /* 0x000000ba1418723c */ /* 0x000fe20000041818 */
[----:B------:R-:W1:Y:S04]  /*1eca0*/  LDSM.16.M88.4 R184, [R208] ;  /* 0x00000000d0b8783b */ /* 0x000e680000000200 */
[----:B------:R-:W2:Y:S01]  /*1ecb0*/  LDSM.16.M88.4 R20, [R220+0xc000] ;  /* 0x00c00000dc14783b */ /* 0x000ea20000000200 */
        /* <DEDUP_REMOVED lines=8> */
[----:B------:R-:W5:Y:S05]  /*1ed40*/  LDSM.16.M88.4 R192, [R220+0xd800] ;  /* 0x00d80000dcc0783b */ /* 0x000f6a0000000200 */
        /* <DEDUP_REMOVED lines=10> */
[C---:B----4-:R-:W-:Y:S06]  /*1edf0*/  HMMA.16816.F32.BF16 R168, R188.reuse, R12, R168 ;  /* 0x0000000cbca8723c */ /* 0x050fec00000418a8 */
[C---:B------:R-:W-:Y:S01]  /*1ee00*/  HMMA.16816.F32.BF16 R32, R188.reuse, R14, R32 ;  /* 0x0000000ebc20723c */ /* 0x040fe20000041820 */
[----:B------:R-:W2:Y:S05]  /*1ee10*/  LDSM.16.M88.4 R12, [R216+0x5000] ;  /* 0x00500000d80c783b */ /* 0x000eaa0000000200 */
[C---:B-----5:R-:W-:Y:S06]  /*1ee20*/  HMMA.16816.F32.BF16 R28, R188.reuse, R192, R28 ;  /* 0x000000c0bc1c723c */ /* 0x060fec000004181c */
[----:B------:R-:W-:Y:S01]  /*1ee30*/  HMMA.16816.F32.BF16 R24, R188, R194, R24 ;  /* 0x000000c2bc18723c */ /* 0x000fe20000041818 */
[----:B------:R-:W-:Y:S04]  /*1ee40*/  LDSM.16.M88.4 R192, [R225+0xe000] ;  /* 0x00e00000e1c0783b */ /* 0x000fe80000000200 */
[----:B------:R-:W-:Y:S01]  /*1ee50*/  LDSM.16.M88.4 R188, [R207] ;  /* 0x00000000cfbc783b */ /* 0x000fe20000000200 */
        /* <DEDUP_REMOVED lines=13> */
[C---:B-1----:R-:W-:Y:S06]  /*1ef30*/  HMMA.16816.F32.BF16 R176, R12.reuse, R184, R176 ;  /* 0x000000b80cb0723c */ /* 0x042fec00000418b0 */
[C---:B------:R-:W-:Y:S01]  /*1ef40*/  HMMA.16816.F32.BF16 R172, R12.reuse, R186, R172 ;  /* 0x000000ba0cac723c */ /* 0x040fe200000418ac */
[----:B------:R-:W1:Y:S05]  /*1ef50*/  LDSM.16.M88.4 R184, [R206] ;  /* 0x00000000ceb8783b */ /* 0x000e6a0000000200 */
[C---:B------:R-:W-:Y:S06]  /*1ef60*/  HMMA.16816.F32.BF16 R168, R12.reuse, R180, R168 ;  /* 0x000000b40ca8723c */ /* 0x040fec00000418a8 */
[C---:B------:R-:W-:Y:S01]  /*1ef70*/  HMMA.16816.F32.BF16 R32, R12.reuse, R182, R32 ;  /* 0x000000b60c20723c */ /* 0x040fe20000041820 */
[----:B------:R-:W3:Y:S05]  /*1ef80*/  LDSM.16.M88.4 R180, [R205] ;  /* 0x00000000cdb4783b */ /* 0x000eea0000000200 */
[C---:B--2---:R-:W-:Y:S06]  /*1ef90*/  HMMA.16816.F32.BF16 R28, R12.reuse, R20, R28 ;  /* 0x000000140c1c723c */ /* 0x044fec000004181c */
[C---:B------:R-:W-:Y:S01]  /*1efa0*/  HMMA.16816.F32.BF16 R24, R12.reuse, R22, R24 ;  /* 0x000000160c18723c */ /* 0x040fe20000041818 */
[----:B------:R-:W2:Y:S05]  /*1efb0*/  LDSM.16.M88.4 R20, [R204] ;  /* 0x00000000cc14783b */ /* 0x000eaa0000000200 */
[C---:B------:R-:W-:Y:S06]  /*1efc0*/  HMMA.16816.F32.BF16 R8, R12.reuse, R192, R8 ;  /* 0x000000c00c08723c */ /* 0x040fec0000041808 */
        /* <DEDUP_REMOVED lines=15> */
[----:B------:R-:W2:Y:S01]  /*1f0c0*/  LDSM.16.M88.4 R16, [R216+0x6000] ;  /* 0x00600000d810783b */ /* 0x000ea20000000200 */
[C---:B----4-:R-:W-:Y:S06]  /*1f0d0*/  HMMA.16816.F32.BF16 R8, R192.reuse, R12, R8 ;  /* 0x0000000cc008723c */ /* 0x050fec0000041808 */
[C---:B------:R-:W-:Y:S01]  /*1f0e0*/  HMMA.16816.F32.BF16 R4, R192.reuse, R14, R4 ;  /* 0x0000000ec004723c */ /* 0x040fe20000041804 */
[----:B------:R-:W4:Y:S05]  /*1f0f0*/  LDSM.16.M88.4 R12, [R216+0x6800] ;  /* 0x00680000d80c783b */ /* 0x000f2a0000000200 */
[C---:B-1----:R-:W-:Y:S06]  /*1f100*/  HMMA.16816.F32.BF16 R176, R192.reuse, R188, R176 ;  /* 0x000000bcc0b0723c */ /* 0x042fec00000418b0 */
[----:B------:R-:W-:Y:S01]  /*1f110*/  HMMA.16816.F32.BF16 R172, R192, R190, R172 ;  /* 0x000000bec0ac723c */ /* 0x000fe200000418ac */
[----:B------:R-:W-:-:S02]  /*1f120*/  IMAD.MOV.U32 R189, RZ, RZ, R166 ;  /* 0x000000ffffbd7224 */ /* 0x000fc400078e00a6 */
[----:B------:R-:W-:-:S03]  /*1f130*/  IMAD.MOV.U32 R188, RZ, RZ, R167 ;  /* 0x000000ffffbc7224 */ /* 0x000fc600078e00a7 */
[C---:B---3--:R-:W-:Y:S06]  /*1f140*/  HMMA.16816.F32.BF16 R28, R192.reuse, R180, R28 ;  /* 0x000000b4c01c723c */ /* 0x048fec000004181c */
[C---:B------:R-:W-:Y:S06]  /*1f150*/  HMMA.16816.F32.BF16 R168, R192.reuse, R184, R168 ;  /* 0x000000b8c0a8723c */ /* 0x040fec00000418a8 */
[----:B------:R-:W-:Y:S06]  /*1f160*/  HMMA.16816.F32.BF16 R32, R192, R186, R32 ;  /* 0x000000bac020723c */ /* 0x000fec0000041820 */
[C---:B--2---:R-:W-:Y:S06]  /*1f170*/  HMMA.16816.F32.BF16 R8, R20.reuse, R16, R8 ;  /* 0x000000101408723c */ /* 0x044fec0000041808 */
[C---:B------:R-:W-:Y:S06]  /*1f180*/  HMMA.16816.F32.BF16 R4, R20.reuse, R18, R4 ;  /* 0x000000121404723c */ /* 0x040fec0000041804 */
[----:B----4-:R-:W-:Y:S01]  /*1f190*/  HMMA.16816.F32.BF16 R176, R20, R12, R176 ;  /* 0x0000000c14b0723c */ /* 0x010fe200000418b0 */
[----:B------:R-:W-:-:S05]  /*1f1a0*/  LOP3.LUT R19, R200, 0x6, RZ, 0xc0, !PT ;  /* 0x00000006c8137812 */ /* 0x000fca00078ec0ff */
[----:B------:R-:W-:Y:S01]  /*1f1b0*/  IMAD R19, R246, 0x40, R19 ;  /* 0x00000040f6137824 */ /* 0x000fe200078e0213 */
[----:B------:R-:W-:Y:S01]  /*1f1c0*/  HMMA.16816.F32.BF16 R172, R20, R14, R172 ;  /* 0x0000000e14ac723c */ /* 0x000fe200000418ac */
[----:B------:R-:W1:Y:S02]  /*1f1d0*/  LDSM.16.M88.4 R12, [R216+0x7000] ;  /* 0x00700000d80c783b */ /* 0x000e640000000200 */
[C---:B------:R-:W-:Y:S02]  /*1f1e0*/  VIADD R16, R19.reuse, 0x1 ;  /* 0x0000000113107836 */ /* 0x040fe40000000000 */
[----:B------:R-:W-:Y:S01]  /*1f1f0*/  VIADD R18, R19, 0x8 ;  /* 0x0000000813127836 */ /* 0x000fe20000000000 */
[----:B------:R-:W-:Y:S02]  /*1f200*/  HMMA.16816.F32.BF16 R24, R192, R182, R24 ;  /* 0x000000b6c018723c */ /* 0x000fe40000041818 */
[----:B------:R-:W-:Y:S02]  /*1f210*/  I2FP.F32.S32 R180, R16 ;  /* 0x0000001000b47245 */ /* 0x000fe40000201400 */
[----:B------:R-:W-:-:S02]  /*1f220*/  ISETP.GE.AND P6, PT, R16, R0, PT ;  /* 0x000000001000720c */ /* 0x000fc40003fc6270 */
[----:B------:R-:W-:Y:S01]  /*1f230*/  ISETP.GE.AND P4, PT, R16, R2, PT ;  /* 0x000000021000720c */ /* 0x000fe20003f86270 */
[----:B------:R-:W-:Y:S01]  /*1f240*/  FFMA.FTZ R17, R3, R180, R9 ;  /* 0x000000b403117223 */ /* 0x000fe20000010009 */
[----:B------:R-:W-:Y:S01]  /*1f250*/  VIADD R9, R19, 0x9 ;  /* 0x0000000913097836 */ /* 0x000fe20000000000 */
[----:B------:R-:W-:Y:S01]  /*1f260*/  I2FP.F32.S32 R16, R18 ;  /* 0x0000001200107245 */ /* 0x000fe20000201400 */
[----:B------:R-:W-:Y:S01]  /*1f270*/  FFMA.FTZ R11, R3, R180, R11 ;  /* 0x000000b4030b7223 */ /* 0x000fe2000001000b */
[C---:B------:R-:W-:Y:S01]  /*1f280*/  ISETP.GE.AND P5, PT, R18.reuse, R0, PT ;  /* 0x000000001200720c */ /* 0x040fe20003fa6270 */
[----:B------:R-:W-:Y:S01]  /*1f290*/  VIADD R180, R19, 0x10 ;  /* 0x0000001013b47836 */ /* 0x000fe20000000000 */
[----:B------:R-:W-:Y:S01]  /*1f2a0*/  I2FP.F32.S32 R200, R9 ;  /* 0x0000000900c87245 */ /* 0x000fe20000201400 */
[-C--:B------:R-:W-:Y:S01]  /*1f2b0*/  FFMA.FTZ R4, R3, R16.reuse, R4 ;  /* 0x0000001003047223 */ /* 0x080fe20000010004 */
[----:B------:R-:W-:Y:S01]  /*1f2c0*/  FSEL R17, R17, -INF , !P6 ;  /* 0xff80000011117808 */ /* 0x000fe20007000000 */
[----:B------:R-:W-:Y:S01]  /*1f2d0*/  FFMA.FTZ R6, R3, R16, R6 ;  /* 0x0000001003067223 */ /* 0x000fe20000010006 */
[----:B------:R-:W-:Y:S01]  /*1f2e0*/  FSEL R11, R11, -INF , !P4 ;  /* 0xff8000000b0b7808 */ /* 0x000fe20006000000 */
[C---:B------:R-:W-:Y:S01]  /*1f2f0*/  FFMA.FTZ R5, R3.reuse, R200, R5 ;  /* 0x000000c803057223 */ /* 0x040fe20000010005 */
[----:B------:R-:W-:Y:S01]  /*1f300*/  ISETP.GE.AND P6, PT, R18, R2, PT ;  /* 0x000000021200720c */ /* 0x000fe20003fc6270 */
[----:B------:R-:W-:Y:S01]  /*1f310*/  FFMA.FTZ R200, R3, R200, R7 ;  /* 0x000000c803c87223 */ /* 0x000fe20000010007 */
[----:B------:R-:W-:Y:S01]  /*1f320*/  ISETP.GE.AND P4, PT, R9, R0, PT ;  /* 0x000000000900720c */ /* 0x000fe20003f86270 */
[----:B------:R-:W-:Y:S01]  /*1f330*/  VIADD R182, R19, 0x11 ;  /* 0x0000001113b67836 */ /* 0x000fe20000000000 */
[----:B------:R-:W-:-:S02]  /*1f340*/  FSEL R18, R4, -INF , !P5 ;  /* 0xff80000004127808 */ /* 0x000fc40006800000 */
[----:B------:R-:W-:Y:S02]  /*1f350*/  ISETP.GE.AND P5, PT, R9, R2, PT ;  /* 0x000000020900720c */ /* 0x000fe40003fa6270 */
[----:B------:R-:W-:Y:S02]  /*1f360*/  FSEL R9, R6, -INF , !P6 ;  /* 0xff80000006097808 */ /* 0x000fe40007000000 */
[----:B------:R-:W-:Y:S02]  /*1f370*/  FSEL R16, R5, -INF , !P4 ;  /* 0xff80000005107808 */ /* 0x000fe40006000000 */
[----:B------:R-:W2:Y:S01]  /*1f380*/  LDSM.16.M88.4 R4, [R216+0x7800] ;  /* 0x00780000d804783b */ /* 0x000ea20000000200 */
[----:B------:R-:W-:Y:S01]  /*1f390*/  ISETP.GE.AND P6, PT, R180, R0, PT ;  /* 0x00000000b400720c */ /* 0x000fe20003fc6270 */
[----:B------:R-:W-:-:S04]  /*1f3a0*/  DEPBAR.LE SB0, 0x0 ;  /* 0x000080000000791a */ /* 0x000fc80000000000 */
[----:B------:R-:W-:Y:S01]  /*1f3b0*/  BAR.SYNC.DEFER_BLOCKING 0x0 ;  /* 0x0000000000007b1d */ /* 0x000fe20000010000 */
[----:B------:R-:W-:Y:S01]  /*1f3c0*/  ISETP.GE.AND P4, PT, R180, R2, PT ;  /* 0x00000002b400720c */ /* 0x000fe20003f86270 */
[C---:B-1----:R-:W-:Y:S01]  /*1f3d0*/  HMMA.16816.F32.BF16 R168, R20.reuse, R12, R168 ;  /* 0x0000000c14a8723c */ /* 0x042fe200000418a8 */
[----:B------:R-:W-:Y:S02]  /*1f3e0*/  I2FP.F32.S32 R180, R180 ;  /* 0x000000b400b47245 */ /* 0x000fe40000201400 */
[----:B------:R-:W-:Y:S02]  /*1f3f0*/  I2FP.F32.S32 R181, R182 ;  /* 0x000000b600b57245 */ /* 0x000fe40000201400 */
[----:B------:R-:W-:Y:S01]  /*1f400*/  FSEL R200, R200, -INF , !P5 ;  /* 0xff800000c8c87808 */ /* 0x000fe20006800000 */
[CC--:B------:R-:W-:Y:S01]  /*1f410*/  FFMA.FTZ R176, R3.reuse, R180.reuse, R176 ;  /* 0x000000b403b07223 */ /* 0x0c0fe200000100b0 */
[C---:B------:R-:W-:Y:S01]  /*1f420*/  FFMA.FTZ R178, R3.reuse, R180, R178 ;  /* 0x000000b403b27223 */ /* 0x040fe200000100b2 */
[CC--:B------:R-:W-:Y:S01]  /*1f430*/  FFMA.FTZ R177, R3.reuse, R181.reuse, R177 ;  /* 0x000000b503b17223 */ /* 0x0c0fe200000100b1 */
[----:B------:R-:W-:Y:S01]  /*1f440*/  ISETP.GE.AND P5, PT, R182, R0, PT ;  /* 0x00000000b600720c */ /* 0x000fe20003fa6270 */
[----:B------:R-:W-:Y:S01]  /*1f450*/  FFMA.FTZ R179, R3, R181, R179 ;  /* 0x000000b503b37223 */ /* 0x000fe200000100b3 */
[----:B------:R-:W-:Y:S01]  /*1f460*/  FSEL R195, R176, -INF , !P6 ;  /* 0xff800000b0c37808 */ /* 0x000fe20007000000 */
[----:B------:R-:W-:Y:S01]  /*1f470*/  VIADD R176, R19, 0x18 ;  /* 0x0000001813b07836 */ /* 0x000fe20000000000 */
[----:B------:R-:W-:Y:S01]  /*1f480*/  FSEL R181, R178, -INF , !P4 ;  /* 0xff800000b2b57808 */ /* 0x000fe20006000000 */
[----:B------:R-:W-:Y:S01]  /*1f490*/  HMMA.16816.F32.BF16 R32, R20, R14, R32 ;  /* 0x0000000e1420723c */ /* 0x000fe20000041820 */
[----:B------:R-:W-:Y:S01]  /*1f4a0*/  FSEL R178, R177, -INF , !P5 ;  /* 0xff800000b1b27808 */ /* 0x000fe20006800000 */
[----:B------:R-:W-:Y:S01]  /*1f4b0*/  VIADD R13, R19, 0x20 ;  /* 0x00000020130d7836 */ /* 0x000fe20000000000 */
[----:B------:R-:W-:-:S02]  /*1f4c0*/  I2FP.F32.S32 R12, R176 ;  /* 0x000000b0000c7245 */ /* 0x000fc40000201400 */
[C---:B------:R-:W-:Y:S02]  /*1f4d0*/  ISETP.GE.AND P4, PT, R176.reuse, R0, PT ;  /* 0x00000000b000720c */ /* 0x040fe40003f86270 */
[----:B------:R-:W-:Y:S01]  /*1f4e0*/  ISETP.GE.AND P5, PT, R176, R2, PT ;  /* 0x00000002b000720c */ /* 0x000fe20003fa6270 */
[----:B------:R-:W-:Y:S02]  /*1f4f0*/  VIADD R176, R19, 0x19 ;  /* 0x0000001913b07836 */ /* 0x000fe40000000000 */
[C---:B------:R-:W-:Y:S01]  /*1f500*/  FFMA.FTZ R177, R3.reuse, R12, R172 ;  /* 0x0000000c03b17223 */ /* 0x040fe200000100ac */
[----:B------:R-:W-:Y:S01]  /*1f510*/  ISETP.GE.AND P6, PT, R182, R2, PT ;  /* 0x00000002b600720c */ /* 0x000fe20003fc6270 */
[----:B------:R-:W-:Y:S01]  /*1f520*/  FFMA.FTZ R174, R3, R12, R174 ;  /* 0x0000000c03ae7223 */ /* 0x000fe200000100ae */
[----:B------:R-:W-:Y:S01]  /*1f530*/  I2FP.F32.S32 R14, R13 ;  /* 0x0000000d000e7245 */ /* 0x000fe20000201400 */
[----:B------:R-:W-:Y:S01]  /*1f540*/  VIADD R15, R19, 0x21 ;  /* 0x00000021130f7836 */ /* 0x000fe20000000000 */
[----:B------:R-:W-:-:S02]  /*1f550*/  I2FP.F32.S32 R172, R176 ;  /* 0x000000b000ac7245 */ /* 0x000fc40000201400 */
[----:B------:R-:W-:Y:S01]  /*1f560*/  FSEL R183, R179, -INF , !P6 ;  /* 0xff800000b3b77808 */ /* 0x000fe20007000000 */
[C---:B------:R-:W-:Y:S01]  /*1f570*/  FFMA.FTZ R168, R3.reuse, R14, R168 ;  /* 0x0000000e03a87223 */ /* 0x040fe200000100a8 */
[----:B------:R-:W-:Y:S01]  /*1f580*/  ISETP.GE.AND P6, PT, R176, R0, PT ;  /* 0x00000000b000720c */ /* 0x000fe20003fc6270 */
[----:B------:R-:W-:Y:S01]  /*1f590*/  FFMA.FTZ R173, R3, R172, R173 ;  /* 0x000000ac03ad7223 */ /* 0x000fe200000100ad */
[----:B------:R-:W-:Y:S01]  /*1f5a0*/  FSEL R182, R174, -INF , !P5 ;  /* 0xff800000aeb67808 */ /* 0x000fe20006800000 */
[C---:B--2---:R-:W-:Y:S01]  /*1f5b0*/  HMMA.16816.F32.BF16 R28, R20.reuse, R4, R28 ;  /* 0x00000004141c723c */ /* 0x044fe2000004181c */
[----:B------:R-:W-:Y:S01]  /*1f5c0*/  ISETP.GE.AND P5, PT, R13, R0, PT ;  /* 0x000000000d00720c */ /* 0x000fe20003fa6270 */
[----:B------:R-:W-:Y:S01]  /*1f5d0*/  FFMA.FTZ R175, R3, R172, R175 ;  /* 0x000000ac03af7223 */ /* 0x000fe200000100af */
[----:B------:R-:W-:Y:S01]  /*1f5e0*/  FSEL R180, R173, -INF , !P6 ;  /* 0xff800000adb47808 */ /* 0x000fe20007000000 */
[----:B------:R-:W-:Y:S01]  /*1f5f0*/  FFMA.FTZ R170, R3, R14, R170 ;  /* 0x0000000e03aa7223 */ /* 0x000fe200000100aa */
[-C--:B------:R-:W-:Y:S01]  /*1f600*/  ISETP.GE.AND P6, PT, R13, R2.reuse, PT ;  /* 0x000000020d00720c */ /* 0x080fe20003fc6270 */
[----:B------:R-:W-:Y:S01]  /*1f610*/  VIADD R13, R19, 0x28 ;  /* 0x00000028130d7836 */ /* 0x000fe20000000000 */
[----:B------:R-:W-:Y:S01]  /*1f620*/  FSEL R179, R177, -INF , !P4 ;  /* 0xff800000b1b37808 */ /* 0x000fe20006000000 */
[----:B------:R-:W-:Y:S01]  /*1f630*/  VIADD R4, R19, 0x29 ;  /* 0x0000002913047836 */ /* 0x000fe20000000000 */
[----:B------:R-:W-:Y:S01]  /*1f640*/  I2FP.F32.S32 R12, R15 ;  /* 0x0000000f000c7245 */ /* 0x000fe20000201400 */
[----:B------:R-:W-:Y:S01]  /*1f650*/  HMMA.16816.F32.BF16 R24, R20, R6, R24 ;  /* 0x000000061418723c */ /* 0x000fe20000041818 */
[----:B------:R-:W-:-:S02]  /*1f660*/  ISETP.GE.AND P4, PT, R176, R2, PT ;  /* 0x00000002b000720c */ /* 0x000fc40003f86270 */
[----:B------:R-:W-:Y:S01]  /*1f670*/  I2FP.F32.S32 R5, R13 ;  /* 0x0000000d00057245 */ /* 0x000fe20000201400 */
[-C--:B------:R-:W-:Y:S01]  /*1f680*/  FFMA.FTZ R169, R3, R12.reuse, R169 ;  /* 0x0000000c03a97223 */ /* 0x080fe200000100a9 */
[----:B------:R-:W-:Y:S01]  /*1f690*/  FSEL R184, R175, -INF , !P4 ;  /* 0xff800000afb87808 */ /* 0x000fe20006000000 */
[C---:B------:R-:W-:Y:S01]  /*1f6a0*/  FFMA.FTZ R171, R3.reuse, R12, R171 ;  /* 0x0000000c03ab7223 */ /* 0x040fe200000100ab */
[----:B------:R-:W-:Y:S01]  /*1f6b0*/  FSEL R191, R168, -INF , !P5 ;  /* 0xff800000a8bf7808 */ /* 0x000fe20006800000 */
[CC--:B------:R-:W-:Y:S01]  /*1f6c0*/  FFMA.FTZ R32, R3.reuse, R5.reuse, R32 ;  /* 0x0000000503207223 */ /* 0x0c0fe20000010020 */
[----:B------:R-:W-:Y:S01]  /*1f6d0*/  I2FP.F32.S32 R6, R4 ;  /* 0x0000000400067245 */ /* 0x000fe20000201400 */
[----:B------:R-:W-:Y:S01]  /*1f6e0*/  FFMA.FTZ R34, R3, R5, R34 ;  /* 0x0000000503227223 */ /* 0x000fe20000010022 */
[----:B------:R-:W-:Y:S01]  /*1f6f0*/  ISETP.GE.AND P4, PT, R15, R0, PT ;  /* 0x000000000f00720c */ /* 0x000fe20003f86270 */
[----:B------:R-:W-:Y:S01]  /*1f700*/  VIADD R5, R19, 0x30 ;  /* 0x0000003013057836 */ /* 0x000fe20000000000 */
[----:B------:R-:W-:Y:S01]  /*1f710*/  ISETP.GE.AND P5, PT, R15, R2, PT ;  /* 0x000000020f00720c */ /* 0x000fe20003fa6270 */
[CC--:B------:R-:W-:Y:S01]  /*1f720*/  FFMA.FTZ R33, R3.reuse, R6.reuse, R33 ;  /* 0x0000000603217223 */ /* 0x0c0fe20000010021 */
[----:B------:R-:W-:Y:S01]  /*1f730*/  FSEL R185, R170, -INF , !P6 ;  /* 0xff800000aab97808 */ /* 0x000fe20007000000 */
[----:B------:R-:W-:Y:S01]  /*1f740*/  FFMA.FTZ R35, R3, R6, R35 ;  /* 0x0000000603237223 */ /* 0x000fe20000010023 */
[----:B------:R-:W-:-:S02]  /*1f750*/  ISETP.GE.AND P6, PT, R13, R0, PT ;  /* 0x000000000d00720c */ /* 0x000fc40003fc6270 */
[----:B------:R-:W-:Y:S02]  /*1f760*/  FSEL R193, R169, -INF , !P4 ;  /* 0xff800000a9c17808 */ /* 0x000fe40006000000 */
[----:B------:R-:W-:Y:S02]  /*1f770*/  FSEL R190, R171, -INF , !P5 ;  /* 0xff800000abbe7808 */ /* 0x000fe40006800000 */
[----:B------:R-:W-:Y:S02]  /*1f780*/  ISETP.GE.AND P4, PT, R13, R2, PT ;  /* 0x000000020d00720c */ /* 0x000fe40003f86270 */
[----:B------:R-:W-:Y:S02]  /*1f790*/  ISETP.GE.AND P5, PT, R4, R0, PT ;  /* 0x000000000400720c */ /* 0x000fe40003fa6270 */
[----:B------:R-:W-:Y:S02]  /*1f7a0*/  FSEL R194, R32, -INF , !P6 ;  /* 0xff80000020c27808 */ /* 0x000fe40007000000 */
[----:B------:R-:W-:-:S02]  /*1f7b0*/  ISETP.GE.AND P6, PT, R4, R2, PT ;  /* 0x000000020400720c */ /* 0x000fc40003fc6270 */
        /* <DEDUP_REMOVED lines=8> */
[----:B------:R-:W-:Y:S01]  /*1f840*/  FSEL R186, R35, -INF , !P6 ;  /* 0xff80000023ba7808 */ /* 0x000fe20007000000 */
[----:B------:R-:W-:Y:S01]  /*1f850*/  VIADD R4, R19, 0x38 ;  /* 0x0000003813047836 */ /* 0x000fe20000000000 */
[----:B------:R-:W-:-:S02]  /*1f860*/  FSEL R176, R28, -INF , !P4 ;  /* 0xff8000001cb07808 */ /* 0x000fc40006000000 */
[----:B------:R-:W-:Y:S02]  /*1f870*/  I2FP.F32.S32 R6, R5 ;  /* 0x0000000500067245 */ /* 0x000fe40000201400 */
[C---:B------:R-:W-:Y:S02]  /*1f880*/  ISETP.GE.AND P6, PT, R5.reuse, R0, PT ;  /* 0x000000000500720c */ /* 0x040fe40003fc6270 */
[----:B------:R-:W-:Y:S01]  /*1f890*/  ISETP.GE.AND P4, PT, R5, R2, PT ;  /* 0x000000020500720c */ /* 0x000fe20003f86270 */
[C---:B------:R-:W-:Y:S01]  /*1f8a0*/  FFMA.FTZ R29, R3.reuse, R6, R29 ;  /* 0x00000006031d7223 */ /* 0x040fe2000001001d */
[----:B------:R-:W-:Y:S01]  /*1f8b0*/  I2FP.F32.S32 R5, R4 ;  /* 0x0000000400057245 */ /* 0x000fe20000201400 */
[C---:B------:R-:W-:Y:S01]  /*1f8c0*/  FFMA.FTZ R31, R3.reuse, R6, R31 ;  /* 0x00000006031f7223 */ /* 0x040fe2000001001f */
[----:B------:R-:W-:Y:S02]  /*1f8d0*/  FSEL R171, R30, -INF , !P5 ;  /* 0xff8000001eab7808 */ /* 0x000fe40006800000 */
[C---:B------:R-:W-:Y:S01]  /*1f8e0*/  ISETP.GE.AND P5, PT, R4.reuse, R0, PT ;  /* 0x000000000400720c */ /* 0x040fe20003fa6270 */
[-C--:B------:R-:W-:Y:S01]  /*1f8f0*/  FFMA.FTZ R24, R3, R5.reuse, R24 ;  /* 0x0000000503187223 */ /* 0x080fe20000010018 */
[----:B------:R-:W-:Y:S01]  /*1f900*/  FSEL R175, R29, -INF , !P6 ;  /* 0xff8000001daf7808 */ /* 0x000fe20007000000 */
[----:B------:R-:W-:Y:S01]  /*1f910*/  FFMA.FTZ R26, R3, R5, R26 ;  /* 0x00000005031a7223 */ /* 0x000fe2000001001a */
[----:B------:R-:W-:-:S02]  /*1f920*/  ISETP.GE.AND P6, PT, R4, R2, PT ;  /* 0x000000020400720c */ /* 0x000fc40003fc6270 */
[----:B------:R-:W-:Y:S02]  /*1f930*/  I2FP.F32.S32 R4, R19 ;  /* 0x0000001300047245 */ /* 0x000fe40000201400 */
[----:B------:R-:W-:Y:S02]  /*1f940*/  FSEL R170, R31, -INF , !P4 ;  /* 0xff8000001faa7808 */ /* 0x000fe40006000000 */
[----:B------:R-:W-:Y:S01]  /*1f950*/  FSEL R173, R24, -INF , !P5 ;  /* 0xff80000018ad7808 */ /* 0x000fe20006800000 */
[----:B------:R-:W-:Y:S01]  /*1f960*/  FFMA.FTZ R10, R3, R4, R10 ;  /* 0x00000004030a7223 */ /* 0x000fe2000001000a */
[----:B------:R-:W-:Y:S01]  /*1f970*/  ISETP.GE.AND P4, PT, R19, R0, PT ;  /* 0x000000001300720c */ /* 0x000fe20003f86270 */
[----:B------:R-:W-:Y:S01]  /*1f980*/  FFMA.FTZ R8, R3, R4, R8 ;  /* 0x0000000403087223 */ /* 0x000fe20000010008 */
[C---:B------:R-:W-:Y:S01]  /*1f990*/  ISETP.GE.AND P5, PT, R19.reuse, R2, PT ;  /* 0x000000021300720c */ /* 0x040fe20003fa6270 */
[----:B------:R-:W-:Y:S01]  /*1f9a0*/  VIADD R19, R19, 0x39 ;  /* 0x0000003913137836 */ /* 0x000fe20000000000 */
[----:B------:R-:W-:-:S02]  /*1f9b0*/  FSEL R28, R26, -INF , !P6 ;  /* 0xff8000001a1c7808 */ /* 0x000fc40007000000 */
[----:B------:R-:W-:Y:S02]  /*1f9c0*/  FSEL R4, R8, -INF , !P4 ;  /* 0xff80000008047808 */ /* 0x000fe40006000000 */
[C---:B------:R-:W-:Y:S02]  /*1f9d0*/  ISETP.GE.AND P6, PT, R19.reuse, R0, PT ;  /* 0x000000001300720c */ /* 0x040fe40003fc6270 */
[----:B------:R-:W-:Y:S02]  /*1f9e0*/  FSEL R0, R10, -INF , !P5 ;  /* 0xff8000000a007808 */ /* 0x000fe40006800000 */
[----:B------:R-:W-:Y:S02]  /*1f9f0*/  ISETP.GT.AND P5, PT, R246, R235, PT ;  /* 0x000000ebf600720c */ /* 0x000fe40003fa4270 */
[----:B------:R-:W-:Y:S02]  /*1fa00*/  I2FP.F32.S32 R5, R19 ;  /* 0x0000001300057245 */ /* 0x000fe40000201400 */
[----:B------:R-:W-:-:S03]  /*1fa10*/  ISETP.GE.AND P4, PT, R19, R2, PT ;  /* 0x000000021300720c */ /* 0x000fc60003f86270 */
[CC--:B------:R-:W-:Y:S01]  /*1fa20*/  FFMA.FTZ R25, R3.reuse, R5.reuse, R25 ;  /* 0x0000000503197223 */ /* 0x0c0fe20000010019 */
[----:B------:R-:W-:-:S04]  /*1fa30*/  FFMA.FTZ R27, R3, R5, R27 ;  /* 0x00000005031b7223 */ /* 0x000fc8000001001b */
        /* <DEDUP_REMOVED lines=44> */
[----:B------:R-:W-:-:S03]  /*1fd00*/  LOP3.LUT R2, RZ, R14, RZ, 0x33, !PT ;  /* 0x0000000eff027212 */ /* 0x000fc600078e33ff */
[----:B------:R-:W-:Y:S01]  /*1fd10*/  @P4 VIADD R12, R12, 0x1 ;  /* 0x000000010c0c4836 */ /* 0x000fe20000000000 */
[----:B------:R-:W-:-:S03]  /*1fd20*/  ISETP.GE.AND P4, PT, R5, RZ, PT ;  /* 0x000000ff0500720c */ /* 0x000fc60003f86270 */
[----:B------:R-:W-:Y:S02]  /*1fd30*/  IMAD.MOV.U32 R6, RZ, RZ, R12 ;  /* 0x000000ffff067224 */ /* 0x000fe400078e000c */
[----:B------:R-:W-:Y:S01]  /*1fd40*/  @P6 VIADD R13, R13, 0x1 ;  /* 0x000000010d0d6836 */ /* 0x000fe20000000000 */
[----:B------:R-:W-:-:S04]  /*1fd50*/  ISETP.NE.AND P6, PT, R14, RZ, PT ;  /* 0x000000ff0e00720c */ /* 0x000fc80003fc5270 */
[----:B------:R-:W-:Y:S02]  /*1fd60*/  MOV R7, R13 ;  /* 0x0000000d00077202 */ /* 0x000fe40000000f00 */
[----:B------:R-:W2:Y:S01]  /*1fd70*/  LD.E.64 R12, desc[UR4][R198.64+0x38] ;  /* 0x00003804c60c7980 */ /* 0x000ea2000c101b00 */
        /* <DEDUP_REMOVED lines=24> */
.L_x_4558:
[----:B------:R-:W-:Y:S02]  /*1ff00*/  R2UR UR4, R196 ;  /* 0x00000000c40472ca */ /* 0x000fe400000e0000 */
[----:B------:R-:W-:-:S13]  /*1ff10*/  R2UR UR5, R197 ;  /* 0x00000000c50572ca */ /* 0x000fda00000e0000 */
[----:B------:R-:W2:Y:S02]  /*1ff20*/  LD.E R10, desc[UR4][R198.64+0x38] ;  /* 0x00003804c60a7980 */ /* 0x000ea4000c101900 */
[----:B--2---:R-:W-:-:S05]  /*1ff30*/  IMAD.U32 R10, R10, -0x40, RZ ;  /* 0xffffffc00a0a7824 */ /* 0x004fca00078e00ff */
[----:B------:R-:W-:Y:S02]  /*1ff40*/  SHF.R.S32.HI R8, RZ, 0x1f, R10 ;  /* 0x0000001fff087819 */ /* 0x000fe4000001140a */
.L_x_4559:
[----:B------:R-:W-:Y:S05]  /*1ff50*/  BSYNC B0 ;  /* 0x0000000000007941 */ /* 0x000fea0003800000 */
.L_x_4557:
        /* <DEDUP_REMOVED lines=17> */
[-C--:B------:R-:W-:Y:S02]  /*20070*/  @P1 LEA R12, P0, R5, R237.reuse, 0x1 ;  /* 0x000000ed050c1211 */ /* 0x080fe400078008ff */
        /* <DEDUP_REMOVED lines=15> */
[----:B------:R-:W-:Y:S01]  /*20170*/  @!P6 R2UR UR11, R197 ;  /* 0x00000000c50be2ca */ /* 0x000fe200000e0000 */
[----:B------:R-:W-:Y:S01]  /*20180*/  @!P6 IMAD.X R8, R8, 0x1, R234, P0 ;  /* 0x000000010808e824 */ /* 0x000fe200000e06ea */
[----:B------:R-:W-:-:S02]  /*20190*/  @!P6 LEA R202, P4, R2, R237, 0x1 ;  /* 0x000000ed02cae211 */ /* 0x000fc400078808ff */
[CC--:B------:R-:W-:Y:S02]  /*201a0*/  @P3 LEA R168, P0, R2.reuse, R237.reuse, 0x1 ;  /* 0x000000ed02a83211 */ /* 0x0c0fe400078008ff */
[CCC-:B------:R-:W-:Y:S02]  /*201b0*/  @!P6 LEA.HI.X R203, R2.reuse, R236.reuse, R6.reuse, 0x1, P4 ;  /* 0x000000ec02cbe211 */ /* 0x1c0fe400020f0c06 */
[C---:B------:R-:W-:Y:S02]  /*201c0*/  @P3 LEA.HI.X R169, R2.reuse, R236, R6, 0x1, P0 ;  /* 0x000000ec02a93211 */ /* 0x040fe400000f0c06 */
[CC--:B------:R-:W-:Y:S02]  /*201d0*/  @P2 LEA R166, P4, R2.reuse, R237.reuse, 0x1 ;  /* 0x000000ed02a62211 */ /* 0x0c0fe400078808ff */
[----:B------:R-:W-:Y:S01]  /*201e0*/  @P1 LEA R34, P0, R2, R237, 0x1 ;  /* 0x000000ed02221211 */ /* 0x000fe200078008ff */
[----:B------:R-:W-:Y:S01]  /*201f0*/  @!PT LDS RZ, [RZ] ;  /* 0x00000000fffff984 */ /* 0x000fe20000000800 */
[----:B------:R-:W-:Y:S01]  /*20200*/  @!PT LDS RZ, [RZ] ;  /* 0x00000000fffff984 */ /* 0x000fe20000000800 */
[----:B------:R-:W-:Y:S01]  /*20210*/  @!PT LDS RZ, [RZ] ;  /* 0x00000000fffff984 */ /* 0x000fe20000000800 */
[----:B------:R-:W-:Y:S01]  /*20220*/  @!P6 LDGSTS.E.BYPASS.LTC128B.128 [R243+0x8000], desc[UR10][R24.64] ;  /* 0x0800000018f3efae */ /* 0x000fe2000b901d4a */
[----:B------:R-:W-:-:S02]  /*20230*/  @P2 R2UR UR10, R196 ;  /* 0x00000000c40a22ca */ /* 0x000fc400000e0000 */
[C---:B------:R-:W-:Y:S01]  /*20240*/  @P2 R2UR UR11, R197.reuse ;  /* 0x00000000c50b22ca */ /* 0x040fe200000e0000 */
[----:B------:R1:W-:Y:S01]  /*20250*/  @P6 STS.128 [R243+0x8000], RZ ;  /* 0x008000fff3006388 */ /* 0x0003e20000000c00 */
[CCC-:B------:R-:W-:Y:S02]  /*20260*/  @P2 LEA.HI.X R167, R2.reuse, R236.reuse, R6.reuse, 0x1, P4 ;  /* 0x000000ec02a72211 */ /* 0x1c0fe400020f0c06 */
[----:B------:R-:W-:Y:S01]  /*20270*/  @P1 LEA.HI.X R35, R2, R236, R6, 0x1, P0 ;  /* 0x000000ec02231211 */ /* 0x000fe200000f0c06 */
[----:B------:R-:W-:Y:S01]  /*20280*/  @P3 IMAD.MOV.U32 R6, RZ, RZ, R24 ;  /* 0x000000ffff063224 */ /* 0x000fe200078e0018 */
[C---:B------:R-:W-:Y:S02]  /*20290*/  @P1 R2UR UR12, R196.reuse ;  /* 0x00000000c40c12ca */ /* 0x040fe400000e0000 */
[----:B------:R-:W-:Y:S02]  /*202a0*/  @P1 R2UR UR13, R197 ;  /* 0x00000000c50d12ca */ /* 0x000fe400000e0000 */
[----:B------:R-:W-:Y:S01]  /*202b0*/  @!PT LDS RZ, [RZ] ;  /* 0x00000000fffff984 */ /* 0x000fe20000000800 */
[----:B------:R-:W-:Y:S01]  /*202c0*/  @!PT LDS RZ, [RZ] ;  /* 0x00000000fffff984 */ /* 0x000fe20000000800 */
[----:B------:R-:W-:Y:S01]  /*202d0*/  @!PT LDS RZ, [RZ] ;  /* 0x00000000fffff984 */ /* 0x000fe20000000800 */
[----:B------:R2:W-:Y:S01]  /*202e0*/  @P3 LDGSTS.E.BYPASS.LTC128B.128 [R243+0xa000], desc[UR4][R6.64+0x80] ;  /* 0x0a00008006f33fae */ /* 0x0005e2000b901d44 */
[----:B------:R-:W-:-:S02]  /*202f0*/  @!P6 R2UR UR4, R196 ;  /* 0x00000000c404e2ca */ /* 0x000fc400000e0000 */
[C---:B------:R-:W-:Y:S01]  /*20300*/  @!P6 R2UR UR5, R197.reuse ;  /* 0x00000000c505e2ca */ /* 0x040fe200000e0000 */
[----:B------:R1:W-:Y:S01]  /*20310*/  @!P3 STS.128 [R243+0xa000], RZ ;  /* 0x00a000fff300b388 */ /* 0x0003e20000000c00 */
[----:B------:R-:W-:Y:S01]  /*20320*/  @!P6 LEA R250, P4, R10, R237, 0x1 ;  /* 0x000000ed0afae211 */ /* 0x000fe200078808ff */
[----:B------:R-:W-:Y:S01]  /*20330*/  IMAD.MOV.U32 R237, RZ, RZ, R24 ;  /* 0x000000ffffed7224 */ /* 0x000fe200078e0018 */
[----:B------:R-:W-:Y:S02]  /*20340*/  @P1 R2UR UR14, R196 ;  /* 0x00000000c40e12ca */ /* 0x000fe400000e0000 */
[----:B------:R-:W-:Y:S01]  /*20350*/  @!P6 LEA.HI.X R251, R10, R236, R8, 0x1, P4 ;  /* 0x000000ec0afbe211 */ /* 0x000fe200020f0c08 */
[----:B------:R-:W-:Y:S01]  /*20360*/  IMAD.MOV.U32 R236, RZ, RZ, R25 ;  /* 0x000000ffffec7224 */ /* 0x000fe200078e0019 */
[----:B------:R-:W-:Y:S02]  /*20370*/  @P1 R2UR UR15, R197 ;  /* 0x00000000c50f12ca */ /* 0x000fe400000e0000 */
[----:B------:R-:W-:-:S02]  /*20380*/  @P1 R2UR UR16, R196 ;  /* 0x00000000c41012ca */ /* 0x000fc400000e0000 */
[----:B------:R-:W-:Y:S01]  /*20390*/  @P1 R2UR UR17, R197 ;  /* 0x00000000c51112ca */ /* 0x000fe200000e0000 */
        /* <DEDUP_REMOVED lines=39> */
[----:B------:R-:W-:-:S02]  /*20610*/  @!P6 R2UR UR14, R196 ;  /* 0x00000000c40ee2ca */ /* 0x000fc400000e0000 */
        /* <DEDUP_REMOVED lines=14> */
[C---:B------:R-:W-:Y:S01]  /*20700*/  @P2 R2UR UR11, R197.reuse ;  /* 0x00000000c50b22ca */ /* 0x040fe200000e0000 */
[----:B------:R1:W-:Y:S04]  /*20710*/  @!P3 STS.128 [R243+0xb000], RZ ;  /* 0x00b000fff300b388 */ /* 0x0003e80000000c00 */
[----:B------:R-:W-:Y:S01]  /*20720*/  @!PT LDS RZ, [RZ] ;  /* 0x00000000fffff984 */ /* 0x000fe20000000800 */
[----:B------:R-:W-:Y:S01]  /*20730*/  @!PT LDS RZ, [RZ] ;  /* 0x00000000fffff984 */ /* 0x000fe20000000800 */
[----:B------:R-:W-:Y:S01]  /*20740*/  @!PT LDS RZ, [RZ] ;  /* 0x00000000fffff984 */ /* 0x000fe20000000800 */
[----:B------:R1:W-:Y:S01]  /*20750*/  @P2 LDGSTS.E.BYPASS.LTC128B.128 [R243+0xd000], desc[UR4][R30.64+0x100] ;  /* 0x0d0001001ef32fae */ /* 0x0003e2000b901d44 */
[----:B------:R-:W-:Y:S02]  /*20760*/  @P1 R2UR UR4, R196 ;  /* 0x00000000c40412ca */ /* 0x000fe400000e0000 */
        /* <DEDUP_REMOVED lines=28> */
.L_x_4556:
[----:B------:R-:W-:Y:S05]  /*20930*/  BSYNC B1 ;  /* 0x0000000000017941 */ /* 0x000fea0003800000 */
.L_x_4555:
[----:B------:R-:W-:Y:S01]  /*20940*/  R2UR UR4, R196 ;  /* 0x00000000c40472ca */ /* 0x000fe200000e0000 */
[----:B-1----:R-:W-:Y:S01]  /*20950*/  LDSM.16.MT88.4 R12, [R230+0x10000] ;  /* 0x01000000e60c783b */ /* 0x002fe20000004200 */
[----:B------:R-:W-:Y:S02]  /*20960*/  R2UR UR5, R197 ;  /* 0x00000000c50572ca */ /* 0x000fe400000e0000 */
[----:B------:R-:W-:Y:S01]  /*20970*/  FMNMX.FTZ R7, R165, R4, !PT ;  /* 0x00000004a5077209 */ /* 0x000fe20007810000 */
[----:B------:R-:W-:Y:S01]  /*20980*/  LDSM.16.MT88.4 R20, [R228+0x16000] ;  /* 0x01600000e414783b */ /* 0x000fe20000004200 */
[----:B------:R-:W-:-:S03]  /*20990*/  FMNMX.FTZ R6, R164, R0, !PT ;  /* 0x00000000a4067209 */ /* 0x000fc60007810000 */
[----:B------:R-:W-:Y:S06]  /*209a0*/  LDSM.16.MT88.4 R24, [R228+0x12800] ;  /* 0x01280000e418783b */ /* 0x000fec0000004200 */
[----:B------:R-:W2:Y:S01]  /*209b0*/  LD.E R31, desc[UR4][R198.64+0xdc] ;  /* 0x0000dc04c61f7980 */ /* 0x000ea2000c101900 */
        /* <DEDUP_REMOVED lines=48> */
[----:B------:R-:W-:Y:S01]  /*20cc0*/  FFMA.FTZ R166, R4, R31, -R174 ;  /* 0x0000001f04a67223 */ /* 0x000fe200000108ae */
[----:B------:R-:W-:-:S02]  /*20cd0*/  FSEL R4, R168, RZ, P1 ;  /* 0x000000ffa8047208 */ /* 0x000fc40000800000 */
[-C--:B------:R-:W-:Y:S01]  /*20ce0*/  FFMA.FTZ R32, R0, R31.reuse, -R30 ;  /* 0x0000001f00207223 */ /* 0x080fe2000001081e */
        /* <DEDUP_REMOVED lines=9> */
[----:B------:R-:W2:Y:S01]  /*20d80*/  LDSM.16.MT88.4 R8, [R229+0x10000] ;  /* 0x01000000e508783b */ /* 0x000ea20000004200 */
[-C--:B-1----:R-:W-:Y:S01]  /*20d90*/  FMUL.FTZ R162, R162, R164.reuse ;  /* 0x000000a4a2a27220 */ /* 0x082fe20000410000 */
[-C--:B------:R-:W-:Y:S01]  /*20da0*/  FMUL.FTZ R163, R163, R164.reuse ;  /* 0x000000a4a3a37220 */ /* 0x080fe20000410000 */
[-C--:B------:R-:W-:Y:S01]  /*20db0*/  FMUL.FTZ R158, R158, R164.reuse ;  /* 0x000000a49e9e7220 */ /* 0x080fe20000410000 */
[----:B------:R-:W1:Y:S01]  /*20dc0*/  LDSM.16.MT88.4 R16, [R228+0x10000] ;  /* 0x01000000e410783b */ /* 0x000e620000004200 */
        /* <DEDUP_REMOVED lines=57> */
[----:B------:R-:W-:Y:S01]  /*21160*/  FMUL.FTZ R131, R131, R164 ;  /* 0x000000a483837220 */ /* 0x000fe20000410000 */
[----:B------:R4:W5:Y:S01]  /*21170*/  MUFU.EX2 R169, R4 ;  /* 0x0000000400a97308 */ /* 0x0009620000000800 */
[-CC-:B------:R-:W-:Y:S01]  /*21180*/  FFMA.FTZ R177, R195, R31.reuse, -R174.reuse ;  /* 0x0000001fc3b17223 */ /* 0x180fe200000108ae */
[-CC-:B------:R-:W-:Y:S01]  /*21190*/  FFMA.FTZ R178, R178, R31.reuse, -R174.reuse ;  /* 0x0000001fb2b27223 */ /* 0x180fe200000108ae */
[-CC-:B------:R-:W-:Y:S01]  /*211a0*/  FFMA.FTZ R179, R179, R31.reuse, -R174.reuse ;  /* 0x0000001fb3b37223 */ /* 0x180fe200000108ae */
[-C--:B------:R-:W-:Y:S01]  /*211b0*/  FFMA.FTZ R180, R180, R31.reuse, -R174 ;  /* 0x0000001fb4b47223 */ /* 0x080fe200000108ae */
[-CC-:B------:R-:W-:Y:S01]  /*211c0*/  FFMA.FTZ R181, R181, R31.reuse, -R30.reuse ;  /* 0x0000001fb5b57223 */ /* 0x180fe2000001081e */
[-CC-:B------:R-:W-:Y:S01]  /*211d0*/  FFMA.FTZ R183, R183, R31.reuse, -R30.reuse ;  /* 0x0000001fb7b77223 */ /* 0x180fe2000001081e */
[-CC-:B------:R-:W-:Y:S01]  /*211e0*/  FFMA.FTZ R182, R182, R31.reuse, -R30.reuse ;  /* 0x0000001fb6b67223 */ /* 0x180fe2000001081e */
[----:B------:R-:W-:Y:S01]  /*211f0*/  FFMA.FTZ R184, R184, R31, -R30 ;  /* 0x0000001fb8b87223 */ /* 0x000fe2000001081e */
[----:B---3--:R-:W-:Y:S01]  /*21200*/  F2FP.BF16.F32.PACK_AB R7, R165, R0 ;  /* 0x00000000a507723e */ /* 0x008fe200000010ff */
[----:B------:R-:W3:Y:S01]  /*21210*/  MUFU.EX2 R177, R177 ;  /* 0x000000b100b17308 */ /* 0x000ee20000000800 */
[-C--:B------:R-:W-:Y:S01]  /*21220*/  FMUL.FTZ R134, R134, R164.reuse ;  /* 0x000000a486867220 */ /* 0x080fe20000410000 */
[-C--:B------:R-:W-:Y:S01]  /*21230*/  FMUL.FTZ R135, R135, R164.reuse ;  /* 0x000000a487877220 */ /* 0x080fe20000410000 */
[-C--:B------:R-:W-:Y:S01]  /*21240*/  FMUL.FTZ R138, R138, R164.reuse ;  /* 0x000000a48a8a7220 */ /* 0x080fe20000410000 */
        /* <DEDUP_REMOVED lines=93> */
[----:B------:R-:W-:Y:S01]  /*21820*/  FMUL.FTZ R145, R145, R169 ;  /* 0x000000a991917220 */ /* 0x000fe20000410000 */
[-C--:B------:R-:W-:Y:S01]  /*21830*/  FMUL.FTZ R146, R146, R164.reuse ;  /* 0x000000a492927220 */ /* 0x080fe20000410000 */
[-C--:B------:R-:W-:Y:S01]  /*21840*/  FMUL.FTZ R147, R147, R164.reuse ;  /* 0x000000a493937220 */ /* 0x080fe20000410000 */
[C---:B------:R-:W-:Y:S01]  /*21850*/  HMMA.16816.F32.BF16 R140, R4.reuse, R20, R140 ;  /* 0x00000014048c723c */ /* 0x040fe2000004188c */
[-CC-:B------:R-:W-:Y:S01]  /*21860*/  FFMA.FTZ R191, R191, R31.reuse, -R174.reuse ;  /* 0x0000001fbfbf7223 */ /* 0x180fe200000108ae */
[-CC-:B------:R-:W-:Y:S01]  /*21870*/  FFMA.FTZ R193, R193, R31.reuse, -R174.reuse ;  /* 0x0000001fc1c17223 */ /* 0x180fe200000108ae */
[-CC-:B------:R-:W-:Y:S01]  /*21880*/  FFMA.FTZ R194, R194, R31.reuse, -R174.reuse ;  /* 0x0000001fc2c27223 */ /* 0x180fe200000108ae */
[----:B------:R-:W5:Y:S01]  /*21890*/  MUFU.EX2 R183, R183 ;  /* 0x000000b700b77308 */ /* 0x000f620000000800 */
[-C--:B------:R-:W-:Y:S01]  /*218a0*/  FFMA.FTZ R192, R192, R31.reuse, -R174 ;  /* 0x0000001fc0c07223 */ /* 0x080fe200000108ae */
[C---:B------:R-:W-:Y:S01]  /*218b0*/  HMMA.16816.F32.BF16 R152, R4.reuse, R22, R152 ;  /* 0x000000160498723c */ /* 0x040fe20000041898 */
[----:B------:R-:W-:Y:S01]  /*218c0*/  LDSM.16.MT88.4 R20, [R228+0x10800] ;  /* 0x01080000e414783b */ /* 0x000fe20000004200 */
[-CC-:B------:R-:W-:Y:S01]  /*218d0*/  FFMA.FTZ R185, R185, R31.reuse, -R30.reuse ;  /* 0x0000001fb9b97223 */ /* 0x180fe2000001081e */
[-CC-:B------:R-:W-:Y:S01]  /*218e0*/  FFMA.FTZ R190, R190, R31.reuse, -R30.reuse ;  /* 0x0000001fbebe7223 */ /* 0x180fe2000001081e */
[-CC-:B------:R-:W-:Y:S01]  /*218f0*/  FFMA.FTZ R187, R187, R31.reuse, -R30.reuse ;  /* 0x0000001fbbbb7223 */ /* 0x180fe2000001081e */
[-C--:B------:R-:W-:Y:S01]  /*21900*/  FFMA.FTZ R186, R186, R31.reuse, -R30 ;  /* 0x0000001fbaba7223 */ /* 0x080fe2000001081e */
[C---:B----4-:R-:W-:Y:S01]  /*21910*/  HMMA.16816.F32.BF16 R76, R4.reuse, R12, R76 ;  /* 0x0000000c044c723c */ /* 0x050fe2000004184c */
[----:B------:R-:W-:Y:S01]  /*21920*/  MUFU.EX2 R182, R182 ;  /* 0x000000b600b67308 */ /* 0x000fe20000000800 */
[-CC-:B------:R-:W-:Y:S01]  /*21930*/  FFMA.FTZ R176, R176, R31.reuse, -R174.reuse ;  /* 0x0000001fb0b07223 */ /* 0x180fe200000108ae */
[-CC-:B------:R-:W-:Y:S01]  /*21940*/  FFMA.FTZ R175, R175, R31.reuse, -R174.reuse ;  /* 0x0000001fafaf7223 */ /* 0x180fe200000108ae */
[-CC-:B------:R-:W-:Y:S01]  /*21950*/  FFMA.FTZ R173, R173, R31.reuse, -R174.reuse ;  /* 0x0000001fadad7223 */ /* 0x180fe200000108ae */
[-C--:B------:R-:W-:Y:S01]  /*21960*/  FFMA.FTZ R172, R172, R31.reuse, -R174 ;  /* 0x0000001facac7223 */ /* 0x080fe200000108ae */
[C---:B------:R-:W-:Y:S01]  /*21970*/  HMMA.16816.F32.BF16 R80, R4.reuse, R14, R80 ;  /* 0x0000000e0450723c */ /* 0x040fe20000041850 */
[----:B------:R-:W4:Y:S01]  /*21980*/  LDSM.16.MT88.4 R12, [R229+0x14000] ;  /* 0x01400000e50c783b */ /* 0x000f220000004200 */
[-CC-:B------:R-:W-:Y:S01]  /*21990*/  FFMA.FTZ R171, R171, R31.reuse, -R30.reuse ;  /* 0x0000001fabab7223 */ /* 0x180fe2000001081e */
[----:B------:R-:W4:Y:S01]  /*219a0*/  MUFU.EX2 R184, R184 ;  /* 0x000000b800b87308 */ /* 0x000f220000000800 */
[-CC-:B------:R-:W-:Y:S01]  /*219b0*/  FFMA.FTZ R170, R170, R31.reuse, -R30.reuse ;  /* 0x0000001faaaa7223 */ /* 0x180fe2000001081e */
[-CC-:B------:R-:W-:Y:S01]  /*219c0*/  FFMA.FTZ R174, R28, R31.reuse, -R30.reuse ;  /* 0x0000001f1cae7223 */ /* 0x180fe2000001081e */
[C---:B--2---:R-:W-:Y:S01]  /*219d0*/  HMMA.16816.F32.BF16 R84, R4.reuse, R8, R84 ;  /* 0x000000080454723c */ /* 0x044fe20000041854 */
[----:B------:R-:W-:Y:S01]  /*219e0*/  FFMA.FTZ R195, R29, R31, -R30 ;  /* 0x0000001f1dc37223 */ /* 0x000fe2000001081e */
[----:B------:R-:W-:Y:S01]  /*219f0*/  FFMA.FTZ R166, R249, R169, R166 ;  /* 0x000000a9f9a67223 */ /* 0x000fe200000100a6 */
[----:B------:R-:W-:Y:S01]  /*21a00*/  LDSM.16.MT88.4 R28, [R228+0x13800] ;  /* 0x01380000e41c783b */ /* 0x000fe20000004200 */
[----:B------:R-:W-:Y:S01]  /*21a10*/  FFMA.FTZ R32, R248, R164, R32 ;  /* 0x000000a4f8207223 */ /* 0x000fe20000010020 */
[----:B------:R-:W2:Y:S01]  /*21a20*/  MUFU.EX2 R191, R191 ;  /* 0x000000bf00bf7308 */ /* 0x000ea20000000800 */
[----:B------:R-:W-:Y:S01]  /*21a30*/  HMMA.16816.F32.BF16 R88, R4, R10, R88 ;  /* 0x0000000a0458723c */ /* 0x000fe20000041858 */
[----:B------:R-:W2:Y:S01]  /*21a40*/  LDSM.16.MT88.4 R8, [R228+0x14000] ;  /* 0x01400000e408783b */ /* 0x000ea20000004200 */
[----:B------:R-:W-:Y:S01]  /*21a50*/  FADD.FTZ R166, R35, R166 ;  /* 0x000000a623a67221 */ /* 0x000fe20000010000 */
[----:B------:R-:W-:Y:S01]  /*21a60*/  FADD.FTZ R32, R2, R32 ;  /* 0x0000002002207221 */ /* 0x000fe20000010000 */
[----:B------:R-:W-:-:S02]  /*21a70*/  MOV R164, R167 ;  /* 0x000000a700a47202 */ /* 0x000fc40000000f00 */
[----:B-1----:R-:W-:Y:S01]  /*21a80*/  HMMA.16816.F32.BF16 R92, R4, R16, R92 ;  /* 0x00000010045c723c */ /* 0x002fe2000004185c */
[----:B------:R-:W-:Y:S01]  /*21a90*/  MUFU.EX2 R193, R193 ;  /* 0x000000c100c17308 */ /* 0x000fe20000000800 */
[----:B------:R-:W-:Y:S01]  /*21aa0*/  FADD.FTZ R166, R34, R166 ;  /* 0x000000a622a67221 */ /* 0x000fe20000010000 */
[----:B------:R-:W-:-:S03]  /*21ab0*/  FADD.FTZ R32, R0, R32 ;  /* 0x0000002000207221 */ /* 0x000fc60000010000 */
[----:B------:R-:W-:Y:S01]  /*21ac0*/  HMMA.16816.F32.BF16 R96, R4, R18, R96 ;  /* 0x000000120460723c */ /* 0x000fe20000041860 */
[----:B------:R-:W1:Y:S01]  /*21ad0*/  LDSM.16.MT88.4 R16, [R227+0x14000] ;  /* 0x01400000e310783b */ /* 0x000e620000004200 */
[----:B------:R-:W-:Y:S01]  /*21ae0*/  FADD.FTZ R166, R33, R166 ;  /* 0x000000a621a67221 */ /* 0x000fe20000010000 */
[----:B------:R-:W-:Y:S01]  /*21af0*/  MUFU.EX2 R194, R194 ;  /* 0x000000c200c27308 */ /* 0x000fe20000000800 */
[----:B------:R-:W-:Y:S01]  /*21b00*/  FADD.FTZ R32, R165, R32 ;  /* 0x00000020a5207221 */ /* 0x000fe20000010000 */
[----:B------:R-:W-:Y:S01]  /*21b10*/  MOV R165, R168 ;  /* 0x000000a800a57202 */ /* 0x000fe20000000f00 */
[----:B---3--:R-:W-:Y:S02]  /*21b20*/  FADD.FTZ R166, R177, R166 ;  /* 0x000000a6b1a67221 */ /* 0x008fe40000010000 */
[----:B-----5:R-:W-:-:S03]  /*21b30*/  FADD.FTZ R32, R181, R32 ;  /* 0x00000020b5207221 */ /* 0x020fc60000010000 */
[----:B------:R-:W-:Y:S01]  /*21b40*/  MUFU.EX2 R192, R192 ;  /* 0x000000c000c07308 */ /* 0x000fe20000000800 */
[C---:B----4-:R-:W-:Y:S07]  /*21b50*/  HMMA.16816.F32.BF16 R100, R4.reuse, R12, R100 ;  /* 0x0000000c0464723c */ /* 0x050fee0000041864 */
[----:B------:R-:W3:Y:S01]  /*21b60*/  MUFU.EX2 R185, R185 ;  /* 0x000000b900b97308 */ /* 0x000ee20000000800 */
[C---:B------:R-:W-:Y:S01]  /*21b70*/  HMMA.16816.F32.BF16 R104, R4.reuse, R14, R104 ;  /* 0x0000000e0468723c */ /* 0x040fe20000041868 */
[----:B------:R-:W4:Y:S06]  /*21b80*/  LDSM.16.MT88.4 R12, [R230+0x16000] ;  /* 0x01600000e60c783b */ /* 0x000f2c0000004200 */
[----:B------:R-:W5:Y:S01]  /*21b90*/  MUFU.EX2 R190, R190 ;  /* 0x000000be00be7308 */ /* 0x000f620000000800 */
[C---:B--2---:R-:W-:Y:S06]  /*21ba0*/  HMMA.16816.F32.BF16 R108, R4.reuse, R8, R108 ;  /* 0x00000008046c723c */ /* 0x044fec000004186c */
[C---:B------:R-:W-:Y:S01]  /*21bb0*/  HMMA.16816.F32.BF16 R112, R4.reuse, R10, R112 ;  /* 0x0000000a0470723c */ /* 0x040fe20000041870 */
[----:B------:R-:W2:Y:S01]  /*21bc0*/  LDSM.16.MT88.4 R8, [R229+0x16000] ;  /* 0x01600000e508783b */ /* 0x000ea20000004200 */
[----:B------:R-:W-:Y:S04]  /*21bd0*/  MUFU.EX2 R187, R187 ;  /* 0x000000bb00bb7308 */ /* 0x000fe80000000800 */
[C---:B-1----:R-:W-:Y:S04]  /*21be0*/  HMMA.16816.F32.BF16 R116, R4.reuse, R16, R116 ;  /* 0x000000100474723c */ /* 0x042fe80000041874 */
[----:B------:R-:W1:Y:S02]  /*21bf0*/  MUFU.EX2 R186, R186 ;  /* 0x000000ba00ba7308 */ /* 0x000e640000000800 */
[C---:B------:R-:W-:Y:S01]  /*21c00*/  HMMA.16816.F32.BF16 R120, R4.reuse, R18, R120 ;  /* 0x000000120478723c */ /* 0x040fe20000041878 */
[----:B------:R-:W3:Y:S05]  /*21c10*/  LDSM.16.MT88.4 R16, [R227+0x16000] ;  /* 0x01600000e310783b */ /* 0x000eea0000004200 */
[----:B------:R-:W1:Y:S08]  /*21c20*/  MUFU.EX2 R176, R176 ;  /* 0x000000b000b07308 */ /* 0x000e700000000800 */
[----:B------:R-:W-:Y:S01]  /*21c30*/  MUFU.EX2 R175, R175 ;  /* 0x000000af00af7308 */ /* 0x000fe20000000800 */
[C---:B----4-:R-:W-:Y:S07]  /*21c40*/  HMMA.16816.F32.BF16 R124, R4.reuse, R12, R124 ;  /* 0x0000000c047c723c */ /* 0x050fee000004187c */
[----:B------:R-:W-:Y:S01]  /*21c50*/  MUFU.EX2 R173, R173 ;  /* 0x000000ad00ad7308 */ /* 0x000fe20000000800 */
[C---:B------:R-:W-:Y:S01]  /*21c60*/  HMMA.16816.F32.BF16 R128, R4.reuse, R14, R128 ;  /* 0x0000000e0480723c */ /* 0x040fe20000041880 */
[----:B------:R-:W4:Y:S05]  /*21c70*/  LDSM.16.MT88.4 R12, [R230+0x10800] ;  /* 0x01080000e60c783b */ /* 0x000f2a0000004200 */
[C---:B--2---:R-:W-:Y:S01]  /*21c80*/  HMMA.16816.F32.BF16 R132, R4.reuse, R8, R132 ;  /* 0x000000080484723c */ /* 0x044fe20000041884 */
[----:B------:R-:W-:Y:S05]  /*21c90*/  MUFU.EX2 R172, R172 ;  /* 0x000000ac00ac7308 */ /* 0x000fea0000000800 */
[C---:B------:R-:W-:Y:S01]  /*21ca0*/  HMMA.16816.F32.BF16 R136, R4.reuse, R10, R136 ;  /* 0x0000000a0488723c */ /* 0x040fe20000041888 */
[----:B------:R-:W2:Y:S02]  /*21cb0*/  LDSM.16.MT88.4 R8, [R229+0x10800] ;  /* 0x01080000e508783b */ /* 0x000ea40000004200 */
[----:B------:R-:W1:Y:S03]  /*21cc0*/  MUFU.EX2 R171, R171 ;  /* 0x000000ab00ab7308 */ /* 0x000e660000000800 */
[C---:B---3--:R-:W-:Y:S05]  /*21cd0*/  HMMA.16816.F32.BF16 R148, R4.reuse, R16, R148 ;  /* 0x000000100494723c */ /* 0x048fea0000041894 */
[----:B------:R-:W3:Y:S01]  /*21ce0*/  MUFU.EX2 R170, R170 ;  /* 0x000000aa00aa7308 */ /* 0x000ee20000000800 */
[----:B------:R-:W-:Y:S01]  /*21cf0*/  HMMA.16816.F32.BF16 R144, R4, R18, R144 ;  /* 0x000000120490723c */ /* 0x000fe20000041890 */
[----:B------:R-:W5:Y:S06]  /*21d00*/  LDSM.16.MT88.4 R16, [R227+0x10800] ;  /* 0x01080000e310783b */ /* 0x000f6c0000004200 */
[C---:B------:R-:W-:Y:S01]  /*21d10*/  F2FP.BF16.F32.PACK_AB R4, R178.reuse, R177 ;  /* 0x000000b1b204723e */ /* 0x040fe200000010ff */
[----:B------:R-:W3:Y:S01]  /*21d20*/  MUFU.EX2 R174, R174 ;  /* 0x000000ae00ae7308 */ /* 0x000ee20000000800 */
[C---:B------:R-:W-:Y:S01]  /*21d30*/  F2FP.BF16.F32.PACK_AB R5, R183.reuse, R181 ;  /* 0x000000b5b705723e */ /* 0x040fe200000010ff */
[----:B------:R-:W-:Y:S01]  /*21d40*/  FADD.FTZ R178, R178, R166 ;  /* 0x000000a6b2b27221 */ /* 0x000fe20000010000 */
[----:B------:R-:W-:Y:S01]  /*21d50*/  F2FP.BF16.F32.PACK_AB R6, R180, R179 ;  /* 0x000000b3b406723e */ /* 0x000fe200000010ff */
[----:B------:R-:W-:Y:S01]  /*21d60*/  FADD.FTZ R183, R183, R32 ;  /* 0x00000020b7b77221 */ /* 0x000fe20000010000 */
[----:B------:R-:W-:Y:S01]  /*21d70*/  F2FP.BF16.F32.PACK_AB R7, R184, R182 ;  /* 0x000000b6b807723e */ /* 0x000fe200000010ff */
[----:B------:R-:W-:-:S02]  /*21d80*/  FADD.FTZ R178, R179, R178 ;  /* 0x000000b2b3b27221 */ /* 0x000fc40000010000 */
[----:B------:R-:W3:Y:S01]  /*21d90*/  MUFU.EX2 R195, R195 ;  /* 0x000000c300c37308 */ /* 0x000ee20000000800 */
[----:B------:R-:W-:Y:S01]  /*21da0*/  FADD.FTZ R183, R182, R183 ;  /* 0x000000b7b6b77221 */ /* 0x000fe20000010000 */
[----:B------:R-:W-:Y:S02]  /*21db0*/  FADD.FTZ R180, R180, R178 ;  /* 0x000000b2b4b47221 */ /* 0x000fe40000010000 */
        /* <DEDUP_REMOVED lines=49> */
[----:B------:R-:W-:Y:S01]  /*220d0*/  HMMA.16816.F32.BF16 R144, R4, R18, R144 ;  /* 0x000000120490723c */ /* 0x000fe20000041890 */
[----:B------:R-:W5:Y:S06]  /*220e0*/  LDSM.16.MT88.4 R16, [R227+0x11000] ;  /* 0x01100000e310783b */ /* 0x000f6c0000004200 */
[C---:B------:R-:W-:Y:S01]  /*220f0*/  F2FP.BF16.F32.PACK_AB R4, R193.reuse, R191 ;  /* 0x000000bfc104723e */ /* 0x040fe200000010ff */
[----:B------:R-:W-:Y:S01]  /*22100*/  FADD.FTZ R193, R193, R180 ;  /* 0x000000b4c1c17221 */ /* 0x000fe20000010000 */
[C---:B------:R-:W-:Y:S01]  /*22110*/  F2FP.BF16.F32.PACK_AB R5, R190.reuse, R185 ;  /* 0x000000b9be05723e */ /* 0x040fe200000010ff */
[----:B------:R-:W-:Y:S01]  /*22120*/  FADD.FTZ R190, R190, R184 ;  /* 0x000000b8bebe7221 */ /* 0x000fe20000010000 */
[----:B------:R-:W-:Y:S01]  /*22130*/  F2FP.BF16.F32.PACK_AB R6, R192, R194 ;  /* 0x000000c2c006723e */ /* 0x000fe200000010ff */
[----:B------:R-:W-:Y:S01]  /*22140*/  FADD.FTZ R193, R194, R193 ;  /* 0x000000c1c2c17221 */ /* 0x000fe20000010000 */
[----:B-1----:R-:W-:Y:S01]  /*22150*/  F2FP.BF16.F32.PACK_AB R7, R186, R187 ;  /* 0x000000bbba07723e */ /* 0x002fe200000010ff */
        /* <DEDUP_REMOVED lines=106> */
.L_x_4551:
[----:B------:R-:W-:Y:S05]  /*22800*/  @!P5 BRA `(.L_x_4560) ;  /* 0x0000004c001cd947 */ /* 0x000fea0003800000 */
[----:B------:R-:W-:Y:S02]  /*22810*/  MOV R2, R164 ;  /* 0x000000a400027202 */ /* 0x000fe40000000f00 */
[----:B------:R-:W-:-:S07]  /*22820*/  MOV R0, R165 ;  /* 0x000000a500007202 */ /* 0x000fce0000000f00 */
.L_x_4569:
        /* <DEDUP_REMOVED lines=81> */
.L_x_4562:
[----:B-1----:R-:W-:Y:S02]  /*22d40*/  R2UR UR4, R164 ;  /* 0x00000000a40472ca */ /* 0x002fe400000e0000 */
[----:B------:R-:W-:Y:S11]  /*22d50*/  R2UR UR5, R165 ;  /* 0x00000000a50572ca */ /* 0x000ff600000e0000 */
[----:B------:R-:W-:Y:S02]  /*22d60*/  @!UPT UIADD3 URZ, URZ, URZ, URZ ;  /* 0x0000003f3f3ff290 */ /* 0x000fe4000fffe03f */
[----:B--2---:R-:W2:Y:S02]  /*22d70*/  LD.E R8, desc[UR4][R166.64+0x40] ;  /* 0x00004004a6087980 */ /* 0x004ea4000c101900 */
[----:B--2---:R-:W-:Y:S05]  /*22d80*/  IMAD.U32 R8, R8, -0x40, RZ ;  /* 0xffffffc008087824 */ /* 0x004fea00078e00ff */
[----:B------:R-:W-:Y:S02]  /*22d90*/  SHF.R.S32.HI R5, RZ, 0x1f, R8 ;  /* 0x0000001fff057819 */ /* 0x000fe40000011408 */
.L_x_4563:
[----:B------:R-:W-:Y:S05]  /*22da0*/  BSYNC B0 ;  /* 0x0000000000007941 */ /* 0x000fea0003800000 */
.L_x_4561:
        /* <DEDUP_REMOVED lines=105> */
[----:B------:R-:W-:Y:S01]  /*23440*/  ISETP.GT.AND P0, PT, R246, R235, PT ;  /* 0x000000ebf600720c */ /* 0x000fe20003f04270 */
        /* <DEDUP_REMOVED lines=235> */
[C---:B--2---:R-:W-:Y:S06]  /*24300*/  HMMA.16816.F32.BF16 R4, R172.reuse, R176, R4 ;  /* 0x000000b0ac04723c */ /* 0x044fec0000041804 */
[C---:B------:R-:W-:Y:S06]  /*24310*/  HMMA.16816.F32.BF16 R8, R172.reuse, R178, R8 ;  /* 0x000000b2ac08723c */ /* 0x040fec0000041808 */
[C---:B-----5:R-:W-:Y:S06]  /*24320*/  HMMA.16816.F32.BF16 R12, R172.reuse, R180, R12 ;  /* 0x000000b4ac0c723c */ /* 0x060fec000004180c */
[C---:B------:R-:W-:Y:S06]  /*24330*/  HMMA.16816.F32.BF16 R16, R172.reuse, R182, R16 ;  /* 0x000000b6ac10723c */ /* 0x040fec0000041810 */
[C---:B------:R-:W-:Y:S06]  /*24340*/  HMMA.16816.F32.BF16 R20, R172.reuse, R188, R20 ;  /* 0x000000bcac14723c */ /* 0x040fec0000041814 */
[C---:B------:R-:W-:Y:S05]  /*24350*/  HMMA.16816.F32.BF16 R24, R172.reuse, R190, R24 ;  /* 0x000000beac18723c */ /* 0x040fea0000041818 */
[----:B------:R-:W-:Y:S01]  /*24360*/  IMAD.MOV.U32 R189, RZ, RZ, R250 ;  /* 0x000000ffffbd7224 */ /* 0x000fe200078e00fa */
[C---:B---3--:R-:W-:Y:S05]  /*24370*/  HMMA.16816.F32.BF16 R28, R172.reuse, R200, R28 ;  /* 0x000000c8ac1c723c */ /* 0x048fea000004181c */
        /* <DEDUP_REMOVED lines=81> */
.L_x_4567:
[----:B------:R-:W-:Y:S02]  /*24890*/  R2UR UR4, R164 ;  /* 0x00000000a40472ca */ /* 0x000fe400000e0000 */
[----:B------:R-:W-:Y:S11]  /*248a0*/  R2UR UR5, R165 ;  /* 0x00000000a50572ca */ /* 0x000ff600000e0000 */
[----:B------:R-:W-:Y:S02]  /*248b0*/  @!UPT UIADD3 URZ, URZ, URZ, URZ ;  /* 0x0000003f3f3ff290 */ /* 0x000fe4000fffe03f */
[----:B------:R-:W2:Y:S02]  /*248c0*/  LD.E R176, desc[UR4][R166.64+0x38] ;  /* 0x00003804a6b07980 */ /* 0x000ea4000c101900 */
[----:B--2---:R-:W-:Y:S05]  /*248d0*/  IMAD.U32 R176, R176, -0x40, RZ ;  /* 0xffffffc0b0b07824 */ /* 0x004fea00078e00ff */
[----:B------:R-:W-:Y:S02]  /*248e0*/  SHF.R.S32.HI R169, RZ, 0x1f, R176 ;  /* 0x0000001fffa97819 */ /* 0x000fe400000114b0 */
.L_x_4568:
[----:B------:R-:W-:Y:S05]  /*248f0*/  BSYNC B0 ;  /* 0x0000000000007941 */ /* 0x000fea0003800000 */
.L_x_4566:
        /* <DEDUP_REMOVED lines=135> */
.L_x_4565:
[----:B------:R-:W-:Y:S05]  /*25170*/  BSYNC B1 ;  /* 0x0000000000017941 */ /* 0x000fea0003800000 */
.L_x_4564:
[----:B------:R-:W-:Y:S01]  /*25180*/  R2UR UR4, R164 ;  /* 0x00000000a40472ca */ /* 0x000fe200000e0000 */
[----:B-1----:R-:W-:Y:S01]  /*25190*/  LDSM.16.MT88.4 R172, [R229+0x10000] ;  /* 0x01000000e5ac783b */ /* 0x002fe20000004200 */
[----:B------:R-:W-:Y:S01]  /*251a0*/  R2UR UR5, R165 ;  /* 0x00000000a50572ca */ /* 0x000fe200000e0000 */
[----:B------:R-:W1:Y:S06]  /*251b0*/  S2R R164, SR_TID.X ;  /* 0x0000000000a47919 */ /* 0x000e6c0000002100 */
[----:B------:R-:W-:Y:S08]  /*251c0*/  LDSM.16.MT88.4 R176, [R228+0x10000] ;  /* 0x01000000e4b0783b */ /* 0x000ff00000004200 */
[----:B------:R2:W3:Y:S04]  /*251d0*/  LD.E R166, desc[UR4][R166.64+0xdc] ;  /* 0x0000dc04a6a67980 */ /* 0x0004e8000c101900 */
[----:B------:R-:W-:Y:S08]  /*251e0*/  LDSM.16.MT88.4 R180, [R228+0x10800] ;  /* 0x01080000e4b4783b */ /* 0x000ff00000004200 */
[----:B------:R-:W-:Y:S01]  /*251f0*/  LDSM.16.MT88.4 R184, [R229+0x14800] ;  /* 0x01480000e5b8783b */ /* 0x000fe20000004200 */
[----:B-1----:R-:W-:Y:S04]  /*25200*/  SHF.L.U32 R164, R164, 0x1, RZ ;  /* 0x00000001a4a47819 */ /* 0x002fe800000006ff */
[----:B------:R-:W-:Y:S04]  /*25210*/  LOP3.LUT R164, R164, 0x6, RZ, 0xc0, !PT ;  /* 0x00000006a4a47812 */ /* 0x000fe800078ec0ff */
[----:B------:R-:W-:Y:S04]  /*25220*/  LEA R164, R246, R164, 0x6 ;  /* 0x000000a4f6a47211 */ /* 0x000fe800078e30ff */
[C---:B--2---:R-:W-:Y:S02]  /*25230*/  IADD3 R167, R164.reuse, 0x1, RZ ;  /* 0x00000001a4a77810 */ /* 0x044fe40007ffe0ff */
[----:B------:R-:W-:Y:S02]  /*25240*/  I2FP.F32.S32 R168, R164 ;  /* 0x000000a400a87245 */ /* 0x000fe40000201400 */
[----:B------:R-:W-:Y:S02]  /*25250*/  I2FP.F32.S32 R167, R167 ;  /* 0x000000a700a77245 */ /* 0x000fe40000201400 */
[C---:B------:R-:W-:Y:S01]  /*25260*/  IADD3 R165, R164.reuse, 0x8, RZ ;  /* 0x00000008a4a57810 */ /* 0x040fe20007ffe0ff */
        /* <DEDUP_REMOVED lines=11> */
[C---:B------:R-:W-:Y:S01]  /*25320*/  IADD3 R167, R164.reuse, 0x19, RZ ;  /* 0x00000019a4a77810 */ /* 0x040fe20007ffe0ff */
[CC--:B------:R-:W-:Y:S01]  /*25330*/  FFMA.FTZ R11, R3.reuse, R168.reuse, R11 ;  /* 0x000000a8030b7223 */ /* 0x0c0fe2000001000b */
[C---:B------:R-:W-:Y:S01]  /*25340*/  FFMA.FTZ R9, R3.reuse, R168, R9 ;  /* 0x000000a803097223 */ /* 0x040fe20000010009 */
[C---:B------:R-:W-:Y:S01]  /*25350*/  IADD3 R168, R164.reuse, 0x18, RZ ;  /* 0x00000018a4a87810 */ /* 0x040fe20007ffe0ff */
[C---:B------:R-:W-:Y:S01]  /*25360*/  FFMA.FTZ R10, R3.reuse, R165, R10 ;  /* 0x000000a5030a7223 */ /* 0x040fe2000001000a */
[----:B------:R-:W-:Y:S01]  /*25370*/  I2FP.F32.S32 R167, R167 ;  /* 0x000000a700a77245 */ /* 0x000fe20000201400 */
[C---:B------:R-:W-:Y:S01]  /*25380*/  FFMA.FTZ R8, R3.reuse, R165, R8 ;  /* 0x000000a503087223 */ /* 0x040fe20000010008 */
[----:B------:R-:W-:Y:S02]  /*25390*/  I2FP.F32.S32 R168, R168 ;  /* 0x000000a800a87245 */ /* 0x000fe40000201400 */
[----:B------:R-:W-:Y:S01]  /*253a0*/  IADD3 R165, R164, 0x11, RZ ;  /* 0x00000011a4a57810 */ /* 0x000fe20007ffe0ff */
[CC--:B------:R-:W-:Y:S01]  /*253b0*/  FFMA.FTZ R19, R3.reuse, R167.reuse, R19 ;  /* 0x000000a703137223 */ /* 0x0c0fe20000010013 */
[C---:B------:R-:W-:Y:S01]  /*253c0*/  FFMA.FTZ R17, R3.reuse, R167, R17 ;  /* 0x000000a703117223 */ /* 0x040fe20000010011 */
[----:B------:R-:W-:Y:S01]  /*253d0*/  FMNMX.FTZ R167, R6, R2, !PT ;  /* 0x0000000206a77209 */ /* 0x000fe20007810000 */
[CC--:B------:R-:W-:Y:S01]  /*253e0*/  FFMA.FTZ R18, R3.reuse, R168.reuse, R18 ;  /* 0x000000a803127223 */ /* 0x0c0fe20000010012 */
[----:B------:R-:W-:Y:S01]  /*253f0*/  FFMA.FTZ R16, R3, R168, R16 ;  /* 0x000000a803107223 */ /* 0x000fe20000010010 */
[----:B------:R-:W-:Y:S02]  /*25400*/  IADD3 R168, R164, 0x21, RZ ;  /* 0x00000021a4a87810 */ /* 0x000fe40007ffe0ff */
[----:B------:R-:W-:Y:S02]  /*25410*/  FMNMX.FTZ R167, R7, R167, !PT ;  /* 0x000000a707a77209 */ /* 0x000fe40007810000 */
[----:B------:R-:W-:Y:S02]  /*25420*/  FMNMX.FTZ R169, R4, R0, !PT ;  /* 0x0000000004a97209 */ /* 0x000fe40007810000 */
[----:B------:R-:W-:Y:S02]  /*25430*/  I2FP.F32.S32 R165, R165 ;  /* 0x000000a500a57245 */ /* 0x000fe40000201400 */
[----:B------:R-:W-:Y:S02]  /*25440*/  I2FP.F32.S32 R168, R168 ;  /* 0x000000a800a87245 */ /* 0x000fe40000201400 */
[----:B------:R-:W-:Y:S01]  /*25450*/  FMNMX.FTZ R167, R10, R167, !PT ;  /* 0x000000a70aa77209 */ /* 0x000fe20007810000 */
[----:B------:R-:W-:Y:S01]  /*25460*/  FFMA.FTZ R15, R3, R165, R15 ;  /* 0x000000a5030f7223 */ /* 0x000fe2000001000f */
[----:B------:R-:W-:Y:S01]  /*25470*/  FMNMX.FTZ R169, R5, R169, !PT ;  /* 0x000000a905a97209 */ /* 0x000fe20007810000 */
[C---:B------:R-:W-:Y:S01]  /*25480*/  FFMA.FTZ R13, R3.reuse, R165, R13 ;  /* 0x000000a5030d7223 */ /* 0x040fe2000001000d */
[CC--:B------:R-:W-:Y:S01]  /*25490*/  FFMA.FTZ R23, R3.reuse, R168.reuse, R23 ;  /* 0x000000a803177223 */ /* 0x0c0fe20000010017 */
[----:B------:R-:W-:Y:S01]  /*254a0*/  FFMA.FTZ R21, R3, R168, R21 ;  /* 0x000000a803157223 */ /* 0x000fe20000010015 */
[----:B------:R-:W-:Y:S02]  /*254b0*/  FMNMX.FTZ R168, R11, R167, !PT ;  /* 0x000000a70ba87209 */ /* 0x000fe40007810000 */
[----:B------:R-:W-:Y:S02]  /*254c0*/  IADD3 R165, R164, 0x20, RZ ;  /* 0x00000020a4a57810 */ /* 0x000fe40007ffe0ff */
[----:B------:R-:W-:Y:S02]  /*254d0*/  FMNMX.FTZ R169, R8, R169, !PT ;  /* 0x000000a908a97209 */ /* 0x000fe40007810000 */
[----:B------:R-:W-:Y:S02]  /*254e0*/  FMNMX.FTZ R168, R14, R168, !PT ;  /* 0x000000a80ea87209 */ /* 0x000fe40007810000 */
[----:B------:R-:W-:Y:S02]  /*254f0*/  I2FP.F32.S32 R165, R165 ;  /* 0x000000a500a57245 */ /* 0x000fe40000201400 */
[----:B------:R-:W-:Y:S02]  /*25500*/  FMNMX.FTZ R169, R9, R169, !PT ;  /* 0x000000a909a97209 */ /* 0x000fe40007810000 */
[----:B------:R-:W-:Y:S01]  /*25510*/  FMNMX.FTZ R168, R15, R168, !PT ;  /* 0x000000a80fa87209 */ /* 0x000fe20007810000 */
[CC--:B------:R-:W-:Y:S01]  /*25520*/  FFMA.FTZ R22, R3.reuse, R165.reuse, R22 ;  /* 0x000000a503167223 */ /* 0x0c0fe20000010016 */
        /* <DEDUP_REMOVED lines=10> */
[----:B------:R-:W-:Y:S01]  /*255d0*/  I2FP.F32.S32 R170, R170 ;  /* 0x000000aa00aa7245 */ /* 0x000fe20000201400 */
[C---:B------:R-:W-:Y:S01]  /*255e0*/  FFMA.FTZ R25, R3.reuse, R165, R25 ;  /* 0x000000a503197223 */ /* 0x040fe20000010019 */
[----:B------:R-:W-:Y:S02]  /*255f0*/  FMNMX.FTZ R165, R22, R168, !PT ;  /* 0x000000a816a57209 */ /* 0x000fe40007810000 */
[----:B------:R-:W-:Y:S01]  /*25600*/  IADD3 R167, R164, 0x30, RZ ;  /* 0x00000030a4a77810 */ /* 0x000fe20007ffe0ff */
[-C--:B------:R-:W-:Y:S01]  /*25610*/  FFMA.FTZ R26, R3, R170.reuse, R26 ;  /* 0x000000aa031a7223 */ /* 0x080fe2000001001a */
[----:B------:R-:W-:Y:S01]  /*25620*/  FMNMX.FTZ R169, R17, R169, !PT ;  /* 0x000000a911a97209 */ /* 0x000fe20007810000 */
[----:B------:R-:W-:Y:S01]  /*25630*/  FFMA.FTZ R24, R3, R170, R24 ;  /* 0x000000aa03187223 */ /* 0x000fe20000010018 */
[----:B------:R-:W-:Y:S02]  /*25640*/  I2FP.F32.S32 R167, R167 ;  /* 0x000000a700a77245 */ /* 0x000fe40000201400 */
        /* <DEDUP_REMOVED lines=8> */
[----:B------:R-:W-:Y:S02]  /*256d0*/  IADD3 R167, R164, 0x38, RZ ;  /* 0x00000038a4a77810 */ /* 0x000fe40007ffe0ff */
[----:B------:R-:W-:Y:S01]  /*256e0*/  FMNMX.FTZ R165, R27, R165, !PT ;  /* 0x000000a51ba57209 */ /* 0x000fe20007810000 */
[CC--:B------:R-:W-:Y:S01]  /*256f0*/  FFMA.FTZ R31, R3.reuse, R168.reuse, R31 ;  /* 0x000000a8031f7223 */ /* 0x0c0fe2000001001f */
[----:B------:R-:W-:Y:S01]  /*25700*/  FMNMX.FTZ R169, R24, R169, !PT ;  /* 0x000000a918a97209 */ /* 0x000fe20007810000 */
[C---:B------:R-:W-:Y:S01]  /*25710*/  FFMA.FTZ R29, R3.reuse, R168, R29 ;  /* 0x000000a8031d7223 */ /* 0x040fe2000001001d */
[----:B------:R-:W-:Y:S02]  /*25720*/  I2FP.F32.S32 R167, R167 ;  /* 0x000000a700a77245 */ /* 0x000fe40000201400 */
[----:B------:R-:W-:Y:S02]  /*25730*/  IADD3 R164, R164, 0x39, RZ ;  /* 0x00000039a4a47810 */ /* 0x000fe40007ffe0ff */
[----:B------:R-:W-:Y:S01]  /*25740*/  FMNMX.FTZ R165, R30, R165, !PT ;  /* 0x000000a51ea57209 */ /* 0x000fe20007810000 */
[----:B------:R-:W-:Y:S01]  /*25750*/  FFMA.FTZ R34, R3, R167, R34 ;  /* 0x000000a703227223 */ /* 0x000fe20000010022 */
[----:B------:R-:W-:Y:S01]  /*25760*/  FMNMX.FTZ R168, R25, R169, !PT ;  /* 0x000000a919a87209 */ /* 0x000fe20007810000 */
[----:B------:R-:W-:Y:S01]  /*25770*/  FFMA.FTZ R32, R3, R167, R32 ;  /* 0x000000a703207223 */ /* 0x000fe20000010020 */
[----:B------:R-:W-:Y:S02]  /*25780*/  I2FP.F32.S32 R164, R164 ;  /* 0x000000a400a47245 */ /* 0x000fe40000201400 */
        /* <DEDUP_REMOVED lines=20> */
[----:B------:R-:W-:Y:S01]  /*258d0*/  FADD.FTZ R167, -R165, R0 ;  /* 0x00000000a5a77221 */ /* 0x000fe20000010100 */
        /* <DEDUP_REMOVED lines=20> */
[-C--:B------:R-:W-:Y:S01]  /*25a20*/  FFMA.FTZ R201, R19, R166.reuse, -R197 ;  /* 0x000000a613c97223 */ /* 0x080fe200000108c5 */
        /* <DEDUP_REMOVED lines=90> */
[----:B------:R-:W-:Y:S01]  /*25fd0*/  ISETP.GT.AND P0, PT, R246, R235, PT ;  /* 0x000000ebf600720c */ /* 0x000fe20003f04270 */
[C---:B------:R-:W-:Y:S01]  /*25fe0*/  FMUL.FTZ R98, R0.reuse, R98 ;  /* 0x0000006200627220 */ /* 0x040fe20000410000 */
[C---:B------:R-:W-:Y:S03]  /*25ff0*/  HMMA.16816.F32.BF16 R36, R160.reuse, R172, R36 ;  /* 0x000000aca024723c */ /* 0x040fe60000041824 */
[----:B------:R-:W-:Y:S03]  /*26000*/  FMUL.FTZ R99, R0, R99 ;  /* 0x0000006300637220 */ /* 0x000fe60000410000 */
[C---:B------:R-:W-:Y:S01]  /*26010*/  HMMA.16816.F32.BF16 R40, R160.reuse, R174, R40 ;  /* 0x000000aea028723c */ /* 0x040fe20000041828 */
[----:B------:R-:W2:Y:S01]  /*26020*/  LDSM.16.MT88.4 R172, [R229+0x12000] ;  /* 0x01200000e5ac783b */ /* 0x000ea20000004200 */
[----:B------:R-:W-:Y:S03]  /*26030*/  MUFU.EX2 R202, R202 ;  /* 0x000000ca00ca7308 */ /* 0x000fe60000000800 */
[C---:B------:R-:W-:Y:S01]  /*26040*/  FMUL.FTZ R96, R2.reuse, R96 ;  /* 0x0000006002607220 */ /* 0x040fe20000410000 */
[C---:B------:R-:W-:Y:S06]  /*26050*/  HMMA.16816.F32.BF16 R44, R160.reuse, R176, R44 ;  /* 0x000000b0a02c723c */ /* 0x040fec000004182c */
[----:B------:R-:W4:Y:S01]  /*26060*/  MUFU.EX2 R201, R201 ;  /* 0x000000c900c97308 */ /* 0x000f220000000800 */
[----:B------:R-:W-:Y:S01]  /*26070*/  FMUL.FTZ R97, R2, R97 ;  /* 0x0000006102617220 */ /* 0x000fe20000410000 */
[C---:B------:R-:W-:Y:S01]  /*26080*/  HMMA.16816.F32.BF16 R48, R160.reuse, R178, R48 ;  /* 0x000000b2a030723c */ /* 0x040fe20000041830 */
[----:B------:R-:W-:Y:S02]  /*26090*/  LDSM.16.MT88.4 R176, [R229+0x10800] ;  /* 0x01080000e5b0783b */ /* 0x000fe40000004200 */
[C---:B------:R-:W-:Y:S03]  /*260a0*/  FMUL.FTZ R102, R0.reuse, R102 ;  /* 0x0000006600667220 */ /* 0x040fe60000410000 */
[C---:B---3--:R-:W-:Y:S02]  /*260b0*/  HMMA.16816.F32.BF16 R52, R160.reuse, R156, R52 ;  /* 0x0000009ca034723c */ /* 0x048fe40000041834 */
[----:B------:R-:W-:Y:S03]  /*260c0*/  MUFU.EX2 R203, R203 ;  /* 0x000000cb00cb7308 */ /* 0x000fe60000000800 */
        /* <DEDUP_REMOVED lines=68> */
[C---:B------:R-:W-:Y:S03]  /*26510*/  FMUL.FTZ R141, R2.reuse, R141 ;  /* 0x0000008d028d7220 */ /* 0x040fe60000410000 */
[-CC-:B------:R-:W-:Y:S01]  /*26520*/  FFMA.FTZ R250, R13, R166.reuse, -R198.reuse ;  /* 0x000000a60dfa7223 */ /* 0x180fe200000108c6 */
[----:B------:R-:W-:Y:S01]  /*26530*/  FMUL.FTZ R13, R2, R153 ;  /* 0x00000099020d7220 */ /* 0x000fe20000410000 */
[-CC-:B------:R-:W-:Y:S01]  /*26540*/  FFMA.FTZ R251, R16, R166.reuse, -R198.reuse ;  /* 0x000000a610fb7223 */ /* 0x180fe200000108c6 */
[----:B------:R-:W-:Y:S01]  /*26550*/  LDSM.16.MT88.4 R152, [R227+0x10800] ;  /* 0x01080000e398783b */ /* 0x000fe20000004200 */
[----:B------:R-:W-:Y:S01]  /*26560*/  FFMA.FTZ R252, R17, R166, -R198 ;  /* 0x000000a611fc7223 */ /* 0x000fe200000108c6 */
[C---:B------:R-:W-:Y:S01]  /*26570*/  FMUL.FTZ R18, R0.reuse, R150 ;  /* 0x0000009600127220 */ /* 0x040fe20000410000 */
[C---:B---3--:R-:W-:Y:S01]  /*26580*/  HMMA.16816.F32.BF16 R124, R160.reuse, R156, R124 ;  /* 0x0000009ca07c723c */ /* 0x048fe2000004187c */
[----:B------:R-:W3:Y:S02]  /*26590*/  MUFU.EX2 R250, R250 ;  /* 0x000000fa00fa7308 */ /* 0x000ee40000000800 */
[----:B------:R-:W-:Y:S01]  /*265a0*/  FMUL.FTZ R19, R0, R151 ;  /* 0x0000009700137220 */ /* 0x000fe20000410000 */
[----:B----4-:R-:W-:Y:S01]  /*265b0*/  F2FP.BF16.F32.PACK_AB R151, R201, R202 ;  /* 0x000000cac997723e */ /* 0x010fe200000010ff */
[C---:B------:R-:W-:Y:S01]  /*265c0*/  FMUL.FTZ R16, R2.reuse, R148 ;  /* 0x0000009402107220 */ /* 0x040fe20000410000 */
[C---:B------:R-:W-:Y:S01]  /*265d0*/  HMMA.16816.F32.BF16 R128, R160.reuse, R158, R128 ;  /* 0x0000009ea080723c */ /* 0x040fe20000041880 */
[----:B------:R-:W4:Y:S04]  /*265e0*/  LDSM.16.MT88.4 R156, [R227+0x16000] ;  /* 0x01600000e39c783b */ /* 0x000f280000004200 */
[----:B------:R-:W-:Y:S01]  /*265f0*/  MUFU.EX2 R251, R251 ;  /* 0x000000fb00fb7308 */ /* 0x000fe20000000800 */
[----:B------:R-:W-:Y:S01]  /*26600*/  FMUL.FTZ R17, R2, R149 ;  /* 0x0000009502117220 */ /* 0x000fe20000410000 */
[C---:B-1----:R-:W-:Y:S04]  /*26610*/  HMMA.16816.F32.BF16 R132, R160.reuse, R168, R132 ;  /* 0x000000a8a084723c */ /* 0x042fe80000041884 */
[----:B------:R-:W-:Y:S02]  /*26620*/  F2FP.BF16.F32.PACK_AB R149, R200, R199 ;  /* 0x000000c7c895723e */ /* 0x000fe400000010ff */
[C---:B------:R-:W-:Y:S01]  /*26630*/  HMMA.16816.F32.BF16 R136, R160.reuse, R170, R136 ;  /* 0x000000aaa088723c */ /* 0x040fe20000041888 */
[----:B------:R-:W1:Y:S01]  /*26640*/  LDSM.16.MT88.4 R168, [R230+0x10800] ;  /* 0x01080000e6a8783b */ /* 0x000e620000004200 */
[----:B------:R-:W5:Y:S03]  /*26650*/  MUFU.EX2 R252, R252 ;  /* 0x000000fc00fc7308 */ /* 0x000f660000000800 */
[----:B---3--:R-:W-:Y:S01]  /*26660*/  F2FP.BF16.F32.PACK_AB R148, R250, R203 ;  /* 0x000000cbfa94723e */ /* 0x008fe200000010ff */
[C---:B--2---:R-:W-:Y:S05]  /*26670*/  HMMA.16816.F32.BF16 R140, R160.reuse, R172, R140 ;  /* 0x000000aca08c723c */ /* 0x044fea000004188c */
[C---:B------:R-:W-:Y:S01]  /*26680*/  FMUL.FTZ R146, R0.reuse, R146 ;  /* 0x0000009200927220 */ /* 0x040fe20000410000 */
[C---:B------:R-:W-:Y:S01]  /*26690*/  HMMA.16816.F32.BF16 R12, R160.reuse, R174, R12 ;  /* 0x000000aea00c723c */ /* 0x040fe2000004180c */
[----:B------:R-:W-:Y:S04]  /*266a0*/  LDSM.16.MT88.4 R172, [R227+0x12800] ;  /* 0x01280000e3ac783b */ /* 0x000fe80000004200 */
[----:B------:R-:W-:Y:S01]  /*266b0*/  FMUL.FTZ R147, R0, R147 ;  /* 0x0000009300937220 */ /* 0x000fe20000410000 */
[C---:B------:R-:W-:Y:S01]  /*266c0*/  FMUL.FTZ R144, R2.reuse, R144 ;  /* 0x0000009002907220 */ /* 0x040fe20000410000 */
[----:B------:R-:W-:Y:S01]  /*266d0*/  FMUL.FTZ R145, R2, R145 ;  /* 0x0000009102917220 */ /* 0x000fe20000410000 */
[----:B-----5:R-:W-:Y:S03]  /*266e0*/  F2FP.BF16.F32.PACK_AB R150, R252, R251 ;  /* 0x000000fbfc96723e */ /* 0x020fe600000010ff */
[----:B------:R-:W-:Y:S01]  /*266f0*/  FFMA.FTZ R196, R2, R249, R196 ;  /* 0x000000f902c47223 */ /* 0x000fe200000100c4 */
[----:B------:R-:W-:Y:S01]  /*26700*/  MOV R2, R164 ;  /* 0x000000a400027202 */ /* 0x000fe20000000f00 */
[----:B------:R-:W-:Y:S01]  /*26710*/  FFMA.FTZ R195, R0, R248, R195 ;  /* 0x000000f800c37223 */ /* 0x000fe200000100c3 */
[----:B------:R-:W-:Y:S01]  /*26720*/  MOV R0, R165 ;  /* 0x000000a500007202 */ /* 0x000fe20000000f00 */
[----:B------:R-:W-:Y:S01]  /*26730*/  FADD.FTZ R196, R194, R196 ;  /* 0x000000c4c2c47221 */ /* 0x000fe20000010000 */
[C---:B----4-:R-:W-:Y:S03]  /*26740*/  HMMA.16816.F32.BF16 R16, R160.reuse, R156, R16 ;  /* 0x0000009ca010723c */ /* 0x050fe60000041810 */
[----:B------:R-:W-:Y:S01]  /*26750*/  FADD.FTZ R195, R191, R195 ;  /* 0x000000c3bfc37221 */ /* 0x000fe20000010000 */
[----:B------:R-:W-:Y:S02]  /*26760*/  FADD.FTZ R196, R193, R196 ;  /* 0x000000c4c1c47221 */ /* 0x000fe40000010000 */
[----:B------:R-:W-:Y:S01]  /*26770*/  HMMA.16816.F32.BF16 R144, R160, R158, R144 ;  /* 0x0000009ea090723c */ /* 0x000fe20000041890 */
[----:B------:R-:W2:Y:S04]  /*26780*/  LDSM.16.MT88.4 R156, [R230+0x12800] ;  /* 0x01280000e69c783b */ /* 0x000ea80000004200 */
[----:B------:R-:W-:Y:S01]  /*26790*/  FADD.FTZ R195, R190, R195 ;  /* 0x000000c3bec37221 */ /* 0x000fe20000010000 */
[C---:B-1----:R-:W-:Y:S03]  /*267a0*/  HMMA.16816.F32.BF16 R4, R148.reuse, R168, R4 ;  /* 0x000000a89404723c */ /* 0x042fe60000041804 */
[----:B------:R-:W1:Y:S02]  /*267b0*/  LDSM.16.MT88.4 R160, [R229+0x12800] ;  /* 0x01280000e5a0783b */ /* 0x000e640000004200 */
[----:B------:R-:W-:Y:S01]  /*267c0*/  FADD.FTZ R196, R192, R196 ;  /* 0x000000c4c0c47221 */ /* 0x000fe20000010000 */
[C---:B------:R-:W-:Y:S05]  /*267d0*/  HMMA.16816.F32.BF16 R8, R148.reuse, R170, R8 ;  /* 0x000000aa9408723c */ /* 0x040fea0000041808 */
[----:B------:R-:W3:Y:S01]  /*267e0*/  LDSM.16.MT88.4 R168, [R228+0x12800] ;  /* 0x01280000e4a8783b */ /* 0x000ee20000004200 */
        /* <DEDUP_REMOVED lines=39> */
[----:B------:R-:W-:Y:S04]  /*26a60*/  MUFU.EX2 R184, R184 ;  /* 0x000000b800b87308 */ /* 0x000fe80000000800 */
[-CC-:B------:R-:W-:Y:S01]  /*26a70*/  FFMA.FTZ R180, R26, R166.reuse, -R197.reuse ;  /* 0x000000a61ab47223 */ /* 0x180fe200000108c5 */
[C---:B------:R-:W-:Y:S05]  /*26a80*/  HMMA.16816.F32.BF16 R116, R148.reuse, R152, R116 ;  /* 0x000000989474723c */ /* 0x040fea0000041874 */
[----:B------:R-:W-:Y:S01]  /*26a90*/  MUFU.EX2 R186, R186 ;  /* 0x000000ba00ba7308 */ /* 0x000fe20000000800 */
[-CC-:B------:R-:W-:Y:S01]  /*26aa0*/  FFMA.FTZ R181, R27, R166.reuse, -R197.reuse ;  /* 0x000000a61bb57223 */ /* 0x180fe200000108c5 */
[C---:B------:R-:W-:Y:S01]  /*26ab0*/  HMMA.16816.F32.BF16 R120, R148.reuse, R154, R120 ;  /* 0x0000009a9478723c */ /* 0x040fe20000041878 */
[----:B------:R-:W4:Y:S03]  /*26ac0*/  LDSM.16.MT88.4 R152, [R230+0x11000] ;  /* 0x01100000e698783b */ /* 0x000f260000004200 */
[-CC-:B------:R-:W-:Y:S02]  /*26ad0*/  FFMA.FTZ R187, R25, R166.reuse, -R198.reuse ;  /* 0x000000a619bb7223 */ /* 0x180fe400000108c6 */
[C---:B--2---:R-:W-:Y:S02]  /*26ae0*/  HMMA.16816.F32.BF16 R124, R148.reuse, R156, R124 ;  /* 0x0000009c947c723c */ /* 0x044fe4000004187c */
[----:B------:R-:W-:Y:S01]  /*26af0*/  MUFU.EX2 R180, R180 ;  /* 0x000000b400b47308 */ /* 0x000fe20000000800 */
[----:B------:R-:W-:Y:S02]  /*26b00*/  LDSM.16.MT88.4 R24, [R228+0x11000] ;  /* 0x01100000e418783b */ /* 0x000fe40000004200 */
[-C--:B------:R-:W-:Y:S01]  /*26b10*/  FFMA.FTZ R185, R23, R166.reuse, -R197 ;  /* 0x000000a617b97223 */ /* 0x080fe200000108c5 */
[C---:B------:R-:W-:Y:S06]  /*26b20*/  HMMA.16816.F32.BF16 R128, R148.reuse, R158, R128 ;  /* 0x0000009e9480723c */ /* 0x040fec0000041880 */
[----:B------:R-:W2:Y:S01]  /*26b30*/  MUFU.EX2 R181, R181 ;  /* 0x000000b500b57308 */ /* 0x000ea20000000800 */
[----:B------:R-:W5:Y:S01]  /*26b40*/  LDSM.16.MT88.4 R156, [R229+0x11000] ;  /* 0x01100000e59c783b */ /* 0x000f620000004200 */
[C---:B-1----:R-:W-:Y:S03]  /*26b50*/  HMMA.16816.F32.BF16 R132, R148.reuse, R160, R132 ;  /* 0x000000a09484723c */ /* 0x042fe60000041884 */
[-CC-:B------:R-:W-:Y:S03]  /*26b60*/  FFMA.FTZ R182, R20, R166.reuse, -R198.reuse ;  /* 0x000000a614b67223 */ /* 0x180fe600000108c6 */
[C---:B------:R-:W-:Y:S01]  /*26b70*/  HMMA.16816.F32.BF16 R136, R148.reuse, R162, R136 ;  /* 0x000000a29488723c */ /* 0x040fe20000041888 */
[----:B------:R-:W1:Y:S01]  /*26b80*/  LDSM.16.MT88.4 R160, [R227+0x11000] ;  /* 0x01100000e3a0783b */ /* 0x000e620000004200 */
[----:B------:R-:W4:Y:S03]  /*26b90*/  MUFU.EX2 R185, R185 ;  /* 0x000000b900b97308 */ /* 0x000f260000000800 */
[----:B------:R-:W-:Y:S01]  /*26ba0*/  FFMA.FTZ R183, R21, R166, -R198 ;  /* 0x000000a615b77223 */ /* 0x000fe200000108c6 */
[C---:B---3--:R-:W-:Y:S06]  /*26bb0*/  HMMA.16816.F32.BF16 R140, R148.reuse, R168, R140 ;  /* 0x000000a8948c723c */ /* 0x048fec000004188c */
[----:B------:R-:W3:Y:S01]  /*26bc0*/  MUFU.EX2 R182, R182 ;  /* 0x000000b600b67308 */ /* 0x000ee20000000800 */
[----:B--2---:R-:W-:Y:S01]  /*26bd0*/  F2FP.BF16.F32.PACK_AB R23, R181, R180 ;  /* 0x000000b4b517723e */ /* 0x004fe200000010ff */
[C---:B------:R-:W-:Y:S01]  /*26be0*/  HMMA.16816.F32.BF16 R12, R148.reuse, R170, R12 ;  /* 0x000000aa940c723c */ /* 0x040fe2000004180c */
[----:B------:R-:W2:Y:S02]  /*26bf0*/  LDSM.16.MT88.4 R168, [R230+0x13000] ;  /* 0x01300000e6a8783b */ /* 0x000ea40000004200 */
[----:B------:R-:W-:Y:S03]  /*26c00*/  FADD.FTZ R195, R184, R195 ;  /* 0x000000c3b8c37221 */ /* 0x000fe60000010000 */
[C---:B------:R-:W-:Y:S02]  /*26c10*/  HMMA.16816.F32.BF16 R16, R148.reuse, R172, R16 ;  /* 0x000000ac9410723c */ /* 0x040fe40000041810 */
[----:B------:R-:W5:Y:S03]  /*26c20*/  MUFU.EX2 R183, R183 ;  /* 0x000000b700b77308 */ /* 0x000f660000000800 */
[C---:B----4-:R-:W-:Y:S01]  /*26c30*/  F2FP.BF16.F32.PACK_AB R21, R185.reuse, R184 ;  /* 0x000000b8b915723e */ /* 0x050fe200000010ff */
[----:B------:R-:W-:Y:S01]  /*26c40*/  HMMA.16816.F32.BF16 R144, R148, R174, R144 ;  /* 0x000000ae9490723c */ /* 0x000fe20000041890 */
[----:B------:R-:W4:Y:S05]  /*26c50*/  LDSM.16.MT88.4 R148, [R229+0x13000] ;  /* 0x01300000e594783b */ /* 0x000f2a0000004200 */
[----:B------:R-:W1:Y:S01]  /*26c60*/  MUFU.EX2 R187, R187 ;  /* 0x000000bb00bb7308 */ /* 0x000e620000000800 */
[----:B---3--:R-:W-:Y:S01]  /*26c70*/  FADD.FTZ R196, R182, R196 ;  /* 0x000000c4b6c47221 */ /* 0x008fe20000010000 */
[----:B------:R-:W-:Y:S01]  /*26c80*/  FADD.FTZ R195, R185, R195 ;  /* 0x000000c3b9c37221 */ /* 0x000fe20000010000 */
[----:B------:R-:W3:Y:S03]  /*26c90*/  LDSM.16.MT88.4 R172, [R228+0x13000] ;  /* 0x01300000e4ac783b */ /* 0x000ee60000004200 */
[----:B------:R-:W-:Y:S01]  /*26ca0*/  FADD.FTZ R195, R180, R195 ;  /* 0x000000c3b4c37221 */ /* 0x000fe20000010000 */
[C---:B-----5:R-:W-:Y:S01]  /*26cb0*/  F2FP.BF16.F32.PACK_AB R20, R183.reuse, R182 ;  /* 0x000000b6b714723e */ /* 0x060fe200000010ff */
[----:B------:R-:W-:Y:S02]  /*26cc0*/  FADD.FTZ R196, R183, R196 ;  /* 0x000000c4b7c47221 */ /* 0x000fe40000010000 */
[----:B------:R-:W-:Y:S02]  /*26cd0*/  FADD.FTZ R195, R181, R195 ;  /* 0x000000c3b5c37221 */ /* 0x000fe40000010000 */
[----:B------:R-:W-:Y:S01]  /*26ce0*/  FADD.FTZ R196, R186, R196 ;  /* 0x000000c4bac47221 */ /* 0x000fe20000010000 */
[C---:B-1----:R-:W-:Y:S03]  /*26cf0*/  F2FP.BF16.F32.PACK_AB R22, R187.reuse, R186 ;  /* 0x000000babb16723e */ /* 0x042fe600000010ff */
[----:B------:R-:W-:Y:S04]  /*26d00*/  FADD.FTZ R196, R187, R196 ;  /* 0x000000c4bbc47221 */ /* 0x000fe80000010000 */
[C---:B------:R-:W-:Y:S06]  /*26d10*/  HMMA.16816.F32.BF16 R4, R20.reuse, R152, R4 ;  /* 0x000000981404723c */ /* 0x040fec0000041804 */
        /* <DEDUP_REMOVED lines=18> */
[C---:B------:R-:W-:Y:S05]  /*26e40*/  HMMA.16816.F32.BF16 R80, R20.reuse, R174, R80 ;  /* 0x000000ae1450723c */ /* 0x040fea0000041850 */
[-CC-:B------:R-:W-:Y:S01]  /*26e50*/  FFMA.FTZ R172, R30, R166.reuse, -R197.reuse ;  /* 0x000000a61eac7223 */ /* 0x180fe200000108c5 */
[C---:B-1----:R-:W-:Y:S05]  /*26e60*/  HMMA.16816.F32.BF16 R84, R20.reuse, R152, R84 ;  /* 0x000000981454723c */ /* 0x042fea0000041854 */
[-C--:B------:R-:W-:Y:S01]  /*26e70*/  FFMA.FTZ R173, R31, R166.reuse, -R197 ;  /* 0x000000a61fad7223 */ /* 0x080fe200000108c5 */
[C---:B------:R-:W-:Y:S01]  /*26e80*/  HMMA.16816.F32.BF16 R88, R20.reuse, R154, R88 ;  /* 0x0000009a1458723c */ /* 0x040fe20000041858 */
[----:B------:R-:W1:Y:S01]  /*26e90*/  LDSM.16.MT88.4 R152, [R229+0x17000] ;  /* 0x01700000e598783b */ /* 0x000e620000004200 */
[----:B------:R-:W3:Y:S03]  /*26ea0*/  MUFU.EX2 R172, R172 ;  /* 0x000000ac00ac7308 */ /* 0x000ee60000000800 */
[-CC-:B------:R-:W-:Y:S01]  /*26eb0*/  FFMA.FTZ R174, R28, R166.reuse, -R198.reuse ;  /* 0x000000a61cae7223 */ /* 0x180fe200000108c6 */
[C---:B-----5:R-:W-:Y:S06]  /*26ec0*/  HMMA.16816.F32.BF16 R92, R20.reuse, R156, R92 ;  /* 0x0000009c145c723c */ /* 0x060fec000004185c */
[----:B------:R-:W-:Y:S01]  /*26ed0*/  MUFU.EX2 R173, R173 ;  /* 0x000000ad00ad7308 */ /* 0x000fe20000000800 */
[-CC-:B------:R-:W-:Y:S01]  /*26ee0*/  FFMA.FTZ R175, R29, R166.reuse, -R198.reuse ;  /* 0x000000a61daf7223 */ /* 0x180fe200000108c6 */
[C---:B------:R-:W-:Y:S01]  /*26ef0*/  HMMA.16816.F32.BF16 R96, R20.reuse, R158, R96 ;  /* 0x0000009e1460723c */ /* 0x040fe20000041860 */
[----:B------:R-:W-:Y:S05]  /*26f00*/  LDSM.16.MT88.4 R28, [R227+0x17000] ;  /* 0x01700000e31c783b */ /* 0x000fea0000004200 */
[C---:B------:R-:W-:Y:S02]  /*26f10*/  HMMA.16816.F32.BF16 R100, R20.reuse, R176, R100 ;  /* 0x000000b01464723c */ /* 0x040fe40000041864 */
[----:B------:R-:W4:Y:S01]  /*26f20*/  MUFU.EX2 R174, R174 ;  /* 0x000000ae00ae7308 */ /* 0x000f220000000800 */
[----:B------:R-:W-:Y:S02]  /*26f30*/  LDSM.16.MT88.4 R156, [R230+0x11800] ;  /* 0x01180000e69c783b */ /* 0x000fe40000004200 */
[----:B---3--:R-:W-:Y:S01]  /*26f40*/  FADD.FTZ R195, R172, R195 ;  /* 0x000000c3acc37221 */ /* 0x008fe20000010000 */
[C---:B------:R-:W-:Y:S06]  /*26f50*/  HMMA.16816.F32.BF16 R104, R20.reuse, R178, R104 ;  /* 0x000000b21468723c */ /* 0x040fec0000041868 */
[----:B------:R-:W3:Y:S01]  /*26f60*/  MUFU.EX2 R175, R175 ;  /* 0x000000af00af7308 */ /* 0x000ee20000000800 */
[-CC-:B------:R-:W-:Y:S01]  /*26f70*/  FFMA.FTZ R176, R32, R166.reuse, -R198.reuse ;  /* 0x000000a620b07223 */ /* 0x180fe200000108c6 */
[C---:B------:R-:W-:Y:S03]  /*26f80*/  HMMA.16816.F32.BF16 R108, R20.reuse, R24, R108 ;  /* 0x00000018146c723c */ /* 0x040fe6000004186c */
[-CC-:B------:R-:W-:Y:S03]  /*26f90*/  FFMA.FTZ R177, R34, R166.reuse, -R197.reuse ;  /* 0x000000a622b17223 */ /* 0x180fe600000108c5 */
[C---:B------:R-:W-:Y:S01]  /*26fa0*/  HMMA.16816.F32.BF16 R112, R20.reuse, R26, R112 ;  /* 0x0000001a1470723c */ /* 0x040fe20000041870 */
[----:B------:R-:W5:Y:S01]  /*26fb0*/  LDSM.16.MT88.4 R24, [R228+0x17000] ;  /* 0x01700000e418783b */ /* 0x000f620000004200 */
[----:B------:R-:W1:Y:S03]  /*26fc0*/  MUFU.EX2 R176, R176 ;  /* 0x000000b000b07308 */ /* 0x000e660000000800 */
[-C--:B------:R-:W-:Y:S01]  /*26fd0*/  FFMA.FTZ R198, R33, R166.reuse, -R198 ;  /* 0x000000a621c67223 */ /* 0x080fe200000108c6 */
[C---:B------:R-:W-:Y:S06]  /*26fe0*/  HMMA.16816.F32.BF16 R116, R20.reuse, R160, R116 ;  /* 0x000000a01474723c */ /* 0x040fec0000041874 */
[----:B------:R-:W1:Y:S01]  /*26ff0*/  MUFU.EX2 R177, R177 ;  /* 0x000000b100b17308 */ /* 0x000e620000000800 */
[----:B------:R-:W-:Y:S01]  /*27000*/  FFMA.FTZ R197, R35, R166, -R197 ;  /* 0x000000a623c57223 */ /* 0x000fe200000108c5 */
[C---:B------:R-:W-:Y:S01]  /*27010*/  HMMA.16816.F32.BF16 R120, R20.reuse, R162, R120 ;  /* 0x000000a21478723c */ /* 0x040fe20000041878 */
[----:B------:R-:W-:Y:S02]  /*27020*/  LDSM.16.MT88.4 R32, [R228+0x11800] ;  /* 0x01180000e420783b */ /* 0x000fe40000004200 */
[----:B----4-:R-:W-:Y:S03]  /*27030*/  FADD.FTZ R196, R174, R196 ;  /* 0x000000c4aec47221 */ /* 0x010fe60000010000 */
[C---:B--2---:R-:W-:Y:S02]  /*27040*/  HMMA.16816.F32.BF16 R124, R20.reuse, R148, R124 ;  /* 0x00000094147c723c */ /* 0x044fe4000004187c */
[----:B------:R-:W2:Y:S03]  /*27050*/  MUFU.EX2 R198, R198 ;  /* 0x000000c600c67308 */ /* 0x000ea60000000800 */
[----:B---3--:R-:W-:Y:S01]  /*27060*/  FADD.FTZ R196, R175, R196 ;  /* 0x000000c4afc47221 */ /* 0x008fe20000010000 */
[C---:B------:R-:W-:Y:S01]  /*27070*/  HMMA.16816.F32.BF16 R128, R20.reuse, R150, R128 ;  /* 0x000000961480723c */ /* 0x040fe20000041880 */
[----:B------:R-:W3:Y:S05]  /*27080*/  LDSM.16.MT88.4 R148, [R229+0x11800] ;  /* 0x01180000e594783b */ /* 0x000eea0000004200 */
[----:B------:R-:W4:Y:S01]  /*27090*/  MUFU.EX2 R197, R197 ;  /* 0x000000c500c57308 */ /* 0x000f220000000800 */
[----:B------:R-:W-:Y:S01]  /*270a0*/  FADD.FTZ R195, R173, R195 ;  /* 0x000000c3adc37221 */ /* 0x000fe20000010000 */
[C---:B-1----:R-:W-:Y:S03]  /*270b0*/  HMMA.16816.F32.BF16 R132, R20.reuse, R152, R132 ;  /* 0x000000981484723c */ /* 0x042fe60000041884 */
[----:B------:R-:W-:Y:S03]  /*270c0*/  FADD.FTZ R196, R176, R196 ;  /* 0x000000c4b0c47221 */ /* 0x000fe60000010000 */
[C---:B------:R-:W-:Y:S01]  /*270d0*/  HMMA.16816.F32.BF16 R136, R20.reuse, R154, R136 ;  /* 0x0000009a1488723c */ /* 0x040fe20000041888 */
[----:B------:R-:W1:Y:S04]  /*270e0*/  LDSM.16.MT88.4 R152, [R227+0x11800] ;  /* 0x01180000e398783b */ /* 0x000e680000004200 */
[----:B------:R-:W-:Y:S01]  /*270f0*/  FADD.FTZ R195, R177, R195 ;  /* 0x000000c3b1c37221 */ /* 0x000fe20000010000 */
[C---:B-----5:R-:W-:Y:S05]  /*27100*/  HMMA.16816.F32.BF16 R140, R20.reuse, R24, R140 ;  /* 0x00000018148c723c */ /* 0x060fea000004188c */
[C---:B--2---:R-:W-:Y:S01]  /*27110*/  FADD.FTZ R249, R198.reuse, R196 ;  /* 0x000000c4c6f97221 */ /* 0x044fe20000010000 */
[C---:B------:R-:W-:Y:S05]  /*27120*/  HMMA.16816.F32.BF16 R12, R20.reuse, R26, R12 ;  /* 0x0000001a140c723c */ /* 0x040fea000004180c */
[----:B------:R-:W-:Y:S01]  /*27130*/  F2FP.BF16.F32.PACK_AB R25, R173, R172 ;  /* 0x000000acad19723e */ /* 0x000fe200000010ff */
[C---:B------:R-:W-:Y:S05]  /*27140*/  HMMA.16816.F32.BF16 R16, R20.reuse, R28, R16 ;  /* 0x0000001c1410723c */ /* 0x040fea0000041810 */
[----:B------:R-:W-:Y:S01]  /*27150*/  F2FP.BF16.F32.PACK_AB R24, R175, R174 ;  /* 0x000000aeaf18723e */ /* 0x000fe200000010ff */
[----:B------:R-:W-:Y:S01]  /*27160*/  HMMA.16816.F32.BF16 R144, R20, R30, R144 ;  /* 0x0000001e1490723c */ /* 0x000fe20000041890 */
[----:B------:R-:W-:Y:S04]  /*27170*/  LDSM.16.MT88.4 R20, [R227+0x13800] ;  /* 0x01380000e314783b */ /* 0x000fe80000004200 */
[----:B------:R-:W-:Y:S01]  /*27180*/  F2FP.BF16.F32.PACK_AB R26, R198, R176 ;  /* 0x000000b0c61a723e */ /* 0x000fe200000010ff */
[C---:B----4-:R-:W-:Y:S01]  /*27190*/  FADD.FTZ R248, R197.reuse, R195 ;  /* 0x000000c3c5f87221 */ /* 0x050fe20000010000 */
[----:B------:R-:W-:Y:S02]  /*271a0*/  F2FP.BF16.F32.PACK_AB R27, R197, R177 ;  /* 0x000000b1c51b723e */ /* 0x000fe400000010ff */
[----:B------:R-:W-:Y:S05]  /*271b0*/  LDSM.16.MT88.4 R28, [R230+0x15800] ;  /* 0x01580000e61c783b */ /* 0x000fea0000004200 */
[C---:B------:R-:W-:Y:S03]  /*271c0*/  HMMA.16816.F32.BF16 R160, R24.reuse, R156, R4 ;  /* 0x0000009c18a0723c */ /* 0x040fe60000041804 */
[----:B------:R-:W2:Y:S03]  /*271d0*/  LDSM.16.MT88.4 R4, [R229+0x13800] ;  /* 0x01380000e504783b */ /* 0x000ea60000004200 */
[C---:B------:R-:W-:Y:S05]  /*271e0*/  HMMA.16816.F32.BF16 R156, R24.reuse, R158, R8 ;  /* 0x0000009e189c723c */ /* 0x040fea0000041808 */
[----:B------:R-:W4:Y:S01]  /*271f0*/  LDSM.16.MT88.4 R8, [R228+0x13800] ;  /* 0x01380000e408783b */ /* 0x000f220000004200 */
        /* <DEDUP_REMOVED lines=20> */
[C---:B------:R-:W-:Y:S06]  /*27340*/  HMMA.16816.F32.BF16 R92, R24.reuse, R28, R92 ;  /* 0x0000001c185c723c */ /* 0x040fec000004185c */
[C---:B------:R-:W-:Y:S01]  /*27350*/  HMMA.16816.F32.BF16 R96, R24.reuse, R30, R96 ;  /* 0x0000001e1860723c */ /* 0x040fe20000041860 */
[----:B------:R-:W5:Y:S05]  /*27360*/  LDSM.16.MT88.4 R28, [R227+0x17800] ;  /* 0x01780000e31c783b */ /* 0x000f6a0000004200 */
[C---:B---3--:R-:W-:Y:S06]  /*27370*/  HMMA.16816.F32.BF16 R100, R24.reuse, R32, R100 ;  /* 0x000000201864723c */ /* 0x048fec0000041864 */
        /* <DEDUP_REMOVED lines=8> */
[C---:B------:R-:W-:Y:S06]  /*27400*/  HMMA.16816.F32.BF16 R136, R24.reuse, R22, R136 ;  /* 0x000000161888723c */ /* 0x040fec0000041888 */
[C---:B------:R-:W-:Y:S06]  /*27410*/  HMMA.16816.F32.BF16 R140, R24.reuse, R152, R140 ;  /* 0x00000098188c723c */ /* 0x040fec000004188c */
[C---:B------:R-:W-:Y:S06]  /*27420*/  HMMA.16816.F32.BF16 R152, R24.reuse, R154, R12 ;  /* 0x0000009a1898723c */ /* 0x040fec000004180c */
[C---:B-----5:R-:W-:Y:S06]  /*27430*/  HMMA.16816.F32.BF16 R148, R24.reuse, R28, R16 ;  /* 0x0000001c1894723c */ /* 0x060fec0000041810 */
[----:B------:R-:W-:Y:S01]  /*27440*/  HMMA.16816.F32.BF16 R144, R24, R30, R144 ;  /* 0x0000001e1890723c */ /* 0x000fe20000041890 */
[----:B------:R-:W-:Y:S11]  /*27450*/  @!UPT UIADD3 URZ, URZ, URZ, URZ ;  /* 0x0000003f3f3ff290 */ /* 0x000ff6000fffe03f */
[----:B------:R-:W-:Y:S01]  /*27460*/  @!UPT UIADD3 URZ, URZ, URZ, URZ ;  /* 0x0000003f3f3ff290 */ /* 0x000fe2000fffe03f */
[----:B------:R-:W-:Y:S11]  /*27470*/  @P0 BRA `(.L_x_4569) ;  /* 0xffffffb000ec0947 */ /* 0x000ff6000383ffff */
.L_x_4560:
        /* <DEDUP_REMOVED lines=24> */
.L_x_4591:
        /* <DEDUP_REMOVED lines=235> */
[----:B------:R2:W-:Y:S04]  /*284b0*/  STS.64 [R20+0xc800], R154 ;  /* 0x00c8009a14007388 */ /* 0x0005e80000000a00 */
[----:B------:R-:W-:Y:S04]  /*284c0*/  STS.64 [R21+0xc000], R148 ;  /* 0x00c0009415007388 */ /* 0x000fe80000000a00 */
[----:B------:R3:W-:Y:S04]  /*284d0*/  STS.64 [R21+0xc800], R150 ;  /* 0x00c8009615007388 */ /* 0x0007e80000000a00 */
[----:B------:R4:W-:Y:S04]  /*284e0*/  STS.64 [R10+0xc000], R144 ;  /* 0x00c000900a007388 */ /* 0x0009e80000000a00 */
[----:B------:R4:W-:Y:S04]  /*284f0*/  STS.64 [R10+0xc800], R146 ;  /* 0x00c800920a007388 */ /* 0x0009e80000000a00 */
[----:B-1----:R-:W4:Y:S04]  /*28500*/  LD.E.64 R140, desc[UR12][R4.64+0xb0] ;  /* 0x0000b00c048c7980 */ /* 0x002f28000c101b00 */
[----:B------:R-:W4:Y:S01]  /*28510*/  LD.E R16, desc[UR10][R4.64+0x60] ;  /* 0x0000600a04107980 */ /* 0x000f22000c101900 */
[----:B--2---:R-:W-:Y:S01]  /*28520*/  @P3 MUFU.LG2 R20, R8 ;  /* 0x0000000800143308 */ /* 0x004fe20000000c00 */
[----:B------:R-:W-:-:S02]  /*28530*/  SHF.L.U32 R17, R2, 0x6, RZ ;  /* 0x0000000602117819 */ /* 0x000fc400000006ff */
[----:B------:R1:W5:Y:S05]  /*28540*/  LD.E.64 R142, desc[UR10][R4.64+0x78] ;  /* 0x0000780a048e7980 */ /* 0x00036a000c101b00 */
[----:B---3--:R2:W3:Y:S01]  /*28550*/  @P4 MUFU.LG2 R21, R9 ;  /* 0x0000000900154308 */ /* 0x0084e20000000c00 */
[----:B------:R-:W-:Y:S01]  /*28560*/  LOP3.LUT R17, R17, 0x1c0, RZ, 0xc0, !PT ;  /* 0x000001c011117812 */ /* 0x000fe200078ec0ff */
[----:B----4-:R1:W5:Y:S01]  /*28570*/  LD.E.64 R144, desc[UR10][R4.64+0xa8] ;  /* 0x0000a80a04907980 */ /* 0x010362000c101b00 */
[----:B--2---:R-:W-:-:S04]  /*28580*/  LEA.HI R9, R13, R12, RZ, 0x4 ;  /* 0x0000000c0d097211 */ /* 0x004fc800078f20ff */
[----:B------:R-:W-:-:S04]  /*28590*/  LOP3.LUT R9, R9, 0xfffffff0, RZ, 0xc0, !PT ;  /* 0xfffffff009097812 */ /* 0x000fc800078ec0ff */
[----:B------:R-:W-:Y:S02]  /*285a0*/  IADD3 R8, -R9, R12, RZ ;  /* 0x0000000c09087210 */ /* 0x000fe40007ffe1ff */
[----:B------:R1:W5:Y:S01]  /*285b0*/  LD.E R9, desc[UR12][R4.64+0xcc] ;  /* 0x0000cc0c04097980 */ /* 0x000362000c101900 */
[----:B------:R-:W-:Y:S01]  /*285c0*/  SHF.R.S32.HI R13, RZ, 0x1f, R14 ;  /* 0x0000001fff0d7819 */ /* 0x000fe2000001140e */
[----:B---3--:R-:W-:Y:S01]  /*285d0*/  @P4 FMUL.FTZ R21, R21, 0.69314718246459960938 ;  /* 0x3f31721815154820 */ /* 0x008fe20000410000 */
[----:B------:R-:W-:Y:S01]  /*285e0*/  LEA.HI R19, R8, R8, RZ, 0x1 ;  /* 0x0000000808137211 */ /* 0x000fe200078f08ff */
[----:B------:R-:W-:Y:S01]  /*285f0*/  @P3 FMUL.FTZ R20, R20, 0.69314718246459960938 ;  /* 0x3f31721814143820 */ /* 0x000fe20000410000 */
[----:B------:R-:W-:Y:S02]  /*28600*/  MOV R10, 0xff800000 ;  /* 0xff800000000a7802 */ /* 0x000fe40000000f00 */
[C---:B------:R-:W-:Y:S02]  /*28610*/  SHF.L.U32 R18, R19.reuse, 0x2, RZ ;  /* 0x0000000213127819 */ /* 0x040fe400000006ff */
[----:B------:R-:W-:-:S02]  /*28620*/  LOP3.LUT R19, R19, 0xffffffe, RZ, 0xc0, !PT ;  /* 0x0ffffffe13137812 */ /* 0x000fc400078ec0ff */
[----:B------:R-:W-:Y:S02]  /*28630*/  LOP3.LUT R18, R17, 0x38, R18, 0xf8, !PT ;  /* 0x0000003811127812 */ /* 0x000fe400078ef812 */
[----:B------:R-:W-:Y:S02]  /*28640*/  SHF.R.U32.HI R17, RZ, 0x3, R17 ;  /* 0x00000003ff117819 */ /* 0x000fe40000011611 */
[----:B------:R-:W-:Y:S02]  /*28650*/  LEA.HI R13, R13, R14, RZ, 0x2 ;  /* 0x0000000e0d0d7211 */ /* 0x000fe400078f10ff */
[----:B------:R-:W-:Y:S02]  /*28660*/  LOP3.LUT R17, R18, R17, RZ, 0x3c, !PT ;  /* 0x0000001112117212 */ /* 0x000fe400078e3cff */
[----:B------:R-:W-:Y:S01]  /*28670*/  IADD3 R19, R8, -R19, RZ ;  /* 0x8000001308137210 */ /* 0x000fe20007ffe0ff */
[C---:B-----5:R-:W-:Y:S01]  /*28680*/  @P4 FFMA.FTZ R10, R3.reuse, R165, R21 ;  /* 0x000000a5030a4223 */ /* 0x060fe20000010015 */
[----:B------:R-:W-:Y:S01]  /*28690*/  MOV R11, 0xff800000 ;  /* 0xff800000000b7802 */ /* 0x000fe20000000f00 */
[----:B------:R-:W-:Y:S01]  /*286a0*/  @P3 FFMA.FTZ R11, R3, R164, R20 ;  /* 0x000000a4030b3223 */ /* 0x000fe20000010014 */
[----:B------:R-:W-:-:S02]  /*286b0*/  LOP3.LUT R15, R15, 0xffffffe0, RZ, 0xc0, !PT ;  /* 0xffffffe00f0f7812 */ /* 0x000fc400078ec0ff */
[----:B------:R-:W-:Y:S02]  /*286c0*/  LOP3.LUT R13, R13, 0xffffffc, RZ, 0xc0, !PT ;  /* 0x0ffffffc0d0d7812 */ /* 0x000fe400078ec0ff */
[----:B------:R-:W-:Y:S02]  /*286d0*/  LEA R3, R19, R17, 0x2 ;  /* 0x0000001113037211 */ /* 0x000fe400078e10ff */
[----:B------:R-:W-:Y:S02]  /*286e0*/  IADD3 R15, -R15, R12, RZ ;  /* 0x0000000c0f0f7210 */ /* 0x000fe40007ffe1ff */
[----:B------:R-:W-:Y:S02]  /*286f0*/  IADD3 R13, R14, -R13, RZ ;  /* 0x8000000d0e0d7210 */ /* 0x000fe40007ffe0ff */
[----:B------:R-:W-:Y:S02]  /*28700*/  SHF.L.U32 R12, R239, 0x6, RZ ;  /* 0x00000006ef0c7819 */ /* 0x000fe400000006ff */
[----:B------:R-:W-:Y:S01]  /*28710*/  LEA R3, R3, UR4, 0x2 ;  /* 0x0000000403037c11 */ /* 0x000fe2000f8e10ff */
[----:B------:R-:W-:Y:S01]  /*28720*/  BAR.SYNC.DEFER_BLOCKING 0x0 ;  /* 0x0000000000007b1d */ /* 0x000fe20000010000 */
[----:B------:R-:W-:-:S05]  /*28730*/  LOP3.LUT P0, RZ, R15, 0x3, RZ, 0xc0, !PT ;  /* 0x000000030fff7812 */ /* 0x000fca000780c0ff */
        /* <DEDUP_REMOVED lines=31> */
[----:B------:R-:W-:-:S04]  /*28930*/  IMAD R140, R140, UR8, R242 ;  /* 0x000000088c8c7c24 */ /* 0x000fc8000f8e02f2 */
[----:B------:R-:W-:Y:S01]  /*28940*/  IMAD R16, R140, R16, R241 ;  /* 0x000000108c107224 */ /* 0x000fe200078e02f1 */
[----:B------:R-:W-:-:S03]  /*28950*/  LEA R140, R13, R0, 0x4 ;  /* 0x000000000d8c7211 */ /* 0x000fc600078e20ff */
[----:B------:R-:W-:Y:S02]  /*28960*/  IMAD R141, R141, R16, R12 ;  /* 0x000000108d8d7224 */ /* 0x000fe400078e020c */
        /* <DEDUP_REMOVED lines=18> */
.L_x_4572:
[----:B------:R-:W-:Y:S05]  /*28a90*/  BSYNC B0 ;  /* 0x0000000000007941 */ /* 0x000fea0003800000 */
.L_x_4571:
[----:B------:R-:W-:Y:S01]  /*28aa0*/  R2UR UR4, R6 ;  /* 0x00000000060472ca */ /* 0x000fe200000e0000 */
[----:B--2---:R-:W-:Y:S01]  /*28ab0*/  IMAD.SHL.U32 R10, R8, 0x4, RZ ;  /* 0x00000004080a7824 */ /* 0x004fe200078e00ff */
[----:B------:R-:W-:-:S04]  /*28ac0*/  R2UR UR5, R7 ;  /* 0x00000000070572ca */ /* 0x000fc800000e0000 */
[--C-:B------:R-:W-:Y:S01]  /*28ad0*/  SHF.R.S32.HI R11, RZ, 0x1f, R10.reuse ;  /* 0x0000001fff0b7819 */ /* 0x100fe2000001140a */
[----:B------:R-:W-:Y:S02]  /*28ae0*/  IMAD R9, R141, R9, RZ ;  /* 0x000000098d097224 */ /* 0x000fe400078e02ff */
[----:B------:R-:W-:-:S06]  /*28af0*/  IMAD.WIDE R140, R2, 0x100, R10 ;  /* 0x00000100028c7825 */ /* 0x000fcc00078e020a */
[----:B-1----:R1:W5:Y:S01]  /*28b00*/  LD.E R4, desc[UR4][R4.64+0xc0] ;  /* 0x0000c00404047980 */ /* 0x002362000c101900 */
[----:B------:R-:W-:Y:S01]  /*28b10*/  IMAD R239, R239, -0x40, R240 ;  /* 0xffffffc0efef7824 */ /* 0x000fe200078e02f0 */
[----:B------:R-:W-:Y:S01]  /*28b20*/  IADD3 R8, P3, R140, R9, RZ ;  /* 0x000000098c087210 */ /* 0x000fe20007f7e0ff */
[C---:B------:R-:W-:Y:S01]  /*28b30*/  VIADD R0, R2.reuse, 0x18 ;  /* 0x0000001802007836 */ /* 0x040fe20000000000 */
[----:B------:R-:W-:Y:S01]  /*28b40*/  BSSY B0, `(.L_x_4573) ;  /* 0x0000028000007945 */ /* 0x000fe20003800000 */
[----:B------:R-:W-:Y:S01]  /*28b50*/  VIADD R3, R2, 0x10 ;  /* 0x0000001002037836 */ /* 0x000fe20000000000 */
[----:B------:R-:W-:Y:S02]  /*28b60*/  LEA R140, P4, R8, R142, 0x2 ;  /* 0x0000008e088c7211 */ /* 0x000fe400078810ff */
[-C--:B------:R-:W-:Y:S01]  /*28b70*/  ISETP.GE.AND P2, PT, R0, R239.reuse, PT ;  /* 0x000000ef0000720c */ /* 0x080fe20003f46270 */
[C---:B------:R-:W-:Y:S01]  /*28b80*/  VIADD R0, R2.reuse, 0x20 ;  /* 0x0000002002007836 */ /* 0x040fe20000000000 */
[----:B------:R-:W-:Y:S01]  /*28b90*/  ISETP.GE.AND P1, PT, R3, R239, PT ;  /* 0x000000ef0300720c */ /* 0x000fe20003f26270 */
[----:B------:R-:W-:-:S05]  /*28ba0*/  VIADD R3, R2, 0x28 ;  /* 0x0000002802037836 */ /* 0x000fca0000000000 */
[----:B------:R-:W-:Y:S01]  /*28bb0*/  ISETP.GE.AND P6, PT, R3, R239, PT ;  /* 0x000000ef0300720c */ /* 0x000fe20003fc6270 */
[----:B-1----:R-:W-:-:S05]  /*28bc0*/  VIADD R5, R2, 0x8 ;  /* 0x0000000802057836 */ /* 0x002fca0000000000 */
[----:B------:R-:W-:Y:S02]  /*28bd0*/  ISETP.GE.AND P0, PT, R5, R239, PT ;  /* 0x000000ef0500720c */ /* 0x000fe40003f06270 */
[----:B------:R-:W-:Y:S02]  /*28be0*/  LEA.HI.X.SX32 R5, R9, R141, 0x1, P3 ;  /* 0x0000008d09057211 */ /* 0x000fe400018f0eff */
[----:B------:R-:W-:Y:S01]  /*28bf0*/  ISETP.GE.AND P3, PT, R0, R239, PT ;  /* 0x000000ef0000720c */ /* 0x000fe20003f66270 */
[----:B------:R-:W-:Y:S01]  /*28c00*/  VIADD R0, R2, 0x30 ;  /* 0x0000003002007836 */ /* 0x000fe20000000000 */
[----:B------:R-:W-:Y:S02]  /*28c10*/  LEA.HI.X R141, R8, R143, R5, 0x2, P4 ;  /* 0x0000008f088d7211 */ /* 0x000fe400020f1405 */
[CC--:B------:R-:W-:Y:S01]  /*28c20*/  ISETP.GE.AND P4, PT, R2.reuse, R239.reuse, PT ;  /* 0x000000ef0200720c */ /* 0x0c0fe20003f86270 */
[----:B------:R-:W-:Y:S01]  /*28c30*/  VIADD R2, R2, 0x38 ;  /* 0x0000003802027836 */ /* 0x000fe20000000000 */
[----:B------:R-:W-:Y:S01]  /*28c40*/  ISETP.GE.AND P5, PT, R0, R239, PT ;  /* 0x000000ef0000720c */ /* 0x000fe20003fa6270 */
[----:B------:R-:W-:-:S10]  /*28c50*/  VIADD R0, R10, 0x40 ;  /* 0x000000400a007836 */ /* 0x000fd40000000000 */
[----:B------:R-:W-:Y:S05]  /*28c60*/  @P4 BRA `(.L_x_4574) ;  /* 0x0000000000544947 */ /* 0x000fea0003800000 */
        /* <DEDUP_REMOVED lines=21> */
.L_x_4574:
[----:B------:R-:W-:Y:S05]  /*28dc0*/  BSYNC B0 ;  /* 0x0000000000007941 */ /* 0x000fea0003800000 */
.L_x_4573:
        /* <DEDUP_REMOVED lines=21> */
.L_x_4576:
[----:B------:R-:W-:Y:S05]  /*28f20*/  BSYNC B0 ;  /* 0x0000000000007941 */ /* 0x000fea0003800000 */
.L_x_4575:
        /* <DEDUP_REMOVED lines=20> */
.L_x_4578:
[----:B------:R-:W-:Y:S05]  /*29070*/  BSYNC B0 ;  /* 0x0000000000007941 */ /* 0x000fea0003800000 */
.L_x_4577:
        /* <DEDUP_REMOVED lines=20> */
.L_x_4580:
[----:B------:R-:W-:Y:S05]  /*291c0*/  BSYNC B0 ;  /* 0x0000000000007941 */ /* 0x000fea0003800000 */
.L_x_4579:
        /* <DEDUP_REMOVED lines=20> */
.L_x_4582:
[----:B------:R-:W-:Y:S05]  /*29310*/  BSYNC B0 ;  /* 0x0000000000007941 */ /* 0x000fea0003800000 */
.L_x_4581:
        /* <DEDUP_REMOVED lines=20> */
.L_x_4584:
[----:B------:R-:W-:Y:S05]  /*29460*/  BSYNC B0 ;  /* 0x0000000000007941 */ /* 0x000fea0003800000 */
.L_x_4583:
        /* <DEDUP_REMOVED lines=20> */
.L_x_4586:
[----:B------:R-:W-:Y:S05]  /*295b0*/  BSYNC B0 ;  /* 0x0000000000007941 */ /* 0x000fea0003800000 */
.L_x_4585:
[----:B------:R-:W-:Y:S02]  /*295c0*/  MOV R2, R238 ;  /* 0x000000ee00027202 */ /* 0x000fe40000000f00 */
[----:B------:R-:W-:-:S04]  /*295d0*/  MOV R3, 0x0 ;  /* 0x0000000000037802 */ /* 0x000fc80000000f00 */
[----:B-12345:R-:W-:Y:S05]  /*295e0*/  @P4 RET.REL.NODEC R2 `(_ZN5flash24flash_fwd_splitkv_kernelI23Flash_fwd_kernel_traitsILi256ELi64ELi64ELi4ELb0ELb0EN7cutlass10bfloat16_tE19Flash_kernel_traitsILi256ELi64ELi64ELi4ES3_EELb1ELb0ELb1ELb0ELb0ELb0ELb1ELb1EEEvNS_16Flash_fwd_paramsE) ;  /* 0xfffffd6802844950 */ /* 0x03efea0003c3ffff */
        /* <DEDUP_REMOVED lines=17> */
[----:B-1----:R-:W-:Y:S05]  /*29700*/  @P0 RET.REL.NODEC R2 `(_ZN5flash24flash_fwd_splitkv_kernelI23Flash_fwd_kernel_traitsILi256ELi64ELi64ELi4ELb0ELb0EN7cutlass10bfloat16_tE19Flash_kernel_traitsILi256ELi64ELi64ELi4ES3_EELb1ELb0ELb1ELb0ELb0ELb0ELb1ELb1EEEvNS_16Flash_fwd_paramsE) ;  /* 0xfffffd68023c0950 */ /* 0x002fea0003c3ffff */
[----:B------:R-:W-:Y:S01]  /*29710*/  R2UR UR4, R6 ;  /* 0x00000000060472ca */ /* 0x000fe200000e0000 */
[----:B------:R-:W-:Y:S01]  /*29720*/  IMAD.MOV.U32 R239, RZ, RZ, 0x0 ;  /* 0x00000000ffef7424 */ /* 0x000fe200078e00ff */
[----:B------:R-:W-:-:S13]  /*29730*/  R2UR UR5, R7 ;  /* 0x00000000070572ca */ /* 0x000fda00000e0000 */
[----:B------:R1:W-:Y:S02]  /*29740*/  ST.E.128 desc[UR4][R140.64+0xe300], R12 ;  /* 0x00e3000c8c007985 */ /* 0x0003e4000c101d04 */
[----:B-1----:R-:W-:Y:S05]  /*29750*/  RET.REL.NODEC R238 `(_ZN5flash24flash_fwd_splitkv_kernelI23Flash_fwd_kernel_traitsILi256ELi64ELi64ELi4ELb0ELb0EN7cutlass10bfloat16_tE19Flash_kernel_traitsILi256ELi64ELi64ELi4ES3_EELb1ELb0ELb1ELb0ELb0ELb0ELb1ELb1EEEvNS_16Flash_fwd_paramsE) ;  /* 0xfffffd68ee287950 */ /* 0x002fea0003c3ffff */
.L_x_4570:
[----:B------:R-:W-:Y:S01]  /*29760*/  MOV R8, 0x1f ;  /* 0x0000001f00087802 */ /* 0x000fe20000000f00 */
[----:B------:R-:W-:Y:S01]  /*29770*/  IMAD.MOV.U32 R9, RZ, RZ, 0x2 ;  /* 0x00000002ff097424 */ /* 0x000fe200078e00ff */
[----:B------:R-:W-:Y:S01]  /*29780*/  MOV R11, R249 ;  /* 0x000000f9000b7202 */ /* 0x000fe20000000f00 */
[----:B------:R-:W-:-:S07]  /*29790*/  IMAD.MOV.U32 R10, RZ, RZ, -0x1 ;  /* 0xffffffffff0a7424 */ /* 0x000fce00078e00ff */
[----:B-1---5:R-:W-:Y:S05]  /*297a0*/  WARPSYNC.COLLECTIVE R10, `(.L_x_4587) ;  /* 0x000000000a087348 */ /* 0x022fea0003c00000 */
[----:B------:R2:W3:Y:S02]  /*297b0*/  SHFL.BFLY P0, R8, R11, R9, R8 ;  /* 0x0c0000090b087389 */ /* 0x0004e40000000008 */
[----:B-123-5:R-:W-:Y:S01]  /*297c0*/  ENDCOLLECTIVE ;  /* 0x000000000000791b */ /* 0x02efe20003800000 */
.L_x_4587:
        /* <DEDUP_REMOVED lines=8> */
.L_x_4588:
[----:B------:R-:W-:Y:S01]  /*29850*/  MOV R12, R8 ;  /* 0x00000008000c7202 */ /* 0x000fe20000000f00 */
[----:B------:R-:W-:Y:S01]  /*29860*/  IMAD.MOV.U32 R11, RZ, RZ, R248 ;  /* 0x000000ffff0b7224 */ /* 0x000fe200078e00f8 */
[----:B------:R-:W-:Y:S02]  /*29870*/  MOV R8, 0x1f ;  /* 0x0000001f00087802 */ /* 0x000fe40000000f00 */
[----:B------:R-:W-:-:S07]  /*29880*/  MOV R9, 0x2 ;  /* 0x0000000200097802 */ /* 0x000fce0000000f00 */
[----:B------:R-:W-:Y:S05]  /*29890*/  WARPSYNC.COLLECTIVE R10, `(.L_x_4589) ;  /* 0x000000000a087348 */ /* 0x000fea0003c00000 */
[----:B------:R1:W2:Y:S02]  /*298a0*/  SHFL.BFLY P0, R8, R11, R9, R8 ;  /* 0x0c0000090b087389 */ /* 0x0002a40000000008 */
[----:B-12---:R-:W-:Y:S01]  /*298b0*/  ENDCOLLECTIVE ;  /* 0x000000000000791b */ /* 0x006fe20003800000 */
.L_x_4589:
[----:B------:R-:W-:Y:S01]  /*298c0*/  FADD.FTZ R248, R8, R248 ;  /* 0x000000f808f87221 */ /* 0x000fe20000010000 */
[----:B------:R-:W-:Y:S02]  /*298d0*/  MOV R8, 0x1f ;  /* 0x0000001f00087802 */ /* 0x000fe40000000f00 */
[----:B------:R-:W-:Y:S01]  /*298e0*/  MOV R9, 0x1 ;  /* 0x0000000100097802 */ /* 0x000fe20000000f00 */
[----:B------:R-:W-:-:S07]  /*298f0*/  IMAD.MOV.U32 R11, RZ, RZ, R248 ;  /* 0x000000ffff0b7224 */ /* 0x000fce00078e00f8 */
[----:B------:R-:W-:Y:S05]  /*29900*/  WARPSYNC.COLLECTIVE R10, `(.L_x_4590) ;  /* 0x000000000a087348 */ /* 0x000fea0003c00000 */
[----:B------:R1:W2:Y:S02]  /*29910*/  SHFL.BFLY P0, R8, R11, R9, R8 ;  /* 0x0c0000090b087389 */ /* 0x0002a40000000008 */
[----:B-12---:R-:W-:Y:S01]  /*29920*/  ENDCOLLECTIVE ;  /* 0x000000000000791b */ /* 0x006fe20003800000 */
.L_x_4590:
[----:B------:R-:W-:Y:S01]  /*29930*/  FADD.FTZ R9, R249, R12 ;  /* 0x0000000cf9097221 */ /* 0x000fe20000010000 */
[----:B------:R-:W-:Y:S06]  /*29940*/  BRA `(.L_x_4591) ;  /* 0xffffffdc002c7947 */ /* 0x000fec000383ffff */
.L_x_4592:
        /* <DEDUP_REMOVED lines=11> */
.L_x_4964:


//--------------------- .text._ZN5flash24flash_fwd_splitkv_kernelI23Flash_fwd_kernel_traitsILi256ELi64ELi64ELi4ELb0ELb0EN7cutlass10bfloat16_tE19Flash_kernel_traitsILi256ELi64ELi64ELi4ES3_EELb1ELb0ELb1ELb0ELb0ELb1ELb1ELb1EEEvNS_16Flash_fwd_paramsE --------------------------
	.section	.text._ZN5flash24flash_fwd_splitkv_kernelI23Flash_fwd_kernel_traitsILi256ELi64ELi64ELi4ELb0ELb0EN7cutlass10bfloat16_tE19Flash_kernel_traitsILi256ELi64ELi64ELi4ES3_EELb1ELb0ELb1ELb0ELb0ELb1ELb1ELb1EEEvNS_16Flash_fwd_paramsE,"ax",@progbits
	.align	128
        .global         _ZN5flash24flash_fwd_splitkv_kernelI23Flash_fwd_kernel_traitsILi256ELi64ELi64ELi4ELb0ELb0EN7cutlass10bfloat16_tE19Flash_kernel_traitsILi256ELi64ELi64ELi4ES3_EELb1ELb0ELb1ELb0ELb0ELb1ELb1ELb1EEEvNS_16Flash_fwd_paramsE
        .type           _ZN5flash24flash_fwd_splitkv_kernelI23Flash_fwd_kernel_traitsILi256ELi64ELi64ELi4ELb0ELb0EN7cutlass10bfloat16_tE19Flash_kernel_traitsILi256ELi64ELi64ELi4ES3_EELb1ELb0ELb1ELb0ELb0ELb1ELb1ELb1EEEvNS_16Flash_fwd_paramsE,@function
        .size           _ZN5flash24flash_fwd_splitkv_kernelI23Flash_fwd_kernel_traitsILi256ELi64ELi64ELi4ELb0ELb0EN7cutlass10bfloat16_tE19Flash_kernel_traitsILi256ELi64ELi64ELi4ES3_EELb1ELb0ELb1ELb0ELb0ELb1ELb1ELb1EEEvNS_16Flash_fwd_paramsE,(.L_x_4965 - _ZN5flash24flash_fwd_splitkv_kernelI23Flash_fwd_kernel_traitsILi256ELi64ELi64ELi4ELb0ELb0EN7cutlass10bfloat16_tE19Flash_kernel_traitsILi256ELi64ELi64ELi4ES3_EELb1ELb0ELb1ELb0ELb0ELb1ELb1ELb1EEEvNS_16Flash_fwd_paramsE)
        .other          _ZN5flash24flash_fwd_splitkv_kernelI23Flash_fwd_kernel_traitsILi256ELi64ELi64ELi4ELb0ELb0EN7cutlass10bfloat16_tE19Flash_kernel_traitsILi256ELi64ELi64ELi4ES3_EELb1ELb0ELb1ELb0ELb0ELb1ELb1ELb1EEEvNS_16Flash_fwd_paramsE,@"STO_CUDA_ENTRY STV_DEFAULT"
_ZN5flash24flash_fwd_splitkv_kernelI23Flash_fwd_kernel_traitsILi256ELi64ELi64ELi4ELb0ELb0EN7cutlass10bfloat16_tE19Flash_kernel_traitsILi256ELi64ELi64ELi4ES3_EELb1ELb0ELb1ELb0ELb0ELb1ELb1ELb1EEEvNS_16Flash_fwd_paramsE:
.text._ZN5flash24flash_fwd_splitkv_kernelI23Flash_fwd_kernel_traitsILi256ELi64ELi64ELi4ELb0ELb0EN7cutlass10bfloat16_tE19Flash_kernel_traitsILi256ELi64ELi64ELi4ES3_EELb1ELb0ELb1ELb0ELb0ELb1ELb1ELb1EEEvNS_16Flash_fwd_paramsE:
        /* <DEDUP_REMOVED lines=30> */
[----:B------:R-:W-:Y:S05]  /*01e0*/  CALL.REL.NOINC `($_ZN5flash24flash_fwd_splitkv_kernelI23Flash_fwd_kernel_traitsILi256ELi64ELi64ELi4ELb0ELb0EN7cutlass10bfloat16_tE19Flash_kernel_traitsILi256ELi64ELi64ELi4ES3_EELb1ELb0ELb1ELb0ELb0ELb1ELb1ELb1EEEvNS_16Flash_fwd_paramsE$_ZN5flash30compute_attn_1rowblock_splitkvI23Flash_fwd_kernel_traitsILi256ELi64ELi64ELi4ELb0ELb0EN7cutlass10bfloat16_tE19Flash_kernel_traitsILi256ELi64ELi64ELi4ES3_EELb1ELb0ELb1ELb0ELb0ELb1ELb1ELb1ENS_16Flash_fwd_paramsEEEvRKT8_iiiii) ;  /* 0x0000000000087944 */ /* 0x000fea0003c00000 */
[----:B------:R-:W-:Y:S05]  /*01f0*/  BSYNC B4 ;  /* 0x0000000000047941 */ /* 0x000fea0003800000 */
.L_x_4593:
[----:B------:R-:W-:Y:S05]  /*0200*/  EXIT ;  /* 0x000000000000794d */ /* 0x000fea0003800000 */
        .type           $_ZN5flash24flash_fwd_splitkv_kernelI23Flash_fwd_kernel_traitsILi256ELi64ELi64ELi4ELb0ELb0EN7cutlass10bfloat16_tE19Flash_kernel_traitsILi256ELi64ELi64ELi4ES3_EELb1ELb0ELb1ELb0ELb0ELb1ELb1ELb1EEEvNS_16Flash_fwd_paramsE$_ZN5flash30compute_attn_1rowblock_splitkvI23Flash_fwd_kernel_traitsILi256ELi64ELi64ELi4ELb0ELb0EN7cutlass10bfloat16_tE19Flash_kernel_traitsILi256ELi64ELi64ELi4ES3_EELb1ELb0ELb1ELb0ELb0ELb1ELb1ELb1ENS_16Flash_fwd_paramsEEEvRKT8_iiiii,@function
        .size           $_ZN5flash24flash_fwd_splitkv_kernelI23Flash_fwd_kernel_traitsILi256ELi64ELi64ELi4ELb0ELb0EN7cutlass10bfloat16_tE19Flash_kernel_traitsILi256ELi64ELi64ELi4ES3_EELb1ELb0ELb1ELb0ELb0ELb1ELb1ELb1EEEvNS_16Flash_fwd_paramsE$_ZN5flash30compute_attn_1rowblock_splitkvI23Flash_fwd_kernel_traitsILi256ELi64ELi64ELi4ELb0ELb0EN7cutlass10bfloat16_tE19Flash_kernel_traitsILi256ELi64ELi64ELi4ES3_EELb1ELb0ELb1ELb0ELb0ELb1ELb1ELb1ENS_16Flash_fwd_paramsEEEvRKT8_iiiii,(.L_x_4965 - $_ZN5flash24flash_fwd_splitkv_kernelI23Flash_fwd_kernel_traitsILi256ELi64ELi64ELi4ELb0ELb0EN7cutlass10bfloat16_tE19Flash_kernel_traitsILi256ELi64ELi64ELi4ES3_EELb1ELb0ELb1ELb0ELb0ELb1ELb1ELb1EEEvNS_16Flash_fwd_paramsE$_ZN5flash30compute_attn_1rowblock_splitkvI23Flash_fwd_kernel_traitsILi256ELi64ELi64ELi4ELb0ELb0EN7cutlass10bfloat16_tE19Flash_kernel_traitsILi256ELi64ELi64ELi4ES3_EELb1ELb0ELb1ELb0ELb0ELb1ELb1ELb1ENS_16Flash_fwd_paramsEEEvRKT8_iiiii)
$_ZN5flash24flash_fwd_splitkv_kernelI23Flash_fwd_kernel_traitsILi256ELi64ELi64ELi4ELb0ELb0EN7cutlass10bfloat16_tE19Flash_kernel_traitsILi256ELi64ELi64ELi4ES3_EELb1ELb0ELb1ELb0ELb0ELb1ELb1ELb1EEEvNS_16Flash_fwd_paramsE$_ZN5flash30compute_attn_1rowblock_splitkvI23Flash_fwd_kernel_traitsILi256ELi64ELi64ELi4ELb0ELb0EN7cutlass10bfloat16_tE19Flash_kernel_traitsILi256ELi64ELi64ELi4ES3_EELb1ELb0ELb1ELb0ELb0ELb1ELb1ELb1ENS_16Flash_fwd_paramsEEEvRKT8_iiiii:
        /* <DEDUP_REMOVED lines=27> */
.L_x_4595:
[----:B------:R-:W-:Y:S05]  /*03c0*/  BSYNC B0 ;  /* 0x0000000000007941 */ /* 0x000fea0003800000 */
.L_x_4594:
        /* <DEDUP_REMOVED lines=8> */
.L_x_4597:
[----:B------:R2:W5:Y:S02]  /*0450*/  LD.E R61, desc[UR6][R10.64+0xb8] ;  /* 0x0000b8060a3d7980 */ /* 0x000564000c101900 */
.L_x_4598:
[----:B------:R-:W-:Y:S05]  /*0460*/  BSYNC B0 ;  /* 0x0000000000007941 */ /* 0x000fea0003800000 */
.L_x_4596:
        /* <DEDUP_REMOVED lines=10> */
.L_x_4600:
[----:B------:R-:W3:Y:S01]  /*0510*/  LD.E.64 R2, desc[UR6][R10.64+0x108] ;  /* 0x000108060a027980 */ /* 0x000ee2000c101b00 */
[----:B------:R-:W-:Y:S01]  /*0520*/  BSSY B0, `(.L_x_4602) ;  /* 0x0000006000007945 */ /* 0x000fe20003800000 */
[----:B------:R-:W-:Y:S01]  /*0530*/  IMAD.MOV.U32 R53, RZ, RZ, RZ ;  /* 0x000000ffff357224 */ /* 0x000fe200078e00ff */
[----:B---3--:R-:W-:-:S04]  /*0540*/  ISETP.NE.U32.AND P0, PT, R2, RZ, PT ;  /* 0x000000ff0200720c */ /* 0x008fc80003f05070 */
[----:B------:R-:W-:-:S13]  /*0550*/  ISETP.NE.AND.EX P0, PT, R3, RZ, PT, P0 ;  /* 0x000000ff0300720c */ /* 0x000fda0003f05300 */
[----:B------:R-:W-:Y:S05]  /*0560*/  @!P0 BRA `(.L_x_4603) ;  /* 0x0000000000048947 */ /* 0x000fea0003800000 */
[----:B------:R1:W5:Y:S02]  /*0570*/  LD.E R53, desc[UR6][R10.64+0xbc] ;  /* 0x0000bc060a357980 */ /* 0x000364000c101900 */
.L_x_4603:
[----:B------:R-:W-:Y:S05]  /*0580*/  BSYNC B0 ;  /* 0x0000000000007941 */ /* 0x000fea0003800000 */
.L_x_4602:
[----:B-----5:R-:W-:Y:S02]  /*0590*/  IADD3 R53, R61, R53, RZ ;  /* 0x000000353d357210 */ /* 0x020fe40007ffe0ff */
.L_x_4601:
[----:B------:R-:W-:Y:S05]  /*05a0*/  BSYNC B1 ;  /* 0x0000000000017941 */ /* 0x000fea0003800000 */
.L_x_4599:
[----:B------:R-:W-:Y:S01]  /*05b0*/  IMAD.SHL.U32 R56, R243, 0x40, RZ ;  /* 0x00000040f3387824 */ /* 0x000fe200078e00ff */
[----:B------:R-:W-:Y:S01]  /*05c0*/  MOV R2, R242 ;  /* 0x000000f200027202 */ /* 0x000fe20000000f00 */
[----:B------:R-:W-:-:S03]  /*05d0*/  IMAD.MOV.U32 R3, RZ, RZ, 0x0 ;  /* 0x00000000ff037424 */ /* 0x000fc600078e00ff */
[----:B------:R-:W-:-:S13]  /*05e0*/  ISETP.GT.AND P0, PT, R244, R56, PT ;  /* 0x00000038f400720c */ /* 0x000fda0003f04270 */
[----:B-12---:R-:W-:Y:S05]  /*05f0*/  @!P0 RET.REL.NODEC R2 `(_ZN5flash24flash_fwd_splitkv_kernelI23Flash_fwd_kernel_traitsILi256ELi64ELi64ELi4ELb0ELb0EN7cutlass10bfloat16_tE19Flash_kernel_traitsILi256ELi64ELi64ELi4ES3_EELb1ELb0ELb1ELb0ELb0ELb1ELb1ELb1EEEvNS_16Flash_fwd_paramsE) ;  /* 0xfffffff802808950 */ /* 0x006fea0003c3ffff */
        /* <DEDUP_REMOVED lines=97> */
.L_x_4606:
[----:B------:R-:W-:Y:S05]  /*0c10*/  BSYNC B0 ;  /* 0x0000000000007941 */ /* 0x000fea0003800000 */
.L_x_4605:
        /* <DEDUP_REMOVED lines=12> */
.L_x_4608:
[----:B------:R-:W-:Y:S05]  /*0ce0*/  BSYNC B0 ;  /* 0x0000000000007941 */ /* 0x000fea0003800000 */
.L_x_4607:
        /* <DEDUP_REMOVED lines=12> */
.L_x_4610:
[----:B------:R-:W-:Y:S05]  /*0db0*/  BSYNC B0 ;  /* 0x0000000000007941 */ /* 0x000fea0003800000 */
.L_x_4609:
        /* <DEDUP_REMOVED lines=12> */
.L_x_4612:
[----:B------:R-:W-:Y:S05]  /*0e80*/  BSYNC B0 ;  /* 0x0000000000007941 */ /* 0x000fea0003800000 */
.L_x_4611:
        /* <DEDUP_REMOVED lines=11> */
.L_x_4614:
[----:B------:R-:W-:Y:S05]  /*0f40*/  BSYNC B0 ;  /* 0x0000000000007941 */ /* 0x000fea0003800000 */
.L_x_4613:
        /* <DEDUP_REMOVED lines=12> */
.L_x_4616:
[----:B------:R-:W-:Y:S05]  /*1010*/  BSYNC B0 ;  /* 0x0000000000007941 */ /* 0x000fea0003800000 */
.L_x_4615:
        /* <DEDUP_REMOVED lines=11> */
.L_x_4618:
[----:B------:R-:W-:Y:S05]  /*10d0*/  BSYNC B0 ;  /* 0x0000000000007941 */ /* 0x000fea0003800000 */
.L_x_4617:
        /* <DEDUP_REMOVED lines=12> */
.L_x_4620:
[----:B------:R-:W-:Y:S05]  /*11a0*/  BSYNC B0 ;  /* 0x0000000000007941 */ /* 0x000fea0003800000 */
.L_x_4619:
        /* <DEDUP_REMOVED lines=18> */
[----:B-1---5:R-:W-:Y:S05]  /*12d0*/  @P6 RET.REL.NODEC R2 `(_ZN5flash24flash_fwd_splitkv_kernelI23Flash_fwd_kernel_traitsILi256ELi64ELi64ELi4ELb0ELb0EN7cutlass10bfloat16_tE19Flash_kernel_traitsILi256ELi64ELi64ELi4ES3_EELb1ELb0ELb1ELb0ELb0ELb1ELb1ELb1EEEvNS_16Flash_fwd_paramsE) ;  /* 0xffffffec02486950 */ /* 0x022fea0003c3ffff */
[----:B------:R-:W-:Y:S02]  /*12e0*/  MOV R0, 0xff800000 ;  /* 0xff80000000007802 */ /* 0x000fe40000000f00 */
[----:B------:R-:W-:-:S03]  /*12f0*/  MOV R243, 0x0 ;  /* 0x0000000000f37802 */ /* 0x000fc60000000f00 */
[----:B------:R1:W-:Y:S02]  /*1300*/  ST.E desc[UR6][R12.64+0xe0], R0 ;  /* 0x0000e0000c007985 */ /* 0x0003e4000c101906 */
[----:B-1----:R-:W-:Y:S05]  /*1310*/  RET.REL.NODEC R242 `(_ZN5flash24flash_fwd_splitkv_kernelI23Flash_fwd_kernel_traitsILi256ELi64ELi64ELi4ELb0ELb0EN7cutlass10bfloat16_tE19Flash_kernel_traitsILi256ELi64ELi64ELi4ES3_EELb1ELb0ELb1ELb0ELb0ELb1ELb1ELb1EEEvNS_16Flash_fwd_paramsE) ;  /* 0xffffffecf2387950 */ /* 0x002fea0003c3ffff */
.L_x_4604:
        /* <DEDUP_REMOVED lines=110> */
.L_x_4622:
        /* <DEDUP_REMOVED lines=84> */
.L_x_4623:
[----:B------:R-:W-:Y:S05]  /*1f40*/  BSYNC B0 ;  /* 0x0000000000007941 */ /* 0x000fea0003800000 */
.L_x_4621:
        /* <DEDUP_REMOVED lines=302> */
.L_x_4742:
        /* <DEDUP_REMOVED lines=32> */
.L_x_4626:
[----:B------:R-:W-:Y:S05]  /*3430*/  BSYNC B0 ;  /* 0x0000000000007941 */ /* 0x000fea0003800000 */
.L_x_4625:
        /* <DEDUP_REMOVED lines=18> */
.L_x_4628:
[----:B------:R-:W-:Y:S05]  /*3560*/  BSYNC B0 ;  /* 0x0000000000007941 */ /* 0x000fea0003800000 */
.L_x_4627:
        /* <DEDUP_REMOVED lines=21> */
.L_x_4630:
[----:B------:R-:W-:Y:S05]  /*36c0*/  BSYNC B0 ;  /* 0x0000000000007941 */ /* 0x000fea0003800000 */
.L_x_4629:
        /* <DEDUP_REMOVED lines=18> */
.L_x_4632:
[----:B------:R-:W-:Y:S05]  /*37f0*/  BSYNC B0 ;  /* 0x0000000000007941 */ /* 0x000fea0003800000 */
.L_x_4631:
        /* <DEDUP_REMOVED lines=68> */
.L_x_4639:
[----:B------:R-:W-:Y:S05]  /*3c40*/  BSYNC B0 ;  /* 0x0000000000007941 */ /* 0x000fea0003800000 */
.L_x_4638:
        /* <DEDUP_REMOVED lines=49> */
.L_x_4641:
[----:B------:R-:W-:Y:S05]  /*3f60*/  BSYNC B0 ;  /* 0x0000000000007941 */ /* 0x000fea0003800000 */
.L_x_4640:
        /* <DEDUP_REMOVED lines=49> */
.L_x_4643:
[----:B------:R-:W-:Y:S05]  /*4280*/  BSYNC B0 ;  /* 0x0000000000007941 */ /* 0x000fea0003800000 */
.L_x_4642:
        /* <DEDUP_REMOVED lines=48> */
.L_x_4637:
[----:B------:R-:W-:Y:S05]  /*4590*/  BSYNC B1 ;  /* 0x0000000000017941 */ /* 0x000fea0003800000 */
.L_x_4636:
        /* <DEDUP_REMOVED lines=66> */
.L_x_4647:
[----:B------:R-:W-:Y:S05]  /*49c0*/  BSYNC B0 ;  /* 0x0000000000007941 */ /* 0x000fea0003800000 */
.L_x_4646:
        /* <DEDUP_REMOVED lines=51> */
.L_x_4649:
[----:B------:R-:W-:Y:S05]  /*4d00*/  BSYNC B0 ;  /* 0x0000000000007941 */ /* 0x000fea0003800000 */
.L_x_4648:
        /* <DEDUP_REMOVED lines=51> */
.L_x_4651:
[----:B------:R-:W-:Y:S05]  /*5040*/  BSYNC B0 ;  /* 0x0000000000007941 */ /* 0x000fea0003800000 */
.L_x_4650:
        /* <DEDUP_REMOVED lines=50> */
.L_x_4645:
[----:B------:R-:W-:Y:S05]  /*5370*/  BSYNC B1 ;  /* 0x0000000000017941 */ /* 0x000fea0003800000 */
.L_x_4644:
        /* <DEDUP_REMOVED lines=66> */
.L_x_4655:
[----:B------:R-:W-:Y:S05]  /*57a0*/  BSYNC B0 ;  /* 0x0000000000007941 */ /* 0x000fea0003800000 */
.L_x_4654:
        /* <DEDUP_REMOVED lines=51> */
.L_x_4657:
[----:B------:R-:W-:Y:S05]  /*5ae0*/  BSYNC B0 ;  /* 0x0000000000007941 */ /* 0x000fea0003800000 */
.L_x_4656:
        /* <DEDUP_REMOVED lines=51> */
.L_x_4659:
[----:B------:R-:W-:Y:S05]  /*5e20*/  BSYNC B0 ;  /* 0x0000000000007941 */ /* 0x000fea0003800000 */
.L_x_4658:
        /* <DEDUP_REMOVED lines=50> */
.L_x_4653:
[----:B------:R-:W-:Y:S05]  /*6150*/  BSYNC B1 ;  /* 0x0000000000017941 */ /* 0x000fea0003800000 */
.L_x_4652:
        /* <DEDUP_REMOVED lines=70> */
.L_x_4663:
[----:B------:R-:W-:Y:S05]  /*65c0*/  BSYNC B0 ;  /* 0x0000000000007941 */ /* 0x000fea0003800000 */
.L_x_4662:
        /* <DEDUP_REMOVED lines=51> */
.L_x_4665:
[----:B------:R-:W-:Y:S05]  /*6900*/  BSYNC B0 ;  /* 0x0000000000007941 */ /* 0x000fea0003800000 */
.L_x_4664:
        /* <DEDUP_REMOVED lines=51> */
.L_x_4667:
[----:B------:R-:W-:Y:S05]  /*6c40*/  BSYNC B0 ;  /* 0x0000000000007941 */ /* 0x000fea0003800000 */
.L_x_4666:
        /* <DEDUP_REMOVED lines=50> */
.L_x_4661:
[----:B------:R-:W-:Y:S05]  /*6f70*/  BSYNC B1 ;  /* 0x0000000000017941 */ /* 0x000fea0003800000 */
.L_x_4660:
[----:B------:R-:W2:Y:S02]  /*6f80*/  LD.E R0, desc[UR6][R10.64+0xd0] ;  /* 0x0000d0060a007980 */ /* 0x000ea4000c101900 */
[----:B--2---:R-:W-:Y:S05]  /*6f90*/  IMAD.U32 R0, R0, -0x20, RZ ;  /* 0xffffffe000007824 */ /* 0x004fea00078e00ff */
[C---:B------:R-:W-:Y:S02]  /*6fa0*/  LEA R20, P1, R0.reuse, R20, 0x1 ;  /* 0x0000001400147211 */ /* 0x040fe400078208ff */
[C---:B------:R-:W-:Y:S02]  /*6fb0*/  LEA R42, P0, R0.reuse, R42, 0x1 ;  /* 0x0000002a002a7211 */ /* 0x040fe400078008ff */
[C---:B------:R-:W-:Y:S02]  /*6fc0*/  LEA.HI.X.SX32 R21, R0.reuse, R21, 0x1, P1 ;  /* 0x0000001500157211 */ /* 0x040fe400008f0eff */
[----:B------:R-:W-:Y:S01]  /*6fd0*/  LEA.HI.X.SX32 R43, R0, R43, 0x1, P0 ;  /* 0x0000002b002b7211 */ /* 0x000fe200000f0eff */
[----:B------:R-:W-:Y:S05]  /*6fe0*/  BRA `(.L_x_4668) ;  /* 0x0000006800847947 */ /* 0x000fea0003800000 */
.L_x_4635:
        /* <DEDUP_REMOVED lines=94> */
.L_x_4674:
[----:B------:R-:W-:Y:S05]  /*75d0*/  BSYNC B0 ;  /* 0x0000000000007941 */ /* 0x000fea0003800000 */
.L_x_4673:
[----:B-----5:R2:W-:Y:S02]  /*75e0*/  ST.E.128 desc[UR6][R124.64], R24 ;  /* 0x000000187c007985 */ /* 0x0205e4000c101d06 */
.L_x_4672:
[----:B------:R-:W-:Y:S05]  /*75f0*/  BSYNC B1 ;  /* 0x0000000000017941 */ /* 0x000fea0003800000 */
.L_x_4671:
        /* <DEDUP_REMOVED lines=92> */
.L_x_4678:
[----:B------:R-:W-:Y:S05]  /*7bc0*/  BSYNC B0 ;  /* 0x0000000000007941 */ /* 0x000fea0003800000 */
.L_x_4677:
[----:B-----5:R2:W-:Y:S02]  /*7bd0*/  ST.E.128 desc[UR6][R124.64+0x80], R24 ;  /* 0x000080187c007985 */ /* 0x0205e4000c101d06 */
.L_x_4676:
[----:B------:R-:W-:Y:S05]  /*7be0*/  BSYNC B1 ;  /* 0x0000000000017941 */ /* 0x000fea0003800000 */
.L_x_4675:
        /* <DEDUP_REMOVED lines=92> */
.L_x_4682:
[----:B------:R-:W-:Y:S05]  /*81b0*/  BSYNC B0 ;  /* 0x0000000000007941 */ /* 0x000fea0003800000 */
.L_x_4681:
[----:B-----5:R2:W-:Y:S02]  /*81c0*/  ST.E.128 desc[UR6][R124.64+0x100], R24 ;  /* 0x000100187c007985 */ /* 0x0205e4000c101d06 */
.L_x_4680:
[----:B------:R-:W-:Y:S05]  /*81d0*/  BSYNC B1 ;  /* 0x0000000000017941 */ /* 0x000fea0003800000 */
.L_x_4679:
        /* <DEDUP_REMOVED lines=91> */
.L_x_4684:
[----:B------:R-:W-:Y:S05]  /*8790*/  BSYNC B0 ;  /* 0x0000000000007941 */ /* 0x000fea0003800000 */
.L_x_4683:
[----:B-----5:R2:W-:Y:S02]  /*87a0*/  ST.E.128 desc[UR6][R124.64+0x180], R24 ;  /* 0x000180187c007985 */ /* 0x0205e4000c101d06 */
.L_x_4670:
[----:B------:R-:W-:Y:S05]  /*87b0*/  BSYNC B2 ;  /* 0x0000000000027941 */ /* 0x000fea0003800000 */
.L_x_4669:
        /* <DEDUP_REMOVED lines=99> */
.L_x_4690:
[----:B------:R-:W-:Y:S05]  /*8df0*/  BSYNC B0 ;  /* 0x0000000000007941 */ /* 0x000fea0003800000 */
.L_x_4689:
[----:B-----5:R2:W-:Y:S02]  /*8e00*/  ST.E.128 desc[UR6][R190.64], R24 ;  /* 0x00000018be007985 */ /* 0x0205e4000c101d06 */
.L_x_4688:
[----:B------:R-:W-:Y:S05]  /*8e10*/  BSYNC B1 ;  /* 0x0000000000017941 */ /* 0x000fea0003800000 */
.L_x_4687:
        /* <DEDUP_REMOVED lines=94> */
.L_x_4694:
[----:B------:R-:W-:Y:S05]  /*9400*/  BSYNC B0 ;  /* 0x0000000000007941 */ /* 0x000fea0003800000 */
.L_x_4693:
[----:B-----5:R2:W-:Y:S02]  /*9410*/  ST.E.128 desc[UR6][R190.64], R24 ;  /* 0x00000018be007985 */ /* 0x0205e4000c101d06 */
.L_x_4692:
[----:B------:R-:W-:Y:S05]  /*9420*/  BSYNC B1 ;  /* 0x0000000000017941 */ /* 0x000fea0003800000 */
.L_x_4691:
        /* <DEDUP_REMOVED lines=94> */
.L_x_4698:
[----:B------:R-:W-:Y:S05]  /*9a10*/  BSYNC B0 ;  /* 0x0000000000007941 */ /* 0x000fea0003800000 */
.L_x_4697:
[----:B-----5:R2:W-:Y:S02]  /*9a20*/  ST.E.128 desc[UR6][R190.64], R24 ;  /* 0x00000018be007985 */ /* 0x0205e4000c101d06 */
.L_x_4696:
[----:B------:R-:W-:Y:S05]  /*9a30*/  BSYNC B1 ;  /* 0x0000000000017941 */ /* 0x000fea0003800000 */
.L_x_4695:
        /* <DEDUP_REMOVED lines=93> */
.L_x_4700:
[----:B------:R-:W-:Y:S05]  /*a010*/  BSYNC B0 ;  /* 0x0000000000007941 */ /* 0x000fea0003800000 */
.L_x_4699:
[----:B-----5:R2:W-:Y:S02]  /*a020*/  ST.E.128 desc[UR6][R190.64], R24 ;  /* 0x00000018be007985 */ /* 0x0205e4000c101d06 */
.L_x_4686:
[----:B------:R-:W-:Y:S05]  /*a030*/  BSYNC B2 ;  /* 0x0000000000027941 */ /* 0x000fea0003800000 */
.L_x_4685:
        /* <DEDUP_REMOVED lines=99> */
.L_x_4706:
[----:B------:R-:W-:Y:S05]  /*a670*/  BSYNC B0 ;  /* 0x0000000000007941 */ /* 0x000fea0003800000 */
.L_x_4705:
[----:B-----5:R2:W-:Y:S02]  /*a680*/  ST.E.128 desc[UR6][R190.64], R24 ;  /* 0x00000018be007985 */ /* 0x0205e4000c101d06 */
.L_x_4704:
[----:B------:R-:W-:Y:S05]  /*a690*/  BSYNC B1 ;  /* 0x0000000000017941 */ /* 0x000fea0003800000 */
.L_x_4703:
        /* <DEDUP_REMOVED lines=94> */
.L_x_4710:
[----:B------:R-:W-:Y:S05]  /*ac80*/  BSYNC B0 ;  /* 0x0000000000007941 */ /* 0x000fea0003800000 */
.L_x_4709:
[----:B-----5:R2:W-:Y:S02]  /*ac90*/  ST.E.128 desc[UR6][R190.64], R24 ;  /* 0x00000018be007985 */ /* 0x0205e4000c101d06 */
.L_x_4708:
[----:B------:R-:W-:Y:S05]  /*aca0*/  BSYNC B1 ;  /* 0x0000000000017941 */ /* 0x000fea0003800000 */
.L_x_4707:
        /* <DEDUP_REMOVED lines=94> */
.L_x_4714:
[----:B------:R-:W-:Y:S05]  /*b290*/  BSYNC B0 ;  /* 0x0000000000007941 */ /* 0x000fea0003800000 */
.L_x_4713:
[----:B-----5:R2:W-:Y:S02]  /*b2a0*/  ST.E.128 desc[UR6][R190.64], R24 ;  /* 0x00000018be007985 */ /* 0x0205e4000c101d06 */
.L_x_4712:
[----:B------:R-:W-:Y:S05]  /*b2b0*/  BSYNC B1 ;  /* 0x0000000000017941 */ /* 0x000fea0003800000 */
.L_x_4711:
        /* <DEDUP_REMOVED lines=93> */
.L_x_4716:
[----:B------:R-:W-:Y:S05]  /*b890*/  BSYNC B0 ;  /* 0x0000000000007941 */ /* 0x000fea0003800000 */
.L_x_4715:
[----:B-----5:R2:W-:Y:S02]  /*b8a0*/  ST.E.128 desc[UR6][R190.64], R24 ;  /* 0x00000018be007985 */ /* 0x0205e4000c101d06 */
.L_x_4702:
[----:B------:R-:W-:Y:S05]  /*b8b0*/  BSYNC B2 ;  /* 0x0000000000027941 */ /* 0x000fea0003800000 */
.L_x_4701:
        /* <DEDUP_REMOVED lines=103> */
.L_x_4722:
[----:B------:R-:W-:Y:S05]  /*bf30*/  BSYNC B0 ;  /* 0x0000000000007941 */ /* 0x000fea0003800000 */
.L_x_4721:
[----:B-----5:R2:W-:Y:S02]  /*bf40*/  ST.E.128 desc[UR6][R192.64], R24 ;  /* 0x00000018c0007985 */ /* 0x0205e4000c101d06 */
.L_x_4720:
[----:B------:R-:W-:Y:S05]  /*bf50*/  BSYNC B1 ;  /* 0x0000000000017941 */ /* 0x000fea0003800000 */
.L_x_4719:
        /* <DEDUP_REMOVED lines=94> */
.L_x_4726:
[----:B------:R-:W-:Y:S05]  /*c540*/  BSYNC B0 ;  /* 0x0000000000007941 */ /* 0x000fea0003800000 */
.L_x_4725:
[----:B-----5:R2:W-:Y:S02]  /*c550*/  ST.E.128 desc[UR6][R192.64], R24 ;  /* 0x00000018c0007985 */ /* 0x0205e4000c101d06 */
.L_x_4724:
[----:B------:R-:W-:Y:S05]  /*c560*/  BSYNC B1 ;  /* 0x0000000000017941 */ /* 0x000fea0003800000 */
.L_x_4723:
        /* <DEDUP_REMOVED lines=94> */
.L_x_4730:
[----:B------:R-:W-:Y:S05]  /*cb50*/  BSYNC B0 ;  /* 0x0000000000007941 */ /* 0x000fea0003800000 */
.L_x_4729:
[----:B-----5:R2:W-:Y:S02]  /*cb60*/  ST.E.128 desc[UR6][R192.64], R24 ;  /* 0x00000018c0007985 */ /* 0x0205e4000c101d06 */
.L_x_4728:
[----:B------:R-:W-:Y:S05]  /*cb70*/  BSYNC B1 ;  /* 0x0000000000017941 */ /* 0x000fea0003800000 */
.L_x_4727:
        /* <DEDUP_REMOVED lines=93> */
.L_x_4732:
[----:B------:R-:W-:Y:S05]  /*d150*/  BSYNC B0 ;  /* 0x0000000000007941 */ /* 0x000fea0003800000 */
.L_x_4731:
[----:B-----5:R2:W-:Y:S02]  /*d160*/  ST.E.128 desc[UR6][R192.64], R24 ;  /* 0x00000018c0007985 */ /* 0x0205e4000c101d06 */
.L_x_4718:
[----:B------:R-:W-:Y:S05]  /*d170*/  BSYNC B2 ;  /* 0x0000000000027941 */ /* 0x000fea0003800000 */
.L_x_4717:
        /* <DEDUP_REMOVED lines=11> */
.L_x_4634:
        /* <DEDUP_REMOVED lines=29> */
.L_x_4734:
[----:B------:R-:W-:Y:S05]  /*d400*/  BSYNC B0 ;  /* 0x0000000000007941 */ /* 0x000fea0003800000 */
.L_x_4733:
        /* <DEDUP_REMOVED lines=30> */
.L_x_4736:
[----:B------:R-:W-:Y:S05]  /*d5f0*/  BSYNC B0 ;  /* 0x0000000000007941 */ /* 0x000fea0003800000 */
.L_x_4735:
        /* <DEDUP_REMOVED lines=30> */
.L_x_4738:
[----:B------:R-:W-:Y:S05]  /*d7e0*/  BSYNC B0 ;  /* 0x0000000000007941 */ /* 0x000fea0003800000 */
.L_x_4737:
        /* <DEDUP_REMOVED lines=33> */
.L_x_4668:
[----:B------:R-:W-:Y:S05]  /*da00*/  BSYNC B3 ;  /* 0x0000000000037941 */ /* 0x000fea0003800000 */
.L_x_4633:
        /* <DEDUP_REMOVED lines=91> */
.L_x_4740:
        /* <DEDUP_REMOVED lines=10> */
.L_x_4741:
[----:B------:R-:W-:Y:S05]  /*e060*/  BSYNC B0 ;  /* 0x0000000000007941 */ /* 0x000fea0003800000 */
.L_x_4739:
[----:B------:R-:W-:Y:S04]  /*e070*/  IADD3 R9, R9, -0x1, RZ ;  /* 0xffffffff09097810 */ /* 0x000fe80007ffe0ff */
[----:B------:R-:W-:Y:S11]  /*e080*/  ISETP.GT.AND P0, PT, R9, R87, PT ;  /* 0x000000570900720c */ /* 0x000ff60003f04270 */
[----:B------:R-:W-:Y:S02]  /*e090*/  @!UPT UIADD3 URZ, URZ, URZ, URZ ;  /* 0x0000003f3f3ff290 */ /* 0x000fe4000fffe03f */
[----:B------:R-:W-:Y:S05]  /*e0a0*/  @P0 BRA `(.L_x_4742) ;  /* 0xffffff5000600947 */ /* 0x000fea000383ffff */
.L_x_4624:
        /* <DEDUP_REMOVED lines=114> */
.L_x_4751:
[----:B------:R-:W-:Y:S05]  /*e7d0*/  BSYNC B0 ;  /* 0x0000000000007941 */ /* 0x000fea0003800000 */
.L_x_4750:
[----:B-----5:R3:W-:Y:S02]  /*e7e0*/  STS.128 [R247], R24 ;  /* 0x00000018f7007388 */ /* 0x0207e40000000c00 */
.L_x_4749:
[----:B------:R-:W-:Y:S05]  /*e7f0*/  BSYNC B1 ;  /* 0x0000000000017941 */ /* 0x000fea0003800000 */
.L_x_4748:
        /* <DEDUP_REMOVED lines=50> */
.L_x_4755:
[----:B------:R-:W-:Y:S05]  /*eb20*/  BSYNC B0 ;  /* 0x0000000000007941 */ /* 0x000fea0003800000 */
.L_x_4754:
[----:B-----5:R1:W-:Y:S02]  /*eb30*/  STS.128 [R247+0x2000], R24 ;  /* 0x00200018f7007388 */ /* 0x0203e40000000c00 */
.L_x_4753:
[----:B------:R-:W-:Y:S05]  /*eb40*/  BSYNC B1 ;  /* 0x0000000000017941 */ /* 0x000fea0003800000 */
.L_x_4752:
        /* <DEDUP_REMOVED lines=50> */
.L_x_4759:
[----:B------:R-:W-:Y:S05]  /*ee70*/  BSYNC B0 ;  /* 0x0000000000007941 */ /* 0x000fea0003800000 */
.L_x_4758:
[----:B-----5:R3:W-:Y:S02]  /*ee80*/  STS.128 [R247+0x4000], R24 ;  /* 0x00400018f7007388 */ /* 0x0207e40000000c00 */
.L_x_4757:
[----:B------:R-:W-:Y:S05]  /*ee90*/  BSYNC B1 ;  /* 0x0000000000017941 */ /* 0x000fea0003800000 */
.L_x_4756:
        /* <DEDUP_REMOVED lines=49> */
.L_x_4761:
[----:B------:R-:W-:Y:S05]  /*f1b0*/  BSYNC B0 ;  /* 0x0000000000007941 */ /* 0x000fea0003800000 */
.L_x_4760:
[----:B-----5:R3:W-:Y:S02]  /*f1c0*/  STS.128 [R247+0x6000], R24 ;  /* 0x00600018f7007388 */ /* 0x0207e40000000c00 */
.L_x_4747:
[----:B------:R-:W-:Y:S05]  /*f1d0*/  BSYNC B2 ;  /* 0x0000000000027941 */ /* 0x000fea0003800000 */
.L_x_4746:
        /* <DEDUP_REMOVED lines=63> */
.L_x_4767:
[----:B------:R-:W-:Y:S05]  /*f5d0*/  BSYNC B0 ;  /* 0x0000000000007941 */ /* 0x000fea0003800000 */
.L_x_4766:
[----:B-----5:R3:W-:Y:S02]  /*f5e0*/  STS.128 [R247+0x800], R24 ;  /* 0x00080018f7007388 */ /* 0x0207e40000000c00 */
.L_x_4765:
[----:B------:R-:W-:Y:S05]  /*f5f0*/  BSYNC B1 ;  /* 0x0000000000017941 */ /* 0x000fea0003800000 */
.L_x_4764:
        /* <DEDUP_REMOVED lines=50> */
.L_x_4771:
[----:B------:R-:W-:Y:S05]  /*f920*/  BSYNC B0 ;  /* 0x0000000000007941 */ /* 0x000fea0003800000 */
.L_x_4770:
[----:B-----5:R3:W-:Y:S02]  /*f930*/  STS.128 [R247+0x2800], R24 ;  /* 0x00280018f7007388 */ /* 0x0207e40000000c00 */
.L_x_4769:
[----:B------:R-:W-:Y:S05]  /*f940*/  BSYNC B1 ;  /* 0x0000000000017941 */ /* 0x000fea0003800000 */
.L_x_4768:
        /* <DEDUP_REMOVED lines=50> */
.L_x_4775:
[----:B------:R-:W-:Y:S05]  /*fc70*/  BSYNC B0 ;  /* 0x0000000000007941 */ /* 0x000fea0003800000 */
.L_x_4774:
[----:B-----5:R3:W-:Y:S02]  /*fc80*/  STS.128 [R247+0x4800], R24 ;  /* 0x00480018f7007388 */ /* 0x0207e40000000c00 */
.L_x_4773:
[----:B------:R-:W-:Y:S05]  /*fc90*/  BSYNC B1 ;  /* 0x0000000000017941 */ /* 0x000fea0003800000 */
.L_x_4772:
        /* <DEDUP_REMOVED lines=49> */
.L_x_4777:
[----:B------:R-:W-:Y:S05]  /*ffb0*/  BSYNC B0 ;  /* 0x0000000000007941 */ /* 0x000fea0003800000 */
.L_x_4776:
[----:B-----5:R3:W-:Y:S02]  /*ffc0*/  STS.128 [R247+0x6800], R24 ;  /* 0x00680018f7007388 */ /* 0x0207e40000000c00 */
.L_x_4763:
[----:B------:R-:W-:Y:S05]  /*ffd0*/  BSYNC B2 ;  /* 0x0000000000027941 */ /* 0x000fea0003800000 */
.L_x_4762:
        /* <DEDUP_REMOVED lines=64> */
.L_x_4783:
[----:B------:R-:W-:Y:S05]  /*103e0*/  BSYNC B0 ;  /* 0x0000000000007941 */ /* 0x000fea0003800000 */
.L_x_4782:
[----:B-----5:R3:W-:Y:S02]  /*103f0*/  STS.128 [R247+0x1000], R24 ;  /* 0x00100018f7007388 */ /* 0x0207e40000000c00 */
.L_x_4781:
[----:B------:R-:W-:Y:S05]  /*10400*/  BSYNC B1 ;  /* 0x0000000000017941 */ /* 0x000fea0003800000 */
.L_x_4780:
        /* <DEDUP_REMOVED lines=50> */
.L_x_4787:
[----:B------:R-:W-:Y:S05]  /*10730*/  BSYNC B0 ;  /* 0x0000000000007941 */ /* 0x000fea0003800000 */
.L_x_4786:
[----:B-----5:R3:W-:Y:S02]  /*10740*/  STS.128 [R247+0x3000], R24 ;  /* 0x00300018f7007388 */ /* 0x0207e40000000c00 */
.L_x_4785:
[----:B------:R-:W-:Y:S05]  /*10750*/  BSYNC B1 ;  /* 0x0000000000017941 */ /* 0x000fea0003800000 */
.L_x_4784:
        /* <DEDUP_REMOVED lines=50> */
.L_x_4791:
[----:B------:R-:W-:Y:S05]  /*10a80*/  BSYNC B0 ;  /* 0x0000000000007941 */ /* 0x000fea0003800000 */
.L_x_4790:
[----:B-----5:R3:W-:Y:S02]  /*10a90*/  STS.128 [R247+0x5000], R24 ;  /* 0x00500018f7007388 */ /* 0x0207e40000000c00 */
.L_x_4789:
[----:B------:R-:W-:Y:S05]  /*10aa0*/  BSYNC B1 ;  /* 0x0000000000017941 */ /* 0x000fea0003800000 */
.L_x_4788:
        /* <DEDUP_REMOVED lines=47> */
.L_x_4793:
[----:B------:R-:W-:Y:S05]  /*10da0*/  BSYNC B0 ;  /* 0x0000000000007941 */ /* 0x000fea0003800000 */
.L_x_4792:
[----:B-----5:R1:W-:Y:S02]  /*10db0*/  STS.128 [R247+0x7000], R44 ;  /* 0x0070002cf7007388 */ /* 0x0203e40000000c00 */
.L_x_4779:
[----:B------:R-:W-:Y:S05]  /*10dc0*/  BSYNC B2 ;  /* 0x0000000000027941 */ /* 0x000fea0003800000 */
.L_x_4778:
        /* <DEDUP_REMOVED lines=63> */
.L_x_4798:
[----:B------:R-:W-:Y:S05]  /*111c0*/  BSYNC B0 ;  /* 0x0000000000007941 */ /* 0x000fea0003800000 */
.L_x_4797:
[----:B-----5:R1:W-:Y:S02]  /*111d0*/  STS.128 [R247+0x1800], R20 ;  /* 0x00180014f7007388 */ /* 0x0203e40000000c00 */
.L_x_4796:
[----:B------:R-:W-:Y:S05]  /*111e0*/  BSYNC B1 ;  /* 0x0000000000017941 */ /* 0x000fea0003800000 */
.L_x_4795:
        /* <DEDUP_REMOVED lines=50> */
.L_x_4802:
[----:B------:R-:W-:Y:S05]  /*11510*/  BSYNC B0 ;  /* 0x0000000000007941 */ /* 0x000fea0003800000 */
.L_x_4801:
[----:B-----5:R1:W-:Y:S02]  /*11520*/  STS.128 [R247+0x3800], R16 ;  /* 0x00380010f7007388 */ /* 0x0203e40000000c00 */
.L_x_4800:
[----:B------:R-:W-:Y:S05]  /*11530*/  BSYNC B1 ;  /* 0x0000000000017941 */ /* 0x000fea0003800000 */
.L_x_4799:
        /* <DEDUP_REMOVED lines=50> */
.L_x_4806:
[----:B------:R-:W-:Y:S05]  /*11860*/  BSYNC B0 ;  /* 0x0000000000007941 */ /* 0x000fea0003800000 */
.L_x_4805:
[----:B-----5:R1:W-:Y:S02]  /*11870*/  STS.128 [R247+0x5800], R16 ;  /* 0x00580010f7007388 */ /* 0x0203e40000000c00 */
.L_x_4804:
[----:B------:R-:W-:Y:S05]  /*11880*/  BSYNC B1 ;  /* 0x0000000000017941 */ /* 0x000fea0003800000 */
.L_x_4803:
        /* <DEDUP_REMOVED lines=49> */
.L_x_4808:
[----:B------:R-:W-:Y:S05]  /*11ba0*/  BSYNC B0 ;  /* 0x0000000000007941 */ /* 0x000fea0003800000 */
.L_x_4807:
[----:B-----5:R1:W-:Y:S01]  /*11bb0*/  STS.128 [R247+0x7800], R16 ;  /* 0x00780010f7007388 */ /* 0x0203e20000000c00 */
[----:B------:R-:W-:Y:S05]  /*11bc0*/  BRA `(.L_x_4794) ;  /* 0x00000068009c7947 */ /* 0x000fea0003800000 */
.L_x_4745:
        /* <DEDUP_REMOVED lines=93> */
.L_x_4814:
[----:B------:R-:W-:Y:S05]  /*121a0*/  BSYNC B0 ;  /* 0x0000000000007941 */ /* 0x000fea0003800000 */
.L_x_4813:
[----:B-----5:R3:W-:Y:S02]  /*121b0*/  STS.128 [R247], R32 ;  /* 0x00000020f7007388 */ /* 0x0207e40000000c00 */
.L_x_4812:
[----:B------:R-:W-:Y:S05]  /*121c0*/  BSYNC B1 ;  /* 0x0000000000017941 */ /* 0x000fea0003800000 */
.L_x_4811:
        /* <DEDUP_REMOVED lines=91> */
.L_x_4818:
[----:B------:R-:W-:Y:S05]  /*12780*/  BSYNC B0 ;  /* 0x0000000000007941 */ /* 0x000fea0003800000 */
.L_x_4817:
[----:B-----5:R1:W-:Y:S02]  /*12790*/  STS.128 [R247+0x2000], R32 ;  /* 0x00200020f7007388 */ /* 0x0203e40000000c00 */
.L_x_4816:
[----:B------:R-:W-:Y:S05]  /*127a0*/  BSYNC B1 ;  /* 0x0000000000017941 */ /* 0x000fea0003800000 */
.L_x_4815:
        /* <DEDUP_REMOVED lines=91> */
.L_x_4822:
[----:B------:R-:W-:Y:S05]  /*12d60*/  BSYNC B0 ;  /* 0x0000000000007941 */ /* 0x000fea0003800000 */
.L_x_4821:
[----:B-----5:R3:W-:Y:S02]  /*12d70*/  STS.128 [R247+0x4000], R32 ;  /* 0x00400020f7007388 */ /* 0x0207e40000000c00 */
.L_x_4820:
[----:B------:R-:W-:Y:S05]  /*12d80*/  BSYNC B1 ;  /* 0x0000000000017941 */ /* 0x000fea0003800000 */
.L_x_4819:
        /* <DEDUP_REMOVED lines=90> */
.L_x_4824:
[----:B------:R-:W-:Y:S05]  /*13330*/  BSYNC B0 ;  /* 0x0000000000007941 */ /* 0x000fea0003800000 */
.L_x_4823:
[----:B-----5:R3:W-:Y:S02]  /*13340*/  STS.128 [R247+0x6000], R32 ;  /* 0x00600020f7007388 */ /* 0x0207e40000000c00 */
.L_x_4810:
[----:B------:R-:W-:Y:S05]  /*13350*/  BSYNC B2 ;  /* 0x0000000000027941 */ /* 0x000fea0003800000 */
.L_x_4809:
        /* <DEDUP_REMOVED lines=98> */
.L_x_4830:
[----:B------:R-:W-:Y:S05]  /*13980*/  BSYNC B0 ;  /* 0x0000000000007941 */ /* 0x000fea0003800000 */
.L_x_4829:
[----:B-----5:R3:W-:Y:S02]  /*13990*/  STS.128 [R247+0x800], R32 ;  /* 0x00080020f7007388 */ /* 0x0207e40000000c00 */
.L_x_4828:
[----:B------:R-:W-:Y:S05]  /*139a0*/  BSYNC B1 ;  /* 0x0000000000017941 */ /* 0x000fea0003800000 */
.L_x_4827:
        /* <DEDUP_REMOVED lines=94> */
.L_x_4834:
[----:B------:R-:W-:Y:S05]  /*13f90*/  BSYNC B0 ;  /* 0x0000000000007941 */ /* 0x000fea0003800000 */
.L_x_4833:
[----:B-----5:R3:W-:Y:S02]  /*13fa0*/  STS.128 [R247+0x2800], R32 ;  /* 0x00280020f7007388 */ /* 0x0207e40000000c00 */
.L_x_4832:
[----:B------:R-:W-:Y:S05]  /*13fb0*/  BSYNC B1 ;  /* 0x0000000000017941 */ /* 0x000fea0003800000 */
.L_x_4831:
        /* <DEDUP_REMOVED lines=94> */
.L_x_4838:
[----:B------:R-:W-:Y:S05]  /*145a0*/  BSYNC B0 ;  /* 0x0000000000007941 */ /* 0x000fea0003800000 */
.L_x_4837:
[----:B-----5:R3:W-:Y:S02]  /*145b0*/  STS.128 [R247+0x4800], R32 ;  /* 0x00480020f7007388 */ /* 0x0207e40000000c00 */
.L_x_4836:
[----:B------:R-:W-:Y:S05]  /*145c0*/  BSYNC B1 ;  /* 0x0000000000017941 */ /* 0x000fea0003800000 */
.L_x_4835:
        /* <DEDUP_REMOVED lines=93> */
.L_x_4840:
[----:B------:R-:W-:Y:S05]  /*14ba0*/  BSYNC B0 ;  /* 0x0000000000007941 */ /* 0x000fea0003800000 */
.L_x_4839:
[----:B-----5:R1:W-:Y:S02]  /*14bb0*/  STS.128 [R247+0x6800], R20 ;  /* 0x00680014f7007388 */ /* 0x0203e40000000c00 */
.L_x_4826:
[----:B------:R-:W-:Y:S05]  /*14bc0*/  BSYNC B2 ;  /* 0x0000000000027941 */ /* 0x000fea0003800000 */
.L_x_4825:
        /* <DEDUP_REMOVED lines=99> */
.L_x_4846:
[----:B------:R-:W-:Y:S05]  /*15200*/  BSYNC B0 ;  /* 0x0000000000007941 */ /* 0x000fea0003800000 */
.L_x_4845:
[----:B-----5:R3:W-:Y:S02]  /*15210*/  STS.128 [R247+0x1000], R32 ;  /* 0x00100020f7007388 */ /* 0x0207e40000000c00 */
.L_x_4844:
[----:B------:R-:W-:Y:S05]  /*15220*/  BSYNC B1 ;  /* 0x0000000000017941 */ /* 0x000fea0003800000 */
.L_x_4843:
        /* <DEDUP_REMOVED lines=94> */
.L_x_4850:
[----:B------:R-:W-:Y:S05]  /*15810*/  BSYNC B0 ;  /* 0x0000000000007941 */ /* 0x000fea0003800000 */
.L_x_4849:
[----:B-----5:R3:W-:Y:S02]  /*15820*/  STS.128 [R247+0x3000], R32 ;  /* 0x00300020f7007388 */ /* 0x0207e40000000c00 */
.L_x_4848:
[----:B------:R-:W-:Y:S05]  /*15830*/  BSYNC B1 ;  /* 0x0000000000017941 */ /* 0x000fea0003800000 */
.L_x_4847:
        /* <DEDUP_REMOVED lines=94> */
.L_x_4854:
[----:B------:R-:W-:Y:S05]  /*15e20*/  BSYNC B0 ;  /* 0x0000000000007941 */ /* 0x000fea0003800000 */
.L_x_4853:
[----:B-----5:R3:W-:Y:S02]  /*15e30*/  STS.128 [R247+0x5000], R32 ;  /* 0x00500020f7007388 */ /* 0x0207e40000000c00 */
.L_x_4852:
[----:B------:R-:W-:Y:S05]  /*15e40*/  BSYNC B1 ;  /* 0x0000000000017941 */ /* 0x000fea0003800000 */
.L_x_4851:
        /* <DEDUP_REMOVED lines=93> */
.L_x_4856:
[----:B------:R-:W-:Y:S05]  /*16420*/  BSYNC B0 ;  /* 0x0000000000007941 */ /* 0x000fea0003800000 */
.L_x_4855:
[----:B-----5:R1:W-:Y:S02]  /*16430*/  STS.128 [R247+0x7000], R24 ;  /* 0x00700018f7007388 */ /* 0x0203e40000000c00 */
.L_x_4842:
[----:B------:R-:W-:Y:S05]  /*16440*/  BSYNC B2 ;  /* 0x0000000000027941 */ /* 0x000fea0003800000 */
.L_x_4841:
        /* <DEDUP_REMOVED lines=97> */
.L_x_4860:
[----:B------:R-:W-:Y:S05]  /*16a60*/  BSYNC B0 ;  /* 0x0000000000007941 */ /* 0x000fea0003800000 */
.L_x_4859:
[----:B-----5:R1:W-:Y:S02]  /*16a70*/  STS.128 [R247+0x1800], R20 ;  /* 0x00180014f7007388 */ /* 0x0203e40000000c00 */
.L_x_4858:
[----:B------:R-:W-:Y:S05]  /*16a80*/  BSYNC B1 ;  /* 0x0000000000017941 */ /* 0x000fea0003800000 */
.L_x_4857:
        /* <DEDUP_REMOVED lines=95> */
.L_x_4864:
[----:B------:R-:W-:Y:S05]  /*17080*/  BSYNC B0 ;  /* 0x0000000000007941 */ /* 0x000fea0003800000 */
.L_x_4863:
[----:B-----5:R1:W-:Y:S02]  /*17090*/  STS.128 [R247+0x3800], R20 ;  /* 0x00380014f7007388 */ /* 0x0203e40000000c00 */
.L_x_4862:
[----:B------:R-:W-:Y:S05]  /*170a0*/  BSYNC B1 ;  /* 0x0000000000017941 */ /* 0x000fea0003800000 */
.L_x_4861:
        /* <DEDUP_REMOVED lines=94> */
.L_x_4868:
[----:B------:R-:W-:Y:S05]  /*17690*/  BSYNC B0 ;  /* 0x0000000000007941 */ /* 0x000fea0003800000 */
.L_x_4867:
[----:B-----5:R1:W-:Y:S02]  /*176a0*/  STS.128 [R247+0x5800], R20 ;  /* 0x00580014f7007388 */ /* 0x0203e40000000c00 */
.L_x_4866:
[----:B------:R-:W-:Y:S05]  /*176b0*/  BSYNC B1 ;  /* 0x0000000000017941 */ /* 0x000fea0003800000 */
.L_x_4865:
        /* <DEDUP_REMOVED lines=96> */
.L_x_4870:
[----:B------:R-:W-:Y:S05]  /*17cc0*/  BSYNC B0 ;  /* 0x0000000000007941 */ /* 0x000fea0003800000 */
.L_x_4869:
[----:B-----5:R1:W-:Y:S01]  /*17cd0*/  STS.128 [R247+0x7800], R20 ;  /* 0x00780014f7007388 */ /* 0x0203e20000000c00 */
[----:B------:R-:W-:Y:S05]  /*17ce0*/  BRA `(.L_x_4794) ;  /* 0x0000000800547947 */ /* 0x000fea0003800000 */
.L_x_4744:
        /* <DEDUP_REMOVED lines=42> */
.L_x_4872:
[----:B------:R-:W-:Y:S05]  /*17f90*/  BSYNC B0 ;  /* 0x0000000000007941 */ /* 0x000fea0003800000 */
.L_x_4871:
        /* <DEDUP_REMOVED lines=35> */
.L_x_4874:
[----:B------:R-:W-:Y:S05]  /*181d0*/  BSYNC B0 ;  /* 0x0000000000007941 */ /* 0x000fea0003800000 */
.L_x_4873:
        /* <DEDUP_REMOVED lines=34> */
.L_x_4876:
[----:B------:R-:W-:Y:S05]  /*18400*/  BSYNC B0 ;  /* 0x0000000000007941 */ /* 0x000fea0003800000 */
.L_x_4875:
        /* <DEDUP_REMOVED lines=35> */
.L_x_4794:
[----:B------:R-:W-:Y:S05]  /*18640*/  BSYNC B3 ;  /* 0x0000000000037941 */ /* 0x000fea0003800000 */
.L_x_4743:
        /* <DEDUP_REMOVED lines=41> */
.L_x_4878:
[----:B------:R-:W-:Y:S05]  /*188e0*/  BSYNC B0 ;  /* 0x0000000000007941 */ /* 0x000fea0003800000 */
.L_x_4877:
        /* <DEDUP_REMOVED lines=37> */
.L_x_4880:
[----:B------:R-:W-:Y:S05]  /*18b40*/  BSYNC B0 ;  /* 0x0000000000007941 */ /* 0x000fea0003800000 */
.L_x_4879:
        /* <DEDUP_REMOVED lines=39> */
.L_x_4882:
[----:B------:R-:W-:Y:S05]  /*18dc0*/  BSYNC B0 ;  /* 0x0000000000007941 */ /* 0x000fea0003800000 */
.L_x_4881:
        /* <DEDUP_REMOVED lines=42> */
.L_x_4884:
[----:B------:R-:W-:Y:S05]  /*19070*/  BSYNC B0 ;  /* 0x0000000000007941 */ /* 0x000fea0003800000 */
.L_x_4883:
        /* <DEDUP_REMOVED lines=20> */
[----:B---3--:R-:W-:Y:S02]  /*191c0*/  IMAD R2, R17, R246, RZ ;  /* 0x000000f611027224 */ /* 0x008fe400078e02ff */
        /* <DEDUP_REMOVED lines=45> */
.L_x_4886:
[----:B------:R-:W-:Y:S05]  /*194a0*/  BSYNC B0 ;  /* 0x0000000000007941 */ /* 0x000fea0003800000 */
.L_x_4885:
        /* <DEDUP_REMOVED lines=39> */
.L_x_4888:
[----:B------:R-:W-:Y:S05]  /*19720*/  BSYNC B0 ;  /* 0x0000000000007941 */ /* 0x000fea0003800000 */
.L_x_4887:
        /* <DEDUP_REMOVED lines=41> */
.L_x_4890:
[----:B------:R-:W-:Y:S05]  /*199c0*/  BSYNC B0 ;  /* 0x0000000000007941 */ /* 0x000fea0003800000 */
.L_x_4889:
        /* <DEDUP_REMOVED lines=53> */
.L_x_4892:
[----:B------:R-:W-:Y:S05]  /*19d20*/  BSYNC B0 ;  /* 0x0000000000007941 */ /* 0x000fea0003800000 */
.L_x_4891:
        /* <DEDUP_REMOVED lines=220> */
[----:B------:R-:W-:Y:S08]  /*1aaf0*/  MUFU.TANH R28, R17 ;  /* 0x00000011001c7308 */ /* 0x000ff00000002400 */
[----:B------:R-:W-:Y:S08]  /*1ab00*/  MUFU.TANH R23, R16 ;  /* 0x0000001000177308 */ /* 0x000ff00000002400 */
[----:B------:R1:W-:Y:S01]  /*1ab10*/  MUFU.TANH R29, R18 ;  /* 0x00000012001d7308 */ /* 0x0003e20000002400 */
[C---:B----4-:R-:W-:Y:S06]  /*1ab20*/  HMMA.16816.F32.BF16 R92, R32.reuse, R12, R92 ;  /* 0x0000000c205c723c */ /* 0x050fec000004185c */
[C---:B------:R-:W-:Y:S01]  /*1ab30*/  HMMA.16816.F32.BF16 R88, R32.reuse, R14, R88 ;  /* 0x0000000e2058723c */ /* 0x040fe20000041858 */
[----:B-1----:R-:W1:Y:S06]  /*1ab40*/  LDSM.16.M88.4 R16, [R220+0x7800] ;  /* 0x00780000dc10783b */ /* 0x002e6c0000000200 */
[----:B------:R-:W-:Y:S01]  /*1ab50*/  SHF.R.S32.HI R15, RZ, 0x1f, R54 ;  /* 0x0000001fff0f7819 */ /* 0x000fe20000011436 */
[C---:B---3--:R-:W-:Y:S06]  /*1ab60*/  HMMA.16816.F32.BF16 R84, R32.reuse, R24, R84 ;  /* 0x000000182054723c */ /* 0x048fec0000041854 */
[----:B------:R-:W-:Y:S01]  /*1ab70*/  HMMA.16816.F32.BF16 R80, R32, R26, R80 ;  /* 0x0000001a2050723c */ /* 0x000fe20000041850 */
[----:B------:R-:W-:-:S05]  /*1ab80*/  LEA.HI R54, R15, R54, RZ, 0x2 ;  /* 0x000000360f367211 */ /* 0x000fca00078f10ff */
[C---:B------:R-:W-:Y:S01]  /*1ab90*/  HMMA.16816.F32.BF16 R64, R4.reuse, R30, R64 ;  /* 0x0000001e0440723c */ /* 0x040fe20000041840 */
[----:B------:R-:W-:Y:S01]  /*1aba0*/  SHF.R.S32.HI R54, RZ, 0x2, R54 ;  /* 0x00000002ff367819 */ /* 0x000fe20000011436 */
[----:B------:R-:W3:Y:S04]  /*1abb0*/  MUFU.TANH R9, R9 ;  /* 0x0000000900097308 */ /* 0x000ee80000002400 */
[----:B------:R-:W-:Y:S01]  /*1abc0*/  HMMA.16816.F32.BF16 R92, R4, R68, R92 ;  /* 0x00000044045c723c */ /* 0x000fe2000004185c */
[----:B------:R-:W-:-:S03]  /*1abd0*/  LEA R54, R55, R54, 0x4 ;  /* 0x0000003637367211 */ /* 0x000fc600078e20ff */
[----:B------:R-:W4:Y:S01]  /*1abe0*/  MUFU.TANH R21, R21 ;  /* 0x0000001500157308 */ /* 0x000f220000002400 */
[----:B------:R-:W-:Y:S01]  /*1abf0*/  IADD3 R56, R54, 0x1, R56 ;  /* 0x0000000136387810 */ /* 0x000fe20007ffe038 */
[----:B------:R-:W-:Y:S01]  /*1ac00*/  HMMA.16816.F32.BF16 R88, R4, R70, R88 ;  /* 0x000000460458723c */ /* 0x000fe20000041858 */
[----:B------:R-:W-:Y:S01]  /*1ac10*/  LOP3.LUT R25, R52, 0x6, RZ, 0xc0, !PT ;  /* 0x0000000634197812 */ /* 0x000fe200078ec0ff */
[----:B--2---:R-:W-:Y:S01]  /*1ac20*/  FMUL.FTZ R0, R2, R0 ;  /* 0x0000000002007220 */ /* 0x004fe20000410000 */
[----:B------:R-:W-:Y:S01]  /*1ac30*/  IADD3 R56, R53, R56, -R244 ;  /* 0x0000003835387210 */ /* 0x000fe20007ffe8f4 */
[-C--:B------:R-:W-:Y:S01]  /*1ac40*/  FMUL.FTZ R13, R46, R36.reuse ;  /* 0x000000242e0d7220 */ /* 0x080fe20000410000 */
[-C--:B------:R-:W-:Y:S01]  /*1ac50*/  FMUL.FTZ R12, R45, R36.reuse ;  /* 0x000000242d0c7220 */ /* 0x080fe20000410000 */
[----:B------:R-:W-:Y:S02]  /*1ac60*/  IMAD.IADD R25, R8, 0x1, R25 ;  /* 0x0000000108197824 */ /* 0x000fe400078e0219 */
[----:B------:R-:W-:Y:S01]  /*1ac70*/  FMUL.FTZ R14, R47, R36 ;  /* 0x000000242f0e7220 */ /* 0x000fe20000410000 */
[----:B------:R-:W-:-:S02]  /*1ac80*/  IMAD.IADD R3, R3, 0x1, R56 ;  /* 0x0000000103037824 */ /* 0x000fc400078e0238 */
[-C--:B------:R-:W-:Y:S01]  /*1ac90*/  FMUL.FTZ R30, R44, R36.reuse ;  /* 0x000000242c1e7220 */ /* 0x080fe20000410000 */
[----:B------:R-:W-:Y:S01]  /*1aca0*/  FMUL.FTZ R20, R20, R36 ;  /* 0x0000002414147220 */ /* 0x000fe20000410000 */
[----:B------:R-:W-:-:S04]  /*1acb0*/  DEPBAR.LE SB0, 0x0 ;  /* 0x000080000000791a */ /* 0x000fc80000000000 */
[----:B-1----:R-:W-:Y:S01]  /*1acc0*/  HMMA.16816.F32.BF16 R84, R4, R16, R84 ;  /* 0x000000100454723c */ /* 0x002fe20000041854 */
[C---:B------:R-:W-:Y:S02]  /*1acd0*/  VIMNMX R2, R3.reuse, R53, PT ;  /* 0x0000003503027248 */ /* 0x040fe40003fe0100 */
[----:B------:R-:W-:-:S03]  /*1ace0*/  VIADDMNMX R3, R3, 0x8, R53, PT ;  /* 0x0000000803037846 */ /* 0x000fc60003800135 */
[----:B------:R-:W-:Y:S01]  /*1acf0*/  HMMA.16816.F32.BF16 R80, R4, R18, R80 ;  /* 0x000000120450723c */ /* 0x000fe20000041850 */
[----:B------:R-:W1:Y:S06]  /*1ad00*/  MUFU.TANH R30, R30 ;  /* 0x0000001e001e7308 */ /* 0x000e6c0000002400 */
[C---:B------:R-:W-:Y:S01]  /*1ad10*/  VIADD R6, R25.reuse, 0x1 ;  /* 0x0000000119067836 */ /* 0x040fe20000000000 */
[----:B------:R-:W-:Y:S01]  /*1ad20*/  IADD3 R5, R25, 0x8, RZ ;  /* 0x0000000819057810 */ /* 0x000fe20007ffe0ff */
[----:B------:R-:W2:Y:S03]  /*1ad30*/  MUFU.TANH R13, R13 ;  /* 0x0000000d000d7308 */ /* 0x000ea60000002400 */
[----:B------:R-:W-:-:S02]  /*1ad40*/  ISETP.GE.AND P6, PT, R6, R2, PT ;  /* 0x000000020600720c */ /* 0x000fc40003fc6270 */
[-C--:B------:R-:W-:Y:S02]  /*1ad50*/  ISETP.GE.AND P3, PT, R6, R3.reuse, PT ;  /* 0x000000030600720c */ /* 0x080fe40003f66270 */
[C---:B------:R-:W-:Y:S02]  /*1ad60*/  ISETP.GE.AND P4, PT, R5.reuse, R2, PT ;  /* 0x000000020500720c */ /* 0x040fe40003f86270 */
[----:B------:R-:W-:Y:S01]  /*1ad70*/  ISETP.GE.AND P1, PT, R5, R3, PT ;  /* 0x000000030500720c */ /* 0x000fe20003f26270 */
[----:B------:R-:W2:Y:S01]  /*1ad80*/  MUFU.TANH R12, R12 ;  /* 0x0000000c000c7308 */ /* 0x000ea20000002400 */
[----:B------:R-:W-:Y:S02]  /*1ad90*/  I2FP.F32.S32 R6, R6 ;  /* 0x0000000600067245 */ /* 0x000fe40000201400 */
[----:B------:R-:W-:Y:S01]  /*1ada0*/  I2FP.F32.S32 R5, R5 ;  /* 0x0000000500057245 */ /* 0x000fe20000201400 */
[----:B------:R-:W-:Y:S02]  /*1adb0*/  VIADD R7, R25, 0x9 ;  /* 0x0000000919077836 */ /* 0x000fe40000000000 */
[----:B---3--:R-:W-:-:S02]  /*1adc0*/  FFMA.FTZ R9, R0, R6, R9 ;  /* 0x0000000600097223 */ /* 0x008fc40000010009 */
[----:B------:R-:W3:Y:S01]  /*1add0*/  MUFU.TANH R14, R14 ;  /* 0x0000000e000e7308 */ /* 0x000ee20000002400 */
[CC--:B------:R-:W-:Y:S01]  /*1ade0*/  FFMA.FTZ R19, R0.reuse, R5.reuse, R23 ;  /* 0x0000000500137223 */ /* 0x0c0fe20000010017 */
[C---:B------:R-:W-:Y:S01]  /*1adf0*/  FFMA.FTZ R29, R0.reuse, R5, R29 ;  /* 0x00000005001d7223 */ /* 0x040fe2000001001d */
[----:B------:R-:W-:Y:S02]  /*1ae00*/  VIADD R5, R25, 0x10 ;  /* 0x0000001019057836 */ /* 0x000fe40000000000 */
[----:B------:R-:W-:Y:S01]  /*1ae10*/  FMUL.FTZ R24, R65, R36 ;  /* 0x0000002441187220 */ /* 0x000fe20000410000 */
[----:B----4-:R-:W-:Y:S01]  /*1ae20*/  FFMA.FTZ R18, R0, R6, R21 ;  /* 0x0000000600127223 */ /* 0x010fe20000010015 */
[-C--:B------:R-:W-:Y:S01]  /*1ae30*/  FMUL.FTZ R16, R66, R36.reuse ;  /* 0x0000002442107220 */ /* 0x080fe20000410000 */
[-C--:B------:R-:W-:Y:S01]  /*1ae40*/  FMUL.FTZ R17, R92, R36.reuse ;  /* 0x000000245c117220 */ /* 0x080fe20000410000 */
[----:B------:R-:W-:Y:S01]  /*1ae50*/  FMUL.FTZ R94, R94, R36 ;  /* 0x000000245e5e7220 */ /* 0x000fe20000410000 */
[----:B------:R-:W-:-:S02]  /*1ae60*/  VIADD R6, R25, 0x11 ;  /* 0x0000001119067836 */ /* 0x000fc40000000000 */
[-C--:B------:R-:W-:Y:S01]  /*1ae70*/  FMUL.FTZ R15, R64, R36.reuse ;  /* 0x00000024400f7220 */ /* 0x080fe20000410000 */
[----:B------:R-:W-:Y:S01]  /*1ae80*/  FMUL.FTZ R67, R67, R36 ;  /* 0x0000002443437220 */ /* 0x000fe20000410000 */
[CC--:B------:R-:W-:Y:S02]  /*1ae90*/  ISETP.GE.AND P0, PT, R7.reuse, R2.reuse, PT ;  /* 0x000000020700720c */ /* 0x0c0fe40003f06270 */
[----:B------:R-:W-:Y:S02]  /*1aea0*/  ISETP.GE.AND P5, PT, R7, R3, PT ;  /* 0x000000030700720c */ /* 0x000fe40003fa6270 */
[----:B------:R-:W-:Y:S02]  /*1aeb0*/  FSEL R21, R9, -INF , !P6 ;  /* 0xff80000009157808 */ /* 0x000fe40007000000 */
[----:B------:R-:W-:Y:S02]  /*1aec0*/  I2FP.F32.S32 R7, R7 ;  /* 0x0000000700077245 */ /* 0x000fe40000201400 */
[----:B------:R-:W-:-:S02]  /*1aed0*/  ISETP.GE.AND P2, PT, R5, R2, PT ;  /* 0x000000020500720c */ /* 0x000fc40003f46270 */
[----:B------:R-:W-:Y:S01]  /*1aee0*/  ISETP.GE.AND P6, PT, R5, R3, PT ;  /* 0x000000030500720c */ /* 0x000fe20003fc6270 */
[----:B------:R-:W4:Y:S01]  /*1aef0*/  MUFU.TANH R24, R24 ;  /* 0x0000001800187308 */ /* 0x000f220000002400 */
[----:B------:R-:W-:Y:S02]  /*1af00*/  I2FP.F32.S32 R5, R5 ;  /* 0x0000000500057245 */ /* 0x000fe40000201400 */
[----:B------:R-:W-:Y:S01]  /*1af10*/  I2FP.F32.S32 R9, R6 ;  /* 0x0000000600097245 */ /* 0x000fe20000201400 */
[----:B------:R-:W-:Y:S01]  /*1af20*/  FMUL.FTZ R26, R22, R36 ;  /* 0x00000024161a7220 */ /* 0x000fe20000410000 */
[----:B------:R-:W-:Y:S01]  /*1af30*/  FSEL R18, R18, -INF , !P3 ;  /* 0xff80000012127808 */ /* 0x000fe20005800000 */
[-C--:B------:R-:W-:Y:S01]  /*1af40*/  FFMA.FTZ R22, R0, R7.reuse, R28 ;  /* 0x0000000700167223 */ /* 0x080fe2000001001c */
[----:B------:R-:W-:Y:S01]  /*1af50*/  FSEL R19, R19, -INF , !P4 ;  /* 0xff80000013137808 */ /* 0x000fe20006000000 */
[----:B------:R-:W4:Y:S01]  /*1af60*/  MUFU.TANH R16, R16 ;  /* 0x0000001000107308 */ /* 0x000f220000002400 */
[----:B------:R-:W-:Y:S01]  /*1af70*/  ISETP.GE.AND P3, PT, R6, R2, PT ;  /* 0x000000020600720c */ /* 0x000fe20003f66270 */
[----:B------:R-:W-:Y:S01]  /*1af80*/  FFMA.FTZ R7, R0, R7, R37 ;  /* 0x0000000700077223 */ /* 0x000fe20000010025 */
[----:B------:R-:W-:Y:S01]  /*1af90*/  ISETP.GE.AND P4, PT, R6, R3, PT ;  /* 0x000000030600720c */ /* 0x000fe20003f86270 */
[CC--:B-1----:R-:W-:Y:S01]  /*1afa0*/  FFMA.FTZ R6, R0.reuse, R5.reuse, R30 ;  /* 0x0000000500067223 */ /* 0x0c2fe2000001001e */
[----:B--2---:R-:W-:-:S03]  /*1afb0*/  FFMA.FTZ R13, R0, R5, R13 ;  /* 0x00000005000d7223 */ /* 0x004fc6000001000d */
[----:B------:R-:W1:Y:S01]  /*1afc0*/  MUFU.TANH R4, R67 ;  /* 0x0000004300047308 */ /* 0x000e620000002400 */
[----:B------:R-:W-:Y:S01]  /*1afd0*/  FFMA.FTZ R5, R0, R9, R12 ;  /* 0x0000000900057223 */ /* 0x000fe2000001000c */
[----:B------:R-:W-:-:S06]  /*1afe0*/  IADD3 R12, R25, 0x19, RZ ;  /* 0x00000019190c7810 */ /* 0x000fcc0007ffe0ff */
[----:B------:R-:W2:Y:S01]  /*1aff0*/  MUFU.TANH R17, R17 ;  /* 0x0000001100117308 */ /* 0x000ea20000002400 */
[-C--:B------:R-:W-:Y:S01]  /*1b000*/  FMUL.FTZ R27, R93, R36.reuse ;  /* 0x000000245d1b7220 */ /* 0x080fe20000410000 */
[----:B------:R-:W-:-:S06]  /*1b010*/  FMUL.FTZ R89, R89, R36 ;  /* 0x0000002459597220 */ /* 0x000fcc0000410000 */
[----:B------:R-:W2:Y:S01]  /*1b020*/  MUFU.TANH R94, R94 ;  /* 0x0000005e005e7308 */ /* 0x000ea20000002400 */
[-C--:B------:R-:W-:Y:S01]  /*1b030*/  FMUL.FTZ R90, R90, R36.reuse ;  /* 0x000000245a5a7220 */ /* 0x080fe20000410000 */
[----:B------:R-:W-:Y:S01]  /*1b040*/  FMUL.FTZ R91, R91, R36 ;  /* 0x000000245b5b7220 */ /* 0x000fe20000410000 */
[----:B------:R-:W-:-:S05]  /*1b050*/  VIADD R28, R25, 0x18 ;  /* 0x00000018191c7836 */ /* 0x000fca0000000000 */
[----:B------:R-:W2:Y:S01]  /*1b060*/  MUFU.TANH R15, R15 ;  /* 0x0000000f000f7308 */ /* 0x000ea20000002400 */
[----:B------:R-:W-:Y:S02]  /*1b070*/  VIADD R23, R25, 0x20 ;  /* 0x0000002019177836 */ /* 0x000fe40000000000 */
[-C--:B------:R-:W-:Y:S01]  /*1b080*/  FMUL.FTZ R95, R95, R36.reuse ;  /* 0x000000245f5f7220 */ /* 0x080fe20000410000 */
[----:B---3--:R-:W-:Y:S01]  /*1b090*/  FFMA.FTZ R9, R0, R9, R14 ;  /* 0x0000000900097223 */ /* 0x008fe2000001000e */
[----:B------:R-:W-:Y:S02]  /*1b0a0*/  FSEL R14, R29, -INF , !P1 ;  /* 0xff8000001d0e7808 */ /* 0x000fe40004800000 */
[----:B------:R-:W-:Y:S02]  /*1b0b0*/  FSEL R7, R7, -INF , !P5 ;  /* 0xff80000007077808 */ /* 0x000fe40006800000 */
[----:B------:R-:W-:Y:S01]  /*1b0c0*/  FSEL R6, R6, -INF , !P2 ;  /* 0xff80000006067808 */ /* 0x000fe20005000000 */
[----:B------:R-:W-:Y:S01]  /*1b0d0*/  FMUL.FTZ R88, R88, R36 ;  /* 0x0000002458587220 */ /* 0x000fe20000410000 */
[----:B------:R-:W-:-:S02]  /*1b0e0*/  ISETP.GE.AND P5, PT, R12, R2, PT ;  /* 0x000000020c00720c */ /* 0x000fc40003fa6270 */
[----:B------:R-:W-:Y:S02]  /*1b0f0*/  ISETP.GE.AND P2, PT, R12, R3, PT ;  /* 0x000000030c00720c */ /* 0x000fe40003f46270 */
[----:B------:R-:W-:Y:S02]  /*1b100*/  I2FP.F32.S32 R29, R12 ;  /* 0x0000000c001d7245 */ /* 0x000fe40000201400 */
[----:B------:R-:W-:Y:S02]  /*1b110*/  FSEL R22, R22, -INF , !P0 ;  /* 0xff80000016167808 */ /* 0x000fe40004000000 */
[----:B------:R-:W-:Y:S02]  /*1b120*/  FSEL R12, R13, -INF , !P6 ;  /* 0xff8000000d0c7808 */ /* 0x000fe40007000000 */
[----:B------:R-:W-:Y:S01]  /*1b130*/  FSEL R5, R5, -INF , !P3 ;  /* 0xff80000005057808 */ /* 0x000fe20005800000 */
[----:B------:R-:W3:Y:S01]  /*1b140*/  MUFU.TANH R27, R27 ;  /* 0x0000001b001b7308 */ /* 0x000ee20000002400 */
[----:B------:R-:W-:-:S02]  /*1b150*/  ISETP.GE.AND P1, PT, R28, R2, PT ;  /* 0x000000021c00720c */ /* 0x000fc40003f26270 */
[-C--:B------:R-:W-:Y:S02]  /*1b160*/  ISETP.GE.AND P0, PT, R28, R3.reuse, PT ;  /* 0x000000031c00720c */ /* 0x080fe40003f06270 */
[C---:B------:R-:W-:Y:S02]  /*1b170*/  ISETP.GE.AND P6, PT, R23.reuse, R2, PT ;  /* 0x000000021700720c */ /* 0x040fe40003fc6270 */
[----:B------:R-:W-:Y:S01]  /*1b180*/  ISETP.GE.AND P3, PT, R23, R3, PT ;  /* 0x000000031700720c */ /* 0x000fe20003f66270 */
[----:B------:R-:W-:Y:S01]  /*1b190*/  MUFU.TANH R89, R89 ;  /* 0x0000005900597308 */ /* 0x000fe20000002400 */
[----:B------:R-:W-:Y:S02]  /*1b1a0*/  I2FP.F32.S32 R28, R28 ;  /* 0x0000001c001c7245 */ /* 0x000fe40000201400 */
[----:B------:R-:W-:Y:S01]  /*1b1b0*/  I2FP.F32.S32 R23, R23 ;  /* 0x0000001700177245 */ /* 0x000fe20000201400 */
[----:B----4-:R-:W-:-:S04]  /*1b1c0*/  FFMA.FTZ R13, R0, R29, R24 ;  /* 0x0000001d000d7223 */ /* 0x010fc80000010018 */
[----:B------:R-:W4:Y:S01]  /*1b1d0*/  MUFU.TANH R90, R90 ;  /* 0x0000005a005a7308 */ /* 0x000f220000002400 */
[-C--:B------:R-:W-:Y:S01]  /*1b1e0*/  FMUL.FTZ R84, R84, R36.reuse ;  /* 0x0000002454547220 */ /* 0x080fe20000410000 */
[----:B------:R-:W-:Y:S01]  /*1b1f0*/  FMUL.FTZ R86, R86, R36 ;  /* 0x0000002456567220 */ /* 0x000fe20000410000 */
[----:B------:R-:W-:-:S05]  /*1b200*/  FFMA.FTZ R16, R0, R28, R16 ;  /* 0x0000001c00107223 */ /* 0x000fca0000010010 */
[----:B------:R-:W4:Y:S01]  /*1b210*/  MUFU.TANH R91, R91 ;  /* 0x0000005b005b7308 */ /* 0x000f220000002400 */
[C---:B-1----:R-:W-:Y:S01]  /*1b220*/  FFMA.FTZ R29, R0.reuse, R29, R4 ;  /* 0x0000001d001d7223 */ /* 0x042fe20000010004 */
[CC--:B--2---:R-:W-:Y:S01]  /*1b230*/  FFMA.FTZ R179, R0.reuse, R23.reuse, R17 ;  /* 0x0000001700b37223 */ /* 0x0c4fe20000010011 */
[----:B------:R-:W-:-:S05]  /*1b240*/  FFMA.FTZ R94, R0, R23, R94 ;  /* 0x00000017005e7223 */ /* 0x000fca000001005e */
[----:B------:R-:W1:Y:S01]  /*1b250*/  MUFU.TANH R95, R95 ;  /* 0x0000005f005f7308 */ /* 0x000e620000002400 */
[----:B------:R-:W-:Y:S01]  /*1b260*/  FMUL.FTZ R80, R80, R36 ;  /* 0x0000002450507220 */ /* 0x000fe20000410000 */
[----:B------:R-:W-:Y:S01]  /*1b270*/  FFMA.FTZ R15, R0, R28, R15 ;  /* 0x0000001c000f7223 */ /* 0x000fe2000001000f */
[C---:B------:R-:W-:Y:S02]  /*1b280*/  VIADD R24, R25.reuse, 0x28 ;  /* 0x0000002819187836 */ /* 0x040fe40000000000 */
[----:B------:R-:W-:-:S03]  /*1b290*/  VIADD R23, R25, 0x29 ;  /* 0x0000002919177836 */ /* 0x000fc60000000000 */
[----:B------:R-:W2:Y:S01]  /*1b2a0*/  MUFU.TANH R88, R88 ;  /* 0x0000005800587308 */ /* 0x000ea20000002400 */
[----:B------:R-:W-:Y:S01]  /*1b2b0*/  VIADD R28, R25, 0x21 ;  /* 0x00000021191c7836 */ /* 0x000fe20000000000 */
[----:B------:R-:W-:Y:S01]  /*1b2c0*/  FSEL R17, R9, -INF , !P4 ;  /* 0xff80000009117808 */ /* 0x000fe20006000000 */
[-C--:B------:R-:W-:Y:S01]  /*1b2d0*/  FMUL.FTZ R85, R85, R36.reuse ;  /* 0x0000002455557220 */ /* 0x080fe20000410000 */
[----:B------:R-:W-:Y:S01]  /*1b2e0*/  FMUL.FTZ R82, R82, R36 ;  /* 0x0000002452527220 */ /* 0x000fe20000410000 */
[----:B------:R-:W-:Y:S02]  /*1b2f0*/  FSEL R16, R16, -INF , !P0 ;  /* 0xff80000010107808 */ /* 0x000fe40004000000 */
[----:B------:R-:W-:Y:S01]  /*1b300*/  FSEL R13, R13, -INF , !P5 ;  /* 0xff8000000d0d7808 */ /* 0x000fe20006800000 */
[----:B------:R-:W2:Y:S01]  /*1b310*/  MUFU.TANH R84, R84 ;  /* 0x0000005400547308 */ /* 0x000ea20000002400 */
[----:B------:R-:W-:Y:S02]  /*1b320*/  FSEL R9, R29, -INF , !P2 ;  /* 0xff8000001d097808 */ /* 0x000fe40005000000 */
[----:B------:R-:W-:-:S02]  /*1b330*/  FSEL R179, R179, -INF , !P6 ;  /* 0xff800000b3b37808 */ /* 0x000fc40007000000 */
[----:B------:R-:W-:Y:S02]  /*1b340*/  FSEL R4, R15, -INF , !P1 ;  /* 0xff8000000f047808 */ /* 0x000fe40004800000 */
[CC--:B------:R-:W-:Y:S01]  /*1b350*/  ISETP.GE.AND P0, PT, R24.reuse, R2.reuse, PT ;  /* 0x000000021800720c */ /* 0x0c0fe20003f06270 */
[----:B------:R-:W2:Y:S01]  /*1b360*/  MUFU.TANH R86, R86 ;  /* 0x0000005600567308 */ /* 0x000ea20000002400 */
[-C--:B------:R-:W-:Y:S02]  /*1b370*/  ISETP.GE.AND P5, PT, R24, R3.reuse, PT ;  /* 0x000000031800720c */ /* 0x080fe40003fa6270 */
[C---:B------:R-:W-:Y:S02]  /*1b380*/  ISETP.GE.AND P2, PT, R23.reuse, R2, PT ;  /* 0x000000021700720c */ /* 0x040fe40003f46270 */
[----:B------:R-:W-:Y:S02]  /*1b390*/  ISETP.GE.AND P6, PT, R23, R3, PT ;  /* 0x000000031700720c */ /* 0x000fe40003fc6270 */
[----:B------:R-:W-:Y:S01]  /*1b3a0*/  I2FP.F32.S32 R15, R28 ;  /* 0x0000001c000f7245 */ /* 0x000fe20000201400 */
[----:B------:R-:W2:Y:S01]  /*1b3b0*/  MUFU.TANH R80, R80 ;  /* 0x0000005000507308 */ /* 0x000ea20000002400 */
[----:B------:R-:W-:-:S02]  /*1b3c0*/  I2FP.F32.S32 R24, R24 ;  /* 0x0000001800187245 */ /* 0x000fc40000201400 */
[----:B------:R-:W-:Y:S01]  /*1b3d0*/  I2FP.F32.S32 R23, R23 ;  /* 0x0000001700177245 */ /* 0x000fe20000201400 */
[----:B------:R-:W-:Y:S01]  /*1b3e0*/  FMUL.FTZ R87, R87, R36 ;  /* 0x0000002457577220 */ /* 0x000fe20000410000 */
[C---:B---3--:R-:W-:Y:S01]  /*1b3f0*/  FFMA.FTZ R27, R0.reuse, R15, R27 ;  /* 0x0000000f001b7223 */ /* 0x048fe2000001001b */
[C---:B----4-:R-:W-:Y:S02]  /*1b400*/  FFMA.FTZ R31, R0.reuse, R24, R90 ;  /* 0x00000018001f7223 */ /* 0x050fe4000001005a */
[----:B------:R-:W-:Y:S01]  /*1b410*/  MUFU.TANH R85, R85 ;  /* 0x0000005500557308 */ /* 0x000fe20000002400 */
[CC--:B------:R-:W-:Y:S01]  /*1b420*/  FFMA.FTZ R89, R0.reuse, R23.reuse, R89 ;  /* 0x0000001700597223 */ /* 0x0c0fe20000010059 */
[----:B------:R-:W-:Y:S01]  /*1b430*/  FFMA.FTZ R30, R0, R23, R91 ;  /* 0x00000017001e7223 */ /* 0x000fe2000001005b */
[----:B------:R-:W-:Y:S01]  /*1b440*/  ISETP.GE.AND P4, PT, R28, R2, PT ;  /* 0x000000021c00720c */ /* 0x000fe20003f86270 */
[----:B-1----:R-:W-:Y:S01]  /*1b450*/  FFMA.FTZ R95, R0, R15, R95 ;  /* 0x0000000f005f7223 */ /* 0x002fe2000001005f */
[----:B------:R-:W-:-:S03]  /*1b460*/  VIADD R23, R25, 0x38 ;  /* 0x0000003819177836 */ /* 0x000fc60000000000 */
[----:B------:R-:W1:Y:S01]  /*1b470*/  MUFU.TANH R82, R82 ;  /* 0x0000005200527308 */ /* 0x000e620000002400 */
[----:B------:R-:W-:Y:S01]  /*1b480*/  IADD3 R15, R25, 0x30, RZ ;  /* 0x00000030190f7810 */ /* 0x000fe20007ffe0ff */
[----:B--2---:R-:W-:Y:S01]  /*1b490*/  FFMA.FTZ R88, R0, R24, R88 ;  /* 0x0000001800587223 */ /* 0x004fe20000010058 */
[-C--:B------:R-:W-:Y:S01]  /*1b4a0*/  FMUL.FTZ R81, R81, R36.reuse ;  /* 0x0000002451517220 */ /* 0x080fe20000410000 */
[----:B------:R-:W-:Y:S01]  /*1b4b0*/  FMUL.FTZ R83, R83, R36 ;  /* 0x0000002453537220 */ /* 0x000fe20000410000 */
[----:B------:R-:W-:Y:S01]  /*1b4c0*/  ISETP.GE.AND P1, PT, R28, R3, PT ;  /* 0x000000031c00720c */ /* 0x000fe20003f26270 */
[----:B------:R-:W-:Y:S02]  /*1b4d0*/  VIADD R24, R25, 0x31 ;  /* 0x0000003119187836 */ /* 0x000fe40000000000 */
[----:B------:R-:W2:Y:S01]  /*1b4e0*/  MUFU.TANH R87, R87 ;  /* 0x0000005700577308 */ /* 0x000ea20000002400 */
[----:B------:R-:W-:Y:S02]  /*1b4f0*/  FSEL R182, R27, -INF , !P4 ;  /* 0xff8000001bb67808 */ /* 0x000fe40006000000 */
[----:B------:R-:W-:-:S02]  /*1b500*/  FSEL R31, R31, -INF , !P5 ;  /* 0xff8000001f1f7808 */ /* 0x000fc40006800000 */
[----:B------:R-:W-:Y:S02]  /*1b510*/  FSEL R184, R89, -INF , !P2 ;  /* 0xff80000059b87808 */ /* 0x000fe40005000000 */
[----:B------:R-:W-:Y:S02]  /*1b520*/  I2FP.F32.S32 R27, R15 ;  /* 0x0000000f001b7245 */ /* 0x000fe40000201400 */
[CC--:B------:R-:W-:Y:S02]  /*1b530*/  ISETP.GE.AND P5, PT, R23.reuse, R2.reuse, PT ;  /* 0x000000021700720c */ /* 0x0c0fe40003fa6270 */
[----:B------:R-:W-:Y:S02]  /*1b540*/  ISETP.GE.AND P2, PT, R23, R3, PT ;  /* 0x000000031700720c */ /* 0x000fe40003f46270 */
[----:B------:R-:W-:Y:S02]  /*1b550*/  I2FP.F32.S32 R23, R23 ;  /* 0x0000001700177245 */ /* 0x000fe40000201400 */
[----:B------:R-:W-:Y:S01]  /*1b560*/  FSEL R185, R94, -INF , !P3 ;  /* 0xff8000005eb97808 */ /* 0x000fe20005800000 */
[----:B------:R-:W3:Y:S01]  /*1b570*/  MUFU.TANH R20, R20 ;  /* 0x0000001400147308 */ /* 0x000ee20000002400 */
[----:B------:R-:W-:-:S02]  /*1b580*/  ISETP.GE.AND P3, PT, R15, R2, PT ;  /* 0x000000020f00720c */ /* 0x000fc40003f66270 */
[----:B------:R-:W-:Y:S02]  /*1b590*/  ISETP.GE.AND P4, PT, R15, R3, PT ;  /* 0x000000030f00720c */ /* 0x000fe40003f86270 */
[----:B------:R-:W-:Y:S02]  /*1b5a0*/  FSEL R186, R95, -INF , !P1 ;  /* 0xff8000005fba7808 */ /* 0x000fe40004800000 */
[----:B------:R-:W-:Y:S01]  /*1b5b0*/  FSEL R183, R88, -INF , !P0 ;  /* 0xff80000058b77808 */ /* 0x000fe20004000000 */
[----:B------:R-:W4:Y:S01]  /*1b5c0*/  MUFU.TANH R15, R26 ;  /* 0x0000001a000f7308 */ /* 0x000f220000002400 */
[----:B------:R-:W-:Y:S01]  /*1b5d0*/  ISETP.GE.AND P1, PT, R24, R2, PT ;  /* 0x000000021800720c */ /* 0x000fe20003f26270 */
[----:B------:R-:W-:Y:S01]  /*1b5e0*/  FFMA.FTZ R29, R0, R27, R84 ;  /* 0x0000001b001d7223 */ /* 0x000fe20000010054 */
[----:B------:R-:W-:Y:S01]  /*1b5f0*/  ISETP.GE.AND P0, PT, R24, R3, PT ;  /* 0x000000031800720c */ /* 0x000fe20003f06270 */
[C---:B------:R-:W-:Y:S01]  /*1b600*/  FFMA.FTZ R86, R0.reuse, R27, R86 ;  /* 0x0000001b00567223 */ /* 0x040fe20000010056 */
[----:B------:R-:W-:Y:S01]  /*1b610*/  I2FP.F32.S32 R24, R24 ;  /* 0x0000001800187245 */ /* 0x000fe20000201400 */
[----:B------:R-:W-:-:S02]  /*1b620*/  FFMA.FTZ R27, R0, R23, R80 ;  /* 0x00000017001b7223 */ /* 0x000fc40000010050 */
[----:B------:R-:W4:Y:S01]  /*1b630*/  MUFU.TANH R81, R81 ;  /* 0x0000005100517308 */ /* 0x000f220000002400 */
[C---:B-1----:R-:W-:Y:S01]  /*1b640*/  FFMA.FTZ R190, R0.reuse, R23, R82 ;  /* 0x0000001700be7223 */ /* 0x042fe20000010052 */
[----:B------:R-:W-:-:S06]  /*1b650*/  FFMA.FTZ R28, R0, R24, R85 ;  /* 0x00000018001c7223 */ /* 0x000fcc0000010055 */
[----:B------:R-:W1:Y:S01]  /*1b660*/  MUFU.TANH R83, R83 ;  /* 0x0000005300537308 */ /* 0x000e620000002400 */
[----:B------:R-:W-:Y:S01]  /*1b670*/  VIADD R23, R25, 0x39 ;  /* 0x0000003919177836 */ /* 0x000fe20000000000 */
[----:B------:R-:W-:Y:S02]  /*1b680*/  FSEL R27, R27, -INF , !P5 ;  /* 0xff8000001b1b7808 */ /* 0x000fe40006800000 */
[----:B------:R-:W-:Y:S01]  /*1b690*/  ISETP.GT.AND P5, PT, R250, R239, PT ;  /* 0x000000effa00720c */ /* 0x000fe20003fa4270 */
[----:B--2---:R-:W-:Y:S01]  /*1b6a0*/  FFMA.FTZ R87, R0, R24, R87 ;  /* 0x0000001800577223 */ /* 0x004fe20000010057 */
[----:B------:R-:W-:Y:S02]  /*1b6b0*/  FSEL R30, R30, -INF , !P6 ;  /* 0xff8000001e1e7808 */ /* 0x000fe40007000000 */
[----:B------:R-:W-:Y:S02]  /*1b6c0*/  FSEL R29, R29, -INF , !P3 ;  /* 0xff8000001d1d7808 */ /* 0x000fe40005800000 */
[----:B------:R-:W-:-:S02]  /*1b6d0*/  ISETP.GE.AND P6, PT, R25, R2, PT ;  /* 0x000000021900720c */ /* 0x000fc40003fc6270 */
[----:B------:R-:W-:Y:S02]  /*1b6e0*/  ISETP.GE.AND P3, PT, R25, R3, PT ;  /* 0x000000031900720c */ /* 0x000fe40003f66270 */
[----:B------:R-:W-:Y:S02]  /*1b6f0*/  FSEL R24, R86, -INF , !P4 ;  /* 0xff80000056187808 */ /* 0x000fe40006000000 */
[----:B------:R-:W-:Y:S02]  /*1b700*/  FSEL R28, R28, -INF , !P1 ;  /* 0xff8000001c1c7808 */ /* 0x000fe40004800000 */
[----:B------:R-:W-:Y:S02]  /*1b710*/  I2FP.F32.S32 R25, R25 ;  /* 0x0000001900197245 */ /* 0x000fe40000201400 */
[C---:B------:R-:W-:Y:S02]  /*1b720*/  ISETP.GE.AND P4, PT, R23.reuse, R2, PT ;  /* 0x000000021700720c */ /* 0x040fe40003f86270 */
[----:B------:R-:W-:-:S02]  /*1b730*/  ISETP.GE.AND P1, PT, R23, R3, PT ;  /* 0x000000031700720c */ /* 0x000fc40003f26270 */
[----:B------:R-:W-:Y:S01]  /*1b740*/  I2FP.F32.S32 R23, R23 ;  /* 0x0000001700177245 */ /* 0x000fe20000201400 */
[CC--:B---3--:R-:W-:Y:S01]  /*1b750*/  FFMA.FTZ R20, R0.reuse, R25.reuse, R20 ;  /* 0x0000001900147223 */ /* 0x0c8fe20000010014 */
[C---:B----4-:R-:W-:Y:S01]  /*1b760*/  FFMA.FTZ R15, R0.reuse, R25, R15 ;  /* 0x00000019000f7223 */ /* 0x050fe2000001000f */
[----:B------:R-:W-:Y:S02]  /*1b770*/  FSEL R193, R87, -INF , !P0 ;  /* 0xff80000057c17808 */ /* 0x000fe40004000000 */
        /* <DEDUP_REMOVED lines=17> */
[----:B------:R-:W-:Y:S01]  /*1b890*/  VIADD R213, R227, 0x5000 ;  /* 0x00005000e3d57836 */ /* 0x000fe20000000000 */
[----:B------:R-:W-:Y:S01]  /*1b8a0*/  FSEL R15, R15, -INF , !P3 ;  /* 0xff8000000f0f7808 */ /* 0x000fe20005800000 */
[----:B------:R-:W-:Y:S01]  /*1b8b0*/  VIADD R212, R227, 0x5800 ;  /* 0x00005800e3d47836 */ /* 0x000fe20000000000 */
        /* <DEDUP_REMOVED lines=65> */
[----:B----4-:R-:W-:Y:S02]  /*1bcd0*/  IMAD R23, R43, R8, RZ ;  /* 0x000000082b177224 */ /* 0x010fe400078e02ff */
[----:B------:R-:W-:-:S04]  /*1bce0*/  IMAD.WIDE.U32 R36, R8, R42, R36 ;  /* 0x0000002a08247225 */ /* 0x000fc800078e0024 */
[----:B------:R-:W-:Y:S02]  /*1bcf0*/  IMAD R23, R42, R32, R23 ;  /* 0x000000202a177224 */ /* 0x000fe400078e0217 */
[----:B------:R-:W-:-:S03]  /*1bd00*/  IMAD.MOV.U32 R26, RZ, RZ, R36 ;  /* 0x000000ffff1a7224 */ /* 0x000fc600078e0024 */
[----:B------:R-:W-:Y:S01]  /*1bd10*/  IADD3 R8, R37, R23, RZ ;  /* 0x0000001725087210 */ /* 0x000fe20007ffe0ff */
[----:B------:R-:W-:Y:S05]  /*1bd20*/  BRA `(.L_x_4897) ;  /* 0x00000000000c7947 */ /* 0x000fea0003800000 */
.L_x_4896:
[----:B------:R-:W2:Y:S02]  /*1bd30*/  LD.E R26, desc[UR6][R10.64+0x38] ;  /* 0x000038060a1a7980 */ /* 0x000ea4000c101900 */
[----:B--2---:R-:W-:-:S04]  /*1bd40*/  LEA R26, -R26, RZ, 0x6 ;  /* 0x000000ff1a1a7211 */ /* 0x004fc800078e31ff */
[----:B------:R-:W-:Y:S02]  /*1bd50*/  SHF.R.S32.HI R8, RZ, 0x1f, R26 ;  /* 0x0000001fff087819 */ /* 0x000fe4000001141a */
.L_x_4897:
[----:B------:R-:W-:Y:S05]  /*1bd60*/  BSYNC B0 ;  /* 0x0000000000007941 */ /* 0x000fea0003800000 */
.L_x_4895:
        /* <DEDUP_REMOVED lines=119> */
.L_x_4894:
[----:B------:R-:W-:Y:S05]  /*1c4e0*/  BSYNC B1 ;  /* 0x0000000000017941 */ /* 0x000fea0003800000 */
.L_x_4893:
        /* <DEDUP_REMOVED lines=15> */
[----:B-1----:R-:W-:Y:S01]  /*1c5e0*/  LDSM.16.MT88.4 R40, [R234+0x12000] ;  /* 0x01200000ea28783b */ /* 0x002fe20000004200 */
        /* <DEDUP_REMOVED lines=243> */
[----:B------:R-:W-:Y:S01]  /*1d520*/  HMMA.16816.F32.BF16 R156, R4, R14, R156 ;  /* 0x0000000e049c723c */ /* 0x000fe2000004189c */
[----:B------:R-:W3:Y:S01]  /*1d530*/  LDSM.16.MT88.4 R12, [R234+0x13000] ;  /* 0x01300000ea0c783b */ /* 0x000ee20000004200 */
[----:B------:R-:W-:-:S03]  /*1d540*/  FADD.FTZ R187, R189, R187 ;  /* 0x000000bbbdbb7221 */ /* 0x000fc60000010000 */
[----:B------:R-:W-:Y:S01]  /*1d550*/  STL [R1], R206 ;  /* 0x000000ce01007387 */ /* 0x000fe20000100800 */
        /* <DEDUP_REMOVED lines=168> */
.L_x_4900:
[----:B--2---:R-:W-:Y:S02]  /*1dfe0*/  R2UR UR4, R196 ;  /* 0x00000000c40472ca */ /* 0x004fe400000e0000 */
[----:B------:R-:W-:-:S13]  /*1dff0*/  R2UR UR5, R197 ;  /* 0x00000000c50572ca */ /* 0x000fda00000e0000 */
[----:B-1----:R-:W2:Y:S02]  /*1e000*/  LD.E R6, desc[UR4][R198.64+0x40] ;  /* 0x00004004c6067980 */ /* 0x002ea4000c101900 */
[----:B--2---:R-:W-:-:S05]  /*1e010*/  IMAD.U32 R6, R6, -0x40, RZ ;  /* 0xffffffc006067824 */ /* 0x004fca00078e00ff */
[----:B------:R-:W-:Y:S02]  /*1e020*/  SHF.R.S32.HI R5, RZ, 0x1f, R6 ;  /* 0x0000001fff057819 */ /* 0x000fe40000011406 */
.L_x_4901:
[----:B------:R-:W-:Y:S05]  /*1e030*/  BSYNC B0 ;  /* 0x0000000000007941 */ /* 0x000fea0003800000 */
.L_x_4899:
        /* <DEDUP_REMOVED lines=144> */
[----:B------:R-:W-:Y:S04]  /*1e940*/  LDSM.16.M88.4 R176, [R229+0x9000] ;  /* 0x00900000e5b0783b */ /* 0x000fe80000000200 */
[----:B--2---:R-:W2:Y:S04]  /*1e950*/  LDSM.16.M88.4 R4, [R229+0x8800] ;  /* 0x00880000e504783b */ /* 0x004ea80000000200 */
[----:B------:R-:W4:Y:S04]  /*1e960*/  LDSM.16.M88.4 R32, [R229+0x9800] ;  /* 0x00980000e520783b */ /* 0x000f280000000200 */
[----:B---3--:R-:W-:Y:S04]  /*1e970*/  LDSM.16.M88.4 R28, [R228] ;  /* 0x00000000e41c783b */ /* 0x008fe80000000200 */
[----:B------:R-:W3:Y:S04]  /*1e980*/  LDSM.16.M88.4 R20, [R223] ;  /* 0x00000000df14783b */ /* 0x000ee80000000200 */
[----:B------:R-:W5:Y:S04]  /*1e990*/  LDSM.16.M88.4 R24, [R227] ;  /* 0x00000000e318783b */ /* 0x000f680000000200 */
[----:B------:R-:W5:Y:S04]  /*1e9a0*/  LDSM.16.M88.4 R188, [R222] ;  /* 0x00000000debc783b */ /* 0x000f680000000200 */
[----:B------:R-:W5:Y:S04]  /*1e9b0*/  LDSM.16.M88.4 R184, [R221] ;  /* 0x00000000ddb8783b */ /* 0x000f680000000200 */
[----:B------:R-:W-:Y:S01]  /*1e9c0*/  LDSM.16.M88.4 R192, [R224+0x9000] ;  /* 0x00900000e0c0783b */ /* 0x000fe20000000200 */
[C---:B-1----:R-:W-:Y:S03]  /*1e9d0*/  HMMA.16816.F32.BF16 R16, R168.reuse, R12, RZ ;  /* 0x0000000ca810723c */ /* 0x042fe600000418ff */
[----:B------:R-:W5:Y:S04]  /*1e9e0*/  LD.E R200, desc[UR4][R198.64+0x18c] ;  /* 0x00018c04c6c87980 */ /* 0x000f68000c101900 */
[----:B------:R-:W0:Y:S01]  /*1e9f0*/  LDGDEPBAR ;  /* 0x00000000000079af */ /* 0x000e220000000000 */
[C---:B------:R-:W-:Y:S06]  /*1ea00*/  HMMA.16816.F32.BF16 R12, R168.reuse, R14, RZ ;  /* 0x0000000ea80c723c */ /* 0x040fec00000418ff */
[C---:B--2---:R-:W-:Y:S06]  /*1ea10*/  HMMA.16816.F32.BF16 R8, R168.reuse, R4, RZ ;  /* 0x00000004a808723c */ /* 0x044fec00000418ff */
[C---:B------:R-:W-:Y:S06]  /*1ea20*/  HMMA.16816.F32.BF16 R4, R168.reuse, R6, RZ ;  /* 0x00000006a804723c */ /* 0x040fec00000418ff */
[C---:B------:R-:W-:Y:S06]  /*1ea30*/  HMMA.16816.F32.BF16 R180, R168.reuse, R176, RZ ;  /* 0x000000b0a8b4723c */ /* 0x040fec00000418ff */
[C---:B------:R-:W-:Y:S06]  /*1ea40*/  HMMA.16816.F32.BF16 R176, R168.reuse, R178, RZ ;  /* 0x000000b2a8b0723c */ /* 0x040fec00000418ff */
[C---:B----4-:R-:W-:Y:S06]  /*1ea50*/  HMMA.16816.F32.BF16 R172, R168.reuse, R32, RZ ;  /* 0x00000020a8ac723c */ /* 0x050fec00000418ff */
[----:B------:R-:W-:Y:S01]  /*1ea60*/  HMMA.16816.F32.BF16 R168, R168, R34, RZ ;  /* 0x00000022a8a8723c */ /* 0x000fe200000418ff */
[----:B------:R-:W-:Y:S05]  /*1ea70*/  LDSM.16.M88.4 R32, [R226] ;  /* 0x00000000e220783b */ /* 0x000fea0000000200 */
[C---:B---3--:R-:W-:Y:S06]  /*1ea80*/  HMMA.16816.F32.BF16 R8, R28.reuse, R20, R8 ;  /* 0x000000141c08723c */ /* 0x048fec0000041808 */
        /* <DEDUP_REMOVED lines=168> */
[----:B------:R-:W1:-:S15]  /*1f510*/  LDSM.16.M88.4 R24, [R224+0xe800] ;  /* 0x00e80000e018783b */ /* 0x000e5e0000000200 */
[----:B------:R-:W-:-:S02]  /*1f520*/  NOP ;  /* 0x0000000000007918 */ /* 0x000fc40000000000 */
[C---:B--2---:R-:W-:Y:S06]  /*1f530*/  HMMA.16816.F32.BF16 R16, R28.reuse, R20, R16 ;  /* 0x000000141c10723c */ /* 0x044fec0000041810 */
[----:B------:R-:W-:Y:S01]  /*1f540*/  HMMA.16816.F32.BF16 R12, R28, R22, R12 ;  /* 0x000000161c0c723c */ /* 0x000fe2000004180c */
[----:B------:R-:W2:Y:S05]  /*1f550*/  LDSM.16.M88.4 R20, [R220+0x6800] ;  /* 0x00680000dc14783b */ /* 0x000eaa0000000200 */
[C---:B-1----:R-:W-:Y:S06]  /*1f560*/  HMMA.16816.F32.BF16 R8, R188.reuse, R24, R8 ;  /* 0x00000018bc08723c */ /* 0x042fec0000041808 */
[C---:B------:R-:W-:Y:S01]  /*1f570*/  HMMA.16816.F32.BF16 R4, R188.reuse, R26, R4 ;  /* 0x0000001abc04723c */ /* 0x040fe20000041804 */
[----:B------:R-:W1:Y:S05]  /*1f580*/  LDSM.16.M88.4 R24, [R220+0x7000] ;  /* 0x00700000dc18783b */ /* 0x000e6a0000000200 */
[C---:B------:R-:W-:Y:S01]  /*1f590*/  HMMA.16816.F32.BF16 R176, R188.reuse, R34, R176 ;  /* 0x00000022bcb0723c */ /* 0x040fe200000418b0 */
[----:B------:R-:W3:Y:S05]  /*1f5a0*/  S2R R35, SR_TID.X ;  /* 0x0000000000237919 */ /* 0x000eea0000002100 */
[----:B------:R-:W-:Y:S06]  /*1f5b0*/  HMMA.16816.F32.BF16 R180, R188, R32, R180 ;  /* 0x00000020bcb4723c */ /* 0x000fec00000418b4 */
[C---:B--2---:R-:W-:Y:S06]  /*1f5c0*/  HMMA.16816.F32.BF16 R8, R28.reuse, R20, R8 ;  /* 0x000000141c08723c */ /* 0x044fec0000041808 */
[----:B------:R-:W-:Y:S01]  /*1f5d0*/  HMMA.16816.F32.BF16 R4, R28, R22, R4 ;  /* 0x000000161c04723c */ /* 0x000fe20000041804 */
[----:B------:R-:W2:Y:S01]  /*1f5e0*/  LDSM.16.M88.4 R20, [R224+0xf800] ;  /* 0x00f80000e014783b */ /* 0x000ea20000000200 */
[----:B------:R-:W-:Y:S01]  /*1f5f0*/  FMUL.FTZ R17, R17, R200 ;  /* 0x000000c811117220 */ /* 0x000fe20000410000 */
[----:B---3--:R-:W-:-:S03]  /*1f600*/  IMAD.SHL.U32 R35, R35, 0x2, RZ ;  /* 0x0000000223237824 */ /* 0x008fc600078e00ff */
[----:B------:R3:W4:-:S12]  /*1f610*/  MUFU.TANH R184, R17 ;  /* 0x0000001100b87308 */ /* 0x0007180000002400 */
[-C--:B------:R-:W-:Y:S01]  /*1f620*/  FMUL.FTZ R8, R8, R200.reuse ;  /* 0x000000c808087220 */ /* 0x080fe20000410000 */
[----:B---3--:R-:W-:-:S03]  /*1f630*/  FMUL.FTZ R17, R19, R200 ;  /* 0x000000c813117220 */ /* 0x008fc60000410000 */
[----:B------:R3:W-:Y:S02]  /*1f640*/  MUFU.TANH R33, R8 ;  /* 0x0000000800217308 */ /* 0x0007e40000002400 */
[----:B------:R-:W-:Y:S01]  /*1f650*/  FMUL.FTZ R4, R4, R200 ;  /* 0x000000c804047220 */ /* 0x000fe20000410000 */
[----:B-1----:R-:W-:Y:S05]  /*1f660*/  HMMA.16816.F32.BF16 R180, R28, R24, R180 ;  /* 0x000000181cb4723c */ /* 0x002fea00000418b4 */
[----:B------:R-:W1:Y:S01]  /*1f670*/  MUFU.TANH R17, R17 ;  /* 0x0000001100117308 */ /* 0x000e620000002400 */
[----:B---3--:R-:W-:-:S07]  /*1f680*/  LOP3.LUT R8, R35, 0x6, RZ, 0xc0, !PT ;  /* 0x0000000623087812 */ /* 0x008fce00078ec0ff */
[----:B------:R3:W-:Y:S01]  /*1f690*/  MUFU.TANH R24, R4 ;  /* 0x0000000400187308 */ /* 0x0007e20000002400 */
[----:B------:R-:W-:Y:S02]  /*1f6a0*/  IMAD R8, R250, 0x40, R8 ;  /* 0x00000040fa087824 */ /* 0x000fe400078e0208 */
[-C--:B------:R-:W-:Y:S01]  /*1f6b0*/  FMUL.FTZ R12, R12, R200.reuse ;  /* 0x000000c80c0c7220 */ /* 0x080fe20000410000 */
[-C--:B------:R-:W-:Y:S01]  /*1f6c0*/  FMUL.FTZ R5, R5, R200.reuse ;  /* 0x000000c805057220 */ /* 0x080fe20000410000 */
[-C--:B------:R-:W-:Y:S01]  /*1f6d0*/  FMUL.FTZ R14, R14, R200.reuse ;  /* 0x000000c80e0e7220 */ /* 0x080fe20000410000 */
[-C--:B------:R-:W-:Y:S01]  /*1f6e0*/  FMUL.FTZ R15, R15, R200.reuse ;  /* 0x000000c80f0f7220 */ /* 0x080fe20000410000 */
[-C--:B------:R-:W-:Y:S01]  /*1f6f0*/  FMUL.FTZ R11, R11, R200.reuse ;  /* 0x000000c80b0b7220 */ /* 0x080fe20000410000 */
[----:B------:R5:W-:Y:S01]  /*1f700*/  MUFU.TANH R25, R5 ;  /* 0x0000000500197308 */ /* 0x000be20000002400 */
[-C--:B------:R-:W-:Y:S01]  /*1f710*/  FMUL.FTZ R6, R6, R200.reuse ;  /* 0x000000c806067220 */ /* 0x080fe20000410000 */
[----:B------:R-:W-:Y:S01]  /*1f720*/  FMUL.FTZ R7, R7, R200 ;  /* 0x000000c807077220 */ /* 0x000fe20000410000 */
[----:B---3--:R-:W-:-:S05]  /*1f730*/  VIADD R4, R8, 0x1 ;  /* 0x0000000108047836 */ /* 0x008fca0000000000 */
[----:B------:R-:W3:Y:S01]  /*1f740*/  MUFU.TANH R12, R12 ;  /* 0x0000000c000c7308 */ /* 0x000ee20000002400 */
[----:B------:R-:W-:Y:S01]  /*1f750*/  FMUL.FTZ R13, R13, R200 ;  /* 0x000000c80d0d7220 */ /* 0x000fe20000410000 */
[----:B--2---:R-:W-:Y:S01]  /*1f760*/  HMMA.16816.F32.BF16 R168, R188, R22, R168 ;  /* 0x00000016bca8723c */ /* 0x004fe200000418a8 */
[----:B------:R-:W-:Y:S02]  /*1f770*/  ISETP.GE.AND P6, PT, R4, R2, PT ;  /* 0x000000020400720c */ /* 0x000fe40003fc6270 */
[----:B-----5:R-:W-:-:S03]  /*1f780*/  I2FP.F32.S32 R5, R4 ;  /* 0x0000000400057245 */ /* 0x020fc60000201400 */
[----:B------:R-:W2:Y:S01]  /*1f790*/  MUFU.TANH R34, R14 ;  /* 0x0000000e00227308 */ /* 0x000ea20000002400 */
[----:B------:R-:W-:Y:S01]  /*1f7a0*/  ISETP.GE.AND P4, PT, R4, R3, PT ;  /* 0x000000030400720c */ /* 0x000fe20003f86270 */
[----:B------:R-:W-:Y:S01]  /*1f7b0*/  HMMA.16816.F32.BF16 R172, R188, R20, R172 ;  /* 0x00000014bcac723c */ /* 0x000fe200000418ac */
[----:B------:R-:W-:-:S05]  /*1f7c0*/  FMUL.FTZ R9, R9, R200 ;  /* 0x000000c809097220 */ /* 0x000fca0000410000 */
[----:B------:R4:W-:Y:S01]  /*1f7d0*/  MUFU.TANH R19, R15 ;  /* 0x0000000f00137308 */ /* 0x0009e20000002400 */
[----:B------:R-:W-:-:S07]  /*1f7e0*/  VIADD R21, R8, 0x8 ;  /* 0x0000000808157836 */ /* 0x000fce0000000000 */
[----:B------:R1:W-:Y:S01]  /*1f7f0*/  MUFU.TANH R14, R11 ;  /* 0x0000000b000e7308 */ /* 0x0003e20000002400 */
[----:B------:R-:W-:-:S07]  /*1f800*/  ISETP.GE.AND P5, PT, R21, R2, PT ;  /* 0x000000021500720c */ /* 0x000fce0003fa6270 */
[----:B------:R-:W-:Y:S01]  /*1f810*/  MUFU.TANH R23, R6 ;  /* 0x0000000600177308 */ /* 0x000fe20000002400 */
[----:B----4-:R-:W-:-:S07]  /*1f820*/  FFMA.FTZ R15, R0, R5, R184 ;  /* 0x00000005000f7223 */ /* 0x010fce00000100b8 */
[----:B------:R4:W-:Y:S01]  /*1f830*/  MUFU.TANH R22, R7 ;  /* 0x0000000700167308 */ /* 0x0009e20000002400 */
[----:B-1----:R-:W-:Y:S01]  /*1f840*/  FFMA.FTZ R11, R0, R5, R17 ;  /* 0x00000005000b7223 */ /* 0x002fe20000010011 */
[----:B------:R-:W-:Y:S02]  /*1f850*/  FSEL R15, R15, -INF , !P6 ;  /* 0xff8000000f0f7808 */ /* 0x000fe40007000000 */
[----:B------:R-:W-:-:S04]  /*1f860*/  ISETP.GE.AND P6, PT, R21, R3, PT ;  /* 0x000000031500720c */ /* 0x000fc80003fc6270 */
[----:B------:R-:W1:Y:S01]  /*1f870*/  MUFU.TANH R13, R13 ;  /* 0x0000000d000d7308 */ /* 0x000e620000002400 */
[----:B------:R-:W-:Y:S01]  /*1f880*/  I2FP.F32.S32 R21, R21 ;  /* 0x0000001500157245 */ /* 0x000fe20000201400 */
[----:B----4-:R-:W4:Y:S06]  /*1f890*/  LDSM.16.M88.4 R4, [R220+0x7800] ;  /* 0x00780000dc04783b */ /* 0x010f2c0000000200 */
[----:B------:R5:W4:Y:S01]  /*1f8a0*/  MUFU.TANH R32, R9 ;  /* 0x0000000900207308 */ /* 0x000b220000002400 */
[----:B------:R-:W-:Y:S01]  /*1f8b0*/  HMMA.16816.F32.BF16 R176, R28, R26, R176 ;  /* 0x0000001a1cb0723c */ /* 0x000fe200000418b0 */
[CC--:B---3--:R-:W-:Y:S01]  /*1f8c0*/  FFMA.FTZ R20, R0.reuse, R21.reuse, R12 ;  /* 0x0000001500147223 */ /* 0x0c8fe2000001000c */
[----:B--2---:R-:W-:Y:S01]  /*1f8d0*/  FFMA.FTZ R12, R0, R21, R34 ;  /* 0x00000015000c7223 */ /* 0x004fe20000010022 */
[----:B------:R-:W-:Y:S01]  /*1f8e0*/  FSEL R11, R11, -INF , !P4 ;  /* 0xff8000000b0b7808 */ /* 0x000fe20006000000 */
[-C--:B------:R-:W-:Y:S01]  /*1f8f0*/  FMUL.FTZ R180, R180, R200.reuse ;  /* 0x000000c8b4b47220 */ /* 0x080fe20000410000 */
[-C--:B------:R-:W-:Y:S01]  /*1f900*/  FMUL.FTZ R183, R183, R200.reuse ;  /* 0x000000c8b7b77220 */ /* 0x080fe20000410000 */
[-C--:B------:R-:W-:Y:S01]  /*1f910*/  FMUL.FTZ R35, R182, R200.reuse ;  /* 0x000000c8b6237220 */ /* 0x080fe20000410000 */
[----:B------:R-:W-:Y:S01]  /*1f920*/  FMUL.FTZ R16, R16, R200 ;  /* 0x000000c810107220 */ /* 0x000fe20000410000 */
[----:B------:R-:W-:-:S04]  /*1f930*/  DEPBAR.LE SB0, 0x0 ;  /* 0x000080000000791a */ /* 0x000fc80000000000 */
[----:B-----5:R-:W-:Y:S01]  /*1f940*/  FMUL.FTZ R9, R10, R200 ;  /* 0x000000c80a097220 */ /* 0x020fe20000410000 */
[----:B------:R-:W-:-:S05]  /*1f950*/  VIADD R10, R8, 0x9 ;  /* 0x00000009080a7836 */ /* 0x000fca0000000000 */
[----:B------:R-:W-:Y:S01]  /*1f960*/  I2FP.F32.S32 R21, R10 ;  /* 0x0000000a00157245 */ /* 0x000fe20000201400 */
[----:B------:R-:W2:Y:S01]  /*1f970*/  MUFU.TANH R9, R9 ;  /* 0x0000000900097308 */ /* 0x000ea20000002400 */
[----:B------:R-:W-:Y:S01]  /*1f980*/  VIADD R27, R8, 0x10 ;  /* 0x00000010081b7836 */ /* 0x000fe20000000000 */
[----:B------:R-:W-:Y:S02]  /*1f990*/  ISETP.GE.AND P4, PT, R10, R2, PT ;  /* 0x000000020a00720c */ /* 0x000fe40003f86270 */
[----:B-1----:R-:W-:Y:S01]  /*1f9a0*/  FFMA.FTZ R26, R0, R21, R13 ;  /* 0x00000015001a7223 */ /* 0x002fe2000001000d */
[----:B------:R-:W-:Y:S01]  /*1f9b0*/  FSEL R13, R20, -INF , !P5 ;  /* 0xff800000140d7808 */ /* 0x000fe20006800000 */
[----:B------:R-:W-:Y:S01]  /*1f9c0*/  VIADD R20, R8, 0x11 ;  /* 0x0000001108147836 */ /* 0x000fe20000000000 */
[----:B------:R-:W-:Y:S02]  /*1f9d0*/  ISETP.GE.AND P5, PT, R10, R3, PT ;  /* 0x000000030a00720c */ /* 0x000fe40003fa6270 */
[----:B------:R-:W-:-:S02]  /*1f9e0*/  FSEL R10, R12, -INF , !P6 ;  /* 0xff8000000c0a7808 */ /* 0x000fc40007000000 */
[----:B------:R-:W-:Y:S02]  /*1f9f0*/  FSEL R12, R26, -INF , !P4 ;  /* 0xff8000001a0c7808 */ /* 0x000fe40006000000 */
[C---:B------:R-:W-:Y:S02]  /*1fa00*/  ISETP.GE.AND P6, PT, R27.reuse, R2, PT ;  /* 0x000000021b00720c */ /* 0x040fe40003fc6270 */
[----:B------:R-:W-:Y:S02]  /*1fa10*/  ISETP.GE.AND P4, PT, R27, R3, PT ;  /* 0x000000031b00720c */ /* 0x000fe40003f86270 */
[----:B------:R-:W-:Y:S01]  /*1fa20*/  I2FP.F32.S32 R27, R27 ;  /* 0x0000001b001b7245 */ /* 0x000fe20000201400 */
[----:B------:R-:W-:Y:S01]  /*1fa30*/  FFMA.FTZ R21, R0, R21, R19 ;  /* 0x0000001500157223 */ /* 0x000fe20000010013 */
[----:B------:R-:W-:Y:S01]  /*1fa40*/  I2FP.F32.S32 R26, R20 ;  /* 0x00000014001a7245 */ /* 0x000fe20000201400 */
[----:B------:R1:W-:Y:S01]  /*1fa50*/  MUFU.TANH R17, R180 ;  /* 0x000000b400117308 */ /* 0x0003e20000002400 */
[-C--:B------:R-:W-:Y:S01]  /*1fa60*/  FMUL.FTZ R34, R181, R200.reuse ;  /* 0x000000c8b5227220 */ /* 0x080fe20000410000 */
[----:B------:R-:W-:-:S02]  /*1fa70*/  FMUL.FTZ R181, R176, R200 ;  /* 0x000000c8b0b57220 */ /* 0x000fc40000410000 */
[C---:B----4-:R-:W-:Y:S01]  /*1fa80*/  FFMA.FTZ R176, R0.reuse, R26, R32 ;  /* 0x0000001a00b07223 */ /* 0x050fe20000010020 */
[----:B------:R-:W-:Y:S01]  /*1fa90*/  HMMA.16816.F32.BF16 R172, R28, R4, R172 ;  /* 0x000000041cac723c */ /* 0x000fe200000418ac */
[CC--:B-1----:R-:W-:Y:S01]  /*1faa0*/  FFMA.FTZ R180, R0.reuse, R27.reuse, R33 ;  /* 0x0000001b00b47223 */ /* 0x0c2fe20000010021 */
[----:B--2---:R-:W-:Y:S01]  /*1fab0*/  FFMA.FTZ R27, R0, R27, R9 ;  /* 0x0000001b001b7223 */ /* 0x004fe20000010009 */
[----:B------:R-:W-:Y:S01]  /*1fac0*/  FSEL R9, R21, -INF , !P5 ;  /* 0xff80000015097808 */ /* 0x000fe20006800000 */
[----:B------:R-:W-:Y:S01]  /*1fad0*/  VIADD R33, R8, 0x18 ;  /* 0x0000001808217836 */ /* 0x000fe20000000000 */
[----:B------:R-:W-:Y:S02]  /*1fae0*/  ISETP.GE.AND P5, PT, R20, R2, PT ;  /* 0x000000021400720c */ /* 0x000fe40003fa6270 */
[----:B------:R-:W-:Y:S02]  /*1faf0*/  FSEL R21, R180, -INF , !P6 ;  /* 0xff800000b4157808 */ /* 0x000fe40007000000 */
[----:B------:R-:W-:-:S02]  /*1fb00*/  ISETP.GE.AND P6, PT, R20, R3, PT ;  /* 0x000000031400720c */ /* 0x000fc40003fc6270 */
[----:B------:R-:W-:Y:S02]  /*1fb10*/  FSEL R27, R27, -INF , !P4 ;  /* 0xff8000001b1b7808 */ /* 0x000fe40006000000 */
[----:B------:R-:W-:Y:S02]  /*1fb20*/  FSEL R20, R176, -INF , !P5 ;  /* 0xff800000b0147808 */ /* 0x000fe40006800000 */
[C---:B------:R-:W-:Y:S02]  /*1fb30*/  ISETP.GE.AND P4, PT, R33.reuse, R2, PT ;  /* 0x000000022100720c */ /* 0x040fe40003f86270 */
[----:B------:R-:W-:Y:S01]  /*1fb40*/  ISETP.GE.AND P5, PT, R33, R3, PT ;  /* 0x000000032100720c */ /* 0x000fe20003fa6270 */
[----:B------:R-:W-:Y:S01]  /*1fb50*/  VIADD R4, R8, 0x19 ;  /* 0x0000001908047836 */ /* 0x000fe20000000000 */
[----:B------:R-:W-:Y:S01]  /*1fb60*/  I2FP.F32.S32 R33, R33 ;  /* 0x0000002100217245 */ /* 0x000fe20000201400 */
[----:B------:R1:W-:Y:S01]  /*1fb70*/  MUFU.TANH R19, R183 ;  /* 0x000000b700137308 */ /* 0x0003e20000002400 */
[----:B------:R-:W-:Y:S01]  /*1fb80*/  FFMA.FTZ R26, R0, R26, R14 ;  /* 0x0000001a001a7223 */ /* 0x000fe2000001000e */
[----:B------:R-:W-:-:S02]  /*1fb90*/  VIADD R5, R8, 0x20 ;  /* 0x0000002008057836 */ /* 0x000fc40000000000 */
[-C--:B------:R-:W-:Y:S02]  /*1fba0*/  FFMA.FTZ R23, R0, R33.reuse, R23 ;  /* 0x0000002100177223 */ /* 0x080fe40000010017 */
[----:B------:R-:W-:Y:S02]  /*1fbb0*/  FSEL R26, R26, -INF , !P6 ;  /* 0xff8000001a1a7808 */ /* 0x000fe40007000000 */
[----:B------:R-:W-:Y:S01]  /*1fbc0*/  MUFU.TANH R34, R34 ;  /* 0x0000002200227308 */ /* 0x000fe20000002400 */
[----:B------:R-:W-:Y:S01]  /*1fbd0*/  ISETP.GE.AND P6, PT, R4, R2, PT ;  /* 0x000000020400720c */ /* 0x000fe20003fc6270 */
[----:B-1----:R-:W-:Y:S01]  /*1fbe0*/  FFMA.FTZ R183, R0, R33, R24 ;  /* 0x0000002100b77223 */ /* 0x002fe20000010018 */
[----:B------:R-:W-:-:S05]  /*1fbf0*/  I2FP.F32.S32 R24, R4 ;  /* 0x0000000400187245 */ /* 0x000fca0000201400 */
[----:B------:R-:W1:Y:S01]  /*1fc00*/  MUFU.TANH R35, R35 ;  /* 0x0000002300237308 */ /* 0x000e620000002400 */
[----:B------:R-:W-:Y:S01]  /*1fc10*/  FFMA.FTZ R182, R0, R24, R25 ;  /* 0x0000001800b67223 */ /* 0x000fe20000010019 */
[----:B------:R-:W-:Y:S02]  /*1fc20*/  FSEL R183, R183, -INF , !P4 ;  /* 0xff800000b7b77808 */ /* 0x000fe40006000000 */
[----:B------:R-:W-:Y:S02]  /*1fc30*/  FSEL R25, R23, -INF , !P5 ;  /* 0xff80000017197808 */ /* 0x000fe40006800000 */
[----:B------:R-:W-:Y:S02]  /*1fc40*/  FSEL R182, R182, -INF , !P6 ;  /* 0xff800000b6b67808 */ /* 0x000fe40007000000 */
[----:B------:R-:W-:Y:S02]  /*1fc50*/  ISETP.GE.AND P4, PT, R4, R3, PT ;  /* 0x000000030400720c */ /* 0x000fe40003f86270 */
[----:B------:R-:W-:-:S02]  /*1fc60*/  ISETP.GE.AND P5, PT, R5, R2, PT ;  /* 0x000000020500720c */ /* 0x000fc40003fa6270 */
[----:B------:R-:W-:Y:S02]  /*1fc70*/  ISETP.GE.AND P6, PT, R5, R3, PT ;  /* 0x000000030500720c */ /* 0x000fe40003fc6270 */
[----:B------:R-:W-:Y:S02]  /*1fc80*/  I2FP.F32.S32 R176, R5 ;  /* 0x0000000500b07245 */ /* 0x000fe40000201400 */
[----:B------:R-:W-:Y:S01]  /*1fc90*/  HMMA.16816.F32.BF16 R4, R28, R6, R168 ;  /* 0x000000061c04723c */ /* 0x000fe200000418a8 */
[----:B------:R-:W-:Y:S01]  /*1fca0*/  FMUL.FTZ R33, R178, R200 ;  /* 0x000000c8b2217220 */ /* 0x000fe20000410000 */
[----:B------:R-:W2:Y:S05]  /*1fcb0*/  MUFU.TANH R32, R181 ;  /* 0x000000b500207308 */ /* 0x000eaa0000002400 */
[----:B------:R-:W-:-:S02]  /*1fcc0*/  VIADD R28, R8, 0x21 ;  /* 0x00000021081c7836 */ /* 0x000fc40000000000 */
[----:B------:R-:W-:-:S03]  /*1fcd0*/  FFMA.FTZ R24, R0, R24, R22 ;  /* 0x0000001800187223 */ /* 0x000fc60000010016 */
[----:B------:R-:W-:Y:S01]  /*1fce0*/  I2FP.F32.S32 R189, R28 ;  /* 0x0000001c00bd7245 */ /* 0x000fe20000201400 */
[----:B------:R-:W3:Y:S01]  /*1fcf0*/  MUFU.TANH R33, R33 ;  /* 0x0000002100217308 */ /* 0x000ee20000002400 */
[----:B-1----:R-:W-:Y:S01]  /*1fd00*/  FFMA.FTZ R35, R0, R176, R35 ;  /* 0x000000b000237223 */ /* 0x002fe20000010023 */
[----:B------:R-:W-:Y:S01]  /*1fd10*/  FSEL R24, R24, -INF , !P4 ;  /* 0xff80000018187808 */ /* 0x000fe20006000000 */
[----:B------:R-:W-:Y:S01]  /*1fd20*/  FMUL.FTZ R177, R177, R200 ;  /* 0x000000c8b1b17220 */ /* 0x000fe20000410000 */
[----:B------:R-:W-:Y:S01]  /*1fd30*/  FFMA.FTZ R34, R0, R189, R34 ;  /* 0x000000bd00227223 */ /* 0x000fe20000010022 */
[----:B------:R-:W-:Y:S01]  /*1fd40*/  ISETP.GE.AND P4, PT, R28, R2, PT ;  /* 0x000000021c00720c */ /* 0x000fe20003f86270 */
[----:B------:R-:W-:Y:S01]  /*1fd50*/  VIADD R30, R8, 0x28 ;  /* 0x00000028081e7836 */ /* 0x000fe20000000000 */
[----:B------:R-:W-:Y:S01]  /*1fd60*/  FSEL R190, R35, -INF , !P6 ;  /* 0xff80000023be7808 */ /* 0x000fe20007000000 */
[----:B------:R-:W1:Y:S01]  /*1fd70*/  MUFU.TANH R14, R177 ;  /* 0x000000b1000e7308 */ /* 0x000e620000002400 */
[----:B------:R-:W-:Y:S01]  /*1fd80*/  FSEL R194, R34, -INF , !P4 ;  /* 0xff80000022c27808 */ /* 0x000fe20006000000 */
[----:B------:R-:W-:Y:S01]  /*1fd90*/  FMUL.FTZ R22, R172, R200 ;  /* 0x000000c8ac167220 */ /* 0x000fe20000410000 */
[----:B------:R-:W-:Y:S01]  /*1fda0*/  ISETP.GE.AND P6, PT, R30, R2, PT ;  /* 0x000000021e00720c */ /* 0x000fe20003fc6270 */
[----:B------:R-:W-:Y:S01]  /*1fdb0*/  FFMA.FTZ R17, R0, R176, R17 ;  /* 0x000000b000117223 */ /* 0x000fe20000010011 */
[----:B------:R-:W-:Y:S01]  /*1fdc0*/  ISETP.GE.AND P4, PT, R30, R3, PT ;  /* 0x000000031e00720c */ /* 0x000fe20003f86270 */
[----:B------:R-:W-:Y:S01]  /*1fdd0*/  FMUL.FTZ R179, R179, R200 ;  /* 0x000000c8b3b37220 */ /* 0x000fe20000410000 */
[----:B------:R-:W-:Y:S01]  /*1fde0*/  I2FP.F32.S32 R30, R30 ;  /* 0x0000001e001e7245 */ /* 0x000fe20000201400 */
[----:B------:R-:W-:Y:S01]  /*1fdf0*/  MUFU.TANH R22, R22 ;  /* 0x0000001600167308 */ /* 0x000fe20000002400 */
[----:B------:R-:W-:Y:S01]  /*1fe00*/  FSEL R193, R17, -INF , !P5 ;  /* 0xff80000011c17808 */ /* 0x000fe20006800000 */
[----:B------:R-:W-:Y:S01]  /*1fe10*/  FFMA.FTZ R189, R0, R189, R19 ;  /* 0x000000bd00bd7223 */ /* 0x000fe20000010013 */
[----:B------:R-:W-:-:S02]  /*1fe20*/  VIADD R29, R8, 0x29 ;  /* 0x00000029081d7836 */ /* 0x000fc40000000000 */
[----:B--2---:R-:W-:Y:S01]  /*1fe30*/  FFMA.FTZ R32, R0, R30, R32 ;  /* 0x0000001e00207223 */ /* 0x004fe20000010020 */
[----:B------:R-:W-:Y:S02]  /*1fe40*/  ISETP.GE.AND P5, PT, R28, R3, PT ;  /* 0x000000031c00720c */ /* 0x000fe40003fa6270 */
[----:B------:R-:W2:Y:S01]  /*1fe50*/  MUFU.TANH R23, R179 ;  /* 0x000000b300177308 */ /* 0x000ea20000002400 */
[----:B------:R-:W-:Y:S01]  /*1fe60*/  FMUL.FTZ R174, R174, R200 ;  /* 0x000000c8aeae7220 */ /* 0x000fe20000410000 */
[----:B---3--:R-:W-:Y:S01]  /*1fe70*/  FFMA.FTZ R33, R0, R30, R33 ;  /* 0x0000001e00217223 */ /* 0x008fe20000010021 */
[----:B------:R-:W-:Y:S02]  /*1fe80*/  FSEL R189, R189, -INF , !P5 ;  /* 0xff800000bdbd7808 */ /* 0x000fe40006800000 */
[----:B------:R-:W-:Y:S02]  /*1fe90*/  I2FP.F32.S32 R30, R29 ;  /* 0x0000001d001e7245 */ /* 0x000fe40000201400 */
[----:B------:R-:W-:Y:S01]  /*1fea0*/  FSEL R192, R32, -INF , !P6 ;  /* 0xff80000020c07808 */ /* 0x000fe20007000000 */
[----:B------:R-:W3:Y:S01]  /*1feb0*/  MUFU.TANH R19, R174 ;  /* 0x000000ae00137308 */ /* 0x000ee20000002400 */
[----:B------:R-:W-:-:S02]  /*1fec0*/  ISETP.GE.AND P5, PT, R29, R2, PT ;  /* 0x000000021d00720c */ /* 0x000fc40003fa6270 */
[----:B------:R-:W-:Y:S01]  /*1fed0*/  ISETP.GE.AND P6, PT, R29, R3, PT ;  /* 0x000000031d00720c */ /* 0x000fe20003fc6270 */
[----:B------:R-:W-:Y:S02]  /*1fee0*/  VIADD R29, R8, 0x30 ;  /* 0x00000030081d7836 */ /* 0x000fe40000000000 */
[----:B------:R-:W-:Y:S01]  /*1fef0*/  FMUL.FTZ R173, R173, R200 ;  /* 0x000000c8adad7220 */ /* 0x000fe20000410000 */
[----:B-1----:R-:W-:Y:S01]  /*1ff00*/  FFMA.FTZ R191, R0, R30, R14 ;  /* 0x0000001e00bf7223 */ /* 0x002fe2000001000e */
[-C--:B------:R-:W-:Y:S02]  /*1ff10*/  FMUL.FTZ R4, R4, R200.reuse ;  /* 0x000000c804047220 */ /* 0x080fe40000410000 */
[----:B------:R-:W1:Y:S01]  /*1ff20*/  MUFU.TANH R17, R173 ;  /* 0x000000ad00117308 */ /* 0x000e620000002400 */
[----:B------:R-:W-:Y:S01]  /*1ff30*/  I2FP.F32.S32 R14, R29 ;  /* 0x0000001d000e7245 */ /* 0x000fe20000201400 */
[----:B------:R-:W-:Y:S01]  /*1ff40*/  FMUL.FTZ R28, R175, R200 ;  /* 0x000000c8af1c7220 */ /* 0x000fe20000410000 */
[----:B------:R-:W-:-:S02]  /*1ff50*/  FSEL R188, R33, -INF , !P4 ;  /* 0xff80000021bc7808 */ /* 0x000fc40006000000 */
[----:B------:R-:W-:Y:S01]  /*1ff60*/  FSEL R191, R191, -INF , !P5 ;  /* 0xff800000bfbf7808 */ /* 0x000fe20006800000 */
[C---:B--2---:R-:W-:Y:S01]  /*1ff70*/  FFMA.FTZ R23, R0.reuse, R30, R23 ;  /* 0x0000001e00177223 */ /* 0x044fe20000010017 */
[C---:B------:R-:W-:Y:S01]  /*1ff80*/  ISETP.GE.AND P4, PT, R29.reuse, R2, PT ;  /* 0x000000021d00720c */ /* 0x040fe20003f86270 */
[----:B------:R-:W-:Y:S01]  /*1ff90*/  FFMA.FTZ R176, R0, R14, R22 ;  /* 0x0000000e00b07223 */ /* 0x000fe20000010016 */
[----:B------:R-:W-:Y:S01]  /*1ffa0*/  ISETP.GE.AND P5, PT, R29, R3, PT ;  /* 0x000000031d00720c */ /* 0x000fe20003fa6270 */
[----:B------:R-:W-:Y:S01]  /*1ffb0*/  FMUL.FTZ R29, R6, R200 ;  /* 0x000000c8061d7220 */ /* 0x000fe20000410000 */
[----:B------:R-:W2:Y:S01]  /*1ffc0*/  MUFU.TANH R4, R4 ;  /* 0x0000000400047308 */ /* 0x000ea20000002400 */
[----:B------:R-:W-:Y:S01]  /*1ffd0*/  VIADD R6, R8, 0x31 ;  /* 0x0000003108067836 */ /* 0x000fe20000000000 */
[----:B------:R-:W-:Y:S02]  /*1ffe0*/  FSEL R187, R23, -INF , !P6 ;  /* 0xff80000017bb7808 */ /* 0x000fe40007000000 */
[----:B------:R-:W-:Y:S01]  /*1fff0*/  FSEL R176, R176, -INF , !P4 ;  /* 0xff800000b0b07808 */ /* 0x000fe20006000000 */
[----:B---3--:R-:W-:Y:S01]  /*20000*/  FFMA.FTZ R171, R0, R14, R19 ;  /* 0x0000000e00ab7223 */ /* 0x008fe20000010013 */
[----:B------:R-:W-:-:S02]  /*20010*/  ISETP.GE.AND P6, PT, R6, R2, PT ;  /* 0x000000020600720c */ /* 0x000fc40003fc6270 */
[----:B------:R-:W3:Y:S01]  /*20020*/  MUFU.TANH R28, R28 ;  /* 0x0000001c001c7308 */ /* 0x000ee20000002400 */
[----:B------:R-:W-:Y:S01]  /*20030*/  ISETP.GE.AND P4, PT, R6, R3, PT ;  /* 0x000000030600720c */ /* 0x000fe20003f86270 */
[----:B------:R-:W-:Y:S01]  /*20040*/  FMUL.FTZ R22, R18, R200 ;  /* 0x000000c812167220 */ /* 0x000fe20000410000 */
[----:B------:R-:W-:Y:S01]  /*20050*/  I2FP.F32.S32 R6, R6 ;  /* 0x0000000600067245 */ /* 0x000fe20000201400 */
[----:B------:R-:W-:-:S04]  /*20060*/  VIADD R19, R8, 0x38 ;  /* 0x0000003808137836 */ /* 0x000fc80000000000 */
[----:B------:R-:W4:Y:S01]  /*20070*/  MUFU.TANH R18, R29 ;  /* 0x0000001d00127308 */ /* 0x000f220000002400 */
[----:B-1----:R-:W-:Y:S01]  /*20080*/  FFMA.FTZ R175, R0, R6, R17 ;  /* 0x0000000600af7223 */ /* 0x002fe20000010011 */
[----:B------:R-:W-:-:S06]  /*20090*/  I2FP.F32.S32 R17, R19 ;  /* 0x0000001300117245 */ /* 0x000fcc0000201400 */
[----:B------:R-:W1:Y:S01]  /*200a0*/  MUFU.TANH R14, R22 ;  /* 0x00000016000e7308 */ /* 0x000e620000002400 */
[----:B------:R-:W-:Y:S01]  /*200b0*/  FSEL R171, R171, -INF , !P5 ;  /* 0xff800000abab7808 */ /* 0x000fe20006800000 */
[CC--:B--2---:R-:W-:Y:S01]  /*200c0*/  FFMA.FTZ R4, R0.reuse, R17.reuse, R4 ;  /* 0x0000001100047223 */ /* 0x0c4fe20000010004 */
[----:B------:R-:W-:Y:S01]  /*200d0*/  ISETP.GE.AND P5, PT, R19, R2, PT ;  /* 0x000000021300720c */ /* 0x000fe20003fa6270 */
[----:B---3--:R-:W-:Y:S01]  /*200e0*/  FFMA.FTZ R28, R0, R6, R28 ;  /* 0x00000006001c7223 */ /* 0x008fe2000001001c */
[-C--:B------:R-:W-:Y:S01]  /*200f0*/  FMUL.FTZ R5, R5, R200.reuse ;  /* 0x000000c805057220 */ /* 0x080fe20000410000 */
[----:B------:R-:W-:Y:S01]  /*20100*/  FMUL.FTZ R7, R7, R200 ;  /* 0x000000c807077220 */ /* 0x000fe20000410000 */
[----:B------:R-:W-:Y:S01]  /*20110*/  FSEL R173, R4, -INF , !P5 ;  /* 0xff80000004ad7808 */ /* 0x000fe20006800000 */
[----:B------:R-:W2:Y:S01]  /*20120*/  MUFU.TANH R16, R16 ;  /* 0x0000001000107308 */ /* 0x000ea20000002400 */
[----:B------:R-:W-:Y:S01]  /*20130*/  I2FP.F32.S32 R4, R8 ;  /* 0x0000000800047245 */ /* 0x000fe20000201400 */
[----:B----4-:R-:W-:Y:S01]  /*20140*/  FFMA.FTZ R18, R0, R17, R18 ;  /* 0x0000001100127223 */ /* 0x010fe20000010012 */
[----:B------:R-:W-:-:S02]  /*20150*/  FSEL R170, R28, -INF , !P4 ;  /* 0xff8000001caa7808 */ /* 0x000fc40006000000 */
[----:B------:R-:W-:Y:S02]  /*20160*/  FSEL R175, R175, -INF , !P6 ;  /* 0xff800000afaf7808 */ /* 0x000fe40007000000 */
[C---:B------:R-:W-:Y:S01]  /*20170*/  ISETP.GE.AND P4, PT, R8.reuse, R2, PT ;  /* 0x000000020800720c */ /* 0x040fe20003f86270 */
[----:B------:R-:W3:Y:S01]  /*20180*/  MUFU.TANH R5, R5 ;  /* 0x0000000500057308 */ /* 0x000ee20000002400 */
[CC--:B------:R-:W-:Y:S01]  /*20190*/  ISETP.GE.AND P5, PT, R8.reuse, R3.reuse, PT ;  /* 0x000000030800720c */ /* 0x0c0fe20003fa6270 */
[----:B------:R-:W-:Y:S01]  /*201a0*/  VIADD R8, R8, 0x39 ;  /* 0x0000003908087836 */ /* 0x000fe20000000000 */
[----:B------:R-:W-:Y:S01]  /*201b0*/  ISETP.GE.AND P6, PT, R19, R3, PT ;  /* 0x000000031300720c */ /* 0x000fe20003fc6270 */
[----:B-1----:R-:W-:-:S04]  /*201c0*/  FFMA.FTZ R14, R0, R4, R14 ;  /* 0x00000004000e7223 */ /* 0x002fc8000001000e */
[----:B------:R-:W1:Y:S01]  /*201d0*/  MUFU.TANH R7, R7 ;  /* 0x0000000700077308 */ /* 0x000e620000002400 */
[----:B------:R-:W-:Y:S01]  /*201e0*/  FSEL R28, R18, -INF , !P6 ;  /* 0xff800000121c7808 */ /* 0x000fe20007000000 */
[----:B------:R-:W-:Y:S01]  /*201f0*/  BAR.SYNC.DEFER_BLOCKING 0x0 ;  /* 0x0000000000007b1d */ /* 0x000fe20000010000 */
[----:B------:R-:W-:Y:S02]  /*20200*/  ISETP.GE.AND P6, PT, R8, R2, PT ;  /* 0x000000020800720c */ /* 0x000fe40003fc6270 */
[----:B------:R-:W-:Y:S02]  /*20210*/  FSEL R2, R14, -INF , !P5 ;  /* 0xff8000000e027808 */ /* 0x000fe40006800000 */
[----:B------:R-:W-:Y:S01]  /*20220*/  ISETP.GT.AND P5, PT, R250, R239, PT ;  /* 0x000000effa00720c */ /* 0x000fe20003fa4270 */
[----:B--2---:R-:W-:Y:S01]  /*20230*/  FFMA.FTZ R16, R0, R4, R16 ;  /* 0x0000000400107223 */ /* 0x004fe20000010010 */
[----:B------:R-:W-:Y:S01]  /*20240*/  I2FP.F32.S32 R6, R8 ;  /* 0x0000000800067245 */ /* 0x000fe20000201400 */
[----:B------:R-:W-:Y:S03]  /*20250*/  BSSY B1, `(.L_x_4902) ;  /* 0x00000f6000017945 */ /* 0x000fe60003800000 */
[----:B------:R-:W-:Y:S01]  /*20260*/  FSEL R4, R16, -INF , !P4 ;  /* 0xff80000010047808 */ /* 0x000fe20006000000 */
[-C--:B---3--:R-:W-:Y:S01]  /*20270*/  FFMA.FTZ R5, R0, R6.reuse, R5 ;  /* 0x0000000600057223 */ /* 0x088fe20000010005 */
[----:B------:R-:W-:Y:S01]  /*20280*/  ISETP.GE.AND P4, PT, R8, R3, PT ;  /* 0x000000030800720c */ /* 0x000fe20003f86270 */
[----:B-1----:R-:W-:Y:S01]  /*20290*/  FFMA.FTZ R7, R0, R6, R7 ;  /* 0x0000000600077223 */ /* 0x002fe20000010007 */
[----:B------:R-:W-:-:S02]  /*202a0*/  IMAD.MOV.U32 R181, RZ, RZ, R166 ;  /* 0x000000ffffb57224 */ /* 0x000fc400078e00a6 */
        /* <DEDUP_REMOVED lines=77> */
.L_x_4905:
[----:B------:R-:W-:Y:S02]  /*20780*/  R2UR UR4, R196 ;  /* 0x00000000c40472ca */ /* 0x000fe400000e0000 */
[----:B------:R-:W-:-:S13]  /*20790*/  R2UR UR5, R197 ;  /* 0x00000000c50572ca */ /* 0x000fda00000e0000 */
[----:B------:R-:W2:Y:S02]  /*207a0*/  LD.E R14, desc[UR4][R198.64+0x38] ;  /* 0x00003804c60e7980 */ /* 0x000ea4000c101900 */
[----:B--2---:R-:W-:-:S05]  /*207b0*/  IMAD.U32 R14, R14, -0x40, RZ ;  /* 0xffffffc00e0e7824 */ /* 0x004fca00078e00ff */
[----:B------:R-:W-:Y:S02]  /*207c0*/  SHF.R.S32.HI R8, RZ, 0x1f, R14 ;  /* 0x0000001fff087819 */ /* 0x000fe4000001140e */
.L_x_4906:
[----:B------:R-:W-:Y:S05]  /*207d0*/  BSYNC B0 ;  /* 0x0000000000007941 */ /* 0x000fea0003800000 */
.L_x_4904:
        /* <DEDUP_REMOVED lines=9> */
[--C-:B------:R-:W-:Y:S01]  /*20870*/  @P2 IMAD.X R3, R8, 0x1, R238.reuse, P0 ;  /* 0x0000000108032824 */ /* 0x100fe200000e06ee */
        /* <DEDUP_REMOVED lines=36> */
[----:B------:R-:W-:Y:S01]  /*20ac0*/  @P2 R2UR UR11, R197 ;  /* 0x00000000c50b22ca */ /* 0x000fe200000e0000 */
        /* <DEDUP_REMOVED lines=110> */
.L_x_4903:
[----:B------:R-:W-:Y:S05]  /*211b0*/  BSYNC B1 ;  /* 0x0000000000017941 */ /* 0x000fea0003800000 */
.L_x_4902:
        /* <DEDUP_REMOVED lines=56> */
[-CC-:B------:R-:W-:Y:S01]  /*21540*/  FFMA.FTZ R33, R12, R31.reuse, -R174.reuse ;  /* 0x0000001f0c217223 */ /* 0x180fe200000108ae */
[-C--:B------:R-:W-:Y:S01]  /*21550*/  FFMA.FTZ R166, R4, R31.reuse, -R174 ;  /* 0x0000001f04a67223 */ /* 0x080fe200000108ae */
        /* <DEDUP_REMOVED lines=206> */
[C---:B---3--:R-:W-:Y:S01]  /*22240*/  HMMA.16816.F32.BF16 R60, R4.reuse, R8, R60 ;  /* 0x00000008043c723c */ /* 0x048fe2000004183c */
[----:B------:R-:W3:Y:S01]  /*22250*/  MUFU.EX2 R193, R193 ;  /* 0x000000c100c17308 */ /* 0x000ee20000000800 */
[-CC-:B------:R-:W-:Y:S01]  /*22260*/  FFMA.FTZ R174, R28, R31.reuse, -R30.reuse ;  /* 0x0000001f1cae7223 */ /* 0x180fe2000001081e */
[----:B------:R-:W-:Y:S01]  /*22270*/  FFMA.FTZ R195, R29, R31, -R30 ;  /* 0x0000001f1dc37223 */ /* 0x000fe2000001081e */
[----:B------:R-:W-:Y:S01]  /*22280*/  FFMA.FTZ R166, R206, R169, R166 ;  /* 0x000000a9cea67223 */ /* 0x000fe200000100a6 */
[----:B------:R-:W-:Y:S01]  /*22290*/  LDSM.16.MT88.4 R28, [R232+0x13800] ;  /* 0x01380000e81c783b */ /* 0x000fe20000004200 */
[C---:B------:R-:W-:Y:S01]  /*222a0*/  HMMA.16816.F32.BF16 R64, R4.reuse, R10, R64 ;  /* 0x0000000a0440723c */ /* 0x040fe20000041840 */
[----:B------:R-:W-:Y:S01]  /*222b0*/  FFMA.FTZ R32, R252, R164, R32 ;  /* 0x000000a4fc207223 */ /* 0x000fe20000010020 */
[----:B------:R-:W-:Y:S01]  /*222c0*/  FADD.FTZ R166, R35, R166 ;  /* 0x000000a623a67221 */ /* 0x000fe20000010000 */
[----:B------:R-:W3:Y:S01]  /*222d0*/  LDSM.16.MT88.4 R8, [R232+0x14000] ;  /* 0x01400000e808783b */ /* 0x000ee20000004200 */
[----:B------:R-:W-:Y:S01]  /*222e0*/  MUFU.EX2 R194, R194 ;  /* 0x000000c200c27308 */ /* 0x000fe20000000800 */
[----:B------:R-:W-:Y:S01]  /*222f0*/  FADD.FTZ R32, R3, R32 ;  /* 0x0000002003207221 */ /* 0x000fe20000010000 */
[----:B----4-:R-:W-:Y:S01]  /*22300*/  HMMA.16816.F32.BF16 R68, R4, R16, R68 ;  /* 0x000000100444723c */ /* 0x010fe20000041844 */
[----:B------:R-:W-:Y:S01]  /*22310*/  FADD.FTZ R166, R34, R166 ;  /* 0x000000a622a67221 */ /* 0x000fe20000010000 */
[----:B------:R-:W-:Y:S01]  /*22320*/  MOV R164, R167 ;  /* 0x000000a700a47202 */ /* 0x000fe20000000f00 */
[----:B------:R-:W-:-:S02]  /*22330*/  FADD.FTZ R32, R2, R32 ;  /* 0x0000002002207221 */ /* 0x000fc40000010000 */
[----:B------:R-:W-:Y:S01]  /*22340*/  FADD.FTZ R166, R33, R166 ;  /* 0x000000a621a67221 */ /* 0x000fe20000010000 */
[----:B------:R-:W-:Y:S01]  /*22350*/  HMMA.16816.F32.BF16 R72, R4, R18, R72 ;  /* 0x000000120448723c */ /* 0x000fe20000041848 */
[----:B------:R-:W4:Y:S01]  /*22360*/  LDSM.16.MT88.4 R16, [R231+0x14000] ;  /* 0x01400000e710783b */ /* 0x000f220000004200 */
[----:B------:R-:W-:Y:S01]  /*22370*/  MUFU.EX2 R192, R192 ;  /* 0x000000c000c07308 */ /* 0x000fe20000000800 */
[----:B-1----:R-:W-:Y:S01]  /*22380*/  FADD.FTZ R166, R177, R166 ;  /* 0x000000a6b1a67221 */ /* 0x002fe20000010000 */
[----:B------:R-:W-:Y:S01]  /*22390*/  FADD.FTZ R32, R165, R32 ;  /* 0x00000020a5207221 */ /* 0x000fe20000010000 */
[----:B------:R-:W-:-:S03]  /*223a0*/  MOV R165, R168 ;  /* 0x000000a800a57202 */ /* 0x000fc60000000f00 */
[----:B-----5:R-:W-:Y:S02]  /*223b0*/  FADD.FTZ R32, R183, R32 ;  /* 0x00000020b7207221 */ /* 0x020fe40000010000 */
[----:B------:R-:W-:Y:S01]  /*223c0*/  MUFU.EX2 R191, R191 ;  /* 0x000000bf00bf7308 */ /* 0x000fe20000000800 */
[C---:B--2---:R-:W-:Y:S07]  /*223d0*/  HMMA.16816.F32.BF16 R76, R4.reuse, R12, R76 ;  /* 0x0000000c044c723c */ /* 0x044fee000004184c */
[----:B------:R-:W1:Y:S01]  /*223e0*/  MUFU.EX2 R190, R190 ;  /* 0x000000be00be7308 */ /* 0x000e620000000800 */
[C---:B------:R-:W-:Y:S01]  /*223f0*/  HMMA.16816.F32.BF16 R80, R4.reuse, R14, R80 ;  /* 0x0000000e0450723c */ /* 0x040fe20000041850 */
[----:B------:R-:W2:Y:S06]  /*22400*/  LDSM.16.MT88.4 R12, [R234+0x16000] ;  /* 0x01600000ea0c783b */ /* 0x000eac0000004200 */
[----:B------:R-:W5:Y:S01]  /*22410*/  MUFU.EX2 R189, R189 ;  /* 0x000000bd00bd7308 */ /* 0x000f620000000800 */
[C---:B---3--:R-:W-:Y:S07]  /*22420*/  HMMA.16816.F32.BF16 R84, R4.reuse, R8, R84 ;  /* 0x000000080454723c */ /* 0x048fee0000041854 */
[----:B------:R-:W-:Y:S01]  /*22430*/  MUFU.EX2 R188, R188 ;  /* 0x000000bc00bc7308 */ /* 0x000fe20000000800 */
[C---:B------:R-:W-:Y:S01]  /*22440*/  HMMA.16816.F32.BF16 R88, R4.reuse, R10, R88 ;  /* 0x0000000a0458723c */ /* 0x040fe20000041858 */
[----:B------:R-:W3:Y:S06]  /*22450*/  LDSM.16.MT88.4 R8, [R233+0x16000] ;  /* 0x01600000e908783b */ /* 0x000eec0000004200 */
[----:B------:R-:W5:Y:S01]  /*22460*/  MUFU.EX2 R187, R187 ;  /* 0x000000bb00bb7308 */ /* 0x000f620000000800 */
[C---:B----4-:R-:W-:Y:S06]  /*22470*/  HMMA.16816.F32.BF16 R92, R4.reuse, R16, R92 ;  /* 0x00000010045c723c */ /* 0x050fec000004185c */
[C---:B------:R-:W-:Y:S01]  /*22480*/  HMMA.16816.F32.BF16 R96, R4.reuse, R18, R96 ;  /* 0x000000120460723c */ /* 0x040fe20000041860 */
[----:B------:R-:W4:Y:S01]  /*22490*/  LDSM.16.MT88.4 R16, [R231+0x16000] ;  /* 0x01600000e710783b */ /* 0x000f220000004200 */
[----:B------:R-:W5:Y:S08]  /*224a0*/  MUFU.EX2 R176, R176 ;  /* 0x000000b000b07308 */ /* 0x000f700000000800 */
[----:B------:R-:W-:Y:S01]  /*224b0*/  MUFU.EX2 R175, R175 ;  /* 0x000000af00af7308 */ /* 0x000fe20000000800 */
[C---:B--2---:R-:W-:Y:S07]  /*224c0*/  HMMA.16816.F32.BF16 R100, R4.reuse, R12, R100 ;  /* 0x0000000c0464723c */ /* 0x044fee0000041864 */
[----:B------:R-:W-:Y:S01]  /*224d0*/  MUFU.EX2 R173, R173 ;  /* 0x000000ad00ad7308 */ /* 0x000fe20000000800 */
[C---:B------:R-:W-:Y:S01]  /*224e0*/  HMMA.16816.F32.BF16 R104, R4.reuse, R14, R104 ;  /* 0x0000000e0468723c */ /* 0x040fe20000041868 */
[----:B------:R-:W2:Y:S06]  /*224f0*/  LDSM.16.MT88.4 R12, [R234+0x10800] ;  /* 0x01080000ea0c783b */ /* 0x000eac0000004200 */
[----:B------:R-:W-:Y:S01]  /*22500*/  MUFU.EX2 R172, R172 ;  /* 0x000000ac00ac7308 */ /* 0x000fe20000000800 */
[C---:B---3--:R-:W-:Y:S07]  /*22510*/  HMMA.16816.F32.BF16 R108, R4.reuse, R8, R108 ;  /* 0x00000008046c723c */ /* 0x048fee000004186c */
[----:B------:R-:W3:Y:S01]  /*22520*/  MUFU.EX2 R171, R171 ;  /* 0x000000ab00ab7308 */ /* 0x000ee20000000800 */
[C---:B------:R-:W-:Y:S01]  /*22530*/  HMMA.16816.F32.BF16 R112, R4.reuse, R10, R112 ;  /* 0x0000000a0470723c */ /* 0x040fe20000041870 */
[----:B------:R-:W5:Y:S05]  /*22540*/  LDSM.16.MT88.4 R8, [R233+0x10800] ;  /* 0x01080000e908783b */ /* 0x000f6a0000004200 */
[C---:B----4-:R-:W-:Y:S01]  /*22550*/  HMMA.16816.F32.BF16 R124, R4.reuse, R16, R124 ;  /* 0x00000010047c723c */ /* 0x050fe2000004187c */
[----:B------:R-:W4:Y:S05]  /*22560*/  MUFU.EX2 R170, R170 ;  /* 0x000000aa00aa7308 */ /* 0x000f2a0000000800 */
[----:B------:R-:W-:Y:S01]  /*22570*/  HMMA.16816.F32.BF16 R128, R4, R18, R128 ;  /* 0x000000120480723c */ /* 0x000fe20000041880 */
[----:B------:R-:W3:Y:S02]  /*22580*/  LDSM.16.MT88.4 R16, [R231+0x10800] ;  /* 0x01080000e710783b */ /* 0x000ee40000004200 */
[----:B------:R-:W4:Y:S04]  /*22590*/  MUFU.EX2 R174, R174 ;  /* 0x000000ae00ae7308 */ /* 0x000f280000000800 */
[C---:B------:R-:W-:Y:S01]  /*225a0*/  F2FP.BF16.F32.PACK_AB R4, R178.reuse, R177 ;  /* 0x000000b1b204723e */ /* 0x040fe200000010ff */
[----:B------:R-:W-:Y:S01]  /*225b0*/  FADD.FTZ R178, R178, R166 ;  /* 0x000000a6b2b27221 */ /* 0x000fe20000010000 */
[C---:B------:R-:W-:Y:S01]  /*225c0*/  F2FP.BF16.F32.PACK_AB R5, R185.reuse, R183 ;  /* 0x000000b7b905723e */ /* 0x040fe200000010ff */
[----:B------:R-:W-:Y:S01]  /*225d0*/  FADD.FTZ R185, R185, R32 ;  /* 0x00000020b9b97221 */ /* 0x000fe20000010000 */
[----:B------:R-:W-:Y:S01]  /*225e0*/  F2FP.BF16.F32.PACK_AB R6, R182, R179 ;  /* 0x000000b3b606723e */ /* 0x000fe200000010ff */
[----:B------:R-:W4:Y:S01]  /*225f0*/  MUFU.EX2 R195, R195 ;  /* 0x000000c300c37308 */ /* 0x000f220000000800 */
        /* <DEDUP_REMOVED lines=71> */
[----:B----4-:R-:W-:Y:S01]  /*22a70*/  FADD.FTZ R187, R170, R187 ;  /* 0x000000bbaabb7221 */ /* 0x010fe20000010000 */
[----:B------:R-:W-:-:S03]  /*22a80*/  FADD.FTZ R191, R173, R191 ;  /* 0x000000bfadbf7221 */ /* 0x000fc60000010000 */
[----:B------:R-:W-:Y:S01]  /*22a90*/  HMMA.16816.F32.BF16 R152, R4, R20, R152 ;  /* 0x000000140498723c */ /* 0x000fe20000041898 */
[----:B------:R-:W-:Y:S01]  /*22aa0*/  FADD.FTZ R2, R172, R191 ;  /* 0x000000bfac027221 */ /* 0x000fe20000010000 */
[----:B------:R-:W-:-:S04]  /*22ab0*/  FADD.FTZ R187, R174, R187 ;  /* 0x000000bbaebb7221 */ /* 0x000fc80000010000 */
[----:B------:R-:W-:Y:S01]  /*22ac0*/  HMMA.16816.F32.BF16 R148, R4, R22, R148 ;  /* 0x000000160494723c */ /* 0x000fe20000041894 */
[----:B------:R-:W4:Y:S01]  /*22ad0*/  LDSM.16.MT88.4 R20, [R232+0x13000] ;  /* 0x01300000e814783b */ /* 0x000f220000004200 */
[----:B------:R-:W-:-:S03]  /*22ae0*/  FADD.FTZ R252, R195, R187 ;  /* 0x000000bbc3fc7221 */ /* 0x000fc60000010000 */
[----:B------:R-:W-:Y:S01]  /*22af0*/  STL [R1], R2 ;  /* 0x0000000201007387 */ /* 0x000fe20000100800 */
        /* <DEDUP_REMOVED lines=20> */
[----:B------:R-:W1:Y:S05]  /*22c40*/  LDSM.16.MT88.4 R12, [R234+0x17000] ;  /* 0x01700000ea0c783b */ /* 0x000e6a0000004200 */
[C---:B----4-:R-:W-:Y:S06]  /*22c50*/  HMMA.16816.F32.BF16 R84, R4.reuse, R20, R84 ;  /* 0x000000140454723c */ /* 0x050fec0000041854 */
        /* <DEDUP_REMOVED lines=67> */
.L_x_4898:
[----:B------:R-:W-:Y:S05]  /*23090*/  @!P5 BRA `(.L_x_4907) ;  /* 0x000000500060d947 */ /* 0x000fea0003800000 */
[----:B------:R-:W-:Y:S02]  /*230a0*/  MOV R3, R164 ;  /* 0x000000a400037202 */ /* 0x000fe40000000f00 */
[----:B------:R-:W-:-:S07]  /*230b0*/  MOV R2, R165 ;  /* 0x000000a500027202 */ /* 0x000fce0000000f00 */
.L_x_4916:
        /* <DEDUP_REMOVED lines=81> */
.L_x_4909:
[----:B-1----:R-:W-:Y:S02]  /*235d0*/  R2UR UR4, R170 ;  /* 0x00000000aa0472ca */ /* 0x002fe400000e0000 */
[----:B------:R-:W-:Y:S11]  /*235e0*/  R2UR UR5, R171 ;  /* 0x00000000ab0572ca */ /* 0x000ff600000e0000 */
[----:B------:R-:W-:Y:S02]  /*235f0*/  @!UPT UIADD3 URZ, URZ, URZ, URZ ;  /* 0x0000003f3f3ff290 */ /* 0x000fe4000fffe03f */
[----:B--2---:R-:W2:Y:S02]  /*23600*/  LD.E R8, desc[UR4][R164.64+0x40] ;  /* 0x00004004a4087980 */ /* 0x004ea4000c101900 */
[----:B--2---:R-:W-:Y:S05]  /*23610*/  IMAD.U32 R8, R8, -0x40, RZ ;  /* 0xffffffc008087824 */ /* 0x004fea00078e00ff */
[----:B------:R-:W-:Y:S02]  /*23620*/  SHF.R.S32.HI R5, RZ, 0x1f, R8 ;  /* 0x0000001fff057819 */ /* 0x000fe40000011408 */
.L_x_4910:
[----:B------:R-:W-:Y:S05]  /*23630*/  BSYNC B0 ;  /* 0x0000000000007941 */ /* 0x000fea0003800000 */
.L_x_4908:
        /* <DEDUP_REMOVED lines=61> */
[----:B------:R-:W-:Y:S01]  /*23a10*/  ISETP.GT.AND P0, PT, R250, R239, PT ;  /* 0x000000effa00720c */ /* 0x000fe20003f04270 */
        /* <DEDUP_REMOVED lines=284> */
[C---:B------:R-:W-:Y:S05]  /*24be0*/  HMMA.16816.F32.BF16 R4, R196.reuse, R200, R4 ;  /* 0x000000c8c404723c */ /* 0x040fea0000041804 */
[----:B------:R-:W-:Y:S01]  /*24bf0*/  IMAD.MOV.U32 R189, RZ, RZ, R169 ;  /* 0x000000ffffbd7224 */ /* 0x000fe200078e00a9 */
[C---:B------:R-:W-:Y:S05]  /*24c00*/  HMMA.16816.F32.BF16 R8, R196.reuse, R202, R8 ;  /* 0x000000cac408723c */ /* 0x040fea0000041808 */
[----:B------:R-:W-:Y:S01]  /*24c10*/  IMAD.MOV.U32 R188, RZ, RZ, R168 ;  /* 0x000000ffffbc7224 */ /* 0x000fe200078e00a8 */
[C---:B-----5:R-:W-:Y:S05]  /*24c20*/  HMMA.16816.F32.BF16 R12, R196.reuse, R172, R12 ;  /* 0x000000acc40c723c */ /* 0x060fea000004180c */
[----:B------:R-:W-:Y:S01]  /*24c30*/  IMAD.MOV.U32 R181, RZ, RZ, R188 ;  /* 0x000000ffffb57224 */ /* 0x000fe200078e00bc */
[C---:B------:R-:W-:Y:S05]  /*24c40*/  HMMA.16816.F32.BF16 R16, R196.reuse, R174, R16 ;  /* 0x000000aec410723c */ /* 0x040fea0000041810 */
[----:B------:R-:W-:Y:S02]  /*24c50*/  IMAD.MOV.U32 R180, RZ, RZ, R189 ;  /* 0x000000ffffb47224 */ /* 0x000fe400078e00bd */
[-C--:B------:R-:W-:Y:S01]  /*24c60*/  FMUL.FTZ R4, R4, R166.reuse ;  /* 0x000000a604047220 */ /* 0x080fe20000410000 */
[-C--:B------:R-:W-:Y:S03]  /*24c70*/  FMUL.FTZ R5, R5, R166.reuse ;  /* 0x000000a605057220 */ /* 0x080fe60000410000 */
[-C--:B------:R-:W-:Y:S01]  /*24c80*/  FMUL.FTZ R6, R6, R166.reuse ;  /* 0x000000a606067220 */ /* 0x080fe20000410000 */
        /* <DEDUP_REMOVED lines=58> */
[----:B------:R-:W1:Y:S10]  /*25030*/  MUFU.TANH R4, R4 ;  /* 0x0000000400047308 */ /* 0x000e740000002400 */
        /* <DEDUP_REMOVED lines=19> */
[----:B-1----:R-:W-:Y:S01]  /*25170*/  VIADD R13, R6, 0xffffffc0 ;  /* 0xffffffc0060d7836 */ /* 0x002fe20000000000 */
[----:B------:R-:W-:Y:S02]  /*25180*/  IABS R5, R6 ;  /* 0x0000000600057213 */ /* 0x000fe40000000000 */
[C---:B------:R-:W-:Y:S02]  /*25190*/  R2UR UR12, R170.reuse ;  /* 0x00000000aa0c72ca */ /* 0x040fe400000e0000 */
[----:B------:R-:W-:Y:S02]  /*251a0*/  IABS R7, R13 ;  /* 0x0000000d00077213 */ /* 0x000fe40000000000 */
[C---:B------:R-:W-:Y:S02]  /*251b0*/  R2UR UR13, R171.reuse ;  /* 0x00000000ab0d72ca */ /* 0x040fe400000e0000 */
[C---:B------:R-:W-:Y:S02]  /*251c0*/  R2UR UR14, R170.reuse ;  /* 0x00000000aa0e72ca */ /* 0x040fe400000e0000 */
[C---:B------:R-:W-:Y:S01]  /*251d0*/  R2UR UR15, R171.reuse ;  /* 0x00000000ab0f72ca */ /* 0x040fe200000e0000 */
[----:B----4-:R-:W2:Y:S01]  /*251e0*/  LD.E R15, desc[UR4][R164.64+0x170] ;  /* 0x00017004a40f7980 */ /* 0x010ea2000c101900 */
        /* <DEDUP_REMOVED lines=38> */
[-C--:B------:R-:W-:Y:S02]  /*25450*/  LEA.HI.X.SX32 R19, R12, R249.reuse, 0x2, P1 ;  /* 0x000000f90c137211 */ /* 0x080fe400008f16ff */
        /* <DEDUP_REMOVED lines=20> */
.L_x_4914:
[----:B------:R-:W-:Y:S02]  /*255a0*/  R2UR UR4, R170 ;  /* 0x00000000aa0472ca */ /* 0x000fe400000e0000 */
[----:B------:R-:W-:Y:S11]  /*255b0*/  R2UR UR5, R171 ;  /* 0x00000000ab0572ca */ /* 0x000ff600000e0000 */
[----:B------:R-:W-:Y:S02]  /*255c0*/  @!UPT UIADD3 URZ, URZ, URZ, URZ ;  /* 0x0000003f3f3ff290 */ /* 0x000fe4000fffe03f */
[----:B-1----:R-:W2:Y:S02]  /*255d0*/  LD.E R12, desc[UR4][R164.64+0x38] ;  /* 0x00003804a40c7980 */ /* 0x002ea4000c101900 */
[----:B--2---:R-:W-:Y:S05]  /*255e0*/  IMAD.U32 R12, R12, -0x40, RZ ;  /* 0xffffffc00c0c7824 */ /* 0x004fea00078e00ff */
[----:B------:R-:W-:Y:S02]  /*255f0*/  SHF.R.S32.HI R6, RZ, 0x1f, R12 ;  /* 0x0000001fff067819 */ /* 0x000fe4000001140c */
.L_x_4915:
[----:B------:R-:W-:Y:S05]  /*25600*/  BSYNC B0 ;  /* 0x0000000000007941 */ /* 0x000fea0003800000 */
.L_x_4913:
[----:B------:R-:W-:Y:S02]  /*25610*/  @P6 R2UR UR4, R170 ;  /* 0x00000000aa0462ca */ /* 0x000fe400000e0000 */
[C---:B------:R-:W-:Y:S02]  /*25620*/  @P6 R2UR UR5, R171.reuse ;  /* 0x00000000ab0562ca */ /* 0x040fe400000e0000 */
[----:B----4-:R-:W-:Y:S02]  /*25630*/  LEA R20, P1, R12, R241, 0x1 ;  /* 0x000000f10c147211 */ /* 0x010fe400078208ff */
        /* <DEDUP_REMOVED lines=132> */
.L_x_4912:
[----:B------:R-:W-:Y:S05]  /*25e80*/  BSYNC B1 ;  /* 0x0000000000017941 */ /* 0x000fea0003800000 */
.L_x_4911:
[----:B------:R-:W-:Y:S01]  /*25e90*/  R2UR UR4, R170 ;  /* 0x00000000aa0472ca */ /* 0x000fe200000e0000 */
[----:B------:R-:W3:Y:S01]  /*25ea0*/  S2R R5, SR_TID.X ;  /* 0x0000000000057919 */ /* 0x000ee20000002100 */
[----:B------:R-:W-:Y:S01]  /*25eb0*/  R2UR UR5, R171 ;  /* 0x00000000ab0572ca */ /* 0x000fe200000e0000 */
[----:B--2-4-:R-:W-:Y:S08]  /*25ec0*/  LDSM.16.MT88.4 R20, [R233+0x10000] ;  /* 0x01000000e914783b */ /* 0x014ff00000004200 */
[----:B------:R-:W-:Y:S08]  /*25ed0*/  LDSM.16.MT88.4 R28, [R232+0x10000] ;  /* 0x01000000e81c783b */ /* 0x000ff00000004200 */
[----:B------:R2:W4:Y:S01]  /*25ee0*/  LD.E R166, desc[UR4][R164.64+0xdc] ;  /* 0x0000dc04a4a67980 */ /* 0x000522000c101900 */
[----:B---3--:R-:W-:Y:S04]  /*25ef0*/  SHF.L.U32 R5, R5, 0x1, RZ ;  /* 0x0000000105057819 */ /* 0x008fe800000006ff */
[----:B------:R-:W-:Y:S04]  /*25f00*/  LOP3.LUT R5, R5, 0x6, RZ, 0xc0, !PT ;  /* 0x0000000605057812 */ /* 0x000fe800078ec0ff */
[----:B------:R-:W-:Y:S04]  /*25f10*/  LEA R5, R250, R5, 0x6 ;  /* 0x00000005fa057211 */ /* 0x000fe800078e30ff */
[C---:B-1----:R-:W-:Y:S02]  /*25f20*/  IADD3 R12, R5.reuse, 0x10, RZ ;  /* 0x00000010050c7810 */ /* 0x042fe40007ffe0ff */
[C---:B------:R-:W-:Y:S02]  /*25f30*/  IADD3 R13, R5.reuse, 0x9, RZ ;  /* 0x00000009050d7810 */ /* 0x040fe40007ffe0ff */
[----:B------:R-:W-:Y:S02]  /*25f40*/  I2FP.F32.S32 R12, R12 ;  /* 0x0000000c000c7245 */ /* 0x000fe40000201400 */
[----:B------:R-:W-:Y:S02]  /*25f50*/  I2FP.F32.S32 R13, R13 ;  /* 0x0000000d000d7245 */ /* 0x000fe40000201400 */
[C---:B------:R-:W-:Y:S01]  /*25f60*/  IADD3 R11, R5.reuse, 0x11, RZ ;  /* 0x00000011050b7810 */ /* 0x040fe20007ffe0ff */
[CC--:B------:R-:W-:Y:S01]  /*25f70*/  FFMA.FTZ R175, R0.reuse, R12.reuse, R175 ;  /* 0x0000000c00af7223 */ /* 0x0c0fe200000100af */
[C---:B------:R-:W-:Y:S01]  /*25f80*/  FFMA.FTZ R192, R0.reuse, R12, R192 ;  /* 0x0000000c00c07223 */ /* 0x040fe200000100c0 */
[C---:B------:R-:W-:Y:S01]  /*25f90*/  IADD3 R6, R5.reuse, 0x1, RZ ;  /* 0x0000000105067810 */ /* 0x040fe20007ffe0ff */
[C---:B------:R-:W-:Y:S01]  /*25fa0*/  FFMA.FTZ R187, R0.reuse, R13, R187 ;  /* 0x0000000d00bb7223 */ /* 0x040fe200000100bb */
[----:B------:R-:W-:Y:S01]  /*25fb0*/  I2FP.F32.S32 R8, R5 ;  /* 0x0000000500087245 */ /* 0x000fe20000201400 */
[C---:B------:R-:W-:Y:S01]  /*25fc0*/  FFMA.FTZ R185, R0.reuse, R13, R185 ;  /* 0x0000000d00b97223 */ /* 0x040fe200000100b9 */
[C---:B------:R-:W-:Y:S02]  /*25fd0*/  IADD3 R12, R5.reuse, 0x19, RZ ;  /* 0x00000019050c7810 */ /* 0x040fe40007ffe0ff */
[C---:B------:R-:W-:Y:S01]  /*25fe0*/  IADD3 R13, R5.reuse, 0x18, RZ ;  /* 0x00000018050d7810 */ /* 0x040fe20007ffe0ff */
[CC--:B------:R-:W-:Y:S01]  /*25ff0*/  FFMA.FTZ R182, R0.reuse, R8.reuse, R182 ;  /* 0x0000000800b67223 */ /* 0x0c0fe200000100b6 */
[----:B------:R-:W-:Y:S01]  /*26000*/  I2FP.F32.S32 R11, R11 ;  /* 0x0000000b000b7245 */ /* 0x000fe20000201400 */
[C---:B------:R-:W-:Y:S01]  /*26010*/  FFMA.FTZ R8, R0.reuse, R8, R169 ;  /* 0x0000000800087223 */ /* 0x040fe200000100a9 */
[C---:B------:R-:W-:Y:S02]  /*26020*/  IADD3 R7, R5.reuse, 0x8, RZ ;  /* 0x0000000805077810 */ /* 0x040fe40007ffe0ff */
[----:B------:R-:W-:Y:S01]  /*26030*/  I2FP.F32.S32 R12, R12 ;  /* 0x0000000c000c7245 */ /* 0x000fe20000201400 */
[CC--:B------:R-:W-:Y:S01]  /*26040*/  FFMA.FTZ R174, R0.reuse, R11.reuse, R174 ;  /* 0x0000000b00ae7223 */ /* 0x0c0fe200000100ae */
[----:B------:R-:W-:Y:S01]  /*26050*/  I2FP.F32.S32 R6, R6 ;  /* 0x0000000600067245 */ /* 0x000fe20000201400 */
[C---:B------:R-:W-:Y:S01]  /*26060*/  FFMA.FTZ R191, R0.reuse, R11, R191 ;  /* 0x0000000b00bf7223 */ /* 0x040fe200000100bf */
[----:B------:R-:W-:Y:S01]  /*26070*/  I2FP.F32.S32 R13, R13 ;  /* 0x0000000d000d7245 */ /* 0x000fe20000201400 */
[C---:B------:R-:W-:Y:S01]  /*26080*/  FFMA.FTZ R172, R0.reuse, R12, R172 ;  /* 0x0000000c00ac7223 */ /* 0x040fe200000100ac */
[C---:B------:R-:W-:Y:S01]  /*26090*/  IADD3 R11, R5.reuse, 0x20, RZ ;  /* 0x00000020050b7810 */ /* 0x040fe20007ffe0ff */
[C---:B------:R-:W-:Y:S01]  /*260a0*/  FFMA.FTZ R183, R0.reuse, R6, R183 ;  /* 0x0000000600b77223 */ /* 0x040fe200000100b7 */
[----:B------:R-:W-:Y:S01]  /*260b0*/  I2FP.F32.S32 R7, R7 ;  /* 0x0000000700077245 */ /* 0x000fe20000201400 */
[C---:B------:R-:W-:Y:S01]  /*260c0*/  FFMA.FTZ R193, R0.reuse, R12, R193 ;  /* 0x0000000c00c17223 */ /* 0x040fe200000100c1 */
[CC--:B------:R-:W-:Y:S01]  /*260d0*/  FFMA.FTZ R173, R0.reuse, R13.reuse, R173 ;  /* 0x0000000d00ad7223 */ /* 0x0c0fe200000100ad */
[----:B------:R-:W-:Y:S01]  /*260e0*/  FFMA.FTZ R194, R0, R13, R194 ;  /* 0x0000000d00c27223 */ /* 0x000fe200000100c2 */
[----:B------:R-:W-:Y:S01]  /*260f0*/  FMNMX.FTZ R12, R182, R3, !PT ;  /* 0x00000003b60c7209 */ /* 0x000fe20007810000 */
[C---:B------:R-:W-:Y:S01]  /*26100*/  FFMA.FTZ R6, R0.reuse, R6, R177 ;  /* 0x0000000600067223 */ /* 0x040fe200000100b1 */
[----:B------:R-:W-:Y:S01]  /*26110*/  IADD3 R13, R5, 0x21, RZ ;  /* 0x00000021050d7810 */ /* 0x000fe20007ffe0ff */
[C---:B------:R-:W-:Y:S01]  /*26120*/  FFMA.FTZ R186, R0.reuse, R7, R186 ;  /* 0x0000000700ba7223 */ /* 0x040fe200000100ba */
[----:B------:R-:W-:Y:S01]  /*26130*/  I2FP.F32.S32 R11, R11 ;  /* 0x0000000b000b7245 */ /* 0x000fe20000201400 */
[----:B------:R-:W-:Y:S01]  /*26140*/  FFMA.FTZ R7, R0, R7, R184 ;  /* 0x0000000700077223 */ /* 0x000fe200000100b8 */
        /* <DEDUP_REMOVED lines=17> */
[----:B------:R-:W-:Y:S02]  /*26260*/  I2FP.F32.S32 R199, R199 ;  /* 0x000000c700c77245 */ /* 0x000fe40000201400 */
[----:B------:R-:W-:Y:S02]  /*26270*/  FMNMX.FTZ R12, R194, R12, !PT ;  /* 0x0000000cc20c7209 */ /* 0x000fe40007810000 */
[----:B------:R-:W-:Y:S01]  /*26280*/  IADD3 R14, R5, 0x28, RZ ;  /* 0x00000028050e7810 */ /* 0x000fe20007ffe0ff */
[C---:B------:R-:W-:Y:S01]  /*26290*/  FFMA.FTZ R203, R0.reuse, R199, R203 ;  /* 0x000000c700cb7223 */ /* 0x040fe200000100cb */
[----:B------:R-:W-:Y:S01]  /*262a0*/  FMNMX.FTZ R13, R173, R13, !PT ;  /* 0x0000000dad0d7209 */ /* 0x000fe20007810000 */
[----:B------:R-:W-:Y:S01]  /*262b0*/  FFMA.FTZ R199, R0, R199, R4 ;  /* 0x000000c700c77223 */ /* 0x000fe20000010004 */
[----:B------:R-:W-:Y:S02]  /*262c0*/  IADD3 R11, R5, 0x30, RZ ;  /* 0x00000030050b7810 */ /* 0x000fe40007ffe0ff */
[----:B------:R-:W-:Y:S02]  /*262d0*/  FMNMX.FTZ R12, R193, R12, !PT ;  /* 0x0000000cc10c7209 */ /* 0x000fe40007810000 */
[----:B------:R-:W-:Y:S02]  /*262e0*/  I2FP.F32.S32 R14, R14 ;  /* 0x0000000e000e7245 */ /* 0x000fe40000201400 */
[----:B------:R-:W-:Y:S02]  /*262f0*/  FMNMX.FTZ R4, R172, R13, !PT ;  /* 0x0000000dac047209 */ /* 0x000fe40007810000 */
[----:B------:R-:W-:Y:S01]  /*26300*/  I2FP.F32.S32 R11, R11 ;  /* 0x0000000b000b7245 */ /* 0x000fe20000201400 */
[----:B------:R-:W-:Y:S01]  /*26310*/  FFMA.FTZ R204, R0, R14, R204 ;  /* 0x0000000e00cc7223 */ /* 0x000fe200000100cc */
[----:B------:R-:W-:Y:S01]  /*26320*/  FMNMX.FTZ R13, R206, R12, !PT ;  /* 0x0000000cce0d7209 */ /* 0x000fe20007810000 */
[----:B------:R-:W-:Y:S01]  /*26330*/  FFMA.FTZ R200, R0, R14, R200 ;  /* 0x0000000e00c87223 */ /* 0x000fe200000100c8 */
[----:B------:R-:W-:Y:S01]  /*26340*/  FMNMX.FTZ R12, R202, R4, !PT ;  /* 0x00000004ca0c7209 */ /* 0x000fe20007810000 */
[C---:B------:R-:W-:Y:S01]  /*26350*/  FFMA.FTZ R178, R0.reuse, R11, R178 ;  /* 0x0000000b00b27223 */ /* 0x040fe200000100b2 */
[----:B------:R-:W-:Y:S01]  /*26360*/  FMNMX.FTZ R13, R205, R13, !PT ;  /* 0x0000000dcd0d7209 */ /* 0x000fe20007810000 */
[----:B------:R-:W-:Y:S01]  /*26370*/  FFMA.FTZ R190, R0, R11, R190 ;  /* 0x0000000b00be7223 */ /* 0x000fe200000100be */
[----:B------:R-:W-:Y:S02]  /*26380*/  IADD3 R11, R5, 0x31, RZ ;  /* 0x00000031050b7810 */ /* 0x000fe40007ffe0ff */
[----:B------:R-:W-:Y:S02]  /*26390*/  FMNMX.FTZ R13, R204, R13, !PT ;  /* 0x0000000dcc0d7209 */ /* 0x000fe40007810000 */
[----:B------:R-:W-:Y:S02]  /*263a0*/  FMNMX.FTZ R12, R201, R12, !PT ;  /* 0x0000000cc90c7209 */ /* 0x000fe40007810000 */
[C---:B------:R-:W-:Y:S02]  /*263b0*/  IADD3 R171, R5.reuse, 0x38, RZ ;  /* 0x0000003805ab7810 */ /* 0x040fe40007ffe0ff */
[----:B------:R-:W-:Y:S02]  /*263c0*/  I2FP.F32.S32 R11, R11 ;  /* 0x0000000b000b7245 */ /* 0x000fe40000201400 */
[----:B------:R-:W-:Y:S02]  /*263d0*/  IADD3 R4, R5, 0x39, RZ ;  /* 0x0000003905047810 */ /* 0x000fe40007ffe0ff */
[----:B------:R-:W-:Y:S01]  /*263e0*/  FMNMX.FTZ R5, R203, R13, !PT ;  /* 0x0000000dcb057209 */ /* 0x000fe20007810000 */
[-C--:B------:R-:W-:Y:S01]  /*263f0*/  FFMA.FTZ R179, R0, R11.reuse, R179 ;  /* 0x0000000b00b37223 */ /* 0x080fe200000100b3 */
[----:B------:R-:W-:Y:S01]  /*26400*/  FMNMX.FTZ R12, R200, R12, !PT ;  /* 0x0000000cc80c7209 */ /* 0x000fe20007810000 */
[----:B------:R-:W-:Y:S01]  /*26410*/  FFMA.FTZ R176, R0, R11, R176 ;  /* 0x0000000b00b07223 */ /* 0x000fe200000100b0 */
[----:B------:R-:W-:Y:S02]  /*26420*/  I2FP.F32.S32 R171, R171 ;  /* 0x000000ab00ab7245 */ /* 0x000fe40000201400 */
[----:B------:R-:W-:Y:S02]  /*26430*/  FMNMX.FTZ R5, R190, R5, !PT ;  /* 0x00000005be057209 */ /* 0x000fe40007810000 */
[----:B------:R-:W-:Y:S01]  /*26440*/  FMNMX.FTZ R11, R199, R12, !PT ;  /* 0x0000000cc70b7209 */ /* 0x000fe20007810000 */
[CC--:B------:R-:W-:Y:S01]  /*26450*/  FFMA.FTZ R168, R0.reuse, R171.reuse, R168 ;  /* 0x000000ab00a87223 */ /* 0x0c0fe200000100a8 */
[----:B------:R-:W-:Y:S01]  /*26460*/  I2FP.F32.S32 R4, R4 ;  /* 0x0000000400047245 */ /* 0x000fe20000201400 */
[----:B------:R-:W-:Y:S01]  /*26470*/  FFMA.FTZ R171, R0, R171, R10 ;  /* 0x000000ab00ab7223 */ /* 0x000fe2000001000a */
[----:B------:R-:W-:Y:S01]  /*26480*/  FMNMX.FTZ R5, R179, R5, !PT ;  /* 0x00000005b3057209 */ /* 0x000fe20007810000 */
[----:B------:R-:W-:Y:S01]  /*26490*/  LDSM.16.MT88.4 R12, [R234+0x10000] ;  /* 0x01000000ea0c783b */ /* 0x000fe20000004200 */
[----:B------:R-:W-:Y:S01]  /*264a0*/  FMNMX.FTZ R11, R178, R11, !PT ;  /* 0x0000000bb20b7209 */ /* 0x000fe20007810000 */
[-C--:B------:R-:W-:Y:S01]  /*264b0*/  FFMA.FTZ R167, R0, R4.reuse, R167 ;  /* 0x0000000400a77223 */ /* 0x080fe200000100a7 */
[----:B------:R-:W-:Y:S01]  /*264c0*/  FMNMX.FTZ R5, R168, R5, !PT ;  /* 0x00000005a8057209 */ /* 0x000fe20007810000 */
[----:B------:R-:W-:Y:S01]  /*264d0*/  FFMA.FTZ R170, R0, R4, R9 ;  /* 0x0000000400aa7223 */ /* 0x000fe20000010009 */
[----:B------:R-:W-:Y:S02]  /*264e0*/  FMNMX.FTZ R11, R176, R11, !PT ;  /* 0x0000000bb00b7209 */ /* 0x000fe40007810000 */
[----:B------:R-:W-:Y:S02]  /*264f0*/  FMNMX.FTZ R5, R167, R5, !PT ;  /* 0x00000005a7057209 */ /* 0x000fe40007810000 */
[----:B------:R-:W-:Y:S03]  /*26500*/  FMNMX.FTZ R10, R171, R11, !PT ;  /* 0x0000000bab0a7209 */ /* 0x000fe60007810000 */
[----:B------:R-:W1:Y:S01]  /*26510*/  SHFL.BFLY PT, R4, R5, 0x2, 0x1f ;  /* 0x0c401f0005047f89 */ /* 0x000e6200000e0000 */
[----:B------:R-:W-:Y:S07]  /*26520*/  FMNMX.FTZ R10, R170, R10, !PT ;  /* 0x0000000aaa0a7209 */ /* 0x000fee0007810000 */
[----:B------:R-:W3:Y:S01]  /*26530*/  SHFL.BFLY PT, R9, R10, 0x2, 0x1f ;  /* 0x0c401f000a097f89 */ /* 0x000ee200000e0000 */
[----:B-1----:R-:W-:Y:S07]  /*26540*/  FMNMX.FTZ R4, R5, R4, !PT ;  /* 0x0000000405047209 */ /* 0x002fee0007810000 */
[----:B--2---:R-:W1:Y:S01]  /*26550*/  SHFL.BFLY PT, R164, R4, 0x1, 0x1f ;  /* 0x0c201f0004a47f89 */ /* 0x004e6200000e0000 */
[----:B---3--:R-:W-:Y:S07]  /*26560*/  FMNMX.FTZ R5, R10, R9, !PT ;  /* 0x000000090a057209 */ /* 0x008fee0007810000 */
[----:B------:R-:W2:Y:S01]  /*26570*/  SHFL.BFLY PT, R165, R5, 0x1, 0x1f ;  /* 0x0c201f0005a57f89 */ /* 0x000ea200000e0000 */
[----:B-1----:R-:W-:Y:S04]  /*26580*/  FMNMX.FTZ R164, R4, R164, !PT ;  /* 0x000000a404a47209 */ /* 0x002fe80007810000 */
[C---:B------:R-:W-:Y:S01]  /*26590*/  FSETP.NEU.FTZ.AND P0, PT, R164.reuse, -INF , PT ;  /* 0xff800000a400780b */ /* 0x040fe20003f1d000 */
[----:B------:R-:W-:Y:S01]  /*265a0*/  FADD.FTZ R3, -R164, R3 ;  /* 0x00000003a4037221 */ /* 0x000fe20000010100 */
[----:B--2---:R-:W-:Y:S05]  /*265b0*/  FMNMX.FTZ R165, R5, R165, !PT ;  /* 0x000000a505a57209 */ /* 0x004fea0007810000 */
[----:B------:R-:W-:Y:S01]  /*265c0*/  FADD.FTZ R4, -R165, R2 ;  /* 0x00000002a5047221 */ /* 0x000fe20000010100 */
[C---:B----4-:R-:W-:Y:S01]  /*265d0*/  FMUL.FTZ R169, R166.reuse, R164 ;  /* 0x000000a4a6a97220 */ /* 0x050fe20000410000 */
        /* <DEDUP_REMOVED lines=61> */
[C---:B------:R-:W-:Y:S01]  /*269b0*/  FMUL.FTZ R45, R3.reuse, R45 ;  /* 0x0000002d032d7220 */ /* 0x040fe20000410000 */
[----:B------:R-:W-:Y:S01]  /*269c0*/  FMUL.FTZ R50, R2, R50 ;  /* 0x0000003202327220 */ /* 0x000fe20000410000 */
        /* <DEDUP_REMOVED lines=14> */
[----:B------:R-:W-:Y:S01]  /*26ab0*/  FMUL.FTZ R57, R3, R57 ;  /* 0x0000003903397220 */ /* 0x000fe20000410000 */
[C---:B------:R-:W-:Y:S01]  /*26ac0*/  FMUL.FTZ R62, R2.reuse, R62 ;  /* 0x0000003e023e7220 */ /* 0x040fe20000410000 */
[C---:B------:R-:W-:Y:S03]  /*26ad0*/  FMUL.FTZ R63, R2.reuse, R63 ;  /* 0x0000003f023f7220 */ /* 0x040fe60000410000 */
        /* <DEDUP_REMOVED lines=18> */
[----:B------:R-:W-:Y:S01]  /*26c00*/  LDSM.16.MT88.4 R172, [R233+0x14800] ;  /* 0x01480000e9ac783b */ /* 0x000fe20000004200 */
[-CC-:B------:R-:W-:Y:S01]  /*26c10*/  FFMA.FTZ R178, R178, R166.reuse, -R177.reuse ;  /* 0x000000a6b2b27223 */ /* 0x180fe200000108b1 */
[-C--:B------:R-:W-:Y:S01]  /*26c20*/  FFMA.FTZ R176, R176, R166.reuse, -R177 ;  /* 0x000000a6b0b07223 */ /* 0x080fe200000108b1 */
[--C-:B------:R-:W-:Y:S01]  /*26c30*/  FFMA.FTZ R207, R179, R166, -R169.reuse ;  /* 0x000000a6b3cf7223 */ /* 0x100fe200000108a9 */
[----:B------:R-:W-:Y:S01]  /*26c40*/  FMUL.FTZ R79, R2, R79 ;  /* 0x0000004f024f7220 */ /* 0x000fe20000410000 */
[C---:B------:R-:W-:Y:S01]  /*26c50*/  FMUL.FTZ R76, R3.reuse, R76 ;  /* 0x0000004c034c7220 */ /* 0x040fe20000410000 */
[C---:B------:R-:W-:Y:S01]  /*26c60*/  HMMA.16816.F32.BF16 R4, R160.reuse, R12, R4 ;  /* 0x0000000ca004723c */ /* 0x040fe20000041804 */
[----:B------:R-:W-:Y:S04]  /*26c70*/  MUFU.EX2 R194, R194 ;  /* 0x000000c200c27308 */ /* 0x000fe80000000800 */
[C---:B------:R-:W-:Y:S01]  /*26c80*/  FMUL.FTZ R77, R3.reuse, R77 ;  /* 0x0000004d034d7220 */ /* 0x040fe20000410000 */
[C---:B------:R-:W-:Y:S05]  /*26c90*/  HMMA.16816.F32.BF16 R8, R160.reuse, R14, R8 ;  /* 0x0000000ea008723c */ /* 0x040fea0000041808 */
[----:B------:R-:W-:Y:S01]  /*26ca0*/  MUFU.EX2 R195, R195 ;  /* 0x000000c300c37308 */ /* 0x000fe20000000800 */
[----:B------:R-:W-:Y:S01]  /*26cb0*/  ISETP.GT.AND P0, PT, R250, R239, PT ;  /* 0x000000effa00720c */ /* 0x000fe20003f04270 */
[C---:B------:R-:W-:Y:S01]  /*26cc0*/  FMUL.FTZ R12, R3.reuse, R152 ;  /* 0x00000098030c7220 */ /* 0x040fe20000410000 */
[C---:B------:R-:W-:Y:S03]  /*26cd0*/  FMUL.FTZ R13, R3.reuse, R153 ;  /* 0x00000099030d7220 */ /* 0x040fe60000410000 */
[C---:B------:R-:W-:Y:S01]  /*26ce0*/  FMUL.FTZ R14, R2.reuse, R154 ;  /* 0x0000009a020e7220 */ /* 0x040fe20000410000 */
        /* <DEDUP_REMOVED lines=16> */
[----:B------:R-:W-:Y:S01]  /*26df0*/  FMUL.FTZ R23, R2, R147 ;  /* 0x0000009302177220 */ /* 0x000fe20000410000 */
[--C-:B------:R-:W-:Y:S01]  /*26e00*/  FFMA.FTZ R144, R192, R166, -R169.reuse ;  /* 0x000000a6c0907223 */ /* 0x100fe200000108a9 */
[C---:B------:R-:W-:Y:S01]  /*26e10*/  FMUL.FTZ R85, R3.reuse, R85 ;  /* 0x0000005503557220 */ /* 0x040fe20000410000 */
[C---:B------:R-:W-:Y:S01]  /*26e20*/  FMUL.FTZ R90, R2.reuse, R90 ;  /* 0x0000005a025a7220 */ /* 0x040fe20000410000 */
[C---:B------:R-:W-:Y:S03]  /*26e30*/  FMUL.FTZ R91, R2.reuse, R91 ;  /* 0x0000005b025b7220 */ /* 0x040fe60000410000 */
        /* <DEDUP_REMOVED lines=11> */
[----:B------:R-:W2:Y:S01]  /*26ef0*/  LDSM.16.MT88.4 R136, [R231+0x12000] ;  /* 0x01200000e788783b */ /* 0x000ea20000004200 */
[C---:B------:R-:W-:Y:S01]  /*26f00*/  FMUL.FTZ R95, R2.reuse, R95 ;  /* 0x0000005f025f7220 */ /* 0x040fe20000410000 */
[C---:B------:R-:W-:Y:S01]  /*26f10*/  FMUL.FTZ R92, R3.reuse, R92 ;  /* 0x0000005c035c7220 */ /* 0x040fe20000410000 */
[C---:B------:R-:W-:Y:S01]  /*26f20*/  FMUL.FTZ R93, R3.reuse, R93 ;  /* 0x0000005d035d7220 */ /* 0x040fe20000410000 */
[C---:B------:R-:W-:Y:S01]  /*26f30*/  FMUL.FTZ R98, R2.reuse, R98 ;  /* 0x0000006202627220 */ /* 0x040fe20000410000 */
[C---:B------:R-:W-:Y:S03]  /*26f40*/  HMMA.16816.F32.BF16 R28, R160.reuse, R156, R28 ;  /* 0x0000009ca01c723c */ /* 0x040fe6000004181c */
[C---:B------:R-:W-:Y:S01]  /*26f50*/  FMUL.FTZ R99, R2.reuse, R99 ;  /* 0x0000006302637220 */ /* 0x040fe20000410000 */
[C---:B------:R-:W-:Y:S01]  /*26f60*/  FMUL.FTZ R96, R3.reuse, R96 ;  /* 0x0000006003607220 */ /* 0x040fe20000410000 */
[C---:B------:R-:W-:Y:S01]  /*26f70*/  FMUL.FTZ R97, R3.reuse, R97 ;  /* 0x0000006103617220 */ /* 0x040fe20000410000 */
[C---:B------:R-:W-:Y:S01]  /*26f80*/  HMMA.16816.F32.BF16 R32, R160.reuse, R158, R32 ;  /* 0x0000009ea020723c */ /* 0x040fe20000041820 */
[----:B------:R-:W-:Y:S04]  /*26f90*/  LDSM.16.MT88.4 R156, [R233+0x12800] ;  /* 0x01280000e99c783b */ /* 0x000fe80000004200 */
[C---:B------:R-:W-:Y:S01]  /*26fa0*/  FMUL.FTZ R102, R2.reuse, R102 ;  /* 0x0000006602667220 */ /* 0x040fe20000410000 */
[C---:B---3--:R-:W-:Y:S05]  /*26fb0*/  HMMA.16816.F32.BF16 R36, R160.reuse, R148, R36 ;  /* 0x00000094a024723c */ /* 0x048fea0000041824 */
[C---:B------:R-:W-:Y:S01]  /*26fc0*/  FMUL.FTZ R103, R2.reuse, R103 ;  /* 0x0000006702677220 */ /* 0x040fe20000410000 */
[C---:B------:R-:W-:Y:S01]  /*26fd0*/  HMMA.16816.F32.BF16 R40, R160.reuse, R150, R40 ;  /* 0x00000096a028723c */ /* 0x040fe20000041828 */
[----:B------:R-:W-:Y:S04]  /*26fe0*/  LDSM.16.MT88.4 R148, [R233+0x10800] ;  /* 0x01080000e994783b */ /* 0x000fe80000004200 */
        /* <DEDUP_REMOVED lines=11> */
[C---:B--2---:R-:W-:Y:S05]  /*270a0*/  HMMA.16816.F32.BF16 R60, R160.reuse, R136, R60 ;  /* 0x00000088a03c723c */ /* 0x044fea000004183c */
[----:B------:R-:W-:Y:S01]  /*270b0*/  FMUL.FTZ R105, R3, R105 ;  /* 0x0000006903697220 */ /* 0x000fe20000410000 */
[C---:B------:R-:W-:Y:S01]  /*270c0*/  HMMA.16816.F32.BF16 R64, R160.reuse, R138, R64 ;  /* 0x0000008aa040723c */ /* 0x040fe20000041840 */
[----:B------:R-:W2:Y:S04]  /*270d0*/  LDSM.16.MT88.4 R136, [R232+0x14000] ;  /* 0x01400000e888783b */ /* 0x000ea80000004200 */
[----:B------:R-:W-:Y:S01]  /*270e0*/  FFMA.FTZ R192, R191, R166, -R169 ;  /* 0x000000a6bfc07223 */ /* 0x000fe200000108a9 */
[C---:B------:R-:W-:Y:S01]  /*270f0*/  FMUL.FTZ R110, R2.reuse, R110 ;  /* 0x0000006e026e7220 */ /* 0x040fe20000410000 */
[----:B------:R4:W-:Y:S01]  /*27100*/  MUFU.EX2 R191, R144 ;  /* 0x0000009000bf7308 */ /* 0x0009e20000000800 */
[C---:B------:R-:W-:Y:S03]  /*27110*/  FMUL.FTZ R111, R2.reuse, R111 ;  /* 0x0000006f026f7220 */ /* 0x040fe60000410000 */
[C---:B------:R-:W-:Y:S01]  /*27120*/  FMUL.FTZ R108, R3.reuse, R108 ;  /* 0x0000006c036c7220 */ /* 0x040fe20000410000 */
[C---:B------:R-:W-:Y:S01]  /*27130*/  FMUL.FTZ R109, R3.reuse, R109 ;  /* 0x0000006d036d7220 */ /* 0x040fe20000410000 */
[C---:B------:R-:W-:Y:S01]  /*27140*/  FMUL.FTZ R114, R2.reuse, R114 ;  /* 0x0000007202727220 */ /* 0x040fe20000410000 */
[C---:B------:R-:W-:Y:S01]  /*27150*/  FMUL.FTZ R115, R2.reuse, R115 ;  /* 0x0000007302737220 */ /* 0x040fe20000410000 */
[C---:B------:R-:W-:Y:S01]  /*27160*/  FMUL.FTZ R112, R3.reuse, R112 ;  /* 0x0000007003707220 */ /* 0x040fe20000410000 */
[C---:B------:R-:W-:Y:S01]  /*27170*/  FMUL.FTZ R113, R3.reuse, R113 ;  /* 0x0000007103717220 */ /* 0x040fe20000410000 */
[C---:B-1----:R-:W-:Y:S01]  /*27180*/  HMMA.16816.F32.BF16 R68, R160.reuse, R140, R68 ;  /* 0x0000008ca044723c */ /* 0x042fe20000041844 */
[----:B------:R-:W1:Y:S02]  /*27190*/  MUFU.EX2 R192, R192 ;  /* 0x000000c000c07308 */ /* 0x000e640000000800 */
[C---:B------:R-:W-:Y:S01]  /*271a0*/  FMUL.FTZ R118, R2.reuse, R118 ;  /* 0x0000007602767220 */ /* 0x040fe20000410000 */
[C---:B------:R-:W-:Y:S01]  /*271b0*/  FMUL.FTZ R119, R2.reuse, R119 ;  /* 0x0000007702777220 */ /* 0x040fe20000410000 */
[C---:B------:R-:W-:Y:S01]  /*271c0*/  FMUL.FTZ R116, R3.reuse, R116 ;  /* 0x0000007403747220 */ /* 0x040fe20000410000 */
[C---:B------:R-:W-:Y:S01]  /*271d0*/  HMMA.16816.F32.BF16 R72, R160.reuse, R142, R72 ;  /* 0x0000008ea048723c */ /* 0x040fe20000041848 */
[----:B------:R-:W5:Y:S04]  /*271e0*/  LDSM.16.MT88.4 R140, [R231+0x14000] ;  /* 0x01400000e78c783b */ /* 0x000f680000004200 */
[C---:B------:R-:W-:Y:S01]  /*271f0*/  FMUL.FTZ R117, R3.reuse, R117 ;  /* 0x0000007503757220 */ /* 0x040fe20000410000 */
[C---:B---3--:R-:W-:Y:S03]  /*27200*/  HMMA.16816.F32.BF16 R76, R160.reuse, R132, R76 ;  /* 0x00000084a04c723c */ /* 0x048fe6000004184c */
[----:B----4-:R-:W-:Y:S02]  /*27210*/  LDSM.16.MT88.4 R144, [R234+0x10800] ;  /* 0x01080000ea90783b */ /* 0x010fe40000004200 */
[C---:B------:R-:W-:Y:S01]  /*27220*/  FMUL.FTZ R122, R2.reuse, R122 ;  /* 0x0000007a027a7220 */ /* 0x040fe20000410000 */
[C---:B------:R-:W-:Y:S05]  /*27230*/  HMMA.16816.F32.BF16 R80, R160.reuse, R134, R80 ;  /* 0x00000086a050723c */ /* 0x040fea0000041850 */
[----:B------:R-:W3:Y:S01]  /*27240*/  LDSM.16.MT88.4 R132, [R234+0x16000] ;  /* 0x01600000ea84783b */ /* 0x000ee20000004200 */
[C---:B--2---:R-:W-:Y:S05]  /*27250*/  HMMA.16816.F32.BF16 R84, R160.reuse, R136, R84 ;  /* 0x00000088a054723c */ /* 0x044fea0000041854 */
[C---:B------:R-:W-:Y:S01]  /*27260*/  FMUL.FTZ R123, R2.reuse, R123 ;  /* 0x0000007b027b7220 */ /* 0x040fe20000410000 */
[C---:B------:R-:W-:Y:S01]  /*27270*/  HMMA.16816.F32.BF16 R88, R160.reuse, R138, R88 ;  /* 0x0000008aa058723c */ /* 0x040fe20000041858 */
[----:B------:R-:W2:Y:S04]  /*27280*/  LDSM.16.MT88.4 R136, [R233+0x16000] ;  /* 0x01600000e988783b */ /* 0x000ea80000004200 */
        /* <DEDUP_REMOVED lines=10> */
[C---:B-----5:R-:W-:Y:S03]  /*27330*/  HMMA.16816.F32.BF16 R92, R160.reuse, R140, R92 ;  /* 0x0000008ca05c723c */ /* 0x060fe6000004185c */
[-CC-:B------:R-:W-:Y:S01]  /*27340*/  FFMA.FTZ R202, R202, R166.reuse, -R177.reuse ;  /* 0x000000a6caca7223 */ /* 0x180fe200000108b1 */
[-CC-:B------:R-:W-:Y:S01]  /*27350*/  FFMA.FTZ R201, R201, R166.reuse, -R177.reuse ;  /* 0x000000a6c9c97223 */ /* 0x180fe200000108b1 */
[-CC-:B------:R-:W-:Y:S01]  /*27360*/  FFMA.FTZ R200, R200, R166.reuse, -R177.reuse ;  /* 0x000000a6c8c87223 */ /* 0x180fe200000108b1 */
[C---:B------:R-:W-:Y:S01]  /*27370*/  HMMA.16816.F32.BF16 R96, R160.reuse, R142, R96 ;  /* 0x0000008ea060723c */ /* 0x040fe20000041860 */
[----:B------:R-:W4:Y:S02]  /*27380*/  LDSM.16.MT88.4 R140, [R232+0x16000] ;  /* 0x01600000e88c783b */ /* 0x000f240000004200 */
[----:B------:R-:W-:Y:S02]  /*27390*/  MUFU.EX2 R202, R202 ;  /* 0x000000ca00ca7308 */ /* 0x000fe40000000800 */
[-CC-:B------:R-:W-:Y:S01]  /*273a0*/  FFMA.FTZ R199, R199, R166.reuse, -R177.reuse ;  /* 0x000000a6c7c77223 */ /* 0x180fe200000108b1 */
[-CC-:B------:R-:W-:Y:S01]  /*273b0*/  FFMA.FTZ R171, R171, R166.reuse, -R177.reuse ;  /* 0x000000a6abab7223 */ /* 0x180fe200000108b1 */
[----:B------:R-:W-:Y:S01]  /*273c0*/  FFMA.FTZ R177, R170, R166, -R177 ;  /* 0x000000a6aab17223 */ /* 0x000fe200000108b1 */
[----:B------:R-:W-:Y:S01]  /*273d0*/  FFMA.FTZ R188, R2, R252, R188 ;  /* 0x000000fc02bc7223 */ /* 0x000fe200000100bc */
[C---:B---3--:R-:W-:Y:S04]  /*273e0*/  HMMA.16816.F32.BF16 R100, R160.reuse, R132, R100 ;  /* 0x00000084a064723c */ /* 0x048fe80000041864 */
[----:B------:R-:W-:Y:S01]  /*273f0*/  MUFU.EX2 R201, R201 ;  /* 0x000000c900c97308 */ /* 0x000fe20000000800 */
[-CC-:B------:R-:W-:Y:S01]  /*27400*/  FFMA.FTZ R193, R193, R166.reuse, -R169.reuse ;  /* 0x000000a6c1c17223 */ /* 0x180fe200000108a9 */
[-CC-:B------:R-:W-:Y:S01]  /*27410*/  FFMA.FTZ R206, R206, R166.reuse, -R169.reuse ;  /* 0x000000a6cece7223 */ /* 0x180fe200000108a9 */
[-CC-:B------:R-:W-:Y:S01]  /*27420*/  FFMA.FTZ R205, R205, R166.reuse, -R169.reuse ;  /* 0x000000a6cdcd7223 */ /* 0x180fe200000108a9 */
[C---:B------:R-:W-:Y:S01]  /*27430*/  HMMA.16816.F32.BF16 R104, R160.reuse, R134, R104 ;  /* 0x00000086a068723c */ /* 0x040fe20000041868 */
[----:B------:R-:W3:Y:S05]  /*27440*/  LDSM.16.MT88.4 R132, [R231+0x16000] ;  /* 0x01600000e784783b */ /* 0x000eea0000004200 */
[----:B------:R-:W5:Y:S01]  /*27450*/  MUFU.EX2 R193, R193 ;  /* 0x000000c100c17308 */ /* 0x000f620000000800 */
[-CC-:B------:R-:W-:Y:S01]  /*27460*/  FFMA.FTZ R204, R204, R166.reuse, -R169.reuse ;  /* 0x000000a6cccc7223 */ /* 0x180fe200000108a9 */
[C---:B--2---:R-:W-:Y:S03]  /*27470*/  HMMA.16816.F32.BF16 R108, R160.reuse, R136, R108 ;  /* 0x00000088a06c723c */ /* 0x044fe6000004186c */
[-CC-:B------:R-:W-:Y:S03]  /*27480*/  FFMA.FTZ R203, R203, R166.reuse, -R169.reuse ;  /* 0x000000a6cbcb7223 */ /* 0x180fe600000108a9 */
[C---:B------:R-:W-:Y:S02]  /*27490*/  HMMA.16816.F32.BF16 R112, R160.reuse, R138, R112 ;  /* 0x0000008aa070723c */ /* 0x040fe40000041870 */
[----:B------:R-:W-:Y:S03]  /*274a0*/  MUFU.EX2 R206, R206 ;  /* 0x000000ce00ce7308 */ /* 0x000fe60000000800 */
[----:B-1----:R-:W-:Y:S01]  /*274b0*/  F2FP.BF16.F32.PACK_AB R137, R192, R191 ;  /* 0x000000bfc089723e */ /* 0x002fe200000010ff */
[-CC-:B------:R-:W-:Y:S01]  /*274c0*/  FFMA.FTZ R190, R190, R166.reuse, -R169.reuse ;  /* 0x000000a6bebe7223 */ /* 0x180fe200000108a9 */
[----:B------:R-:W-:Y:S01]  /*274d0*/  F2FP.BF16.F32.PACK_AB R136, R196, R195 ;  /* 0x000000c3c488723e */ /* 0x000fe200000010ff */
[--C-:B------:R-:W-:Y:S04]  /*274e0*/  FFMA.FTZ R168, R168, R166, -R169.reuse ;  /* 0x000000a6a8a87223 */ /* 0x100fe800000108a9 */
[----:B------:R-:W-:Y:S01]  /*274f0*/  MUFU.EX2 R205, R205 ;  /* 0x000000cd00cd7308 */ /* 0x000fe20000000800 */
[----:B-----5:R-:W-:Y:S01]  /*27500*/  F2FP.BF16.F32.PACK_AB R139, R193, R194 ;  /* 0x000000c2c18b723e */ /* 0x020fe200000010ff */
[----:B------:R-:W-:Y:S01]  /*27510*/  FFMA.FTZ R169, R167, R166, -R169 ;  /* 0x000000a6a7a97223 */ /* 0x000fe200000108a9 */
[C---:B----4-:R-:W-:Y:S03]  /*27520*/  HMMA.16816.F32.BF16 R116, R160.reuse, R140, R116 ;  /* 0x0000008ca074723c */ /* 0x050fe60000041874 */
[----:B------:R-:W-:Y:S04]  /*27530*/  F2FP.BF16.F32.PACK_AB R138, R198, R197 ;  /* 0x000000c5c68a723e */ /* 0x000fe800000010ff */
[----:B------:R-:W-:Y:S01]  /*27540*/  MUFU.EX2 R204, R204 ;  /* 0x000000cc00cc7308 */ /* 0x000fe20000000800 */
[----:B------:R-:W-:Y:S01]  /*27550*/  FADD.FTZ R188, R184, R188 ;  /* 0x000000bcb8bc7221 */ /* 0x000fe20000010000 */
[C---:B------:R-:W-:Y:S01]  /*27560*/  HMMA.16816.F32.BF16 R120, R160.reuse, R142, R120 ;  /* 0x0000008ea078723c */ /* 0x040fe20000041878 */
[----:B------:R-:W1:Y:S02]  /*27570*/  LDSM.16.MT88.4 R140, [R231+0x10800] ;  /* 0x01080000e78c783b */ /* 0x000e640000004200 */
[----:B------:R-:W-:Y:S05]  /*27580*/  FADD.FTZ R188, R183, R188 ;  /* 0x000000bcb7bc7221 */ /* 0x000fea0000010000 */
[----:B------:R-:W-:Y:S01]  /*27590*/  MUFU.EX2 R203, R203 ;  /* 0x000000cb00cb7308 */ /* 0x000fe20000000800 */
[C---:B---3--:R-:W-:Y:S03]  /*275a0*/  HMMA.16816.F32.BF16 R124, R160.reuse, R132, R124 ;  /* 0x00000084a07c723c */ /* 0x048fe6000004187c */
[----:B------:R-:W-:Y:S06]  /*275b0*/  FADD.FTZ R188, R182, R188 ;  /* 0x000000bcb6bc7221 */ /* 0x000fec0000010000 */
[----:B------:R-:W-:Y:S01]  /*275c0*/  MUFU.EX2 R200, R200 ;  /* 0x000000c800c87308 */ /* 0x000fe20000000800 */
[----:B------:R-:W-:Y:S01]  /*275d0*/  HMMA.16816.F32.BF16 R128, R160, R134, R128 ;  /* 0x00000086a080723c */ /* 0x000fe20000041880 */
[----:B------:R-:W2:Y:S02]  /*275e0*/  LDSM.16.MT88.4 R132, [R234+0x12800] ;  /* 0x01280000ea84783b */ /* 0x000ea40000004200 */
[----:B------:R-:W-:Y:S03]  /*275f0*/  FADD.FTZ R188, R191, R188 ;  /* 0x000000bcbfbc7221 */ /* 0x000fe60000010000 */
[C---:B------:R-:W-:Y:S03]  /*27600*/  HMMA.16816.F32.BF16 R4, R136.reuse, R144, R4 ;  /* 0x000000908804723c */ /* 0x040fe60000041804 */
[----:B------:R-:W-:Y:S01]  /*27610*/  MUFU.EX2 R199, R199 ;  /* 0x000000c700c77308 */ /* 0x000fe20000000800 */
[----:B------:R-:W-:Y:S01]  /*27620*/  LDSM.16.MT88.4 R160, [R234+0x14800] ;  /* 0x01480000eaa0783b */ /* 0x000fe20000004200 */
[----:B------:R-:W-:Y:S01]  /*27630*/  FADD.FTZ R188, R192, R188 ;  /* 0x000000bcc0bc7221 */ /* 0x000fe20000010000 */
[C---:B------:R-:W-:Y:S07]  /*27640*/  HMMA.16816.F32.BF16 R8, R136.reuse, R146, R8 ;  /* 0x000000928808723c */ /* 0x040fee0000041808 */
[----:B------:R-:W3:Y:S01]  /*27650*/  MUFU.EX2 R190, R190 ;  /* 0x000000be00be7308 */ /* 0x000ee20000000800 */
[----:B------:R-:W4:Y:S01]  /*27660*/  LDSM.16.MT88.4 R144, [R232+0x12800] ;  /* 0x01280000e890783b */ /* 0x000f220000004200 */
[C---:B------:R-:W-:Y:S08]  /*27670*/  HMMA.16816.F32.BF16 R12, R136.reuse, R148, R12 ;  /* 0x00000094880c723c */ /* 0x040ff0000004180c */
[----:B------:R3:W-:Y:S01]  /*27680*/  MUFU.EX2 R166, R169 ;  /* 0x000000a900a67308 */ /* 0x0007e20000000800 */
[C---:B------:R-:W-:Y:S01]  /*27690*/  HMMA.16816.F32.BF16 R16, R136.reuse, R150, R16 ;  /* 0x000000968810723c */ /* 0x040fe20000041810 */
[----:B------:R-:W5:Y:S02]  /*276a0*/  LDSM.16.MT88.4 R148, [R231+0x12800] ;  /* 0x01280000e794783b */ /* 0x000f640000004200 */
[----:B------:R-:W-:Y:S03]  /*276b0*/  FADD.FTZ R188, R194, R188 ;  /* 0x000000bcc2bc7221 */ /* 0x000fe60000010000 */
[C---:B------:R-:W-:Y:S05]  /*276c0*/  HMMA.16816.F32.BF16 R20, R136.reuse, R152, R20 ;  /* 0x000000988814723c */ /* 0x040fea0000041814 */
[----:B------:R-:W-:Y:S01]  /*276d0*/  FADD.FTZ R188, R193, R188 ;  /* 0x000000bcc1bc7221 */ /* 0x000fe20000010000 */
[C---:B------:R-:W-:Y:S01]  /*276e0*/  HMMA.16816.F32.BF16 R24, R136.reuse, R154, R24 ;  /* 0x0000009a8818723c */ /* 0x040fe20000041818 */
[----:B------:R-:W5:Y:S04]  /*276f0*/  LDSM.16.MT88.4 R152, [R232+0x14800] ;  /* 0x01480000e898783b */ /* 0x000f680000004200 */
[----:B---3--:R-:W-:Y:S01]  /*27700*/  F2FP.BF16.F32.PACK_AB R169, R207, R190 ;  /* 0x000000becfa9723e */ /* 0x008fe200000010ff */
[C---:B-1----:R-:W-:Y:S05]  /*27710*/  HMMA.16816.F32.BF16 R28, R136.reuse, R140, R28 ;  /* 0x0000008c881c723c */ /* 0x042fea000004181c */
[----:B------:R-:W-:Y:S01]  /*27720*/  FADD.FTZ R188, R206, R188 ;  /* 0x000000bccebc7221 */ /* 0x000fe20000010000 */
[C---:B------:R-:W-:Y:S01]  /*27730*/  HMMA.16816.F32.BF16 R32, R136.reuse, R142, R32 ;  /* 0x0000008e8820723c */ /* 0x040fe20000041820 */
[----:B------:R-:W-:Y:S04]  /*27740*/  LDSM.16.MT88.4 R140, [R234+0x16800] ;  /* 0x01680000ea8c783b */ /* 0x000fe80000004200 */
[----:B------:R-:W-:Y:S01]  /*27750*/  FADD.FTZ R188, R205, R188 ;  /* 0x000000bccdbc7221 */ /* 0x000fe20000010000 */
        /* <DEDUP_REMOVED lines=10> */
[C---:B----4-:R-:W-:Y:S06]  /*27800*/  HMMA.16816.F32.BF16 R52, R136.reuse, R144, R52 ;  /* 0x000000908834723c */ /* 0x050fec0000041834 */
[C---:B------:R-:W-:Y:S01]  /*27810*/  HMMA.16816.F32.BF16 R56, R136.reuse, R146, R56 ;  /* 0x000000928838723c */ /* 0x040fe20000041838 */
[----:B------:R-:W2:Y:S05]  /*27820*/  LDSM.16.MT88.4 R144, [R233+0x16800] ;  /* 0x01680000e990783b */ /* 0x000eaa0000004200 */
[C---:B-----5:R-:W-:Y:S06]  /*27830*/  HMMA.16816.F32.BF16 R60, R136.reuse, R148, R60 ;  /* 0x00000094883c723c */ /* 0x060fec000004183c */
        /* <DEDUP_REMOVED lines=37> */
[----:B------:R-:W-:Y:S05]  /*27a90*/  MUFU.EX2 R161, R178 ;  /* 0x000000b200a17308 */ /* 0x000fea0000000800 */
[C---:B------:R-:W-:Y:S05]  /*27aa0*/  HMMA.16816.F32.BF16 R24, R132.reuse, R162, R24 ;  /* 0x000000a28418723c */ /* 0x040fea0000041818 */
[----:B------:R-:W5:Y:S01]  /*27ab0*/  MUFU.EX2 R160, R176 ;  /* 0x000000b000a07308 */ /* 0x000f620000000800 */
[C---:B--2---:R-:W-:Y:S09]  /*27ac0*/  HMMA.16816.F32.BF16 R28, R132.reuse, R144, R28 ;  /* 0x00000090841c723c */ /* 0x044ff2000004181c */
[----:B------:R-:W-:Y:S01]  /*27ad0*/  MUFU.EX2 R163, R171 ;  /* 0x000000ab00a37308 */ /* 0x000fe20000000800 */
[C---:B------:R-:W-:Y:S01]  /*27ae0*/  HMMA.16816.F32.BF16 R32, R132.reuse, R146, R32 ;  /* 0x000000928420723c */ /* 0x040fe20000041820 */
[----:B------:R-:W2:Y:S05]  /*27af0*/  LDSM.16.MT88.4 R144, [R232+0x15000] ;  /* 0x01500000e890783b */ /* 0x000eaa0000004200 */
[C---:B---3--:R-:W-:Y:S03]  /*27b00*/  HMMA.16816.F32.BF16 R36, R132.reuse, R148, R36 ;  /* 0x000000948424723c */ /* 0x048fe60000041824 */
[----:B------:R5:W3:Y:S03]  /*27b10*/  MUFU.EX2 R162, R168 ;  /* 0x000000a800a27308 */ /* 0x000ae60000000800 */
[C---:B------:R-:W-:Y:S01]  /*27b20*/  HMMA.16816.F32.BF16 R40, R132.reuse, R150, R40 ;  /* 0x000000968428723c */ /* 0x040fe20000041828 */
[----:B------:R-:W2:Y:S05]  /*27b30*/  LDSM.16.MT88.4 R148, [R231+0x15000] ;  /* 0x01500000e794783b */ /* 0x000eaa0000004200 */
[C---:B----4-:R-:W-:Y:S06]  /*27b40*/  HMMA.16816.F32.BF16 R44, R132.reuse, R136, R44 ;  /* 0x00000088842c723c */ /* 0x050fec000004182c */
[C---:B------:R-:W-:Y:S01]  /*27b50*/  HMMA.16816.F32.BF16 R48, R132.reuse, R138, R48 ;  /* 0x0000008a8430723c */ /* 0x040fe20000041830 */
[----:B------:R-:W4:Y:S04]  /*27b60*/  LDSM.16.MT88.4 R136, [R234+0x17000] ;  /* 0x01700000ea88783b */ /* 0x000f280000004200 */
[----:B-----5:R-:W-:Y:S01]  /*27b70*/  F2FP.BF16.F32.PACK_AB R168, R160, R161 ;  /* 0x000000a1a0a8723e */ /* 0x020fe200000010ff */
[C---:B------:R-:W-:Y:S05]  /*27b80*/  HMMA.16816.F32.BF16 R52, R132.reuse, R152, R52 ;  /* 0x000000988434723c */ /* 0x040fea0000041834 */
[CC--:B---3--:R-:W-:Y:S01]  /*27b90*/  F2FP.BF16.F32.PACK_AB R171, R166.reuse, R162.reuse ;  /* 0x000000a2a6ab723e */ /* 0x0c8fe200000010ff */
        /* <DEDUP_REMOVED lines=10> */
[C---:B------:R-:W-:Y:S06]  /*27c40*/  HMMA.16816.F32.BF16 R80, R132.reuse, R174, R80 ;  /* 0x000000ae8450723c */ /* 0x040fec0000041850 */
[C---:B--2---:R-:W-:Y:S06]  /*27c50*/  HMMA.16816.F32.BF16 R84, R132.reuse, R144, R84 ;  /* 0x000000908454723c */ /* 0x044fec0000041854 */
[C---:B------:R-:W-:Y:S01]  /*27c60*/  HMMA.16816.F32.BF16 R88, R132.reuse, R146, R88 ;  /* 0x000000928458723c */ /* 0x040fe20000041858 */
[----:B------:R-:W2:Y:S04]  /*27c70*/  LDSM.16.MT88.4 R144, [R232+0x17000] ;  /* 0x01700000e890783b */ /* 0x000ea80000004200 */
[----:B---3--:R-:W-:Y:S01]  /*27c80*/  MOV R167, R173 ;  /* 0x000000ad00a77202 */ /* 0x008fe20000000f00 */
[C---:B------:R-:W-:Y:S03]  /*27c90*/  HMMA.16816.F32.BF16 R92, R132.reuse, R148, R92 ;  /* 0x00000094845c723c */ /* 0x040fe6000004185c */
[----:B------:R-:W-:Y:S02]  /*27ca0*/  LDSM.16.MT88.4 R172, [R231+0x11800] ;  /* 0x01180000e7ac783b */ /* 0x000fe40000004200 */
[-C--:B------:R-:W-:Y:S01]  /*27cb0*/  F2FP.BF16.F32.PACK_AB R170, R167, R163.reuse ;  /* 0x000000a3a7aa723e */ /* 0x080fe200000010ff */
[C---:B------:R-:W-:Y:S05]  /*27cc0*/  HMMA.16816.F32.BF16 R96, R132.reuse, R150, R96 ;  /* 0x000000968460723c */ /* 0x040fea0000041860 */
[----:B------:R-:W3:Y:S01]  /*27cd0*/  LDSM.16.MT88.4 R148, [R233+0x11800] ;  /* 0x01180000e994783b */ /* 0x000ee20000004200 */
[C---:B----4-:R-:W-:Y:S06]  /*27ce0*/  HMMA.16816.F32.BF16 R100, R132.reuse, R136, R100 ;  /* 0x000000888464723c */ /* 0x050fec0000041864 */
[C---:B------:R-:W-:Y:S01]  /*27cf0*/  HMMA.16816.F32.BF16 R104, R132.reuse, R138, R104 ;  /* 0x0000008a8468723c */ /* 0x040fe20000041868 */
[----:B------:R-:W-:Y:S05]  /*27d00*/  LDSM.16.MT88.4 R176, [R234+0x13800] ;  /* 0x01380000eab0783b */ /* 0x000fea0000004200 */
        /* <DEDUP_REMOVED lines=23> */
[----:B------:R-:W5:Y:S02]  /*27e80*/  LDL.LU R172, [R1] ;  /* 0x0000000001ac7983 */ /* 0x000f640000300800 */
[----:B------:R-:W-:Y:S02]  /*27e90*/  MOV R30, R133 ;  /* 0x00000085001e7202 */ /* 0x000fe40000000f00 */
[----:B------:R-:W5:Y:S02]  /*27ea0*/  LDSM.16.MT88.4 R24, [R232+0x15800] ;  /* 0x01580000e818783b */ /* 0x000f640000004200 */
[----:B------:R-:W-:Y:S02]  /*27eb0*/  MOV R29, R134 ;  /* 0x00000086001d7202 */ /* 0x000fe40000000f00 */
[----:B------:R-:W-:Y:S02]  /*27ec0*/  MOV R31, R132 ;  /* 0x00000084001f7202 */ /* 0x000fe40000000f00 */
[----:B------:R-:W-:Y:S02]  /*27ed0*/  MOV R28, R135 ;  /* 0x00000087001c7202 */ /* 0x000fe40000000f00 */
[C---:B------:R-:W-:Y:S03]  /*27ee0*/  HMMA.16816.F32.BF16 R132, R168.reuse, R174, R32 ;  /* 0x000000aea884723c */ /* 0x040fe60000041820 */
[----:B------:R-:W-:Y:S03]  /*27ef0*/  FADD.FTZ R188, R31, R188 ;  /* 0x000000bc1fbc7221 */ /* 0x000fe60000010000 */
[C---:B------:R-:W-:Y:S05]  /*27f00*/  HMMA.16816.F32.BF16 R36, R168.reuse, R176, R36 ;  /* 0x000000b0a824723c */ /* 0x040fea0000041824 */
[----:B------:R-:W-:Y:S01]  /*27f10*/  FADD.FTZ R252, R166, R188 ;  /* 0x000000bca6fc7221 */ /* 0x000fe20000010000 */
        /* <DEDUP_REMOVED lines=48> */
.L_x_4907:
[----:B------:R1:W5:Y:S01]  /*28220*/  LDL R14, [R1] ;  /* 0x00000000010e7983 */ /* 0x0003620000100800 */
[----:B------:R-:W2:Y:S01]  /*28230*/  LDC.64 R4, c[0x0][0x208] ;  /* 0x00008200ff047b82 */ /* 0x000ea20000000a00 */
[----:B------:R-:W3:Y:S07]  /*28240*/  S2R R9, SR_TID.X ;  /* 0x0000000000097919 */ /* 0x000eee0000002100 */
[----:B------:R-:W4:Y:S01]  /*28250*/  LDC.64 R6, c[0x0][0x198] ;  /* 0x00006600ff067b82 */ /* 0x000f220000000a00 */
[----:B--2---:R-:W-:-:S02]  /*28260*/  R2UR UR4, R4 ;  /* 0x00000000040472ca */ /* 0x004fc400000e0000 */
[----:B------:R-:W-:Y:S02]  /*28270*/  R2UR UR5, R5 ;  /* 0x00000000050572ca */ /* 0x000fe400000e0000 */
[----:B---3--:R-:W-:-:S04]  /*28280*/  SHF.R.S32.HI R8, RZ, 0x1f, R9 ;  /* 0x0000001fff087819 */ /* 0x008fc80000011409 */
[----:B------:R-:W-:-:S07]  /*28290*/  LEA.HI R2, R8, R9, RZ, 0x5 ;  /* 0x0000000908027211 */ /* 0x000fce00078f28ff */
[----:B----4-:R1:W5:Y:S01]  /*282a0*/  LD.E R3, desc[UR4][R6.64+0xd8] ;  /* 0x0000d80406037980 */ /* 0x010362000c101900 */
[----:B------:R-:W-:Y:S01]  /*282b0*/  UMOV UR4, 0xffffffff ;  /* 0xffffffff00047882 */ /* 0x000fe20000000000 */
[----:B------:R-:W-:Y:S02]  /*282c0*/  LEA.HI R8, R8, R9, RZ, 0x4 ;  /* 0x0000000908087211 */ /* 0x000fe400078f20ff */
[----:B------:R-:W-:-:S05]  /*282d0*/  LOP3.LUT R2, R2, 0xffffffe0, RZ, 0xc0, !PT ;  /* 0xffffffe002027812 */ /* 0x000fca00078ec0ff */
[----:B------:R-:W-:-:S05]  /*282e0*/  IMAD.IADD R2, R9, 0x1, -R2 ;  /* 0x0000000109027824 */ /* 0x000fca00078e0a02 */
[----:B------:R-:W-:-:S04]  /*282f0*/  SHF.R.S32.HI R0, RZ, 0x1f, R2 ;  /* 0x0000001fff007819 */ /* 0x000fc80000011402 */
[----:B------:R-:W-:Y:S02]  /*28300*/  LEA.HI R0, R0, R2, RZ, 0x2 ;  /* 0x0000000200007211 */ /* 0x000fe400078f10ff */
[----:B------:R-:W-:Y:S02]  /*28310*/  SHF.R.S32.HI R2, RZ, 0x4, R8 ;  /* 0x00000004ff027819 */ /* 0x000fe40000011408 */
[----:B------:R-:W-:Y:S01]  /*28320*/  SHF.R.S32.HI R0, RZ, 0x2, R0 ;  /* 0x00000002ff007819 */ /* 0x000fe20000011400 */
[----:B------:R-:W-:Y:S06]  /*28330*/  BRA.DIV UR4, `(.L_x_4917) ;  /* 0x0000002204747947 */ /* 0x000fec000b800000 */
[----:B-----5:R-:W2:Y:S04]  /*28340*/  SHFL.BFLY PT, R13, R14, 0x2, 0x1f ;  /* 0x0c401f000e0d7f89 */ /* 0x020ea800000e0000 */
[----:B------:R-:W3:Y:S01]  /*28350*/  SHFL.BFLY PT, R8, R252, 0x2, 0x1f ;  /* 0x0c401f00fc087f89 */ /* 0x000ee200000e0000 */
[----:B--2---:R-:W-:Y:S01]  /*28360*/  FADD.FTZ R13, R13, R14 ;  /* 0x0000000e0d0d7221 */ /* 0x004fe20000010000 */
[----:B---3--:R-:W-:-:S04]  /*28370*/  FADD.FTZ R252, R8, R252 ;  /* 0x000000fc08fc7221 */ /* 0x008fc80000010000 */
[----:B------:R-:W2:Y:S04]  /*28380*/  SHFL.BFLY PT, R12, R13, 0x1, 0x1f ;  /* 0x0c201f000d0c7f89 */ /* 0x000ea800000e0000 */
[----:B------:R3:W4:Y:S01]  /*28390*/  SHFL.BFLY PT, R8, R252, 0x1, 0x1f ;  /* 0x0c201f00fc087f89 */ /* 0x00072200000e0000 */
[----:B--2---:R-:W-:-:S07]  /*283a0*/  FADD.FTZ R9, R13, R12 ;  /* 0x0000000c0d097221 */ /* 0x004fce0000010000 */
.L_x_4938:
        /* <DEDUP_REMOVED lines=186> */
[----:B------:R1:W-:Y:S04]  /*28f50*/  STS.64 [R20], R140 ;  /* 0x0000008c14007388 */ /* 0x0003e80000000a00 */
        /* <DEDUP_REMOVED lines=53> */
[----:B-1----:R-:W4:Y:S04]  /*292b0*/  LD.E.64 R140, desc[UR12][R6.64+0xb0] ;  /* 0x0000b00c068c7980 */ /* 0x002f28000c101b00 */
[----:B--2---:R-:W2:Y:S01]  /*292c0*/  LD.E R16, desc[UR10][R6.64+0x60] ;  /* 0x0000600a06107980 */ /* 0x004ea2000c101900 */
[----:B---3--:R-:W-:Y:S01]  /*292d0*/  @P3 MUFU.LG2 R20, R8 ;  /* 0x0000000800143308 */ /* 0x008fe20000000c00 */
[----:B------:R-:W-:-:S02]  /*292e0*/  SHF.L.U32 R17, R2, 0x6, RZ ;  /* 0x0000000602117819 */ /* 0x000fc400000006ff */
[----:B------:R1:W5:Y:S04]  /*292f0*/  LD.E.64 R142, desc[UR10][R6.64+0x78] ;  /* 0x0000780a068e7980 */ /* 0x000368000c101b00 */
[----:B------:R1:W5:Y:S01]  /*29300*/  LD.E.64 R144, desc[UR10][R6.64+0xa8] ;  /* 0x0000a80a06907980 */ /* 0x000362000c101b00 */
[----:B----4-:R3:W4:Y:S01]  /*29310*/  @P4 MUFU.LG2 R21, R9 ;  /* 0x0000000900154308 */ /* 0x0107220000000c00 */
[----:B------:R-:W-:Y:S02]  /*29320*/  LOP3.LUT R17, R17, 0x1c0, RZ, 0xc0, !PT ;  /* 0x000001c011117812 */ /* 0x000fe400078ec0ff */
[----:B---3--:R-:W-:-:S04]  /*29330*/  LEA.HI R9, R13, R12, RZ, 0x4 ;  /* 0x0000000c0d097211 */ /* 0x008fc800078f20ff */
[----:B------:R-:W-:-:S04]  /*29340*/  LOP3.LUT R9, R9, 0xfffffff0, RZ, 0xc0, !PT ;  /* 0xfffffff009097812 */ /* 0x000fc800078ec0ff */
[----:B------:R-:W-:Y:S02]  /*29350*/  IADD3 R8, -R9, R12, RZ ;  /* 0x0000000c09087210 */ /* 0x000fe40007ffe1ff */
[----:B------:R1:W5:Y:S01]  /*29360*/  LD.E R9, desc[UR12][R6.64+0xcc] ;  /* 0x0000cc0c06097980 */ /* 0x000362000c101900 */
[----:B------:R-:W-:Y:S01]  /*29370*/  SHF.R.S32.HI R13, RZ, 0x1f, R14 ;  /* 0x0000001fff0d7819 */ /* 0x000fe2000001140e */
[----:B----4-:R-:W-:Y:S01]  /*29380*/  @P4 FMUL.FTZ R21, R21, 0.69314718246459960938 ;  /* 0x3f31721815154820 */ /* 0x010fe20000410000 */
        /* <DEDUP_REMOVED lines=10> */
[C---:B------:R-:W-:Y:S01]  /*29430*/  @P4 FFMA.FTZ R10, R3.reuse, R165, R21 ;  /* 0x000000a5030a4223 */ /* 0x040fe20000010015 */
        /* <DEDUP_REMOVED lines=11> */
[----:B------:R1:W3:Y:S04]  /*294f0*/  LDS.128 R136, [R3] ;  /* 0x0000000003887984 */ /* 0x0002e80000000c00 */
        /* <DEDUP_REMOVED lines=31> */
[----:B--2---:R-:W-:Y:S01]  /*296f0*/  IMAD R16, R140, R16, R245 ;  /* 0x000000108c107224 */ /* 0x004fe200078e02f5 */
[----:B------:R-:W-:-:S03]  /*29700*/  LEA R140, R13, R0, 0x4 ;  /* 0x000000000d8c7211 */ /* 0x000fc600078e20ff */
[----:B------:R-:W-:Y:S02]  /*29710*/  IMAD R141, R141, R16, R12 ;  /* 0x000000108d8d7224 */ /* 0x000fe400078e020c */
[----:B------:R2:W1:Y:S04]  /*29720*/  LDS.128 R16, [R3+0xf000] ;  /* 0x00f0000003107984 */ /* 0x0004680000000c00 */
[----:B------:R2:W1:Y:S01]  /*29730*/  LDS.128 R12, [R3+0xf800] ;  /* 0x00f80000030c7984 */ /* 0x0004620000000c00 */
[----:B---34-:R-:W-:Y:S05]  /*29740*/  @P0 BRA `(.L_x_4919) ;  /* 0x00000000003c0947 */ /* 0x018fea0003800000 */
[----:B------:R-:W-:Y:S02]  /*29750*/  IMAD R0, R243, -0x40, R244 ;  /* 0xffffffc0f3007824 */ /* 0x000fe400078e02f4 */
[----:B-12---:R-:W-:-:S03]  /*29760*/  VIADD R3, R140, 0x8 ;  /* 0x000000088c037836 */ /* 0x006fc60000000000 */
        /* <DEDUP_REMOVED lines=13> */
.L_x_4919:
[----:B------:R-:W-:Y:S05]  /*29840*/  BSYNC B0 ;  /* 0x0000000000007941 */ /* 0x000fea0003800000 */
.L_x_4918:
[----:B------:R-:W-:Y:S01]  /*29850*/  R2UR UR4, R4 ;  /* 0x00000000040472ca */ /* 0x000fe200000e0000 */
[----:B---3--:R-:W-:Y:S01]  /*29860*/  IMAD.SHL.U32 R10, R8, 0x4, RZ ;  /* 0x00000004080a7824 */ /* 0x008fe200078e00ff */
[----:B------:R-:W-:-:S04]  /*29870*/  R2UR UR5, R5 ;  /* 0x00000000050572ca */ /* 0x000fc800000e0000 */
[--C-:B------:R-:W-:Y:S01]  /*29880*/  SHF.R.S32.HI R11, RZ, 0x1f, R10.reuse ;  /* 0x0000001fff0b7819 */ /* 0x100fe2000001140a */
[----:B-----5:R-:W-:Y:S02]  /*29890*/  IMAD R9, R141, R9, RZ ;  /* 0x000000098d097224 */ /* 0x020fe400078e02ff */
[----:B------:R-:W-:-:S06]  /*298a0*/  IMAD.WIDE R140, R2, 0x100, R10 ;  /* 0x00000100028c7825 */ /* 0x000fcc00078e020a */
[----:B-1----:R1:W5:Y:S01]  /*298b0*/  LD.E R6, desc[UR4][R6.64+0xc0] ;  /* 0x0000c00406067980 */ /* 0x002362000c101900 */
[----:B------:R-:W-:Y:S01]  /*298c0*/  IMAD R243, R243, -0x40, R244 ;  /* 0xffffffc0f3f37824 */ /* 0x000fe200078e02f4 */
[----:B------:R-:W-:Y:S01]  /*298d0*/  IADD3 R8, P3, R140, R9, RZ ;  /* 0x000000098c087210 */ /* 0x000fe20007f7e0ff */
[C---:B------:R-:W-:Y:S01]  /*298e0*/  VIADD R0, R2.reuse, 0x18 ;  /* 0x0000001802007836 */ /* 0x040fe20000000000 */
[----:B------:R-:W-:Y:S01]  /*298f0*/  BSSY B0, `(.L_x_4920) ;  /* 0x0000028000007945 */ /* 0x000fe20003800000 */
[----:B--2---:R-:W-:Y:S01]  /*29900*/  VIADD R3, R2, 0x10 ;  /* 0x0000001002037836 */ /* 0x004fe20000000000 */
        /* <DEDUP_REMOVED lines=38> */
.L_x_4921:
[----:B------:R-:W-:Y:S05]  /*29b70*/  BSYNC B0 ;  /* 0x0000000000007941 */ /* 0x000fea0003800000 */
.L_x_4920:
        /* <DEDUP_REMOVED lines=21> */
.L_x_4923:
[----:B------:R-:W-:Y:S05]  /*29cd0*/  BSYNC B0 ;  /* 0x0000000000007941 */ /* 0x000fea0003800000 */
.L_x_4922:
        /* <DEDUP_REMOVED lines=20> */
.L_x_4925:
[----:B------:R-:W-:Y:S05]  /*29e20*/  BSYNC B0 ;  /* 0x0000000000007941 */ /* 0x000fea0003800000 */
.L_x_4924:
        /* <DEDUP_REMOVED lines=20> */
.L_x_4927:
[----:B------:R-:W-:Y:S05]  /*29f70*/  BSYNC B0 ;  /* 0x0000000000007941 */ /* 0x000fea0003800000 */
.L_x_4926:
        /* <DEDUP_REMOVED lines=20> */
.L_x_4929:
[----:B------:R-:W-:Y:S05]  /*2a0c0*/  BSYNC B0 ;  /* 0x0000000000007941 */ /* 0x000fea0003800000 */
.L_x_4928:
        /* <DEDUP_REMOVED lines=20> */
.L_x_4931:
[----:B------:R-:W-:Y:S05]  /*2a210*/  BSYNC B0 ;  /* 0x0000000000007941 */ /* 0x000fea0003800000 */
.L_x_4930:
        /* <DEDUP_REMOVED lines=20> */
.L_x_4933:
[----:B------:R-:W-:Y:S05]  /*2a360*/  BSYNC B0 ;  /* 0x0000000000007941 */ /* 0x000fea0003800000 */
.L_x_4932:
[----:B------:R-:W-:Y:S02]  /*2a370*/  MOV R2, R242 ;  /* 0x000000f200027202 */ /* 0x000fe40000000f00 */
[----:B------:R-:W-:-:S04]  /*2a380*/  MOV R3, 0x0 ;  /* 0x0000000000037802 */ /* 0x000fc80000000f00 */
[----:B-12345:R-:W-:Y:S05]  /*2a390*/  @P4 RET.REL.NODEC R2 `(_ZN5flash24flash_fwd_splitkv_kernelI23Flash_fwd_kernel_traitsILi256ELi64ELi64ELi4ELb0ELb0EN7cutlass10bfloat16_tE19Flash_kernel_traitsILi256ELi64ELi64ELi4ES3_EELb1ELb0ELb1ELb0ELb0ELb1ELb1ELb1EEEvNS_16Flash_fwd_paramsE) ;  /* 0xfffffd5c02184950 */ /* 0x03efea0003c3ffff */
        /* <DEDUP_REMOVED lines=17> */
[----:B-1----:R-:W-:Y:S05]  /*2a4b0*/  @P0 RET.REL.NODEC R2 `(_ZN5flash24flash_fwd_splitkv_kernelI23Flash_fwd_kernel_traitsILi256ELi64ELi64ELi4ELb0ELb0EN7cutlass10bfloat16_tE19Flash_kernel_traitsILi256ELi64ELi64ELi4ES3_EELb1ELb0ELb1ELb0ELb0ELb1ELb1ELb1EEEvNS_16Flash_fwd_paramsE) ;  /* 0xfffffd5802d00950 */ /* 0x002fea0003c3ffff */
[----:B------:R-:W-:Y:S01]  /*2a4c0*/  R2UR UR4, R4 ;  /* 0x00000000040472ca */ /* 0x000fe200000e0000 */
[----:B------:R-:W-:Y:S01]  /*2a4d0*/  IMAD.MOV.U32 R243, RZ, RZ, 0x0 ;  /* 0x00000000fff37424 */ /* 0x000fe200078e00ff */
[----:B------:R-:W-:-:S13]  /*2a4e0*/  R2UR UR5, R5 ;  /* 0x00000000050572ca */ /* 0x000fda00000e0000 */
[----:B------:R1:W-:Y:S02]  /*2a4f0*/  ST.E.128 desc[UR4][R140.64+0xe300], R12 ;  /* 0x00e3000c8c007985 */ /* 0x0003e4000c101d04 */
[----:B-1----:R-:W-:Y:S05]  /*2a500*/  RET.REL.NODEC R242 `(_ZN5flash24flash_fwd_splitkv_kernelI23Flash_fwd_kernel_traitsILi256ELi64ELi64ELi4ELb0ELb0EN7cutlass10bfloat16_tE19Flash_kernel_traitsILi256ELi64ELi64ELi4ES3_EELb1ELb0ELb1ELb0ELb0ELb1ELb1ELb1EEEvNS_16Flash_fwd_paramsE) ;  /* 0xfffffd58f2bc7950 */ /* 0x002fea0003c3ffff */
.L_x_4917:
[----:B------:R-:W-:Y:S01]  /*2a510*/  MOV R8, 0x1f ;  /* 0x0000001f00087802 */ /* 0x000fe20000000f00 */
[----:B------:R-:W-:Y:S01]  /*2a520*/  IMAD.MOV.U32 R9, RZ, RZ, 0x2 ;  /* 0x00000002ff097424 */ /* 0x000fe200078e00ff */
[----:B-----5:R-:W-:Y:S01]  /*2a530*/  MOV R11, R14 ;  /* 0x0000000e000b7202 */ /* 0x020fe20000000f00 */
[----:B------:R-:W-:-:S07]  /*2a540*/  IMAD.MOV.U32 R10, RZ, RZ, -0x1 ;  /* 0xffffffffff0a7424 */ /* 0x000fce00078e00ff */
[----:B-1----:R-:W-:Y:S05]  /*2a550*/  WARPSYNC.COLLECTIVE R10, `(.L_x_4934) ;  /* 0x000000000a087348 */ /* 0x002fea0003c00000 */
[----:B------:R2:W3:Y:S02]  /*2a560*/  SHFL.BFLY P0, R8, R11, R9, R8 ;  /* 0x0c0000090b087389 */ /* 0x0004e40000000008 */
[----:B-123--:R-:W-:Y:S01]  /*2a570*/  ENDCOLLECTIVE ;  /* 0x000000000000791b */ /* 0x00efe20003800000 */
.L_x_4934:
        /* <DEDUP_REMOVED lines=8> */
.L_x_4935:
[----:B------:R-:W-:Y:S01]  /*2a600*/  MOV R12, R8 ;  /* 0x00000008000c7202 */ /* 0x000fe20000000f00 */
[----:B------:R-:W-:Y:S01]  /*2a610*/  IMAD.MOV.U32 R11, RZ, RZ, R252 ;  /* 0x000000ffff0b7224 */ /* 0x000fe200078e00fc */
[----:B------:R-:W-:Y:S02]  /*2a620*/  MOV R8, 0x1f ;  /* 0x0000001f00087802 */ /* 0x000fe40000000f00 */
[----:B------:R-:W-:-:S07]  /*2a630*/  MOV R9, 0x2 ;  /* 0x0000000200097802 */ /* 0x000fce0000000f00 */
[----:B------:R-:W-:Y:S05]  /*2a640*/  WARPSYNC.COLLECTIVE R10, `(.L_x_4936) ;  /* 0x000000000a087348 */ /* 0x000fea0003c00000 */
[----:B------:R1:W2:Y:S02]  /*2a650*/  SHFL.BFLY P0, R8, R11, R9, R8 ;  /* 0x0c0000090b087389 */ /* 0x0002a40000000008 */
[----:B-12---:R-:W-:Y:S01]  /*2a660*/  ENDCOLLECTIVE ;  /* 0x000000000000791b */ /* 0x006fe20003800000 */
.L_x_4936:
[----:B------:R-:W-:Y:S01]  /*2a670*/  FADD.FTZ R252, R8, R252 ;  /* 0x000000fc08fc7221 */ /* 0x000fe20000010000 */
[----:B------:R-:W-:Y:S02]  /*2a680*/  MOV R8, 0x1f ;  /* 0x0000001f00087802 */ /* 0x000fe40000000f00 */
[----:B------:R-:W-:Y:S01]  /*2a690*/  MOV R9, 0x1 ;  /* 0x0000000100097802 */ /* 0x000fe20000000f00 */
[----:B------:R-:W-:-:S07]  /*2a6a0*/  IMAD.MOV.U32 R11, RZ, RZ, R252 ;  /* 0x000000ffff0b7224 */ /* 0x000fce00078e00fc */
[----:B------:R-:W-:Y:S05]  /*2a6b0*/  WARPSYNC.COLLECTIVE R10, `(.L_x_4937) ;  /* 0x000000000a087348 */ /* 0x000fea0003c00000 */
[----:B------:R1:W2:Y:S02]  /*2a6c0*/  SHFL.BFLY P0, R8, R11, R9, R8 ;  /* 0x0c0000090b087389 */ /* 0x0002a40000000008 */
[----:B-12---:R-:W-:Y:S01]  /*2a6d0*/  ENDCOLLECTIVE ;  /* 0x000000000000791b */ /* 0x006fe20003800000 */
.L_x_4937:
[----:B------:R-:W-:Y:S01]  /*2a6e0*/  FADD.FTZ R9, R13, R12 ;  /* 0x0000000c0d097221 */ /* 0x000fe20000010000 */
[----:B------:R-:W-:Y:S06]  /*2a6f0*/  BRA `(.L_x_4938) ;  /* 0xffffffdc002c7947 */ /* 0x000fec000383ffff */
.L_x_4939:
        /* <DEDUP_REMOVED lines=16> */
.L_x_4965:


//--------------------- .nv.shared._ZN5flash32flash_fwd_splitkv_combine_kernelI23Flash_fwd_kernel_traitsILi256ELi64ELi64ELi4ELb0ELb0EN7cutlass10bfloat16_tE19Flash_kernel_traitsILi256ELi64ELi64ELi4ES3_EELi4ELi7ELb0EEEvNS_16Flash_fwd_paramsE --------------------------
	.section	.nv.shared._ZN5flash32flash_fwd_splitkv_combine_kernelI23Flash_fwd_kernel_traitsILi256ELi64ELi64ELi4ELb0ELb0EN7cutlass10bfloat16_tE19Flash_kernel_traitsILi256ELi64ELi64ELi4ES3_EELi4ELi7ELb0EEEvNS_16Flash_fwd_paramsE,"aw",@nobits
	.sectionflags	@""
	.align	16
.nv.shared._ZN5flash32flash_fwd_splitkv_combine_kernelI23Flash_fwd_kernel_traitsILi256ELi64ELi64ELi4ELb0ELb0EN7cutlass10bfloat16_tE19Flash_kernel_traitsILi256ELi64ELi64ELi4ES3_EELi4ELi7ELb0EEEvNS_16Flash_fwd_paramsE:
	.zero		3584


//--------------------- .nv.shared.reserved.0     --------------------------
	.section	.nv.shared.reserved.0,"aw",@nobits
	.weak		__nv_reservedSMEM_offset_0_alias
	.size		__nv_reservedSMEM_offset_0_alias, 0, 0
	.other		__nv_reservedSMEM_offset_0_alias,@"STO_CUDA_RESERVED_SHARED STV_DEFAULT"
__nv_reservedSMEM_offset_0_alias:
	.zero		0


//--------------------- .nv.global                --------------------------
	.section	.nv.global,"aw",@nobits
.nv.global:
	.type		_ZN79_INTERNAL_b332253a_43_flash_fwd_split_hdim256_bf16_causal_sm80_cu_6987f922_28514cute1_E,@object
	.size		_ZN79_INTERNAL_b332253a_43_flash_fwd_split_hdim256_bf16_causal_sm80_cu_6987f922_28514cute1_E,(_ZN79_INTERNAL_b332253a_43_flash_fwd_split_hdim256_bf16_causal_sm80_cu_6987f922_28514cuda3std3__45__cpo6cbeginE - _ZN79_INTERNAL_b332253a_43_flash_fwd_split_hdim256_bf16_causal_sm80_cu_6987f922_28514cute1_E)
_ZN79_INTERNAL_b332253a_43_flash_fwd_split_hdim256_bf16_causal_sm80_cu_6987f922_28514cute1_E:
	.zero		1
	.type		_ZN79_INTERNAL_b332253a_43_flash_fwd_split_hdim256_bf16_causal_sm80_cu_6987f922_28514cuda3std3__45__cpo6cbeginE,@object
	.size		_ZN79_INTERNAL_b332253a_43_flash_fwd_split_hdim256_bf16_causal_sm80_cu_6987f922_28514cuda3std3__45__cpo6cbeginE,(_ZN79_INTERNAL_b332253a_43_flash_fwd_split_hdim256_bf16_causal_sm80_cu_6987f922_28514cuda3std3__48in_placeE - _ZN79_INTERNAL_b332253a_43_flash_fwd_split_hdim256_bf16_causal_sm80_cu_6987f922_28514cuda3std3__45__cpo6cbeginE)
_ZN79_INTERNAL_b332253a_43_flash_fwd_split_hdim256_bf16_causal_sm80_cu_6987f922_28514cuda3std3__45__cpo6cbeginE:
	.zero		1
	.type		_ZN79_INTERNAL_b332253a_43_flash_fwd_split_hdim256_bf16_causal_sm80_cu_6987f922_28514cuda3std3__48in_placeE,@object
	.size		_ZN79_INTERNAL_b332253a_43_flash_fwd_split_hdim256_bf16_causal_sm80_cu_6987f922_28514cuda3std3__48in_placeE,(_ZN79_INTERNAL_b332253a_43_flash_fwd_split_hdim256_bf16_causal_sm80_cu_6987f922_28514cuda3std6ranges3__45__cpo9iter_moveE - _ZN79_INTERNAL_b332253a_43_flash_fwd_split_hdim256_bf16_causal_sm80_cu_6987f922_28514cuda3std3__48in_placeE)
_ZN79_INTERNAL_b332253a_43_flash_fwd_split_hdim256_bf16_causal_sm80_cu_6987f922_28514cuda3std3__48in_placeE:
	.zero		1
	.type		_ZN79_INTERNAL_b332253a_43_flash_fwd_split_hdim256_bf16_causal_sm80_cu_6987f922_28514cuda3std6ranges3__45__cpo9iter_moveE,@object
	.size		_ZN79_INTERNAL_b332253a_43_flash_fwd_split_hdim256_bf16_causal_sm80_cu_6987f922_28514cuda3std6ranges3__45__cpo9iter_moveE,(_ZN79_INTERNAL_b332253a_43_flash_fwd_split_hdim256_bf16_causal_sm80_cu_6987f922_28514cuda3std3__45__cpo5beginE - _ZN79_INTERNAL_b332253a_43_flash_fwd_split_hdim256_bf16_causal_sm80_cu_6987f922_28514cuda3std6ranges3__45__cpo9iter_moveE)
_ZN79_INTERNAL_b332253a_43_flash_fwd_split_hdim256_bf16_causal_sm80_cu_6987f922_28514cuda3std6ranges3__45__cpo9iter_moveE:
	.zero		1
	.type		_ZN79_INTERNAL_b332253a_43_flash_fwd_split_hdim256_bf16_causal_sm80_cu_6987f922_28514cuda3std3__45__cpo5beginE,@object
	.size		_ZN79_INTERNAL_b332253a_43_flash_fwd_split_hdim256_bf16_causal_sm80_cu_6987f922_28514cuda3std3__45__cpo5beginE,(_ZN79_INTERNAL_b332253a_43_flash_fwd_split_hdim256_bf16_causal_sm80_cu_6987f922_28514cuda3std3__481_GLOBAL__N__b332253a_43_flash_fwd_split_hdim256_bf16_causal_sm80_cu_6987f922_28516ignoreE - _ZN79_INTERNAL_b332253a_43_flash_fwd_split_hdim256_bf16_causal_sm80_cu_6987f922_28514cuda3std3__45__cpo5beginE)
_ZN79_INTERNAL_b332253a_43_flash_fwd_split_hdim256_bf16_causal_sm80_cu_6987f922_28514cuda3std3__45__cpo5beginE:
	.zero		1
	.type		_ZN79_INTERNAL_b332253a_43_flash_fwd_split_hdim256_bf16_causal_sm80_cu_6987f922_28514cuda3std3__481_GLOBAL__N__b332253a_43_flash_fwd_split_hdim256_bf16_causal_sm80_cu_6987f922_28516ignoreE,@object
	.size		_ZN79_INTERNAL_b332253a_43_flash_fwd_split_hdim256_bf16_causal_sm80_cu_6987f922_28514cuda3std3__481_GLOBAL__N__b332253a_43_flash_fwd_split_hdim256_bf16_causal_sm80_cu_6987f922_28516ignoreE,(_ZN79_INTERNAL_b332253a_43_flash_fwd_split_hdim256_bf16_causal_sm80_cu_6987f922_28514cute7productE - _ZN79_INTERNAL_b332253a_43_flash_fwd_split_hdim256_bf16_causal_sm80_cu_6987f922_28514cuda3std3__481_GLOBAL__N__b332253a_43_flash_fwd_split_hdim256_bf16_causal_sm80_cu_6987f922_28516ignoreE)
_ZN79_INTERNAL_b332253a_43_flash_fwd_split_hdim256_bf16_causal_sm80_cu_6987f922_28514cuda3std3__481_GLOBAL__N__b332253a_43_flash_fwd_split_hdim256_bf16_causal_sm80_cu_6987f922_28516ignoreE:
	.zero		1
	.type		_ZN79_INTERNAL_b332253a_43_flash_fwd_split_hdim256_bf16_causal_sm80_cu_6987f922_28514cute7productE,@object
	.size		_ZN79_INTERNAL_b332253a_43_flash_fwd_split_hdim256_bf16_causal_sm80_cu_6987f922_28514cute7productE,(_ZN79_INTERNAL_b332253a_43_flash_fwd_split_hdim256_bf16_causal_sm80_cu_6987f922_28514cuda3std3__45__cpo3endE - _ZN79_INTERNAL_b332253a_43_flash_fwd_split_hdim256_bf16_causal_sm80_cu_6987f922_28514cute7productE)
_ZN79_INTERNAL_b332253a_43_flash_fwd_split_hdim256_bf16_causal_sm80_cu_6987f922_28514cute7productE:
	.zero		1
	.type		_ZN79_INTERNAL_b332253a_43_flash_fwd_split_hdim256_bf16_causal_sm80_cu_6987f922_28514cuda3std3__45__cpo3endE,@object
	.size		_ZN79_INTERNAL_b332253a_43_flash_fwd_split_hdim256_bf16_causal_sm80_cu_6987f922_28514cuda3std3__45__cpo3endE,(_ZN79_INTERNAL_b332253a_43_flash_fwd_split_hdim256_bf16_causal_sm80_cu_6987f922_28514cuda3std3__419piecewise_constructE - _ZN79_INTERNAL_b332253a_43_flash_fwd_split_hdim256_bf16_causal_sm80_cu_6987f922_28514cuda3std3__45__cpo3endE)
_ZN79_INTERNAL_b332253a_43_flash_fwd_split_hdim256_bf16_causal_sm80_cu_6987f922_28514cuda3std3__45__cpo3endE:
	.zero		1
	.type		_ZN79_INTERNAL_b332253a_43_flash_fwd_split_hdim256_bf16_causal_sm80_cu_6987f922_28514cuda3std3__419piecewise_constructE,@object
	.size		_ZN79_INTERNAL_b332253a_43_flash_fwd_split_hdim256_bf16_causal_sm80_cu_6987f922_28514cuda3std3__419piecewise_constructE,(_ZN79_INTERNAL_b332253a_43_flash_fwd_split_hdim256_bf16_causal_sm80_cu_6987f922_28514cuda3std3__45__cpo4cendE - _ZN79_INTERNAL_b332253a_43_flash_fwd_split_hdim256_bf16_causal_sm80_cu_6987f922_28514cuda3std3__419piecewise_constructE)
_ZN79_INTERNAL_b332253a_43_flash_fwd_split_hdim256_bf16_causal_sm80_cu_6987f922_28514cuda3std3__419piecewise_constructE:
	.zero		1
	.type		_ZN79_INTERNAL_b332253a_43_flash_fwd_split_hdim256_bf16_causal_sm80_cu_6987f922_28514cuda3std3__45__cpo4cendE,@object
	.size		_ZN79_INTERNAL_b332253a_43_flash_fwd_split_hdim256_bf16_causal_sm80_cu_6987f922_28514cuda3std3__45__cpo4cendE,(_ZN79_INTERNAL_b332253a_43_flash_fwd_split_hdim256_bf16_causal_sm80_cu_6987f922_28514cuda3std6ranges3__45__cpo4swapE - _ZN79_INTERNAL_b332253a_43_flash_fwd_split_hdim256_bf16_causal_sm80_cu_6987f922_28514cuda3std3__45__cpo4cendE)
_ZN79_INTERNAL_b332253a_43_flash_fwd_split_hdim256_bf16_causal_sm80_cu_6987f922_28514cuda3std3__45__cpo4cendE:
	.zero		1
	.type		_ZN79_INTERNAL_b332253a_43_flash_fwd_split_hdim256_bf16_causal_sm80_cu_6987f922_28514cuda3std6ranges3__45__cpo4swapE,@object
	.size		_ZN79_INTERNAL_b332253a_43_flash_fwd_split_hdim256_bf16_causal_sm80_cu_6987f922_28514cuda3std6ranges3__45__cpo4swapE,(.L_7 - _ZN79_INTERNAL_b332253a_43_flash_fwd_split_hdim256_bf16_causal_sm80_cu_6987f922_28514cuda3std6ranges3__45__cpo4swapE)
_ZN79_INTERNAL_b332253a_43_flash_fwd_split_hdim256_bf16_causal_sm80_cu_6987f922_28514cuda3std6ranges3__45__cpo4swapE:
	.zero		1
.L_7:


//--------------------- .nv.shared._ZN5flash32flash_fwd_splitkv_combine_kernelI23Flash_fwd_kernel_traitsILi256ELi64ELi64ELi4ELb0ELb0EN7cutlass10bfloat16_tE19Flash_kernel_traitsILi256ELi64ELi64ELi4ES3_EELi4ELi6ELb0EEEvNS_16Flash_fwd_paramsE --------------------------
	.section	.nv.shared._ZN5flash32flash_fwd_splitkv_combine_kernelI23Flash_fwd_kernel_traitsILi256ELi64ELi64ELi4ELb0ELb0EN7cutlass10bfloat16_tE19Flash_kernel_traitsILi256ELi64ELi64ELi4ES3_EELi4ELi6ELb0EEEvNS_16Flash_fwd_paramsE,"aw",@nobits
	.sectionflags	@""
	.align	16
.nv.shared._ZN5flash32flash_fwd_splitkv_combine_kernelI23Flash_fwd_kernel_traitsILi256ELi64ELi64ELi4ELb0ELb0EN7cutlass10bfloat16_tE19Flash_kernel_traitsILi256ELi64ELi64ELi4ES3_EELi4ELi6ELb0EEEvNS_16Flash_fwd_paramsE:
	.zero		2304


//--------------------- .nv.shared._ZN5flash32flash_fwd_splitkv_combine_kernelI23Flash_fwd_kernel_traitsILi256ELi64ELi64ELi4ELb0ELb0EN7cutlass10bfloat16_tE19Flash_kernel_traitsILi256ELi64ELi64ELi4ES3_EELi4ELi5ELb0EEEvNS_16Flash_fwd_paramsE --------------------------
	.section	.nv.shared._ZN5flash32flash_fwd_splitkv_combine_kernelI23Flash_fwd_kernel_traitsILi256ELi64ELi64ELi4ELb0ELb0EN7cutlass10bfloat16_tE19Flash_kernel_traitsILi256ELi64ELi64ELi4ES3_EELi4ELi5ELb0EEEvNS_16Flash_fwd_paramsE,"aw",@nobits
	.sectionflags	@""
	.align	16
.nv.shared._ZN5flash32flash_fwd_splitkv_combine_kernelI23Flash_fwd_kernel_traitsILi256ELi64ELi64ELi4ELb0ELb0EN7cutlass10bfloat16_tE19Flash_kernel_traitsILi256ELi64ELi64ELi4ES3_EELi4ELi5ELb0EEEvNS_16Flash_fwd_paramsE:
	.zero		1664


//--------------------- .nv.shared._ZN5flash32flash_fwd_splitkv_combine_kernelI23Flash_fwd_kernel_traitsILi256ELi64ELi64ELi4ELb0ELb0EN7cutlass10bfloat16_tE19Flash_kernel_traitsILi256ELi64ELi64ELi4ES3_EELi4ELi4ELb0EEEvNS_16Flash_fwd_paramsE --------------------------
	.section	.nv.shared._ZN5flash32flash_fwd_splitkv_combine_kernelI23Flash_fwd_kernel_traitsILi256ELi64ELi64ELi4ELb0ELb0EN7cutlass10bfloat16_tE19Flash_kernel_traitsILi256ELi64ELi64ELi4ES3_EELi4ELi4ELb0EEEvNS_16Flash_fwd_paramsE,"aw",@nobits
	.sectionflags	@""
	.align	16
.nv.shared._ZN5flash32flash_fwd_splitkv_combine_kernelI23Flash_fwd_kernel_traitsILi256ELi64ELi64ELi4ELb0ELb0EN7cutlass10bfloat16_tE19Flash_kernel_traitsILi256ELi64ELi64ELi4ES3_EELi4ELi4ELb0EEEvNS_16Flash_fwd_paramsE:
	.zero		1344


//--------------------- .nv.shared._ZN5flash32flash_fwd_splitkv_combine_kernelI23Flash_fwd_kernel_traitsILi256ELi64ELi64ELi4ELb0ELb0EN7cutlass10bfloat16_tE19Flash_kernel_traitsILi256ELi64ELi64ELi4ES3_EELi4ELi3ELb0EEEvNS_16Flash_fwd_paramsE --------------------------
	.section	.nv.shared._ZN5flash32flash_fwd_splitkv_combine_kernelI23Flash_fwd_kernel_traitsILi256ELi64ELi64ELi4ELb0ELb0EN7cutlass10bfloat16_tE19Flash_kernel_traitsILi256ELi64ELi64ELi4ES3_EELi4ELi3ELb0EEEvNS_16Flash_fwd_paramsE,"aw",@nobits
	.sectionflags	@""
	.align	16
.nv.shared._ZN5flash32flash_fwd_splitkv_combine_kernelI23Flash_fwd_kernel_traitsILi256ELi64ELi64ELi4ELb0ELb0EN7cutlass10bfloat16_tE19Flash_kernel_traitsILi256ELi64ELi64ELi4ES3_EELi4ELi3ELb0EEEvNS_16Flash_fwd_paramsE:
	.zero		1184


//--------------------- .nv.shared._ZN5flash32flash_fwd_splitkv_combine_kernelI23Flash_fwd_kernel_traitsILi256ELi64ELi64ELi4ELb0ELb0EN7cutlass10bfloat16_tE19Flash_kernel_traitsILi256ELi64ELi64ELi4ES3_EELi4ELi2ELb0EEEvNS_16Flash_fwd_paramsE --------------------------
	.section	.nv.shared._ZN5flash32flash_fwd_splitkv_combine_kernelI23Flash_fwd_kernel_traitsILi256ELi64ELi64ELi4ELb0ELb0EN7cutlass10bfloat16_tE19Flash_kernel_traitsILi256ELi64ELi64ELi4ES3_EELi4ELi2ELb0EEEvNS_16Flash_fwd_paramsE,"aw",@nobits
	.sectionflags	@""
	.align	16
.nv.shared._ZN5flash32flash_fwd_splitkv_combine_kernelI23Flash_fwd_kernel_traitsILi256ELi64ELi64ELi4ELb0ELb0EN7cutlass10bfloat16_tE19Flash_kernel_traitsILi256ELi64ELi64ELi4ES3_EELi4ELi2ELb0EEEvNS_16Flash_fwd_paramsE:
	.zero		1104


//--------------------- .nv.shared._ZN5flash32flash_fwd_splitkv_combine_kernelI23Flash_fwd_kernel_traitsILi256ELi64ELi64ELi4ELb0ELb0EN7cutlass10bfloat16_tE19Flash_kernel_traitsILi256ELi64ELi64ELi4ES3_EELi4ELi1ELb0EEEvNS_16Flash_fwd_paramsE --------------------------
	.section	.nv.shared._ZN5flash32flash_fwd_splitkv_combine_kernelI23Flash_fwd_kernel_traitsILi256ELi64ELi64ELi4ELb0ELb0EN7cutlass10bfloat16_tE19Flash_kernel_traitsILi256ELi64ELi64ELi4ES3_EELi4ELi1ELb0EEEvNS_16Flash_fwd_paramsE,"aw",@nobits
	.sectionflags	@""
	.align	16
.nv.shared._ZN5flash32flash_fwd_splitkv_combine_kernelI23Flash_fwd_kernel_traitsILi256ELi64ELi64ELi4ELb0ELb0EN7cutlass10bfloat16_tE19Flash_kernel_traitsILi256ELi64ELi64ELi4ES3_EELi4ELi1ELb0EEEvNS_16Flash_fwd_paramsE:
	.zero		1072


//--------------------- .nv.shared._ZN5flash32flash_fwd_splitkv_combine_kernelI23Flash_fwd_kernel_traitsILi256ELi64ELi64ELi4ELb0ELb0EN7cutlass10bfloat16_tE19Flash_kernel_traitsILi256ELi64ELi64ELi4ES3_EELi4ELi7ELb1EEEvNS_16Flash_fwd_paramsE --------------------------
	.section	.nv.shared._ZN5flash32flash_fwd_splitkv_combine_kernelI23Flash_fwd_kernel_traitsILi256ELi64ELi64ELi4ELb0ELb0EN7cutlass10bfloat16_tE19Flash_kernel_traitsILi256ELi64ELi64ELi4ES3_EELi4ELi7ELb1EEEvNS_16Flash_fwd_paramsE,"aw",@nobits
	.sectionflags	@""
	.align	16
.nv.shared._ZN5flash32flash_fwd_splitkv_combine_kernelI23Flash_fwd_kernel_traitsILi256ELi64ELi64ELi4ELb0ELb0EN7cutlass10bfloat16_tE19Flash_kernel_traitsILi256ELi64ELi64ELi4ES3_EELi4ELi7ELb1EEEvNS_16Flash_fwd_paramsE:
	.zero		3584


//--------------------- .nv.shared._ZN5flash32flash_fwd_splitkv_combine_kernelI23Flash_fwd_kernel_traitsILi256ELi64ELi64ELi4ELb0ELb0EN7cutlass10bfloat16_tE19Flash_kernel_traitsILi256ELi64ELi64ELi4ES3_EELi4ELi6ELb1EEEvNS_16Flash_fwd_paramsE --------------------------
	.section	.nv.shared._ZN5flash32flash_fwd_splitkv_combine_kernelI23Flash_fwd_kernel_traitsILi256ELi64ELi64ELi4ELb0ELb0EN7cutlass10bfloat16_tE19Flash_kernel_traitsILi256ELi64ELi64ELi4ES3_EELi4ELi6ELb1EEEvNS_16Flash_fwd_paramsE,"aw",@nobits
	.sectionflags	@""
	.align	16
.nv.shared._ZN5flash32flash_fwd_splitkv_combine_kernelI23Flash_fwd_kernel_traitsILi256ELi64ELi64ELi4ELb0ELb0EN7cutlass10bfloat16_tE19Flash_kernel_traitsILi256ELi64ELi64ELi4ES3_EELi4ELi6ELb1EEEvNS_16Flash_fwd_paramsE:
	.zero		2304


//--------------------- .nv.shared._ZN5flash32flash_fwd_splitkv_combine_kernelI23Flash_fwd_kernel_traitsILi256ELi64ELi64ELi4ELb0ELb0EN7cutlass10bfloat16_tE19Flash_kernel_traitsILi256ELi64ELi64ELi4ES3_EELi4ELi5ELb1EEEvNS_16Flash_fwd_paramsE --------------------------
	.section	.nv.shared._ZN5flash32flash_fwd_splitkv_combine_kernelI23Flash_fwd_kernel_traitsILi256ELi64ELi64ELi4ELb0ELb0EN7cutlass10bfloat16_tE19Flash_kernel_traitsILi256ELi64ELi64ELi4ES3_EELi4ELi5ELb1EEEvNS_16Flash_fwd_paramsE,"aw",@nobits
	.sectionflags	@""
	.align	16
.nv.shared._ZN5flash32flash_fwd_splitkv_combine_kernelI23Flash_fwd_kernel_traitsILi256ELi64ELi64ELi4ELb0ELb0EN7cutlass10bfloat16_tE19Flash_kernel_traitsILi256ELi64ELi64ELi4ES3_EELi4ELi5ELb1EEEvNS_16Flash_fwd_paramsE:
	.zero		1664


//--------------------- .nv.shared._ZN5flash32flash_fwd_splitkv_combine_kernelI23Flash_fwd_kernel_traitsILi256ELi64ELi64ELi4ELb0ELb0EN7cutlass10bfloat16_tE19Flash_kernel_traitsILi256ELi64ELi64ELi4ES3_EELi4ELi4ELb1EEEvNS_16Flash_fwd_paramsE --------------------------
	.section	.nv.shared._ZN5flash32flash_fwd_splitkv_combine_kernelI23Flash_fwd_kernel_traitsILi256ELi64ELi64ELi4ELb0ELb0EN7cutlass10bfloat16_tE19Flash_kernel_traitsILi256ELi64ELi64ELi4ES3_EELi4ELi4ELb1EEEvNS_16Flash_fwd_paramsE,"aw",@nobits
	.sectionflags	@""
	.align	16
.nv.shared._ZN5flash32flash_fwd_splitkv_combine_kernelI23Flash_fwd_kernel_traitsILi256ELi64ELi64ELi4ELb0ELb0EN7cutlass10bfloat16_tE19Flash_kernel_traitsILi256ELi64ELi64ELi4ES3_EELi4ELi4ELb1EEEvNS_16Flash_fwd_paramsE:
	.zero		1344


//--------------------- .nv.shared._ZN5flash32flash_fwd_splitkv_combine_kernelI23Flash_fwd_kernel_traitsILi256ELi64ELi64ELi4ELb0ELb0EN7cutlass10bfloat16_tE19Flash_kernel_traitsILi256ELi64ELi64ELi4ES3_EELi4ELi3ELb1EEEvNS_16Flash_fwd_paramsE --------------------------
	.section	.nv.shared._ZN5flash32flash_fwd_splitkv_combine_kernelI23Flash_fwd_kernel_traitsILi256ELi64ELi64ELi4ELb0ELb0EN7cutlass10bfloat16_tE19Flash_kernel_traitsILi256ELi64ELi64ELi4ES3_EELi4ELi3ELb1EEEvNS_16Flash_fwd_paramsE,"aw",@nobits
	.sectionflags	@""
	.align	16
.nv.shared._ZN5flash32flash_fwd_splitkv_combine_kernelI23Flash_fwd_kernel_traitsILi256ELi64ELi64ELi4ELb0ELb0EN7cutlass10bfloat16_tE19Flash_kernel_traitsILi256ELi64ELi64ELi4ES3_EELi4ELi3ELb1EEEvNS_16Flash_fwd_paramsE:
	.zero		1184


//--------------------- .nv.shared._ZN5flash32flash_fwd_splitkv_combine_kernelI23Flash_fwd_kernel_traitsILi256ELi64ELi64ELi4ELb0ELb0EN7cutlass10bfloat16_tE19Flash_kernel_traitsILi256ELi64ELi64ELi4ES3_EELi4ELi2ELb1EEEvNS_16Flash_fwd_paramsE --------------------------
	.section	.nv.shared._ZN5flash32flash_fwd_splitkv_combine_kernelI23Flash_fwd_kernel_traitsILi256ELi64ELi64ELi4ELb0ELb0EN7cutlass10bfloat16_tE19Flash_kernel_traitsILi256ELi64ELi64ELi4ES3_EELi4ELi2ELb1EEEvNS_16Flash_fwd_paramsE,"aw",@nobits
	.sectionflags	@""
	.align	16
.nv.shared._ZN5flash32flash_fwd_splitkv_combine_kernelI23Flash_fwd_kernel_traitsILi256ELi64ELi64ELi4ELb0ELb0EN7cutlass10bfloat16_tE19Flash_kernel_traitsILi256ELi64ELi64ELi4ES3_EELi4ELi2ELb1EEEvNS_16Flash_fwd_paramsE:
	.zero		1104


//--------------------- .nv.shared._ZN5flash32flash_fwd_splitkv_combine_kernelI23Flash_fwd_kernel_traitsILi256ELi64ELi64ELi4ELb0ELb0EN7cutlass10bfloat16_tE19Flash_kernel_traitsILi256ELi64ELi64ELi4ES3_EELi4ELi1ELb1EEEvNS_16Flash_fwd_paramsE --------------------------
	.section	.nv.shared._ZN5flash32flash_fwd_splitkv_combine_kernelI23Flash_fwd_kernel_traitsILi256ELi64ELi64ELi4ELb0ELb0EN7cutlass10bfloat16_tE19Flash_kernel_traitsILi256ELi64ELi64ELi4ES3_EELi4ELi1ELb1EEEvNS_16Flash_fwd_paramsE,"aw",@nobits
	.sectionflags	@""
	.align	16
.nv.shared._ZN5flash32flash_fwd_splitkv_combine_kernelI23Flash_fwd_kernel_traitsILi256ELi64ELi64ELi4ELb0ELb0EN7cutlass10bfloat16_tE19Flash_kernel_traitsILi256ELi64ELi64ELi4ES3_EELi4ELi1ELb1EEEvNS_16Flash_fwd_paramsE:
	.zero		1072


//--------------------- .nv.shared._ZN5flash24flash_fwd_splitkv_kernelI23Flash_fwd_kernel_traitsILi256ELi64ELi64ELi4ELb0ELb0EN7cutlass10bfloat16_tE19Flash_kernel_traitsILi256ELi64ELi64ELi4ES3_EELb1ELb0ELb0ELb0ELb0ELb0ELb0ELb0EEEvNS_16Flash_fwd_paramsE --------------------------
	.section	.nv.shared._ZN5flash24flash_fwd_splitkv_kernelI23Flash_fwd_kernel_traitsILi256ELi64ELi64ELi4ELb0ELb0EN7cutlass10bfloat16_tE19Flash_kernel_traitsILi256ELi64ELi64ELi4ES3_EELb1ELb0ELb0ELb0ELb0ELb0ELb0ELb0EEEvNS_16Flash_fwd_paramsE,"aw",@nobits
	.sectionflags	@""
	.align	16
	.zero		1024


//--------------------- .nv.shared._ZN5flash24flash_fwd_splitkv_kernelI23Flash_fwd_kernel_traitsILi256ELi64ELi64ELi4ELb0ELb0EN7cutlass10bfloat16_tE19Flash_kernel_traitsILi256ELi64ELi64ELi4ES3_EELb1ELb0ELb0ELb0ELb0ELb1ELb0ELb0EEEvNS_16Flash_fwd_paramsE --------------------------
	.section	.nv.shared._ZN5flash24flash_fwd_splitkv_kernelI23Flash_fwd_kernel_traitsILi256ELi64ELi64ELi4ELb0ELb0EN7cutlass10bfloat16_tE19Flash_kernel_traitsILi256ELi64ELi64ELi4ES3_EELb1ELb0ELb0ELb0ELb0ELb1ELb0ELb0EEEvNS_16Flash_fwd_paramsE,"aw",@nobits
	.sectionflags	@""
	.align	16
	.zero		1024


//--------------------- .nv.shared._ZN5flash24flash_fwd_splitkv_kernelI23Flash_fwd_kernel_traitsILi256ELi64ELi64ELi4ELb0ELb0EN7cutlass10bfloat16_tE19Flash_kernel_traitsILi256ELi64ELi64ELi4ES3_EELb1ELb0ELb0ELb0ELb0ELb0ELb0ELb1EEEvNS_16Flash_fwd_paramsE --------------------------
	.section	.nv.shared._ZN5flash24flash_fwd_splitkv_kernelI23Flash_fwd_kernel_traitsILi256ELi64ELi64ELi4ELb0ELb0EN7cutlass10bfloat16_tE19Flash_kernel_traitsILi256ELi64ELi64ELi4ES3_EELb1ELb0ELb0ELb0ELb0ELb0ELb0ELb1EEEvNS_16Flash_fwd_paramsE,"aw",@nobits
	.sectionflags	@""
	.align	16
	.zero		1024


//--------------------- .nv.shared._ZN5flash24flash_fwd_splitkv_kernelI23Flash_fwd_kernel_traitsILi256ELi64ELi64ELi4ELb0ELb0EN7cutlass10bfloat16_tE19Flash_kernel_traitsILi256ELi64ELi64ELi4ES3_EELb1ELb0ELb0ELb0ELb0ELb1ELb0ELb1EEEvNS_16Flash_fwd_paramsE --------------------------
	.section	.nv.shared._ZN5flash24flash_fwd_splitkv_kernelI23Flash_fwd_kernel_traitsILi256ELi64ELi64ELi4ELb0ELb0EN7cutlass10bfloat16_tE19Flash_kernel_traitsILi256ELi64ELi64ELi4ES3_EELb1ELb0ELb0ELb0ELb0ELb1ELb0ELb1EEEvNS_16Flash_fwd_paramsE,"aw",@nobits
	.sectionflags	@""
	.align	16
	.zero		1024


//--------------------- .nv.shared._ZN5flash24flash_fwd_splitkv_kernelI23Flash_fwd_kernel_traitsILi256ELi64ELi64ELi4ELb0ELb0EN7cutlass10bfloat16_tE19Flash_kernel_traitsILi256ELi64ELi64ELi4ES3_EELb1ELb0ELb0ELb0ELb0ELb0ELb1ELb0EEEvNS_16Flash_fwd_paramsE --------------------------
	.section	.nv.shared._ZN5flash24flash_fwd_splitkv_kernelI23Flash_fwd_kernel_traitsILi256ELi64ELi64ELi4ELb0ELb0EN7cutlass10bfloat16_tE19Flash_kernel_traitsILi256ELi64ELi64ELi4ES3_EELb1ELb0ELb0ELb0ELb0ELb0ELb1ELb0EEEvNS_16Flash_fwd_paramsE,"aw",@nobits
	.sectionflags	@""
	.align	16
	.zero		1024


//--------------------- .nv.shared._ZN5flash24flash_fwd_splitkv_kernelI23Flash_fwd_kernel_traitsILi256ELi64ELi64ELi4ELb0ELb0EN7cutlass10bfloat16_tE19Flash_kernel_traitsILi256ELi64ELi64ELi4ES3_EELb1ELb0ELb0ELb0ELb0ELb1ELb1ELb0EEEvNS_16Flash_fwd_paramsE --------------------------
	.section	.nv.shared._ZN5flash24flash_fwd_splitkv_kernelI23Flash_fwd_kernel_traitsILi256ELi64ELi64ELi4ELb0ELb0EN7cutlass10bfloat16_tE19Flash_kernel_traitsILi256ELi64ELi64ELi4ES3_EELb1ELb0ELb0ELb0ELb0ELb1ELb1ELb0EEEvNS_16Flash_fwd_paramsE,"aw",@nobits
	.sectionflags	@""
	.align	16
	.zero		1024


//--------------------- .nv.shared._ZN5flash24flash_fwd_splitkv_kernelI23Flash_fwd_kernel_traitsILi256ELi64ELi64ELi4ELb0ELb0EN7cutlass10bfloat16_tE19Flash_kernel_traitsILi256ELi64ELi64ELi4ES3_EELb1ELb0ELb0ELb0ELb0ELb0ELb1ELb1EEEvNS_16Flash_fwd_paramsE --------------------------
	.section	.nv.shared._ZN5flash24flash_fwd_splitkv_kernelI23Flash_fwd_kernel_traitsILi256ELi64ELi64ELi4ELb0ELb0EN7cutlass10bfloat16_tE19Flash_kernel_traitsILi256ELi64ELi64ELi4ES3_EELb1ELb0ELb0ELb0ELb0ELb0ELb1ELb1EEEvNS_16Flash_fwd_paramsE,"aw",@nobits
	.sectionflags	@""
	.align	16
	.zero		1024


//--------------------- .nv.shared._ZN5flash24flash_fwd_splitkv_kernelI23Flash_fwd_kernel_traitsILi256ELi64ELi64ELi4ELb0ELb0EN7cutlass10bfloat16_tE19Flash_kernel_traitsILi256ELi64ELi64ELi4ES3_EELb1ELb0ELb0ELb0ELb0ELb1ELb1ELb1EEEvNS_16Flash_fwd_paramsE --------------------------
	.section	.nv.shared._ZN5flash24flash_fwd_splitkv_kernelI23Flash_fwd_kernel_traitsILi256ELi64ELi64ELi4ELb0ELb0EN7cutlass10bfloat16_tE19Flash_kernel_traitsILi256ELi64ELi64ELi4ES3_EELb1ELb0ELb0ELb0ELb0ELb1ELb1ELb1EEEvNS_16Flash_fwd_paramsE,"aw",@nobits
	.sectionflags	@""
	.align	16
	.zero		1024


//--------------------- .nv.shared._ZN5flash24flash_fwd_splitkv_kernelI23Flash_fwd_kernel_traitsILi256ELi64ELi64ELi4ELb0ELb0EN7cutlass10bfloat16_tE19Flash_kernel_traitsILi256ELi64ELi64ELi4ES3_EELb1ELb0ELb0ELb0ELb1ELb0ELb0ELb0EEEvNS_16Flash_fwd_paramsE --------------------------
	.section	.nv.shared._ZN5flash24flash_fwd_splitkv_kernelI23Flash_fwd_kernel_traitsILi256ELi64ELi64ELi4ELb0ELb0EN7cutlass10bfloat16_tE19Flash_kernel_traitsILi256ELi64ELi64ELi4ES3_EELb1ELb0ELb0ELb0ELb1ELb0ELb0ELb0EEEvNS_16Flash_fwd_paramsE,"aw",@nobits
	.sectionflags	@""
	.align	16
	.zero		1024


//--------------------- .nv.shared._ZN5flash24flash_fwd_splitkv_kernelI23Flash_fwd_kernel_traitsILi256ELi64ELi64ELi4ELb0ELb0EN7cutlass10bfloat16_tE19Flash_kernel_traitsILi256ELi64ELi64ELi4ES3_EELb1ELb0ELb0ELb0ELb1ELb1ELb0ELb0EEEvNS_16Flash_fwd_paramsE --------------------------
	.section	.nv.shared._ZN5flash24flash_fwd_splitkv_kernelI23Flash_fwd_kernel_traitsILi256ELi64ELi64ELi4ELb0ELb0EN7cutlass10bfloat16_tE19Flash_kernel_traitsILi256ELi64ELi64ELi4ES3_EELb1ELb0ELb0ELb0ELb1ELb1ELb0ELb0EEEvNS_16Flash_fwd_paramsE,"aw",@nobits
	.sectionflags	@""
	.align	16
	.zero		1024


//--------------------- .nv.shared._ZN5flash24flash_fwd_splitkv_kernelI23Flash_fwd_kernel_traitsILi256ELi64ELi64ELi4ELb0ELb0EN7cutlass10bfloat16_tE19Flash_kernel_traitsILi256ELi64ELi64ELi4ES3_EELb1ELb0ELb1ELb0ELb0ELb0ELb0ELb0EEEvNS_16Flash_fwd_paramsE --------------------------
	.section	.nv.shared._ZN5flash24flash_fwd_splitkv_kernelI23Flash_fwd_kernel_traitsILi256ELi64ELi64ELi4ELb0ELb0EN7cutlass10bfloat16_tE19Flash_kernel_traitsILi256ELi64ELi64ELi4ES3_EELb1ELb0ELb1ELb0ELb0ELb0ELb0ELb0EEEvNS_16Flash_fwd_paramsE,"aw",@nobits
	.sectionflags	@""
	.align	16
	.zero		1024


//--------------------- .nv.shared._ZN5flash24flash_fwd_splitkv_kernelI23Flash_fwd_kernel_traitsILi256ELi64ELi64ELi4ELb0ELb0EN7cutlass10bfloat16_tE19Flash_kernel_traitsILi256ELi64ELi64ELi4ES3_EELb1ELb0ELb1ELb0ELb0ELb1ELb0ELb0EEEvNS_16Flash_fwd_paramsE --------------------------
	.section	.nv.shared._ZN5flash24flash_fwd_splitkv_kernelI23Flash_fwd_kernel_traitsILi256ELi64ELi64ELi4ELb0ELb0EN7cutlass10bfloat16_tE19Flash_kernel_traitsILi256ELi64ELi64ELi4ES3_EELb1ELb0ELb1ELb0ELb0ELb1ELb0ELb0EEEvNS_16Flash_fwd_paramsE,"aw",@nobits
	.sectionflags	@""
	.align	16
	.zero		1024


//--------------------- .nv.shared._ZN5flash24flash_fwd_splitkv_kernelI23Flash_fwd_kernel_traitsILi256ELi64ELi64ELi4ELb0ELb0EN7cutlass10bfloat16_tE19Flash_kernel_traitsILi256ELi64ELi64ELi4ES3_EELb1ELb0ELb0ELb0ELb1ELb0ELb0ELb1EEEvNS_16Flash_fwd_paramsE --------------------------
	.section	.nv.shared._ZN5flash24flash_fwd_splitkv_kernelI23Flash_fwd_kernel_traitsILi256ELi64ELi64ELi4ELb0ELb0EN7cutlass10bfloat16_tE19Flash_kernel_traitsILi256ELi64ELi64ELi4ES3_EELb1ELb0ELb0ELb0ELb1ELb0ELb0ELb1EEEvNS_16Flash_fwd_paramsE,"aw",@nobits
	.sectionflags	@""
	.align	16
	.zero		1024


//--------------------- .nv.shared._ZN5flash24flash_fwd_splitkv_kernelI23Flash_fwd_kernel_traitsILi256ELi64ELi64ELi4ELb0ELb0EN7cutlass10bfloat16_tE19Flash_kernel_traitsILi256ELi64ELi64ELi4ES3_EELb1ELb0ELb0ELb0ELb1ELb1ELb0ELb1EEEvNS_16Flash_fwd_paramsE --------------------------
	.section	.nv.shared._ZN5flash24flash_fwd_splitkv_kernelI23Flash_fwd_kernel_traitsILi256ELi64ELi64ELi4ELb0ELb0EN7cutlass10bfloat16_tE19Flash_kernel_traitsILi256ELi64ELi64ELi4ES3_EELb1ELb0ELb0ELb0ELb1ELb1ELb0ELb1EEEvNS_16Flash_fwd_paramsE,"aw",@nobits
	.sectionflags	@""
	.align	16
	.zero		1024


//--------------------- .nv.shared._ZN5flash24flash_fwd_splitkv_kernelI23Flash_fwd_kernel_traitsILi256ELi64ELi64ELi4ELb0ELb0EN7cutlass10bfloat16_tE19Flash_kernel_traitsILi256ELi64ELi64ELi4ES3_EELb1ELb0ELb1ELb0ELb0ELb0ELb0ELb1EEEvNS_16Flash_fwd_paramsE --------------------------
	.section	.nv.shared._ZN5flash24flash_fwd_splitkv_kernelI23Flash_fwd_kernel_traitsILi256ELi64ELi64ELi4ELb0ELb0EN7cutlass10bfloat16_tE19Flash_kernel_traitsILi256ELi64ELi64ELi4ES3_EELb1ELb0ELb1ELb0ELb0ELb0ELb0ELb1EEEvNS_16Flash_fwd_paramsE,"aw",@nobits
	.sectionflags	@""
	.align	16
	.zero		1024


//--------------------- .nv.shared._ZN5flash24flash_fwd_splitkv_kernelI23Flash_fwd_kernel_traitsILi256ELi64ELi64ELi4ELb0ELb0EN7cutlass10bfloat16_tE19Flash_kernel_traitsILi256ELi64ELi64ELi4ES3_EELb1ELb0ELb1ELb0ELb0ELb1ELb0ELb1EEEvNS_16Flash_fwd_paramsE --------------------------
	.section	.nv.shared._ZN5flash24flash_fwd_splitkv_kernelI23Flash_fwd_kernel_traitsILi256ELi64ELi64ELi4ELb0ELb0EN7cutlass10bfloat16_tE19Flash_kernel_traitsILi256ELi64ELi64ELi4ES3_EELb1ELb0ELb1ELb0ELb0ELb1ELb0ELb1EEEvNS_16Flash_fwd_paramsE,"aw",@nobits
	.sectionflags	@""
	.align	16
	.zero		1024


//--------------------- .nv.shared._ZN5flash24flash_fwd_splitkv_kernelI23Flash_fwd_kernel_traitsILi256ELi64ELi64ELi4ELb0ELb0EN7cutlass10bfloat16_tE19Flash_kernel_traitsILi256ELi64ELi64ELi4ES3_EELb1ELb0ELb0ELb0ELb1ELb0ELb1ELb0EEEvNS_16Flash_fwd_paramsE --------------------------
	.section	.nv.shared._ZN5flash24flash_fwd_splitkv_kernelI23Flash_fwd_kernel_traitsILi256ELi64ELi64ELi4ELb0ELb0EN7cutlass10bfloat16_tE19Flash_kernel_traitsILi256ELi64ELi64ELi4ES3_EELb1ELb0ELb0ELb0ELb1ELb0ELb1ELb0EEEvNS_16Flash_fwd_paramsE,"aw",@nobits
	.sectionflags	@""
	.align	16
	.zero		1024


//--------------------- .nv.shared._ZN5flash24flash_fwd_splitkv_kernelI23Flash_fwd_kernel_traitsILi256ELi64ELi64ELi4ELb0ELb0EN7cutlass10bfloat16_tE19Flash_kernel_traitsILi256ELi64ELi64ELi4ES3_EELb1ELb0ELb0ELb0ELb1ELb1ELb1ELb0EEEvNS_16Flash_fwd_paramsE --------------------------
	.section	.nv.shared._ZN5flash24flash_fwd_splitkv_kernelI23Flash_fwd_kernel_traitsILi256ELi64ELi64ELi4ELb0ELb0EN7cutlass10bfloat16_tE19Flash_kernel_traitsILi256ELi64ELi64ELi4ES3_EELb1ELb0ELb0ELb0ELb1ELb1ELb1ELb0EEEvNS_16Flash_fwd_paramsE,"aw",@nobits
	.sectionflags	@""
	.align	16
	.zero		1024


//--------------------- .nv.shared._ZN5flash24flash_fwd_splitkv_kernelI23Flash_fwd_kernel_traitsILi256ELi64ELi64ELi4ELb0ELb0EN7cutlass10bfloat16_tE19Flash_kernel_traitsILi256ELi64ELi64ELi4ES3_EELb1ELb0ELb1ELb0ELb0ELb0ELb1ELb0EEEvNS_16Flash_fwd_paramsE --------------------------
	.section	.nv.shared._ZN5flash24flash_fwd_splitkv_kernelI23Flash_fwd_kernel_traitsILi256ELi64ELi64ELi4ELb0ELb0EN7cutlass10bfloat16_tE19Flash_kernel_traitsILi256ELi64ELi64ELi4ES3_EELb1ELb0ELb1ELb0ELb0ELb0ELb1ELb0EEEvNS_16Flash_fwd_paramsE,"aw",@nobits
	.sectionflags	@""
	.align	16
	.zero		1024


//--------------------- .nv.shared._ZN5flash24flash_fwd_splitkv_kernelI23Flash_fwd_kernel_traitsILi256ELi64ELi64ELi4ELb0ELb0EN7cutlass10bfloat16_tE19Flash_kernel_traitsILi256ELi64ELi64ELi4ES3_EELb1ELb0ELb1ELb0ELb0ELb1ELb1ELb0EEEvNS_16Flash_fwd_paramsE --------------------------
	.section	.nv.shared._ZN5flash24flash_fwd_splitkv_kernelI23Flash_fwd_kernel_traitsILi256ELi64ELi64ELi4ELb0ELb0EN7cutlass10bfloat16_tE19Flash_kernel_traitsILi256ELi64ELi64ELi4ES3_EELb1ELb0ELb1ELb0ELb0ELb1ELb1ELb0EEEvNS_16Flash_fwd_paramsE,"aw",@nobits
	.sectionflags	@""
	.align	16
	.zero		1024


//--------------------- .nv.shared._ZN5flash24flash_fwd_splitkv_kernelI23Flash_fwd_kernel_traitsILi256ELi64ELi64ELi4ELb0ELb0EN7cutlass10bfloat16_tE19Flash_kernel_traitsILi256ELi64ELi64ELi4ES3_EELb1ELb0ELb0ELb0ELb1ELb0ELb1ELb1EEEvNS_16Flash_fwd_paramsE --------------------------
	.section	.nv.shared._ZN5flash24flash_fwd_splitkv_kernelI23Flash_fwd_kernel_traitsILi256ELi64ELi64ELi4ELb0ELb0EN7cutlass10bfloat16_tE19Flash_kernel_traitsILi256ELi64ELi64ELi4ES3_EELb1ELb0ELb0ELb0ELb1ELb0ELb1ELb1EEEvNS_16Flash_fwd_paramsE,"aw",@nobits
	.sectionflags	@""
	.align	16
	.zero		1024


//--------------------- .nv.shared._ZN5flash24flash_fwd_splitkv_kernelI23Flash_fwd_kernel_traitsILi256ELi64ELi64ELi4ELb0ELb0EN7cutlass10bfloat16_tE19Flash_kernel_traitsILi256ELi64ELi64ELi4ES3_EELb1ELb0ELb0ELb0ELb1ELb1ELb1ELb1EEEvNS_16Flash_fwd_paramsE --------------------------
	.section	.nv.shared._ZN5flash24flash_fwd_splitkv_kernelI23Flash_fwd_kernel_traitsILi256ELi64ELi64ELi4ELb0ELb0EN7cutlass10bfloat16_tE19Flash_kernel_traitsILi256ELi64ELi64ELi4ES3_EELb1ELb0ELb0ELb0ELb1ELb1ELb1ELb1EEEvNS_16Flash_fwd_paramsE,"aw",@nobits
	.sectionflags	@""
	.align	16
	.zero		1024


//--------------------- .nv.shared._ZN5flash24flash_fwd_splitkv_kernelI23Flash_fwd_kernel_traitsILi256ELi64ELi64ELi4ELb0ELb0EN7cutlass10bfloat16_tE19Flash_kernel_traitsILi256ELi64ELi64ELi4ES3_EELb1ELb0ELb1ELb0ELb0ELb0ELb1ELb1EEEvNS_16Flash_fwd_paramsE --------------------------
	.section	.nv.shared._ZN5flash24flash_fwd_splitkv_kernelI23Flash_fwd_kernel_traitsILi256ELi64ELi64ELi4ELb0ELb0EN7cutlass10bfloat16_tE19Flash_kernel_traitsILi256ELi64ELi64ELi4ES3_EELb1ELb0ELb1ELb0ELb0ELb0ELb1ELb1EEEvNS_16Flash_fwd_paramsE,"aw",@nobits
	.sectionflags	@""
	.align	16
	.zero		1024


//--------------------- .nv.shared._ZN5flash24flash_fwd_splitkv_kernelI23Flash_fwd_kernel_traitsILi256ELi64ELi64ELi4ELb0ELb0EN7cutlass10bfloat16_tE19Flash_kernel_traitsILi256ELi64ELi64ELi4ES3_EELb1ELb0ELb1ELb0ELb0ELb1ELb1ELb1EEEvNS_16Flash_fwd_paramsE --------------------------
	.section	.nv.shared._ZN5flash24flash_fwd_splitkv_kernelI23Flash_fwd_kernel_traitsILi256ELi64ELi64ELi4ELb0ELb0EN7cutlass10bfloat16_tE19Flash_kernel_traitsILi256ELi64ELi64ELi4ES3_EELb1ELb0ELb1ELb0ELb0ELb1ELb1ELb1EEEvNS_16Flash_fwd_paramsE,"aw",@nobits
	.sectionflags	@""
	.align	16
	.zero		1024


//--------------------- .nv.constant0._ZN5flash32flash_fwd_splitkv_combine_kernelI23Flash_fwd_kernel_traitsILi256ELi64ELi64ELi4ELb0ELb0EN7cutlass10bfloat16_tE19Flash_kernel_traitsILi256ELi64ELi64ELi4ES3_EELi4ELi7ELb0EEEvNS_16Flash_fwd_paramsE --------------------------
	.section	.nv.constant0._ZN5flash32flash_fwd_splitkv_combine_kernelI23Flash_fwd_kernel_traitsILi256ELi64ELi64ELi4ELb0ELb0EN7cutlass10bfloat16_tE19Flash_kernel_traitsILi256ELi64ELi64ELi4ES3_EELi4ELi7ELb0EEEvNS_16Flash_fwd_paramsE,"a",@progbits
	.sectionflags	@""
	.align	4
.nv.constant0._ZN5flash32flash_fwd_splitkv_combine_kernelI23Flash_fwd_kernel_traitsILi256ELi64ELi64ELi4ELb0ELb0EN7cutlass10bfloat16_tE19Flash_kernel_traitsILi256ELi64ELi64ELi4ES3_EELi4ELi7ELb0EEEvNS_16Flash_fwd_paramsE:
	.zero		992


//--------------------- .nv.constant0._ZN5flash32flash_fwd_splitkv_combine_kernelI23Flash_fwd_kernel_traitsILi256ELi64ELi64ELi4ELb0ELb0EN7cutlass10bfloat16_tE19Flash_kernel_traitsILi256ELi64ELi64ELi4ES3_EELi4ELi6ELb0EEEvNS_16Flash_fwd_paramsE --------------------------
	.section	.nv.constant0._ZN5flash32flash_fwd_splitkv_combine_kernelI23Flash_fwd_kernel_traitsILi256ELi64ELi64ELi4ELb0ELb0EN7cutlass10bfloat16_tE19Flash_kernel_traitsILi256ELi64ELi64ELi4ES3_EELi4ELi6ELb0EEEvNS_16Flash_fwd_paramsE,"a",@progbits
	.sectionflags	@""
	.align	4
.nv.constant0._ZN5flash32flash_fwd_splitkv_combine_kernelI23Flash_fwd_kernel_traitsILi256ELi64ELi64ELi4ELb0ELb0EN7cutlass10bfloat16_tE19Flash_kernel_traitsILi256ELi64ELi64ELi4ES3_EELi4ELi6ELb0EEEvNS_16Flash_fwd_paramsE:
	.zero		992


//--------------------- .nv.constant0._ZN5flash32flash_fwd_splitkv_combine_kernelI23Flash_fwd_kernel_traitsILi256ELi64ELi64ELi4ELb0ELb0EN7cutlass10bfloat16_tE19Flash_kernel_traitsILi256ELi64ELi64ELi4ES3_EELi4ELi5ELb0EEEvNS_16Flash_fwd_paramsE --------------------------
	.section	.nv.constant0._ZN5flash32flash_fwd_splitkv_combine_kernelI23Flash_fwd_kernel_traitsILi256ELi64ELi64ELi4ELb0ELb0EN7cutlass10bfloat16_tE19Flash_kernel_traitsILi256ELi64ELi64ELi4ES3_EELi4ELi5ELb0EEEvNS_16Flash_fwd_paramsE,"a",@progbits
	.sectionflags	@""
	.align	4
.nv.constant0._ZN5flash32flash_fwd_splitkv_combine_kernelI23Flash_fwd_kernel_traitsILi256ELi64ELi64ELi4ELb0ELb0EN7cutlass10bfloat16_tE19Flash_kernel_traitsILi256ELi64ELi64ELi4ES3_EELi4ELi5ELb0EEEvNS_16Flash_fwd_paramsE:
	.zero		992


//--------------------- .nv.constant0._ZN5flash32flash_fwd_splitkv_combine_kernelI23Flash_fwd_kernel_traitsILi256ELi64ELi64ELi4ELb0ELb0EN7cutlass10bfloat16_tE19Flash_kernel_traitsILi256ELi64ELi64ELi4ES3_EELi4ELi4ELb0EEEvNS_16Flash_fwd_paramsE --------------------------
	.section	.nv.constant0._ZN5flash32flash_fwd_splitkv_combine_kernelI23Flash_fwd_kernel_traitsILi256ELi64ELi64ELi4ELb0ELb0EN7cutlass10bfloat16_tE19Flash_kernel_traitsILi256ELi64ELi64ELi4ES3_EELi4ELi4ELb0EEEvNS_16Flash_fwd_paramsE,"a",@progbits
	.sectionflags	@""
	.align	4
.nv.constant0._ZN5flash32flash_fwd_splitkv_combine_kernelI23Flash_fwd_kernel_traitsILi256ELi64ELi64ELi4ELb0ELb0EN7cutlass10bfloat16_tE19Flash_kernel_traitsILi256ELi64ELi64ELi4ES3_EELi4ELi4ELb0EEEvNS_16Flash_fwd_paramsE:
	.zero		992


//--------------------- .nv.constant0._ZN5flash32flash_fwd_splitkv_combine_kernelI23Flash_fwd_kernel_traitsILi256ELi64ELi64ELi4ELb0ELb0EN7cutlass10bfloat16_tE19Flash_kernel_traitsILi256ELi64ELi64ELi4ES3_EELi4ELi3ELb0EEEvNS_16Flash_fwd_paramsE --------------------------
	.section	.nv.constant0._ZN5flash32flash_fwd_splitkv_combine_kernelI23Flash_fwd_kernel_traitsILi256ELi64ELi64ELi4ELb0ELb0EN7cutlass10bfloat16_tE19Flash_kernel_traitsILi256ELi64ELi64ELi4ES3_EELi4ELi3ELb0EEEvNS_16Flash_fwd_paramsE,"a",@progbits
	.sectionflags	@""
	.align	4
.nv.constant0._ZN5flash32flash_fwd_splitkv_combine_kernelI23Flash_fwd_kernel_traitsILi256ELi64ELi64ELi4ELb0ELb0EN7cutlass10bfloat16_tE19Flash_kernel_traitsILi256ELi64ELi64ELi4ES3_EELi4ELi3ELb0EEEvNS_16Flash_fwd_paramsE:
	.zero		992


//--------------------- .nv.constant0._ZN5flash32flash_fwd_splitkv_combine_kernelI23Flash_fwd_kernel_traitsILi256ELi64ELi64ELi4ELb0ELb0EN7cutlass10bfloat16_tE19Flash_kernel_traitsILi256ELi64ELi64ELi4ES3_EELi4ELi2ELb0EEEvNS_16Flash_fwd_paramsE --------------------------
	.section	.nv.constant0._ZN5flash32flash_fwd_splitkv_combine_kernelI23Flash_fwd_kernel_traitsILi256ELi64ELi64ELi4ELb0ELb0EN7cutlass10bfloat16_tE19Flash_kernel_traitsILi256ELi64ELi64ELi4ES3_EELi4ELi2ELb0EEEvNS_16Flash_fwd_paramsE,"a",@progbits
	.sectionflags	@""
	.align	4
.nv.constant0._ZN5flash32flash_fwd_splitkv_combine_kernelI23Flash_fwd_kernel_traitsILi256ELi64ELi64ELi4ELb0ELb0EN7cutlass10bfloat16_tE19Flash_kernel_traitsILi256ELi64ELi64ELi4ES3_EELi4ELi2ELb0EEEvNS_16Flash_fwd_paramsE:
	.zero		992


//--------------------- .nv.constant0._ZN5flash32flash_fwd_splitkv_combine_kernelI23Flash_fwd_kernel_traitsILi256ELi64ELi64ELi4ELb0ELb0EN7cutlass10bfloat16_tE19Flash_kernel_traitsILi256ELi64ELi64ELi4ES3_EELi4ELi1ELb0EEEvNS_16Flash_fwd_paramsE --------------------------
	.section	.nv.constant0._ZN5flash32flash_fwd_splitkv_combine_kernelI23Flash_fwd_kernel_traitsILi256ELi64ELi64ELi4ELb0ELb0EN7cutlass10bfloat16_tE19Flash_kernel_traitsILi256ELi64ELi64ELi4ES3_EELi4ELi1ELb0EEEvNS_16Flash_fwd_paramsE,"a",@progbits
	.sectionflags	@""
	.align	4
.nv.constant0._ZN5flash32flash_fwd_splitkv_combine_kernelI23Flash_fwd_kernel_traitsILi256ELi64ELi64ELi4ELb0ELb0EN7cutlass10bfloat16_tE19Flash_kernel_traitsILi256ELi64ELi64ELi4ES3_EELi4ELi1ELb0EEEvNS_16Flash_fwd_paramsE:
	.zero		992


//--------------------- .nv.constant0._ZN5flash32flash_fwd_splitkv_combine_kernelI23Flash_fwd_kernel_traitsILi256ELi64ELi64ELi4ELb0ELb0EN7cutlass10bfloat16_tE19Flash_kernel_traitsILi256ELi64ELi64ELi4ES3_EELi4ELi7ELb1EEEvNS_16Flash_fwd_paramsE --------------------------
	.section	.nv.constant0._ZN5flash32flash_fwd_splitkv_combine_kernelI23Flash_fwd_kernel_traitsILi256ELi64ELi64ELi4ELb0ELb0EN7cutlass10bfloat16_tE19Flash_kernel_traitsILi256ELi64ELi64ELi4ES3_EELi4ELi7ELb1EEEvNS_16Flash_fwd_paramsE,"a",@progbits
	.sectionflags	@""
	.align	4
.nv.constant0._ZN5flash32flash_fwd_splitkv_combine_kernelI23Flash_fwd_kernel_traitsILi256ELi64ELi64ELi4ELb0ELb0EN7cutlass10bfloat16_tE19Flash_kernel_traitsILi256ELi64ELi64ELi4ES3_EELi4ELi7ELb1EEEvNS_16Flash_fwd_paramsE:
	.zero		992


//--------------------- .nv.constant0._ZN5flash32flash_fwd_splitkv_combine_kernelI23Flash_fwd_kernel_traitsILi256ELi64ELi64ELi4ELb0ELb0EN7cutlass10bfloat16_tE19Flash_kernel_traitsILi256ELi64ELi64ELi4ES3_EELi4ELi6ELb1EEEvNS_16Flash_fwd_paramsE --------------------------
	.section	.nv.constant0._ZN5flash32flash_fwd_splitkv_combine_kernelI23Flash_fwd_kernel_traitsILi256ELi64ELi64ELi4ELb0ELb0EN7cutlass10bfloat16_tE19Flash_kernel_traitsILi256ELi64ELi64ELi4ES3_EELi4ELi6ELb1EEEvNS_16Flash_fwd_paramsE,"a",@progbits
	.sectionflags	@""
	.align	4
.nv.constant0._ZN5flash32flash_fwd_splitkv_combine_kernelI23Flash_fwd_kernel_traitsILi256ELi64ELi64ELi4ELb0ELb0EN7cutlass10bfloat16_tE19Flash_kernel_traitsILi256ELi64ELi64ELi4ES3_EELi4ELi6ELb1EEEvNS_16Flash_fwd_paramsE:
	.zero		992


//--------------------- .nv.constant0._ZN5flash32flash_fwd_splitkv_combine_kernelI23Flash_fwd_kernel_traitsILi256ELi64ELi64ELi4ELb0ELb0EN7cutlass10bfloat16_tE19Flash_kernel_traitsILi256ELi64ELi64ELi4ES3_EELi4ELi5ELb1EEEvNS_16Flash_fwd_paramsE --------------------------
	.section	.nv.constant0._ZN5flash32flash_fwd_splitkv_combine_kernelI23Flash_fwd_kernel_traitsILi256ELi64ELi64ELi4ELb0ELb0EN7cutlass10bfloat16_tE19Flash_kernel_traitsILi256ELi64ELi64ELi4ES3_EELi4ELi5ELb1EEEvNS_16Flash_fwd_paramsE,"a",@progbits
	.sectionflags	@""
	.align	4
.nv.constant0._ZN5flash32flash_fwd_splitkv_combine_kernelI23Flash_fwd_kernel_traitsILi256ELi64ELi64ELi4ELb0ELb0EN7cutlass10bfloat16_tE19Flash_kernel_traitsILi256ELi64ELi64ELi4ES3_EELi4ELi5ELb1EEEvNS_16Flash_fwd_paramsE:
	.zero		992


//--------------------- .nv.constant0._ZN5flash32flash_fwd_splitkv_combine_kernelI23Flash_fwd_kernel_traitsILi256ELi64ELi64ELi4ELb0ELb0EN7cutlass10bfloat16_tE19Flash_kernel_traitsILi256ELi64ELi64ELi4ES3_EELi4ELi4ELb1EEEvNS_16Flash_fwd_paramsE --------------------------
	.section	.nv.constant0._ZN5flash32flash_fwd_splitkv_combine_kernelI23Flash_fwd_kernel_traitsILi256ELi64ELi64ELi4ELb0ELb0EN7cutlass10bfloat16_tE19Flash_kernel_traitsILi256ELi64ELi64ELi4ES3_EELi4ELi4ELb1EEEvNS_16Flash_fwd_paramsE,"a",@progbits
	.sectionflags	@""
	.align	4
.nv.constant0._ZN5flash32flash_fwd_splitkv_combine_kernelI23Flash_fwd_kernel_traitsILi256ELi64ELi64ELi4ELb0ELb0EN7cutlass10bfloat16_tE19Flash_kernel_traitsILi256ELi64ELi64ELi4ES3_EELi4ELi4ELb1EEEvNS_16Flash_fwd_paramsE:
	.zero		992


//--------------------- .nv.constant0._ZN5flash32flash_fwd_splitkv_combine_kernelI23Flash_fwd_kernel_traitsILi256ELi64ELi64ELi4ELb0ELb0EN7cutlass10bfloat16_tE19Flash_kernel_traitsILi256ELi64ELi64ELi4ES3_EELi4ELi3ELb1EEEvNS_16Flash_fwd_paramsE --------------------------
	.section	.nv.constant0._ZN5flash32flash_fwd_splitkv_combine_kernelI23Flash_fwd_kernel_traitsILi256ELi64ELi64ELi4ELb0ELb0EN7cutlass10bfloat16_tE19Flash_kernel_traitsILi256ELi64ELi64ELi4ES3_EELi4ELi3ELb1EEEvNS_16Flash_fwd_paramsE,"a",@progbits
	.sectionflags	@""
	.align	4
.nv.constant0._ZN5flash32flash_fwd_splitkv_combine_kernelI23Flash_fwd_kernel_traitsILi256ELi64ELi64ELi4ELb0ELb0EN7cutlass10bfloat16_tE19Flash_kernel_traitsILi256ELi64ELi64ELi4ES3_EELi4ELi3ELb1EEEvNS_16Flash_fwd_paramsE:
	.zero		992


//--------------------- .nv.constant0._ZN5flash32flash_fwd_splitkv_combine_kernelI23Flash_fwd_kernel_traitsILi256ELi64ELi64ELi4ELb0ELb0EN7cutlass10bfloat16_tE19Flash_kernel_traitsILi256ELi64ELi64ELi4ES3_EELi4ELi2ELb1EEEvNS_16Flash_fwd_paramsE --------------------------
	.section	.nv.constant0._ZN5flash32flash_fwd_splitkv_combine_kernelI23Flash_fwd_kernel_traitsILi256ELi64ELi64ELi4ELb0ELb0EN7cutlass10bfloat16_tE19Flash_kernel_traitsILi256ELi64ELi64ELi4ES3_EELi4ELi2ELb1EEEvNS_16Flash_fwd_paramsE,"a",@progbits
	.sectionflags	@""
	.align	4
.nv.constant0._ZN5flash32flash_fwd_splitkv_combine_kernelI23Flash_fwd_kernel_traitsILi256ELi64ELi64ELi4ELb0ELb0EN7cutlass10bfloat16_tE19Flash_kernel_traitsILi256ELi64ELi64ELi4ES3_EELi4ELi2ELb1EEEvNS_16Flash_fwd_paramsE:
	.zero		992


//--------------------- .nv.constant0._ZN5flash32flash_fwd_splitkv_combine_kernelI23Flash_fwd_kernel_traitsILi256ELi64ELi64ELi4ELb0ELb0EN7cutlass10bfloat16_tE19Flash_kernel_traitsILi256ELi64ELi64ELi4ES3_EELi4ELi1ELb1EEEvNS_16Flash_fwd_paramsE --------------------------
	.section	.nv.constant0._ZN5flash32flash_fwd_splitkv_combine_kernelI23Flash_fwd_kernel_traitsILi256ELi64ELi64ELi4ELb0ELb0EN7cutlass10bfloat16_tE19Flash_kernel_traitsILi256ELi64ELi64ELi4ES3_EELi4ELi1ELb1EEEvNS_16Flash_fwd_paramsE,"a",@progbits
	.sectionflags	@""
	.align	4
.nv.constant0._ZN5flash32flash_fwd_splitkv_combine_kernelI23Flash_fwd_kernel_traitsILi256ELi64ELi64ELi4ELb0ELb0EN7cutlass10bfloat16_tE19Flash_kernel_traitsILi256ELi64ELi64ELi4ES3_EELi4ELi1ELb1EEEvNS_16Flash_fwd_paramsE:
	.zero		992


//--------------------- .nv.constant0._ZN5flash24flash_fwd_splitkv_kernelI23Flash_fwd_kernel_traitsILi256ELi64ELi64ELi4ELb0ELb0EN7cutlass10bfloat16_tE19Flash_kernel_traitsILi256ELi64ELi64ELi4ES3_EELb1ELb0ELb0ELb0ELb0ELb0ELb0ELb0EEEvNS_16Flash_fwd_paramsE --------------------------
	.section	.nv.constant0._ZN5flash24flash_fwd_splitkv_kernelI23Flash_fwd_kernel_traitsILi256ELi64ELi64ELi4ELb0ELb0EN7cutlass10bfloat16_tE19Flash_kernel_traitsILi256ELi64ELi64ELi4ES3_EELb1ELb0ELb0ELb0ELb0ELb0ELb0ELb0EEEvNS_16Flash_fwd_paramsE,"a",@progbits
	.sectionflags	@""
	.align	4
.nv.constant0._ZN5flash24flash_fwd_splitkv_kernelI23Flash_fwd_kernel_traitsILi256ELi64ELi64ELi4ELb0ELb0EN7cutlass10bfloat16_tE19Flash_kernel_traitsILi256ELi64ELi64ELi4ES3_EELb1ELb0ELb0ELb0ELb0ELb0ELb0ELb0EEEvNS_16Flash_fwd_paramsE:
	.zero		992


//--------------------- .nv.constant0._ZN5flash24flash_fwd_splitkv_kernelI23Flash_fwd_kernel_traitsILi256ELi64ELi64ELi4ELb0ELb0EN7cutlass10bfloat16_tE19Flash_kernel_traitsILi256ELi64ELi64ELi4ES3_EELb1ELb0ELb0ELb0ELb0ELb1ELb0ELb0EEEvNS_16Flash_fwd_paramsE --------------------------
	.section	.nv.constant0._ZN5flash24flash_fwd_splitkv_kernelI23Flash_fwd_kernel_traitsILi256ELi64ELi64ELi4ELb0ELb0EN7cutlass10bfloat16_tE19Flash_kernel_traitsILi256ELi64ELi64ELi4ES3_EELb1ELb0ELb0ELb0ELb0ELb1ELb0ELb0EEEvNS_16Flash_fwd_paramsE,"a",@progbits
	.sectionflags	@""
	.align	4
.nv.constant0._ZN5flash24flash_fwd_splitkv_kernelI23Flash_fwd_kernel_traitsILi256ELi64ELi64ELi4ELb0ELb0EN7cutlass10bfloat16_tE19Flash_kernel_traitsILi256ELi64ELi64ELi4ES3_EELb1ELb0ELb0ELb0ELb0ELb1ELb0ELb0EEEvNS_16Flash_fwd_paramsE:
	.zero		992


//--------------------- .nv.constant0._ZN5flash24flash_fwd_splitkv_kernelI23Flash_fwd_kernel_traitsILi256ELi64ELi64ELi4ELb0ELb0EN7cutlass10bfloat16_tE19Flash_kernel_traitsILi256ELi64ELi64ELi4ES3_EELb1ELb0ELb0ELb0ELb0ELb0ELb0ELb1EEEvNS_16Flash_fwd_paramsE --------------------------
	.section	.nv.constant0._ZN5flash24flash_fwd_splitkv_kernelI23Flash_fwd_kernel_traitsILi256ELi64ELi64ELi4ELb0ELb0EN7cutlass10bfloat16_tE19Flash_kernel_traitsILi256ELi64ELi64ELi4ES3_EELb1ELb0ELb0ELb0ELb0ELb0ELb0ELb1EEEvNS_16Flash_fwd_paramsE,"a",@progbits
	.sectionflags	@""
	.align	4
.nv.constant0._ZN5flash24flash_fwd_splitkv_kernelI23Flash_fwd_kernel_traitsILi256ELi64ELi64ELi4ELb0ELb0EN7cutlass10bfloat16_tE19Flash_kernel_traitsILi256ELi64ELi64ELi4ES3_EELb1ELb0ELb0ELb0ELb0ELb0ELb0ELb1EEEvNS_16Flash_fwd_paramsE:
	.zero		992


//--------------------- .nv.constant0._ZN5flash24flash_fwd_splitkv_kernelI23Flash_fwd_kernel_traitsILi256ELi64ELi64ELi4ELb0ELb0EN7cutlass10bfloat16_tE19Flash_kernel_traitsILi256ELi64ELi64ELi4ES3_EELb1ELb0ELb0ELb0ELb0ELb1ELb0ELb1EEEvNS_16Flash_fwd_paramsE --------------------------
	.section	.nv.constant0._ZN5flash24flash_fwd_splitkv_kernelI23Flash_fwd_kernel_traitsILi256ELi64ELi64ELi4ELb0ELb0EN7cutlass10bfloat16_tE19Flash_kernel_traitsILi256ELi64ELi64ELi4ES3_EELb1ELb0ELb0ELb0ELb0ELb1ELb0ELb1EEEvNS_16Flash_fwd_paramsE,"a",@progbits
	.sectionflags	@""
	.align	4
.nv.constant0._ZN5flash24flash_fwd_splitkv_kernelI23Flash_fwd_kernel_traitsILi256ELi64ELi64ELi4ELb0ELb0EN7cutlass10bfloat16_tE19Flash_kernel_traitsILi256ELi64ELi64ELi4ES3_EELb1ELb0ELb0ELb0ELb0ELb1ELb0ELb1EEEvNS_16Flash_fwd_paramsE:
	.zero		992


//--------------------- .nv.constant0._ZN5flash24flash_fwd_splitkv_kernelI23Flash_fwd_kernel_traitsILi256ELi64ELi64ELi4ELb0ELb0EN7cutlass10bfloat16_tE19Flash_kernel_traitsILi256ELi64ELi64ELi4ES3_EELb1ELb0ELb0ELb0ELb0ELb0ELb1ELb0EEEvNS_16Flash_fwd_paramsE --------------------------
	.section	.nv.constant0._ZN5flash24flash_fwd_splitkv_kernelI23Flash_fwd_kernel_traitsILi256ELi64ELi64ELi4ELb0ELb0EN7cutlass10bfloat16_tE19Flash_kernel_traitsILi256ELi64ELi64ELi4ES3_EELb1ELb0ELb0ELb0ELb0ELb0ELb1ELb0EEEvNS_16Flash_fwd_paramsE,"a",@progbits
	.sectionflags	@""
	.align	4
.nv.constant0._ZN5flash24flash_fwd_splitkv_kernelI23Flash_fwd_kernel_traitsILi256ELi64ELi64ELi4ELb0ELb0EN7cutlass10bfloat16_tE19Flash_kernel_traitsILi256ELi64ELi64ELi4ES3_EELb1ELb0ELb0ELb0ELb0ELb0ELb1ELb0EEEvNS_16Flash_fwd_paramsE:
	.zero		992


//--------------------- .nv.constant0._ZN5flash24flash_fwd_splitkv_kernelI23Flash_fwd_kernel_traitsILi256ELi64ELi64ELi4ELb0ELb0EN7cutlass10bfloat16_tE19Flash_kernel_traitsILi256ELi64ELi64ELi4ES3_EELb1ELb0ELb0ELb0ELb0ELb1ELb1ELb0EEEvNS_16Flash_fwd_paramsE --------------------------
	.section	.nv.constant0._ZN5flash24flash_fwd_splitkv_kernelI23Flash_fwd_kernel_traitsILi256ELi64ELi64ELi4ELb0ELb0EN7cutlass10bfloat16_tE19Flash_kernel_traitsILi256ELi64ELi64ELi4ES3_EELb1ELb0ELb0ELb0ELb0ELb1ELb1ELb0EEEvNS_16Flash_fwd_paramsE,"a",@progbits
	.sectionflags	@""
	.align	4
.nv.constant0._ZN5flash24flash_fwd_splitkv_kernelI23Flash_fwd_kernel_traitsILi256ELi64ELi64ELi4ELb0ELb0EN7cutlass10bfloat16_tE19Flash_kernel_traitsILi256ELi64ELi64ELi4ES3_EELb1ELb0ELb0ELb0ELb0ELb1ELb1ELb0EEEvNS_16Flash_fwd_paramsE:
	.zero		992


//--------------------- .nv.constant0._ZN5flash24flash_fwd_splitkv_kernelI23Flash_fwd_kernel_traitsILi256ELi64ELi64ELi4ELb0ELb0EN7cutlass10bfloat16_tE19Flash_kernel_traitsILi256ELi64ELi64ELi4ES3_EELb1ELb0ELb0ELb0ELb0ELb0ELb1ELb1EEEvNS_16Flash_fwd_paramsE --------------------------
	.section	.nv.constant0._ZN5flash24flash_fwd_splitkv_kernelI23Flash_fwd_kernel_traitsILi256ELi64ELi64ELi4ELb0ELb0EN7cutlass10bfloat16_tE19Flash_kernel_traitsILi256ELi64ELi64ELi4ES3_EELb1ELb0ELb0ELb0ELb0ELb0ELb1ELb1EEEvNS_16Flash_fwd_paramsE,"a",@progbits
	.sectionflags	@""
	.align	4
.nv.constant0._ZN5flash24flash_fwd_splitkv_kernelI23Flash_fwd_kernel_traitsILi256ELi64ELi64ELi4ELb0ELb0EN7cutlass10bfloat16_tE19Flash_kernel_traitsILi256ELi64ELi64ELi4ES3_EELb1ELb0ELb0ELb0ELb0ELb0ELb1ELb1EEEvNS_16Flash_fwd_paramsE:
	.zero		992


//--------------------- .nv.constant0._ZN5flash24flash_fwd_splitkv_kernelI23Flash_fwd_kernel_traitsILi256ELi64ELi64ELi4ELb0ELb0EN7cutlass10bfloat16_tE19Flash_kernel_traitsILi256ELi64ELi64ELi4ES3_EELb1ELb0ELb0ELb0ELb0ELb1ELb1ELb1EEEvNS_16Flash_fwd_paramsE --------------------------
	.section	.nv.constant0._ZN5flash24flash_fwd_splitkv_kernelI23Flash_fwd_kernel_traitsILi256ELi64ELi64ELi4ELb0ELb0EN7cutlass10bfloat16_tE19Flash_kernel_traitsILi256ELi64ELi64ELi4ES3_EELb1ELb0ELb0ELb0ELb0ELb1ELb1ELb1EEEvNS_16Flash_fwd_paramsE,"a",@progbits
	.sectionflags	@""
	.align	4
.nv.constant0._ZN5flash24flash_fwd_splitkv_kernelI23Flash_fwd_kernel_traitsILi256ELi64ELi64ELi4ELb0ELb0EN7cutlass10bfloat16_tE19Flash_kernel_traitsILi256ELi64ELi64ELi4ES3_EELb1ELb0ELb0ELb0ELb0ELb1ELb1ELb1EEEvNS_16Flash_fwd_paramsE:
	.zero		992


//--------------------- .nv.constant0._ZN5flash24flash_fwd_splitkv_kernelI23Flash_fwd_kernel_traitsILi256ELi64ELi64ELi4ELb0ELb0EN7cutlass10bfloat16_tE19Flash_kernel_traitsILi256ELi64ELi64ELi4ES3_EELb1ELb0ELb0ELb0ELb1ELb0ELb0ELb0EEEvNS_16Flash_fwd_paramsE --------------------------
	.section	.nv.constant0._ZN5flash24flash_fwd_splitkv_kernelI23Flash_fwd_kernel_traitsILi256ELi64ELi64ELi4ELb0ELb0EN7cutlass10bfloat16_tE19Flash_kernel_traitsILi256ELi64ELi64ELi4ES3_EELb1ELb0ELb0ELb0ELb1ELb0ELb0ELb0EEEvNS_16Flash_fwd_paramsE,"a",@progbits
	.sectionflags	@""
	.align	4
.nv.constant0._ZN5flash24flash_fwd_splitkv_kernelI23Flash_fwd_kernel_traitsILi256ELi64ELi64ELi4ELb0ELb0EN7cutlass10bfloat16_tE19Flash_kernel_traitsILi256ELi64ELi64ELi4ES3_EELb1ELb0ELb0ELb0ELb1ELb0ELb0ELb0EEEvNS_16Flash_fwd_paramsE:
	.zero		992


//--------------------- .nv.constant0._ZN5flash24flash_fwd_splitkv_kernelI23Flash_fwd_kernel_traitsILi256ELi64ELi64ELi4ELb0ELb0EN7cutlass10bfloat16_tE19Flash_kernel_traitsILi256ELi64ELi64ELi4ES3_EELb1ELb0ELb0ELb0ELb1ELb1ELb0ELb0EEEvNS_16Flash_fwd_paramsE --------------------------
	.section	.nv.constant0._ZN5flash24flash_fwd_splitkv_kernelI23Flash_fwd_kernel_traitsILi256ELi64ELi64ELi4ELb0ELb0EN7cutlass10bfloat16_tE19Flash_kernel_traitsILi256ELi64ELi64ELi4ES3_EELb1ELb0ELb0ELb0ELb1ELb1ELb0ELb0EEEvNS_16Flash_fwd_paramsE,"a",@progbits
	.sectionflags	@""
	.align	4
.nv.constant0._ZN5flash24flash_fwd_splitkv_kernelI23Flash_fwd_kernel_traitsILi256ELi64ELi64ELi4ELb0ELb0EN7cutlass10bfloat16_tE19Flash_kernel_traitsILi256ELi64ELi64ELi4ES3_EELb1ELb0ELb0ELb0ELb1ELb1ELb0ELb0EEEvNS_16Flash_fwd_paramsE:
	.zero		992


//--------------------- .nv.constant0._ZN5flash24flash_fwd_splitkv_kernelI23Flash_fwd_kernel_traitsILi256ELi64ELi64ELi4ELb0ELb0EN7cutlass10bfloat16_tE19Flash_kernel_traitsILi256ELi64ELi64ELi4ES3_EELb1ELb0ELb1ELb0ELb0ELb0ELb0ELb0EEEvNS_16Flash_fwd_paramsE --------------------------
	.section	.nv.constant0._ZN5flash24flash_fwd_splitkv_kernelI23Flash_fwd_kernel_traitsILi256ELi64ELi64ELi4ELb0ELb0EN7cutlass10bfloat16_tE19Flash_kernel_traitsILi256ELi64ELi64ELi4ES3_EELb1ELb0ELb1ELb0ELb0ELb0ELb0ELb0EEEvNS_16Flash_fwd_paramsE,"a",@progbits
	.sectionflags	@""
	.align	4
.nv.constant0._ZN5flash24flash_fwd_splitkv_kernelI23Flash_fwd_kernel_traitsILi256ELi64ELi64ELi4ELb0ELb0EN7cutlass10bfloat16_tE19Flash_kernel_traitsILi256ELi64ELi64ELi4ES3_EELb1ELb0ELb1ELb0ELb0ELb0ELb0ELb0EEEvNS_16Flash_fwd_paramsE:
	.zero		992


//--------------------- .nv.constant0._ZN5flash24flash_fwd_splitkv_kernelI23Flash_fwd_kernel_traitsILi256ELi64ELi64ELi4ELb0ELb0EN7cutlass10bfloat16_tE19Flash_kernel_traitsILi256ELi64ELi64ELi4ES3_EELb1ELb0ELb1ELb0ELb0ELb1ELb0ELb0EEEvNS_16Flash_fwd_paramsE --------------------------
	.section	.nv.constant0._ZN5flash24flash_fwd_splitkv_kernelI23Flash_fwd_kernel_traitsILi256ELi64ELi64ELi4ELb0ELb0EN7cutlass10bfloat16_tE19Flash_kernel_traitsILi256ELi64ELi64ELi4ES3_EELb1ELb0ELb1ELb0ELb0ELb1ELb0ELb0EEEvNS_16Flash_fwd_paramsE,"a",@progbits
	.sectionflags	@""
	.align	4
.nv.constant0._ZN5flash24flash_fwd_splitkv_kernelI23Flash_fwd_kernel_traitsILi256ELi64ELi64ELi4ELb0ELb0EN7cutlass10bfloat16_tE19Flash_kernel_traitsILi256ELi64ELi64ELi4ES3_EELb1ELb0ELb1ELb0ELb0ELb1ELb0ELb0EEEvNS_16Flash_fwd_paramsE:
	.zero		992


//--------------------- .nv.constant0._ZN5flash24flash_fwd_splitkv_kernelI23Flash_fwd_kernel_traitsILi256ELi64ELi64ELi4ELb0ELb0EN7cutlass10bfloat16_tE19Flash_kernel_traitsILi256ELi64ELi64ELi4ES3_EELb1ELb0ELb0ELb0ELb1ELb0ELb0ELb1EEEvNS_16Flash_fwd_paramsE --------------------------
	.section	.nv.constant0._ZN5flash24flash_fwd_splitkv_kernelI23Flash_fwd_kernel_traitsILi256ELi64ELi64ELi4ELb0ELb0EN7cutlass10bfloat16_tE19Flash_kernel_traitsILi256ELi64ELi64ELi4ES3_EELb1ELb0ELb0ELb0ELb1ELb0ELb0ELb1EEEvNS_16Flash_fwd_paramsE,"a",@progbits
	.sectionflags	@""
	.align	4
.nv.constant0._ZN5flash24flash_fwd_splitkv_kernelI23Flash_fwd_kernel_traitsILi256ELi64ELi64ELi4ELb0ELb0EN7cutlass10bfloat16_tE19Flash_kernel_traitsILi256ELi64ELi64ELi4ES3_EELb1ELb0ELb0ELb0ELb1ELb0ELb0ELb1EEEvNS_16Flash_fwd_paramsE:
	.zero		992


//--------------------- .nv.constant0._ZN5flash24flash_fwd_splitkv_kernelI23Flash_fwd_kernel_traitsILi256ELi64ELi64ELi4ELb0ELb0EN7cutlass10bfloat16_tE19Flash_kernel_traitsILi256ELi64ELi64ELi4ES3_EELb1ELb0ELb0ELb0ELb1ELb1ELb0ELb1EEEvNS_16Flash_fwd_paramsE --------------------------
	.section	.nv.constant0._ZN5flash24flash_fwd_splitkv_kernelI23Flash_fwd_kernel_traitsILi256ELi64ELi64ELi4ELb0ELb0EN7cutlass10bfloat16_tE19Flash_kernel_traitsILi256ELi64ELi64ELi4ES3_EELb1ELb0ELb0ELb0ELb1ELb1ELb0ELb1EEEvNS_16Flash_fwd_paramsE,"a",@progbits
	.sectionflags	@""
	.align	4
.nv.constant0._ZN5flash24flash_fwd_splitkv_kernelI23Flash_fwd_kernel_traitsILi256ELi64ELi64ELi4ELb0ELb0EN7cutlass10bfloat16_tE19Flash_kernel_traitsILi256ELi64ELi64ELi4ES3_EELb1ELb0ELb0ELb0ELb1ELb1ELb0ELb1EEEvNS_16Flash_fwd_paramsE:
	.zero		992


//--------------------- .nv.constant0._ZN5flash24flash_fwd_splitkv_kernelI23Flash_fwd_kernel_traitsILi256ELi64ELi64ELi4ELb0ELb0EN7cutlass10bfloat16_tE19Flash_kernel_traitsILi256ELi64ELi64ELi4ES3_EELb1ELb0ELb1ELb0ELb0ELb0ELb0ELb1EEEvNS_16Flash_fwd_paramsE --------------------------
	.section	.nv.constant0._ZN5flash24flash_fwd_splitkv_kernelI23Flash_fwd_kernel_traitsILi256ELi64ELi64ELi4ELb0ELb0EN7cutlass10bfloat16_tE19Flash_kernel_traitsILi256ELi64ELi64ELi4ES3_EELb1ELb0ELb1ELb0ELb0ELb0ELb0ELb1EEEvNS_16Flash_fwd_paramsE,"a",@progbits
	.sectionflags	@""
	.align	4
.nv.constant0._ZN5flash24flash_fwd_splitkv_kernelI23Flash_fwd_kernel_traitsILi256ELi64ELi64ELi4ELb0ELb0EN7cutlass10bfloat16_tE19Flash_kernel_traitsILi256ELi64ELi64ELi4ES3_EELb1ELb0ELb1ELb0ELb0ELb0ELb0ELb1EEEvNS_16Flash_fwd_paramsE:
	.zero		992


//--------------------- .nv.constant0._ZN5flash24flash_fwd_splitkv_kernelI23Flash_fwd_kernel_traitsILi256ELi64ELi64ELi4ELb0ELb0EN7cutlass10bfloat16_tE19Flash_kernel_traitsILi256ELi64ELi64ELi4ES3_EELb1ELb0ELb1ELb0ELb0ELb1ELb0ELb1EEEvNS_16Flash_fwd_paramsE --------------------------
	.section	.nv.constant0._ZN5flash24flash_fwd_splitkv_kernelI23Flash_fwd_kernel_traitsILi256ELi64ELi64ELi4ELb0ELb0EN7cutlass10bfloat16_tE19Flash_kernel_traitsILi256ELi64ELi64ELi4ES3_EELb1ELb0ELb1ELb0ELb0ELb1ELb0ELb1EEEvNS_16Flash_fwd_paramsE,"a",@progbits
	.sectionflags	@""
	.align	4
.nv.constant0._ZN5flash24flash_fwd_splitkv_kernelI23Flash_fwd_kernel_traitsILi256ELi64ELi64ELi4ELb0ELb0EN7cutlass10bfloat16_tE19Flash_kernel_traitsILi256ELi64ELi64ELi4ES3_EELb1ELb0ELb1ELb0ELb0ELb1ELb0ELb1EEEvNS_16Flash_fwd_paramsE:
	.zero		992


//--------------------- .nv.constant0._ZN5flash24flash_fwd_splitkv_kernelI23Flash_fwd_kernel_traitsILi256ELi64ELi64ELi4ELb0ELb0EN7cutlass10bfloat16_tE19Flash_kernel_traitsILi256ELi64ELi64ELi4ES3_EELb1ELb0ELb0ELb0ELb1ELb0ELb1ELb0EEEvNS_16Flash_fwd_paramsE --------------------------
	.section	.nv.constant0._ZN5flash24flash_fwd_splitkv_kernelI23Flash_fwd_kernel_traitsILi256ELi64ELi64ELi4ELb0ELb0EN7cutlass10bfloat16_tE19Flash_kernel_traitsILi256ELi64ELi64ELi4ES3_EELb1ELb0ELb0ELb0ELb1ELb0ELb1ELb0EEEvNS_16Flash_fwd_paramsE,"a",@progbits
	.sectionflags	@""
	.align	4
.nv.constant0._ZN5flash24flash_fwd_splitkv_kernelI23Flash_fwd_kernel_traitsILi256ELi64ELi64ELi4ELb0ELb0EN7cutlass10bfloat16_tE19Flash_kernel_traitsILi256ELi64ELi64ELi4ES3_EELb1ELb0ELb0ELb0ELb1ELb0ELb1ELb0EEEvNS_16Flash_fwd_paramsE:
	.zero		992


//--------------------- .nv.constant0._ZN5flash24flash_fwd_splitkv_kernelI23Flash_fwd_kernel_traitsILi256ELi64ELi64ELi4ELb0ELb0EN7cutlass10bfloat16_tE19Flash_kernel_traitsILi256ELi64ELi64ELi4ES3_EELb1ELb0ELb0ELb0ELb1ELb1ELb1ELb0EEEvNS_16Flash_fwd_paramsE --------------------------
	.section	.nv.constant0._ZN5flash24flash_fwd_splitkv_kernelI23Flash_fwd_kernel_traitsILi256ELi64ELi64ELi4ELb0ELb0EN7cutlass10bfloat16_tE19Flash_kernel_traitsILi256ELi64ELi64ELi4ES3_EELb1ELb0ELb0ELb0ELb1ELb1ELb1ELb0EEEvNS_16Flash_fwd_paramsE,"a",@progbits
	.sectionflags	@""
	.align	4
.nv.constant0._ZN5flash24flash_fwd_splitkv_kernelI23Flash_fwd_kernel_traitsILi256ELi64ELi64ELi4ELb0ELb0EN7cutlass10bfloat16_tE19Flash_kernel_traitsILi256ELi64ELi64ELi4ES3_EELb1ELb0ELb0ELb0ELb1ELb1ELb1ELb0EEEvNS_16Flash_fwd_paramsE:
	.zero		992


//--------------------- .nv.constant0._ZN5flash24flash_fwd_splitkv_kernelI23Flash_fwd_kernel_traitsILi256ELi64ELi64ELi4ELb0ELb0EN7cutlass10bfloat16_tE19Flash_kernel_traitsILi256ELi64ELi64ELi4ES3_EELb1ELb0ELb1ELb0ELb0ELb0ELb1ELb0EEEvNS_16Flash_fwd_paramsE --------------------------
	.section	.nv.constant0._ZN5flash24flash_fwd_splitkv_kernelI23Flash_fwd_kernel_traitsILi256ELi64ELi64ELi4ELb0ELb0EN7cutlass10bfloat16_tE19Flash_kernel_traitsILi256ELi64ELi64ELi4ES3_EELb1ELb0ELb1ELb0ELb0ELb0ELb1ELb0EEEvNS_16Flash_fwd_paramsE,"a",@progbits
	.sectionflags	@""
	.align	4
.nv.constant0._ZN5flash24flash_fwd_splitkv_kernelI23Flash_fwd_kernel_traitsILi256ELi64ELi64ELi4ELb0ELb0EN7cutlass10bfloat16_tE19Flash_kernel_traitsILi256ELi64ELi64ELi4ES3_EELb1ELb0ELb1ELb0ELb0ELb0ELb1ELb0EEEvNS_16Flash_fwd_paramsE:
	.zero		992


//--------------------- .nv.constant0._ZN5flash24flash_fwd_splitkv_kernelI23Flash_fwd_kernel_traitsILi256ELi64ELi64ELi4ELb0ELb0EN7cutlass10bfloat16_tE19Flash_kernel_traitsILi256ELi64ELi64ELi4ES3_EELb1ELb0ELb1ELb0ELb0ELb1ELb1ELb0EEEvNS_16Flash_fwd_paramsE --------------------------
	.section	.nv.constant0._ZN5flash24flash_fwd_splitkv_kernelI23Flash_fwd_kernel_traitsILi256ELi64ELi64ELi4ELb0ELb0EN7cutlass10bfloat16_tE19Flash_kernel_traitsILi256ELi64ELi64ELi4ES3_EELb1ELb0ELb1ELb0ELb0ELb1ELb1ELb0EEEvNS_16Flash_fwd_paramsE,"a",@progbits
	.sectionflags	@""
	.align	4
.nv.constant0._ZN5flash24flash_fwd_splitkv_kernelI23Flash_fwd_kernel_traitsILi256ELi64ELi64ELi4ELb0ELb0EN7cutlass10bfloat16_tE19Flash_kernel_traitsILi256ELi64ELi64ELi4ES3_EELb1ELb0ELb1ELb0ELb0ELb1ELb1ELb0EEEvNS_16Flash_fwd_paramsE:
	.zero		992


//--------------------- .nv.constant0._ZN5flash24flash_fwd_splitkv_kernelI23Flash_fwd_kernel_traitsILi256ELi64ELi64ELi4ELb0ELb0EN7cutlass10bfloat16_tE19Flash_kernel_traitsILi256ELi64ELi64ELi4ES3_EELb1ELb0ELb0ELb0ELb1ELb0ELb1ELb1EEEvNS_16Flash_fwd_paramsE --------------------------
	.section	.nv.constant0._ZN5flash24flash_fwd_splitkv_kernelI23Flash_fwd_kernel_traitsILi256ELi64ELi64ELi4ELb0ELb0EN7cutlass10bfloat16_tE19Flash_kernel_traitsILi256ELi64ELi64ELi4ES3_EELb1ELb0ELb0ELb0ELb1ELb0ELb1ELb1EEEvNS_16Flash_fwd_paramsE,"a",@progbits
	.sectionflags	@""
	.align	4
.nv.constant0._ZN5flash24flash_fwd_splitkv_kernelI23Flash_fwd_kernel_traitsILi256ELi64ELi64ELi4ELb0ELb0EN7cutlass10bfloat16_tE19Flash_kernel_traitsILi256ELi64ELi64ELi4ES3_EELb1ELb0ELb0ELb0ELb1ELb0ELb1ELb1EEEvNS_16Flash_fwd_paramsE:
	.zero		992


//--------------------- .nv.constant0._ZN5flash24flash_fwd_splitkv_kernelI23Flash_fwd_kernel_traitsILi256ELi64ELi64ELi4ELb0ELb0EN7cutlass10bfloat16_tE19Flash_kernel_traitsILi256ELi64ELi64ELi4ES3_EELb1ELb0ELb0ELb0ELb1ELb1ELb1ELb1EEEvNS_16Flash_fwd_paramsE --------------------------
	.section	.nv.constant0._ZN5flash24flash_fwd_splitkv_kernelI23Flash_fwd_kernel_traitsILi256ELi64ELi64ELi4ELb0ELb0EN7cutlass10bfloat16_tE19Flash_kernel_traitsILi256ELi64ELi64ELi4ES3_EELb1ELb0ELb0ELb0ELb1ELb1ELb1ELb1EEEvNS_16Flash_fwd_paramsE,"a",@progbits
	.sectionflags	@""
	.align	4
.nv.constant0._ZN5flash24flash_fwd_splitkv_kernelI23Flash_fwd_kernel_traitsILi256ELi64ELi64ELi4ELb0ELb0EN7cutlass10bfloat16_tE19Flash_kernel_traitsILi256ELi64ELi64ELi4ES3_EELb1ELb0ELb0ELb0ELb1ELb1ELb1ELb1EEEvNS_16Flash_fwd_paramsE:
	.zero		992


//--------------------- .nv.constant0._ZN5flash24flash_fwd_splitkv_kernelI23Flash_fwd_kernel_traitsILi256ELi64ELi64ELi4ELb0ELb0EN7cutlass10bfloat16_tE19Flash_kernel_traitsILi256ELi64ELi64ELi4ES3_EELb1ELb0ELb1ELb0ELb0ELb0ELb1ELb1EEEvNS_16Flash_fwd_paramsE --------------------------
	.section	.nv.constant0._ZN5flash24flash_fwd_splitkv_kernelI23Flash_fwd_kernel_traitsILi256ELi64ELi64ELi4ELb0ELb0EN7cutlass10bfloat16_tE19Flash_kernel_traitsILi256ELi64ELi64ELi4ES3_EELb1ELb0ELb1ELb0ELb0ELb0ELb1ELb1EEEvNS_16Flash_fwd_paramsE,"a",@progbits
	.sectionflags	@""
	.align	4
.nv.constant0._ZN5flash24flash_fwd_splitkv_kernelI23Flash_fwd_kernel_traitsILi256ELi64ELi64ELi4ELb0ELb0EN7cutlass10bfloat16_tE19Flash_kernel_traitsILi256ELi64ELi64ELi4ES3_EELb1ELb0ELb1ELb0ELb0ELb0ELb1ELb1EEEvNS_16Flash_fwd_paramsE:
	.zero		992


//--------------------- .nv.constant0._ZN5flash24flash_fwd_splitkv_kernelI23Flash_fwd_kernel_traitsILi256ELi64ELi64ELi4ELb0ELb0EN7cutlass10bfloat16_tE19Flash_kernel_traitsILi256ELi64ELi64ELi4ES3_EELb1ELb0ELb1ELb0ELb0ELb1ELb1ELb1EEEvNS_16Flash_fwd_paramsE --------------------------
	.section	.nv.constant0._ZN5flash24flash_fwd_splitkv_kernelI23Flash_fwd_kernel_traitsILi256ELi64ELi64ELi4ELb0ELb0EN7cutlass10bfloat16_tE19Flash_kernel_traitsILi256ELi64ELi64ELi4ES3_EELb1ELb0ELb1ELb0ELb0ELb1ELb1ELb1EEEvNS_16Flash_fwd_paramsE,"a",@progbits
	.sectionflags	@""
	.align	4
.nv.constant0._ZN5flash24flash_fwd_splitkv_kernelI23Flash_fwd_kernel_traitsILi256ELi64ELi64ELi4ELb0ELb0EN7cutlass10bfloat16_tE19Flash_kernel_traitsILi256ELi64ELi64ELi4ES3_EELb1ELb0ELb1ELb0ELb0ELb1ELb1ELb1EEEvNS_16Flash_fwd_paramsE:
	.zero		992


//--------------------- SYMBOLS --------------------------

	.type		.nv.reservedSmem.offset0,@object
	.size		.nv.reservedSmem.offset0,0x4
